	.target	sm_80

	.elftype	@"ET_EXEC"


//--------------------- .note.nv.tkinfo           --------------------------
	.section	.note.nv.tkinfo,"",@"SHT_NOTE"
	.sectionflags	@"SHF_NOTE_NV_TKINFO"
	.tkinfo
        /*0018*/ 	.word	0x00000002
        /*0030*/ 	.string	""
        /*0030*/ 	.string	"ptxas"
        /*0030*/ 	.string	"Cuda compilation tools, release 13.0, V13.0.88"
        /*0030*/ 	.string	"Build cuda_13.0.r13.0/compiler.36424714_0"
        /*0030*/ 	.string	"-arch sm_80 -m 64 "



//--------------------- .note.nv.cuinfo           --------------------------
	.section	.note.nv.cuinfo,"",@"SHT_NOTE"
	.sectionflags	@"SHF_NOTE_NV_CUINFO"
        /*0018*/ 	.short	0x0002
        /*001a*/ 	.short	0x0050
        /*001c*/ 	.short	0x0082
	.zero		2


//--------------------- .nv.info                  --------------------------
	.section	.nv.info,"",@"SHT_CUDA_INFO"
	.align	4


	//----- nvinfo : EIATTR_REGCOUNT
	.align		4
        /*0000*/ 	.byte	0x04, 0x2f
        /*0002*/ 	.short	(.L_12 - .L_11)
	.align		4
.L_11:
        /*0004*/ 	.word	index@(_ZN7cutlass13device_kernelIN5flash19enable_sm80_to_sm89INS1_16FlashAttnFwdSm80INS1_25CollectiveMainloopFwdSm80ILi8ELi1ELb0EN4cute5tupleIJNS5_1CILi128EEENS7_ILi48EEENS7_ILi256EEEEEELi256ENS_6half_tEfNS_4arch4Sm80ELb1ELb0ELb0ELb1ELb0ELb1ELb1ELb1EEENS1_21CollectiveEpilogueFwdINS6_IJS8_SA_S9_EEENS6_IJNS7_ILi1EEESI_SI_EEESC_SE_Li256ELb1ELb1ELb1ELb0EEENS1_36VarlenDynamicPersistentTileSchedulerILi128ELi48ELi256ELi256ELb1ELb1ELb0ELb1ELb1ELb1EEEEEEEEEvNT_6ParamsE)
        /*0008*/ 	.word	0x000000ff


	//----- nvinfo : EIATTR_FRAME_SIZE
	.align		4
.L_12:
        /*000c*/ 	.byte	0x04, 0x11
        /*000e*/ 	.short	(.L_14 - .L_13)
	.align		4
.L_13:
        /*0010*/ 	.word	index@($__internal_51_$__cuda_sm70_votesync_ballot)
        /*0014*/ 	.word	0x00000000


	//----- nvinfo : EIATTR_FRAME_SIZE
	.align		4
.L_14:
        /*0018*/ 	.byte	0x04, 0x11
        /*001a*/ 	.short	(.L_16 - .L_15)
	.align		4
.L_15:
        /*001c*/ 	.word	index@($__internal_50_$__cuda_sm70_shflsync_up_p)
        /*0020*/ 	.word	0x00000000


	//----- nvinfo : EIATTR_FRAME_SIZE
	.align		4
.L_16:
        /*0024*/ 	.byte	0x04, 0x11
        /*0026*/ 	.short	(.L_18 - .L_17)
	.align		4
.L_17:
        /*0028*/ 	.word	index@($__internal_49_$__cuda_sm70_shflsync_idx_p)
        /*002c*/ 	.word	0x00000000


	//----- nvinfo : EIATTR_FRAME_SIZE
	.align		4
.L_18:
        /*0030*/ 	.byte	0x04, 0x11
        /*0032*/ 	.short	(.L_20 - .L_19)
	.align		4
.L_19:
        /*0034*/ 	.word	index@($__internal_48_$__cuda_sm70_shflsync_bfly_p)
        /*0038*/ 	.word	0x00000000


	//----- nvinfo : EIATTR_FRAME_SIZE
	.align		4
.L_20:
        /*003c*/ 	.byte	0x04, 0x11
        /*003e*/ 	.short	(.L_22 - .L_21)
	.align		4
.L_21:
        /*0040*/ 	.word	index@(_ZN7cutlass13device_kernelIN5flash19enable_sm80_to_sm89INS1_16FlashAttnFwdSm80INS1_25CollectiveMainloopFwdSm80ILi8ELi1ELb0EN4cute5tupleIJNS5_1CILi128EEENS7_ILi48EEENS7_ILi256EEEEEELi256ENS_6half_tEfNS_4arch4Sm80ELb1ELb0ELb0ELb1ELb0ELb1ELb1ELb1EEENS1_21CollectiveEpilogueFwdINS6_IJS8_SA_S9_EEENS6_IJNS7_ILi1EEESI_SI_EEESC_SE_Li256ELb1ELb1ELb1ELb0EEENS1_36VarlenDynamicPersistentTileSchedulerILi128ELi48ELi256ELi256ELb1ELb1ELb0ELb1ELb1ELb1EEEEEEEEEvNT_6ParamsE)
        /*0044*/ 	.word	0x00000058


	//----- nvinfo : EIATTR_REGCOUNT
	.align		4
.L_22:
        /*0048*/ 	.byte	0x04, 0x2f
        /*004a*/ 	.short	(.L_24 - .L_23)
	.align		4
.L_23:
        /*004c*/ 	.word	index@(_ZN7cutlass13device_kernelIN5flash19enable_sm80_to_sm89INS1_16FlashAttnFwdSm80INS1_25CollectiveMainloopFwdSm80ILi8ELi1ELb0EN4cute5tupleIJNS5_1CILi128EEENS7_ILi64EEENS7_ILi256EEEEEELi256ENS_6half_tEfNS_4arch4Sm80ELb1ELb0ELb0ELb1ELb0ELb0ELb1ELb1EEENS1_21CollectiveEpilogueFwdINS6_IJS8_SA_S9_EEENS6_IJNS7_ILi1EEESI_SI_EEESC_SE_Li256ELb1ELb1ELb1ELb0EEENS1_36VarlenDynamicPersistentTileSchedulerILi128ELi64ELi256ELi256ELb1ELb1ELb0ELb1ELb1ELb1EEEEEEEEEvNT_6ParamsE)
        /*0050*/ 	.word	0x000000ff


	//----- nvinfo : EIATTR_FRAME_SIZE
	.align		4
.L_24:
        /*0054*/ 	.byte	0x04, 0x11
        /*0056*/ 	.short	(.L_26 - .L_25)
	.align		4
.L_25:
        /*0058*/ 	.word	index@($__internal_47_$__cuda_sm70_votesync_ballot)
        /*005c*/ 	.word	0x00000000


	//----- nvinfo : EIATTR_FRAME_SIZE
	.align		4
.L_26:
        /*0060*/ 	.byte	0x04, 0x11
        /*0062*/ 	.short	(.L_28 - .L_27)
	.align		4
.L_27:
        /*0064*/ 	.word	index@($__internal_46_$__cuda_sm70_shflsync_up_p)
        /*0068*/ 	.word	0x00000000


	//----- nvinfo : EIATTR_FRAME_SIZE
	.align		4
.L_28:
        /*006c*/ 	.byte	0x04, 0x11
        /*006e*/ 	.short	(.L_30 - .L_29)
	.align		4
.L_29:
        /*0070*/ 	.word	index@($__internal_45_$__cuda_sm70_shflsync_idx_p)
        /*0074*/ 	.word	0x00000000


	//----- nvinfo : EIATTR_FRAME_SIZE
	.align		4
.L_30:
        /*0078*/ 	.byte	0x04, 0x11
        /*007a*/ 	.short	(.L_32 - .L_31)
	.align		4
.L_31:
        /*007c*/ 	.word	index@($__internal_44_$__cuda_sm70_shflsync_bfly_p)
        /*0080*/ 	.word	0x00000000


	//----- nvinfo : EIATTR_FRAME_SIZE
	.align		4
.L_32:
        /*0084*/ 	.byte	0x04, 0x11
        /*0086*/ 	.short	(.L_34 - .L_33)
	.align		4
.L_33:
        /*0088*/ 	.word	index@(_ZN7cutlass13device_kernelIN5flash19enable_sm80_to_sm89INS1_16FlashAttnFwdSm80INS1_25CollectiveMainloopFwdSm80ILi8ELi1ELb0EN4cute5tupleIJNS5_1CILi128EEENS7_ILi64EEENS7_ILi256EEEEEELi256ENS_6half_tEfNS_4arch4Sm80ELb1ELb0ELb0ELb1ELb0ELb0ELb1ELb1EEENS1_21CollectiveEpilogueFwdINS6_IJS8_SA_S9_EEENS6_IJNS7_ILi1EEESI_SI_EEESC_SE_Li256ELb1ELb1ELb1ELb0EEENS1_36VarlenDynamicPersistentTileSchedulerILi128ELi64ELi256ELi256ELb1ELb1ELb0ELb1ELb1ELb1EEEEEEEEEvNT_6ParamsE)
        /*008c*/ 	.word	0x00000088


	//----- nvinfo : EIATTR_REGCOUNT
	.align		4
.L_34:
        /*0090*/ 	.byte	0x04, 0x2f
        /*0092*/ 	.short	(.L_36 - .L_35)
	.align		4
.L_35:
        /*0094*/ 	.word	index@(_ZN7cutlass13device_kernelIN5flash19enable_sm80_to_sm89INS1_16FlashAttnFwdSm80INS1_25CollectiveMainloopFwdSm80ILi8ELi1ELb0EN4cute5tupleIJNS5_1CILi128EEENS7_ILi96EEENS7_ILi256EEEEEELi256ENS_6half_tEfNS_4arch4Sm80ELb1ELb0ELb0ELb0ELb0ELb0ELb1ELb1EEENS1_21CollectiveEpilogueFwdINS6_IJS8_SA_S9_EEENS6_IJNS7_ILi1EEESI_SI_EEESC_SE_Li256ELb0ELb1ELb1ELb0EEENS1_30DynamicPersistentTileSchedulerILi256ELi256ELb1ELb1ELb0EEEEEEEEEvNT_6ParamsE)
        /*0098*/ 	.word	0x000000ff


	//----- nvinfo : EIATTR_FRAME_SIZE
	.align		4
.L_36:
        /*009c*/ 	.byte	0x04, 0x11
        /*009e*/ 	.short	(.L_38 - .L_37)
	.align		4
.L_37:
        /*00a0*/ 	.word	index@($__internal_43_$__cuda_sm70_shflsync_idx_p)
        /*00a4*/ 	.word	0x00000000


	//----- nvinfo : EIATTR_FRAME_SIZE
	.align		4
.L_38:
        /*00a8*/ 	.byte	0x04, 0x11
        /*00aa*/ 	.short	(.L_40 - .L_39)
	.align		4
.L_39:
        /*00ac*/ 	.word	index@($__internal_42_$__cuda_sm70_shflsync_bfly_p)
        /*00b0*/ 	.word	0x00000000


	//----- nvinfo : EIATTR_FRAME_SIZE
	.align		4
.L_40:
        /*00b4*/ 	.byte	0x04, 0x11
        /*00b6*/ 	.short	(.L_42 - .L_41)
	.align		4
.L_41:
        /*00b8*/ 	.word	index@(_ZN7cutlass13device_kernelIN5flash19enable_sm80_to_sm89INS1_16FlashAttnFwdSm80INS1_25CollectiveMainloopFwdSm80ILi8ELi1ELb0EN4cute5tupleIJNS5_1CILi128EEENS7_ILi96EEENS7_ILi256EEEEEELi256ENS_6half_tEfNS_4arch4Sm80ELb1ELb0ELb0ELb0ELb0ELb0ELb1ELb1EEENS1_21CollectiveEpilogueFwdINS6_IJS8_SA_S9_EEENS6_IJNS7_ILi1EEESI_SI_EEESC_SE_Li256ELb0ELb1ELb1ELb0EEENS1_30DynamicPersistentTileSchedulerILi256ELi256ELb1ELb1ELb0EEEEEEEEEvNT_6ParamsE)
        /*00bc*/ 	.word	0x000000b8


	//----- nvinfo : EIATTR_REGCOUNT
	.align		4
.L_42:
        /*00c0*/ 	.byte	0x04, 0x2f
        /*00c2*/ 	.short	(.L_44 - .L_43)
	.align		4
.L_43:
        /*00c4*/ 	.word	index@(_ZN7cutlass13device_kernelIN5flash19enable_sm80_to_sm89INS1_16FlashAttnFwdSm80INS1_25CollectiveMainloopFwdSm80ILi8ELi1ELb0EN4cute5tupleIJNS5_1CILi128EEENS7_ILi48EEENS7_ILi256EEEEEELi256ENS_6half_tEfNS_4arch4Sm80ELb0ELb1ELb0ELb1ELb0ELb1ELb1ELb1EEENS1_21CollectiveEpilogueFwdINS6_IJS8_SA_S9_EEENS6_IJNS7_ILi1EEESI_SI_EEESC_SE_Li256ELb1ELb1ELb1ELb0EEENS1_36VarlenDynamicPersistentTileSchedulerILi128ELi48ELi256ELi256ELb1ELb1ELb0ELb1ELb0ELb1EEEEEEEEEvNT_6ParamsE)
        /*00c8*/ 	.word	0x000000ff


	//----- nvinfo : EIATTR_FRAME_SIZE
	.align		4
.L_44:
        /*00cc*/ 	.byte	0x04, 0x11
        /*00ce*/ 	.short	(.L_46 - .L_45)
	.align		4
.L_45:
        /*00d0*/ 	.word	index@($__internal_41_$__cuda_sm70_votesync_ballot)
        /*00d4*/ 	.word	0x00000000


	//----- nvinfo : EIATTR_FRAME_SIZE
	.align		4
.L_46:
        /*00d8*/ 	.byte	0x04, 0x11
        /*00da*/ 	.short	(.L_48 - .L_47)
	.align		4
.L_47:
        /*00dc*/ 	.word	index@($__internal_40_$__cuda_sm70_shflsync_up_p)
        /*00e0*/ 	.word	0x00000000


	//----- nvinfo : EIATTR_FRAME_SIZE
	.align		4
.L_48:
        /*00e4*/ 	.byte	0x04, 0x11
        /*00e6*/ 	.short	(.L_50 - .L_49)
	.align		4
.L_49:
        /*00e8*/ 	.word	index@($__internal_39_$__cuda_sm70_shflsync_idx_p)
        /*00ec*/ 	.word	0x00000000


	//----- nvinfo : EIATTR_FRAME_SIZE
	.align		4
.L_50:
        /*00f0*/ 	.byte	0x04, 0x11
        /*00f2*/ 	.short	(.L_52 - .L_51)
	.align		4
.L_51:
        /*00f4*/ 	.word	index@($__internal_38_$__cuda_sm70_shflsync_bfly_p)
        /*00f8*/ 	.word	0x00000000


	//----- nvinfo : EIATTR_FRAME_SIZE
	.align		4
.L_52:
        /*00fc*/ 	.byte	0x04, 0x11
        /*00fe*/ 	.short	(.L_54 - .L_53)
	.align		4
.L_53:
        /*0100*/ 	.word	index@(_ZN7cutlass13device_kernelIN5flash19enable_sm80_to_sm89INS1_16FlashAttnFwdSm80INS1_25CollectiveMainloopFwdSm80ILi8ELi1ELb0EN4cute5tupleIJNS5_1CILi128EEENS7_ILi48EEENS7_ILi256EEEEEELi256ENS_6half_tEfNS_4arch4Sm80ELb0ELb1ELb0ELb1ELb0ELb1ELb1ELb1EEENS1_21CollectiveEpilogueFwdINS6_IJS8_SA_S9_EEENS6_IJNS7_ILi1EEESI_SI_EEESC_SE_Li256ELb1ELb1ELb1ELb0EEENS1_36VarlenDynamicPersistentTileSchedulerILi128ELi48ELi256ELi256ELb1ELb1ELb0ELb1ELb0ELb1EEEEEEEEEvNT_6ParamsE)
        /*0104*/ 	.word	0x00000040


	//----- nvinfo : EIATTR_REGCOUNT
	.align		4
.L_54:
        /*0108*/ 	.byte	0x04, 0x2f
        /*010a*/ 	.short	(.L_56 - .L_55)
	.align		4
.L_55:
        /*010c*/ 	.word	index@(_ZN7cutlass13device_kernelIN5flash19enable_sm80_to_sm89INS1_16FlashAttnFwdSm80INS1_25CollectiveMainloopFwdSm80ILi8ELi1ELb0EN4cute5tupleIJNS5_1CILi128EEENS7_ILi64EEENS7_ILi256EEEEEELi256ENS_6half_tEfNS_4arch4Sm80ELb0ELb1ELb0ELb1ELb0ELb0ELb1ELb1EEENS1_21CollectiveEpilogueFwdINS6_IJS8_SA_S9_EEENS6_IJNS7_ILi1EEESI_SI_EEESC_SE_Li256ELb1ELb1ELb1ELb0EEENS1_36VarlenDynamicPersistentTileSchedulerILi128ELi64ELi256ELi256ELb1ELb1ELb0ELb1ELb0ELb1EEEEEEEEEvNT_6ParamsE)
        /*0110*/ 	.word	0x000000ff


	//----- nvinfo : EIATTR_FRAME_SIZE
	.align		4
.L_56:
        /*0114*/ 	.byte	0x04, 0x11
        /*0116*/ 	.short	(.L_58 - .L_57)
	.align		4
.L_57:
        /*0118*/ 	.word	index@($__internal_37_$__cuda_sm70_votesync_ballot)
        /*011c*/ 	.word	0x00000000


	//----- nvinfo : EIATTR_FRAME_SIZE
	.align		4
.L_58:
        /*0120*/ 	.byte	0x04, 0x11
        /*0122*/ 	.short	(.L_60 - .L_59)
	.align		4
.L_59:
        /*0124*/ 	.word	index@($__internal_36_$__cuda_sm70_shflsync_up_p)
        /*0128*/ 	.word	0x00000000


	//----- nvinfo : EIATTR_FRAME_SIZE
	.align		4
.L_60:
        /*012c*/ 	.byte	0x04, 0x11
        /*012e*/ 	.short	(.L_62 - .L_61)
	.align		4
.L_61:
        /*0130*/ 	.word	index@($__internal_35_$__cuda_sm70_shflsync_idx_p)
        /*0134*/ 	.word	0x00000000


	//----- nvinfo : EIATTR_FRAME_SIZE
	.align		4
.L_62:
        /*0138*/ 	.byte	0x04, 0x11
        /*013a*/ 	.short	(.L_64 - .L_63)
	.align		4
.L_63:
        /*013c*/ 	.word	index@($__internal_34_$__cuda_sm70_shflsync_bfly_p)
        /*0140*/ 	.word	0x00000000


	//----- nvinfo : EIATTR_FRAME_SIZE
	.align		4
.L_64:
        /*0144*/ 	.byte	0x04, 0x11
        /*0146*/ 	.short	(.L_66 - .L_65)
	.align		4
.L_65:
        /*0148*/ 	.word	index@(_ZN7cutlass13device_kernelIN5flash19enable_sm80_to_sm89INS1_16FlashAttnFwdSm80INS1_25CollectiveMainloopFwdSm80ILi8ELi1ELb0EN4cute5tupleIJNS5_1CILi128EEENS7_ILi64EEENS7_ILi256EEEEEELi256ENS_6half_tEfNS_4arch4Sm80ELb0ELb1ELb0ELb1ELb0ELb0ELb1ELb1EEENS1_21CollectiveEpilogueFwdINS6_IJS8_SA_S9_EEENS6_IJNS7_ILi1EEESI_SI_EEESC_SE_Li256ELb1ELb1ELb1ELb0EEENS1_36VarlenDynamicPersistentTileSchedulerILi128ELi64ELi256ELi256ELb1ELb1ELb0ELb1ELb0ELb1EEEEEEEEEvNT_6ParamsE)
        /*014c*/ 	.word	0x00000058


	//----- nvinfo : EIATTR_REGCOUNT
	.align		4
.L_66:
        /*0150*/ 	.byte	0x04, 0x2f
        /*0152*/ 	.short	(.L_68 - .L_67)
	.align		4
.L_67:
        /*0154*/ 	.word	index@(_ZN7cutlass13device_kernelIN5flash19enable_sm80_to_sm89INS1_16FlashAttnFwdSm80INS1_25CollectiveMainloopFwdSm80ILi8ELi1ELb0EN4cute5tupleIJNS5_1CILi128EEENS7_ILi64EEENS7_ILi256EEEEEELi256ENS_6half_tEfNS_4arch4Sm80ELb0ELb1ELb0ELb0ELb0ELb0ELb1ELb1EEENS1_21CollectiveEpilogueFwdINS6_IJS8_SA_S9_EEENS6_IJNS7_ILi1EEESI_SI_EEESC_SE_Li256ELb0ELb1ELb1ELb0EEENS1_19SingleTileSchedulerILb0ELb1ELb1ELi128EEEEEEEEEvNT_6ParamsE)
        /*0158*/ 	.word	0x000000ff


	//----- nvinfo : EIATTR_FRAME_SIZE
	.align		4
.L_68:
        /*015c*/ 	.byte	0x04, 0x11
        /*015e*/ 	.short	(.L_70 - .L_69)
	.align		4
.L_69:
        /*0160*/ 	.word	index@(_ZN7cutlass13device_kernelIN5flash19enable_sm80_to_sm89INS1_16FlashAttnFwdSm80INS1_25CollectiveMainloopFwdSm80ILi8ELi1ELb0EN4cute5tupleIJNS5_1CILi128EEENS7_ILi64EEENS7_ILi256EEEEEELi256ENS_6half_tEfNS_4arch4Sm80ELb0ELb1ELb0ELb0ELb0ELb0ELb1ELb1EEENS1_21CollectiveEpilogueFwdINS6_IJS8_SA_S9_EEENS6_IJNS7_ILi1EEESI_SI_EEESC_SE_Li256ELb0ELb1ELb1ELb0EEENS1_19SingleTileSchedulerILb0ELb1ELb1ELi128EEEEEEEEEvNT_6ParamsE)
        /*0164*/ 	.word	0x00000040


	//----- nvinfo : EIATTR_REGCOUNT
	.align		4
.L_70:
        /*0168*/ 	.byte	0x04, 0x2f
        /*016a*/ 	.short	(.L_72 - .L_71)
	.align		4
.L_71:
        /*016c*/ 	.word	index@(_ZN7cutlass13device_kernelIN5flash19enable_sm80_to_sm89INS1_16FlashAttnFwdSm80INS1_25CollectiveMainloopFwdSm80ILi8ELi1ELb0EN4cute5tupleIJNS5_1CILi128EEENS7_ILi48EEENS7_ILi256EEEEEELi256ENS_6half_tEfNS_4arch4Sm80ELb0ELb0ELb0ELb1ELb0ELb1ELb1ELb1EEENS1_21CollectiveEpilogueFwdINS6_IJS8_SA_S9_EEENS6_IJNS7_ILi1EEESI_SI_EEESC_SE_Li256ELb1ELb1ELb1ELb0EEENS1_36VarlenDynamicPersistentTileSchedulerILi128ELi48ELi256ELi256ELb1ELb1ELb0ELb0ELb1ELb1EEEEEEEEEvNT_6ParamsE)
        /*0170*/ 	.word	0x000000ff


	//----- nvinfo : EIATTR_FRAME_SIZE
	.align		4
.L_72:
        /*0174*/ 	.byte	0x04, 0x11
        /*0176*/ 	.short	(.L_74 - .L_73)
	.align		4
.L_73:
        /*0178*/ 	.word	index@($__internal_33_$__cuda_sm70_votesync_ballot)
        /*017c*/ 	.word	0x00000000


	//----- nvinfo : EIATTR_FRAME_SIZE
	.align		4
.L_74:
        /*0180*/ 	.byte	0x04, 0x11
        /*0182*/ 	.short	(.L_76 - .L_75)
	.align		4
.L_75:
        /*0184*/ 	.word	index@($__internal_32_$__cuda_sm70_shflsync_up_p)
        /*0188*/ 	.word	0x00000000


	//----- nvinfo : EIATTR_FRAME_SIZE
	.align		4
.L_76:
        /*018c*/ 	.byte	0x04, 0x11
        /*018e*/ 	.short	(.L_78 - .L_77)
	.align		4
.L_77:
        /*0190*/ 	.word	index@($__internal_31_$__cuda_sm70_shflsync_idx_p)
        /*0194*/ 	.word	0x00000000


	//----- nvinfo : EIATTR_FRAME_SIZE
	.align		4
.L_78:
        /*0198*/ 	.byte	0x04, 0x11
        /*019a*/ 	.short	(.L_80 - .L_79)
	.align		4
.L_79:
        /*019c*/ 	.word	index@($__internal_30_$__cuda_sm70_shflsync_bfly_p)
        /*01a0*/ 	.word	0x00000000


	//----- nvinfo : EIATTR_FRAME_SIZE
	.align		4
.L_80:
        /*01a4*/ 	.byte	0x04, 0x11
        /*01a6*/ 	.short	(.L_82 - .L_81)
	.align		4
.L_81:
        /*01a8*/ 	.word	index@(_ZN7cutlass13device_kernelIN5flash19enable_sm80_to_sm89INS1_16FlashAttnFwdSm80INS1_25CollectiveMainloopFwdSm80ILi8ELi1ELb0EN4cute5tupleIJNS5_1CILi128EEENS7_ILi48EEENS7_ILi256EEEEEELi256ENS_6half_tEfNS_4arch4Sm80ELb0ELb0ELb0ELb1ELb0ELb1ELb1ELb1EEENS1_21CollectiveEpilogueFwdINS6_IJS8_SA_S9_EEENS6_IJNS7_ILi1EEESI_SI_EEESC_SE_Li256ELb1ELb1ELb1ELb0EEENS1_36VarlenDynamicPersistentTileSchedulerILi128ELi48ELi256ELi256ELb1ELb1ELb0ELb0ELb1ELb1EEEEEEEEEvNT_6ParamsE)
        /*01ac*/ 	.word	0x00000060


	//----- nvinfo : EIATTR_REGCOUNT
	.align		4
.L_82:
        /*01b0*/ 	.byte	0x04, 0x2f
        /*01b2*/ 	.short	(.L_84 - .L_83)
	.align		4
.L_83:
        /*01b4*/ 	.word	index@(_ZN7cutlass13device_kernelIN5flash19enable_sm80_to_sm89INS1_16FlashAttnFwdSm80INS1_25CollectiveMainloopFwdSm80ILi8ELi1ELb0EN4cute5tupleIJNS5_1CILi128EEENS7_ILi64EEENS7_ILi256EEEEEELi256ENS_6half_tEfNS_4arch4Sm80ELb0ELb0ELb0ELb1ELb0ELb0ELb1ELb1EEENS1_21CollectiveEpilogueFwdINS6_IJS8_SA_S9_EEENS6_IJNS7_ILi1EEESI_SI_EEESC_SE_Li256ELb1ELb1ELb1ELb0EEENS1_36VarlenDynamicPersistentTileSchedulerILi128ELi64ELi256ELi256ELb1ELb1ELb0ELb0ELb1ELb1EEEEEEEEEvNT_6ParamsE)
        /*01b8*/ 	.word	0x000000ff


	//----- nvinfo : EIATTR_FRAME_SIZE
	.align		4
.L_84:
        /*01bc*/ 	.byte	0x04, 0x11
        /*01be*/ 	.short	(.L_86 - .L_85)
	.align		4
.L_85:
        /*01c0*/ 	.word	index@($__internal_29_$__cuda_sm70_votesync_ballot)
        /*01c4*/ 	.word	0x00000000


	//----- nvinfo : EIATTR_FRAME_SIZE
	.align		4
.L_86:
        /*01c8*/ 	.byte	0x04, 0x11
        /*01ca*/ 	.short	(.L_88 - .L_87)
	.align		4
.L_87:
        /*01cc*/ 	.word	index@($__internal_28_$__cuda_sm70_shflsync_up_p)
        /*01d0*/ 	.word	0x00000000


	//----- nvinfo : EIATTR_FRAME_SIZE
	.align		4
.L_88:
        /*01d4*/ 	.byte	0x04, 0x11
        /*01d6*/ 	.short	(.L_90 - .L_89)
	.align		4
.L_89:
        /*01d8*/ 	.word	index@($__internal_27_$__cuda_sm70_shflsync_idx_p)
        /*01dc*/ 	.word	0x00000000


	//----- nvinfo : EIATTR_FRAME_SIZE
	.align		4
.L_90:
        /*01e0*/ 	.byte	0x04, 0x11
        /*01e2*/ 	.short	(.L_92 - .L_91)
	.align		4
.L_91:
        /*01e4*/ 	.word	index@($__internal_26_$__cuda_sm70_shflsync_bfly_p)
        /*01e8*/ 	.word	0x00000000


	//----- nvinfo : EIATTR_FRAME_SIZE
	.align		4
.L_92:
        /*01ec*/ 	.byte	0x04, 0x11
        /*01ee*/ 	.short	(.L_94 - .L_93)
	.align		4
.L_93:
        /*01f0*/ 	.word	index@(_ZN7cutlass13device_kernelIN5flash19enable_sm80_to_sm89INS1_16FlashAttnFwdSm80INS1_25CollectiveMainloopFwdSm80ILi8ELi1ELb0EN4cute5tupleIJNS5_1CILi128EEENS7_ILi64EEENS7_ILi256EEEEEELi256ENS_6half_tEfNS_4arch4Sm80ELb0ELb0ELb0ELb1ELb0ELb0ELb1ELb1EEENS1_21CollectiveEpilogueFwdINS6_IJS8_SA_S9_EEENS6_IJNS7_ILi1EEESI_SI_EEESC_SE_Li256ELb1ELb1ELb1ELb0EEENS1_36VarlenDynamicPersistentTileSchedulerILi128ELi64ELi256ELi256ELb1ELb1ELb0ELb0ELb1ELb1EEEEEEEEEvNT_6ParamsE)
        /*01f4*/ 	.word	0x00000040


	//----- nvinfo : EIATTR_REGCOUNT
	.align		4
.L_94:
        /*01f8*/ 	.byte	0x04, 0x2f
        /*01fa*/ 	.short	(.L_96 - .L_95)
	.align		4
.L_95:
        /*01fc*/ 	.word	index@(_ZN7cutlass13device_kernelIN5flash19enable_sm80_to_sm89INS1_16FlashAttnFwdSm80INS1_25CollectiveMainloopFwdSm80ILi8ELi1ELb0EN4cute5tupleIJNS5_1CILi128EEENS7_ILi96EEENS7_ILi256EEEEEELi256ENS_6half_tEfNS_4arch4Sm80ELb0ELb0ELb0ELb0ELb0ELb0ELb1ELb1EEENS1_21CollectiveEpilogueFwdINS6_IJS8_SA_S9_EEENS6_IJNS7_ILi1EEESI_SI_EEESC_SE_Li256ELb0ELb1ELb1ELb0EEENS1_19SingleTileSchedulerILb0ELb1ELb1ELi128EEEEEEEEEvNT_6ParamsE)
        /*0200*/ 	.word	0x000000ff


	//----- nvinfo : EIATTR_FRAME_SIZE
	.align		4
.L_96:
        /*0204*/ 	.byte	0x04, 0x11
        /*0206*/ 	.short	(.L_98 - .L_97)
	.align		4
.L_97:
        /*0208*/ 	.word	index@(_ZN7cutlass13device_kernelIN5flash19enable_sm80_to_sm89INS1_16FlashAttnFwdSm80INS1_25CollectiveMainloopFwdSm80ILi8ELi1ELb0EN4cute5tupleIJNS5_1CILi128EEENS7_ILi96EEENS7_ILi256EEEEEELi256ENS_6half_tEfNS_4arch4Sm80ELb0ELb0ELb0ELb0ELb0ELb0ELb1ELb1EEENS1_21CollectiveEpilogueFwdINS6_IJS8_SA_S9_EEENS6_IJNS7_ILi1EEESI_SI_EEESC_SE_Li256ELb0ELb1ELb1ELb0EEENS1_19SingleTileSchedulerILb0ELb1ELb1ELi128EEEEEEEEEvNT_6ParamsE)
        /*020c*/ 	.word	0x00000058


	//----- nvinfo : EIATTR_REGCOUNT
	.align		4
.L_98:
        /*0210*/ 	.byte	0x04, 0x2f
        /*0212*/ 	.short	(.L_100 - .L_99)
	.align		4
.L_99:
        /*0214*/ 	.word	index@(_ZN7cutlass13device_kernelIN5flash19enable_sm80_to_sm89INS1_16FlashAttnFwdSm80INS1_25CollectiveMainloopFwdSm80ILi8ELi1ELb0EN4cute5tupleIJNS5_1CILi128EEENS7_ILi32EEENS7_ILi256EEEEEELi256ENS_6half_tEfNS_4arch4Sm80ELb1ELb0ELb0ELb1ELb0ELb1ELb1ELb1EEENS1_21CollectiveEpilogueFwdINS6_IJS8_SA_S9_EEENS6_IJNS7_ILi1EEESI_SI_EEESC_SE_Li256ELb1ELb1ELb1ELb0EEENS1_36VarlenDynamicPersistentTileSchedulerILi128ELi32ELi256ELi256ELb1ELb1ELb0ELb1ELb1ELb1EEEEEEEEEvNT_6ParamsE)
        /*0218*/ 	.word	0x000000ff


	//----- nvinfo : EIATTR_FRAME_SIZE
	.align		4
.L_100:
        /*021c*/ 	.byte	0x04, 0x11
        /*021e*/ 	.short	(.L_102 - .L_101)
	.align		4
.L_101:
        /*0220*/ 	.word	index@($__internal_25_$__cuda_sm70_votesync_ballot)
        /*0224*/ 	.word	0x00000000


	//----- nvinfo : EIATTR_FRAME_SIZE
	.align		4
.L_102:
        /*0228*/ 	.byte	0x04, 0x11
        /*022a*/ 	.short	(.L_104 - .L_103)
	.align		4
.L_103:
        /*022c*/ 	.word	index@($__internal_24_$__cuda_sm70_shflsync_up_p)
        /*0230*/ 	.word	0x00000000


	//----- nvinfo : EIATTR_FRAME_SIZE
	.align		4
.L_104:
        /*0234*/ 	.byte	0x04, 0x11
        /*0236*/ 	.short	(.L_106 - .L_105)
	.align		4
.L_105:
        /*0238*/ 	.word	index@($__internal_23_$__cuda_sm70_shflsync_idx_p)
        /*023c*/ 	.word	0x00000000


	//----- nvinfo : EIATTR_FRAME_SIZE
	.align		4
.L_106:
        /*0240*/ 	.byte	0x04, 0x11
        /*0242*/ 	.short	(.L_108 - .L_107)
	.align		4
.L_107:
        /*0244*/ 	.word	index@($__internal_22_$__cuda_sm70_shflsync_bfly_p)
        /*0248*/ 	.word	0x00000000


	//----- nvinfo : EIATTR_FRAME_SIZE
	.align		4
.L_108:
        /*024c*/ 	.byte	0x04, 0x11
        /*024e*/ 	.short	(.L_110 - .L_109)
	.align		4
.L_109:
        /*0250*/ 	.word	index@(_ZN7cutlass13device_kernelIN5flash19enable_sm80_to_sm89INS1_16FlashAttnFwdSm80INS1_25CollectiveMainloopFwdSm80ILi8ELi1ELb0EN4cute5tupleIJNS5_1CILi128EEENS7_ILi32EEENS7_ILi256EEEEEELi256ENS_6half_tEfNS_4arch4Sm80ELb1ELb0ELb0ELb1ELb0ELb1ELb1ELb1EEENS1_21CollectiveEpilogueFwdINS6_IJS8_SA_S9_EEENS6_IJNS7_ILi1EEESI_SI_EEESC_SE_Li256ELb1ELb1ELb1ELb0EEENS1_36VarlenDynamicPersistentTileSchedulerILi128ELi32ELi256ELi256ELb1ELb1ELb0ELb1ELb1ELb1EEEEEEEEEvNT_6ParamsE)
        /*0254*/ 	.word	0x00000008


	//----- nvinfo : EIATTR_REGCOUNT
	.align		4
.L_110:
        /*0258*/ 	.byte	0x04, 0x2f
        /*025a*/ 	.short	(.L_112 - .L_111)
	.align		4
.L_111:
        /*025c*/ 	.word	index@(_ZN7cutlass13device_kernelIN5flash19enable_sm80_to_sm89INS1_16FlashAttnFwdSm80INS1_25CollectiveMainloopFwdSm80ILi8ELi1ELb1EN4cute5tupleIJNS5_1CILi128EEENS7_ILi48EEENS7_ILi256EEEEEELi256ENS_6half_tEfNS_4arch4Sm80ELb1ELb0ELb0ELb1ELb0ELb0ELb1ELb1EEENS1_21CollectiveEpilogueFwdINS6_IJS8_SA_S9_EEENS6_IJNS7_ILi1EEESI_SI_EEESC_SE_Li256ELb1ELb1ELb1ELb0EEENS1_36VarlenDynamicPersistentTileSchedulerILi128ELi48ELi256ELi256ELb1ELb1ELb0ELb1ELb1ELb1EEEEEEEEEvNT_6ParamsE)
        /*0260*/ 	.word	0x000000ff


	//----- nvinfo : EIATTR_FRAME_SIZE
	.align		4
.L_112:
        /*0264*/ 	.byte	0x04, 0x11
        /*0266*/ 	.short	(.L_114 - .L_113)
	.align		4
.L_113:
        /*0268*/ 	.word	index@($__internal_21_$__cuda_sm70_votesync_ballot)
        /*026c*/ 	.word	0x00000000


	//----- nvinfo : EIATTR_FRAME_SIZE
	.align		4
.L_114:
        /*0270*/ 	.byte	0x04, 0x11
        /*0272*/ 	.short	(.L_116 - .L_115)
	.align		4
.L_115:
        /*0274*/ 	.word	index@($__internal_20_$__cuda_sm70_shflsync_up_p)
        /*0278*/ 	.word	0x00000000


	//----- nvinfo : EIATTR_FRAME_SIZE
	.align		4
.L_116:
        /*027c*/ 	.byte	0x04, 0x11
        /*027e*/ 	.short	(.L_118 - .L_117)
	.align		4
.L_117:
        /*0280*/ 	.word	index@($__internal_19_$__cuda_sm70_shflsync_idx_p)
        /*0284*/ 	.word	0x00000000


	//----- nvinfo : EIATTR_FRAME_SIZE
	.align		4
.L_118:
        /*0288*/ 	.byte	0x04, 0x11
        /*028a*/ 	.short	(.L_120 - .L_119)
	.align		4
.L_119:
        /*028c*/ 	.word	index@($__internal_18_$__cuda_sm70_shflsync_bfly_p)
        /*0290*/ 	.word	0x00000000


	//----- nvinfo : EIATTR_FRAME_SIZE
	.align		4
.L_120:
        /*0294*/ 	.byte	0x04, 0x11
        /*0296*/ 	.short	(.L_122 - .L_121)
	.align		4
.L_121:
        /*0298*/ 	.word	index@(_ZN7cutlass13device_kernelIN5flash19enable_sm80_to_sm89INS1_16FlashAttnFwdSm80INS1_25CollectiveMainloopFwdSm80ILi8ELi1ELb1EN4cute5tupleIJNS5_1CILi128EEENS7_ILi48EEENS7_ILi256EEEEEELi256ENS_6half_tEfNS_4arch4Sm80ELb1ELb0ELb0ELb1ELb0ELb0ELb1ELb1EEENS1_21CollectiveEpilogueFwdINS6_IJS8_SA_S9_EEENS6_IJNS7_ILi1EEESI_SI_EEESC_SE_Li256ELb1ELb1ELb1ELb0EEENS1_36VarlenDynamicPersistentTileSchedulerILi128ELi48ELi256ELi256ELb1ELb1ELb0ELb1ELb1ELb1EEEEEEEEEvNT_6ParamsE)
        /*029c*/ 	.word	0x000000e0


	//----- nvinfo : EIATTR_REGCOUNT
	.align		4
.L_122:
        /*02a0*/ 	.byte	0x04, 0x2f
        /*02a2*/ 	.short	(.L_124 - .L_123)
	.align		4
.L_123:
        /*02a4*/ 	.word	index@(_ZN7cutlass13device_kernelIN5flash19enable_sm80_to_sm89INS1_16FlashAttnFwdSm80INS1_25CollectiveMainloopFwdSm80ILi8ELi1ELb1EN4cute5tupleIJNS5_1CILi128EEENS7_ILi64EEENS7_ILi256EEEEEELi256ENS_6half_tEfNS_4arch4Sm80ELb1ELb0ELb0ELb0ELb0ELb0ELb1ELb1EEENS1_21CollectiveEpilogueFwdINS6_IJS8_SA_S9_EEENS6_IJNS7_ILi1EEESI_SI_EEESC_SE_Li256ELb0ELb1ELb1ELb0EEENS1_30DynamicPersistentTileSchedulerILi256ELi256ELb1ELb1ELb0EEEEEEEEEvNT_6ParamsE)
        /*02a8*/ 	.word	0x000000ff


	//----- nvinfo : EIATTR_FRAME_SIZE
	.align		4
.L_124:
        /*02ac*/ 	.byte	0x04, 0x11
        /*02ae*/ 	.short	(.L_126 - .L_125)
	.align		4
.L_125:
        /*02b0*/ 	.word	index@($__internal_17_$__cuda_sm70_shflsync_idx_p)
        /*02b4*/ 	.word	0x00000000


	//----- nvinfo : EIATTR_FRAME_SIZE
	.align		4
.L_126:
        /*02b8*/ 	.byte	0x04, 0x11
        /*02ba*/ 	.short	(.L_128 - .L_127)
	.align		4
.L_127:
        /*02bc*/ 	.word	index@($__internal_16_$__cuda_sm70_shflsync_bfly_p)
        /*02c0*/ 	.word	0x00000000


	//----- nvinfo : EIATTR_FRAME_SIZE
	.align		4
.L_128:
        /*02c4*/ 	.byte	0x04, 0x11
        /*02c6*/ 	.short	(.L_130 - .L_129)
	.align		4
.L_129:
        /*02c8*/ 	.word	index@(_ZN7cutlass13device_kernelIN5flash19enable_sm80_to_sm89INS1_16FlashAttnFwdSm80INS1_25CollectiveMainloopFwdSm80ILi8ELi1ELb1EN4cute5tupleIJNS5_1CILi128EEENS7_ILi64EEENS7_ILi256EEEEEELi256ENS_6half_tEfNS_4arch4Sm80ELb1ELb0ELb0ELb0ELb0ELb0ELb1ELb1EEENS1_21CollectiveEpilogueFwdINS6_IJS8_SA_S9_EEENS6_IJNS7_ILi1EEESI_SI_EEESC_SE_Li256ELb0ELb1ELb1ELb0EEENS1_30DynamicPersistentTileSchedulerILi256ELi256ELb1ELb1ELb0EEEEEEEEEvNT_6ParamsE)
        /*02cc*/ 	.word	0x00000168


	//----- nvinfo : EIATTR_REGCOUNT
	.align		4
.L_130:
        /*02d0*/ 	.byte	0x04, 0x2f
        /*02d2*/ 	.short	(.L_132 - .L_131)
	.align		4
.L_131:
        /*02d4*/ 	.word	index@(_ZN7cutlass13device_kernelIN5flash19enable_sm80_to_sm89INS1_16FlashAttnFwdSm80INS1_25CollectiveMainloopFwdSm80ILi8ELi1ELb0EN4cute5tupleIJNS5_1CILi128EEENS7_ILi32EEENS7_ILi256EEEEEELi256ENS_6half_tEfNS_4arch4Sm80ELb0ELb1ELb0ELb1ELb0ELb1ELb1ELb1EEENS1_21CollectiveEpilogueFwdINS6_IJS8_SA_S9_EEENS6_IJNS7_ILi1EEESI_SI_EEESC_SE_Li256ELb1ELb1ELb1ELb0EEENS1_36VarlenDynamicPersistentTileSchedulerILi128ELi32ELi256ELi256ELb1ELb1ELb0ELb1ELb0ELb1EEEEEEEEEvNT_6ParamsE)
        /*02d8*/ 	.word	0x000000ff


	//----- nvinfo : EIATTR_FRAME_SIZE
	.align		4
.L_132:
        /*02dc*/ 	.byte	0x04, 0x11
        /*02de*/ 	.short	(.L_134 - .L_133)
	.align		4
.L_133:
        /*02e0*/ 	.word	index@($__internal_15_$__cuda_sm70_votesync_ballot)
        /*02e4*/ 	.word	0x00000000


	//----- nvinfo : EIATTR_FRAME_SIZE
	.align		4
.L_134:
        /*02e8*/ 	.byte	0x04, 0x11
        /*02ea*/ 	.short	(.L_136 - .L_135)
	.align		4
.L_135:
        /*02ec*/ 	.word	index@($__internal_14_$__cuda_sm70_shflsync_up_p)
        /*02f0*/ 	.word	0x00000000


	//----- nvinfo : EIATTR_FRAME_SIZE
	.align		4
.L_136:
        /*02f4*/ 	.byte	0x04, 0x11
        /*02f6*/ 	.short	(.L_138 - .L_137)
	.align		4
.L_137:
        /*02f8*/ 	.word	index@($__internal_13_$__cuda_sm70_shflsync_idx_p)
        /*02fc*/ 	.word	0x00000000


	//----- nvinfo : EIATTR_FRAME_SIZE
	.align		4
.L_138:
        /*0300*/ 	.byte	0x04, 0x11
        /*0302*/ 	.short	(.L_140 - .L_139)
	.align		4
.L_139:
        /*0304*/ 	.word	index@($__internal_12_$__cuda_sm70_shflsync_bfly_p)
        /*0308*/ 	.word	0x00000000


	//----- nvinfo : EIATTR_FRAME_SIZE
	.align		4
.L_140:
        /*030c*/ 	.byte	0x04, 0x11
        /*030e*/ 	.short	(.L_142 - .L_141)
	.align		4
.L_141:
        /*0310*/ 	.word	index@(_ZN7cutlass13device_kernelIN5flash19enable_sm80_to_sm89INS1_16FlashAttnFwdSm80INS1_25CollectiveMainloopFwdSm80ILi8ELi1ELb0EN4cute5tupleIJNS5_1CILi128EEENS7_ILi32EEENS7_ILi256EEEEEELi256ENS_6half_tEfNS_4arch4Sm80ELb0ELb1ELb0ELb1ELb0ELb1ELb1ELb1EEENS1_21CollectiveEpilogueFwdINS6_IJS8_SA_S9_EEENS6_IJNS7_ILi1EEESI_SI_EEESC_SE_Li256ELb1ELb1ELb1ELb0EEENS1_36VarlenDynamicPersistentTileSchedulerILi128ELi32ELi256ELi256ELb1ELb1ELb0ELb1ELb0ELb1EEEEEEEEEvNT_6ParamsE)
        /*0314*/ 	.word	0x00000008


	//----- nvinfo : EIATTR_REGCOUNT
	.align		4
.L_142:
        /*0318*/ 	.byte	0x04, 0x2f
        /*031a*/ 	.short	(.L_144 - .L_143)
	.align		4
.L_143:
        /*031c*/ 	.word	index@(_ZN7cutlass13device_kernelIN5flash19enable_sm80_to_sm89INS1_16FlashAttnFwdSm80INS1_25CollectiveMainloopFwdSm80ILi8ELi1ELb1EN4cute5tupleIJNS5_1CILi128EEENS7_ILi48EEENS7_ILi256EEEEEELi256ENS_6half_tEfNS_4arch4Sm80ELb0ELb1ELb0ELb1ELb0ELb0ELb1ELb1EEENS1_21CollectiveEpilogueFwdINS6_IJS8_SA_S9_EEENS6_IJNS7_ILi1EEESI_SI_EEESC_SE_Li256ELb1ELb1ELb1ELb0EEENS1_36VarlenDynamicPersistentTileSchedulerILi128ELi48ELi256ELi256ELb1ELb1ELb0ELb1ELb0ELb1EEEEEEEEEvNT_6ParamsE)
        /*0320*/ 	.word	0x000000ff


	//----- nvinfo : EIATTR_FRAME_SIZE
	.align		4
.L_144:
        /*0324*/ 	.byte	0x04, 0x11
        /*0326*/ 	.short	(.L_146 - .L_145)
	.align		4
.L_145:
        /*0328*/ 	.word	index@($__internal_11_$__cuda_sm70_votesync_ballot)
        /*032c*/ 	.word	0x00000000


	//----- nvinfo : EIATTR_FRAME_SIZE
	.align		4
.L_146:
        /*0330*/ 	.byte	0x04, 0x11
        /*0332*/ 	.short	(.L_148 - .L_147)
	.align		4
.L_147:
        /*0334*/ 	.word	index@($__internal_10_$__cuda_sm70_shflsync_up_p)
        /*0338*/ 	.word	0x00000000


	//----- nvinfo : EIATTR_FRAME_SIZE
	.align		4
.L_148:
        /*033c*/ 	.byte	0x04, 0x11
        /*033e*/ 	.short	(.L_150 - .L_149)
	.align		4
.L_149:
        /*0340*/ 	.word	index@($__internal_9_$__cuda_sm70_shflsync_idx_p)
        /*0344*/ 	.word	0x00000000


	//----- nvinfo : EIATTR_FRAME_SIZE
	.align		4
.L_150:
        /*0348*/ 	.byte	0x04, 0x11
        /*034a*/ 	.short	(.L_152 - .L_151)
	.align		4
.L_151:
        /*034c*/ 	.word	index@($__internal_8_$__cuda_sm70_shflsync_bfly_p)
        /*0350*/ 	.word	0x00000000


	//----- nvinfo : EIATTR_FRAME_SIZE
	.align		4
.L_152:
        /*0354*/ 	.byte	0x04, 0x11
        /*0356*/ 	.short	(.L_154 - .L_153)
	.align		4
.L_153:
        /*0358*/ 	.word	index@(_ZN7cutlass13device_kernelIN5flash19enable_sm80_to_sm89INS1_16FlashAttnFwdSm80INS1_25CollectiveMainloopFwdSm80ILi8ELi1ELb1EN4cute5tupleIJNS5_1CILi128EEENS7_ILi48EEENS7_ILi256EEEEEELi256ENS_6half_tEfNS_4arch4Sm80ELb0ELb1ELb0ELb1ELb0ELb0ELb1ELb1EEENS1_21CollectiveEpilogueFwdINS6_IJS8_SA_S9_EEENS6_IJNS7_ILi1EEESI_SI_EEESC_SE_Li256ELb1ELb1ELb1ELb0EEENS1_36VarlenDynamicPersistentTileSchedulerILi128ELi48ELi256ELi256ELb1ELb1ELb0ELb1ELb0ELb1EEEEEEEEEvNT_6ParamsE)
        /*035c*/ 	.word	0x000000b0


	//----- nvinfo : EIATTR_REGCOUNT
	.align		4
.L_154:
        /*0360*/ 	.byte	0x04, 0x2f
        /*0362*/ 	.short	(.L_156 - .L_155)
	.align		4
.L_155:
        /*0364*/ 	.word	index@(_ZN7cutlass13device_kernelIN5flash19enable_sm80_to_sm89INS1_16FlashAttnFwdSm80INS1_25CollectiveMainloopFwdSm80ILi8ELi1ELb1EN4cute5tupleIJNS5_1CILi128EEENS7_ILi48EEENS7_ILi256EEEEEELi256ENS_6half_tEfNS_4arch4Sm80ELb0ELb1ELb0ELb0ELb0ELb0ELb1ELb1EEENS1_21CollectiveEpilogueFwdINS6_IJS8_SA_S9_EEENS6_IJNS7_ILi1EEESI_SI_EEESC_SE_Li256ELb0ELb1ELb1ELb0EEENS1_19SingleTileSchedulerILb0ELb1ELb1ELi128EEEEEEEEEvNT_6ParamsE)
        /*0368*/ 	.word	0x000000ff


	//----- nvinfo : EIATTR_FRAME_SIZE
	.align		4
.L_156:
        /*036c*/ 	.byte	0x04, 0x11
        /*036e*/ 	.short	(.L_158 - .L_157)
	.align		4
.L_157:
        /*0370*/ 	.word	index@(_ZN7cutlass13device_kernelIN5flash19enable_sm80_to_sm89INS1_16FlashAttnFwdSm80INS1_25CollectiveMainloopFwdSm80ILi8ELi1ELb1EN4cute5tupleIJNS5_1CILi128EEENS7_ILi48EEENS7_ILi256EEEEEELi256ENS_6half_tEfNS_4arch4Sm80ELb0ELb1ELb0ELb0ELb0ELb0ELb1ELb1EEENS1_21CollectiveEpilogueFwdINS6_IJS8_SA_S9_EEENS6_IJNS7_ILi1EEESI_SI_EEESC_SE_Li256ELb0ELb1ELb1ELb0EEENS1_19SingleTileSchedulerILb0ELb1ELb1ELi128EEEEEEEEEvNT_6ParamsE)
        /*0374*/ 	.word	0x00000098


	//----- nvinfo : EIATTR_REGCOUNT
	.align		4
.L_158:
        /*0378*/ 	.byte	0x04, 0x2f
        /*037a*/ 	.short	(.L_160 - .L_159)
	.align		4
.L_159:
        /*037c*/ 	.word	index@(_ZN7cutlass13device_kernelIN5flash19enable_sm80_to_sm89INS1_16FlashAttnFwdSm80INS1_25CollectiveMainloopFwdSm80ILi8ELi1ELb0EN4cute5tupleIJNS5_1CILi128EEENS7_ILi32EEENS7_ILi256EEEEEELi256ENS_6half_tEfNS_4arch4Sm80ELb0ELb0ELb0ELb1ELb0ELb1ELb1ELb1EEENS1_21CollectiveEpilogueFwdINS6_IJS8_SA_S9_EEENS6_IJNS7_ILi1EEESI_SI_EEESC_SE_Li256ELb1ELb1ELb1ELb0EEENS1_36VarlenDynamicPersistentTileSchedulerILi128ELi32ELi256ELi256ELb1ELb1ELb0ELb0ELb1ELb1EEEEEEEEEvNT_6ParamsE)
        /*0380*/ 	.word	0x000000ff


	//----- nvinfo : EIATTR_FRAME_SIZE
	.align		4
.L_160:
        /*0384*/ 	.byte	0x04, 0x11
        /*0386*/ 	.short	(.L_162 - .L_161)
	.align		4
.L_161:
        /*0388*/ 	.word	index@($__internal_7_$__cuda_sm70_votesync_ballot)
        /*038c*/ 	.word	0x00000000


	//----- nvinfo : EIATTR_FRAME_SIZE
	.align		4
.L_162:
        /*0390*/ 	.byte	0x04, 0x11
        /*0392*/ 	.short	(.L_164 - .L_163)
	.align		4
.L_163:
        /*0394*/ 	.word	index@($__internal_6_$__cuda_sm70_shflsync_up_p)
        /*0398*/ 	.word	0x00000000


	//----- nvinfo : EIATTR_FRAME_SIZE
	.align		4
.L_164:
        /*039c*/ 	.byte	0x04, 0x11
        /*039e*/ 	.short	(.L_166 - .L_165)
	.align		4
.L_165:
        /*03a0*/ 	.word	index@($__internal_5_$__cuda_sm70_shflsync_idx_p)
        /*03a4*/ 	.word	0x00000000


	//----- nvinfo : EIATTR_FRAME_SIZE
	.align		4
.L_166:
        /*03a8*/ 	.byte	0x04, 0x11
        /*03aa*/ 	.short	(.L_168 - .L_167)
	.align		4
.L_167:
        /*03ac*/ 	.word	index@($__internal_4_$__cuda_sm70_shflsync_bfly_p)
        /*03b0*/ 	.word	0x00000000


	//----- nvinfo : EIATTR_FRAME_SIZE
	.align		4
.L_168:
        /*03b4*/ 	.byte	0x04, 0x11
        /*03b6*/ 	.short	(.L_170 - .L_169)
	.align		4
.L_169:
        /*03b8*/ 	.word	index@(_ZN7cutlass13device_kernelIN5flash19enable_sm80_to_sm89INS1_16FlashAttnFwdSm80INS1_25CollectiveMainloopFwdSm80ILi8ELi1ELb0EN4cute5tupleIJNS5_1CILi128EEENS7_ILi32EEENS7_ILi256EEEEEELi256ENS_6half_tEfNS_4arch4Sm80ELb0ELb0ELb0ELb1ELb0ELb1ELb1ELb1EEENS1_21CollectiveEpilogueFwdINS6_IJS8_SA_S9_EEENS6_IJNS7_ILi1EEESI_SI_EEESC_SE_Li256ELb1ELb1ELb1ELb0EEENS1_36VarlenDynamicPersistentTileSchedulerILi128ELi32ELi256ELi256ELb1ELb1ELb0ELb0ELb1ELb1EEEEEEEEEvNT_6ParamsE)
        /*03bc*/ 	.word	0x00000010


	//----- nvinfo : EIATTR_REGCOUNT
	.align		4
.L_170:
        /*03c0*/ 	.byte	0x04, 0x2f
        /*03c2*/ 	.short	(.L_172 - .L_171)
	.align		4
.L_171:
        /*03c4*/ 	.word	index@(_ZN7cutlass13device_kernelIN5flash19enable_sm80_to_sm89INS1_16FlashAttnFwdSm80INS1_25CollectiveMainloopFwdSm80ILi8ELi1ELb1EN4cute5tupleIJNS5_1CILi128EEENS7_ILi48EEENS7_ILi256EEEEEELi256ENS_6half_tEfNS_4arch4Sm80ELb0ELb0ELb0ELb1ELb0ELb0ELb1ELb1EEENS1_21CollectiveEpilogueFwdINS6_IJS8_SA_S9_EEENS6_IJNS7_ILi1EEESI_SI_EEESC_SE_Li256ELb1ELb1ELb1ELb0EEENS1_36VarlenDynamicPersistentTileSchedulerILi128ELi48ELi256ELi256ELb1ELb1ELb0ELb0ELb1ELb1EEEEEEEEEvNT_6ParamsE)
        /*03c8*/ 	.word	0x000000ff


	//----- nvinfo : EIATTR_FRAME_SIZE
	.align		4
.L_172:
        /*03cc*/ 	.byte	0x04, 0x11
        /*03ce*/ 	.short	(.L_174 - .L_173)
	.align		4
.L_173:
        /*03d0*/ 	.word	index@($__internal_3_$__cuda_sm70_votesync_ballot)
        /*03d4*/ 	.word	0x00000000


	//----- nvinfo : EIATTR_FRAME_SIZE
	.align		4
.L_174:
        /*03d8*/ 	.byte	0x04, 0x11
        /*03da*/ 	.short	(.L_176 - .L_175)
	.align		4
.L_175:
        /*03dc*/ 	.word	index@($__internal_2_$__cuda_sm70_shflsync_up_p)
        /*03e0*/ 	.word	0x00000000


	//----- nvinfo : EIATTR_FRAME_SIZE
	.align		4
.L_176:
        /*03e4*/ 	.byte	0x04, 0x11
        /*03e6*/ 	.short	(.L_178 - .L_177)
	.align		4
.L_177:
        /*03e8*/ 	.word	index@($__internal_1_$__cuda_sm70_shflsync_idx_p)
        /*03ec*/ 	.word	0x00000000


	//----- nvinfo : EIATTR_FRAME_SIZE
	.align		4
.L_178:
        /*03f0*/ 	.byte	0x04, 0x11
        /*03f2*/ 	.short	(.L_180 - .L_179)
	.align		4
.L_179:
        /*03f4*/ 	.word	index@($__internal_0_$__cuda_sm70_shflsync_bfly_p)
        /*03f8*/ 	.word	0x00000000


	//----- nvinfo : EIATTR_FRAME_SIZE
	.align		4
.L_180:
        /*03fc*/ 	.byte	0x04, 0x11
        /*03fe*/ 	.short	(.L_182 - .L_181)
	.align		4
.L_181:
        /*0400*/ 	.word	index@(_ZN7cutlass13device_kernelIN5flash19enable_sm80_to_sm89INS1_16FlashAttnFwdSm80INS1_25CollectiveMainloopFwdSm80ILi8ELi1ELb1EN4cute5tupleIJNS5_1CILi128EEENS7_ILi48EEENS7_ILi256EEEEEELi256ENS_6half_tEfNS_4arch4Sm80ELb0ELb0ELb0ELb1ELb0ELb0ELb1ELb1EEENS1_21CollectiveEpilogueFwdINS6_IJS8_SA_S9_EEENS6_IJNS7_ILi1EEESI_SI_EEESC_SE_Li256ELb1ELb1ELb1ELb0EEENS1_36VarlenDynamicPersistentTileSchedulerILi128ELi48ELi256ELi256ELb1ELb1ELb0ELb0ELb1ELb1EEEEEEEEEvNT_6ParamsE)
        /*0404*/ 	.word	0x000000b8


	//----- nvinfo : EIATTR_REGCOUNT
	.align		4
.L_182:
        /*0408*/ 	.byte	0x04, 0x2f
        /*040a*/ 	.short	(.L_184 - .L_183)
	.align		4
.L_183:
        /*040c*/ 	.word	index@(_ZN7cutlass13device_kernelIN5flash19enable_sm80_to_sm89INS1_16FlashAttnFwdSm80INS1_25CollectiveMainloopFwdSm80ILi8ELi1ELb1EN4cute5tupleIJNS5_1CILi128EEENS7_ILi64EEENS7_ILi256EEEEEELi256ENS_6half_tEfNS_4arch4Sm80ELb0ELb0ELb0ELb0ELb0ELb0ELb1ELb1EEENS1_21CollectiveEpilogueFwdINS6_IJS8_SA_S9_EEENS6_IJNS7_ILi1EEESI_SI_EEESC_SE_Li256ELb0ELb1ELb1ELb0EEENS1_19SingleTileSchedulerILb0ELb1ELb1ELi128EEEEEEEEEvNT_6ParamsE)
        /*0410*/ 	.word	0x000000ff


	//----- nvinfo : EIATTR_FRAME_SIZE
	.align		4
.L_184:
        /*0414*/ 	.byte	0x04, 0x11
        /*0416*/ 	.short	(.L_186 - .L_185)
	.align		4
.L_185:
        /*0418*/ 	.word	index@(_ZN7cutlass13device_kernelIN5flash19enable_sm80_to_sm89INS1_16FlashAttnFwdSm80INS1_25CollectiveMainloopFwdSm80ILi8ELi1ELb1EN4cute5tupleIJNS5_1CILi128EEENS7_ILi64EEENS7_ILi256EEEEEELi256ENS_6half_tEfNS_4arch4Sm80ELb0ELb0ELb0ELb0ELb0ELb0ELb1ELb1EEENS1_21CollectiveEpilogueFwdINS6_IJS8_SA_S9_EEENS6_IJNS7_ILi1EEESI_SI_EEESC_SE_Li256ELb0ELb1ELb1ELb0EEENS1_19SingleTileSchedulerILb0ELb1ELb1ELi128EEEEEEEEEvNT_6ParamsE)
        /*041c*/ 	.word	0x00000098


	//----- nvinfo : EIATTR_MIN_STACK_SIZE
	.align		4
.L_186:
        /*0420*/ 	.byte	0x04, 0x12
        /*0422*/ 	.short	(.L_188 - .L_187)
	.align		4
.L_187:
        /*0424*/ 	.word	index@(_ZN7cutlass13device_kernelIN5flash19enable_sm80_to_sm89INS1_16FlashAttnFwdSm80INS1_25CollectiveMainloopFwdSm80ILi8ELi1ELb1EN4cute5tupleIJNS5_1CILi128EEENS7_ILi64EEENS7_ILi256EEEEEELi256ENS_6half_tEfNS_4arch4Sm80ELb0ELb0ELb0ELb0ELb0ELb0ELb1ELb1EEENS1_21CollectiveEpilogueFwdINS6_IJS8_SA_S9_EEENS6_IJNS7_ILi1EEESI_SI_EEESC_SE_Li256ELb0ELb1ELb1ELb0EEENS1_19SingleTileSchedulerILb0ELb1ELb1ELi128EEEEEEEEEvNT_6ParamsE)
        /*0428*/ 	.word	0x00000098


	//----- nvinfo : EIATTR_MIN_STACK_SIZE
	.align		4
.L_188:
        /*042c*/ 	.byte	0x04, 0x12
        /*042e*/ 	.short	(.L_190 - .L_189)
	.align		4
.L_189:
        /*0430*/ 	.word	index@(_ZN7cutlass13device_kernelIN5flash19enable_sm80_to_sm89INS1_16FlashAttnFwdSm80INS1_25CollectiveMainloopFwdSm80ILi8ELi1ELb1EN4cute5tupleIJNS5_1CILi128EEENS7_ILi48EEENS7_ILi256EEEEEELi256ENS_6half_tEfNS_4arch4Sm80ELb0ELb0ELb0ELb1ELb0ELb0ELb1ELb1EEENS1_21CollectiveEpilogueFwdINS6_IJS8_SA_S9_EEENS6_IJNS7_ILi1EEESI_SI_EEESC_SE_Li256ELb1ELb1ELb1ELb0EEENS1_36VarlenDynamicPersistentTileSchedulerILi128ELi48ELi256ELi256ELb1ELb1ELb0ELb0ELb1ELb1EEEEEEEEEvNT_6ParamsE)
        /*0434*/ 	.word	0x000000b8


	//----- nvinfo : EIATTR_MIN_STACK_SIZE
	.align		4
.L_190:
        /*0438*/ 	.byte	0x04, 0x12
        /*043a*/ 	.short	(.L_192 - .L_191)
	.align		4
.L_191:
        /*043c*/ 	.word	index@(_ZN7cutlass13device_kernelIN5flash19enable_sm80_to_sm89INS1_16FlashAttnFwdSm80INS1_25CollectiveMainloopFwdSm80ILi8ELi1ELb0EN4cute5tupleIJNS5_1CILi128EEENS7_ILi32EEENS7_ILi256EEEEEELi256ENS_6half_tEfNS_4arch4Sm80ELb0ELb0ELb0ELb1ELb0ELb1ELb1ELb1EEENS1_21CollectiveEpilogueFwdINS6_IJS8_SA_S9_EEENS6_IJNS7_ILi1EEESI_SI_EEESC_SE_Li256ELb1ELb1ELb1ELb0EEENS1_36VarlenDynamicPersistentTileSchedulerILi128ELi32ELi256ELi256ELb1ELb1ELb0ELb0ELb1ELb1EEEEEEEEEvNT_6ParamsE)
        /*0440*/ 	.word	0x00000010


	//----- nvinfo : EIATTR_MIN_STACK_SIZE
	.align		4
.L_192:
        /*0444*/ 	.byte	0x04, 0x12
        /*0446*/ 	.short	(.L_194 - .L_193)
	.align		4
.L_193:
        /*0448*/ 	.word	index@(_ZN7cutlass13device_kernelIN5flash19enable_sm80_to_sm89INS1_16FlashAttnFwdSm80INS1_25CollectiveMainloopFwdSm80ILi8ELi1ELb1EN4cute5tupleIJNS5_1CILi128EEENS7_ILi48EEENS7_ILi256EEEEEELi256ENS_6half_tEfNS_4arch4Sm80ELb0ELb1ELb0ELb0ELb0ELb0ELb1ELb1EEENS1_21CollectiveEpilogueFwdINS6_IJS8_SA_S9_EEENS6_IJNS7_ILi1EEESI_SI_EEESC_SE_Li256ELb0ELb1ELb1ELb0EEENS1_19SingleTileSchedulerILb0ELb1ELb1ELi128EEEEEEEEEvNT_6ParamsE)
        /*044c*/ 	.word	0x00000098


	//----- nvinfo : EIATTR_MIN_STACK_SIZE
	.align		4
.L_194:
        /*0450*/ 	.byte	0x04, 0x12
        /*0452*/ 	.short	(.L_196 - .L_195)
	.align		4
.L_195:
        /*0454*/ 	.word	index@(_ZN7cutlass13device_kernelIN5flash19enable_sm80_to_sm89INS1_16FlashAttnFwdSm80INS1_25CollectiveMainloopFwdSm80ILi8ELi1ELb1EN4cute5tupleIJNS5_1CILi128EEENS7_ILi48EEENS7_ILi256EEEEEELi256ENS_6half_tEfNS_4arch4Sm80ELb0ELb1ELb0ELb1ELb0ELb0ELb1ELb1EEENS1_21CollectiveEpilogueFwdINS6_IJS8_SA_S9_EEENS6_IJNS7_ILi1EEESI_SI_EEESC_SE_Li256ELb1ELb1ELb1ELb0EEENS1_36VarlenDynamicPersistentTileSchedulerILi128ELi48ELi256ELi256ELb1ELb1ELb0ELb1ELb0ELb1EEEEEEEEEvNT_6ParamsE)
        /*0458*/ 	.word	0x000000b0


	//----- nvinfo : EIATTR_MIN_STACK_SIZE
	.align		4
.L_196:
        /*045c*/ 	.byte	0x04, 0x12
        /*045e*/ 	.short	(.L_198 - .L_197)
	.align		4
.L_197:
        /*0460*/ 	.word	index@(_ZN7cutlass13device_kernelIN5flash19enable_sm80_to_sm89INS1_16FlashAttnFwdSm80INS1_25CollectiveMainloopFwdSm80ILi8ELi1ELb0EN4cute5tupleIJNS5_1CILi128EEENS7_ILi32EEENS7_ILi256EEEEEELi256ENS_6half_tEfNS_4arch4Sm80ELb0ELb1ELb0ELb1ELb0ELb1ELb1ELb1EEENS1_21CollectiveEpilogueFwdINS6_IJS8_SA_S9_EEENS6_IJNS7_ILi1EEESI_SI_EEESC_SE_Li256ELb1ELb1ELb1ELb0EEENS1_36VarlenDynamicPersistentTileSchedulerILi128ELi32ELi256ELi256ELb1ELb1ELb0ELb1ELb0ELb1EEEEEEEEEvNT_6ParamsE)
        /*0464*/ 	.word	0x00000008


	//----- nvinfo : EIATTR_MIN_STACK_SIZE
	.align		4
.L_198:
        /*0468*/ 	.byte	0x04, 0x12
        /*046a*/ 	.short	(.L_200 - .L_199)
	.align		4
.L_199:
        /*046c*/ 	.word	index@(_ZN7cutlass13device_kernelIN5flash19enable_sm80_to_sm89INS1_16FlashAttnFwdSm80INS1_25CollectiveMainloopFwdSm80ILi8ELi1ELb1EN4cute5tupleIJNS5_1CILi128EEENS7_ILi64EEENS7_ILi256EEEEEELi256ENS_6half_tEfNS_4arch4Sm80ELb1ELb0ELb0ELb0ELb0ELb0ELb1ELb1EEENS1_21CollectiveEpilogueFwdINS6_IJS8_SA_S9_EEENS6_IJNS7_ILi1EEESI_SI_EEESC_SE_Li256ELb0ELb1ELb1ELb0EEENS1_30DynamicPersistentTileSchedulerILi256ELi256ELb1ELb1ELb0EEEEEEEEEvNT_6ParamsE)
        /*0470*/ 	.word	0x00000168


	//----- nvinfo : EIATTR_MIN_STACK_SIZE
	.align		4
.L_200:
        /*0474*/ 	.byte	0x04, 0x12
        /*0476*/ 	.short	(.L_202 - .L_201)
	.align		4
.L_201:
        /*0478*/ 	.word	index@(_ZN7cutlass13device_kernelIN5flash19enable_sm80_to_sm89INS1_16FlashAttnFwdSm80INS1_25CollectiveMainloopFwdSm80ILi8ELi1ELb1EN4cute5tupleIJNS5_1CILi128EEENS7_ILi48EEENS7_ILi256EEEEEELi256ENS_6half_tEfNS_4arch4Sm80ELb1ELb0ELb0ELb1ELb0ELb0ELb1ELb1EEENS1_21CollectiveEpilogueFwdINS6_IJS8_SA_S9_EEENS6_IJNS7_ILi1EEESI_SI_EEESC_SE_Li256ELb1ELb1ELb1ELb0EEENS1_36VarlenDynamicPersistentTileSchedulerILi128ELi48ELi256ELi256ELb1ELb1ELb0ELb1ELb1ELb1EEEEEEEEEvNT_6ParamsE)
        /*047c*/ 	.word	0x000000e0


	//----- nvinfo : EIATTR_MIN_STACK_SIZE
	.align		4
.L_202:
        /*0480*/ 	.byte	0x04, 0x12
        /*0482*/ 	.short	(.L_204 - .L_203)
	.align		4
.L_203:
        /*0484*/ 	.word	index@(_ZN7cutlass13device_kernelIN5flash19enable_sm80_to_sm89INS1_16FlashAttnFwdSm80INS1_25CollectiveMainloopFwdSm80ILi8ELi1ELb0EN4cute5tupleIJNS5_1CILi128EEENS7_ILi32EEENS7_ILi256EEEEEELi256ENS_6half_tEfNS_4arch4Sm80ELb1ELb0ELb0ELb1ELb0ELb1ELb1ELb1EEENS1_21CollectiveEpilogueFwdINS6_IJS8_SA_S9_EEENS6_IJNS7_ILi1EEESI_SI_EEESC_SE_Li256ELb1ELb1ELb1ELb0EEENS1_36VarlenDynamicPersistentTileSchedulerILi128ELi32ELi256ELi256ELb1ELb1ELb0ELb1ELb1ELb1EEEEEEEEEvNT_6ParamsE)
        /*0488*/ 	.word	0x00000008


	//----- nvinfo : EIATTR_MIN_STACK_SIZE
	.align		4
.L_204:
        /*048c*/ 	.byte	0x04, 0x12
        /*048e*/ 	.short	(.L_206 - .L_205)
	.align		4
.L_205:
        /*0490*/ 	.word	index@(_ZN7cutlass13device_kernelIN5flash19enable_sm80_to_sm89INS1_16FlashAttnFwdSm80INS1_25CollectiveMainloopFwdSm80ILi8ELi1ELb0EN4cute5tupleIJNS5_1CILi128EEENS7_ILi96EEENS7_ILi256EEEEEELi256ENS_6half_tEfNS_4arch4Sm80ELb0ELb0ELb0ELb0ELb0ELb0ELb1ELb1EEENS1_21CollectiveEpilogueFwdINS6_IJS8_SA_S9_EEENS6_IJNS7_ILi1EEESI_SI_EEESC_SE_Li256ELb0ELb1ELb1ELb0EEENS1_19SingleTileSchedulerILb0ELb1ELb1ELi128EEEEEEEEEvNT_6ParamsE)
        /*0494*/ 	.word	0x00000058


	//----- nvinfo : EIATTR_MIN_STACK_SIZE
	.align		4
.L_206:
        /*0498*/ 	.byte	0x04, 0x12
        /*049a*/ 	.short	(.L_208 - .L_207)
	.align		4
.L_207:
        /*049c*/ 	.word	index@(_ZN7cutlass13device_kernelIN5flash19enable_sm80_to_sm89INS1_16FlashAttnFwdSm80INS1_25CollectiveMainloopFwdSm80ILi8ELi1ELb0EN4cute5tupleIJNS5_1CILi128EEENS7_ILi64EEENS7_ILi256EEEEEELi256ENS_6half_tEfNS_4arch4Sm80ELb0ELb0ELb0ELb1ELb0ELb0ELb1ELb1EEENS1_21CollectiveEpilogueFwdINS6_IJS8_SA_S9_EEENS6_IJNS7_ILi1EEESI_SI_EEESC_SE_Li256ELb1ELb1ELb1ELb0EEENS1_36VarlenDynamicPersistentTileSchedulerILi128ELi64ELi256ELi256ELb1ELb1ELb0ELb0ELb1ELb1EEEEEEEEEvNT_6ParamsE)
        /*04a0*/ 	.word	0x00000040


	//----- nvinfo : EIATTR_MIN_STACK_SIZE
	.align		4
.L_208:
        /*04a4*/ 	.byte	0x04, 0x12
        /*04a6*/ 	.short	(.L_210 - .L_209)
	.align		4
.L_209:
        /*04a8*/ 	.word	index@(_ZN7cutlass13device_kernelIN5flash19enable_sm80_to_sm89INS1_16FlashAttnFwdSm80INS1_25CollectiveMainloopFwdSm80ILi8ELi1ELb0EN4cute5tupleIJNS5_1CILi128EEENS7_ILi48EEENS7_ILi256EEEEEELi256ENS_6half_tEfNS_4arch4Sm80ELb0ELb0ELb0ELb1ELb0ELb1ELb1ELb1EEENS1_21CollectiveEpilogueFwdINS6_IJS8_SA_S9_EEENS6_IJNS7_ILi1EEESI_SI_EEESC_SE_Li256ELb1ELb1ELb1ELb0EEENS1_36VarlenDynamicPersistentTileSchedulerILi128ELi48ELi256ELi256ELb1ELb1ELb0ELb0ELb1ELb1EEEEEEEEEvNT_6ParamsE)
        /*04ac*/ 	.word	0x00000060


	//----- nvinfo : EIATTR_MIN_STACK_SIZE
	.align		4
.L_210:
        /*04b0*/ 	.byte	0x04, 0x12
        /*04b2*/ 	.short	(.L_212 - .L_211)
	.align		4
.L_211:
        /*04b4*/ 	.word	index@(_ZN7cutlass13device_kernelIN5flash19enable_sm80_to_sm89INS1_16FlashAttnFwdSm80INS1_25CollectiveMainloopFwdSm80ILi8ELi1ELb0EN4cute5tupleIJNS5_1CILi128EEENS7_ILi64EEENS7_ILi256EEEEEELi256ENS_6half_tEfNS_4arch4Sm80ELb0ELb1ELb0ELb0ELb0ELb0ELb1ELb1EEENS1_21CollectiveEpilogueFwdINS6_IJS8_SA_S9_EEENS6_IJNS7_ILi1EEESI_SI_EEESC_SE_Li256ELb0ELb1ELb1ELb0EEENS1_19SingleTileSchedulerILb0ELb1ELb1ELi128EEEEEEEEEvNT_6ParamsE)
        /*04b8*/ 	.word	0x00000040


	//----- nvinfo : EIATTR_MIN_STACK_SIZE
	.align		4
.L_212:
        /*04bc*/ 	.byte	0x04, 0x12
        /*04be*/ 	.short	(.L_214 - .L_213)
	.align		4
.L_213:
        /*04c0*/ 	.word	index@(_ZN7cutlass13device_kernelIN5flash19enable_sm80_to_sm89INS1_16FlashAttnFwdSm80INS1_25CollectiveMainloopFwdSm80ILi8ELi1ELb0EN4cute5tupleIJNS5_1CILi128EEENS7_ILi64EEENS7_ILi256EEEEEELi256ENS_6half_tEfNS_4arch4Sm80ELb0ELb1ELb0ELb1ELb0ELb0ELb1ELb1EEENS1_21CollectiveEpilogueFwdINS6_IJS8_SA_S9_EEENS6_IJNS7_ILi1EEESI_SI_EEESC_SE_Li256ELb1ELb1ELb1ELb0EEENS1_36VarlenDynamicPersistentTileSchedulerILi128ELi64ELi256ELi256ELb1ELb1ELb0ELb1ELb0ELb1EEEEEEEEEvNT_6ParamsE)
        /*04c4*/ 	.word	0x00000058


	//----- nvinfo : EIATTR_MIN_STACK_SIZE
	.align		4
.L_214:
        /*04c8*/ 	.byte	0x04, 0x12
        /*04ca*/ 	.short	(.L_216 - .L_215)
	.align		4
.L_215:
        /*04cc*/ 	.word	index@(_ZN7cutlass13device_kernelIN5flash19enable_sm80_to_sm89INS1_16FlashAttnFwdSm80INS1_25CollectiveMainloopFwdSm80ILi8ELi1ELb0EN4cute5tupleIJNS5_1CILi128EEENS7_ILi48EEENS7_ILi256EEEEEELi256ENS_6half_tEfNS_4arch4Sm80ELb0ELb1ELb0ELb1ELb0ELb1ELb1ELb1EEENS1_21CollectiveEpilogueFwdINS6_IJS8_SA_S9_EEENS6_IJNS7_ILi1EEESI_SI_EEESC_SE_Li256ELb1ELb1ELb1ELb0EEENS1_36VarlenDynamicPersistentTileSchedulerILi128ELi48ELi256ELi256ELb1ELb1ELb0ELb1ELb0ELb1EEEEEEEEEvNT_6ParamsE)
        /*04d0*/ 	.word	0x00000040


	//----- nvinfo : EIATTR_MIN_STACK_SIZE
	.align		4
.L_216:
        /*04d4*/ 	.byte	0x04, 0x12
        /*04d6*/ 	.short	(.L_218 - .L_217)
	.align		4
.L_217:
        /*04d8*/ 	.word	index@(_ZN7cutlass13device_kernelIN5flash19enable_sm80_to_sm89INS1_16FlashAttnFwdSm80INS1_25CollectiveMainloopFwdSm80ILi8ELi1ELb0EN4cute5tupleIJNS5_1CILi128EEENS7_ILi96EEENS7_ILi256EEEEEELi256ENS_6half_tEfNS_4arch4Sm80ELb1ELb0ELb0ELb0ELb0ELb0ELb1ELb1EEENS1_21CollectiveEpilogueFwdINS6_IJS8_SA_S9_EEENS6_IJNS7_ILi1EEESI_SI_EEESC_SE_Li256ELb0ELb1ELb1ELb0EEENS1_30DynamicPersistentTileSchedulerILi256ELi256ELb1ELb1ELb0EEEEEEEEEvNT_6ParamsE)
        /*04dc*/ 	.word	0x000000b8


	//----- nvinfo : EIATTR_MIN_STACK_SIZE
	.align		4
.L_218:
        /*04e0*/ 	.byte	0x04, 0x12
        /*04e2*/ 	.short	(.L_220 - .L_219)
	.align		4
.L_219:
        /*04e4*/ 	.word	index@(_ZN7cutlass13device_kernelIN5flash19enable_sm80_to_sm89INS1_16FlashAttnFwdSm80INS1_25CollectiveMainloopFwdSm80ILi8ELi1ELb0EN4cute5tupleIJNS5_1CILi128EEENS7_ILi64EEENS7_ILi256EEEEEELi256ENS_6half_tEfNS_4arch4Sm80ELb1ELb0ELb0ELb1ELb0ELb0ELb1ELb1EEENS1_21CollectiveEpilogueFwdINS6_IJS8_SA_S9_EEENS6_IJNS7_ILi1EEESI_SI_EEESC_SE_Li256ELb1ELb1ELb1ELb0EEENS1_36VarlenDynamicPersistentTileSchedulerILi128ELi64ELi256ELi256ELb1ELb1ELb0ELb1ELb1ELb1EEEEEEEEEvNT_6ParamsE)
        /*04e8*/ 	.word	0x00000088


	//----- nvinfo : EIATTR_MIN_STACK_SIZE
	.align		4
.L_220:
        /*04ec*/ 	.byte	0x04, 0x12
        /*04ee*/ 	.short	(.L_222 - .L_221)
	.align		4
.L_221:
        /*04f0*/ 	.word	index@(_ZN7cutlass13device_kernelIN5flash19enable_sm80_to_sm89INS1_16FlashAttnFwdSm80INS1_25CollectiveMainloopFwdSm80ILi8ELi1ELb0EN4cute5tupleIJNS5_1CILi128EEENS7_ILi48EEENS7_ILi256EEEEEELi256ENS_6half_tEfNS_4arch4Sm80ELb1ELb0ELb0ELb1ELb0ELb1ELb1ELb1EEENS1_21CollectiveEpilogueFwdINS6_IJS8_SA_S9_EEENS6_IJNS7_ILi1EEESI_SI_EEESC_SE_Li256ELb1ELb1ELb1ELb0EEENS1_36VarlenDynamicPersistentTileSchedulerILi128ELi48ELi256ELi256ELb1ELb1ELb0ELb1ELb1ELb1EEEEEEEEEvNT_6ParamsE)
        /*04f4*/ 	.word	0x00000058
.L_222:


//--------------------- .nv.info._ZN7cutlass13device_kernelIN5flash19enable_sm80_to_sm89INS1_16FlashAttnFwdSm80INS1_25CollectiveMainloopFwdSm80ILi8ELi1ELb1EN4cute5tupleIJNS5_1CILi128EEENS7_ILi64EEENS7_ILi256EEEEEELi256ENS_6half_tEfNS_4arch4Sm80ELb0ELb0ELb0ELb0ELb0ELb0ELb1ELb1EEENS1_21CollectiveEpilogueFwdINS6_IJS8_SA_S9_EEENS6_IJNS7_ILi1EEESI_SI_EEESC_SE_Li256ELb0ELb1ELb1ELb0EEENS1_19SingleTileSchedulerILb0ELb1ELb1ELi128EEEEEEEEEvNT_6ParamsE --------------------------
	.section	.nv.info._ZN7cutlass13device_kernelIN5flash19enable_sm80_to_sm89INS1_16FlashAttnFwdSm80INS1_25CollectiveMainloopFwdSm80ILi8ELi1ELb1EN4cute5tupleIJNS5_1CILi128EEENS7_ILi64EEENS7_ILi256EEEEEELi256ENS_6half_tEfNS_4arch4Sm80ELb0ELb0ELb0ELb0ELb0ELb0ELb1ELb1EEENS1_21CollectiveEpilogueFwdINS6_IJS8_SA_S9_EEENS6_IJNS7_ILi1EEESI_SI_EEESC_SE_Li256ELb0ELb1ELb1ELb0EEENS1_19SingleTileSchedulerILb0ELb1ELb1ELi128EEEEEEEEEvNT_6ParamsE,"",@"SHT_CUDA_INFO"
	.sectionflags	@""
	.align	4


	//----- nvinfo : EIATTR_CUDA_API_VERSION
	.align		4
        /*0000*/ 	.byte	0x04, 0x37
        /*0002*/ 	.short	(.L_224 - .L_223)
.L_223:
        /*0004*/ 	.word	0x00000082


	//----- nvinfo : EIATTR_SW2861232_WAR
	.align		4
.L_224:
        /*0008*/ 	.byte	0x01, 0x35
	.zero		2


	//----- nvinfo : EIATTR_PARAM_CBANK
	.align		4
        /*000c*/ 	.byte	0x04, 0x0a
        /*000e*/ 	.short	(.L_226 - .L_225)
	.align		4
.L_225:
        /*0010*/ 	.word	index@(.nv.constant0._ZN7cutlass13device_kernelIN5flash19enable_sm80_to_sm89INS1_16FlashAttnFwdSm80INS1_25CollectiveMainloopFwdSm80ILi8ELi1ELb1EN4cute5tupleIJNS5_1CILi128EEENS7_ILi64EEENS7_ILi256EEEEEELi256ENS_6half_tEfNS_4arch4Sm80ELb0ELb0ELb0ELb0ELb0ELb0ELb1ELb1EEENS1_21CollectiveEpilogueFwdINS6_IJS8_SA_S9_EEENS6_IJNS7_ILi1EEESI_SI_EEESC_SE_Li256ELb0ELb1ELb1ELb0EEENS1_19SingleTileSchedulerILb0ELb1ELb1ELi128EEEEEEEEEvNT_6ParamsE)
        /*0014*/ 	.short	0x0160
        /*0016*/ 	.short	0x0418


	//----- nvinfo : EIATTR_CBANK_PARAM_SIZE
	.align		4
.L_226:
        /*0018*/ 	.byte	0x03, 0x19
        /*001a*/ 	.short	0x0418


	//----- nvinfo : EIATTR_KPARAM_INFO
	.align		4
        /*001c*/ 	.byte	0x04, 0x17
        /*001e*/ 	.short	(.L_228 - .L_227)
.L_227:
        /*0020*/ 	.word	0x00000000
        /*0024*/ 	.short	0x0000
        /*0026*/ 	.short	0x0000
        /*0028*/ 	.byte	0x00, 0xf0, 0x61, 0x10


	//----- nvinfo : EIATTR_MAXREG_COUNT
	.align		4
.L_228:
        /*002c*/ 	.byte	0x03, 0x1b
        /*002e*/ 	.short	0x00ff


	//----- nvinfo : EIATTR_NUM_BARRIERS
	.align		4
        /*0030*/ 	.byte	0x02, 0x4c
        /*0032*/ 	.byte	0x02
	.zero		1


	//----- nvinfo : EIATTR_ANNOTATIONS
	.align		4
        /*0034*/ 	.byte	0x04, 0x55
        /*0036*/ 	.short	(.L_230 - .L_229)


	//   ....[0]....
.L_229:
        /*0038*/ 	.word	0x00000001
        /*003c*/ 	.byte	0x80, 0x0e, 0x00, 0x00, 0x01, 0x00, 0x00, 0x00, 0x10, 0x15, 0x00, 0x00, 0x01, 0x00, 0x00, 0x00
        /* <DEDUP_REMOVED lines=38> */
        /*02ac*/ 	.byte	0x00, 0x8b, 0x00, 0x00, 0x01, 0x00, 0x00, 0x00, 0x10, 0x8b, 0x00, 0x00


	//----- nvinfo : EIATTR_MERCURY_ISA_VERSION
	.align		4
.L_230:
        /*02b8*/ 	.byte	0x03, 0x5f
        /*02ba*/ 	.short	0x0000


	//----- nvinfo : EIATTR_COOP_GROUP_MASK_REGIDS
	.align		4
        /*02bc*/ 	.byte	0x04, 0x29
        /*02be*/ 	.short	(.L_232 - .L_231)


	//   ....[0]....
.L_231:
        /*02c0*/ 	.word	0xffffffff


	//   ....[1]....
        /*02c4*/ 	.word	0xffffffff


	//   ....[2]....
        /*02c8*/ 	.word	0xffffffff


	//   ....[3]....
        /*02cc*/ 	.word	0xffffffff


	//   ....[4]....
        /*02d0*/ 	.word	0xffffffff


	//   ....[5]....
        /*02d4*/ 	.word	0xffffffff


	//   ....[6]....
        /*02d8*/ 	.word	0xffffffff


	//   ....[7]....
        /*02dc*/ 	.word	0xffffffff


	//   ....[8]....
        /*02e0*/ 	.word	0xffffffff


	//   ....[9]....
        /*02e4*/ 	.word	0xffffffff


	//   ....[10]....
        /*02e8*/ 	.word	0xffffffff


	//   ....[11]....
        /*02ec*/ 	.word	0xffffffff


	//   ....[12]....
        /*02f0*/ 	.word	0xffffffff


	//   ....[13]....
        /*02f4*/ 	.word	0xffffffff


	//   ....[14]....
        /*02f8*/ 	.word	0xffffffff


	//   ....[15]....
        /*02fc*/ 	.word	0xffffffff


	//   ....[16]....
        /*0300*/ 	.word	0xffffffff


	//   ....[17]....
        /*0304*/ 	.word	0xffffffff


	//   ....[18]....
        /*0308*/ 	.word	0xffffffff


	//   ....[19]....
        /*030c*/ 	.word	0xffffffff


	//   ....[20]....
        /*0310*/ 	.word	0xffffffff


	//   ....[21]....
        /*0314*/ 	.word	0xffffffff


	//   ....[22]....
        /*0318*/ 	.word	0xffffffff


	//   ....[23]....
        /*031c*/ 	.word	0xffffffff


	//   ....[24]....
        /*0320*/ 	.word	0xffffffff


	//   ....[25]....
        /*0324*/ 	.word	0xffffffff


	//   ....[26]....
        /*0328*/ 	.word	0xffffffff


	//   ....[27]....
        /*032c*/ 	.word	0xffffffff


	//   ....[28]....
        /*0330*/ 	.word	0xffffffff


	//----- nvinfo : EIATTR_COOP_GROUP_INSTR_OFFSETS
	.align		4
.L_232:
        /*0334*/ 	.byte	0x04, 0x28
        /*0336*/ 	.short	(.L_234 - .L_233)


	//   ....[0]....
.L_233:
        /*0338*/ 	.word	0x00000060


	//   ....[1]....
        /*033c*/ 	.word	0x00000dc0


	//   ....[2]....
        /*0340*/ 	.word	0x00000df0


	//   ....[3]....
        /*0344*/ 	.word	0x00000e20


	//   ....[4]....
        /*0348*/ 	.word	0x00000eb0


	//   ....[5]....
        /*034c*/ 	.word	0x00001140


	//   ....[6]....
        /*0350*/ 	.word	0x00001170


	//   ....[7]....
        /*0354*/ 	.word	0x000011e0


	//   ....[8]....
        /*0358*/ 	.word	0x000011f0


	//   ....[9]....
        /*035c*/ 	.word	0x00003120


	//   ....[10]....
        /*0360*/ 	.word	0x000031e0


	//   ....[11]....
        /*0364*/ 	.word	0x000031f0


	//   ....[12]....
        /*0368*/ 	.word	0x00003250


	//   ....[13]....
        /*036c*/ 	.word	0x000069c0


	//   ....[14]....
        /*0370*/ 	.word	0x000069e0


	//   ....[15]....
        /*0374*/ 	.word	0x00007110


	//   ....[16]....
        /*0378*/ 	.word	0x00007130


	//   ....[17]....
        /*037c*/ 	.word	0x00008b50


	//   ....[18]....
        /*0380*/ 	.word	0x00008b60


	//   ....[19]....
        /*0384*/ 	.word	0x00008b90


	//   ....[20]....
        /*0388*/ 	.word	0x00008ba0


	//   ....[21]....
        /*038c*/ 	.word	0x00009ac0


	//   ....[22]....
        /*0390*/ 	.word	0x00009af0


	//   ....[23]....
        /*0394*/ 	.word	0x00009b10


	//   ....[24]....
        /*0398*/ 	.word	0x00009b30


	//   ....[25]....
        /*039c*/ 	.word	0x00009bb0


	//   ....[26]....
        /*03a0*/ 	.word	0x00009be0


	//   ....[27]....
        /*03a4*/ 	.word	0x0000a820


	//   ....[28]....
        /*03a8*/ 	.word	0x0000a830


	//----- nvinfo : EIATTR_EXIT_INSTR_OFFSETS
	.align		4
.L_234:
        /*03ac*/ 	.byte	0x04, 0x1c
        /*03ae*/ 	.short	(.L_236 - .L_235)


	//   ....[0]....
.L_235:
        /*03b0*/ 	.word	0x000001c0


	//   ....[1]....
        /*03b4*/ 	.word	0x0000a840


	//   ....[2]....
        /*03b8*/ 	.word	0x0000b3e0


	//   ....[3]....
        /*03bc*/ 	.word	0x0000b430


	//   ....[4]....
        /*03c0*/ 	.word	0x0000b460


	//   ....[5]....
        /*03c4*/ 	.word	0x0000b4c0


	//   ....[6]....
        /*03c8*/ 	.word	0x0000b750


	//----- nvinfo : EIATTR_CTAIDZ_USED
	.align		4
.L_236:
        /*03cc*/ 	.byte	0x01, 0x04
	.zero		2


	//----- nvinfo : EIATTR_MAX_THREADS
	.align		4
        /*03d0*/ 	.byte	0x04, 0x05
        /*03d2*/ 	.short	(.L_238 - .L_237)
.L_237:
        /*03d4*/ 	.word	0x00000100
        /*03d8*/ 	.word	0x00000001
        /*03dc*/ 	.word	0x00000001


	//----- nvinfo : EIATTR_CRS_STACK_SIZE
	.align		4
.L_238:
        /*03e0*/ 	.byte	0x04, 0x1e
        /*03e2*/ 	.short	(.L_240 - .L_239)
.L_239:
        /*03e4*/ 	.word	0x00000000
.L_240:


//--------------------- .nv.info._ZN7cutlass13device_kernelIN5flash19enable_sm80_to_sm89INS1_16FlashAttnFwdSm80INS1_25CollectiveMainloopFwdSm80ILi8ELi1ELb1EN4cute5tupleIJNS5_1CILi128EEENS7_ILi48EEENS7_ILi256EEEEEELi256ENS_6half_tEfNS_4arch4Sm80ELb0ELb0ELb0ELb1ELb0ELb0ELb1ELb1EEENS1_21CollectiveEpilogueFwdINS6_IJS8_SA_S9_EEENS6_IJNS7_ILi1EEESI_SI_EEESC_SE_Li256ELb1ELb1ELb1ELb0EEENS1_36VarlenDynamicPersistentTileSchedulerILi128ELi48ELi256ELi256ELb1ELb1ELb0ELb0ELb1ELb1EEEEEEEEEvNT_6ParamsE --------------------------
	.section	.nv.info._ZN7cutlass13device_kernelIN5flash19enable_sm80_to_sm89INS1_16FlashAttnFwdSm80INS1_25CollectiveMainloopFwdSm80ILi8ELi1ELb1EN4cute5tupleIJNS5_1CILi128EEENS7_ILi48EEENS7_ILi256EEEEEELi256ENS_6half_tEfNS_4arch4Sm80ELb0ELb0ELb0ELb1ELb0ELb0ELb1ELb1EEENS1_21CollectiveEpilogueFwdINS6_IJS8_SA_S9_EEENS6_IJNS7_ILi1EEESI_SI_EEESC_SE_Li256ELb1ELb1ELb1ELb0EEENS1_36VarlenDynamicPersistentTileSchedulerILi128ELi48ELi256ELi256ELb1ELb1ELb0ELb0ELb1ELb1EEEEEEEEEvNT_6ParamsE,"",@"SHT_CUDA_INFO"
	.sectionflags	@""
	.align	4


	//----- nvinfo : EIATTR_CUDA_API_VERSION
	.align		4
        /*0000*/ 	.byte	0x04, 0x37
        /*0002*/ 	.short	(.L_242 - .L_241)
.L_241:
        /*0004*/ 	.word	0x00000082


	//----- nvinfo : EIATTR_SW2861232_WAR
	.align		4
.L_242:
        /*0008*/ 	.byte	0x01, 0x35
	.zero		2


	//----- nvinfo : EIATTR_PARAM_CBANK
	.align		4
        /*000c*/ 	.byte	0x04, 0x0a
        /*000e*/ 	.short	(.L_244 - .L_243)
	.align		4
.L_243:
        /*0010*/ 	.word	index@(.nv.constant0._ZN7cutlass13device_kernelIN5flash19enable_sm80_to_sm89INS1_16FlashAttnFwdSm80INS1_25CollectiveMainloopFwdSm80ILi8ELi1ELb1EN4cute5tupleIJNS5_1CILi128EEENS7_ILi48EEENS7_ILi256EEEEEELi256ENS_6half_tEfNS_4arch4Sm80ELb0ELb0ELb0ELb1ELb0ELb0ELb1ELb1EEENS1_21CollectiveEpilogueFwdINS6_IJS8_SA_S9_EEENS6_IJNS7_ILi1EEESI_SI_EEESC_SE_Li256ELb1ELb1ELb1ELb0EEENS1_36VarlenDynamicPersistentTileSchedulerILi128ELi48ELi256ELi256ELb1ELb1ELb0ELb0ELb1ELb1EEEEEEEEEvNT_6ParamsE)
        /*0014*/ 	.short	0x0160
        /*0016*/ 	.short	0x0438


	//----- nvinfo : EIATTR_CBANK_PARAM_SIZE
	.align		4
.L_244:
        /*0018*/ 	.byte	0x03, 0x19
        /*001a*/ 	.short	0x0438


	//----- nvinfo : EIATTR_KPARAM_INFO
	.align		4
        /*001c*/ 	.byte	0x04, 0x17
        /*001e*/ 	.short	(.L_246 - .L_245)
.L_245:
        /*0020*/ 	.word	0x00000000
        /*0024*/ 	.short	0x0000
        /*0026*/ 	.short	0x0000
        /*0028*/ 	.byte	0x00, 0xf0, 0xe1, 0x10


	//----- nvinfo : EIATTR_MAXREG_COUNT
	.align		4
.L_246:
        /*002c*/ 	.byte	0x03, 0x1b
        /*002e*/ 	.short	0x00ff


	//----- nvinfo : EIATTR_NUM_BARRIERS
	.align		4
        /*0030*/ 	.byte	0x02, 0x4c
        /*0032*/ 	.byte	0x06
	.zero		1


	//----- nvinfo : EIATTR_ANNOTATIONS
	.align		4
        /*0034*/ 	.byte	0x04, 0x55
        /*0036*/ 	.short	(.L_248 - .L_247)


	//   ....[0]....
.L_247:
        /* <DEDUP_REMOVED lines=94> */
        /*060c*/ 	.byte	0x80, 0xde, 0x00, 0x00


	//----- nvinfo : EIATTR_MERCURY_ISA_VERSION
	.align		4
.L_248:
        /*0610*/ 	.byte	0x03, 0x5f
        /*0612*/ 	.short	0x0000


	//----- nvinfo : EIATTR_INT_WARP_WIDE_INSTR_OFFSETS
	.align		4
        /*0614*/ 	.byte	0x04, 0x31
        /*0616*/ 	.short	(.L_250 - .L_249)


	//   ....[0]....
.L_249:
        /*0618*/ 	.word	0x00008ba0


	//   ....[1]....
        /*061c*/ 	.word	0x00008c20


	//----- nvinfo : EIATTR_COOP_GROUP_MASK_REGIDS
	.align		4
.L_250:
        /*0620*/ 	.byte	0x04, 0x29
        /*0622*/ 	.short	(.L_252 - .L_251)


	//   ....[0]....
.L_251:
        /*0624*/ 	.word	0xffffffff


	//   ....[1]....
        /*0628*/ 	.word	0xffffffff


	//   ....[2]....
        /*062c*/ 	.word	0xffffffff


	//   ....[3]....
        /*0630*/ 	.word	0xffffffff


	//   ....[4]....
        /*0634*/ 	.word	0xffffffff


	//   ....[5]....
        /*0638*/ 	.word	0xffffffff


	//   ....[6]....
        /*063c*/ 	.word	0xffffffff


	//   ....[7]....
        /*0640*/ 	.word	0xffffffff


	//   ....[8]....
        /*0644*/ 	.word	0xffffffff


	//   ....[9]....
        /*0648*/ 	.word	0xffffffff


	//   ....[10]....
        /*064c*/ 	.word	0xffffffff


	//   ....[11]....
        /*0650*/ 	.word	0xffffffff


	//   ....[12]....
        /*0654*/ 	.word	0xffffffff


	//   ....[13]....
        /*0658*/ 	.word	0xffffffff


	//   ....[14]....
        /*065c*/ 	.word	0xffffffff


	//   ....[15]....
        /*0660*/ 	.word	0xffffffff


	//   ....[16]....
        /*0664*/ 	.word	0xffffffff


	//   ....[17]....
        /*0668*/ 	.word	0xffffffff


	//   ....[18]....
        /*066c*/ 	.word	0xffffffff


	//   ....[19]....
        /*0670*/ 	.word	0xffffffff


	//   ....[20]....
        /*0674*/ 	.word	0xffffffff


	//   ....[21]....
        /*0678*/ 	.word	0xffffffff


	//   ....[22]....
        /*067c*/ 	.word	0xffffffff


	//   ....[23]....
        /*0680*/ 	.word	0xffffffff


	//   ....[24]....
        /*0684*/ 	.word	0xffffffff


	//   ....[25]....
        /*0688*/ 	.word	0xffffffff


	//   ....[26]....
        /*068c*/ 	.word	0xffffffff


	//   ....[27]....
        /*0690*/ 	.word	0xffffffff


	//   ....[28]....
        /*0694*/ 	.word	0xffffffff


	//   ....[29]....
        /*0698*/ 	.word	0xffffffff


	//   ....[30]....
        /*069c*/ 	.word	0xffffffff


	//   ....[31]....
        /*06a0*/ 	.word	0xffffffff


	//   ....[32]....
        /*06a4*/ 	.word	0xffffffff


	//   ....[33]....
        /*06a8*/ 	.word	0xffffffff


	//   ....[34]....
        /*06ac*/ 	.word	0xffffffff


	//   ....[35]....
        /*06b0*/ 	.word	0xffffffff


	//   ....[36]....
        /*06b4*/ 	.word	0xffffffff


	//   ....[37]....
        /*06b8*/ 	.word	0xffffffff


	//   ....[38]....
        /*06bc*/ 	.word	0xffffffff


	//   ....[39]....
        /*06c0*/ 	.word	0xffffffff


	//   ....[40]....
        /*06c4*/ 	.word	0xffffffff


	//   ....[41]....
        /*06c8*/ 	.word	0xffffffff


	//   ....[42]....
        /*06cc*/ 	.word	0xffffffff


	//   ....[43]....
        /*06d0*/ 	.word	0xffffffff


	//   ....[44]....
        /*06d4*/ 	.word	0xffffffff


	//   ....[45]....
        /*06d8*/ 	.word	0xffffffff


	//   ....[46]....
        /*06dc*/ 	.word	0xffffffff


	//   ....[47]....
        /*06e0*/ 	.word	0xffffffff


	//   ....[48]....
        /*06e4*/ 	.word	0xffffffff


	//   ....[49]....
        /*06e8*/ 	.word	0xffffffff


	//   ....[50]....
        /*06ec*/ 	.word	0xffffffff


	//   ....[51]....
        /*06f0*/ 	.word	0xffffffff


	//   ....[52]....
        /*06f4*/ 	.word	0xffffffff


	//   ....[53]....
        /*06f8*/ 	.word	0xffffffff


	//   ....[54]....
        /*06fc*/ 	.word	0xffffffff


	//   ....[55]....
        /*0700*/ 	.word	0xffffffff


	//   ....[56]....
        /*0704*/ 	.word	0xffffffff


	//   ....[57]....
        /*0708*/ 	.word	0xffffffff


	//   ....[58]....
        /*070c*/ 	.word	0xffffffff


	//   ....[59]....
        /*0710*/ 	.word	0xffffffff


	//   ....[60]....
        /*0714*/ 	.word	0xffffffff


	//   ....[61]....
        /*0718*/ 	.word	0xffffffff


	//   ....[62]....
        /*071c*/ 	.word	0xffffffff


	//   ....[63]....
        /*0720*/ 	.word	0xffffffff


	//   ....[64]....
        /*0724*/ 	.word	0xffffffff


	//   ....[65]....
        /*0728*/ 	.word	0xffffffff


	//   ....[66]....
        /*072c*/ 	.word	0xffffffff


	//   ....[67]....
        /*0730*/ 	.word	0xffffffff


	//   ....[68]....
        /*0734*/ 	.word	0xffffffff


	//   ....[69]....
        /*0738*/ 	.word	0xffffffff


	//   ....[70]....
        /*073c*/ 	.word	0xffffffff


	//   ....[71]....
        /*0740*/ 	.word	0xffffffff


	//   ....[72]....
        /*0744*/ 	.word	0xffffffff


	//   ....[73]....
        /*0748*/ 	.word	0xffffffff


	//   ....[74]....
        /*074c*/ 	.word	0xffffffff


	//   ....[75]....
        /*0750*/ 	.word	0xffffffff


	//   ....[76]....
        /*0754*/ 	.word	0xffffffff


	//   ....[77]....
        /*0758*/ 	.word	0xffffffff


	//   ....[78]....
        /*075c*/ 	.word	0xffffffff


	//   ....[79]....
        /*0760*/ 	.word	0xffffffff


	//   ....[80]....
        /*0764*/ 	.word	0xffffffff


	//   ....[81]....
        /*0768*/ 	.word	0xffffffff


	//   ....[82]....
        /*076c*/ 	.word	0xffffffff


	//   ....[83]....
        /*0770*/ 	.word	0xffffffff


	//   ....[84]....
        /*0774*/ 	.word	0xffffffff


	//   ....[85]....
        /*0778*/ 	.word	0xffffffff


	//   ....[86]....
        /*077c*/ 	.word	0xffffffff


	//   ....[87]....
        /*0780*/ 	.word	0xffffffff


	//   ....[88]....
        /*0784*/ 	.word	0xffffffff


	//   ....[89]....
        /*0788*/ 	.word	0xffffffff


	//   ....[90]....
        /*078c*/ 	.word	0xffffffff


	//   ....[91]....
        /*0790*/ 	.word	0xffffffff


	//   ....[92]....
        /*0794*/ 	.word	0xffffffff


	//   ....[93]....
        /*0798*/ 	.word	0xffffffff


	//   ....[94]....
        /*079c*/ 	.word	0xffffffff


	//   ....[95]....
        /*07a0*/ 	.word	0xffffffff


	//   ....[96]....
        /*07a4*/ 	.word	0xffffffff


	//   ....[97]....
        /*07a8*/ 	.word	0xffffffff


	//   ....[98]....
        /*07ac*/ 	.word	0xffffffff


	//   ....[99]....
        /*07b0*/ 	.word	0xffffffff


	//   ....[100]....
        /*07b4*/ 	.word	0xffffffff


	//   ....[101]....
        /*07b8*/ 	.word	0xffffffff


	//   ....[102]....
        /*07bc*/ 	.word	0xffffffff


	//   ....[103]....
        /*07c0*/ 	.word	0xffffffff


	//   ....[104]....
        /*07c4*/ 	.word	0xffffffff


	//   ....[105]....
        /*07c8*/ 	.word	0xffffffff


	//   ....[106]....
        /*07cc*/ 	.word	0xffffffff


	//   ....[107]....
        /*07d0*/ 	.word	0xffffffff


	//   ....[108]....
        /*07d4*/ 	.word	0xffffffff


	//   ....[109]....
        /*07d8*/ 	.word	0xffffffff


	//   ....[110]....
        /*07dc*/ 	.word	0xffffffff


	//   ....[111]....
        /*07e0*/ 	.word	0xffffffff


	//   ....[112]....
        /*07e4*/ 	.word	0xffffffff


	//   ....[113]....
        /*07e8*/ 	.word	0xffffffff


	//   ....[114]....
        /*07ec*/ 	.word	0xffffffff


	//   ....[115]....
        /*07f0*/ 	.word	0xffffffff


	//   ....[116]....
        /*07f4*/ 	.word	0xffffffff


	//   ....[117]....
        /*07f8*/ 	.word	0xffffffff


	//   ....[118]....
        /*07fc*/ 	.word	0xffffffff


	//   ....[119]....
        /*0800*/ 	.word	0xffffffff


	//   ....[120]....
        /*0804*/ 	.word	0xffffffff


	//   ....[121]....
        /*0808*/ 	.word	0xffffffff


	//   ....[122]....
        /*080c*/ 	.word	0xffffffff


	//   ....[123]....
        /*0810*/ 	.word	0xffffffff


	//   ....[124]....
        /*0814*/ 	.word	0xffffffff


	//   ....[125]....
        /*0818*/ 	.word	0xffffffff


	//   ....[126]....
        /*081c*/ 	.word	0xffffffff


	//   ....[127]....
        /*0820*/ 	.word	0xffffffff


	//   ....[128]....
        /*0824*/ 	.word	0xffffffff


	//   ....[129]....
        /*0828*/ 	.word	0xffffffff


	//   ....[130]....
        /*082c*/ 	.word	0xffffffff


	//----- nvinfo : EIATTR_COOP_GROUP_INSTR_OFFSETS
	.align		4
.L_252:
        /*0830*/ 	.byte	0x04, 0x28
        /*0832*/ 	.short	(.L_254 - .L_253)


	//   ....[0]....
.L_253:
        /*0834*/ 	.word	0x00000050


	//   ....[1]....
        /*0838*/ 	.word	0x00000200


	//   ....[2]....
        /*083c*/ 	.word	0x00000230


	//   ....[3]....
        /*0840*/ 	.word	0x00000260


	//   ....[4]....
        /*0844*/ 	.word	0x00000290


	//   ....[5]....
        /*0848*/ 	.word	0x000002c0


	//   ....[6]....
        /*084c*/ 	.word	0x000002f0


	//   ....[7]....
        /*0850*/ 	.word	0x00000460


	//   ....[8]....
        /*0854*/ 	.word	0x000004a0


	//   ....[9]....
        /*0858*/ 	.word	0x000004d0


	//   ....[10]....
        /*085c*/ 	.word	0x00000500


	//   ....[11]....
        /*0860*/ 	.word	0x00000530


	//   ....[12]....
        /*0864*/ 	.word	0x00000560


	//   ....[13]....
        /*0868*/ 	.word	0x000005f0


	//   ....[14]....
        /*086c*/ 	.word	0x00000620


	//   ....[15]....
        /*0870*/ 	.word	0x00000630


	//   ....[16]....
        /*0874*/ 	.word	0x000006a0


	//   ....[17]....
        /*0878*/ 	.word	0x000022f0


	//   ....[18]....
        /*087c*/ 	.word	0x00002320


	//   ....[19]....
        /*0880*/ 	.word	0x00002350


	//   ....[20]....
        /*0884*/ 	.word	0x000023c0


	//   ....[21]....
        /*0888*/ 	.word	0x00002570


	//   ....[22]....
        /*088c*/ 	.word	0x00002590


	//   ....[23]....
        /*0890*/ 	.word	0x000025d0


	//   ....[24]....
        /*0894*/ 	.word	0x00002600


	//   ....[25]....
        /*0898*/ 	.word	0x000040c0


	//   ....[26]....
        /*089c*/ 	.word	0x00004200


	//   ....[27]....
        /*08a0*/ 	.word	0x00004250


	//   ....[28]....
        /*08a4*/ 	.word	0x000042d0


	//   ....[29]....
        /*08a8*/ 	.word	0x000068d0


	//   ....[30]....
        /*08ac*/ 	.word	0x000068f0


	//   ....[31]....
        /*08b0*/ 	.word	0x00006ec0


	//   ....[32]....
        /*08b4*/ 	.word	0x00006fb0


	//   ....[33]....
        /*08b8*/ 	.word	0x00008180


	//   ....[34]....
        /*08bc*/ 	.word	0x000081a0


	//   ....[35]....
        /*08c0*/ 	.word	0x000081c0


	//   ....[36]....
        /*08c4*/ 	.word	0x000081e0


	//   ....[37]....
        /*08c8*/ 	.word	0x00009a60


	//   ....[38]....
        /*08cc*/ 	.word	0x00009a70


	//   ....[39]....
        /*08d0*/ 	.word	0x00009a90


	//   ....[40]....
        /*08d4*/ 	.word	0x00009ab0


	//   ....[41]....
        /*08d8*/ 	.word	0x00009ef0


	//   ....[42]....
        /*08dc*/ 	.word	0x00009f10


	//   ....[43]....
        /*08e0*/ 	.word	0x0000a0e0


	//   ....[44]....
        /*08e4*/ 	.word	0x0000a0f0


	//   ....[45]....
        /*08e8*/ 	.word	0x0000a2d0


	//   ....[46]....
        /*08ec*/ 	.word	0x0000a2f0


	//   ....[47]....
        /*08f0*/ 	.word	0x0000a4d0


	//   ....[48]....
        /*08f4*/ 	.word	0x0000a4e0


	//   ....[49]....
        /*08f8*/ 	.word	0x0000a8c0


	//   ....[50]....
        /*08fc*/ 	.word	0x0000a8e0


	//   ....[51]....
        /*0900*/ 	.word	0x0000b530


	//   ....[52]....
        /*0904*/ 	.word	0x0000b540


	//   ....[53]....
        /*0908*/ 	.word	0x0000c5b0


	//   ....[54]....
        /*090c*/ 	.word	0x0000c5d0


	//   ....[55]....
        /*0910*/ 	.word	0x0000c7b0


	//   ....[56]....
        /*0914*/ 	.word	0x0000c7c0


	//   ....[57]....
        /*0918*/ 	.word	0x0000c9a0


	//   ....[58]....
        /*091c*/ 	.word	0x0000c9c0


	//   ....[59]....
        /*0920*/ 	.word	0x0000cba0


	//   ....[60]....
        /*0924*/ 	.word	0x0000cbb0


	//   ....[61]....
        /*0928*/ 	.word	0x0000ce50


	//   ....[62]....
        /*092c*/ 	.word	0x0000ce70


	//   ....[63]....
        /*0930*/ 	.word	0x0000cfa0


	//   ....[64]....
        /*0934*/ 	.word	0x0000cfe0


	//   ....[65]....
        /*0938*/ 	.word	0x0000d010


	//   ....[66]....
        /*093c*/ 	.word	0x0000d040


	//   ....[67]....
        /*0940*/ 	.word	0x0000d070


	//   ....[68]....
        /*0944*/ 	.word	0x0000d0a0


	//   ....[69]....
        /*0948*/ 	.word	0x0000d200


	//   ....[70]....
        /*094c*/ 	.word	0x0000d240


	//   ....[71]....
        /*0950*/ 	.word	0x0000d270


	//   ....[72]....
        /*0954*/ 	.word	0x0000d2a0


	//   ....[73]....
        /*0958*/ 	.word	0x0000d2d0


	//   ....[74]....
        /*095c*/ 	.word	0x0000d300


	//   ....[75]....
        /*0960*/ 	.word	0x0000d390


	//   ....[76]....
        /*0964*/ 	.word	0x0000d3c0


	//   ....[77]....
        /*0968*/ 	.word	0x0000d3d0


	//   ....[78]....
        /*096c*/ 	.word	0x0000d430


	//   ....[79]....
        /*0970*/ 	.word	0x0000da10


	//   ....[80]....
        /*0974*/ 	.word	0x0000da70


	//   ....[81]....
        /*0978*/ 	.word	0x0000dac0


	//   ....[82]....
        /*097c*/ 	.word	0x0000db10


	//   ....[83]....
        /*0980*/ 	.word	0x0000db60


	//   ....[84]....
        /*0984*/ 	.word	0x0000dbd0


	//   ....[85]....
        /*0988*/ 	.word	0x0000dc10


	//   ....[86]....
        /*098c*/ 	.word	0x0000dc80


	//   ....[87]....
        /*0990*/ 	.word	0x0000dcf0


	//   ....[88]....
        /*0994*/ 	.word	0x0000dd50


	//   ....[89]....
        /*0998*/ 	.word	0x0000ddd0


	//   ....[90]....
        /*099c*/ 	.word	0x0000de20


	//   ....[91]....
        /*09a0*/ 	.word	0x0000de70


	//   ....[92]....
        /*09a4*/ 	.word	0x0000ded0


	//   ....[93]....
        /*09a8*/ 	.word	0x0000df40


	//   ....[94]....
        /*09ac*/ 	.word	0x0000dfb0


	//   ....[95]....
        /*09b0*/ 	.word	0x0000e010


	//   ....[96]....
        /*09b4*/ 	.word	0x0000e070


	//   ....[97]....
        /*09b8*/ 	.word	0x0000e0d0


	//   ....[98]....
        /*09bc*/ 	.word	0x0000e140


	//   ....[99]....
        /*09c0*/ 	.word	0x0000e1a0


	//   ....[100]....
        /*09c4*/ 	.word	0x0000e200


	//   ....[101]....
        /*09c8*/ 	.word	0x0000e260


	//   ....[102]....
        /*09cc*/ 	.word	0x0000e2d0


	//   ....[103]....
        /*09d0*/ 	.word	0x0000e330


	//   ....[104]....
        /*09d4*/ 	.word	0x0000e390


	//   ....[105]....
        /*09d8*/ 	.word	0x0000e3f0


	//   ....[106]....
        /*09dc*/ 	.word	0x0000e460


	//   ....[107]....
        /*09e0*/ 	.word	0x0000e4c0


	//   ....[108]....
        /*09e4*/ 	.word	0x0000e520


	//   ....[109]....
        /*09e8*/ 	.word	0x0000e580


	//   ....[110]....
        /*09ec*/ 	.word	0x0000e5f0


	//   ....[111]....
        /*09f0*/ 	.word	0x0000e650


	//   ....[112]....
        /*09f4*/ 	.word	0x0000e6b0


	//   ....[113]....
        /*09f8*/ 	.word	0x0000e710


	//   ....[114]....
        /*09fc*/ 	.word	0x0000e780


	//   ....[115]....
        /*0a00*/ 	.word	0x0000e7d0


	//   ....[116]....
        /*0a04*/ 	.word	0x0000e810


	//   ....[117]....
        /*0a08*/ 	.word	0x0000e860


	//   ....[118]....
        /*0a0c*/ 	.word	0x0000e8b0


	//   ....[119]....
        /*0a10*/ 	.word	0x0000e900


	//   ....[120]....
        /*0a14*/ 	.word	0x0000e970


	//   ....[121]....
        /*0a18*/ 	.word	0x0000e9b0


	//   ....[122]....
        /*0a1c*/ 	.word	0x0000ea00


	//   ....[123]....
        /*0a20*/ 	.word	0x0000ea50


	//   ....[124]....
        /*0a24*/ 	.word	0x0000eaa0


	//   ....[125]....
        /*0a28*/ 	.word	0x0000eaf0


	//   ....[126]....
        /*0a2c*/ 	.word	0x0000eb60


	//   ....[127]....
        /*0a30*/ 	.word	0x0000eba0


	//   ....[128]....
        /*0a34*/ 	.word	0x0000ec10


	//   ....[129]....
        /*0a38*/ 	.word	0x0000ec70


	//   ....[130]....
        /*0a3c*/ 	.word	0x0000ecd0


	//----- nvinfo : EIATTR_EXIT_INSTR_OFFSETS
	.align		4
.L_254:
        /*0a40*/ 	.byte	0x04, 0x1c
        /*0a42*/ 	.short	(.L_256 - .L_255)


	//   ....[0]....
.L_255:
        /*0a44*/ 	.word	0x00000c10


	//   ....[1]....
        /*0a48*/ 	.word	0x0000d9d0


	//----- nvinfo : EIATTR_MAX_THREADS
	.align		4
.L_256:
        /*0a4c*/ 	.byte	0x04, 0x05
        /*0a4e*/ 	.short	(.L_258 - .L_257)
.L_257:
        /*0a50*/ 	.word	0x00000100
        /*0a54*/ 	.word	0x00000001
        /*0a58*/ 	.word	0x00000001


	//----- nvinfo : EIATTR_CRS_STACK_SIZE
	.align		4
.L_258:
        /*0a5c*/ 	.byte	0x04, 0x1e
        /*0a5e*/ 	.short	(.L_260 - .L_259)
.L_259:
        /*0a60*/ 	.word	0x00000000
.L_260:


//--------------------- .nv.info._ZN7cutlass13device_kernelIN5flash19enable_sm80_to_sm89INS1_16FlashAttnFwdSm80INS1_25CollectiveMainloopFwdSm80ILi8ELi1ELb0EN4cute5tupleIJNS5_1CILi128EEENS7_ILi32EEENS7_ILi256EEEEEELi256ENS_6half_tEfNS_4arch4Sm80ELb0ELb0ELb0ELb1ELb0ELb1ELb1ELb1EEENS1_21CollectiveEpilogueFwdINS6_IJS8_SA_S9_EEENS6_IJNS7_ILi1EEESI_SI_EEESC_SE_Li256ELb1ELb1ELb1ELb0EEENS1_36VarlenDynamicPersistentTileSchedulerILi128ELi32ELi256ELi256ELb1ELb1ELb0ELb0ELb1ELb1EEEEEEEEEvNT_6ParamsE --------------------------
	.section	.nv.info._ZN7cutlass13device_kernelIN5flash19enable_sm80_to_sm89INS1_16FlashAttnFwdSm80INS1_25CollectiveMainloopFwdSm80ILi8ELi1ELb0EN4cute5tupleIJNS5_1CILi128EEENS7_ILi32EEENS7_ILi256EEEEEELi256ENS_6half_tEfNS_4arch4Sm80ELb0ELb0ELb0ELb1ELb0ELb1ELb1ELb1EEENS1_21CollectiveEpilogueFwdINS6_IJS8_SA_S9_EEENS6_IJNS7_ILi1EEESI_SI_EEESC_SE_Li256ELb1ELb1ELb1ELb0EEENS1_36VarlenDynamicPersistentTileSchedulerILi128ELi32ELi256ELi256ELb1ELb1ELb0ELb0ELb1ELb1EEEEEEEEEvNT_6ParamsE,"",@"SHT_CUDA_INFO"
	.sectionflags	@""
	.align	4


	//----- nvinfo : EIATTR_CUDA_API_VERSION
	.align		4
        /*0000*/ 	.byte	0x04, 0x37
        /*0002*/ 	.short	(.L_262 - .L_261)
.L_261:
        /*0004*/ 	.word	0x00000082


	//----- nvinfo : EIATTR_SW2861232_WAR
	.align		4
.L_262:
        /*0008*/ 	.byte	0x01, 0x35
	.zero		2


	//----- nvinfo : EIATTR_PARAM_CBANK
	.align		4
        /*000c*/ 	.byte	0x04, 0x0a
        /*000e*/ 	.short	(.L_264 - .L_263)
	.align		4
.L_263:
        /*0010*/ 	.word	index@(.nv.constant0._ZN7cutlass13device_kernelIN5flash19enable_sm80_to_sm89INS1_16FlashAttnFwdSm80INS1_25CollectiveMainloopFwdSm80ILi8ELi1ELb0EN4cute5tupleIJNS5_1CILi128EEENS7_ILi32EEENS7_ILi256EEEEEELi256ENS_6half_tEfNS_4arch4Sm80ELb0ELb0ELb0ELb1ELb0ELb1ELb1ELb1EEENS1_21CollectiveEpilogueFwdINS6_IJS8_SA_S9_EEENS6_IJNS7_ILi1EEESI_SI_EEESC_SE_Li256ELb1ELb1ELb1ELb0EEENS1_36VarlenDynamicPersistentTileSchedulerILi128ELi32ELi256ELi256ELb1ELb1ELb0ELb0ELb1ELb1EEEEEEEEEvNT_6ParamsE)
        /*0014*/ 	.short	0x0160
        /*0016*/ 	.short	0x0438


	//----- nvinfo : EIATTR_CBANK_PARAM_SIZE
	.align		4
.L_264:
        /*0018*/ 	.byte	0x03, 0x19
        /*001a*/ 	.short	0x0438


	//----- nvinfo : EIATTR_KPARAM_INFO
	.align		4
        /*001c*/ 	.byte	0x04, 0x17
        /*001e*/ 	.short	(.L_266 - .L_265)
.L_265:
        /*0020*/ 	.word	0x00000000
        /*0024*/ 	.short	0x0000
        /*0026*/ 	.short	0x0000
        /*0028*/ 	.byte	0x00, 0xf0, 0xe1, 0x10


	//----- nvinfo : EIATTR_MAXREG_COUNT
	.align		4
.L_266:
        /*002c*/ 	.byte	0x03, 0x1b
        /*002e*/ 	.short	0x00ff


	//----- nvinfo : EIATTR_NUM_BARRIERS
	.align		4
        /*0030*/ 	.byte	0x02, 0x4c
        /*0032*/ 	.byte	0x06
	.zero		1


	//----- nvinfo : EIATTR_ANNOTATIONS
	.align		4
        /*0034*/ 	.byte	0x04, 0x55
        /*0036*/ 	.short	(.L_268 - .L_267)


	//   ....[0]....
.L_267:
        /*0038*/ 	.word	0x00000001
        /*003c*/ 	.byte	0x70, 0x00, 0x00, 0x00, 0x01, 0x00, 0x00, 0x00, 0xb0, 0x0e, 0x00, 0x00, 0x01, 0x00, 0x00, 0x00
        /*004c*/ 	.byte	0x70, 0x0f, 0x00, 0x00, 0x01, 0x00, 0x00, 0x00, 0xd0, 0x1d, 0x01, 0x00, 0x01, 0x00, 0x00, 0x00
        /*005c*/ 	.byte	0x10, 0x1e, 0x01, 0x00, 0x01, 0x00, 0x00, 0x00, 0x90, 0x52, 0x01, 0x00


	//----- nvinfo : EIATTR_MERCURY_ISA_VERSION
	.align		4
.L_268:
        /*0068*/ 	.byte	0x03, 0x5f
        /*006a*/ 	.short	0x0000


	//----- nvinfo : EIATTR_INT_WARP_WIDE_INSTR_OFFSETS
	.align		4
        /*006c*/ 	.byte	0x04, 0x31
        /*006e*/ 	.short	(.L_270 - .L_269)


	//   ....[0]....
.L_269:
        /*0070*/ 	.word	0x00011350


	//   ....[1]....
        /*0074*/ 	.word	0x000113d0


	//----- nvinfo : EIATTR_COOP_GROUP_MASK_REGIDS
	.align		4
.L_270:
        /*0078*/ 	.byte	0x04, 0x29
        /*007a*/ 	.short	(.L_272 - .L_271)


	//   ....[0]....
.L_271:
        /*007c*/ 	.word	0xffffffff


	//   ....[1]....
        /*0080*/ 	.word	0xffffffff


	//   ....[2]....
        /*0084*/ 	.word	0xffffffff


	//   ....[3]....
        /*0088*/ 	.word	0xffffffff


	//   ....[4]....
        /*008c*/ 	.word	0xffffffff


	//   ....[5]....
        /*0090*/ 	.word	0xffffffff


	//   ....[6]....
        /*0094*/ 	.word	0xffffffff


	//   ....[7]....
        /*0098*/ 	.word	0xffffffff


	//   ....[8]....
        /*009c*/ 	.word	0xffffffff


	//   ....[9]....
        /*00a0*/ 	.word	0xffffffff


	//   ....[10]....
        /*00a4*/ 	.word	0xffffffff


	//   ....[11]....
        /*00a8*/ 	.word	0xffffffff


	//   ....[12]....
        /*00ac*/ 	.word	0xffffffff


	//   ....[13]....
        /*00b0*/ 	.word	0xffffffff


	//   ....[14]....
        /*00b4*/ 	.word	0xffffffff


	//   ....[15]....
        /*00b8*/ 	.word	0xffffffff


	//   ....[16]....
        /*00bc*/ 	.word	0xffffffff


	//   ....[17]....
        /*00c0*/ 	.word	0xffffffff


	//   ....[18]....
        /*00c4*/ 	.word	0xffffffff


	//   ....[19]....
        /*00c8*/ 	.word	0xffffffff


	//   ....[20]....
        /*00cc*/ 	.word	0xffffffff


	//   ....[21]....
        /*00d0*/ 	.word	0xffffffff


	//   ....[22]....
        /*00d4*/ 	.word	0xffffffff


	//   ....[23]....
        /*00d8*/ 	.word	0xffffffff


	//   ....[24]....
        /*00dc*/ 	.word	0xffffffff


	//   ....[25]....
        /*00e0*/ 	.word	0xffffffff


	//   ....[26]....
        /*00e4*/ 	.word	0xffffffff


	//   ....[27]....
        /*00e8*/ 	.word	0xffffffff


	//   ....[28]....
        /*00ec*/ 	.word	0xffffffff


	//   ....[29]....
        /*00f0*/ 	.word	0xffffffff


	//   ....[30]....
        /*00f4*/ 	.word	0xffffffff


	//   ....[31]....
        /*00f8*/ 	.word	0xffffffff


	//   ....[32]....
        /*00fc*/ 	.word	0xffffffff


	//   ....[33]....
        /*0100*/ 	.word	0xffffffff


	//   ....[34]....
        /*0104*/ 	.word	0xffffffff


	//   ....[35]....
        /*0108*/ 	.word	0xffffffff


	//   ....[36]....
        /*010c*/ 	.word	0xffffffff


	//   ....[37]....
        /*0110*/ 	.word	0xffffffff


	//   ....[38]....
        /*0114*/ 	.word	0xffffffff


	//   ....[39]....
        /*0118*/ 	.word	0xffffffff


	//   ....[40]....
        /*011c*/ 	.word	0xffffffff


	//   ....[41]....
        /*0120*/ 	.word	0xffffffff


	//   ....[42]....
        /*0124*/ 	.word	0xffffffff


	//   ....[43]....
        /*0128*/ 	.word	0xffffffff


	//   ....[44]....
        /*012c*/ 	.word	0xffffffff


	//   ....[45]....
        /*0130*/ 	.word	0xffffffff


	//   ....[46]....
        /*0134*/ 	.word	0xffffffff


	//   ....[47]....
        /*0138*/ 	.word	0xffffffff


	//   ....[48]....
        /*013c*/ 	.word	0xffffffff


	//   ....[49]....
        /*0140*/ 	.word	0xffffffff


	//   ....[50]....
        /*0144*/ 	.word	0xffffffff


	//   ....[51]....
        /*0148*/ 	.word	0xffffffff


	//   ....[52]....
        /*014c*/ 	.word	0xffffffff


	//   ....[53]....
        /*0150*/ 	.word	0xffffffff


	//   ....[54]....
        /*0154*/ 	.word	0xffffffff


	//   ....[55]....
        /*0158*/ 	.word	0xffffffff


	//   ....[56]....
        /*015c*/ 	.word	0xffffffff


	//   ....[57]....
        /*0160*/ 	.word	0xffffffff


	//   ....[58]....
        /*0164*/ 	.word	0xffffffff


	//   ....[59]....
        /*0168*/ 	.word	0xffffffff


	//   ....[60]....
        /*016c*/ 	.word	0xffffffff


	//   ....[61]....
        /*0170*/ 	.word	0xffffffff


	//   ....[62]....
        /*0174*/ 	.word	0xffffffff


	//   ....[63]....
        /*0178*/ 	.word	0xffffffff


	//   ....[64]....
        /*017c*/ 	.word	0xffffffff


	//   ....[65]....
        /*0180*/ 	.word	0xffffffff


	//   ....[66]....
        /*0184*/ 	.word	0xffffffff


	//   ....[67]....
        /*0188*/ 	.word	0xffffffff


	//   ....[68]....
        /*018c*/ 	.word	0xffffffff


	//   ....[69]....
        /*0190*/ 	.word	0xffffffff


	//   ....[70]....
        /*0194*/ 	.word	0xffffffff


	//   ....[71]....
        /*0198*/ 	.word	0xffffffff


	//   ....[72]....
        /*019c*/ 	.word	0xffffffff


	//   ....[73]....
        /*01a0*/ 	.word	0xffffffff


	//   ....[74]....
        /*01a4*/ 	.word	0xffffffff


	//   ....[75]....
        /*01a8*/ 	.word	0xffffffff


	//   ....[76]....
        /*01ac*/ 	.word	0xffffffff


	//   ....[77]....
        /*01b0*/ 	.word	0xffffffff


	//   ....[78]....
        /*01b4*/ 	.word	0xffffffff


	//   ....[79]....
        /*01b8*/ 	.word	0xffffffff


	//   ....[80]....
        /*01bc*/ 	.word	0xffffffff


	//   ....[81]....
        /*01c0*/ 	.word	0xffffffff


	//   ....[82]....
        /*01c4*/ 	.word	0xffffffff


	//   ....[83]....
        /*01c8*/ 	.word	0xffffffff


	//   ....[84]....
        /*01cc*/ 	.word	0xffffffff


	//   ....[85]....
        /*01d0*/ 	.word	0xffffffff


	//   ....[86]....
        /*01d4*/ 	.word	0xffffffff


	//   ....[87]....
        /*01d8*/ 	.word	0xffffffff


	//   ....[88]....
        /*01dc*/ 	.word	0xffffffff


	//   ....[89]....
        /*01e0*/ 	.word	0xffffffff


	//   ....[90]....
        /*01e4*/ 	.word	0xffffffff


	//   ....[91]....
        /*01e8*/ 	.word	0xffffffff


	//   ....[92]....
        /*01ec*/ 	.word	0xffffffff


	//   ....[93]....
        /*01f0*/ 	.word	0xffffffff


	//   ....[94]....
        /*01f4*/ 	.word	0xffffffff


	//   ....[95]....
        /*01f8*/ 	.word	0xffffffff


	//   ....[96]....
        /*01fc*/ 	.word	0xffffffff


	//   ....[97]....
        /*0200*/ 	.word	0xffffffff


	//   ....[98]....
        /*0204*/ 	.word	0xffffffff


	//   ....[99]....
        /*0208*/ 	.word	0xffffffff


	//   ....[100]....
        /*020c*/ 	.word	0xffffffff


	//   ....[101]....
        /*0210*/ 	.word	0xffffffff


	//   ....[102]....
        /*0214*/ 	.word	0xffffffff


	//   ....[103]....
        /*0218*/ 	.word	0xffffffff


	//   ....[104]....
        /*021c*/ 	.word	0xffffffff


	//   ....[105]....
        /*0220*/ 	.word	0xffffffff


	//   ....[106]....
        /*0224*/ 	.word	0xffffffff


	//   ....[107]....
        /*0228*/ 	.word	0xffffffff


	//   ....[108]....
        /*022c*/ 	.word	0xffffffff


	//   ....[109]....
        /*0230*/ 	.word	0xffffffff


	//   ....[110]....
        /*0234*/ 	.word	0xffffffff


	//   ....[111]....
        /*0238*/ 	.word	0xffffffff


	//   ....[112]....
        /*023c*/ 	.word	0xffffffff


	//   ....[113]....
        /*0240*/ 	.word	0xffffffff


	//   ....[114]....
        /*0244*/ 	.word	0xffffffff


	//   ....[115]....
        /*0248*/ 	.word	0xffffffff


	//   ....[116]....
        /*024c*/ 	.word	0xffffffff


	//   ....[117]....
        /*0250*/ 	.word	0xffffffff


	//   ....[118]....
        /*0254*/ 	.word	0xffffffff


	//   ....[119]....
        /*0258*/ 	.word	0xffffffff


	//   ....[120]....
        /*025c*/ 	.word	0xffffffff


	//   ....[121]....
        /*0260*/ 	.word	0xffffffff


	//   ....[122]....
        /*0264*/ 	.word	0xffffffff


	//   ....[123]....
        /*0268*/ 	.word	0xffffffff


	//   ....[124]....
        /*026c*/ 	.word	0xffffffff


	//   ....[125]....
        /*0270*/ 	.word	0xffffffff


	//   ....[126]....
        /*0274*/ 	.word	0xffffffff


	//   ....[127]....
        /*0278*/ 	.word	0xffffffff


	//   ....[128]....
        /*027c*/ 	.word	0xffffffff


	//   ....[129]....
        /*0280*/ 	.word	0xffffffff


	//   ....[130]....
        /*0284*/ 	.word	0xffffffff


	//   ....[131]....
        /*0288*/ 	.word	0xffffffff


	//   ....[132]....
        /*028c*/ 	.word	0xffffffff


	//   ....[133]....
        /*0290*/ 	.word	0xffffffff


	//   ....[134]....
        /*0294*/ 	.word	0xffffffff


	//   ....[135]....
        /*0298*/ 	.word	0xffffffff


	//   ....[136]....
        /*029c*/ 	.word	0xffffffff


	//   ....[137]....
        /*02a0*/ 	.word	0xffffffff


	//   ....[138]....
        /*02a4*/ 	.word	0xffffffff


	//   ....[139]....
        /*02a8*/ 	.word	0xffffffff


	//   ....[140]....
        /*02ac*/ 	.word	0xffffffff


	//   ....[141]....
        /*02b0*/ 	.word	0xffffffff


	//   ....[142]....
        /*02b4*/ 	.word	0xffffffff


	//   ....[143]....
        /*02b8*/ 	.word	0xffffffff


	//   ....[144]....
        /*02bc*/ 	.word	0xffffffff


	//   ....[145]....
        /*02c0*/ 	.word	0xffffffff


	//   ....[146]....
        /*02c4*/ 	.word	0xffffffff


	//----- nvinfo : EIATTR_COOP_GROUP_INSTR_OFFSETS
	.align		4
.L_272:
        /*02c8*/ 	.byte	0x04, 0x28
        /*02ca*/ 	.short	(.L_274 - .L_273)


	//   ....[0]....
.L_273:
        /*02cc*/ 	.word	0x00000050


	//   ....[1]....
        /*02d0*/ 	.word	0x000001e0


	//   ....[2]....
        /*02d4*/ 	.word	0x00000210


	//   ....[3]....
        /*02d8*/ 	.word	0x00000240


	//   ....[4]....
        /*02dc*/ 	.word	0x00000270


	//   ....[5]....
        /*02e0*/ 	.word	0x000002a0


	//   ....[6]....
        /*02e4*/ 	.word	0x000002d0


	//   ....[7]....
        /*02e8*/ 	.word	0x00000440


	//   ....[8]....
        /*02ec*/ 	.word	0x00000480


	//   ....[9]....
        /*02f0*/ 	.word	0x000004b0


	//   ....[10]....
        /*02f4*/ 	.word	0x000004e0


	//   ....[11]....
        /*02f8*/ 	.word	0x00000510


	//   ....[12]....
        /*02fc*/ 	.word	0x00000540


	//   ....[13]....
        /*0300*/ 	.word	0x000005d0


	//   ....[14]....
        /*0304*/ 	.word	0x00000600


	//   ....[15]....
        /*0308*/ 	.word	0x00000610


	//   ....[16]....
        /*030c*/ 	.word	0x00000680


	//   ....[17]....
        /*0310*/ 	.word	0x000062f0


	//   ....[18]....
        /*0314*/ 	.word	0x00006310


	//   ....[19]....
        /*0318*/ 	.word	0x000064d0


	//   ....[20]....
        /*031c*/ 	.word	0x000064e0


	//   ....[21]....
        /*0320*/ 	.word	0x00006660


	//   ....[22]....
        /*0324*/ 	.word	0x00006680


	//   ....[23]....
        /*0328*/ 	.word	0x000067e0


	//   ....[24]....
        /*032c*/ 	.word	0x000067f0


	//   ....[25]....
        /*0330*/ 	.word	0x00006c40


	//   ....[26]....
        /*0334*/ 	.word	0x00006c80


	//   ....[27]....
        /*0338*/ 	.word	0x00006cc0


	//   ....[28]....
        /*033c*/ 	.word	0x00006cf0


	//   ....[29]....
        /*0340*/ 	.word	0x00009e30


	//   ....[30]....
        /*0344*/ 	.word	0x00009e70


	//   ....[31]....
        /*0348*/ 	.word	0x00009eb0


	//   ....[32]....
        /*034c*/ 	.word	0x00009ee0


	//   ....[33]....
        /*0350*/ 	.word	0x0000df50


	//   ....[34]....
        /*0354*/ 	.word	0x0000dff0


	//   ....[35]....
        /*0358*/ 	.word	0x0000e010


	//   ....[36]....
        /*035c*/ 	.word	0x0000e0d0


	//   ....[37]....
        /*0360*/ 	.word	0x0000f570


	//   ....[38]....
        /*0364*/ 	.word	0x0000f590


	//   ....[39]....
        /*0368*/ 	.word	0x0000f5b0


	//   ....[40]....
        /*036c*/ 	.word	0x0000f5d0


	//   ....[41]....
        /*0370*/ 	.word	0x00010940


	//   ....[42]....
        /*0374*/ 	.word	0x00010950


	//   ....[43]....
        /*0378*/ 	.word	0x00010980


	//   ....[44]....
        /*037c*/ 	.word	0x00010990


	//   ....[45]....
        /*0380*/ 	.word	0x00012150


	//   ....[46]....
        /*0384*/ 	.word	0x00012160


	//   ....[47]....
        /*0388*/ 	.word	0x00012180


	//   ....[48]....
        /*038c*/ 	.word	0x00012190


	//   ....[49]....
        /*0390*/ 	.word	0x00012550


	//   ....[50]....
        /*0394*/ 	.word	0x00012570


	//   ....[51]....
        /*0398*/ 	.word	0x00012740


	//   ....[52]....
        /*039c*/ 	.word	0x00012750


	//   ....[53]....
        /*03a0*/ 	.word	0x000128c0


	//   ....[54]....
        /*03a4*/ 	.word	0x000128e0


	//   ....[55]....
        /*03a8*/ 	.word	0x00012a50


	//   ....[56]....
        /*03ac*/ 	.word	0x00012a60


	//   ....[57]....
        /*03b0*/ 	.word	0x00012dc0


	//   ....[58]....
        /*03b4*/ 	.word	0x00012de0


	//   ....[59]....
        /*03b8*/ 	.word	0x00013970


	//   ....[60]....
        /*03bc*/ 	.word	0x00013980


	//   ....[61]....
        /*03c0*/ 	.word	0x00014c20


	//   ....[62]....
        /*03c4*/ 	.word	0x00014c40


	//   ....[63]....
        /*03c8*/ 	.word	0x00014e20


	//   ....[64]....
        /*03cc*/ 	.word	0x00014e30


	//   ....[65]....
        /*03d0*/ 	.word	0x00014fa0


	//   ....[66]....
        /*03d4*/ 	.word	0x00014fc0


	//   ....[67]....
        /*03d8*/ 	.word	0x00015130


	//   ....[68]....
        /*03dc*/ 	.word	0x00015140


	//   ....[69]....
        /*03e0*/ 	.word	0x00015350


	//   ....[70]....
        /*03e4*/ 	.word	0x00015370


	//   ....[71]....
        /*03e8*/ 	.word	0x00015490


	//   ....[72]....
        /*03ec*/ 	.word	0x000154d0


	//   ....[73]....
        /*03f0*/ 	.word	0x00015500


	//   ....[74]....
        /*03f4*/ 	.word	0x00015530


	//   ....[75]....
        /*03f8*/ 	.word	0x00015560


	//   ....[76]....
        /*03fc*/ 	.word	0x00015590


	//   ....[77]....
        /*0400*/ 	.word	0x000156e0


	//   ....[78]....
        /*0404*/ 	.word	0x00015720


	//   ....[79]....
        /*0408*/ 	.word	0x00015750


	//   ....[80]....
        /*040c*/ 	.word	0x00015780


	//   ....[81]....
        /*0410*/ 	.word	0x000157b0


	//   ....[82]....
        /*0414*/ 	.word	0x000157e0


	//   ....[83]....
        /*0418*/ 	.word	0x00015870


	//   ....[84]....
        /*041c*/ 	.word	0x000158a0


	//   ....[85]....
        /*0420*/ 	.word	0x000158b0


	//   ....[86]....
        /*0424*/ 	.word	0x00015910


	//   ....[87]....
        /*0428*/ 	.word	0x00015e50


	//   ....[88]....
        /*042c*/ 	.word	0x00015eb0


	//   ....[89]....
        /*0430*/ 	.word	0x00015f00


	//   ....[90]....
        /*0434*/ 	.word	0x00015f50


	//   ....[91]....
        /*0438*/ 	.word	0x00015fa0


	//   ....[92]....
        /*043c*/ 	.word	0x00016010


	//   ....[93]....
        /*0440*/ 	.word	0x00016050


	//   ....[94]....
        /*0444*/ 	.word	0x000160c0


	//   ....[95]....
        /*0448*/ 	.word	0x00016130


	//   ....[96]....
        /*044c*/ 	.word	0x00016190


	//   ....[97]....
        /*0450*/ 	.word	0x00016200


	//   ....[98]....
        /*0454*/ 	.word	0x00016270


	//   ....[99]....
        /*0458*/ 	.word	0x000162d0


	//   ....[100]....
        /*045c*/ 	.word	0x00016330


	//   ....[101]....
        /*0460*/ 	.word	0x00016390


	//   ....[102]....
        /*0464*/ 	.word	0x00016400


	//   ....[103]....
        /*0468*/ 	.word	0x00016460


	//   ....[104]....
        /*046c*/ 	.word	0x000164c0


	//   ....[105]....
        /*0470*/ 	.word	0x00016530


	//   ....[106]....
        /*0474*/ 	.word	0x00016580


	//   ....[107]....
        /*0478*/ 	.word	0x000165d0


	//   ....[108]....
        /*047c*/ 	.word	0x00016620


	//   ....[109]....
        /*0480*/ 	.word	0x00016690


	//   ....[110]....
        /*0484*/ 	.word	0x00016700


	//   ....[111]....
        /*0488*/ 	.word	0x00016760


	//   ....[112]....
        /*048c*/ 	.word	0x000167c0


	//   ....[113]....
        /*0490*/ 	.word	0x00016820


	//   ....[114]....
        /*0494*/ 	.word	0x00016890


	//   ....[115]....
        /*0498*/ 	.word	0x000168f0


	//   ....[116]....
        /*049c*/ 	.word	0x00016950


	//   ....[117]....
        /*04a0*/ 	.word	0x000169b0


	//   ....[118]....
        /*04a4*/ 	.word	0x00016a20


	//   ....[119]....
        /*04a8*/ 	.word	0x00016a80


	//   ....[120]....
        /*04ac*/ 	.word	0x00016ae0


	//   ....[121]....
        /*04b0*/ 	.word	0x00016b40


	//   ....[122]....
        /*04b4*/ 	.word	0x00016bb0


	//   ....[123]....
        /*04b8*/ 	.word	0x00016c10


	//   ....[124]....
        /*04bc*/ 	.word	0x00016c70


	//   ....[125]....
        /*04c0*/ 	.word	0x00016cd0


	//   ....[126]....
        /*04c4*/ 	.word	0x00016d40


	//   ....[127]....
        /*04c8*/ 	.word	0x00016da0


	//   ....[128]....
        /*04cc*/ 	.word	0x00016e00


	//   ....[129]....
        /*04d0*/ 	.word	0x00016e60


	//   ....[130]....
        /*04d4*/ 	.word	0x00016ed0


	//   ....[131]....
        /*04d8*/ 	.word	0x00016f20


	//   ....[132]....
        /*04dc*/ 	.word	0x00016f60


	//   ....[133]....
        /*04e0*/ 	.word	0x00016fb0


	//   ....[134]....
        /*04e4*/ 	.word	0x00017000


	//   ....[135]....
        /*04e8*/ 	.word	0x00017050


	//   ....[136]....
        /*04ec*/ 	.word	0x000170c0


	//   ....[137]....
        /*04f0*/ 	.word	0x00017100


	//   ....[138]....
        /*04f4*/ 	.word	0x00017150


	//   ....[139]....
        /*04f8*/ 	.word	0x000171a0


	//   ....[140]....
        /*04fc*/ 	.word	0x000171f0


	//   ....[141]....
        /*0500*/ 	.word	0x00017240


	//   ....[142]....
        /*0504*/ 	.word	0x000172b0


	//   ....[143]....
        /*0508*/ 	.word	0x000172f0


	//   ....[144]....
        /*050c*/ 	.word	0x00017360


	//   ....[145]....
        /*0510*/ 	.word	0x000173c0


	//   ....[146]....
        /*0514*/ 	.word	0x00017420


	//----- nvinfo : EIATTR_EXIT_INSTR_OFFSETS
	.align		4
.L_274:
        /*0518*/ 	.byte	0x04, 0x1c
        /*051a*/ 	.short	(.L_276 - .L_275)


	//   ....[0]....
.L_275:
        /*051c*/ 	.word	0x00000b40


	//   ....[1]....
        /*0520*/ 	.word	0x00015e10


	//----- nvinfo : EIATTR_MAX_THREADS
	.align		4
.L_276:
        /*0524*/ 	.byte	0x04, 0x05
        /*0526*/ 	.short	(.L_278 - .L_277)
.L_277:
        /*0528*/ 	.word	0x00000100
        /*052c*/ 	.word	0x00000001
        /*0530*/ 	.word	0x00000001


	//----- nvinfo : EIATTR_CRS_STACK_SIZE
	.align		4
.L_278:
        /*0534*/ 	.byte	0x04, 0x1e
        /*0536*/ 	.short	(.L_280 - .L_279)
.L_279:
        /*0538*/ 	.word	0x00000000
.L_280:


//--------------------- .nv.info._ZN7cutlass13device_kernelIN5flash19enable_sm80_to_sm89INS1_16FlashAttnFwdSm80INS1_25CollectiveMainloopFwdSm80ILi8ELi1ELb1EN4cute5tupleIJNS5_1CILi128EEENS7_ILi48EEENS7_ILi256EEEEEELi256ENS_6half_tEfNS_4arch4Sm80ELb0ELb1ELb0ELb0ELb0ELb0ELb1ELb1EEENS1_21CollectiveEpilogueFwdINS6_IJS8_SA_S9_EEENS6_IJNS7_ILi1EEESI_SI_EEESC_SE_Li256ELb0ELb1ELb1ELb0EEENS1_19SingleTileSchedulerILb0ELb1ELb1ELi128EEEEEEEEEvNT_6ParamsE --------------------------
	.section	.nv.info._ZN7cutlass13device_kernelIN5flash19enable_sm80_to_sm89INS1_16FlashAttnFwdSm80INS1_25CollectiveMainloopFwdSm80ILi8ELi1ELb1EN4cute5tupleIJNS5_1CILi128EEENS7_ILi48EEENS7_ILi256EEEEEELi256ENS_6half_tEfNS_4arch4Sm80ELb0ELb1ELb0ELb0ELb0ELb0ELb1ELb1EEENS1_21CollectiveEpilogueFwdINS6_IJS8_SA_S9_EEENS6_IJNS7_ILi1EEESI_SI_EEESC_SE_Li256ELb0ELb1ELb1ELb0EEENS1_19SingleTileSchedulerILb0ELb1ELb1ELi128EEEEEEEEEvNT_6ParamsE,"",@"SHT_CUDA_INFO"
	.sectionflags	@""
	.align	4


	//----- nvinfo : EIATTR_CUDA_API_VERSION
	.align		4
        /*0000*/ 	.byte	0x04, 0x37
        /*0002*/ 	.short	(.L_282 - .L_281)
.L_281:
        /*0004*/ 	.word	0x00000082


	//----- nvinfo : EIATTR_SW2861232_WAR
	.align		4
.L_282:
        /*0008*/ 	.byte	0x01, 0x35
	.zero		2


	//----- nvinfo : EIATTR_PARAM_CBANK
	.align		4
        /*000c*/ 	.byte	0x04, 0x0a
        /*000e*/ 	.short	(.L_284 - .L_283)
	.align		4
.L_283:
        /*0010*/ 	.word	index@(.nv.constant0._ZN7cutlass13device_kernelIN5flash19enable_sm80_to_sm89INS1_16FlashAttnFwdSm80INS1_25CollectiveMainloopFwdSm80ILi8ELi1ELb1EN4cute5tupleIJNS5_1CILi128EEENS7_ILi48EEENS7_ILi256EEEEEELi256ENS_6half_tEfNS_4arch4Sm80ELb0ELb1ELb0ELb0ELb0ELb0ELb1ELb1EEENS1_21CollectiveEpilogueFwdINS6_IJS8_SA_S9_EEENS6_IJNS7_ILi1EEESI_SI_EEESC_SE_Li256ELb0ELb1ELb1ELb0EEENS1_19SingleTileSchedulerILb0ELb1ELb1ELi128EEEEEEEEEvNT_6ParamsE)
        /*0014*/ 	.short	0x0160
        /*0016*/ 	.short	0x0418


	//----- nvinfo : EIATTR_CBANK_PARAM_SIZE
	.align		4
.L_284:
        /*0018*/ 	.byte	0x03, 0x19
        /*001a*/ 	.short	0x0418


	//----- nvinfo : EIATTR_KPARAM_INFO
	.align		4
        /*001c*/ 	.byte	0x04, 0x17
        /*001e*/ 	.short	(.L_286 - .L_285)
.L_285:
        /*0020*/ 	.word	0x00000000
        /*0024*/ 	.short	0x0000
        /*0026*/ 	.short	0x0000
        /*0028*/ 	.byte	0x00, 0xf0, 0x61, 0x10


	//----- nvinfo : EIATTR_MAXREG_COUNT
	.align		4
.L_286:
        /*002c*/ 	.byte	0x03, 0x1b
        /*002e*/ 	.short	0x00ff


	//----- nvinfo : EIATTR_NUM_BARRIERS
	.align		4
        /*0030*/ 	.byte	0x02, 0x4c
        /*0032*/ 	.byte	0x02
	.zero		1


	//----- nvinfo : EIATTR_ANNOTATIONS
	.align		4
        /*0034*/ 	.byte	0x04, 0x55
        /*0036*/ 	.short	(.L_288 - .L_287)


	//   ....[0]....
.L_287:
        /* <DEDUP_REMOVED lines=80> */


	//----- nvinfo : EIATTR_MERCURY_ISA_VERSION
	.align		4
.L_288:
        /*0528*/ 	.byte	0x03, 0x5f
        /*052a*/ 	.short	0x0000


	//----- nvinfo : EIATTR_INT_WARP_WIDE_INSTR_OFFSETS
	.align		4
        /*052c*/ 	.byte	0x04, 0x31
        /*052e*/ 	.short	(.L_290 - .L_289)


	//   ....[0]....
.L_289:
        /*0530*/ 	.word	0x00006cd0


	//   ....[1]....
        /*0534*/ 	.word	0x0000ac30


	//   ....[2]....
        /*0538*/ 	.word	0x0000dd00


	//----- nvinfo : EIATTR_COOP_GROUP_MASK_REGIDS
	.align		4
.L_290:
        /*053c*/ 	.byte	0x04, 0x29
        /*053e*/ 	.short	(.L_292 - .L_291)


	//   ....[0]....
.L_291:
        /*0540*/ 	.word	0xffffffff


	//   ....[1]....
        /*0544*/ 	.word	0xffffffff


	//   ....[2]....
        /*0548*/ 	.word	0xffffffff


	//   ....[3]....
        /*054c*/ 	.word	0xffffffff


	//   ....[4]....
        /*0550*/ 	.word	0xffffffff


	//   ....[5]....
        /*0554*/ 	.word	0xffffffff


	//   ....[6]....
        /*0558*/ 	.word	0xffffffff


	//   ....[7]....
        /*055c*/ 	.word	0xffffffff


	//   ....[8]....
        /*0560*/ 	.word	0xffffffff


	//   ....[9]....
        /*0564*/ 	.word	0xffffffff


	//   ....[10]....
        /*0568*/ 	.word	0xffffffff


	//   ....[11]....
        /*056c*/ 	.word	0xffffffff


	//   ....[12]....
        /*0570*/ 	.word	0xffffffff


	//   ....[13]....
        /*0574*/ 	.word	0xffffffff


	//   ....[14]....
        /*0578*/ 	.word	0xffffffff


	//   ....[15]....
        /*057c*/ 	.word	0xffffffff


	//   ....[16]....
        /*0580*/ 	.word	0xffffffff


	//   ....[17]....
        /*0584*/ 	.word	0xffffffff


	//   ....[18]....
        /*0588*/ 	.word	0xffffffff


	//   ....[19]....
        /*058c*/ 	.word	0xffffffff


	//   ....[20]....
        /*0590*/ 	.word	0xffffffff


	//   ....[21]....
        /*0594*/ 	.word	0xffffffff


	//   ....[22]....
        /*0598*/ 	.word	0xffffffff


	//   ....[23]....
        /*059c*/ 	.word	0xffffffff


	//   ....[24]....
        /*05a0*/ 	.word	0xffffffff


	//   ....[25]....
        /*05a4*/ 	.word	0xffffffff


	//   ....[26]....
        /*05a8*/ 	.word	0xffffffff


	//   ....[27]....
        /*05ac*/ 	.word	0xffffffff


	//   ....[28]....
        /*05b0*/ 	.word	0xffffffff


	//   ....[29]....
        /*05b4*/ 	.word	0xffffffff


	//   ....[30]....
        /*05b8*/ 	.word	0xffffffff


	//   ....[31]....
        /*05bc*/ 	.word	0xffffffff


	//   ....[32]....
        /*05c0*/ 	.word	0xffffffff


	//   ....[33]....
        /*05c4*/ 	.word	0xffffffff


	//   ....[34]....
        /*05c8*/ 	.word	0xffffffff


	//   ....[35]....
        /*05cc*/ 	.word	0xffffffff


	//   ....[36]....
        /*05d0*/ 	.word	0xffffffff


	//   ....[37]....
        /*05d4*/ 	.word	0xffffffff


	//   ....[38]....
        /*05d8*/ 	.word	0xffffffff


	//   ....[39]....
        /*05dc*/ 	.word	0xffffffff


	//   ....[40]....
        /*05e0*/ 	.word	0xffffffff


	//   ....[41]....
        /*05e4*/ 	.word	0xffffffff


	//   ....[42]....
        /*05e8*/ 	.word	0xffffffff


	//----- nvinfo : EIATTR_COOP_GROUP_INSTR_OFFSETS
	.align		4
.L_292:
        /*05ec*/ 	.byte	0x04, 0x28
        /*05ee*/ 	.short	(.L_294 - .L_293)


	//   ....[0]....
.L_293:
        /*05f0*/ 	.word	0x00000060


	//   ....[1]....
        /*05f4*/ 	.word	0x00001300


	//   ....[2]....
        /*05f8*/ 	.word	0x00001350


	//   ....[3]....
        /*05fc*/ 	.word	0x000014a0


	//   ....[4]....
        /*0600*/ 	.word	0x00001500


	//   ....[5]....
        /*0604*/ 	.word	0x00001690


	//   ....[6]....
        /*0608*/ 	.word	0x000016c0


	//   ....[7]....
        /*060c*/ 	.word	0x00001830


	//   ....[8]....
        /*0610*/ 	.word	0x00001850


	//   ....[9]....
        /*0614*/ 	.word	0x000033e0


	//   ....[10]....
        /*0618*/ 	.word	0x00003630


	//   ....[11]....
        /*061c*/ 	.word	0x00004260


	//   ....[12]....
        /*0620*/ 	.word	0x000042d0


	//   ....[13]....
        /*0624*/ 	.word	0x00004310


	//   ....[14]....
        /*0628*/ 	.word	0x00004340


	//   ....[15]....
        /*062c*/ 	.word	0x000070b0


	//   ....[16]....
        /*0630*/ 	.word	0x000074b0


	//   ....[17]....
        /*0634*/ 	.word	0x00007a90


	//   ....[18]....
        /*0638*/ 	.word	0x00007ab0


	//   ....[19]....
        /*063c*/ 	.word	0x000084e0


	//   ....[20]....
        /*0640*/ 	.word	0x00008500


	//   ....[21]....
        /*0644*/ 	.word	0x0000b050


	//   ....[22]....
        /*0648*/ 	.word	0x0000b070


	//   ....[23]....
        /*064c*/ 	.word	0x0000b6b0


	//   ....[24]....
        /*0650*/ 	.word	0x0000b6d0


	//   ....[25]....
        /*0654*/ 	.word	0x0000df50


	//   ....[26]....
        /*0658*/ 	.word	0x0000e340


	//   ....[27]....
        /*065c*/ 	.word	0x0000e920


	//   ....[28]....
        /*0660*/ 	.word	0x0000e940


	//   ....[29]....
        /*0664*/ 	.word	0x0000f300


	//   ....[30]....
        /*0668*/ 	.word	0x0000f320


	//   ....[31]....
        /*066c*/ 	.word	0x00010680


	//   ....[32]....
        /*0670*/ 	.word	0x00010690


	//   ....[33]....
        /*0674*/ 	.word	0x000106c0


	//   ....[34]....
        /*0678*/ 	.word	0x000106d0


	//   ....[35]....
        /*067c*/ 	.word	0x000115b0


	//   ....[36]....
        /*0680*/ 	.word	0x000115f0


	//   ....[37]....
        /*0684*/ 	.word	0x00011630


	//   ....[38]....
        /*0688*/ 	.word	0x00011660


	//   ....[39]....
        /*068c*/ 	.word	0x00011750


	//   ....[40]....
        /*0690*/ 	.word	0x00011770


	//   ....[41]....
        /*0694*/ 	.word	0x00012390


	//   ....[42]....
        /*0698*/ 	.word	0x000123a0


	//----- nvinfo : EIATTR_EXIT_INSTR_OFFSETS
	.align		4
.L_294:
        /*069c*/ 	.byte	0x04, 0x1c
        /*069e*/ 	.short	(.L_296 - .L_295)


	//   ....[0]....
.L_295:
        /*06a0*/ 	.word	0x000001c0


	//   ....[1]....
        /*06a4*/ 	.word	0x000123b0


	//   ....[2]....
        /*06a8*/ 	.word	0x00012f50


	//   ....[3]....
        /*06ac*/ 	.word	0x00012fa0


	//   ....[4]....
        /*06b0*/ 	.word	0x00012fd0


	//   ....[5]....
        /*06b4*/ 	.word	0x00013030


	//   ....[6]....
        /*06b8*/ 	.word	0x000132c0


	//----- nvinfo : EIATTR_CTAIDZ_USED
	.align		4
.L_296:
        /*06bc*/ 	.byte	0x01, 0x04
	.zero		2


	//----- nvinfo : EIATTR_MAX_THREADS
	.align		4
        /*06c0*/ 	.byte	0x04, 0x05
        /*06c2*/ 	.short	(.L_298 - .L_297)
.L_297:
        /*06c4*/ 	.word	0x00000100
        /*06c8*/ 	.word	0x00000001
        /*06cc*/ 	.word	0x00000001


	//----- nvinfo : EIATTR_CRS_STACK_SIZE
	.align		4
.L_298:
        /*06d0*/ 	.byte	0x04, 0x1e
        /*06d2*/ 	.short	(.L_300 - .L_299)
.L_299:
        /*06d4*/ 	.word	0x00000000
.L_300:


//--------------------- .nv.info._ZN7cutlass13device_kernelIN5flash19enable_sm80_to_sm89INS1_16FlashAttnFwdSm80INS1_25CollectiveMainloopFwdSm80ILi8ELi1ELb1EN4cute5tupleIJNS5_1CILi128EEENS7_ILi48EEENS7_ILi256EEEEEELi256ENS_6half_tEfNS_4arch4Sm80ELb0ELb1ELb0ELb1ELb0ELb0ELb1ELb1EEENS1_21CollectiveEpilogueFwdINS6_IJS8_SA_S9_EEENS6_IJNS7_ILi1EEESI_SI_EEESC_SE_Li256ELb1ELb1ELb1ELb0EEENS1_36VarlenDynamicPersistentTileSchedulerILi128ELi48ELi256ELi256ELb1ELb1ELb0ELb1ELb0ELb1EEEEEEEEEvNT_6ParamsE --------------------------
	.section	.nv.info._ZN7cutlass13device_kernelIN5flash19enable_sm80_to_sm89INS1_16FlashAttnFwdSm80INS1_25CollectiveMainloopFwdSm80ILi8ELi1ELb1EN4cute5tupleIJNS5_1CILi128EEENS7_ILi48EEENS7_ILi256EEEEEELi256ENS_6half_tEfNS_4arch4Sm80ELb0ELb1ELb0ELb1ELb0ELb0ELb1ELb1EEENS1_21CollectiveEpilogueFwdINS6_IJS8_SA_S9_EEENS6_IJNS7_ILi1EEESI_SI_EEESC_SE_Li256ELb1ELb1ELb1ELb0EEENS1_36VarlenDynamicPersistentTileSchedulerILi128ELi48ELi256ELi256ELb1ELb1ELb0ELb1ELb0ELb1EEEEEEEEEvNT_6ParamsE,"",@"SHT_CUDA_INFO"
	.sectionflags	@""
	.align	4


	//----- nvinfo : EIATTR_CUDA_API_VERSION
	.align		4
        /*0000*/ 	.byte	0x04, 0x37
        /*0002*/ 	.short	(.L_302 - .L_301)
.L_301:
        /*0004*/ 	.word	0x00000082


	//----- nvinfo : EIATTR_SW2861232_WAR
	.align		4
.L_302:
        /*0008*/ 	.byte	0x01, 0x35
	.zero		2


	//----- nvinfo : EIATTR_PARAM_CBANK
	.align		4
        /*000c*/ 	.byte	0x04, 0x0a
        /*000e*/ 	.short	(.L_304 - .L_303)
	.align		4
.L_303:
        /*0010*/ 	.word	index@(.nv.constant0._ZN7cutlass13device_kernelIN5flash19enable_sm80_to_sm89INS1_16FlashAttnFwdSm80INS1_25CollectiveMainloopFwdSm80ILi8ELi1ELb1EN4cute5tupleIJNS5_1CILi128EEENS7_ILi48EEENS7_ILi256EEEEEELi256ENS_6half_tEfNS_4arch4Sm80ELb0ELb1ELb0ELb1ELb0ELb0ELb1ELb1EEENS1_21CollectiveEpilogueFwdINS6_IJS8_SA_S9_EEENS6_IJNS7_ILi1EEESI_SI_EEESC_SE_Li256ELb1ELb1ELb1ELb0EEENS1_36VarlenDynamicPersistentTileSchedulerILi128ELi48ELi256ELi256ELb1ELb1ELb0ELb1ELb0ELb1EEEEEEEEEvNT_6ParamsE)
        /*0014*/ 	.short	0x0160
        /*0016*/ 	.short	0x0438


	//----- nvinfo : EIATTR_CBANK_PARAM_SIZE
	.align		4
.L_304:
        /*0018*/ 	.byte	0x03, 0x19
        /*001a*/ 	.short	0x0438


	//----- nvinfo : EIATTR_KPARAM_INFO
	.align		4
        /*001c*/ 	.byte	0x04, 0x17
        /*001e*/ 	.short	(.L_306 - .L_305)
.L_305:
        /*0020*/ 	.word	0x00000000
        /*0024*/ 	.short	0x0000
        /*0026*/ 	.short	0x0000
        /*0028*/ 	.byte	0x00, 0xf0, 0xe1, 0x10


	//----- nvinfo : EIATTR_MAXREG_COUNT
	.align		4
.L_306:
        /*002c*/ 	.byte	0x03, 0x1b
        /*002e*/ 	.short	0x00ff


	//----- nvinfo : EIATTR_NUM_BARRIERS
	.align		4
        /*0030*/ 	.byte	0x02, 0x4c
        /*0032*/ 	.byte	0x06
	.zero		1


	//----- nvinfo : EIATTR_ANNOTATIONS
	.align		4
        /*0034*/ 	.byte	0x04, 0x55
        /*0036*/ 	.short	(.L_308 - .L_307)


	//   ....[0]....
.L_307:
        /* <DEDUP_REMOVED lines=104> */


	//----- nvinfo : EIATTR_MERCURY_ISA_VERSION
	.align		4
.L_308:
        /*06a8*/ 	.byte	0x03, 0x5f
        /*06aa*/ 	.short	0x0000


	//----- nvinfo : EIATTR_INT_WARP_WIDE_INSTR_OFFSETS
	.align		4
        /*06ac*/ 	.byte	0x04, 0x31
        /*06ae*/ 	.short	(.L_310 - .L_309)


	//   ....[0]....
.L_309:
        /*06b0*/ 	.word	0x00010e80


	//   ....[1]....
        /*06b4*/ 	.word	0x00010f00


	//----- nvinfo : EIATTR_COOP_GROUP_MASK_REGIDS
	.align		4
.L_310:
        /*06b8*/ 	.byte	0x04, 0x29
        /*06ba*/ 	.short	(.L_312 - .L_311)


	//   ....[0]....
.L_311:
        /*06bc*/ 	.word	0xffffffff


	//   ....[1]....
        /*06c0*/ 	.word	0xffffffff


	//   ....[2]....
        /*06c4*/ 	.word	0xffffffff


	//   ....[3]....
        /*06c8*/ 	.word	0xffffffff


	//   ....[4]....
        /*06cc*/ 	.word	0xffffffff


	//   ....[5]....
        /*06d0*/ 	.word	0xffffffff


	//   ....[6]....
        /*06d4*/ 	.word	0xffffffff


	//   ....[7]....
        /*06d8*/ 	.word	0xffffffff


	//   ....[8]....
        /*06dc*/ 	.word	0xffffffff


	//   ....[9]....
        /*06e0*/ 	.word	0xffffffff


	//   ....[10]....
        /*06e4*/ 	.word	0xffffffff


	//   ....[11]....
        /*06e8*/ 	.word	0xffffffff


	//   ....[12]....
        /*06ec*/ 	.word	0xffffffff


	//   ....[13]....
        /*06f0*/ 	.word	0xffffffff


	//   ....[14]....
        /*06f4*/ 	.word	0xffffffff


	//   ....[15]....
        /*06f8*/ 	.word	0xffffffff


	//   ....[16]....
        /*06fc*/ 	.word	0xffffffff


	//   ....[17]....
        /*0700*/ 	.word	0xffffffff


	//   ....[18]....
        /*0704*/ 	.word	0xffffffff


	//   ....[19]....
        /*0708*/ 	.word	0xffffffff


	//   ....[20]....
        /*070c*/ 	.word	0xffffffff


	//   ....[21]....
        /*0710*/ 	.word	0xffffffff


	//   ....[22]....
        /*0714*/ 	.word	0xffffffff


	//   ....[23]....
        /*0718*/ 	.word	0xffffffff


	//   ....[24]....
        /*071c*/ 	.word	0xffffffff


	//   ....[25]....
        /*0720*/ 	.word	0xffffffff


	//   ....[26]....
        /*0724*/ 	.word	0xffffffff


	//   ....[27]....
        /*0728*/ 	.word	0xffffffff


	//   ....[28]....
        /*072c*/ 	.word	0xffffffff


	//   ....[29]....
        /*0730*/ 	.word	0xffffffff


	//   ....[30]....
        /*0734*/ 	.word	0xffffffff


	//   ....[31]....
        /*0738*/ 	.word	0xffffffff


	//   ....[32]....
        /*073c*/ 	.word	0xffffffff


	//   ....[33]....
        /*0740*/ 	.word	0xffffffff


	//   ....[34]....
        /*0744*/ 	.word	0xffffffff


	//   ....[35]....
        /*0748*/ 	.word	0xffffffff


	//   ....[36]....
        /*074c*/ 	.word	0xffffffff


	//   ....[37]....
        /*0750*/ 	.word	0xffffffff


	//   ....[38]....
        /*0754*/ 	.word	0xffffffff


	//   ....[39]....
        /*0758*/ 	.word	0xffffffff


	//   ....[40]....
        /*075c*/ 	.word	0xffffffff


	//   ....[41]....
        /*0760*/ 	.word	0xffffffff


	//   ....[42]....
        /*0764*/ 	.word	0xffffffff


	//   ....[43]....
        /*0768*/ 	.word	0xffffffff


	//   ....[44]....
        /*076c*/ 	.word	0xffffffff


	//   ....[45]....
        /*0770*/ 	.word	0xffffffff


	//   ....[46]....
        /*0774*/ 	.word	0xffffffff


	//   ....[47]....
        /*0778*/ 	.word	0xffffffff


	//   ....[48]....
        /*077c*/ 	.word	0xffffffff


	//   ....[49]....
        /*0780*/ 	.word	0xffffffff


	//   ....[50]....
        /*0784*/ 	.word	0xffffffff


	//   ....[51]....
        /*0788*/ 	.word	0xffffffff


	//   ....[52]....
        /*078c*/ 	.word	0xffffffff


	//   ....[53]....
        /*0790*/ 	.word	0xffffffff


	//   ....[54]....
        /*0794*/ 	.word	0xffffffff


	//   ....[55]....
        /*0798*/ 	.word	0xffffffff


	//   ....[56]....
        /*079c*/ 	.word	0xffffffff


	//   ....[57]....
        /*07a0*/ 	.word	0xffffffff


	//   ....[58]....
        /*07a4*/ 	.word	0xffffffff


	//   ....[59]....
        /*07a8*/ 	.word	0xffffffff


	//   ....[60]....
        /*07ac*/ 	.word	0xffffffff


	//   ....[61]....
        /*07b0*/ 	.word	0xffffffff


	//   ....[62]....
        /*07b4*/ 	.word	0xffffffff


	//   ....[63]....
        /*07b8*/ 	.word	0xffffffff


	//   ....[64]....
        /*07bc*/ 	.word	0xffffffff


	//   ....[65]....
        /*07c0*/ 	.word	0xffffffff


	//   ....[66]....
        /*07c4*/ 	.word	0xffffffff


	//   ....[67]....
        /*07c8*/ 	.word	0xffffffff


	//   ....[68]....
        /*07cc*/ 	.word	0xffffffff


	//   ....[69]....
        /*07d0*/ 	.word	0xffffffff


	//   ....[70]....
        /*07d4*/ 	.word	0xffffffff


	//   ....[71]....
        /*07d8*/ 	.word	0xffffffff


	//   ....[72]....
        /*07dc*/ 	.word	0xffffffff


	//   ....[73]....
        /*07e0*/ 	.word	0xffffffff


	//   ....[74]....
        /*07e4*/ 	.word	0xffffffff


	//   ....[75]....
        /*07e8*/ 	.word	0xffffffff


	//   ....[76]....
        /*07ec*/ 	.word	0xffffffff


	//   ....[77]....
        /*07f0*/ 	.word	0xffffffff


	//   ....[78]....
        /*07f4*/ 	.word	0xffffffff


	//   ....[79]....
        /*07f8*/ 	.word	0xffffffff


	//   ....[80]....
        /*07fc*/ 	.word	0xffffffff


	//   ....[81]....
        /*0800*/ 	.word	0xffffffff


	//   ....[82]....
        /*0804*/ 	.word	0xffffffff


	//   ....[83]....
        /*0808*/ 	.word	0xffffffff


	//   ....[84]....
        /*080c*/ 	.word	0xffffffff


	//   ....[85]....
        /*0810*/ 	.word	0xffffffff


	//   ....[86]....
        /*0814*/ 	.word	0xffffffff


	//   ....[87]....
        /*0818*/ 	.word	0xffffffff


	//   ....[88]....
        /*081c*/ 	.word	0xffffffff


	//   ....[89]....
        /*0820*/ 	.word	0xffffffff


	//   ....[90]....
        /*0824*/ 	.word	0xffffffff


	//   ....[91]....
        /*0828*/ 	.word	0xffffffff


	//   ....[92]....
        /*082c*/ 	.word	0xffffffff


	//   ....[93]....
        /*0830*/ 	.word	0xffffffff


	//   ....[94]....
        /*0834*/ 	.word	0xffffffff


	//   ....[95]....
        /*0838*/ 	.word	0xffffffff


	//   ....[96]....
        /*083c*/ 	.word	0xffffffff


	//   ....[97]....
        /*0840*/ 	.word	0xffffffff


	//   ....[98]....
        /*0844*/ 	.word	0xffffffff


	//   ....[99]....
        /*0848*/ 	.word	0xffffffff


	//   ....[100]....
        /*084c*/ 	.word	0xffffffff


	//   ....[101]....
        /*0850*/ 	.word	0xffffffff


	//   ....[102]....
        /*0854*/ 	.word	0xffffffff


	//   ....[103]....
        /*0858*/ 	.word	0xffffffff


	//   ....[104]....
        /*085c*/ 	.word	0xffffffff


	//   ....[105]....
        /*0860*/ 	.word	0xffffffff


	//   ....[106]....
        /*0864*/ 	.word	0xffffffff


	//   ....[107]....
        /*0868*/ 	.word	0xffffffff


	//   ....[108]....
        /*086c*/ 	.word	0xffffffff


	//   ....[109]....
        /*0870*/ 	.word	0xffffffff


	//   ....[110]....
        /*0874*/ 	.word	0xffffffff


	//   ....[111]....
        /*0878*/ 	.word	0xffffffff


	//   ....[112]....
        /*087c*/ 	.word	0xffffffff


	//   ....[113]....
        /*0880*/ 	.word	0xffffffff


	//   ....[114]....
        /*0884*/ 	.word	0xffffffff


	//   ....[115]....
        /*0888*/ 	.word	0xffffffff


	//   ....[116]....
        /*088c*/ 	.word	0xffffffff


	//   ....[117]....
        /*0890*/ 	.word	0xffffffff


	//   ....[118]....
        /*0894*/ 	.word	0xffffffff


	//   ....[119]....
        /*0898*/ 	.word	0xffffffff


	//   ....[120]....
        /*089c*/ 	.word	0xffffffff


	//   ....[121]....
        /*08a0*/ 	.word	0xffffffff


	//   ....[122]....
        /*08a4*/ 	.word	0xffffffff


	//   ....[123]....
        /*08a8*/ 	.word	0xffffffff


	//   ....[124]....
        /*08ac*/ 	.word	0xffffffff


	//   ....[125]....
        /*08b0*/ 	.word	0xffffffff


	//   ....[126]....
        /*08b4*/ 	.word	0xffffffff


	//   ....[127]....
        /*08b8*/ 	.word	0xffffffff


	//   ....[128]....
        /*08bc*/ 	.word	0xffffffff


	//   ....[129]....
        /*08c0*/ 	.word	0xffffffff


	//   ....[130]....
        /*08c4*/ 	.word	0xffffffff


	//   ....[131]....
        /*08c8*/ 	.word	0xffffffff


	//   ....[132]....
        /*08cc*/ 	.word	0xffffffff


	//   ....[133]....
        /*08d0*/ 	.word	0xffffffff


	//   ....[134]....
        /*08d4*/ 	.word	0xffffffff


	//   ....[135]....
        /*08d8*/ 	.word	0xffffffff


	//   ....[136]....
        /*08dc*/ 	.word	0xffffffff


	//   ....[137]....
        /*08e0*/ 	.word	0xffffffff


	//   ....[138]....
        /*08e4*/ 	.word	0xffffffff


	//   ....[139]....
        /*08e8*/ 	.word	0xffffffff


	//   ....[140]....
        /*08ec*/ 	.word	0xffffffff


	//   ....[141]....
        /*08f0*/ 	.word	0xffffffff


	//   ....[142]....
        /*08f4*/ 	.word	0xffffffff


	//   ....[143]....
        /*08f8*/ 	.word	0xffffffff


	//   ....[144]....
        /*08fc*/ 	.word	0xffffffff


	//----- nvinfo : EIATTR_COOP_GROUP_INSTR_OFFSETS
	.align		4
.L_312:
        /*0900*/ 	.byte	0x04, 0x28
        /*0902*/ 	.short	(.L_314 - .L_313)


	//   ....[0]....
.L_313:
        /*0904*/ 	.word	0x00000050


	//   ....[1]....
        /*0908*/ 	.word	0x00000200


	//   ....[2]....
        /*090c*/ 	.word	0x00000230


	//   ....[3]....
        /*0910*/ 	.word	0x00000260


	//   ....[4]....
        /*0914*/ 	.word	0x00000290


	//   ....[5]....
        /*0918*/ 	.word	0x000002c0


	//   ....[6]....
        /*091c*/ 	.word	0x000002f0


	//   ....[7]....
        /*0920*/ 	.word	0x00000450


	//   ....[8]....
        /*0924*/ 	.word	0x00000490


	//   ....[9]....
        /*0928*/ 	.word	0x000004c0


	//   ....[10]....
        /*092c*/ 	.word	0x000004f0


	//   ....[11]....
        /*0930*/ 	.word	0x00000520


	//   ....[12]....
        /*0934*/ 	.word	0x00000550


	//   ....[13]....
        /*0938*/ 	.word	0x000005e0


	//   ....[14]....
        /*093c*/ 	.word	0x00000630


	//   ....[15]....
        /*0940*/ 	.word	0x00000650


	//   ....[16]....
        /*0944*/ 	.word	0x000006b0


	//   ....[17]....
        /*0948*/ 	.word	0x00002aa0


	//   ....[18]....
        /*094c*/ 	.word	0x00002ae0


	//   ....[19]....
        /*0950*/ 	.word	0x00002c20


	//   ....[20]....
        /*0954*/ 	.word	0x00002c50


	//   ....[21]....
        /*0958*/ 	.word	0x00002c80


	//   ....[22]....
        /*095c*/ 	.word	0x00002da0


	//   ....[23]....
        /*0960*/ 	.word	0x00002dc0


	//   ....[24]....
        /*0964*/ 	.word	0x00002e00


	//   ....[25]....
        /*0968*/ 	.word	0x00004770


	//   ....[26]....
        /*096c*/ 	.word	0x00004920


	//   ....[27]....
        /*0970*/ 	.word	0x00005210


	//   ....[28]....
        /*0974*/ 	.word	0x00005230


	//   ....[29]....
        /*0978*/ 	.word	0x00005390


	//   ....[30]....
        /*097c*/ 	.word	0x000053e0


	//   ....[31]....
        /*0980*/ 	.word	0x00007940


	//   ....[32]....
        /*0984*/ 	.word	0x00007c80


	//   ....[33]....
        /*0988*/ 	.word	0x000081f0


	//   ....[34]....
        /*098c*/ 	.word	0x00008210


	//   ....[35]....
        /*0990*/ 	.word	0x00008c80


	//   ....[36]....
        /*0994*/ 	.word	0x00008ca0


	//   ....[37]....
        /*0998*/ 	.word	0x0000b2a0


	//   ....[38]....
        /*099c*/ 	.word	0x0000b2c0


	//   ....[39]....
        /*09a0*/ 	.word	0x0000b8e0


	//   ....[40]....
        /*09a4*/ 	.word	0x0000b900


	//   ....[41]....
        /*09a8*/ 	.word	0x0000dda0


	//   ....[42]....
        /*09ac*/ 	.word	0x0000e0e0


	//   ....[43]....
        /*09b0*/ 	.word	0x0000e660


	//   ....[44]....
        /*09b4*/ 	.word	0x0000e680


	//   ....[45]....
        /*09b8*/ 	.word	0x0000f110


	//   ....[46]....
        /*09bc*/ 	.word	0x0000f130


	//   ....[47]....
        /*09c0*/ 	.word	0x00010430


	//   ....[48]....
        /*09c4*/ 	.word	0x00010480


	//   ....[49]....
        /*09c8*/ 	.word	0x000104a0


	//   ....[50]....
        /*09cc*/ 	.word	0x000104c0


	//   ....[51]....
        /*09d0*/ 	.word	0x00011da0


	//   ....[52]....
        /*09d4*/ 	.word	0x00011db0


	//   ....[53]....
        /*09d8*/ 	.word	0x00011dd0


	//   ....[54]....
        /*09dc*/ 	.word	0x00011df0


	//   ....[55]....
        /*09e0*/ 	.word	0x00012200


	//   ....[56]....
        /*09e4*/ 	.word	0x00012220


	//   ....[57]....
        /*09e8*/ 	.word	0x000123c0


	//   ....[58]....
        /*09ec*/ 	.word	0x000123d0


	//   ....[59]....
        /*09f0*/ 	.word	0x00012540


	//   ....[60]....
        /*09f4*/ 	.word	0x00012560


	//   ....[61]....
        /*09f8*/ 	.word	0x000126d0


	//   ....[62]....
        /*09fc*/ 	.word	0x000126e0


	//   ....[63]....
        /*0a00*/ 	.word	0x00012a60


	//   ....[64]....
        /*0a04*/ 	.word	0x00012a80


	//   ....[65]....
        /*0a08*/ 	.word	0x000136d0


	//   ....[66]....
        /*0a0c*/ 	.word	0x000136e0


	//   ....[67]....
        /*0a10*/ 	.word	0x00014740


	//   ....[68]....
        /*0a14*/ 	.word	0x00014760


	//   ....[69]....
        /*0a18*/ 	.word	0x00014910


	//   ....[70]....
        /*0a1c*/ 	.word	0x00014920


	//   ....[71]....
        /*0a20*/ 	.word	0x00014a90


	//   ....[72]....
        /*0a24*/ 	.word	0x00014ab0


	//   ....[73]....
        /*0a28*/ 	.word	0x00014c20


	//   ....[74]....
        /*0a2c*/ 	.word	0x00014c30


	//   ....[75]....
        /*0a30*/ 	.word	0x00014e60


	//   ....[76]....
        /*0a34*/ 	.word	0x00014e80


	//   ....[77]....
        /*0a38*/ 	.word	0x00014fb0


	//   ....[78]....
        /*0a3c*/ 	.word	0x00014ff0


	//   ....[79]....
        /*0a40*/ 	.word	0x00015020


	//   ....[80]....
        /*0a44*/ 	.word	0x00015050


	//   ....[81]....
        /*0a48*/ 	.word	0x00015080


	//   ....[82]....
        /*0a4c*/ 	.word	0x000150b0


	//   ....[83]....
        /*0a50*/ 	.word	0x00015210


	//   ....[84]....
        /*0a54*/ 	.word	0x00015250


	//   ....[85]....
        /*0a58*/ 	.word	0x00015280


	//   ....[86]....
        /*0a5c*/ 	.word	0x000152b0


	//   ....[87]....
        /*0a60*/ 	.word	0x000152e0


	//   ....[88]....
        /*0a64*/ 	.word	0x00015310


	//   ....[89]....
        /*0a68*/ 	.word	0x000153a0


	//   ....[90]....
        /*0a6c*/ 	.word	0x00015400


	//   ....[91]....
        /*0a70*/ 	.word	0x00015410


	//   ....[92]....
        /*0a74*/ 	.word	0x00015470


	//   ....[93]....
        /*0a78*/ 	.word	0x00015ee0


	//   ....[94]....
        /*0a7c*/ 	.word	0x00015f40


	//   ....[95]....
        /*0a80*/ 	.word	0x00015f90


	//   ....[96]....
        /*0a84*/ 	.word	0x00015fe0


	//   ....[97]....
        /*0a88*/ 	.word	0x00016030


	//   ....[98]....
        /*0a8c*/ 	.word	0x000160a0


	//   ....[99]....
        /*0a90*/ 	.word	0x000160e0


	//   ....[100]....
        /*0a94*/ 	.word	0x00016150


	//   ....[101]....
        /*0a98*/ 	.word	0x000161c0


	//   ....[102]....
        /*0a9c*/ 	.word	0x00016220


	//   ....[103]....
        /*0aa0*/ 	.word	0x00016280


	//   ....[104]....
        /*0aa4*/ 	.word	0x000162e0


	//   ....[105]....
        /*0aa8*/ 	.word	0x00016330


	//   ....[106]....
        /*0aac*/ 	.word	0x00016390


	//   ....[107]....
        /*0ab0*/ 	.word	0x00016400


	//   ....[108]....
        /*0ab4*/ 	.word	0x00016470


	//   ....[109]....
        /*0ab8*/ 	.word	0x000164d0


	//   ....[110]....
        /*0abc*/ 	.word	0x00016530


	//   ....[111]....
        /*0ac0*/ 	.word	0x00016590


	//   ....[112]....
        /*0ac4*/ 	.word	0x00016600


	//   ....[113]....
        /*0ac8*/ 	.word	0x00016660


	//   ....[114]....
        /*0acc*/ 	.word	0x000166c0


	//   ....[115]....
        /*0ad0*/ 	.word	0x00016720


	//   ....[116]....
        /*0ad4*/ 	.word	0x00016790


	//   ....[117]....
        /*0ad8*/ 	.word	0x000167f0


	//   ....[118]....
        /*0adc*/ 	.word	0x00016850


	//   ....[119]....
        /*0ae0*/ 	.word	0x000168b0


	//   ....[120]....
        /*0ae4*/ 	.word	0x00016920


	//   ....[121]....
        /*0ae8*/ 	.word	0x00016980


	//   ....[122]....
        /*0aec*/ 	.word	0x000169e0


	//   ....[123]....
        /*0af0*/ 	.word	0x00016a40


	//   ....[124]....
        /*0af4*/ 	.word	0x00016ab0


	//   ....[125]....
        /*0af8*/ 	.word	0x00016b10


	//   ....[126]....
        /*0afc*/ 	.word	0x00016b70


	//   ....[127]....
        /*0b00*/ 	.word	0x00016bd0


	//   ....[128]....
        /*0b04*/ 	.word	0x00016c40


	//   ....[129]....
        /*0b08*/ 	.word	0x00016c90


	//   ....[130]....
        /*0b0c*/ 	.word	0x00016cd0


	//   ....[131]....
        /*0b10*/ 	.word	0x00016d20


	//   ....[132]....
        /*0b14*/ 	.word	0x00016d70


	//   ....[133]....
        /*0b18*/ 	.word	0x00016dc0


	//   ....[134]....
        /*0b1c*/ 	.word	0x00016e30


	//   ....[135]....
        /*0b20*/ 	.word	0x00016e70


	//   ....[136]....
        /*0b24*/ 	.word	0x00016ec0


	//   ....[137]....
        /*0b28*/ 	.word	0x00016f10


	//   ....[138]....
        /*0b2c*/ 	.word	0x00016f60


	//   ....[139]....
        /*0b30*/ 	.word	0x00016fb0


	//   ....[140]....
        /*0b34*/ 	.word	0x00017020


	//   ....[141]....
        /*0b38*/ 	.word	0x00017060


	//   ....[142]....
        /*0b3c*/ 	.word	0x000170d0


	//   ....[143]....
        /*0b40*/ 	.word	0x00017130


	//   ....[144]....
        /*0b44*/ 	.word	0x00017190


	//----- nvinfo : EIATTR_EXIT_INSTR_OFFSETS
	.align		4
.L_314:
        /*0b48*/ 	.byte	0x04, 0x1c
        /*0b4a*/ 	.short	(.L_316 - .L_315)


	//   ....[0]....
.L_315:
        /*0b4c*/ 	.word	0x000010d0


	//   ....[1]....
        /*0b50*/ 	.word	0x00015ea0


	//----- nvinfo : EIATTR_MAX_THREADS
	.align		4
.L_316:
        /*0b54*/ 	.byte	0x04, 0x05
        /*0b56*/ 	.short	(.L_318 - .L_317)
.L_317:
        /*0b58*/ 	.word	0x00000100
        /*0b5c*/ 	.word	0x00000001
        /*0b60*/ 	.word	0x00000001


	//----- nvinfo : EIATTR_CRS_STACK_SIZE
	.align		4
.L_318:
        /*0b64*/ 	.byte	0x04, 0x1e
        /*0b66*/ 	.short	(.L_320 - .L_319)
.L_319:
        /*0b68*/ 	.word	0x00000000
.L_320:


//--------------------- .nv.info._ZN7cutlass13device_kernelIN5flash19enable_sm80_to_sm89INS1_16FlashAttnFwdSm80INS1_25CollectiveMainloopFwdSm80ILi8ELi1ELb0EN4cute5tupleIJNS5_1CILi128EEENS7_ILi32EEENS7_ILi256EEEEEELi256ENS_6half_tEfNS_4arch4Sm80ELb0ELb1ELb0ELb1ELb0ELb1ELb1ELb1EEENS1_21CollectiveEpilogueFwdINS6_IJS8_SA_S9_EEENS6_IJNS7_ILi1EEESI_SI_EEESC_SE_Li256ELb1ELb1ELb1ELb0EEENS1_36VarlenDynamicPersistentTileSchedulerILi128ELi32ELi256ELi256ELb1ELb1ELb0ELb1ELb0ELb1EEEEEEEEEvNT_6ParamsE --------------------------
	.section	.nv.info._ZN7cutlass13device_kernelIN5flash19enable_sm80_to_sm89INS1_16FlashAttnFwdSm80INS1_25CollectiveMainloopFwdSm80ILi8ELi1ELb0EN4cute5tupleIJNS5_1CILi128EEENS7_ILi32EEENS7_ILi256EEEEEELi256ENS_6half_tEfNS_4arch4Sm80ELb0ELb1ELb0ELb1ELb0ELb1ELb1ELb1EEENS1_21CollectiveEpilogueFwdINS6_IJS8_SA_S9_EEENS6_IJNS7_ILi1EEESI_SI_EEESC_SE_Li256ELb1ELb1ELb1ELb0EEENS1_36VarlenDynamicPersistentTileSchedulerILi128ELi32ELi256ELi256ELb1ELb1ELb0ELb1ELb0ELb1EEEEEEEEEvNT_6ParamsE,"",@"SHT_CUDA_INFO"
	.sectionflags	@""
	.align	4


	//----- nvinfo : EIATTR_CUDA_API_VERSION
	.align		4
        /*0000*/ 	.byte	0x04, 0x37
        /*0002*/ 	.short	(.L_322 - .L_321)
.L_321:
        /*0004*/ 	.word	0x00000082


	//----- nvinfo : EIATTR_SW2861232_WAR
	.align		4
.L_322:
        /*0008*/ 	.byte	0x01, 0x35
	.zero		2


	//----- nvinfo : EIATTR_PARAM_CBANK
	.align		4
        /*000c*/ 	.byte	0x04, 0x0a
        /*000e*/ 	.short	(.L_324 - .L_323)
	.align		4
.L_323:
        /*0010*/ 	.word	index@(.nv.constant0._ZN7cutlass13device_kernelIN5flash19enable_sm80_to_sm89INS1_16FlashAttnFwdSm80INS1_25CollectiveMainloopFwdSm80ILi8ELi1ELb0EN4cute5tupleIJNS5_1CILi128EEENS7_ILi32EEENS7_ILi256EEEEEELi256ENS_6half_tEfNS_4arch4Sm80ELb0ELb1ELb0ELb1ELb0ELb1ELb1ELb1EEENS1_21CollectiveEpilogueFwdINS6_IJS8_SA_S9_EEENS6_IJNS7_ILi1EEESI_SI_EEESC_SE_Li256ELb1ELb1ELb1ELb0EEENS1_36VarlenDynamicPersistentTileSchedulerILi128ELi32ELi256ELi256ELb1ELb1ELb0ELb1ELb0ELb1EEEEEEEEEvNT_6ParamsE)
        /*0014*/ 	.short	0x0160
        /*0016*/ 	.short	0x0438


	//----- nvinfo : EIATTR_CBANK_PARAM_SIZE
	.align		4
.L_324:
        /*0018*/ 	.byte	0x03, 0x19
        /*001a*/ 	.short	0x0438


	//----- nvinfo : EIATTR_KPARAM_INFO
	.align		4
        /*001c*/ 	.byte	0x04, 0x17
        /*001e*/ 	.short	(.L_326 - .L_325)
.L_325:
        /*0020*/ 	.word	0x00000000
        /*0024*/ 	.short	0x0000
        /*0026*/ 	.short	0x0000
        /*0028*/ 	.byte	0x00, 0xf0, 0xe1, 0x10


	//----- nvinfo : EIATTR_MAXREG_COUNT
	.align		4
.L_326:
        /*002c*/ 	.byte	0x03, 0x1b
        /*002e*/ 	.short	0x00ff


	//----- nvinfo : EIATTR_NUM_BARRIERS
	.align		4
        /*0030*/ 	.byte	0x02, 0x4c
        /*0032*/ 	.byte	0x06
	.zero		1


	//----- nvinfo : EIATTR_ANNOTATIONS
	.align		4
        /*0034*/ 	.byte	0x04, 0x55
        /*0036*/ 	.short	(.L_328 - .L_327)


	//   ....[0]....
.L_327:
        /*0038*/ 	.word	0x00000001
        /*003c*/ 	.byte	0x70, 0x00, 0x00, 0x00, 0x01, 0x00, 0x00, 0x00, 0xc0, 0x14, 0x00, 0x00, 0x01, 0x00, 0x00, 0x00
        /*004c*/ 	.byte	0x10, 0xa3, 0x01, 0x00, 0x01, 0x00, 0x00, 0x00, 0x10, 0xd9, 0x01, 0x00


	//----- nvinfo : EIATTR_MERCURY_ISA_VERSION
	.align		4
.L_328:
        /*0058*/ 	.byte	0x03, 0x5f
        /*005a*/ 	.short	0x0000


	//----- nvinfo : EIATTR_INT_WARP_WIDE_INSTR_OFFSETS
	.align		4
        /*005c*/ 	.byte	0x04, 0x31
        /*005e*/ 	.short	(.L_330 - .L_329)


	//   ....[0]....
.L_329:
        /*0060*/ 	.word	0x000198a0


	//   ....[1]....
        /*0064*/ 	.word	0x00019920


	//----- nvinfo : EIATTR_COOP_GROUP_MASK_REGIDS
	.align		4
.L_330:
        /*0068*/ 	.byte	0x04, 0x29
        /*006a*/ 	.short	(.L_332 - .L_331)


	//   ....[0]....
.L_331:
        /*006c*/ 	.word	0xffffffff


	//   ....[1]....
        /*0070*/ 	.word	0xffffffff


	//   ....[2]....
        /*0074*/ 	.word	0xffffffff


	//   ....[3]....
        /*0078*/ 	.word	0xffffffff


	//   ....[4]....
        /*007c*/ 	.word	0xffffffff


	//   ....[5]....
        /*0080*/ 	.word	0xffffffff


	//   ....[6]....
        /*0084*/ 	.word	0xffffffff


	//   ....[7]....
        /*0088*/ 	.word	0xffffffff


	//   ....[8]....
        /*008c*/ 	.word	0xffffffff


	//   ....[9]....
        /*0090*/ 	.word	0xffffffff


	//   ....[10]....
        /*0094*/ 	.word	0xffffffff


	//   ....[11]....
        /*0098*/ 	.word	0xffffffff


	//   ....[12]....
        /*009c*/ 	.word	0xffffffff


	//   ....[13]....
        /*00a0*/ 	.word	0xffffffff


	//   ....[14]....
        /*00a4*/ 	.word	0xffffffff


	//   ....[15]....
        /*00a8*/ 	.word	0xffffffff


	//   ....[16]....
        /*00ac*/ 	.word	0xffffffff


	//   ....[17]....
        /*00b0*/ 	.word	0xffffffff


	//   ....[18]....
        /*00b4*/ 	.word	0xffffffff


	//   ....[19]....
        /*00b8*/ 	.word	0xffffffff


	//   ....[20]....
        /*00bc*/ 	.word	0xffffffff


	//   ....[21]....
        /*00c0*/ 	.word	0xffffffff


	//   ....[22]....
        /*00c4*/ 	.word	0xffffffff


	//   ....[23]....
        /*00c8*/ 	.word	0xffffffff


	//   ....[24]....
        /*00cc*/ 	.word	0xffffffff


	//   ....[25]....
        /*00d0*/ 	.word	0xffffffff


	//   ....[26]....
        /*00d4*/ 	.word	0xffffffff


	//   ....[27]....
        /*00d8*/ 	.word	0xffffffff


	//   ....[28]....
        /*00dc*/ 	.word	0xffffffff


	//   ....[29]....
        /*00e0*/ 	.word	0xffffffff


	//   ....[30]....
        /*00e4*/ 	.word	0xffffffff


	//   ....[31]....
        /*00e8*/ 	.word	0xffffffff


	//   ....[32]....
        /*00ec*/ 	.word	0xffffffff


	//   ....[33]....
        /*00f0*/ 	.word	0xffffffff


	//   ....[34]....
        /*00f4*/ 	.word	0xffffffff


	//   ....[35]....
        /*00f8*/ 	.word	0xffffffff


	//   ....[36]....
        /*00fc*/ 	.word	0xffffffff


	//   ....[37]....
        /*0100*/ 	.word	0xffffffff


	//   ....[38]....
        /*0104*/ 	.word	0xffffffff


	//   ....[39]....
        /*0108*/ 	.word	0xffffffff


	//   ....[40]....
        /*010c*/ 	.word	0xffffffff


	//   ....[41]....
        /*0110*/ 	.word	0xffffffff


	//   ....[42]....
        /*0114*/ 	.word	0xffffffff


	//   ....[43]....
        /*0118*/ 	.word	0xffffffff


	//   ....[44]....
        /*011c*/ 	.word	0xffffffff


	//   ....[45]....
        /*0120*/ 	.word	0xffffffff


	//   ....[46]....
        /*0124*/ 	.word	0xffffffff


	//   ....[47]....
        /*0128*/ 	.word	0xffffffff


	//   ....[48]....
        /*012c*/ 	.word	0xffffffff


	//   ....[49]....
        /*0130*/ 	.word	0xffffffff


	//   ....[50]....
        /*0134*/ 	.word	0xffffffff


	//   ....[51]....
        /*0138*/ 	.word	0xffffffff


	//   ....[52]....
        /*013c*/ 	.word	0xffffffff


	//   ....[53]....
        /*0140*/ 	.word	0xffffffff


	//   ....[54]....
        /*0144*/ 	.word	0xffffffff


	//   ....[55]....
        /*0148*/ 	.word	0xffffffff


	//   ....[56]....
        /*014c*/ 	.word	0xffffffff


	//   ....[57]....
        /*0150*/ 	.word	0xffffffff


	//   ....[58]....
        /*0154*/ 	.word	0xffffffff


	//   ....[59]....
        /*0158*/ 	.word	0xffffffff


	//   ....[60]....
        /*015c*/ 	.word	0xffffffff


	//   ....[61]....
        /*0160*/ 	.word	0xffffffff


	//   ....[62]....
        /*0164*/ 	.word	0xffffffff


	//   ....[63]....
        /*0168*/ 	.word	0xffffffff


	//   ....[64]....
        /*016c*/ 	.word	0xffffffff


	//   ....[65]....
        /*0170*/ 	.word	0xffffffff


	//   ....[66]....
        /*0174*/ 	.word	0xffffffff


	//   ....[67]....
        /*0178*/ 	.word	0xffffffff


	//   ....[68]....
        /*017c*/ 	.word	0xffffffff


	//   ....[69]....
        /*0180*/ 	.word	0xffffffff


	//   ....[70]....
        /*0184*/ 	.word	0xffffffff


	//   ....[71]....
        /*0188*/ 	.word	0xffffffff


	//   ....[72]....
        /*018c*/ 	.word	0xffffffff


	//   ....[73]....
        /*0190*/ 	.word	0xffffffff


	//   ....[74]....
        /*0194*/ 	.word	0xffffffff


	//   ....[75]....
        /*0198*/ 	.word	0xffffffff


	//   ....[76]....
        /*019c*/ 	.word	0xffffffff


	//   ....[77]....
        /*01a0*/ 	.word	0xffffffff


	//   ....[78]....
        /*01a4*/ 	.word	0xffffffff


	//   ....[79]....
        /*01a8*/ 	.word	0xffffffff


	//   ....[80]....
        /*01ac*/ 	.word	0xffffffff


	//   ....[81]....
        /*01b0*/ 	.word	0xffffffff


	//   ....[82]....
        /*01b4*/ 	.word	0xffffffff


	//   ....[83]....
        /*01b8*/ 	.word	0xffffffff


	//   ....[84]....
        /*01bc*/ 	.word	0xffffffff


	//   ....[85]....
        /*01c0*/ 	.word	0xffffffff


	//   ....[86]....
        /*01c4*/ 	.word	0xffffffff


	//   ....[87]....
        /*01c8*/ 	.word	0xffffffff


	//   ....[88]....
        /*01cc*/ 	.word	0xffffffff


	//   ....[89]....
        /*01d0*/ 	.word	0xffffffff


	//   ....[90]....
        /*01d4*/ 	.word	0xffffffff


	//   ....[91]....
        /*01d8*/ 	.word	0xffffffff


	//   ....[92]....
        /*01dc*/ 	.word	0xffffffff


	//   ....[93]....
        /*01e0*/ 	.word	0xffffffff


	//   ....[94]....
        /*01e4*/ 	.word	0xffffffff


	//   ....[95]....
        /*01e8*/ 	.word	0xffffffff


	//   ....[96]....
        /*01ec*/ 	.word	0xffffffff


	//   ....[97]....
        /*01f0*/ 	.word	0xffffffff


	//   ....[98]....
        /*01f4*/ 	.word	0xffffffff


	//   ....[99]....
        /*01f8*/ 	.word	0xffffffff


	//   ....[100]....
        /*01fc*/ 	.word	0xffffffff


	//   ....[101]....
        /*0200*/ 	.word	0xffffffff


	//   ....[102]....
        /*0204*/ 	.word	0xffffffff


	//   ....[103]....
        /*0208*/ 	.word	0xffffffff


	//   ....[104]....
        /*020c*/ 	.word	0xffffffff


	//   ....[105]....
        /*0210*/ 	.word	0xffffffff


	//   ....[106]....
        /*0214*/ 	.word	0xffffffff


	//   ....[107]....
        /*0218*/ 	.word	0xffffffff


	//   ....[108]....
        /*021c*/ 	.word	0xffffffff


	//   ....[109]....
        /*0220*/ 	.word	0xffffffff


	//   ....[110]....
        /*0224*/ 	.word	0xffffffff


	//   ....[111]....
        /*0228*/ 	.word	0xffffffff


	//   ....[112]....
        /*022c*/ 	.word	0xffffffff


	//   ....[113]....
        /*0230*/ 	.word	0xffffffff


	//   ....[114]....
        /*0234*/ 	.word	0xffffffff


	//   ....[115]....
        /*0238*/ 	.word	0xffffffff


	//   ....[116]....
        /*023c*/ 	.word	0xffffffff


	//   ....[117]....
        /*0240*/ 	.word	0xffffffff


	//   ....[118]....
        /*0244*/ 	.word	0xffffffff


	//   ....[119]....
        /*0248*/ 	.word	0xffffffff


	//   ....[120]....
        /*024c*/ 	.word	0xffffffff


	//   ....[121]....
        /*0250*/ 	.word	0xffffffff


	//   ....[122]....
        /*0254*/ 	.word	0xffffffff


	//   ....[123]....
        /*0258*/ 	.word	0xffffffff


	//   ....[124]....
        /*025c*/ 	.word	0xffffffff


	//   ....[125]....
        /*0260*/ 	.word	0xffffffff


	//   ....[126]....
        /*0264*/ 	.word	0xffffffff


	//   ....[127]....
        /*0268*/ 	.word	0xffffffff


	//   ....[128]....
        /*026c*/ 	.word	0xffffffff


	//   ....[129]....
        /*0270*/ 	.word	0xffffffff


	//   ....[130]....
        /*0274*/ 	.word	0xffffffff


	//   ....[131]....
        /*0278*/ 	.word	0xffffffff


	//   ....[132]....
        /*027c*/ 	.word	0xffffffff


	//   ....[133]....
        /*0280*/ 	.word	0xffffffff


	//   ....[134]....
        /*0284*/ 	.word	0xffffffff


	//   ....[135]....
        /*0288*/ 	.word	0xffffffff


	//   ....[136]....
        /*028c*/ 	.word	0xffffffff


	//   ....[137]....
        /*0290*/ 	.word	0xffffffff


	//   ....[138]....
        /*0294*/ 	.word	0xffffffff


	//   ....[139]....
        /*0298*/ 	.word	0xffffffff


	//   ....[140]....
        /*029c*/ 	.word	0xffffffff


	//   ....[141]....
        /*02a0*/ 	.word	0xffffffff


	//   ....[142]....
        /*02a4*/ 	.word	0xffffffff


	//   ....[143]....
        /*02a8*/ 	.word	0xffffffff


	//   ....[144]....
        /*02ac*/ 	.word	0xffffffff


	//   ....[145]....
        /*02b0*/ 	.word	0xffffffff


	//   ....[146]....
        /*02b4*/ 	.word	0xffffffff


	//   ....[147]....
        /*02b8*/ 	.word	0xffffffff


	//   ....[148]....
        /*02bc*/ 	.word	0xffffffff


	//   ....[149]....
        /*02c0*/ 	.word	0xffffffff


	//   ....[150]....
        /*02c4*/ 	.word	0xffffffff


	//   ....[151]....
        /*02c8*/ 	.word	0xffffffff


	//   ....[152]....
        /*02cc*/ 	.word	0xffffffff


	//   ....[153]....
        /*02d0*/ 	.word	0xffffffff


	//   ....[154]....
        /*02d4*/ 	.word	0xffffffff


	//   ....[155]....
        /*02d8*/ 	.word	0xffffffff


	//   ....[156]....
        /*02dc*/ 	.word	0xffffffff


	//   ....[157]....
        /*02e0*/ 	.word	0xffffffff


	//   ....[158]....
        /*02e4*/ 	.word	0xffffffff


	//   ....[159]....
        /*02e8*/ 	.word	0xffffffff


	//   ....[160]....
        /*02ec*/ 	.word	0xffffffff


	//   ....[161]....
        /*02f0*/ 	.word	0xffffffff


	//   ....[162]....
        /*02f4*/ 	.word	0xffffffff


	//   ....[163]....
        /*02f8*/ 	.word	0xffffffff


	//   ....[164]....
        /*02fc*/ 	.word	0xffffffff


	//   ....[165]....
        /*0300*/ 	.word	0xffffffff


	//   ....[166]....
        /*0304*/ 	.word	0xffffffff


	//   ....[167]....
        /*0308*/ 	.word	0xffffffff


	//   ....[168]....
        /*030c*/ 	.word	0xffffffff


	//   ....[169]....
        /*0310*/ 	.word	0xffffffff


	//   ....[170]....
        /*0314*/ 	.word	0xffffffff


	//   ....[171]....
        /*0318*/ 	.word	0xffffffff


	//   ....[172]....
        /*031c*/ 	.word	0xffffffff


	//   ....[173]....
        /*0320*/ 	.word	0xffffffff


	//   ....[174]....
        /*0324*/ 	.word	0xffffffff


	//   ....[175]....
        /*0328*/ 	.word	0xffffffff


	//   ....[176]....
        /*032c*/ 	.word	0xffffffff


	//   ....[177]....
        /*0330*/ 	.word	0xffffffff


	//   ....[178]....
        /*0334*/ 	.word	0xffffffff


	//   ....[179]....
        /*0338*/ 	.word	0xffffffff


	//   ....[180]....
        /*033c*/ 	.word	0xffffffff


	//   ....[181]....
        /*0340*/ 	.word	0xffffffff


	//   ....[182]....
        /*0344*/ 	.word	0xffffffff


	//   ....[183]....
        /*0348*/ 	.word	0xffffffff


	//   ....[184]....
        /*034c*/ 	.word	0xffffffff


	//----- nvinfo : EIATTR_COOP_GROUP_INSTR_OFFSETS
	.align		4
.L_332:
        /*0350*/ 	.byte	0x04, 0x28
        /*0352*/ 	.short	(.L_334 - .L_333)


	//   ....[0]....
.L_333:
        /*0354*/ 	.word	0x00000050


	//   ....[1]....
        /*0358*/ 	.word	0x000001f0


	//   ....[2]....
        /*035c*/ 	.word	0x00000220


	//   ....[3]....
        /*0360*/ 	.word	0x00000250


	//   ....[4]....
        /*0364*/ 	.word	0x00000280


	//   ....[5]....
        /*0368*/ 	.word	0x000002b0


	//   ....[6]....
        /*036c*/ 	.word	0x000002e0


	//   ....[7]....
        /*0370*/ 	.word	0x00000450


	//   ....[8]....
        /*0374*/ 	.word	0x00000490


	//   ....[9]....
        /*0378*/ 	.word	0x000004c0


	//   ....[10]....
        /*037c*/ 	.word	0x000004f0


	//   ....[11]....
        /*0380*/ 	.word	0x00000520


	//   ....[12]....
        /*0384*/ 	.word	0x00000550


	//   ....[13]....
        /*0388*/ 	.word	0x000005e0


	//   ....[14]....
        /*038c*/ 	.word	0x00000620


	//   ....[15]....
        /*0390*/ 	.word	0x00000640


	//   ....[16]....
        /*0394*/ 	.word	0x000006a0


	//   ....[17]....
        /*0398*/ 	.word	0x00006bb0


	//   ....[18]....
        /*039c*/ 	.word	0x00006bd0


	//   ....[19]....
        /*03a0*/ 	.word	0x00006dc0


	//   ....[20]....
        /*03a4*/ 	.word	0x00006dd0


	//   ....[21]....
        /*03a8*/ 	.word	0x00006f60


	//   ....[22]....
        /*03ac*/ 	.word	0x00006f80


	//   ....[23]....
        /*03b0*/ 	.word	0x00007110


	//   ....[24]....
        /*03b4*/ 	.word	0x00007120


	//   ....[25]....
        /*03b8*/ 	.word	0x00007780


	//   ....[26]....
        /*03bc*/ 	.word	0x000077a0


	//   ....[27]....
        /*03c0*/ 	.word	0x000077c0


	//   ....[28]....
        /*03c4*/ 	.word	0x000077d0


	//   ....[29]....
        /*03c8*/ 	.word	0x00007c60


	//   ....[30]....
        /*03cc*/ 	.word	0x00007ca0


	//   ....[31]....
        /*03d0*/ 	.word	0x00007ce0


	//   ....[32]....
        /*03d4*/ 	.word	0x00007d20


	//   ....[33]....
        /*03d8*/ 	.word	0x000081f0


	//   ....[34]....
        /*03dc*/ 	.word	0x00008230


	//   ....[35]....
        /*03e0*/ 	.word	0x00008270


	//   ....[36]....
        /*03e4*/ 	.word	0x000082b0


	//   ....[37]....
        /*03e8*/ 	.word	0x00008730


	//   ....[38]....
        /*03ec*/ 	.word	0x00008780


	//   ....[39]....
        /*03f0*/ 	.word	0x000087c0


	//   ....[40]....
        /*03f4*/ 	.word	0x00008800


	//   ....[41]....
        /*03f8*/ 	.word	0x0000bd70


	//   ....[42]....
        /*03fc*/ 	.word	0x0000bd90


	//   ....[43]....
        /*0400*/ 	.word	0x0000bdb0


	//   ....[44]....
        /*0404*/ 	.word	0x0000bdc0


	//   ....[45]....
        /*0408*/ 	.word	0x0000bfc0


	//   ....[46]....
        /*040c*/ 	.word	0x0000c000


	//   ....[47]....
        /*0410*/ 	.word	0x0000c110


	//   ....[48]....
        /*0414*/ 	.word	0x0000c190


	//   ....[49]....
        /*0418*/ 	.word	0x0000c450


	//   ....[50]....
        /*041c*/ 	.word	0x0000c560


	//   ....[51]....
        /*0420*/ 	.word	0x0000c5c0


	//   ....[52]....
        /*0424*/ 	.word	0x0000c600


	//   ....[53]....
        /*0428*/ 	.word	0x0000c8a0


	//   ....[54]....
        /*042c*/ 	.word	0x0000c940


	//   ....[55]....
        /*0430*/ 	.word	0x0000c9b0


	//   ....[56]....
        /*0434*/ 	.word	0x0000ca70


	//   ....[57]....
        /*0438*/ 	.word	0x00011010


	//   ....[58]....
        /*043c*/ 	.word	0x00011230


	//   ....[59]....
        /*0440*/ 	.word	0x00011710


	//   ....[60]....
        /*0444*/ 	.word	0x000118c0


	//   ....[61]....
        /*0448*/ 	.word	0x00011920


	//   ....[62]....
        /*044c*/ 	.word	0x000119c0


	//   ....[63]....
        /*0450*/ 	.word	0x00012790


	//   ....[64]....
        /*0454*/ 	.word	0x00013040


	//   ....[65]....
        /*0458*/ 	.word	0x000134b0


	//   ....[66]....
        /*045c*/ 	.word	0x00013600


	//   ....[67]....
        /*0460*/ 	.word	0x00013630


	//   ....[68]....
        /*0464*/ 	.word	0x00013680


	//   ....[69]....
        /*0468*/ 	.word	0x00015660


	//   ....[70]....
        /*046c*/ 	.word	0x00015680


	//   ....[71]....
        /*0470*/ 	.word	0x000156a0


	//   ....[72]....
        /*0474*/ 	.word	0x000156c0


	//   ....[73]....
        /*0478*/ 	.word	0x00016cf0


	//   ....[74]....
        /*047c*/ 	.word	0x00017570


	//   ....[75]....
        /*0480*/ 	.word	0x000179e0


	//   ....[76]....
        /*0484*/ 	.word	0x00017ae0


	//   ....[77]....
        /*0488*/ 	.word	0x00017b40


	//   ....[78]....
        /*048c*/ 	.word	0x00017be0


	//   ....[79]....
        /*0490*/ 	.word	0x00018e80


	//   ....[80]....
        /*0494*/ 	.word	0x00018eb0


	//   ....[81]....
        /*0498*/ 	.word	0x00018ec0


	//   ....[82]....
        /*049c*/ 	.word	0x00018ef0


	//   ....[83]....
        /*04a0*/ 	.word	0x0001a670


	//   ....[84]....
        /*04a4*/ 	.word	0x0001a6a0


	//   ....[85]....
        /*04a8*/ 	.word	0x0001a6b0


	//   ....[86]....
        /*04ac*/ 	.word	0x0001a6c0


	//   ....[87]....
        /*04b0*/ 	.word	0x0001aa80


	//   ....[88]....
        /*04b4*/ 	.word	0x0001aaa0


	//   ....[89]....
        /*04b8*/ 	.word	0x0001ac70


	//   ....[90]....
        /*04bc*/ 	.word	0x0001ac80


	//   ....[91]....
        /*04c0*/ 	.word	0x0001adf0


	//   ....[92]....
        /*04c4*/ 	.word	0x0001ae10


	//   ....[93]....
        /*04c8*/ 	.word	0x0001af80


	//   ....[94]....
        /*04cc*/ 	.word	0x0001af90


	//   ....[95]....
        /*04d0*/ 	.word	0x0001b2f0


	//   ....[96]....
        /*04d4*/ 	.word	0x0001b310


	//   ....[97]....
        /*04d8*/ 	.word	0x0001bf40


	//   ....[98]....
        /*04dc*/ 	.word	0x0001bf50


	//   ....[99]....
        /*04e0*/ 	.word	0x0001d2a0


	//   ....[100]....
        /*04e4*/ 	.word	0x0001d2c0


	//   ....[101]....
        /*04e8*/ 	.word	0x0001d4a0


	//   ....[102]....
        /*04ec*/ 	.word	0x0001d4b0


	//   ....[103]....
        /*04f0*/ 	.word	0x0001d620


	//   ....[104]....
        /*04f4*/ 	.word	0x0001d640


	//   ....[105]....
        /*04f8*/ 	.word	0x0001d7b0


	//   ....[106]....
        /*04fc*/ 	.word	0x0001d7c0


	//   ....[107]....
        /*0500*/ 	.word	0x0001d9d0


	//   ....[108]....
        /*0504*/ 	.word	0x0001d9f0


	//   ....[109]....
        /*0508*/ 	.word	0x0001db10


	//   ....[110]....
        /*050c*/ 	.word	0x0001db50


	//   ....[111]....
        /*0510*/ 	.word	0x0001db80


	//   ....[112]....
        /*0514*/ 	.word	0x0001dbb0


	//   ....[113]....
        /*0518*/ 	.word	0x0001dbe0


	//   ....[114]....
        /*051c*/ 	.word	0x0001dc10


	//   ....[115]....
        /*0520*/ 	.word	0x0001dd60


	//   ....[116]....
        /*0524*/ 	.word	0x0001dda0


	//   ....[117]....
        /*0528*/ 	.word	0x0001ddd0


	//   ....[118]....
        /*052c*/ 	.word	0x0001de00


	//   ....[119]....
        /*0530*/ 	.word	0x0001de30


	//   ....[120]....
        /*0534*/ 	.word	0x0001de60


	//   ....[121]....
        /*0538*/ 	.word	0x0001def0


	//   ....[122]....
        /*053c*/ 	.word	0x0001df30


	//   ....[123]....
        /*0540*/ 	.word	0x0001df40


	//   ....[124]....
        /*0544*/ 	.word	0x0001dfa0


	//   ....[125]....
        /*0548*/ 	.word	0x0001e970


	//   ....[126]....
        /*054c*/ 	.word	0x0001e9d0


	//   ....[127]....
        /*0550*/ 	.word	0x0001ea20


	//   ....[128]....
        /*0554*/ 	.word	0x0001ea70


	//   ....[129]....
        /*0558*/ 	.word	0x0001eac0


	//   ....[130]....
        /*055c*/ 	.word	0x0001eb30


	//   ....[131]....
        /*0560*/ 	.word	0x0001eb80


	//   ....[132]....
        /*0564*/ 	.word	0x0001ebf0


	//   ....[133]....
        /*0568*/ 	.word	0x0001ec60


	//   ....[134]....
        /*056c*/ 	.word	0x0001ecc0


	//   ....[135]....
        /*0570*/ 	.word	0x0001ed30


	//   ....[136]....
        /*0574*/ 	.word	0x0001eda0


	//   ....[137]....
        /*0578*/ 	.word	0x0001ee10


	//   ....[138]....
        /*057c*/ 	.word	0x0001ee70


	//   ....[139]....
        /*0580*/ 	.word	0x0001eee0


	//   ....[140]....
        /*0584*/ 	.word	0x0001ef50


	//   ....[141]....
        /*0588*/ 	.word	0x0001efc0


	//   ....[142]....
        /*058c*/ 	.word	0x0001f020


	//   ....[143]....
        /*0590*/ 	.word	0x0001f080


	//   ....[144]....
        /*0594*/ 	.word	0x0001f0e0


	//   ....[145]....
        /*0598*/ 	.word	0x0001f130


	//   ....[146]....
        /*059c*/ 	.word	0x0001f180


	//   ....[147]....
        /*05a0*/ 	.word	0x0001f1f0


	//   ....[148]....
        /*05a4*/ 	.word	0x0001f260


	//   ....[149]....
        /*05a8*/ 	.word	0x0001f2d0


	//   ....[150]....
        /*05ac*/ 	.word	0x0001f330


	//   ....[151]....
        /*05b0*/ 	.word	0x0001f3a0


	//   ....[152]....
        /*05b4*/ 	.word	0x0001f410


	//   ....[153]....
        /*05b8*/ 	.word	0x0001f480


	//   ....[154]....
        /*05bc*/ 	.word	0x0001f4e0


	//   ....[155]....
        /*05c0*/ 	.word	0x0001f550


	//   ....[156]....
        /*05c4*/ 	.word	0x0001f5c0


	//   ....[157]....
        /*05c8*/ 	.word	0x0001f630


	//   ....[158]....
        /*05cc*/ 	.word	0x0001f690


	//   ....[159]....
        /*05d0*/ 	.word	0x0001f700


	//   ....[160]....
        /*05d4*/ 	.word	0x0001f770


	//   ....[161]....
        /*05d8*/ 	.word	0x0001f7e0


	//   ....[162]....
        /*05dc*/ 	.word	0x0001f840


	//   ....[163]....
        /*05e0*/ 	.word	0x0001f8b0


	//   ....[164]....
        /*05e4*/ 	.word	0x0001f920


	//   ....[165]....
        /*05e8*/ 	.word	0x0001f990


	//   ....[166]....
        /*05ec*/ 	.word	0x0001f9f0


	//   ....[167]....
        /*05f0*/ 	.word	0x0001fa60


	//   ....[168]....
        /*05f4*/ 	.word	0x0001fad0


	//   ....[169]....
        /*05f8*/ 	.word	0x0001fb20


	//   ....[170]....
        /*05fc*/ 	.word	0x0001fb60


	//   ....[171]....
        /*0600*/ 	.word	0x0001fbb0


	//   ....[172]....
        /*0604*/ 	.word	0x0001fc00


	//   ....[173]....
        /*0608*/ 	.word	0x0001fc50


	//   ....[174]....
        /*060c*/ 	.word	0x0001fcc0


	//   ....[175]....
        /*0610*/ 	.word	0x0001fd10


	//   ....[176]....
        /*0614*/ 	.word	0x0001fd60


	//   ....[177]....
        /*0618*/ 	.word	0x0001fdb0


	//   ....[178]....
        /*061c*/ 	.word	0x0001fe00


	//   ....[179]....
        /*0620*/ 	.word	0x0001fe50


	//   ....[180]....
        /*0624*/ 	.word	0x0001fec0


	//   ....[181]....
        /*0628*/ 	.word	0x0001ff10


	//   ....[182]....
        /*062c*/ 	.word	0x0001ff80


	//   ....[183]....
        /*0630*/ 	.word	0x0001ffe0


	//   ....[184]....
        /*0634*/ 	.word	0x00020050


	//----- nvinfo : EIATTR_EXIT_INSTR_OFFSETS
	.align		4
.L_334:
        /*0638*/ 	.byte	0x04, 0x1c
        /*063a*/ 	.short	(.L_336 - .L_335)


	//   ....[0]....
.L_335:
        /*063c*/ 	.word	0x00001000


	//   ....[1]....
        /*0640*/ 	.word	0x0001e930


	//----- nvinfo : EIATTR_MAX_THREADS
	.align		4
.L_336:
        /*0644*/ 	.byte	0x04, 0x05
        /*0646*/ 	.short	(.L_338 - .L_337)
.L_337:
        /*0648*/ 	.word	0x00000100
        /*064c*/ 	.word	0x00000001
        /*0650*/ 	.word	0x00000001


	//----- nvinfo : EIATTR_CRS_STACK_SIZE
	.align		4
.L_338:
        /*0654*/ 	.byte	0x04, 0x1e
        /*0656*/ 	.short	(.L_340 - .L_339)
.L_339:
        /*0658*/ 	.word	0x00000000
.L_340:


//--------------------- .nv.info._ZN7cutlass13device_kernelIN5flash19enable_sm80_to_sm89INS1_16FlashAttnFwdSm80INS1_25CollectiveMainloopFwdSm80ILi8ELi1ELb1EN4cute5tupleIJNS5_1CILi128EEENS7_ILi64EEENS7_ILi256EEEEEELi256ENS_6half_tEfNS_4arch4Sm80ELb1ELb0ELb0ELb0ELb0ELb0ELb1ELb1EEENS1_21CollectiveEpilogueFwdINS6_IJS8_SA_S9_EEENS6_IJNS7_ILi1EEESI_SI_EEESC_SE_Li256ELb0ELb1ELb1ELb0EEENS1_30DynamicPersistentTileSchedulerILi256ELi256ELb1ELb1ELb0EEEEEEEEEvNT_6ParamsE --------------------------
	.section	.nv.info._ZN7cutlass13device_kernelIN5flash19enable_sm80_to_sm89INS1_16FlashAttnFwdSm80INS1_25CollectiveMainloopFwdSm80ILi8ELi1ELb1EN4cute5tupleIJNS5_1CILi128EEENS7_ILi64EEENS7_ILi256EEEEEELi256ENS_6half_tEfNS_4arch4Sm80ELb1ELb0ELb0ELb0ELb0ELb0ELb1ELb1EEENS1_21CollectiveEpilogueFwdINS6_IJS8_SA_S9_EEENS6_IJNS7_ILi1EEESI_SI_EEESC_SE_Li256ELb0ELb1ELb1ELb0EEENS1_30DynamicPersistentTileSchedulerILi256ELi256ELb1ELb1ELb0EEEEEEEEEvNT_6ParamsE,"",@"SHT_CUDA_INFO"
	.sectionflags	@""
	.align	4


	//----- nvinfo : EIATTR_CUDA_API_VERSION
	.align		4
        /*0000*/ 	.byte	0x04, 0x37
        /*0002*/ 	.short	(.L_342 - .L_341)
.L_341:
        /*0004*/ 	.word	0x00000082


	//----- nvinfo : EIATTR_SW2861232_WAR
	.align		4
.L_342:
        /*0008*/ 	.byte	0x01, 0x35
	.zero		2


	//----- nvinfo : EIATTR_PARAM_CBANK
	.align		4
        /*000c*/ 	.byte	0x04, 0x0a
        /*000e*/ 	.short	(.L_344 - .L_343)
	.align		4
.L_343:
        /*0010*/ 	.word	index@(.nv.constant0._ZN7cutlass13device_kernelIN5flash19enable_sm80_to_sm89INS1_16FlashAttnFwdSm80INS1_25CollectiveMainloopFwdSm80ILi8ELi1ELb1EN4cute5tupleIJNS5_1CILi128EEENS7_ILi64EEENS7_ILi256EEEEEELi256ENS_6half_tEfNS_4arch4Sm80ELb1ELb0ELb0ELb0ELb0ELb0ELb1ELb1EEENS1_21CollectiveEpilogueFwdINS6_IJS8_SA_S9_EEENS6_IJNS7_ILi1EEESI_SI_EEESC_SE_Li256ELb0ELb1ELb1ELb0EEENS1_30DynamicPersistentTileSchedulerILi256ELi256ELb1ELb1ELb0EEEEEEEEEvNT_6ParamsE)
        /*0014*/ 	.short	0x0160
        /*0016*/ 	.short	0x0428


	//----- nvinfo : EIATTR_CBANK_PARAM_SIZE
	.align		4
.L_344:
        /*0018*/ 	.byte	0x03, 0x19
        /*001a*/ 	.short	0x0428


	//----- nvinfo : EIATTR_KPARAM_INFO
	.align		4
        /*001c*/ 	.byte	0x04, 0x17
        /*001e*/ 	.short	(.L_346 - .L_345)
.L_345:
        /*0020*/ 	.word	0x00000000
        /*0024*/ 	.short	0x0000
        /*0026*/ 	.short	0x0000
        /*0028*/ 	.byte	0x00, 0xf0, 0xa1, 0x10


	//----- nvinfo : EIATTR_MAXREG_COUNT
	.align		4
.L_346:
        /*002c*/ 	.byte	0x03, 0x1b
        /*002e*/ 	.short	0x00ff


	//----- nvinfo : EIATTR_NUM_BARRIERS
	.align		4
        /*0030*/ 	.byte	0x02, 0x4c
        /*0032*/ 	.byte	0x06
	.zero		1


	//----- nvinfo : EIATTR_ANNOTATIONS
	.align		4
        /*0034*/ 	.byte	0x04, 0x55
        /*0036*/ 	.short	(.L_348 - .L_347)


	//   ....[0]....
.L_347:
        /* <DEDUP_REMOVED lines=125> */


	//----- nvinfo : EIATTR_MERCURY_ISA_VERSION
	.align		4
.L_348:
        /*07f0*/ 	.byte	0x03, 0x5f
        /*07f2*/ 	.short	0x0000


	//----- nvinfo : EIATTR_INT_WARP_WIDE_INSTR_OFFSETS
	.align		4
        /*07f4*/ 	.byte	0x04, 0x31
        /*07f6*/ 	.short	(.L_350 - .L_349)


	//   ....[0]....
.L_349:
        /*07f8*/ 	.word	0x0000d890


	//   ....[1]....
        /*07fc*/ 	.word	0x0000d910


	//----- nvinfo : EIATTR_COOP_GROUP_MASK_REGIDS
	.align		4
.L_350:
        /*0800*/ 	.byte	0x04, 0x29
        /*0802*/ 	.short	(.L_352 - .L_351)


	//   ....[0]....
.L_351:
        /*0804*/ 	.word	0xffffffff


	//   ....[1]....
        /*0808*/ 	.word	0xffffffff


	//   ....[2]....
        /*080c*/ 	.word	0xffffffff


	//   ....[3]....
        /*0810*/ 	.word	0xffffffff


	//   ....[4]....
        /*0814*/ 	.word	0xffffffff


	//   ....[5]....
        /*0818*/ 	.word	0xffffffff


	//   ....[6]....
        /*081c*/ 	.word	0xffffffff


	//   ....[7]....
        /*0820*/ 	.word	0xffffffff


	//   ....[8]....
        /*0824*/ 	.word	0xffffffff


	//   ....[9]....
        /*0828*/ 	.word	0xffffffff


	//   ....[10]....
        /*082c*/ 	.word	0xffffffff


	//   ....[11]....
        /*0830*/ 	.word	0xffffffff


	//   ....[12]....
        /*0834*/ 	.word	0xffffffff


	//   ....[13]....
        /*0838*/ 	.word	0xffffffff


	//   ....[14]....
        /*083c*/ 	.word	0xffffffff


	//   ....[15]....
        /*0840*/ 	.word	0xffffffff


	//   ....[16]....
        /*0844*/ 	.word	0xffffffff


	//   ....[17]....
        /*0848*/ 	.word	0xffffffff


	//   ....[18]....
        /*084c*/ 	.word	0xffffffff


	//   ....[19]....
        /*0850*/ 	.word	0xffffffff


	//   ....[20]....
        /*0854*/ 	.word	0xffffffff


	//   ....[21]....
        /*0858*/ 	.word	0xffffffff


	//   ....[22]....
        /*085c*/ 	.word	0xffffffff


	//   ....[23]....
        /*0860*/ 	.word	0xffffffff


	//   ....[24]....
        /*0864*/ 	.word	0xffffffff


	//   ....[25]....
        /*0868*/ 	.word	0xffffffff


	//   ....[26]....
        /*086c*/ 	.word	0xffffffff


	//   ....[27]....
        /*0870*/ 	.word	0xffffffff


	//   ....[28]....
        /*0874*/ 	.word	0xffffffff


	//   ....[29]....
        /*0878*/ 	.word	0xffffffff


	//   ....[30]....
        /*087c*/ 	.word	0xffffffff


	//   ....[31]....
        /*0880*/ 	.word	0xffffffff


	//   ....[32]....
        /*0884*/ 	.word	0xffffffff


	//   ....[33]....
        /*0888*/ 	.word	0xffffffff


	//   ....[34]....
        /*088c*/ 	.word	0xffffffff


	//   ....[35]....
        /*0890*/ 	.word	0xffffffff


	//   ....[36]....
        /*0894*/ 	.word	0xffffffff


	//   ....[37]....
        /*0898*/ 	.word	0xffffffff


	//   ....[38]....
        /*089c*/ 	.word	0xffffffff


	//   ....[39]....
        /*08a0*/ 	.word	0xffffffff


	//   ....[40]....
        /*08a4*/ 	.word	0xffffffff


	//   ....[41]....
        /*08a8*/ 	.word	0xffffffff


	//   ....[42]....
        /*08ac*/ 	.word	0xffffffff


	//   ....[43]....
        /*08b0*/ 	.word	0xffffffff


	//----- nvinfo : EIATTR_COOP_GROUP_INSTR_OFFSETS
	.align		4
.L_352:
        /*08b4*/ 	.byte	0x04, 0x28
        /*08b6*/ 	.short	(.L_354 - .L_353)


	//   ....[0]....
.L_353:
        /*08b8*/ 	.word	0x00000050


	//   ....[1]....
        /*08bc*/ 	.word	0x00001de0


	//   ....[2]....
        /*08c0*/ 	.word	0x00001df0


	//   ....[3]....
        /*08c4*/ 	.word	0x00001e20


	//   ....[4]....
        /*08c8*/ 	.word	0x00001e40


	//   ....[5]....
        /*08cc*/ 	.word	0x00001e50


	//   ....[6]....
        /*08d0*/ 	.word	0x00001e70


	//   ....[7]....
        /*08d4*/ 	.word	0x00001fa0


	//   ....[8]....
        /*08d8*/ 	.word	0x00001fb0


	//   ....[9]....
        /*08dc*/ 	.word	0x00003870


	//   ....[10]....
        /*08e0*/ 	.word	0x00003880


	//   ....[11]....
        /*08e4*/ 	.word	0x00003dc0


	//   ....[12]....
        /*08e8*/ 	.word	0x00003f40


	//   ....[13]....
        /*08ec*/ 	.word	0x00003f50


	//   ....[14]....
        /*08f0*/ 	.word	0x00003f80


	//   ....[15]....
        /*08f4*/ 	.word	0x00006bd0


	//   ....[16]....
        /*08f8*/ 	.word	0x00006bf0


	//   ....[17]....
        /*08fc*/ 	.word	0x00007300


	//   ....[18]....
        /*0900*/ 	.word	0x000074e0


	//   ....[19]....
        /*0904*/ 	.word	0x00007500


	//   ....[20]....
        /*0908*/ 	.word	0x00007640


	//   ....[21]....
        /*090c*/ 	.word	0x0000abf0


	//   ....[22]....
        /*0910*/ 	.word	0x0000ac20


	//   ....[23]....
        /*0914*/ 	.word	0x0000ac40


	//   ....[24]....
        /*0918*/ 	.word	0x0000ac60


	//   ....[25]....
        /*091c*/ 	.word	0x0000ce40


	//   ....[26]....
        /*0920*/ 	.word	0x0000ce90


	//   ....[27]....
        /*0924*/ 	.word	0x0000ceb0


	//   ....[28]....
        /*0928*/ 	.word	0x0000ced0


	//   ....[29]....
        /*092c*/ 	.word	0x0000da60


	//   ....[30]....
        /*0930*/ 	.word	0x0000dfc0


	//   ....[31]....
        /*0934*/ 	.word	0x0000dfd0


	//   ....[32]....
        /*0938*/ 	.word	0x0000e000


	//   ....[33]....
        /*093c*/ 	.word	0x0000e020


	//   ....[34]....
        /*0940*/ 	.word	0x0000e110


	//   ....[35]....
        /*0944*/ 	.word	0x0000e170


	//   ....[36]....
        /*0948*/ 	.word	0x0000ec20


	//   ....[37]....
        /*094c*/ 	.word	0x0000ec30


	//   ....[38]....
        /*0950*/ 	.word	0x0000f7c0


	//   ....[39]....
        /*0954*/ 	.word	0x0000f8a0


	//   ....[40]....
        /*0958*/ 	.word	0x0000f900


	//   ....[41]....
        /*095c*/ 	.word	0x0000f950


	//   ....[42]....
        /*0960*/ 	.word	0x0000f9b0


	//   ....[43]....
        /*0964*/ 	.word	0x0000fa00


	//----- nvinfo : EIATTR_EXIT_INSTR_OFFSETS
	.align		4
.L_354:
        /*0968*/ 	.byte	0x04, 0x1c
        /*096a*/ 	.short	(.L_356 - .L_355)


	//   ....[0]....
.L_355:
        /*096c*/ 	.word	0x000000a0


	//   ....[1]....
        /*0970*/ 	.word	0x0000f860


	//----- nvinfo : EIATTR_MAX_THREADS
	.align		4
.L_356:
        /*0974*/ 	.byte	0x04, 0x05
        /*0976*/ 	.short	(.L_358 - .L_357)
.L_357:
        /*0978*/ 	.word	0x00000100
        /*097c*/ 	.word	0x00000001
        /*0980*/ 	.word	0x00000001


	//----- nvinfo : EIATTR_CRS_STACK_SIZE
	.align		4
.L_358:
        /*0984*/ 	.byte	0x04, 0x1e
        /*0986*/ 	.short	(.L_360 - .L_359)
.L_359:
        /*0988*/ 	.word	0x00000000
.L_360:


//--------------------- .nv.info._ZN7cutlass13device_kernelIN5flash19enable_sm80_to_sm89INS1_16FlashAttnFwdSm80INS1_25CollectiveMainloopFwdSm80ILi8ELi1ELb1EN4cute5tupleIJNS5_1CILi128EEENS7_ILi48EEENS7_ILi256EEEEEELi256ENS_6half_tEfNS_4arch4Sm80ELb1ELb0ELb0ELb1ELb0ELb0ELb1ELb1EEENS1_21CollectiveEpilogueFwdINS6_IJS8_SA_S9_EEENS6_IJNS7_ILi1EEESI_SI_EEESC_SE_Li256ELb1ELb1ELb1ELb0EEENS1_36VarlenDynamicPersistentTileSchedulerILi128ELi48ELi256ELi256ELb1ELb1ELb0ELb1ELb1ELb1EEEEEEEEEvNT_6ParamsE --------------------------
	.section	.nv.info._ZN7cutlass13device_kernelIN5flash19enable_sm80_to_sm89INS1_16FlashAttnFwdSm80INS1_25CollectiveMainloopFwdSm80ILi8ELi1ELb1EN4cute5tupleIJNS5_1CILi128EEENS7_ILi48EEENS7_ILi256EEEEEELi256ENS_6half_tEfNS_4arch4Sm80ELb1ELb0ELb0ELb1ELb0ELb0ELb1ELb1EEENS1_21CollectiveEpilogueFwdINS6_IJS8_SA_S9_EEENS6_IJNS7_ILi1EEESI_SI_EEESC_SE_Li256ELb1ELb1ELb1ELb0EEENS1_36VarlenDynamicPersistentTileSchedulerILi128ELi48ELi256ELi256ELb1ELb1ELb0ELb1ELb1ELb1EEEEEEEEEvNT_6ParamsE,"",@"SHT_CUDA_INFO"
	.sectionflags	@""
	.align	4


	//----- nvinfo : EIATTR_CUDA_API_VERSION
	.align		4
        /*0000*/ 	.byte	0x04, 0x37
        /*0002*/ 	.short	(.L_362 - .L_361)
.L_361:
        /*0004*/ 	.word	0x00000082


	//----- nvinfo : EIATTR_SW2861232_WAR
	.align		4
.L_362:
        /*0008*/ 	.byte	0x01, 0x35
	.zero		2


	//----- nvinfo : EIATTR_PARAM_CBANK
	.align		4
        /*000c*/ 	.byte	0x04, 0x0a
        /*000e*/ 	.short	(.L_364 - .L_363)
	.align		4
.L_363:
        /*0010*/ 	.word	index@(.nv.constant0._ZN7cutlass13device_kernelIN5flash19enable_sm80_to_sm89INS1_16FlashAttnFwdSm80INS1_25CollectiveMainloopFwdSm80ILi8ELi1ELb1EN4cute5tupleIJNS5_1CILi128EEENS7_ILi48EEENS7_ILi256EEEEEELi256ENS_6half_tEfNS_4arch4Sm80ELb1ELb0ELb0ELb1ELb0ELb0ELb1ELb1EEENS1_21CollectiveEpilogueFwdINS6_IJS8_SA_S9_EEENS6_IJNS7_ILi1EEESI_SI_EEESC_SE_Li256ELb1ELb1ELb1ELb0EEENS1_36VarlenDynamicPersistentTileSchedulerILi128ELi48ELi256ELi256ELb1ELb1ELb0ELb1ELb1ELb1EEEEEEEEEvNT_6ParamsE)
        /*0014*/ 	.short	0x0160
        /*0016*/ 	.short	0x0438


	//----- nvinfo : EIATTR_CBANK_PARAM_SIZE
	.align		4
.L_364:
        /*0018*/ 	.byte	0x03, 0x19
        /*001a*/ 	.short	0x0438


	//----- nvinfo : EIATTR_KPARAM_INFO
	.align		4
        /*001c*/ 	.byte	0x04, 0x17
        /*001e*/ 	.short	(.L_366 - .L_365)
.L_365:
        /*0020*/ 	.word	0x00000000
        /*0024*/ 	.short	0x0000
        /*0026*/ 	.short	0x0000
        /*0028*/ 	.byte	0x00, 0xf0, 0xe1, 0x10


	//----- nvinfo : EIATTR_MAXREG_COUNT
	.align		4
.L_366:
        /*002c*/ 	.byte	0x03, 0x1b
        /*002e*/ 	.short	0x00ff


	//----- nvinfo : EIATTR_NUM_BARRIERS
	.align		4
        /*0030*/ 	.byte	0x02, 0x4c
        /*0032*/ 	.byte	0x06
	.zero		1


	//----- nvinfo : EIATTR_ANNOTATIONS
	.align		4
        /*0034*/ 	.byte	0x04, 0x55
        /*0036*/ 	.short	(.L_368 - .L_367)


	//   ....[0]....
.L_367:
        /* <DEDUP_REMOVED lines=119> */


	//----- nvinfo : EIATTR_MERCURY_ISA_VERSION
	.align		4
.L_368:
        /*0798*/ 	.byte	0x03, 0x5f
        /*079a*/ 	.short	0x0000


	//----- nvinfo : EIATTR_INT_WARP_WIDE_INSTR_OFFSETS
	.align		4
        /*079c*/ 	.byte	0x04, 0x31
        /*079e*/ 	.short	(.L_370 - .L_369)


	//   ....[0]....
.L_369:
        /*07a0*/ 	.word	0x0000c5a0


	//   ....[1]....
        /*07a4*/ 	.word	0x0000c620


	//----- nvinfo : EIATTR_COOP_GROUP_MASK_REGIDS
	.align		4
.L_370:
        /*07a8*/ 	.byte	0x04, 0x29
        /*07aa*/ 	.short	(.L_372 - .L_371)


	//   ....[0]....
.L_371:
        /*07ac*/ 	.word	0xffffffff


	//   ....[1]....
        /*07b0*/ 	.word	0xffffffff


	//   ....[2]....
        /*07b4*/ 	.word	0xffffffff


	//   ....[3]....
        /*07b8*/ 	.word	0xffffffff


	//   ....[4]....
        /*07bc*/ 	.word	0xffffffff


	//   ....[5]....
        /*07c0*/ 	.word	0xffffffff


	//   ....[6]....
        /*07c4*/ 	.word	0xffffffff


	//   ....[7]....
        /*07c8*/ 	.word	0xffffffff


	//   ....[8]....
        /*07cc*/ 	.word	0xffffffff


	//   ....[9]....
        /*07d0*/ 	.word	0xffffffff


	//   ....[10]....
        /*07d4*/ 	.word	0xffffffff


	//   ....[11]....
        /*07d8*/ 	.word	0xffffffff


	//   ....[12]....
        /*07dc*/ 	.word	0xffffffff


	//   ....[13]....
        /*07e0*/ 	.word	0xffffffff


	//   ....[14]....
        /*07e4*/ 	.word	0xffffffff


	//   ....[15]....
        /*07e8*/ 	.word	0xffffffff


	//   ....[16]....
        /*07ec*/ 	.word	0xffffffff


	//   ....[17]....
        /*07f0*/ 	.word	0xffffffff


	//   ....[18]....
        /*07f4*/ 	.word	0xffffffff


	//   ....[19]....
        /*07f8*/ 	.word	0xffffffff


	//   ....[20]....
        /*07fc*/ 	.word	0xffffffff


	//   ....[21]....
        /*0800*/ 	.word	0xffffffff


	//   ....[22]....
        /*0804*/ 	.word	0xffffffff


	//   ....[23]....
        /*0808*/ 	.word	0xffffffff


	//   ....[24]....
        /*080c*/ 	.word	0xffffffff


	//   ....[25]....
        /*0810*/ 	.word	0xffffffff


	//   ....[26]....
        /*0814*/ 	.word	0xffffffff


	//   ....[27]....
        /*0818*/ 	.word	0xffffffff


	//   ....[28]....
        /*081c*/ 	.word	0xffffffff


	//   ....[29]....
        /*0820*/ 	.word	0xffffffff


	//   ....[30]....
        /*0824*/ 	.word	0xffffffff


	//   ....[31]....
        /*0828*/ 	.word	0xffffffff


	//   ....[32]....
        /*082c*/ 	.word	0xffffffff


	//   ....[33]....
        /*0830*/ 	.word	0xffffffff


	//   ....[34]....
        /*0834*/ 	.word	0xffffffff


	//   ....[35]....
        /*0838*/ 	.word	0xffffffff


	//   ....[36]....
        /*083c*/ 	.word	0xffffffff


	//   ....[37]....
        /*0840*/ 	.word	0xffffffff


	//   ....[38]....
        /*0844*/ 	.word	0xffffffff


	//   ....[39]....
        /*0848*/ 	.word	0xffffffff


	//   ....[40]....
        /*084c*/ 	.word	0xffffffff


	//   ....[41]....
        /*0850*/ 	.word	0xffffffff


	//   ....[42]....
        /*0854*/ 	.word	0xffffffff


	//   ....[43]....
        /*0858*/ 	.word	0xffffffff


	//   ....[44]....
        /*085c*/ 	.word	0xffffffff


	//   ....[45]....
        /*0860*/ 	.word	0xffffffff


	//   ....[46]....
        /*0864*/ 	.word	0xffffffff


	//   ....[47]....
        /*0868*/ 	.word	0xffffffff


	//   ....[48]....
        /*086c*/ 	.word	0xffffffff


	//   ....[49]....
        /*0870*/ 	.word	0xffffffff


	//   ....[50]....
        /*0874*/ 	.word	0xffffffff


	//   ....[51]....
        /*0878*/ 	.word	0xffffffff


	//   ....[52]....
        /*087c*/ 	.word	0xffffffff


	//   ....[53]....
        /*0880*/ 	.word	0xffffffff


	//   ....[54]....
        /*0884*/ 	.word	0xffffffff


	//   ....[55]....
        /*0888*/ 	.word	0xffffffff


	//   ....[56]....
        /*088c*/ 	.word	0xffffffff


	//   ....[57]....
        /*0890*/ 	.word	0xffffffff


	//   ....[58]....
        /*0894*/ 	.word	0xffffffff


	//   ....[59]....
        /*0898*/ 	.word	0xffffffff


	//   ....[60]....
        /*089c*/ 	.word	0xffffffff


	//   ....[61]....
        /*08a0*/ 	.word	0xffffffff


	//   ....[62]....
        /*08a4*/ 	.word	0xffffffff


	//   ....[63]....
        /*08a8*/ 	.word	0xffffffff


	//   ....[64]....
        /*08ac*/ 	.word	0xffffffff


	//   ....[65]....
        /*08b0*/ 	.word	0xffffffff


	//   ....[66]....
        /*08b4*/ 	.word	0xffffffff


	//   ....[67]....
        /*08b8*/ 	.word	0xffffffff


	//   ....[68]....
        /*08bc*/ 	.word	0xffffffff


	//   ....[69]....
        /*08c0*/ 	.word	0xffffffff


	//   ....[70]....
        /*08c4*/ 	.word	0xffffffff


	//   ....[71]....
        /*08c8*/ 	.word	0xffffffff


	//   ....[72]....
        /*08cc*/ 	.word	0xffffffff


	//   ....[73]....
        /*08d0*/ 	.word	0xffffffff


	//   ....[74]....
        /*08d4*/ 	.word	0xffffffff


	//   ....[75]....
        /*08d8*/ 	.word	0xffffffff


	//   ....[76]....
        /*08dc*/ 	.word	0xffffffff


	//   ....[77]....
        /*08e0*/ 	.word	0xffffffff


	//   ....[78]....
        /*08e4*/ 	.word	0xffffffff


	//   ....[79]....
        /*08e8*/ 	.word	0xffffffff


	//   ....[80]....
        /*08ec*/ 	.word	0xffffffff


	//   ....[81]....
        /*08f0*/ 	.word	0xffffffff


	//   ....[82]....
        /*08f4*/ 	.word	0xffffffff


	//   ....[83]....
        /*08f8*/ 	.word	0xffffffff


	//   ....[84]....
        /*08fc*/ 	.word	0xffffffff


	//   ....[85]....
        /*0900*/ 	.word	0xffffffff


	//   ....[86]....
        /*0904*/ 	.word	0xffffffff


	//   ....[87]....
        /*0908*/ 	.word	0xffffffff


	//   ....[88]....
        /*090c*/ 	.word	0xffffffff


	//   ....[89]....
        /*0910*/ 	.word	0xffffffff


	//   ....[90]....
        /*0914*/ 	.word	0xffffffff


	//   ....[91]....
        /*0918*/ 	.word	0xffffffff


	//   ....[92]....
        /*091c*/ 	.word	0xffffffff


	//   ....[93]....
        /*0920*/ 	.word	0xffffffff


	//   ....[94]....
        /*0924*/ 	.word	0xffffffff


	//   ....[95]....
        /*0928*/ 	.word	0xffffffff


	//   ....[96]....
        /*092c*/ 	.word	0xffffffff


	//   ....[97]....
        /*0930*/ 	.word	0xffffffff


	//   ....[98]....
        /*0934*/ 	.word	0xffffffff


	//   ....[99]....
        /*0938*/ 	.word	0xffffffff


	//   ....[100]....
        /*093c*/ 	.word	0xffffffff


	//   ....[101]....
        /*0940*/ 	.word	0xffffffff


	//   ....[102]....
        /*0944*/ 	.word	0xffffffff


	//   ....[103]....
        /*0948*/ 	.word	0xffffffff


	//   ....[104]....
        /*094c*/ 	.word	0xffffffff


	//   ....[105]....
        /*0950*/ 	.word	0xffffffff


	//   ....[106]....
        /*0954*/ 	.word	0xffffffff


	//   ....[107]....
        /*0958*/ 	.word	0xffffffff


	//   ....[108]....
        /*095c*/ 	.word	0xffffffff


	//   ....[109]....
        /*0960*/ 	.word	0xffffffff


	//   ....[110]....
        /*0964*/ 	.word	0xffffffff


	//   ....[111]....
        /*0968*/ 	.word	0xffffffff


	//   ....[112]....
        /*096c*/ 	.word	0xffffffff


	//   ....[113]....
        /*0970*/ 	.word	0xffffffff


	//   ....[114]....
        /*0974*/ 	.word	0xffffffff


	//   ....[115]....
        /*0978*/ 	.word	0xffffffff


	//   ....[116]....
        /*097c*/ 	.word	0xffffffff


	//   ....[117]....
        /*0980*/ 	.word	0xffffffff


	//   ....[118]....
        /*0984*/ 	.word	0xffffffff


	//   ....[119]....
        /*0988*/ 	.word	0xffffffff


	//   ....[120]....
        /*098c*/ 	.word	0xffffffff


	//   ....[121]....
        /*0990*/ 	.word	0xffffffff


	//   ....[122]....
        /*0994*/ 	.word	0xffffffff


	//   ....[123]....
        /*0998*/ 	.word	0xffffffff


	//   ....[124]....
        /*099c*/ 	.word	0xffffffff


	//   ....[125]....
        /*09a0*/ 	.word	0xffffffff


	//   ....[126]....
        /*09a4*/ 	.word	0xffffffff


	//   ....[127]....
        /*09a8*/ 	.word	0xffffffff


	//   ....[128]....
        /*09ac*/ 	.word	0xffffffff


	//   ....[129]....
        /*09b0*/ 	.word	0xffffffff


	//   ....[130]....
        /*09b4*/ 	.word	0xffffffff


	//   ....[131]....
        /*09b8*/ 	.word	0xffffffff


	//   ....[132]....
        /*09bc*/ 	.word	0xffffffff


	//   ....[133]....
        /*09c0*/ 	.word	0xffffffff


	//   ....[134]....
        /*09c4*/ 	.word	0xffffffff


	//   ....[135]....
        /*09c8*/ 	.word	0xffffffff


	//   ....[136]....
        /*09cc*/ 	.word	0xffffffff


	//   ....[137]....
        /*09d0*/ 	.word	0xffffffff


	//   ....[138]....
        /*09d4*/ 	.word	0xffffffff


	//----- nvinfo : EIATTR_COOP_GROUP_INSTR_OFFSETS
	.align		4
.L_372:
        /*09d8*/ 	.byte	0x04, 0x28
        /*09da*/ 	.short	(.L_374 - .L_373)


	//   ....[0]....
.L_373:
        /*09dc*/ 	.word	0x00000050


	//   ....[1]....
        /*09e0*/ 	.word	0x00000200


	//   ....[2]....
        /*09e4*/ 	.word	0x00000230


	//   ....[3]....
        /*09e8*/ 	.word	0x00000260


	//   ....[4]....
        /*09ec*/ 	.word	0x00000290


	//   ....[5]....
        /*09f0*/ 	.word	0x000002c0


	//   ....[6]....
        /*09f4*/ 	.word	0x000002f0


	//   ....[7]....
        /*09f8*/ 	.word	0x00000450


	//   ....[8]....
        /*09fc*/ 	.word	0x00000490


	//   ....[9]....
        /*0a00*/ 	.word	0x000004c0


	//   ....[10]....
        /*0a04*/ 	.word	0x000004f0


	//   ....[11]....
        /*0a08*/ 	.word	0x00000520


	//   ....[12]....
        /*0a0c*/ 	.word	0x00000550


	//   ....[13]....
        /*0a10*/ 	.word	0x000005e0


	//   ....[14]....
        /*0a14*/ 	.word	0x00000630


	//   ....[15]....
        /*0a18*/ 	.word	0x00000650


	//   ....[16]....
        /*0a1c*/ 	.word	0x000006b0


	//   ....[17]....
        /*0a20*/ 	.word	0x000028d0


	//   ....[18]....
        /*0a24*/ 	.word	0x000028f0


	//   ....[19]....
        /*0a28*/ 	.word	0x00002a70


	//   ....[20]....
        /*0a2c*/ 	.word	0x00002aa0


	//   ....[21]....
        /*0a30*/ 	.word	0x00002bb0


	//   ....[22]....
        /*0a34*/ 	.word	0x00002bd0


	//   ....[23]....
        /*0a38*/ 	.word	0x00002c50


	//   ....[24]....
        /*0a3c*/ 	.word	0x00002cc0


	//   ....[25]....
        /*0a40*/ 	.word	0x000045d0


	//   ....[26]....
        /*0a44*/ 	.word	0x00004600


	//   ....[27]....
        /*0a48*/ 	.word	0x00004a20


	//   ....[28]....
        /*0a4c*/ 	.word	0x00004b40


	//   ....[29]....
        /*0a50*/ 	.word	0x00004b50


	//   ....[30]....
        /*0a54*/ 	.word	0x00004b80


	//   ....[31]....
        /*0a58*/ 	.word	0x000071e0


	//   ....[32]....
        /*0a5c*/ 	.word	0x000071f0


	//   ....[33]....
        /*0a60*/ 	.word	0x000075f0


	//   ....[34]....
        /*0a64*/ 	.word	0x00007610


	//   ....[35]....
        /*0a68*/ 	.word	0x00007c70


	//   ....[36]....
        /*0a6c*/ 	.word	0x00007c90


	//   ....[37]....
        /*0a70*/ 	.word	0x0000a110


	//   ....[38]....
        /*0a74*/ 	.word	0x0000a130


	//   ....[39]....
        /*0a78*/ 	.word	0x0000a740


	//   ....[40]....
        /*0a7c*/ 	.word	0x0000a760


	//   ....[41]....
        /*0a80*/ 	.word	0x0000bb50


	//   ....[42]....
        /*0a84*/ 	.word	0x0000bba0


	//   ....[43]....
        /*0a88*/ 	.word	0x0000bbc0


	//   ....[44]....
        /*0a8c*/ 	.word	0x0000bbe0


	//   ....[45]....
        /*0a90*/ 	.word	0x0000d480


	//   ....[46]....
        /*0a94*/ 	.word	0x0000d490


	//   ....[47]....
        /*0a98*/ 	.word	0x0000d4b0


	//   ....[48]....
        /*0a9c*/ 	.word	0x0000d4d0


	//   ....[49]....
        /*0aa0*/ 	.word	0x0000d920


	//   ....[50]....
        /*0aa4*/ 	.word	0x0000d940


	//   ....[51]....
        /*0aa8*/ 	.word	0x0000db10


	//   ....[52]....
        /*0aac*/ 	.word	0x0000db20


	//   ....[53]....
        /*0ab0*/ 	.word	0x0000dce0


	//   ....[54]....
        /*0ab4*/ 	.word	0x0000dd00


	//   ....[55]....
        /*0ab8*/ 	.word	0x0000dec0


	//   ....[56]....
        /*0abc*/ 	.word	0x0000ded0


	//   ....[57]....
        /*0ac0*/ 	.word	0x0000e290


	//   ....[58]....
        /*0ac4*/ 	.word	0x0000e2b0


	//   ....[59]....
        /*0ac8*/ 	.word	0x0000ef00


	//   ....[60]....
        /*0acc*/ 	.word	0x0000ef10


	//   ....[61]....
        /*0ad0*/ 	.word	0x0000ff80


	//   ....[62]....
        /*0ad4*/ 	.word	0x0000ffa0


	//   ....[63]....
        /*0ad8*/ 	.word	0x00010180


	//   ....[64]....
        /*0adc*/ 	.word	0x00010190


	//   ....[65]....
        /*0ae0*/ 	.word	0x00010350


	//   ....[66]....
        /*0ae4*/ 	.word	0x00010370


	//   ....[67]....
        /*0ae8*/ 	.word	0x00010530


	//   ....[68]....
        /*0aec*/ 	.word	0x00010540


	//   ....[69]....
        /*0af0*/ 	.word	0x000107c0


	//   ....[70]....
        /*0af4*/ 	.word	0x000107e0


	//   ....[71]....
        /*0af8*/ 	.word	0x00010910


	//   ....[72]....
        /*0afc*/ 	.word	0x00010950


	//   ....[73]....
        /*0b00*/ 	.word	0x00010980


	//   ....[74]....
        /*0b04*/ 	.word	0x000109b0


	//   ....[75]....
        /*0b08*/ 	.word	0x000109e0


	//   ....[76]....
        /*0b0c*/ 	.word	0x00010a10


	//   ....[77]....
        /*0b10*/ 	.word	0x00010b70


	//   ....[78]....
        /*0b14*/ 	.word	0x00010bb0


	//   ....[79]....
        /*0b18*/ 	.word	0x00010be0


	//   ....[80]....
        /*0b1c*/ 	.word	0x00010c10


	//   ....[81]....
        /*0b20*/ 	.word	0x00010c40


	//   ....[82]....
        /*0b24*/ 	.word	0x00010c70


	//   ....[83]....
        /*0b28*/ 	.word	0x00010d00


	//   ....[84]....
        /*0b2c*/ 	.word	0x00010d60


	//   ....[85]....
        /*0b30*/ 	.word	0x00010d70


	//   ....[86]....
        /*0b34*/ 	.word	0x00010dd0


	//   ....[87]....
        /*0b38*/ 	.word	0x00011840


	//   ....[88]....
        /*0b3c*/ 	.word	0x000118a0


	//   ....[89]....
        /*0b40*/ 	.word	0x000118f0


	//   ....[90]....
        /*0b44*/ 	.word	0x00011940


	//   ....[91]....
        /*0b48*/ 	.word	0x00011990


	//   ....[92]....
        /*0b4c*/ 	.word	0x00011a00


	//   ....[93]....
        /*0b50*/ 	.word	0x00011a40


	//   ....[94]....
        /*0b54*/ 	.word	0x00011ab0


	//   ....[95]....
        /*0b58*/ 	.word	0x00011b20


	//   ....[96]....
        /*0b5c*/ 	.word	0x00011b80


	//   ....[97]....
        /*0b60*/ 	.word	0x00011be0


	//   ....[98]....
        /*0b64*/ 	.word	0x00011c40


	//   ....[99]....
        /*0b68*/ 	.word	0x00011c90


	//   ....[100]....
        /*0b6c*/ 	.word	0x00011cf0


	//   ....[101]....
        /*0b70*/ 	.word	0x00011d60


	//   ....[102]....
        /*0b74*/ 	.word	0x00011dd0


	//   ....[103]....
        /*0b78*/ 	.word	0x00011e30


	//   ....[104]....
        /*0b7c*/ 	.word	0x00011e90


	//   ....[105]....
        /*0b80*/ 	.word	0x00011ef0


	//   ....[106]....
        /*0b84*/ 	.word	0x00011f60


	//   ....[107]....
        /*0b88*/ 	.word	0x00011fc0


	//   ....[108]....
        /*0b8c*/ 	.word	0x00012020


	//   ....[109]....
        /*0b90*/ 	.word	0x00012080


	//   ....[110]....
        /*0b94*/ 	.word	0x000120f0


	//   ....[111]....
        /*0b98*/ 	.word	0x00012150


	//   ....[112]....
        /*0b9c*/ 	.word	0x000121b0


	//   ....[113]....
        /*0ba0*/ 	.word	0x00012210


	//   ....[114]....
        /*0ba4*/ 	.word	0x00012280


	//   ....[115]....
        /*0ba8*/ 	.word	0x000122e0


	//   ....[116]....
        /*0bac*/ 	.word	0x00012340


	//   ....[117]....
        /*0bb0*/ 	.word	0x000123a0


	//   ....[118]....
        /*0bb4*/ 	.word	0x00012410


	//   ....[119]....
        /*0bb8*/ 	.word	0x00012470


	//   ....[120]....
        /*0bbc*/ 	.word	0x000124d0


	//   ....[121]....
        /*0bc0*/ 	.word	0x00012530


	//   ....[122]....
        /*0bc4*/ 	.word	0x000125a0


	//   ....[123]....
        /*0bc8*/ 	.word	0x000125f0


	//   ....[124]....
        /*0bcc*/ 	.word	0x00012630


	//   ....[125]....
        /*0bd0*/ 	.word	0x00012680


	//   ....[126]....
        /*0bd4*/ 	.word	0x000126d0


	//   ....[127]....
        /*0bd8*/ 	.word	0x00012720


	//   ....[128]....
        /*0bdc*/ 	.word	0x00012790


	//   ....[129]....
        /*0be0*/ 	.word	0x000127d0


	//   ....[130]....
        /*0be4*/ 	.word	0x00012820


	//   ....[131]....
        /*0be8*/ 	.word	0x00012870


	//   ....[132]....
        /*0bec*/ 	.word	0x000128c0


	//   ....[133]....
        /*0bf0*/ 	.word	0x00012910


	//   ....[134]....
        /*0bf4*/ 	.word	0x00012980


	//   ....[135]....
        /*0bf8*/ 	.word	0x000129c0


	//   ....[136]....
        /*0bfc*/ 	.word	0x00012a30


	//   ....[137]....
        /*0c00*/ 	.word	0x00012a90


	//   ....[138]....
        /*0c04*/ 	.word	0x00012af0


	//----- nvinfo : EIATTR_EXIT_INSTR_OFFSETS
	.align		4
.L_374:
        /*0c08*/ 	.byte	0x04, 0x1c
        /*0c0a*/ 	.short	(.L_376 - .L_375)


	//   ....[0]....
.L_375:
        /*0c0c*/ 	.word	0x000010d0


	//   ....[1]....
        /*0c10*/ 	.word	0x00011800


	//----- nvinfo : EIATTR_MAX_THREADS
	.align		4
.L_376:
        /*0c14*/ 	.byte	0x04, 0x05
        /*0c16*/ 	.short	(.L_378 - .L_377)
.L_377:
        /*0c18*/ 	.word	0x00000100
        /*0c1c*/ 	.word	0x00000001
        /*0c20*/ 	.word	0x00000001


	//----- nvinfo : EIATTR_CRS_STACK_SIZE
	.align		4
.L_378:
        /*0c24*/ 	.byte	0x04, 0x1e
        /*0c26*/ 	.short	(.L_380 - .L_379)
.L_379:
        /*0c28*/ 	.word	0x00000000
.L_380:


//--------------------- .nv.info._ZN7cutlass13device_kernelIN5flash19enable_sm80_to_sm89INS1_16FlashAttnFwdSm80INS1_25CollectiveMainloopFwdSm80ILi8ELi1ELb0EN4cute5tupleIJNS5_1CILi128EEENS7_ILi32EEENS7_ILi256EEEEEELi256ENS_6half_tEfNS_4arch4Sm80ELb1ELb0ELb0ELb1ELb0ELb1ELb1ELb1EEENS1_21CollectiveEpilogueFwdINS6_IJS8_SA_S9_EEENS6_IJNS7_ILi1EEESI_SI_EEESC_SE_Li256ELb1ELb1ELb1ELb0EEENS1_36VarlenDynamicPersistentTileSchedulerILi128ELi32ELi256ELi256ELb1ELb1ELb0ELb1ELb1ELb1EEEEEEEEEvNT_6ParamsE --------------------------
	.section	.nv.info._ZN7cutlass13device_kernelIN5flash19enable_sm80_to_sm89INS1_16FlashAttnFwdSm80INS1_25CollectiveMainloopFwdSm80ILi8ELi1ELb0EN4cute5tupleIJNS5_1CILi128EEENS7_ILi32EEENS7_ILi256EEEEEELi256ENS_6half_tEfNS_4arch4Sm80ELb1ELb0ELb0ELb1ELb0ELb1ELb1ELb1EEENS1_21CollectiveEpilogueFwdINS6_IJS8_SA_S9_EEENS6_IJNS7_ILi1EEESI_SI_EEESC_SE_Li256ELb1ELb1ELb1ELb0EEENS1_36VarlenDynamicPersistentTileSchedulerILi128ELi32ELi256ELi256ELb1ELb1ELb0ELb1ELb1ELb1EEEEEEEEEvNT_6ParamsE,"",@"SHT_CUDA_INFO"
	.sectionflags	@""
	.align	4


	//----- nvinfo : EIATTR_CUDA_API_VERSION
	.align		4
        /*0000*/ 	.byte	0x04, 0x37
        /*0002*/ 	.short	(.L_382 - .L_381)
.L_381:
        /*0004*/ 	.word	0x00000082


	//----- nvinfo : EIATTR_SW2861232_WAR
	.align		4
.L_382:
        /*0008*/ 	.byte	0x01, 0x35
	.zero		2


	//----- nvinfo : EIATTR_PARAM_CBANK
	.align		4
        /*000c*/ 	.byte	0x04, 0x0a
        /*000e*/ 	.short	(.L_384 - .L_383)
	.align		4
.L_383:
        /*0010*/ 	.word	index@(.nv.constant0._ZN7cutlass13device_kernelIN5flash19enable_sm80_to_sm89INS1_16FlashAttnFwdSm80INS1_25CollectiveMainloopFwdSm80ILi8ELi1ELb0EN4cute5tupleIJNS5_1CILi128EEENS7_ILi32EEENS7_ILi256EEEEEELi256ENS_6half_tEfNS_4arch4Sm80ELb1ELb0ELb0ELb1ELb0ELb1ELb1ELb1EEENS1_21CollectiveEpilogueFwdINS6_IJS8_SA_S9_EEENS6_IJNS7_ILi1EEESI_SI_EEESC_SE_Li256ELb1ELb1ELb1ELb0EEENS1_36VarlenDynamicPersistentTileSchedulerILi128ELi32ELi256ELi256ELb1ELb1ELb0ELb1ELb1ELb1EEEEEEEEEvNT_6ParamsE)
        /*0014*/ 	.short	0x0160
        /*0016*/ 	.short	0x0438


	//----- nvinfo : EIATTR_CBANK_PARAM_SIZE
	.align		4
.L_384:
        /*0018*/ 	.byte	0x03, 0x19
        /*001a*/ 	.short	0x0438


	//----- nvinfo : EIATTR_KPARAM_INFO
	.align		4
        /*001c*/ 	.byte	0x04, 0x17
        /*001e*/ 	.short	(.L_386 - .L_385)
.L_385:
        /*0020*/ 	.word	0x00000000
        /*0024*/ 	.short	0x0000
        /*0026*/ 	.short	0x0000
        /*0028*/ 	.byte	0x00, 0xf0, 0xe1, 0x10


	//----- nvinfo : EIATTR_MAXREG_COUNT
	.align		4
.L_386:
        /*002c*/ 	.byte	0x03, 0x1b
        /*002e*/ 	.short	0x00ff


	//----- nvinfo : EIATTR_NUM_BARRIERS
	.align		4
        /*0030*/ 	.byte	0x02, 0x4c
        /*0032*/ 	.byte	0x06
	.zero		1


	//----- nvinfo : EIATTR_ANNOTATIONS
	.align		4
        /*0034*/ 	.byte	0x04, 0x55
        /*0036*/ 	.short	(.L_388 - .L_387)


	//   ....[0]....
.L_387:
        /*0038*/ 	.word	0x00000001
        /*003c*/ 	.byte	0x70, 0x00, 0x00, 0x00, 0x01, 0x00, 0x00, 0x00, 0x10, 0x15, 0x00, 0x00, 0x01, 0x00, 0x00, 0x00
        /*004c*/ 	.byte	0xc0, 0x6c, 0x01, 0x00, 0x01, 0x00, 0x00, 0x00, 0xc0, 0xa3, 0x01, 0x00


	//----- nvinfo : EIATTR_MERCURY_ISA_VERSION
	.align		4
.L_388:
        /*0058*/ 	.byte	0x03, 0x5f
        /*005a*/ 	.short	0x0000


	//----- nvinfo : EIATTR_INT_WARP_WIDE_INSTR_OFFSETS
	.align		4
        /*005c*/ 	.byte	0x04, 0x31
        /*005e*/ 	.short	(.L_390 - .L_389)


	//   ....[0]....
.L_389:
        /*0060*/ 	.word	0x00016240


	//   ....[1]....
        /*0064*/ 	.word	0x000162c0


	//----- nvinfo : EIATTR_COOP_GROUP_MASK_REGIDS
	.align		4
.L_390:
        /*0068*/ 	.byte	0x04, 0x29
        /*006a*/ 	.short	(.L_392 - .L_391)


	//   ....[0]....
.L_391:
        /*006c*/ 	.word	0xffffffff


	//   ....[1]....
        /*0070*/ 	.word	0xffffffff


	//   ....[2]....
        /*0074*/ 	.word	0xffffffff


	//   ....[3]....
        /*0078*/ 	.word	0xffffffff


	//   ....[4]....
        /*007c*/ 	.word	0xffffffff


	//   ....[5]....
        /*0080*/ 	.word	0xffffffff


	//   ....[6]....
        /*0084*/ 	.word	0xffffffff


	//   ....[7]....
        /*0088*/ 	.word	0xffffffff


	//   ....[8]....
        /*008c*/ 	.word	0xffffffff


	//   ....[9]....
        /*0090*/ 	.word	0xffffffff


	//   ....[10]....
        /*0094*/ 	.word	0xffffffff


	//   ....[11]....
        /*0098*/ 	.word	0xffffffff


	//   ....[12]....
        /*009c*/ 	.word	0xffffffff


	//   ....[13]....
        /*00a0*/ 	.word	0xffffffff


	//   ....[14]....
        /*00a4*/ 	.word	0xffffffff


	//   ....[15]....
        /*00a8*/ 	.word	0xffffffff


	//   ....[16]....
        /*00ac*/ 	.word	0xffffffff


	//   ....[17]....
        /*00b0*/ 	.word	0xffffffff


	//   ....[18]....
        /*00b4*/ 	.word	0xffffffff


	//   ....[19]....
        /*00b8*/ 	.word	0xffffffff


	//   ....[20]....
        /*00bc*/ 	.word	0xffffffff


	//   ....[21]....
        /*00c0*/ 	.word	0xffffffff


	//   ....[22]....
        /*00c4*/ 	.word	0xffffffff


	//   ....[23]....
        /*00c8*/ 	.word	0xffffffff


	//   ....[24]....
        /*00cc*/ 	.word	0xffffffff


	//   ....[25]....
        /*00d0*/ 	.word	0xffffffff


	//   ....[26]....
        /*00d4*/ 	.word	0xffffffff


	//   ....[27]....
        /*00d8*/ 	.word	0xffffffff


	//   ....[28]....
        /*00dc*/ 	.word	0xffffffff


	//   ....[29]....
        /*00e0*/ 	.word	0xffffffff


	//   ....[30]....
        /*00e4*/ 	.word	0xffffffff


	//   ....[31]....
        /*00e8*/ 	.word	0xffffffff


	//   ....[32]....
        /*00ec*/ 	.word	0xffffffff


	//   ....[33]....
        /*00f0*/ 	.word	0xffffffff


	//   ....[34]....
        /*00f4*/ 	.word	0xffffffff


	//   ....[35]....
        /*00f8*/ 	.word	0xffffffff


	//   ....[36]....
        /*00fc*/ 	.word	0xffffffff


	//   ....[37]....
        /*0100*/ 	.word	0xffffffff


	//   ....[38]....
        /*0104*/ 	.word	0xffffffff


	//   ....[39]....
        /*0108*/ 	.word	0xffffffff


	//   ....[40]....
        /*010c*/ 	.word	0xffffffff


	//   ....[41]....
        /*0110*/ 	.word	0xffffffff


	//   ....[42]....
        /*0114*/ 	.word	0xffffffff


	//   ....[43]....
        /*0118*/ 	.word	0xffffffff


	//   ....[44]....
        /*011c*/ 	.word	0xffffffff


	//   ....[45]....
        /*0120*/ 	.word	0xffffffff


	//   ....[46]....
        /*0124*/ 	.word	0xffffffff


	//   ....[47]....
        /*0128*/ 	.word	0xffffffff


	//   ....[48]....
        /*012c*/ 	.word	0xffffffff


	//   ....[49]....
        /*0130*/ 	.word	0xffffffff


	//   ....[50]....
        /*0134*/ 	.word	0xffffffff


	//   ....[51]....
        /*0138*/ 	.word	0xffffffff


	//   ....[52]....
        /*013c*/ 	.word	0xffffffff


	//   ....[53]....
        /*0140*/ 	.word	0xffffffff


	//   ....[54]....
        /*0144*/ 	.word	0xffffffff


	//   ....[55]....
        /*0148*/ 	.word	0xffffffff


	//   ....[56]....
        /*014c*/ 	.word	0xffffffff


	//   ....[57]....
        /*0150*/ 	.word	0xffffffff


	//   ....[58]....
        /*0154*/ 	.word	0xffffffff


	//   ....[59]....
        /*0158*/ 	.word	0xffffffff


	//   ....[60]....
        /*015c*/ 	.word	0xffffffff


	//   ....[61]....
        /*0160*/ 	.word	0xffffffff


	//   ....[62]....
        /*0164*/ 	.word	0xffffffff


	//   ....[63]....
        /*0168*/ 	.word	0xffffffff


	//   ....[64]....
        /*016c*/ 	.word	0xffffffff


	//   ....[65]....
        /*0170*/ 	.word	0xffffffff


	//   ....[66]....
        /*0174*/ 	.word	0xffffffff


	//   ....[67]....
        /*0178*/ 	.word	0xffffffff


	//   ....[68]....
        /*017c*/ 	.word	0xffffffff


	//   ....[69]....
        /*0180*/ 	.word	0xffffffff


	//   ....[70]....
        /*0184*/ 	.word	0xffffffff


	//   ....[71]....
        /*0188*/ 	.word	0xffffffff


	//   ....[72]....
        /*018c*/ 	.word	0xffffffff


	//   ....[73]....
        /*0190*/ 	.word	0xffffffff


	//   ....[74]....
        /*0194*/ 	.word	0xffffffff


	//   ....[75]....
        /*0198*/ 	.word	0xffffffff


	//   ....[76]....
        /*019c*/ 	.word	0xffffffff


	//   ....[77]....
        /*01a0*/ 	.word	0xffffffff


	//   ....[78]....
        /*01a4*/ 	.word	0xffffffff


	//   ....[79]....
        /*01a8*/ 	.word	0xffffffff


	//   ....[80]....
        /*01ac*/ 	.word	0xffffffff


	//   ....[81]....
        /*01b0*/ 	.word	0xffffffff


	//   ....[82]....
        /*01b4*/ 	.word	0xffffffff


	//   ....[83]....
        /*01b8*/ 	.word	0xffffffff


	//   ....[84]....
        /*01bc*/ 	.word	0xffffffff


	//   ....[85]....
        /*01c0*/ 	.word	0xffffffff


	//   ....[86]....
        /*01c4*/ 	.word	0xffffffff


	//   ....[87]....
        /*01c8*/ 	.word	0xffffffff


	//   ....[88]....
        /*01cc*/ 	.word	0xffffffff


	//   ....[89]....
        /*01d0*/ 	.word	0xffffffff


	//   ....[90]....
        /*01d4*/ 	.word	0xffffffff


	//   ....[91]....
        /*01d8*/ 	.word	0xffffffff


	//   ....[92]....
        /*01dc*/ 	.word	0xffffffff


	//   ....[93]....
        /*01e0*/ 	.word	0xffffffff


	//   ....[94]....
        /*01e4*/ 	.word	0xffffffff


	//   ....[95]....
        /*01e8*/ 	.word	0xffffffff


	//   ....[96]....
        /*01ec*/ 	.word	0xffffffff


	//   ....[97]....
        /*01f0*/ 	.word	0xffffffff


	//   ....[98]....
        /*01f4*/ 	.word	0xffffffff


	//   ....[99]....
        /*01f8*/ 	.word	0xffffffff


	//   ....[100]....
        /*01fc*/ 	.word	0xffffffff


	//   ....[101]....
        /*0200*/ 	.word	0xffffffff


	//   ....[102]....
        /*0204*/ 	.word	0xffffffff


	//   ....[103]....
        /*0208*/ 	.word	0xffffffff


	//   ....[104]....
        /*020c*/ 	.word	0xffffffff


	//   ....[105]....
        /*0210*/ 	.word	0xffffffff


	//   ....[106]....
        /*0214*/ 	.word	0xffffffff


	//   ....[107]....
        /*0218*/ 	.word	0xffffffff


	//   ....[108]....
        /*021c*/ 	.word	0xffffffff


	//   ....[109]....
        /*0220*/ 	.word	0xffffffff


	//   ....[110]....
        /*0224*/ 	.word	0xffffffff


	//   ....[111]....
        /*0228*/ 	.word	0xffffffff


	//   ....[112]....
        /*022c*/ 	.word	0xffffffff


	//   ....[113]....
        /*0230*/ 	.word	0xffffffff


	//   ....[114]....
        /*0234*/ 	.word	0xffffffff


	//   ....[115]....
        /*0238*/ 	.word	0xffffffff


	//   ....[116]....
        /*023c*/ 	.word	0xffffffff


	//   ....[117]....
        /*0240*/ 	.word	0xffffffff


	//   ....[118]....
        /*0244*/ 	.word	0xffffffff


	//   ....[119]....
        /*0248*/ 	.word	0xffffffff


	//   ....[120]....
        /*024c*/ 	.word	0xffffffff


	//   ....[121]....
        /*0250*/ 	.word	0xffffffff


	//   ....[122]....
        /*0254*/ 	.word	0xffffffff


	//   ....[123]....
        /*0258*/ 	.word	0xffffffff


	//   ....[124]....
        /*025c*/ 	.word	0xffffffff


	//   ....[125]....
        /*0260*/ 	.word	0xffffffff


	//   ....[126]....
        /*0264*/ 	.word	0xffffffff


	//   ....[127]....
        /*0268*/ 	.word	0xffffffff


	//   ....[128]....
        /*026c*/ 	.word	0xffffffff


	//   ....[129]....
        /*0270*/ 	.word	0xffffffff


	//   ....[130]....
        /*0274*/ 	.word	0xffffffff


	//   ....[131]....
        /*0278*/ 	.word	0xffffffff


	//   ....[132]....
        /*027c*/ 	.word	0xffffffff


	//   ....[133]....
        /*0280*/ 	.word	0xffffffff


	//   ....[134]....
        /*0284*/ 	.word	0xffffffff


	//   ....[135]....
        /*0288*/ 	.word	0xffffffff


	//   ....[136]....
        /*028c*/ 	.word	0xffffffff


	//   ....[137]....
        /*0290*/ 	.word	0xffffffff


	//   ....[138]....
        /*0294*/ 	.word	0xffffffff


	//   ....[139]....
        /*0298*/ 	.word	0xffffffff


	//   ....[140]....
        /*029c*/ 	.word	0xffffffff


	//   ....[141]....
        /*02a0*/ 	.word	0xffffffff


	//   ....[142]....
        /*02a4*/ 	.word	0xffffffff


	//   ....[143]....
        /*02a8*/ 	.word	0xffffffff


	//   ....[144]....
        /*02ac*/ 	.word	0xffffffff


	//   ....[145]....
        /*02b0*/ 	.word	0xffffffff


	//   ....[146]....
        /*02b4*/ 	.word	0xffffffff


	//   ....[147]....
        /*02b8*/ 	.word	0xffffffff


	//   ....[148]....
        /*02bc*/ 	.word	0xffffffff


	//   ....[149]....
        /*02c0*/ 	.word	0xffffffff


	//   ....[150]....
        /*02c4*/ 	.word	0xffffffff


	//   ....[151]....
        /*02c8*/ 	.word	0xffffffff


	//   ....[152]....
        /*02cc*/ 	.word	0xffffffff


	//   ....[153]....
        /*02d0*/ 	.word	0xffffffff


	//   ....[154]....
        /*02d4*/ 	.word	0xffffffff


	//   ....[155]....
        /*02d8*/ 	.word	0xffffffff


	//   ....[156]....
        /*02dc*/ 	.word	0xffffffff


	//   ....[157]....
        /*02e0*/ 	.word	0xffffffff


	//   ....[158]....
        /*02e4*/ 	.word	0xffffffff


	//   ....[159]....
        /*02e8*/ 	.word	0xffffffff


	//   ....[160]....
        /*02ec*/ 	.word	0xffffffff


	//   ....[161]....
        /*02f0*/ 	.word	0xffffffff


	//   ....[162]....
        /*02f4*/ 	.word	0xffffffff


	//   ....[163]....
        /*02f8*/ 	.word	0xffffffff


	//   ....[164]....
        /*02fc*/ 	.word	0xffffffff


	//   ....[165]....
        /*0300*/ 	.word	0xffffffff


	//   ....[166]....
        /*0304*/ 	.word	0xffffffff


	//   ....[167]....
        /*0308*/ 	.word	0xffffffff


	//   ....[168]....
        /*030c*/ 	.word	0xffffffff


	//   ....[169]....
        /*0310*/ 	.word	0xffffffff


	//   ....[170]....
        /*0314*/ 	.word	0xffffffff


	//   ....[171]....
        /*0318*/ 	.word	0xffffffff


	//   ....[172]....
        /*031c*/ 	.word	0xffffffff


	//   ....[173]....
        /*0320*/ 	.word	0xffffffff


	//   ....[174]....
        /*0324*/ 	.word	0xffffffff


	//   ....[175]....
        /*0328*/ 	.word	0xffffffff


	//   ....[176]....
        /*032c*/ 	.word	0xffffffff


	//   ....[177]....
        /*0330*/ 	.word	0xffffffff


	//   ....[178]....
        /*0334*/ 	.word	0xffffffff


	//----- nvinfo : EIATTR_COOP_GROUP_INSTR_OFFSETS
	.align		4
.L_392:
        /*0338*/ 	.byte	0x04, 0x28
        /*033a*/ 	.short	(.L_394 - .L_393)


	//   ....[0]....
.L_393:
        /*033c*/ 	.word	0x00000050


	//   ....[1]....
        /*0340*/ 	.word	0x000001e0


	//   ....[2]....
        /*0344*/ 	.word	0x00000210


	//   ....[3]....
        /*0348*/ 	.word	0x00000240


	//   ....[4]....
        /*034c*/ 	.word	0x00000270


	//   ....[5]....
        /*0350*/ 	.word	0x000002a0


	//   ....[6]....
        /*0354*/ 	.word	0x000002d0


	//   ....[7]....
        /*0358*/ 	.word	0x00000430


	//   ....[8]....
        /*035c*/ 	.word	0x00000470


	//   ....[9]....
        /*0360*/ 	.word	0x000004a0


	//   ....[10]....
        /*0364*/ 	.word	0x000004d0


	//   ....[11]....
        /*0368*/ 	.word	0x00000500


	//   ....[12]....
        /*036c*/ 	.word	0x00000530


	//   ....[13]....
        /*0370*/ 	.word	0x000005c0


	//   ....[14]....
        /*0374*/ 	.word	0x00000600


	//   ....[15]....
        /*0378*/ 	.word	0x00000620


	//   ....[16]....
        /*037c*/ 	.word	0x00000680


	//   ....[17]....
        /*0380*/ 	.word	0x00006790


	//   ....[18]....
        /*0384*/ 	.word	0x000067b0


	//   ....[19]....
        /*0388*/ 	.word	0x000069a0


	//   ....[20]....
        /*038c*/ 	.word	0x000069b0


	//   ....[21]....
        /*0390*/ 	.word	0x00006b40


	//   ....[22]....
        /*0394*/ 	.word	0x00006b60


	//   ....[23]....
        /*0398*/ 	.word	0x00006cf0


	//   ....[24]....
        /*039c*/ 	.word	0x00006d00


	//   ....[25]....
        /*03a0*/ 	.word	0x00007380


	//   ....[26]....
        /*03a4*/ 	.word	0x000073a0


	//   ....[27]....
        /*03a8*/ 	.word	0x000073c0


	//   ....[28]....
        /*03ac*/ 	.word	0x000073d0


	//   ....[29]....
        /*03b0*/ 	.word	0x00007860


	//   ....[30]....
        /*03b4*/ 	.word	0x000078a0


	//   ....[31]....
        /*03b8*/ 	.word	0x000078e0


	//   ....[32]....
        /*03bc*/ 	.word	0x00007920


	//   ....[33]....
        /*03c0*/ 	.word	0x00007df0


	//   ....[34]....
        /*03c4*/ 	.word	0x00007e30


	//   ....[35]....
        /*03c8*/ 	.word	0x00007e70


	//   ....[36]....
        /*03cc*/ 	.word	0x00007eb0


	//   ....[37]....
        /*03d0*/ 	.word	0x00008230


	//   ....[38]....
        /*03d4*/ 	.word	0x00008340


	//   ....[39]....
        /*03d8*/ 	.word	0x00008390


	//   ....[40]....
        /*03dc*/ 	.word	0x000083d0


	//   ....[41]....
        /*03e0*/ 	.word	0x0000b910


	//   ....[42]....
        /*03e4*/ 	.word	0x0000b960


	//   ....[43]....
        /*03e8*/ 	.word	0x0000b980


	//   ....[44]....
        /*03ec*/ 	.word	0x0000b990


	//   ....[45]....
        /*03f0*/ 	.word	0x0000bb90


	//   ....[46]....
        /*03f4*/ 	.word	0x0000bc30


	//   ....[47]....
        /*03f8*/ 	.word	0x0000bca0


	//   ....[48]....
        /*03fc*/ 	.word	0x0000bd60


	//   ....[49]....
        /*0400*/ 	.word	0x0000c010


	//   ....[50]....
        /*0404*/ 	.word	0x0000c120


	//   ....[51]....
        /*0408*/ 	.word	0x0000c180


	//   ....[52]....
        /*040c*/ 	.word	0x0000c1c0


	//   ....[53]....
        /*0410*/ 	.word	0x0000c460


	//   ....[54]....
        /*0414*/ 	.word	0x0000c500


	//   ....[55]....
        /*0418*/ 	.word	0x0000c570


	//   ....[56]....
        /*041c*/ 	.word	0x0000c630


	//   ....[57]....
        /*0420*/ 	.word	0x00010470


	//   ....[58]....
        /*0424*/ 	.word	0x000109f0


	//   ....[59]....
        /*0428*/ 	.word	0x00010c40


	//   ....[60]....
        /*042c*/ 	.word	0x00010da0


	//   ....[61]....
        /*0430*/ 	.word	0x00010dc0


	//   ....[62]....
        /*0434*/ 	.word	0x00010e20


	//   ....[63]....
        /*0438*/ 	.word	0x00011d20


	//   ....[64]....
        /*043c*/ 	.word	0x00011d40


	//   ....[65]....
        /*0440*/ 	.word	0x00012530


	//   ....[66]....
        /*0444*/ 	.word	0x00012680


	//   ....[67]....
        /*0448*/ 	.word	0x000126e0


	//   ....[68]....
        /*044c*/ 	.word	0x000127b0


	//   ....[69]....
        /*0450*/ 	.word	0x00014440


	//   ....[70]....
        /*0454*/ 	.word	0x00014460


	//   ....[71]....
        /*0458*/ 	.word	0x00014480


	//   ....[72]....
        /*045c*/ 	.word	0x000144a0


	//   ....[73]....
        /*0460*/ 	.word	0x00015820


	//   ....[74]....
        /*0464*/ 	.word	0x00015850


	//   ....[75]....
        /*0468*/ 	.word	0x00015860


	//   ....[76]....
        /*046c*/ 	.word	0x00015890


	//   ....[77]....
        /*0470*/ 	.word	0x00017020


	//   ....[78]....
        /*0474*/ 	.word	0x00017050


	//   ....[79]....
        /*0478*/ 	.word	0x00017060


	//   ....[80]....
        /*047c*/ 	.word	0x00017070


	//   ....[81]....
        /*0480*/ 	.word	0x00017480


	//   ....[82]....
        /*0484*/ 	.word	0x000174a0


	//   ....[83]....
        /*0488*/ 	.word	0x00017670


	//   ....[84]....
        /*048c*/ 	.word	0x00017680


	//   ....[85]....
        /*0490*/ 	.word	0x000177f0


	//   ....[86]....
        /*0494*/ 	.word	0x00017810


	//   ....[87]....
        /*0498*/ 	.word	0x00017980


	//   ....[88]....
        /*049c*/ 	.word	0x00017990


	//   ....[89]....
        /*04a0*/ 	.word	0x00017cf0


	//   ....[90]....
        /*04a4*/ 	.word	0x00017d10


	//   ....[91]....
        /*04a8*/ 	.word	0x00018980


	//   ....[92]....
        /*04ac*/ 	.word	0x00018990


	//   ....[93]....
        /*04b0*/ 	.word	0x00019d50


	//   ....[94]....
        /*04b4*/ 	.word	0x00019d70


	//   ....[95]....
        /*04b8*/ 	.word	0x00019f50


	//   ....[96]....
        /*04bc*/ 	.word	0x00019f60


	//   ....[97]....
        /*04c0*/ 	.word	0x0001a0d0


	//   ....[98]....
        /*04c4*/ 	.word	0x0001a0f0


	//   ....[99]....
        /*04c8*/ 	.word	0x0001a260


	//   ....[100]....
        /*04cc*/ 	.word	0x0001a270


	//   ....[101]....
        /*04d0*/ 	.word	0x0001a480


	//   ....[102]....
        /*04d4*/ 	.word	0x0001a4a0


	//   ....[103]....
        /*04d8*/ 	.word	0x0001a5c0


	//   ....[104]....
        /*04dc*/ 	.word	0x0001a600


	//   ....[105]....
        /*04e0*/ 	.word	0x0001a630


	//   ....[106]....
        /*04e4*/ 	.word	0x0001a660


	//   ....[107]....
        /*04e8*/ 	.word	0x0001a690


	//   ....[108]....
        /*04ec*/ 	.word	0x0001a6c0


	//   ....[109]....
        /*04f0*/ 	.word	0x0001a810


	//   ....[110]....
        /*04f4*/ 	.word	0x0001a850


	//   ....[111]....
        /*04f8*/ 	.word	0x0001a880


	//   ....[112]....
        /*04fc*/ 	.word	0x0001a8b0


	//   ....[113]....
        /*0500*/ 	.word	0x0001a8e0


	//   ....[114]....
        /*0504*/ 	.word	0x0001a910


	//   ....[115]....
        /*0508*/ 	.word	0x0001a9a0


	//   ....[116]....
        /*050c*/ 	.word	0x0001a9e0


	//   ....[117]....
        /*0510*/ 	.word	0x0001a9f0


	//   ....[118]....
        /*0514*/ 	.word	0x0001aa50


	//   ....[119]....
        /*0518*/ 	.word	0x0001b420


	//   ....[120]....
        /*051c*/ 	.word	0x0001b480


	//   ....[121]....
        /*0520*/ 	.word	0x0001b4d0


	//   ....[122]....
        /*0524*/ 	.word	0x0001b520


	//   ....[123]....
        /*0528*/ 	.word	0x0001b570


	//   ....[124]....
        /*052c*/ 	.word	0x0001b5e0


	//   ....[125]....
        /*0530*/ 	.word	0x0001b620


	//   ....[126]....
        /*0534*/ 	.word	0x0001b690


	//   ....[127]....
        /*0538*/ 	.word	0x0001b700


	//   ....[128]....
        /*053c*/ 	.word	0x0001b760


	//   ....[129]....
        /*0540*/ 	.word	0x0001b7d0


	//   ....[130]....
        /*0544*/ 	.word	0x0001b840


	//   ....[131]....
        /*0548*/ 	.word	0x0001b8a0


	//   ....[132]....
        /*054c*/ 	.word	0x0001b900


	//   ....[133]....
        /*0550*/ 	.word	0x0001b960


	//   ....[134]....
        /*0554*/ 	.word	0x0001b9d0


	//   ....[135]....
        /*0558*/ 	.word	0x0001ba30


	//   ....[136]....
        /*055c*/ 	.word	0x0001ba90


	//   ....[137]....
        /*0560*/ 	.word	0x0001bae0


	//   ....[138]....
        /*0564*/ 	.word	0x0001bb40


	//   ....[139]....
        /*0568*/ 	.word	0x0001bb90


	//   ....[140]....
        /*056c*/ 	.word	0x0001bbe0


	//   ....[141]....
        /*0570*/ 	.word	0x0001bc50


	//   ....[142]....
        /*0574*/ 	.word	0x0001bcc0


	//   ....[143]....
        /*0578*/ 	.word	0x0001bd20


	//   ....[144]....
        /*057c*/ 	.word	0x0001bd80


	//   ....[145]....
        /*0580*/ 	.word	0x0001bde0


	//   ....[146]....
        /*0584*/ 	.word	0x0001be50


	//   ....[147]....
        /*0588*/ 	.word	0x0001beb0


	//   ....[148]....
        /*058c*/ 	.word	0x0001bf10


	//   ....[149]....
        /*0590*/ 	.word	0x0001bf70


	//   ....[150]....
        /*0594*/ 	.word	0x0001bfe0


	//   ....[151]....
        /*0598*/ 	.word	0x0001c040


	//   ....[152]....
        /*059c*/ 	.word	0x0001c0a0


	//   ....[153]....
        /*05a0*/ 	.word	0x0001c100


	//   ....[154]....
        /*05a4*/ 	.word	0x0001c170


	//   ....[155]....
        /*05a8*/ 	.word	0x0001c1d0


	//   ....[156]....
        /*05ac*/ 	.word	0x0001c230


	//   ....[157]....
        /*05b0*/ 	.word	0x0001c290


	//   ....[158]....
        /*05b4*/ 	.word	0x0001c300


	//   ....[159]....
        /*05b8*/ 	.word	0x0001c360


	//   ....[160]....
        /*05bc*/ 	.word	0x0001c3c0


	//   ....[161]....
        /*05c0*/ 	.word	0x0001c420


	//   ....[162]....
        /*05c4*/ 	.word	0x0001c490


	//   ....[163]....
        /*05c8*/ 	.word	0x0001c4e0


	//   ....[164]....
        /*05cc*/ 	.word	0x0001c520


	//   ....[165]....
        /*05d0*/ 	.word	0x0001c570


	//   ....[166]....
        /*05d4*/ 	.word	0x0001c5c0


	//   ....[167]....
        /*05d8*/ 	.word	0x0001c610


	//   ....[168]....
        /*05dc*/ 	.word	0x0001c680


	//   ....[169]....
        /*05e0*/ 	.word	0x0001c6c0


	//   ....[170]....
        /*05e4*/ 	.word	0x0001c710


	//   ....[171]....
        /*05e8*/ 	.word	0x0001c760


	//   ....[172]....
        /*05ec*/ 	.word	0x0001c7b0


	//   ....[173]....
        /*05f0*/ 	.word	0x0001c800


	//   ....[174]....
        /*05f4*/ 	.word	0x0001c870


	//   ....[175]....
        /*05f8*/ 	.word	0x0001c8b0


	//   ....[176]....
        /*05fc*/ 	.word	0x0001c920


	//   ....[177]....
        /*0600*/ 	.word	0x0001c980


	//   ....[178]....
        /*0604*/ 	.word	0x0001c9e0


	//----- nvinfo : EIATTR_EXIT_INSTR_OFFSETS
	.align		4
.L_394:
        /*0608*/ 	.byte	0x04, 0x1c
        /*060a*/ 	.short	(.L_396 - .L_395)


	//   ....[0]....
.L_395:
        /*060c*/ 	.word	0x00000fe0


	//   ....[1]....
        /*0610*/ 	.word	0x0001b3e0


	//----- nvinfo : EIATTR_MAX_THREADS
	.align		4
.L_396:
        /*0614*/ 	.byte	0x04, 0x05
        /*0616*/ 	.short	(.L_398 - .L_397)
.L_397:
        /*0618*/ 	.word	0x00000100
        /*061c*/ 	.word	0x00000001
        /*0620*/ 	.word	0x00000001


	//----- nvinfo : EIATTR_CRS_STACK_SIZE
	.align		4
.L_398:
        /*0624*/ 	.byte	0x04, 0x1e
        /*0626*/ 	.short	(.L_400 - .L_399)
.L_399:
        /*0628*/ 	.word	0x00000000
.L_400:


//--------------------- .nv.info._ZN7cutlass13device_kernelIN5flash19enable_sm80_to_sm89INS1_16FlashAttnFwdSm80INS1_25CollectiveMainloopFwdSm80ILi8ELi1ELb0EN4cute5tupleIJNS5_1CILi128EEENS7_ILi96EEENS7_ILi256EEEEEELi256ENS_6half_tEfNS_4arch4Sm80ELb0ELb0ELb0ELb0ELb0ELb0ELb1ELb1EEENS1_21CollectiveEpilogueFwdINS6_IJS8_SA_S9_EEENS6_IJNS7_ILi1EEESI_SI_EEESC_SE_Li256ELb0ELb1ELb1ELb0EEENS1_19SingleTileSchedulerILb0ELb1ELb1ELi128EEEEEEEEEvNT_6ParamsE --------------------------
	.section	.nv.info._ZN7cutlass13device_kernelIN5flash19enable_sm80_to_sm89INS1_16FlashAttnFwdSm80INS1_25CollectiveMainloopFwdSm80ILi8ELi1ELb0EN4cute5tupleIJNS5_1CILi128EEENS7_ILi96EEENS7_ILi256EEEEEELi256ENS_6half_tEfNS_4arch4Sm80ELb0ELb0ELb0ELb0ELb0ELb0ELb1ELb1EEENS1_21CollectiveEpilogueFwdINS6_IJS8_SA_S9_EEENS6_IJNS7_ILi1EEESI_SI_EEESC_SE_Li256ELb0ELb1ELb1ELb0EEENS1_19SingleTileSchedulerILb0ELb1ELb1ELi128EEEEEEEEEvNT_6ParamsE,"",@"SHT_CUDA_INFO"
	.sectionflags	@""
	.align	4


	//----- nvinfo : EIATTR_CUDA_API_VERSION
	.align		4
        /*0000*/ 	.byte	0x04, 0x37
        /*0002*/ 	.short	(.L_402 - .L_401)
.L_401:
        /*0004*/ 	.word	0x00000082


	//----- nvinfo : EIATTR_SW2861232_WAR
	.align		4
.L_402:
        /*0008*/ 	.byte	0x01, 0x35
	.zero		2


	//----- nvinfo : EIATTR_PARAM_CBANK
	.align		4
        /*000c*/ 	.byte	0x04, 0x0a
        /*000e*/ 	.short	(.L_404 - .L_403)
	.align		4
.L_403:
        /*0010*/ 	.word	index@(.nv.constant0._ZN7cutlass13device_kernelIN5flash19enable_sm80_to_sm89INS1_16FlashAttnFwdSm80INS1_25CollectiveMainloopFwdSm80ILi8ELi1ELb0EN4cute5tupleIJNS5_1CILi128EEENS7_ILi96EEENS7_ILi256EEEEEELi256ENS_6half_tEfNS_4arch4Sm80ELb0ELb0ELb0ELb0ELb0ELb0ELb1ELb1EEENS1_21CollectiveEpilogueFwdINS6_IJS8_SA_S9_EEENS6_IJNS7_ILi1EEESI_SI_EEESC_SE_Li256ELb0ELb1ELb1ELb0EEENS1_19SingleTileSchedulerILb0ELb1ELb1ELi128EEEEEEEEEvNT_6ParamsE)
        /*0014*/ 	.short	0x0160
        /*0016*/ 	.short	0x0418


	//----- nvinfo : EIATTR_CBANK_PARAM_SIZE
	.align		4
.L_404:
        /*0018*/ 	.byte	0x03, 0x19
        /*001a*/ 	.short	0x0418


	//----- nvinfo : EIATTR_KPARAM_INFO
	.align		4
        /*001c*/ 	.byte	0x04, 0x17
        /*001e*/ 	.short	(.L_406 - .L_405)
.L_405:
        /*0020*/ 	.word	0x00000000
        /*0024*/ 	.short	0x0000
        /*0026*/ 	.short	0x0000
        /*0028*/ 	.byte	0x00, 0xf0, 0x61, 0x10


	//----- nvinfo : EIATTR_MAXREG_COUNT
	.align		4
.L_406:
        /*002c*/ 	.byte	0x03, 0x1b
        /*002e*/ 	.short	0x00ff


	//----- nvinfo : EIATTR_NUM_BARRIERS
	.align		4
        /*0030*/ 	.byte	0x02, 0x4c
        /*0032*/ 	.byte	0x02
	.zero		1


	//----- nvinfo : EIATTR_ANNOTATIONS
	.align		4
        /*0034*/ 	.byte	0x04, 0x55
        /*0036*/ 	.short	(.L_408 - .L_407)


	//   ....[0]....
.L_407:
        /* <DEDUP_REMOVED lines=20> */


	//----- nvinfo : EIATTR_MERCURY_ISA_VERSION
	.align		4
.L_408:
        /*0160*/ 	.byte	0x03, 0x5f
        /*0162*/ 	.short	0x0000


	//----- nvinfo : EIATTR_COOP_GROUP_MASK_REGIDS
	.align		4
        /*0164*/ 	.byte	0x04, 0x29
        /*0166*/ 	.short	(.L_410 - .L_409)


	//   ....[0]....
.L_409:
        /*0168*/ 	.word	0xffffffff


	//   ....[1]....
        /*016c*/ 	.word	0xffffffff


	//   ....[2]....
        /*0170*/ 	.word	0xffffffff


	//   ....[3]....
        /*0174*/ 	.word	0xffffffff


	//   ....[4]....
        /*0178*/ 	.word	0xffffffff


	//   ....[5]....
        /*017c*/ 	.word	0xffffffff


	//   ....[6]....
        /*0180*/ 	.word	0xffffffff


	//   ....[7]....
        /*0184*/ 	.word	0xffffffff


	//   ....[8]....
        /*0188*/ 	.word	0xffffffff


	//   ....[9]....
        /*018c*/ 	.word	0xffffffff


	//   ....[10]....
        /*0190*/ 	.word	0xffffffff


	//   ....[11]....
        /*0194*/ 	.word	0xffffffff


	//   ....[12]....
        /*0198*/ 	.word	0xffffffff


	//   ....[13]....
        /*019c*/ 	.word	0xffffffff


	//   ....[14]....
        /*01a0*/ 	.word	0xffffffff


	//   ....[15]....
        /*01a4*/ 	.word	0xffffffff


	//   ....[16]....
        /*01a8*/ 	.word	0xffffffff


	//   ....[17]....
        /*01ac*/ 	.word	0xffffffff


	//   ....[18]....
        /*01b0*/ 	.word	0xffffffff


	//   ....[19]....
        /*01b4*/ 	.word	0xffffffff


	//   ....[20]....
        /*01b8*/ 	.word	0xffffffff


	//   ....[21]....
        /*01bc*/ 	.word	0xffffffff


	//   ....[22]....
        /*01c0*/ 	.word	0xffffffff


	//   ....[23]....
        /*01c4*/ 	.word	0xffffffff


	//   ....[24]....
        /*01c8*/ 	.word	0xffffffff


	//   ....[25]....
        /*01cc*/ 	.word	0xffffffff


	//   ....[26]....
        /*01d0*/ 	.word	0xffffffff


	//   ....[27]....
        /*01d4*/ 	.word	0xffffffff


	//   ....[28]....
        /*01d8*/ 	.word	0xffffffff


	//----- nvinfo : EIATTR_COOP_GROUP_INSTR_OFFSETS
	.align		4
.L_410:
        /*01dc*/ 	.byte	0x04, 0x28
        /*01de*/ 	.short	(.L_412 - .L_411)


	//   ....[0]....
.L_411:
        /*01e0*/ 	.word	0x00000060


	//   ....[1]....
        /*01e4*/ 	.word	0x00000fc0


	//   ....[2]....
        /*01e8*/ 	.word	0x00000fe0


	//   ....[3]....
        /*01ec*/ 	.word	0x000012f0


	//   ....[4]....
        /*01f0*/ 	.word	0x000013a0


	//   ....[5]....
        /*01f4*/ 	.word	0x00001590


	//   ....[6]....
        /*01f8*/ 	.word	0x000015c0


	//   ....[7]....
        /*01fc*/ 	.word	0x00001780


	//   ....[8]....
        /*0200*/ 	.word	0x000017c0


	//   ....[9]....
        /*0204*/ 	.word	0x00004300


	//   ....[10]....
        /*0208*/ 	.word	0x000043d0


	//   ....[11]....
        /*020c*/ 	.word	0x00004400


	//   ....[12]....
        /*0210*/ 	.word	0x00004470


	//   ....[13]....
        /*0214*/ 	.word	0x00008e30


	//   ....[14]....
        /*0218*/ 	.word	0x00008e60


	//   ....[15]....
        /*021c*/ 	.word	0x00008e80


	//   ....[16]....
        /*0220*/ 	.word	0x00008ea0


	//   ....[17]....
        /*0224*/ 	.word	0x0000b790


	//   ....[18]....
        /*0228*/ 	.word	0x0000b7a0


	//   ....[19]....
        /*022c*/ 	.word	0x0000b7d0


	//   ....[20]....
        /*0230*/ 	.word	0x0000b7f0


	//   ....[21]....
        /*0234*/ 	.word	0x0000c6c0


	//   ....[22]....
        /*0238*/ 	.word	0x0000c700


	//   ....[23]....
        /*023c*/ 	.word	0x0000c740


	//   ....[24]....
        /*0240*/ 	.word	0x0000c770


	//   ....[25]....
        /*0244*/ 	.word	0x0000c860


	//   ....[26]....
        /*0248*/ 	.word	0x0000c880


	//   ....[27]....
        /*024c*/ 	.word	0x0000d4a0


	//   ....[28]....
        /*0250*/ 	.word	0x0000d4b0


	//----- nvinfo : EIATTR_EXIT_INSTR_OFFSETS
	.align		4
.L_412:
        /*0254*/ 	.byte	0x04, 0x1c
        /*0256*/ 	.short	(.L_414 - .L_413)


	//   ....[0]....
.L_413:
        /*0258*/ 	.word	0x000001c0


	//   ....[1]....
        /*025c*/ 	.word	0x0000d4c0


	//   ....[2]....
        /*0260*/ 	.word	0x0000e060


	//   ....[3]....
        /*0264*/ 	.word	0x0000e0b0


	//   ....[4]....
        /*0268*/ 	.word	0x0000e0e0


	//   ....[5]....
        /*026c*/ 	.word	0x0000e140


	//   ....[6]....
        /*0270*/ 	.word	0x0000e3d0


	//----- nvinfo : EIATTR_CTAIDZ_USED
	.align		4
.L_414:
        /*0274*/ 	.byte	0x01, 0x04
	.zero		2


	//----- nvinfo : EIATTR_MAX_THREADS
	.align		4
        /*0278*/ 	.byte	0x04, 0x05
        /*027a*/ 	.short	(.L_416 - .L_415)
.L_415:
        /*027c*/ 	.word	0x00000100
        /*0280*/ 	.word	0x00000001
        /*0284*/ 	.word	0x00000001


	//----- nvinfo : EIATTR_CRS_STACK_SIZE
	.align		4
.L_416:
        /*0288*/ 	.byte	0x04, 0x1e
        /*028a*/ 	.short	(.L_418 - .L_417)
.L_417:
        /*028c*/ 	.word	0x00000000
.L_418:


//--------------------- .nv.info._ZN7cutlass13device_kernelIN5flash19enable_sm80_to_sm89INS1_16FlashAttnFwdSm80INS1_25CollectiveMainloopFwdSm80ILi8ELi1ELb0EN4cute5tupleIJNS5_1CILi128EEENS7_ILi64EEENS7_ILi256EEEEEELi256ENS_6half_tEfNS_4arch4Sm80ELb0ELb0ELb0ELb1ELb0ELb0ELb1ELb1EEENS1_21CollectiveEpilogueFwdINS6_IJS8_SA_S9_EEENS6_IJNS7_ILi1EEESI_SI_EEESC_SE_Li256ELb1ELb1ELb1ELb0EEENS1_36VarlenDynamicPersistentTileSchedulerILi128ELi64ELi256ELi256ELb1ELb1ELb0ELb0ELb1ELb1EEEEEEEEEvNT_6ParamsE --------------------------
	.section	.nv.info._ZN7cutlass13device_kernelIN5flash19enable_sm80_to_sm89INS1_16FlashAttnFwdSm80INS1_25CollectiveMainloopFwdSm80ILi8ELi1ELb0EN4cute5tupleIJNS5_1CILi128EEENS7_ILi64EEENS7_ILi256EEEEEELi256ENS_6half_tEfNS_4arch4Sm80ELb0ELb0ELb0ELb1ELb0ELb0ELb1ELb1EEENS1_21CollectiveEpilogueFwdINS6_IJS8_SA_S9_EEENS6_IJNS7_ILi1EEESI_SI_EEESC_SE_Li256ELb1ELb1ELb1ELb0EEENS1_36VarlenDynamicPersistentTileSchedulerILi128ELi64ELi256ELi256ELb1ELb1ELb0ELb0ELb1ELb1EEEEEEEEEvNT_6ParamsE,"",@"SHT_CUDA_INFO"
	.sectionflags	@""
	.align	4


	//----- nvinfo : EIATTR_CUDA_API_VERSION
	.align		4
        /*0000*/ 	.byte	0x04, 0x37
        /*0002*/ 	.short	(.L_420 - .L_419)
.L_419:
        /*0004*/ 	.word	0x00000082


	//----- nvinfo : EIATTR_SW2861232_WAR
	.align		4
.L_420:
        /*0008*/ 	.byte	0x01, 0x35
	.zero		2


	//----- nvinfo : EIATTR_PARAM_CBANK
	.align		4
        /*000c*/ 	.byte	0x04, 0x0a
        /*000e*/ 	.short	(.L_422 - .L_421)
	.align		4
.L_421:
        /*0010*/ 	.word	index@(.nv.constant0._ZN7cutlass13device_kernelIN5flash19enable_sm80_to_sm89INS1_16FlashAttnFwdSm80INS1_25CollectiveMainloopFwdSm80ILi8ELi1ELb0EN4cute5tupleIJNS5_1CILi128EEENS7_ILi64EEENS7_ILi256EEEEEELi256ENS_6half_tEfNS_4arch4Sm80ELb0ELb0ELb0ELb1ELb0ELb0ELb1ELb1EEENS1_21CollectiveEpilogueFwdINS6_IJS8_SA_S9_EEENS6_IJNS7_ILi1EEESI_SI_EEESC_SE_Li256ELb1ELb1ELb1ELb0EEENS1_36VarlenDynamicPersistentTileSchedulerILi128ELi64ELi256ELi256ELb1ELb1ELb0ELb0ELb1ELb1EEEEEEEEEvNT_6ParamsE)
        /*0014*/ 	.short	0x0160
        /*0016*/ 	.short	0x0438


	//----- nvinfo : EIATTR_CBANK_PARAM_SIZE
	.align		4
.L_422:
        /*0018*/ 	.byte	0x03, 0x19
        /*001a*/ 	.short	0x0438


	//----- nvinfo : EIATTR_KPARAM_INFO
	.align		4
        /*001c*/ 	.byte	0x04, 0x17
        /*001e*/ 	.short	(.L_424 - .L_423)
.L_423:
        /*0020*/ 	.word	0x00000000
        /*0024*/ 	.short	0x0000
        /*0026*/ 	.short	0x0000
        /*0028*/ 	.byte	0x00, 0xf0, 0xe1, 0x10


	//----- nvinfo : EIATTR_MAXREG_COUNT
	.align		4
.L_424:
        /*002c*/ 	.byte	0x03, 0x1b
        /*002e*/ 	.short	0x00ff


	//----- nvinfo : EIATTR_NUM_BARRIERS
	.align		4
        /*0030*/ 	.byte	0x02, 0x4c
        /*0032*/ 	.byte	0x06
	.zero		1


	//----- nvinfo : EIATTR_ANNOTATIONS
	.align		4
        /*0034*/ 	.byte	0x04, 0x55
        /*0036*/ 	.short	(.L_426 - .L_425)


	//   ....[0]....
.L_425:
        /* <DEDUP_REMOVED lines=24> */


	//----- nvinfo : EIATTR_MERCURY_ISA_VERSION
	.align		4
.L_426:
        /*01a8*/ 	.byte	0x03, 0x5f
        /*01aa*/ 	.short	0x0000


	//----- nvinfo : EIATTR_INT_WARP_WIDE_INSTR_OFFSETS
	.align		4
        /*01ac*/ 	.byte	0x04, 0x31
        /*01ae*/ 	.short	(.L_428 - .L_427)


	//   ....[0]....
.L_427:
        /*01b0*/ 	.word	0x00009b40


	//   ....[1]....
        /*01b4*/ 	.word	0x00009bc0


	//----- nvinfo : EIATTR_COOP_GROUP_MASK_REGIDS
	.align		4
.L_428:
        /*01b8*/ 	.byte	0x04, 0x29
        /*01ba*/ 	.short	(.L_430 - .L_429)


	//   ....[0]....
.L_429:
        /*01bc*/ 	.word	0xffffffff


	//   ....[1]....
        /*01c0*/ 	.word	0xffffffff


	//   ....[2]....
        /*01c4*/ 	.word	0xffffffff


	//   ....[3]....
        /*01c8*/ 	.word	0xffffffff


	//   ....[4]....
        /*01cc*/ 	.word	0xffffffff


	//   ....[5]....
        /*01d0*/ 	.word	0xffffffff


	//   ....[6]....
        /*01d4*/ 	.word	0xffffffff


	//   ....[7]....
        /*01d8*/ 	.word	0xffffffff


	//   ....[8]....
        /*01dc*/ 	.word	0xffffffff


	//   ....[9]....
        /*01e0*/ 	.word	0xffffffff


	//   ....[10]....
        /*01e4*/ 	.word	0xffffffff


	//   ....[11]....
        /*01e8*/ 	.word	0xffffffff


	//   ....[12]....
        /*01ec*/ 	.word	0xffffffff


	//   ....[13]....
        /*01f0*/ 	.word	0xffffffff


	//   ....[14]....
        /*01f4*/ 	.word	0xffffffff


	//   ....[15]....
        /*01f8*/ 	.word	0xffffffff


	//   ....[16]....
        /*01fc*/ 	.word	0xffffffff


	//   ....[17]....
        /*0200*/ 	.word	0xffffffff


	//   ....[18]....
        /*0204*/ 	.word	0xffffffff


	//   ....[19]....
        /*0208*/ 	.word	0xffffffff


	//   ....[20]....
        /*020c*/ 	.word	0xffffffff


	//   ....[21]....
        /*0210*/ 	.word	0xffffffff


	//   ....[22]....
        /*0214*/ 	.word	0xffffffff


	//   ....[23]....
        /*0218*/ 	.word	0xffffffff


	//   ....[24]....
        /*021c*/ 	.word	0xffffffff


	//   ....[25]....
        /*0220*/ 	.word	0xffffffff


	//   ....[26]....
        /*0224*/ 	.word	0xffffffff


	//   ....[27]....
        /*0228*/ 	.word	0xffffffff


	//   ....[28]....
        /*022c*/ 	.word	0xffffffff


	//   ....[29]....
        /*0230*/ 	.word	0xffffffff


	//   ....[30]....
        /*0234*/ 	.word	0xffffffff


	//   ....[31]....
        /*0238*/ 	.word	0xffffffff


	//   ....[32]....
        /*023c*/ 	.word	0xffffffff


	//   ....[33]....
        /*0240*/ 	.word	0xffffffff


	//   ....[34]....
        /*0244*/ 	.word	0xffffffff


	//   ....[35]....
        /*0248*/ 	.word	0xffffffff


	//   ....[36]....
        /*024c*/ 	.word	0xffffffff


	//   ....[37]....
        /*0250*/ 	.word	0xffffffff


	//   ....[38]....
        /*0254*/ 	.word	0xffffffff


	//   ....[39]....
        /*0258*/ 	.word	0xffffffff


	//   ....[40]....
        /*025c*/ 	.word	0xffffffff


	//   ....[41]....
        /*0260*/ 	.word	0xffffffff


	//   ....[42]....
        /*0264*/ 	.word	0xffffffff


	//   ....[43]....
        /*0268*/ 	.word	0xffffffff


	//   ....[44]....
        /*026c*/ 	.word	0xffffffff


	//   ....[45]....
        /*0270*/ 	.word	0xffffffff


	//   ....[46]....
        /*0274*/ 	.word	0xffffffff


	//   ....[47]....
        /*0278*/ 	.word	0xffffffff


	//   ....[48]....
        /*027c*/ 	.word	0xffffffff


	//   ....[49]....
        /*0280*/ 	.word	0xffffffff


	//   ....[50]....
        /*0284*/ 	.word	0xffffffff


	//   ....[51]....
        /*0288*/ 	.word	0xffffffff


	//   ....[52]....
        /*028c*/ 	.word	0xffffffff


	//   ....[53]....
        /*0290*/ 	.word	0xffffffff


	//   ....[54]....
        /*0294*/ 	.word	0xffffffff


	//   ....[55]....
        /*0298*/ 	.word	0xffffffff


	//   ....[56]....
        /*029c*/ 	.word	0xffffffff


	//   ....[57]....
        /*02a0*/ 	.word	0xffffffff


	//   ....[58]....
        /*02a4*/ 	.word	0xffffffff


	//   ....[59]....
        /*02a8*/ 	.word	0xffffffff


	//   ....[60]....
        /*02ac*/ 	.word	0xffffffff


	//   ....[61]....
        /*02b0*/ 	.word	0xffffffff


	//   ....[62]....
        /*02b4*/ 	.word	0xffffffff


	//   ....[63]....
        /*02b8*/ 	.word	0xffffffff


	//   ....[64]....
        /*02bc*/ 	.word	0xffffffff


	//   ....[65]....
        /*02c0*/ 	.word	0xffffffff


	//   ....[66]....
        /*02c4*/ 	.word	0xffffffff


	//   ....[67]....
        /*02c8*/ 	.word	0xffffffff


	//   ....[68]....
        /*02cc*/ 	.word	0xffffffff


	//   ....[69]....
        /*02d0*/ 	.word	0xffffffff


	//   ....[70]....
        /*02d4*/ 	.word	0xffffffff


	//   ....[71]....
        /*02d8*/ 	.word	0xffffffff


	//   ....[72]....
        /*02dc*/ 	.word	0xffffffff


	//   ....[73]....
        /*02e0*/ 	.word	0xffffffff


	//   ....[74]....
        /*02e4*/ 	.word	0xffffffff


	//   ....[75]....
        /*02e8*/ 	.word	0xffffffff


	//   ....[76]....
        /*02ec*/ 	.word	0xffffffff


	//   ....[77]....
        /*02f0*/ 	.word	0xffffffff


	//   ....[78]....
        /*02f4*/ 	.word	0xffffffff


	//   ....[79]....
        /*02f8*/ 	.word	0xffffffff


	//   ....[80]....
        /*02fc*/ 	.word	0xffffffff


	//   ....[81]....
        /*0300*/ 	.word	0xffffffff


	//   ....[82]....
        /*0304*/ 	.word	0xffffffff


	//   ....[83]....
        /*0308*/ 	.word	0xffffffff


	//   ....[84]....
        /*030c*/ 	.word	0xffffffff


	//   ....[85]....
        /*0310*/ 	.word	0xffffffff


	//   ....[86]....
        /*0314*/ 	.word	0xffffffff


	//   ....[87]....
        /*0318*/ 	.word	0xffffffff


	//   ....[88]....
        /*031c*/ 	.word	0xffffffff


	//   ....[89]....
        /*0320*/ 	.word	0xffffffff


	//   ....[90]....
        /*0324*/ 	.word	0xffffffff


	//   ....[91]....
        /*0328*/ 	.word	0xffffffff


	//   ....[92]....
        /*032c*/ 	.word	0xffffffff


	//   ....[93]....
        /*0330*/ 	.word	0xffffffff


	//   ....[94]....
        /*0334*/ 	.word	0xffffffff


	//   ....[95]....
        /*0338*/ 	.word	0xffffffff


	//   ....[96]....
        /*033c*/ 	.word	0xffffffff


	//   ....[97]....
        /*0340*/ 	.word	0xffffffff


	//   ....[98]....
        /*0344*/ 	.word	0xffffffff


	//   ....[99]....
        /*0348*/ 	.word	0xffffffff


	//   ....[100]....
        /*034c*/ 	.word	0xffffffff


	//   ....[101]....
        /*0350*/ 	.word	0xffffffff


	//   ....[102]....
        /*0354*/ 	.word	0xffffffff


	//   ....[103]....
        /*0358*/ 	.word	0xffffffff


	//   ....[104]....
        /*035c*/ 	.word	0xffffffff


	//   ....[105]....
        /*0360*/ 	.word	0xffffffff


	//   ....[106]....
        /*0364*/ 	.word	0xffffffff


	//   ....[107]....
        /*0368*/ 	.word	0xffffffff


	//   ....[108]....
        /*036c*/ 	.word	0xffffffff


	//   ....[109]....
        /*0370*/ 	.word	0xffffffff


	//   ....[110]....
        /*0374*/ 	.word	0xffffffff


	//   ....[111]....
        /*0378*/ 	.word	0xffffffff


	//   ....[112]....
        /*037c*/ 	.word	0xffffffff


	//   ....[113]....
        /*0380*/ 	.word	0xffffffff


	//   ....[114]....
        /*0384*/ 	.word	0xffffffff


	//   ....[115]....
        /*0388*/ 	.word	0xffffffff


	//   ....[116]....
        /*038c*/ 	.word	0xffffffff


	//   ....[117]....
        /*0390*/ 	.word	0xffffffff


	//   ....[118]....
        /*0394*/ 	.word	0xffffffff


	//   ....[119]....
        /*0398*/ 	.word	0xffffffff


	//   ....[120]....
        /*039c*/ 	.word	0xffffffff


	//   ....[121]....
        /*03a0*/ 	.word	0xffffffff


	//   ....[122]....
        /*03a4*/ 	.word	0xffffffff


	//   ....[123]....
        /*03a8*/ 	.word	0xffffffff


	//   ....[124]....
        /*03ac*/ 	.word	0xffffffff


	//   ....[125]....
        /*03b0*/ 	.word	0xffffffff


	//   ....[126]....
        /*03b4*/ 	.word	0xffffffff


	//   ....[127]....
        /*03b8*/ 	.word	0xffffffff


	//   ....[128]....
        /*03bc*/ 	.word	0xffffffff


	//   ....[129]....
        /*03c0*/ 	.word	0xffffffff


	//   ....[130]....
        /*03c4*/ 	.word	0xffffffff


	//   ....[131]....
        /*03c8*/ 	.word	0xffffffff


	//   ....[132]....
        /*03cc*/ 	.word	0xffffffff


	//   ....[133]....
        /*03d0*/ 	.word	0xffffffff


	//   ....[134]....
        /*03d4*/ 	.word	0xffffffff


	//   ....[135]....
        /*03d8*/ 	.word	0xffffffff


	//   ....[136]....
        /*03dc*/ 	.word	0xffffffff


	//   ....[137]....
        /*03e0*/ 	.word	0xffffffff


	//   ....[138]....
        /*03e4*/ 	.word	0xffffffff


	//----- nvinfo : EIATTR_COOP_GROUP_INSTR_OFFSETS
	.align		4
.L_430:
        /*03e8*/ 	.byte	0x04, 0x28
        /*03ea*/ 	.short	(.L_432 - .L_431)


	//   ....[0]....
.L_431:
        /*03ec*/ 	.word	0x00000050


	//   ....[1]....
        /*03f0*/ 	.word	0x000001e0


	//   ....[2]....
        /*03f4*/ 	.word	0x00000210


	//   ....[3]....
        /*03f8*/ 	.word	0x00000240


	//   ....[4]....
        /*03fc*/ 	.word	0x00000270


	//   ....[5]....
        /*0400*/ 	.word	0x000002a0


	//   ....[6]....
        /*0404*/ 	.word	0x000002d0


	//   ....[7]....
        /*0408*/ 	.word	0x00000440


	//   ....[8]....
        /*040c*/ 	.word	0x00000480


	//   ....[9]....
        /*0410*/ 	.word	0x000004b0


	//   ....[10]....
        /*0414*/ 	.word	0x000004e0


	//   ....[11]....
        /*0418*/ 	.word	0x00000510


	//   ....[12]....
        /*041c*/ 	.word	0x00000540


	//   ....[13]....
        /*0420*/ 	.word	0x000005d0


	//   ....[14]....
        /*0424*/ 	.word	0x00000600


	//   ....[15]....
        /*0428*/ 	.word	0x00000610


	//   ....[16]....
        /*042c*/ 	.word	0x00000680


	//   ....[17]....
        /*0430*/ 	.word	0x000026b0


	//   ....[18]....
        /*0434*/ 	.word	0x000026d0


	//   ....[19]....
        /*0438*/ 	.word	0x00002840


	//   ....[20]....
        /*043c*/ 	.word	0x00002850


	//   ....[21]....
        /*0440*/ 	.word	0x000029c0


	//   ....[22]....
        /*0444*/ 	.word	0x000029e0


	//   ....[23]....
        /*0448*/ 	.word	0x00002b50


	//   ....[24]....
        /*044c*/ 	.word	0x00002b60


	//   ....[25]....
        /*0450*/ 	.word	0x00004580


	//   ....[26]....
        /*0454*/ 	.word	0x000046b0


	//   ....[27]....
        /*0458*/ 	.word	0x000046c0


	//   ....[28]....
        /*045c*/ 	.word	0x00004710


	//   ....[29]....
        /*0460*/ 	.word	0x00007320


	//   ....[30]....
        /*0464*/ 	.word	0x00007410


	//   ....[31]....
        /*0468*/ 	.word	0x00007420


	//   ....[32]....
        /*046c*/ 	.word	0x00007450


	//   ....[33]....
        /*0470*/ 	.word	0x00009130


	//   ....[34]....
        /*0474*/ 	.word	0x00009140


	//   ....[35]....
        /*0478*/ 	.word	0x00009170


	//   ....[36]....
        /*047c*/ 	.word	0x00009180


	//   ....[37]....
        /*0480*/ 	.word	0x0000a9b0


	//   ....[38]....
        /*0484*/ 	.word	0x0000a9c0


	//   ....[39]....
        /*0488*/ 	.word	0x0000a9e0


	//   ....[40]....
        /*048c*/ 	.word	0x0000aa00


	//   ....[41]....
        /*0490*/ 	.word	0x0000ae00


	//   ....[42]....
        /*0494*/ 	.word	0x0000ae20


	//   ....[43]....
        /*0498*/ 	.word	0x0000af90


	//   ....[44]....
        /*049c*/ 	.word	0x0000afa0


	//   ....[45]....
        /*04a0*/ 	.word	0x0000b120


	//   ....[46]....
        /*04a4*/ 	.word	0x0000b140


	//   ....[47]....
        /*04a8*/ 	.word	0x0000b2c0


	//   ....[48]....
        /*04ac*/ 	.word	0x0000b2d0


	//   ....[49]....
        /*04b0*/ 	.word	0x0000b640


	//   ....[50]....
        /*04b4*/ 	.word	0x0000b660


	//   ....[51]....
        /*04b8*/ 	.word	0x0000c380


	//   ....[52]....
        /*04bc*/ 	.word	0x0000c390


	//   ....[53]....
        /*04c0*/ 	.word	0x0000d7e0


	//   ....[54]....
        /*04c4*/ 	.word	0x0000d800


	//   ....[55]....
        /*04c8*/ 	.word	0x0000d980


	//   ....[56]....
        /*04cc*/ 	.word	0x0000d990


	//   ....[57]....
        /*04d0*/ 	.word	0x0000db10


	//   ....[58]....
        /*04d4*/ 	.word	0x0000db30


	//   ....[59]....
        /*04d8*/ 	.word	0x0000dcb0


	//   ....[60]....
        /*04dc*/ 	.word	0x0000dcc0


	//   ....[61]....
        /*04e0*/ 	.word	0x0000dee0


	//   ....[62]....
        /*04e4*/ 	.word	0x0000df00


	//   ....[63]....
        /*04e8*/ 	.word	0x0000e020


	//   ....[64]....
        /*04ec*/ 	.word	0x0000e060


	//   ....[65]....
        /*04f0*/ 	.word	0x0000e090


	//   ....[66]....
        /*04f4*/ 	.word	0x0000e0c0


	//   ....[67]....
        /*04f8*/ 	.word	0x0000e0f0


	//   ....[68]....
        /*04fc*/ 	.word	0x0000e120


	//   ....[69]....
        /*0500*/ 	.word	0x0000e270


	//   ....[70]....
        /*0504*/ 	.word	0x0000e2b0


	//   ....[71]....
        /*0508*/ 	.word	0x0000e2e0


	//   ....[72]....
        /*050c*/ 	.word	0x0000e310


	//   ....[73]....
        /*0510*/ 	.word	0x0000e340


	//   ....[74]....
        /*0514*/ 	.word	0x0000e370


	//   ....[75]....
        /*0518*/ 	.word	0x0000e400


	//   ....[76]....
        /*051c*/ 	.word	0x0000e430


	//   ....[77]....
        /*0520*/ 	.word	0x0000e440


	//   ....[78]....
        /*0524*/ 	.word	0x0000e4a0


	//   ....[79]....
        /*0528*/ 	.word	0x0000e9e0


	//   ....[80]....
        /*052c*/ 	.word	0x0000ea40


	//   ....[81]....
        /*0530*/ 	.word	0x0000ea90


	//   ....[82]....
        /*0534*/ 	.word	0x0000eae0


	//   ....[83]....
        /*0538*/ 	.word	0x0000eb30


	//   ....[84]....
        /*053c*/ 	.word	0x0000eba0


	//   ....[85]....
        /*0540*/ 	.word	0x0000ebe0


	//   ....[86]....
        /*0544*/ 	.word	0x0000ec50


	//   ....[87]....
        /*0548*/ 	.word	0x0000ecc0


	//   ....[88]....
        /*054c*/ 	.word	0x0000ed20


	//   ....[89]....
        /*0550*/ 	.word	0x0000ed90


	//   ....[90]....
        /*0554*/ 	.word	0x0000ee00


	//   ....[91]....
        /*0558*/ 	.word	0x0000ee60


	//   ....[92]....
        /*055c*/ 	.word	0x0000eec0


	//   ....[93]....
        /*0560*/ 	.word	0x0000ef20


	//   ....[94]....
        /*0564*/ 	.word	0x0000ef90


	//   ....[95]....
        /*0568*/ 	.word	0x0000eff0


	//   ....[96]....
        /*056c*/ 	.word	0x0000f050


	//   ....[97]....
        /*0570*/ 	.word	0x0000f0c0


	//   ....[98]....
        /*0574*/ 	.word	0x0000f110


	//   ....[99]....
        /*0578*/ 	.word	0x0000f160


	//   ....[100]....
        /*057c*/ 	.word	0x0000f1b0


	//   ....[101]....
        /*0580*/ 	.word	0x0000f220


	//   ....[102]....
        /*0584*/ 	.word	0x0000f290


	//   ....[103]....
        /*0588*/ 	.word	0x0000f2f0


	//   ....[104]....
        /*058c*/ 	.word	0x0000f350


	//   ....[105]....
        /*0590*/ 	.word	0x0000f3b0


	//   ....[106]....
        /*0594*/ 	.word	0x0000f420


	//   ....[107]....
        /*0598*/ 	.word	0x0000f480


	//   ....[108]....
        /*059c*/ 	.word	0x0000f4e0


	//   ....[109]....
        /*05a0*/ 	.word	0x0000f540


	//   ....[110]....
        /*05a4*/ 	.word	0x0000f5b0


	//   ....[111]....
        /*05a8*/ 	.word	0x0000f610


	//   ....[112]....
        /*05ac*/ 	.word	0x0000f670


	//   ....[113]....
        /*05b0*/ 	.word	0x0000f6d0


	//   ....[114]....
        /*05b4*/ 	.word	0x0000f740


	//   ....[115]....
        /*05b8*/ 	.word	0x0000f7a0


	//   ....[116]....
        /*05bc*/ 	.word	0x0000f800


	//   ....[117]....
        /*05c0*/ 	.word	0x0000f860


	//   ....[118]....
        /*05c4*/ 	.word	0x0000f8d0


	//   ....[119]....
        /*05c8*/ 	.word	0x0000f930


	//   ....[120]....
        /*05cc*/ 	.word	0x0000f990


	//   ....[121]....
        /*05d0*/ 	.word	0x0000f9f0


	//   ....[122]....
        /*05d4*/ 	.word	0x0000fa60


	//   ....[123]....
        /*05d8*/ 	.word	0x0000fab0


	//   ....[124]....
        /*05dc*/ 	.word	0x0000faf0


	//   ....[125]....
        /*05e0*/ 	.word	0x0000fb40


	//   ....[126]....
        /*05e4*/ 	.word	0x0000fb90


	//   ....[127]....
        /*05e8*/ 	.word	0x0000fbe0


	//   ....[128]....
        /*05ec*/ 	.word	0x0000fc50


	//   ....[129]....
        /*05f0*/ 	.word	0x0000fc90


	//   ....[130]....
        /*05f4*/ 	.word	0x0000fce0


	//   ....[131]....
        /*05f8*/ 	.word	0x0000fd30


	//   ....[132]....
        /*05fc*/ 	.word	0x0000fd80


	//   ....[133]....
        /*0600*/ 	.word	0x0000fdd0


	//   ....[134]....
        /*0604*/ 	.word	0x0000fe40


	//   ....[135]....
        /*0608*/ 	.word	0x0000fe80


	//   ....[136]....
        /*060c*/ 	.word	0x0000fef0


	//   ....[137]....
        /*0610*/ 	.word	0x0000ff50


	//   ....[138]....
        /*0614*/ 	.word	0x0000ffb0


	//----- nvinfo : EIATTR_EXIT_INSTR_OFFSETS
	.align		4
.L_432:
        /*0618*/ 	.byte	0x04, 0x1c
        /*061a*/ 	.short	(.L_434 - .L_433)


	//   ....[0]....
.L_433:
        /*061c*/ 	.word	0x00000b40


	//   ....[1]....
        /*0620*/ 	.word	0x0000e9a0


	//----- nvinfo : EIATTR_MAX_THREADS
	.align		4
.L_434:
        /*0624*/ 	.byte	0x04, 0x05
        /*0626*/ 	.short	(.L_436 - .L_435)
.L_435:
        /*0628*/ 	.word	0x00000100
        /*062c*/ 	.word	0x00000001
        /*0630*/ 	.word	0x00000001


	//----- nvinfo : EIATTR_CRS_STACK_SIZE
	.align		4
.L_436:
        /*0634*/ 	.byte	0x04, 0x1e
        /*0636*/ 	.short	(.L_438 - .L_437)
.L_437:
        /*0638*/ 	.word	0x00000000
.L_438:


//--------------------- .nv.info._ZN7cutlass13device_kernelIN5flash19enable_sm80_to_sm89INS1_16FlashAttnFwdSm80INS1_25CollectiveMainloopFwdSm80ILi8ELi1ELb0EN4cute5tupleIJNS5_1CILi128EEENS7_ILi48EEENS7_ILi256EEEEEELi256ENS_6half_tEfNS_4arch4Sm80ELb0ELb0ELb0ELb1ELb0ELb1ELb1ELb1EEENS1_21CollectiveEpilogueFwdINS6_IJS8_SA_S9_EEENS6_IJNS7_ILi1EEESI_SI_EEESC_SE_Li256ELb1ELb1ELb1ELb0EEENS1_36VarlenDynamicPersistentTileSchedulerILi128ELi48ELi256ELi256ELb1ELb1ELb0ELb0ELb1ELb1EEEEEEEEEvNT_6ParamsE --------------------------
	.section	.nv.info._ZN7cutlass13device_kernelIN5flash19enable_sm80_to_sm89INS1_16FlashAttnFwdSm80INS1_25CollectiveMainloopFwdSm80ILi8ELi1ELb0EN4cute5tupleIJNS5_1CILi128EEENS7_ILi48EEENS7_ILi256EEEEEELi256ENS_6half_tEfNS_4arch4Sm80ELb0ELb0ELb0ELb1ELb0ELb1ELb1ELb1EEENS1_21CollectiveEpilogueFwdINS6_IJS8_SA_S9_EEENS6_IJNS7_ILi1EEESI_SI_EEESC_SE_Li256ELb1ELb1ELb1ELb0EEENS1_36VarlenDynamicPersistentTileSchedulerILi128ELi48ELi256ELi256ELb1ELb1ELb0ELb0ELb1ELb1EEEEEEEEEvNT_6ParamsE,"",@"SHT_CUDA_INFO"
	.sectionflags	@""
	.align	4


	//----- nvinfo : EIATTR_CUDA_API_VERSION
	.align		4
        /*0000*/ 	.byte	0x04, 0x37
        /*0002*/ 	.short	(.L_440 - .L_439)
.L_439:
        /*0004*/ 	.word	0x00000082


	//----- nvinfo : EIATTR_SW2861232_WAR
	.align		4
.L_440:
        /*0008*/ 	.byte	0x01, 0x35
	.zero		2


	//----- nvinfo : EIATTR_PARAM_CBANK
	.align		4
        /*000c*/ 	.byte	0x04, 0x0a
        /*000e*/ 	.short	(.L_442 - .L_441)
	.align		4
.L_441:
        /*0010*/ 	.word	index@(.nv.constant0._ZN7cutlass13device_kernelIN5flash19enable_sm80_to_sm89INS1_16FlashAttnFwdSm80INS1_25CollectiveMainloopFwdSm80ILi8ELi1ELb0EN4cute5tupleIJNS5_1CILi128EEENS7_ILi48EEENS7_ILi256EEEEEELi256ENS_6half_tEfNS_4arch4Sm80ELb0ELb0ELb0ELb1ELb0ELb1ELb1ELb1EEENS1_21CollectiveEpilogueFwdINS6_IJS8_SA_S9_EEENS6_IJNS7_ILi1EEESI_SI_EEESC_SE_Li256ELb1ELb1ELb1ELb0EEENS1_36VarlenDynamicPersistentTileSchedulerILi128ELi48ELi256ELi256ELb1ELb1ELb0ELb0ELb1ELb1EEEEEEEEEvNT_6ParamsE)
        /*0014*/ 	.short	0x0160
        /*0016*/ 	.short	0x0438


	//----- nvinfo : EIATTR_CBANK_PARAM_SIZE
	.align		4
.L_442:
        /*0018*/ 	.byte	0x03, 0x19
        /*001a*/ 	.short	0x0438


	//----- nvinfo : EIATTR_KPARAM_INFO
	.align		4
        /*001c*/ 	.byte	0x04, 0x17
        /*001e*/ 	.short	(.L_444 - .L_443)
.L_443:
        /*0020*/ 	.word	0x00000000
        /*0024*/ 	.short	0x0000
        /*0026*/ 	.short	0x0000
        /*0028*/ 	.byte	0x00, 0xf0, 0xe1, 0x10


	//----- nvinfo : EIATTR_MAXREG_COUNT
	.align		4
.L_444:
        /*002c*/ 	.byte	0x03, 0x1b
        /*002e*/ 	.short	0x00ff


	//----- nvinfo : EIATTR_NUM_BARRIERS
	.align		4
        /*0030*/ 	.byte	0x02, 0x4c
        /*0032*/ 	.byte	0x06
	.zero		1


	//----- nvinfo : EIATTR_ANNOTATIONS
	.align		4
        /*0034*/ 	.byte	0x04, 0x55
        /*0036*/ 	.short	(.L_446 - .L_445)


	//   ....[0]....
.L_445:
        /* <DEDUP_REMOVED lines=48> */


	//----- nvinfo : EIATTR_MERCURY_ISA_VERSION
	.align		4
.L_446:
        /*0328*/ 	.byte	0x03, 0x5f
        /*032a*/ 	.short	0x0000


	//----- nvinfo : EIATTR_INT_WARP_WIDE_INSTR_OFFSETS
	.align		4
        /*032c*/ 	.byte	0x04, 0x31
        /*032e*/ 	.short	(.L_448 - .L_447)


	//   ....[0]....
.L_447:
        /*0330*/ 	.word	0x00016160


	//   ....[1]....
        /*0334*/ 	.word	0x000161e0


	//----- nvinfo : EIATTR_COOP_GROUP_MASK_REGIDS
	.align		4
.L_448:
        /*0338*/ 	.byte	0x04, 0x29
        /*033a*/ 	.short	(.L_450 - .L_449)


	//   ....[0]....
.L_449:
        /*033c*/ 	.word	0xffffffff


	//   ....[1]....
        /*0340*/ 	.word	0xffffffff


	//   ....[2]....
        /*0344*/ 	.word	0xffffffff


	//   ....[3]....
        /*0348*/ 	.word	0xffffffff


	//   ....[4]....
        /*034c*/ 	.word	0xffffffff


	//   ....[5]....
        /*0350*/ 	.word	0xffffffff


	//   ....[6]....
        /*0354*/ 	.word	0xffffffff


	//   ....[7]....
        /*0358*/ 	.word	0xffffffff


	//   ....[8]....
        /*035c*/ 	.word	0xffffffff


	//   ....[9]....
        /*0360*/ 	.word	0xffffffff


	//   ....[10]....
        /*0364*/ 	.word	0xffffffff


	//   ....[11]....
        /*0368*/ 	.word	0xffffffff


	//   ....[12]....
        /*036c*/ 	.word	0xffffffff


	//   ....[13]....
        /*0370*/ 	.word	0xffffffff


	//   ....[14]....
        /*0374*/ 	.word	0xffffffff


	//   ....[15]....
        /*0378*/ 	.word	0xffffffff


	//   ....[16]....
        /*037c*/ 	.word	0xffffffff


	//   ....[17]....
        /*0380*/ 	.word	0xffffffff


	//   ....[18]....
        /*0384*/ 	.word	0xffffffff


	//   ....[19]....
        /*0388*/ 	.word	0xffffffff


	//   ....[20]....
        /*038c*/ 	.word	0xffffffff


	//   ....[21]....
        /*0390*/ 	.word	0xffffffff


	//   ....[22]....
        /*0394*/ 	.word	0xffffffff


	//   ....[23]....
        /*0398*/ 	.word	0xffffffff


	//   ....[24]....
        /*039c*/ 	.word	0xffffffff


	//   ....[25]....
        /*03a0*/ 	.word	0xffffffff


	//   ....[26]....
        /*03a4*/ 	.word	0xffffffff


	//   ....[27]....
        /*03a8*/ 	.word	0xffffffff


	//   ....[28]....
        /*03ac*/ 	.word	0xffffffff


	//   ....[29]....
        /*03b0*/ 	.word	0xffffffff


	//   ....[30]....
        /*03b4*/ 	.word	0xffffffff


	//   ....[31]....
        /*03b8*/ 	.word	0xffffffff


	//   ....[32]....
        /*03bc*/ 	.word	0xffffffff


	//   ....[33]....
        /*03c0*/ 	.word	0xffffffff


	//   ....[34]....
        /*03c4*/ 	.word	0xffffffff


	//   ....[35]....
        /*03c8*/ 	.word	0xffffffff


	//   ....[36]....
        /*03cc*/ 	.word	0xffffffff


	//   ....[37]....
        /*03d0*/ 	.word	0xffffffff


	//   ....[38]....
        /*03d4*/ 	.word	0xffffffff


	//   ....[39]....
        /*03d8*/ 	.word	0xffffffff


	//   ....[40]....
        /*03dc*/ 	.word	0xffffffff


	//   ....[41]....
        /*03e0*/ 	.word	0xffffffff


	//   ....[42]....
        /*03e4*/ 	.word	0xffffffff


	//   ....[43]....
        /*03e8*/ 	.word	0xffffffff


	//   ....[44]....
        /*03ec*/ 	.word	0xffffffff


	//   ....[45]....
        /*03f0*/ 	.word	0xffffffff


	//   ....[46]....
        /*03f4*/ 	.word	0xffffffff


	//   ....[47]....
        /*03f8*/ 	.word	0xffffffff


	//   ....[48]....
        /*03fc*/ 	.word	0xffffffff


	//   ....[49]....
        /*0400*/ 	.word	0xffffffff


	//   ....[50]....
        /*0404*/ 	.word	0xffffffff


	//   ....[51]....
        /*0408*/ 	.word	0xffffffff


	//   ....[52]....
        /*040c*/ 	.word	0xffffffff


	//   ....[53]....
        /*0410*/ 	.word	0xffffffff


	//   ....[54]....
        /*0414*/ 	.word	0xffffffff


	//   ....[55]....
        /*0418*/ 	.word	0xffffffff


	//   ....[56]....
        /*041c*/ 	.word	0xffffffff


	//   ....[57]....
        /*0420*/ 	.word	0xffffffff


	//   ....[58]....
        /*0424*/ 	.word	0xffffffff


	//   ....[59]....
        /*0428*/ 	.word	0xffffffff


	//   ....[60]....
        /*042c*/ 	.word	0xffffffff


	//   ....[61]....
        /*0430*/ 	.word	0xffffffff


	//   ....[62]....
        /*0434*/ 	.word	0xffffffff


	//   ....[63]....
        /*0438*/ 	.word	0xffffffff


	//   ....[64]....
        /*043c*/ 	.word	0xffffffff


	//   ....[65]....
        /*0440*/ 	.word	0xffffffff


	//   ....[66]....
        /*0444*/ 	.word	0xffffffff


	//   ....[67]....
        /*0448*/ 	.word	0xffffffff


	//   ....[68]....
        /*044c*/ 	.word	0xffffffff


	//   ....[69]....
        /*0450*/ 	.word	0xffffffff


	//   ....[70]....
        /*0454*/ 	.word	0xffffffff


	//   ....[71]....
        /*0458*/ 	.word	0xffffffff


	//   ....[72]....
        /*045c*/ 	.word	0xffffffff


	//   ....[73]....
        /*0460*/ 	.word	0xffffffff


	//   ....[74]....
        /*0464*/ 	.word	0xffffffff


	//   ....[75]....
        /*0468*/ 	.word	0xffffffff


	//   ....[76]....
        /*046c*/ 	.word	0xffffffff


	//   ....[77]....
        /*0470*/ 	.word	0xffffffff


	//   ....[78]....
        /*0474*/ 	.word	0xffffffff


	//   ....[79]....
        /*0478*/ 	.word	0xffffffff


	//   ....[80]....
        /*047c*/ 	.word	0xffffffff


	//   ....[81]....
        /*0480*/ 	.word	0xffffffff


	//   ....[82]....
        /*0484*/ 	.word	0xffffffff


	//   ....[83]....
        /*0488*/ 	.word	0xffffffff


	//   ....[84]....
        /*048c*/ 	.word	0xffffffff


	//   ....[85]....
        /*0490*/ 	.word	0xffffffff


	//   ....[86]....
        /*0494*/ 	.word	0xffffffff


	//   ....[87]....
        /*0498*/ 	.word	0xffffffff


	//   ....[88]....
        /*049c*/ 	.word	0xffffffff


	//   ....[89]....
        /*04a0*/ 	.word	0xffffffff


	//   ....[90]....
        /*04a4*/ 	.word	0xffffffff


	//   ....[91]....
        /*04a8*/ 	.word	0xffffffff


	//   ....[92]....
        /*04ac*/ 	.word	0xffffffff


	//   ....[93]....
        /*04b0*/ 	.word	0xffffffff


	//   ....[94]....
        /*04b4*/ 	.word	0xffffffff


	//   ....[95]....
        /*04b8*/ 	.word	0xffffffff


	//   ....[96]....
        /*04bc*/ 	.word	0xffffffff


	//   ....[97]....
        /*04c0*/ 	.word	0xffffffff


	//   ....[98]....
        /*04c4*/ 	.word	0xffffffff


	//   ....[99]....
        /*04c8*/ 	.word	0xffffffff


	//   ....[100]....
        /*04cc*/ 	.word	0xffffffff


	//   ....[101]....
        /*04d0*/ 	.word	0xffffffff


	//   ....[102]....
        /*04d4*/ 	.word	0xffffffff


	//   ....[103]....
        /*04d8*/ 	.word	0xffffffff


	//   ....[104]....
        /*04dc*/ 	.word	0xffffffff


	//   ....[105]....
        /*04e0*/ 	.word	0xffffffff


	//   ....[106]....
        /*04e4*/ 	.word	0xffffffff


	//   ....[107]....
        /*04e8*/ 	.word	0xffffffff


	//   ....[108]....
        /*04ec*/ 	.word	0xffffffff


	//   ....[109]....
        /*04f0*/ 	.word	0xffffffff


	//   ....[110]....
        /*04f4*/ 	.word	0xffffffff


	//   ....[111]....
        /*04f8*/ 	.word	0xffffffff


	//   ....[112]....
        /*04fc*/ 	.word	0xffffffff


	//   ....[113]....
        /*0500*/ 	.word	0xffffffff


	//   ....[114]....
        /*0504*/ 	.word	0xffffffff


	//   ....[115]....
        /*0508*/ 	.word	0xffffffff


	//   ....[116]....
        /*050c*/ 	.word	0xffffffff


	//   ....[117]....
        /*0510*/ 	.word	0xffffffff


	//   ....[118]....
        /*0514*/ 	.word	0xffffffff


	//   ....[119]....
        /*0518*/ 	.word	0xffffffff


	//   ....[120]....
        /*051c*/ 	.word	0xffffffff


	//   ....[121]....
        /*0520*/ 	.word	0xffffffff


	//   ....[122]....
        /*0524*/ 	.word	0xffffffff


	//   ....[123]....
        /*0528*/ 	.word	0xffffffff


	//   ....[124]....
        /*052c*/ 	.word	0xffffffff


	//   ....[125]....
        /*0530*/ 	.word	0xffffffff


	//   ....[126]....
        /*0534*/ 	.word	0xffffffff


	//   ....[127]....
        /*0538*/ 	.word	0xffffffff


	//   ....[128]....
        /*053c*/ 	.word	0xffffffff


	//   ....[129]....
        /*0540*/ 	.word	0xffffffff


	//   ....[130]....
        /*0544*/ 	.word	0xffffffff


	//   ....[131]....
        /*0548*/ 	.word	0xffffffff


	//   ....[132]....
        /*054c*/ 	.word	0xffffffff


	//   ....[133]....
        /*0550*/ 	.word	0xffffffff


	//   ....[134]....
        /*0554*/ 	.word	0xffffffff


	//   ....[135]....
        /*0558*/ 	.word	0xffffffff


	//   ....[136]....
        /*055c*/ 	.word	0xffffffff


	//   ....[137]....
        /*0560*/ 	.word	0xffffffff


	//   ....[138]....
        /*0564*/ 	.word	0xffffffff


	//   ....[139]....
        /*0568*/ 	.word	0xffffffff


	//   ....[140]....
        /*056c*/ 	.word	0xffffffff


	//   ....[141]....
        /*0570*/ 	.word	0xffffffff


	//   ....[142]....
        /*0574*/ 	.word	0xffffffff


	//   ....[143]....
        /*0578*/ 	.word	0xffffffff


	//   ....[144]....
        /*057c*/ 	.word	0xffffffff


	//   ....[145]....
        /*0580*/ 	.word	0xffffffff


	//   ....[146]....
        /*0584*/ 	.word	0xffffffff


	//----- nvinfo : EIATTR_COOP_GROUP_INSTR_OFFSETS
	.align		4
.L_450:
        /*0588*/ 	.byte	0x04, 0x28
        /*058a*/ 	.short	(.L_452 - .L_451)


	//   ....[0]....
.L_451:
        /*058c*/ 	.word	0x00000050


	//   ....[1]....
        /*0590*/ 	.word	0x00000200


	//   ....[2]....
        /*0594*/ 	.word	0x00000230


	//   ....[3]....
        /*0598*/ 	.word	0x00000260


	//   ....[4]....
        /*059c*/ 	.word	0x00000290


	//   ....[5]....
        /*05a0*/ 	.word	0x000002c0


	//   ....[6]....
        /*05a4*/ 	.word	0x000002f0


	//   ....[7]....
        /*05a8*/ 	.word	0x00000460


	//   ....[8]....
        /*05ac*/ 	.word	0x000004a0


	//   ....[9]....
        /*05b0*/ 	.word	0x000004d0


	//   ....[10]....
        /*05b4*/ 	.word	0x00000500


	//   ....[11]....
        /*05b8*/ 	.word	0x00000530


	//   ....[12]....
        /*05bc*/ 	.word	0x00000560


	//   ....[13]....
        /*05c0*/ 	.word	0x000005f0


	//   ....[14]....
        /*05c4*/ 	.word	0x00000620


	//   ....[15]....
        /*05c8*/ 	.word	0x00000630


	//   ....[16]....
        /*05cc*/ 	.word	0x000006a0


	//   ....[17]....
        /*05d0*/ 	.word	0x000095c0


	//   ....[18]....
        /*05d4*/ 	.word	0x000095e0


	//   ....[19]....
        /*05d8*/ 	.word	0x000097a0


	//   ....[20]....
        /*05dc*/ 	.word	0x000097b0


	//   ....[21]....
        /*05e0*/ 	.word	0x00009910


	//   ....[22]....
        /*05e4*/ 	.word	0x00009930


	//   ....[23]....
        /*05e8*/ 	.word	0x00009a90


	//   ....[24]....
        /*05ec*/ 	.word	0x00009aa0


	//   ....[25]....
        /*05f0*/ 	.word	0x00009ff0


	//   ....[26]....
        /*05f4*/ 	.word	0x0000a030


	//   ....[27]....
        /*05f8*/ 	.word	0x0000a070


	//   ....[28]....
        /*05fc*/ 	.word	0x0000a0a0


	//   ....[29]....
        /*0600*/ 	.word	0x0000d1f0


	//   ....[30]....
        /*0604*/ 	.word	0x0000d230


	//   ....[31]....
        /*0608*/ 	.word	0x0000d270


	//   ....[32]....
        /*060c*/ 	.word	0x0000d2a0


	//   ....[33]....
        /*0610*/ 	.word	0x00011c80


	//   ....[34]....
        /*0614*/ 	.word	0x00011db0


	//   ....[35]....
        /*0618*/ 	.word	0x00011de0


	//   ....[36]....
        /*061c*/ 	.word	0x00011e40


	//   ....[37]....
        /*0620*/ 	.word	0x00013fd0


	//   ....[38]....
        /*0624*/ 	.word	0x00013ff0


	//   ....[39]....
        /*0628*/ 	.word	0x00014000


	//   ....[40]....
        /*062c*/ 	.word	0x00014030


	//   ....[41]....
        /*0630*/ 	.word	0x00015740


	//   ....[42]....
        /*0634*/ 	.word	0x00015750


	//   ....[43]....
        /*0638*/ 	.word	0x00015780


	//   ....[44]....
        /*063c*/ 	.word	0x00015790


	//   ....[45]....
        /*0640*/ 	.word	0x00017030


	//   ....[46]....
        /*0644*/ 	.word	0x00017040


	//   ....[47]....
        /*0648*/ 	.word	0x00017060


	//   ....[48]....
        /*064c*/ 	.word	0x00017080


	//   ....[49]....
        /*0650*/ 	.word	0x00017440


	//   ....[50]....
        /*0654*/ 	.word	0x00017460


	//   ....[51]....
        /*0658*/ 	.word	0x00017620


	//   ....[52]....
        /*065c*/ 	.word	0x00017630


	//   ....[53]....
        /*0660*/ 	.word	0x000177a0


	//   ....[54]....
        /*0664*/ 	.word	0x000177c0


	//   ....[55]....
        /*0668*/ 	.word	0x00017930


	//   ....[56]....
        /*066c*/ 	.word	0x00017940


	//   ....[57]....
        /*0670*/ 	.word	0x00017cc0


	//   ....[58]....
        /*0674*/ 	.word	0x00017ce0


	//   ....[59]....
        /*0678*/ 	.word	0x000189c0


	//   ....[60]....
        /*067c*/ 	.word	0x000189d0


	//   ....[61]....
        /*0680*/ 	.word	0x00019e30


	//   ....[62]....
        /*0684*/ 	.word	0x00019e50


	//   ....[63]....
        /*0688*/ 	.word	0x0001a020


	//   ....[64]....
        /*068c*/ 	.word	0x0001a030


	//   ....[65]....
        /*0690*/ 	.word	0x0001a1a0


	//   ....[66]....
        /*0694*/ 	.word	0x0001a1c0


	//   ....[67]....
        /*0698*/ 	.word	0x0001a330


	//   ....[68]....
        /*069c*/ 	.word	0x0001a340


	//   ....[69]....
        /*06a0*/ 	.word	0x0001a570


	//   ....[70]....
        /*06a4*/ 	.word	0x0001a590


	//   ....[71]....
        /*06a8*/ 	.word	0x0001a6c0


	//   ....[72]....
        /*06ac*/ 	.word	0x0001a700


	//   ....[73]....
        /*06b0*/ 	.word	0x0001a730


	//   ....[74]....
        /*06b4*/ 	.word	0x0001a760


	//   ....[75]....
        /*06b8*/ 	.word	0x0001a790


	//   ....[76]....
        /*06bc*/ 	.word	0x0001a7c0


	//   ....[77]....
        /*06c0*/ 	.word	0x0001a920


	//   ....[78]....
        /*06c4*/ 	.word	0x0001a960


	//   ....[79]....
        /*06c8*/ 	.word	0x0001a990


	//   ....[80]....
        /*06cc*/ 	.word	0x0001a9c0


	//   ....[81]....
        /*06d0*/ 	.word	0x0001a9f0


	//   ....[82]....
        /*06d4*/ 	.word	0x0001aa20


	//   ....[83]....
        /*06d8*/ 	.word	0x0001aab0


	//   ....[84]....
        /*06dc*/ 	.word	0x0001aae0


	//   ....[85]....
        /*06e0*/ 	.word	0x0001aaf0


	//   ....[86]....
        /*06e4*/ 	.word	0x0001ab50


	//   ....[87]....
        /*06e8*/ 	.word	0x0001b140


	//   ....[88]....
        /*06ec*/ 	.word	0x0001b1a0


	//   ....[89]....
        /*06f0*/ 	.word	0x0001b1f0


	//   ....[90]....
        /*06f4*/ 	.word	0x0001b240


	//   ....[91]....
        /*06f8*/ 	.word	0x0001b290


	//   ....[92]....
        /*06fc*/ 	.word	0x0001b300


	//   ....[93]....
        /*0700*/ 	.word	0x0001b340


	//   ....[94]....
        /*0704*/ 	.word	0x0001b3b0


	//   ....[95]....
        /*0708*/ 	.word	0x0001b420


	//   ....[96]....
        /*070c*/ 	.word	0x0001b480


	//   ....[97]....
        /*0710*/ 	.word	0x0001b4f0


	//   ....[98]....
        /*0714*/ 	.word	0x0001b560


	//   ....[99]....
        /*0718*/ 	.word	0x0001b5c0


	//   ....[100]....
        /*071c*/ 	.word	0x0001b620


	//   ....[101]....
        /*0720*/ 	.word	0x0001b680


	//   ....[102]....
        /*0724*/ 	.word	0x0001b6f0


	//   ....[103]....
        /*0728*/ 	.word	0x0001b750


	//   ....[104]....
        /*072c*/ 	.word	0x0001b7b0


	//   ....[105]....
        /*0730*/ 	.word	0x0001b820


	//   ....[106]....
        /*0734*/ 	.word	0x0001b870


	//   ....[107]....
        /*0738*/ 	.word	0x0001b8c0


	//   ....[108]....
        /*073c*/ 	.word	0x0001b910


	//   ....[109]....
        /*0740*/ 	.word	0x0001b980


	//   ....[110]....
        /*0744*/ 	.word	0x0001b9f0


	//   ....[111]....
        /*0748*/ 	.word	0x0001ba50


	//   ....[112]....
        /*074c*/ 	.word	0x0001bab0


	//   ....[113]....
        /*0750*/ 	.word	0x0001bb10


	//   ....[114]....
        /*0754*/ 	.word	0x0001bb80


	//   ....[115]....
        /*0758*/ 	.word	0x0001bbe0


	//   ....[116]....
        /*075c*/ 	.word	0x0001bc40


	//   ....[117]....
        /*0760*/ 	.word	0x0001bca0


	//   ....[118]....
        /*0764*/ 	.word	0x0001bd10


	//   ....[119]....
        /*0768*/ 	.word	0x0001bd70


	//   ....[120]....
        /*076c*/ 	.word	0x0001bdd0


	//   ....[121]....
        /*0770*/ 	.word	0x0001be30


	//   ....[122]....
        /*0774*/ 	.word	0x0001bea0


	//   ....[123]....
        /*0778*/ 	.word	0x0001bf00


	//   ....[124]....
        /*077c*/ 	.word	0x0001bf60


	//   ....[125]....
        /*0780*/ 	.word	0x0001bfc0


	//   ....[126]....
        /*0784*/ 	.word	0x0001c030


	//   ....[127]....
        /*0788*/ 	.word	0x0001c090


	//   ....[128]....
        /*078c*/ 	.word	0x0001c0f0


	//   ....[129]....
        /*0790*/ 	.word	0x0001c150


	//   ....[130]....
        /*0794*/ 	.word	0x0001c1c0


	//   ....[131]....
        /*0798*/ 	.word	0x0001c210


	//   ....[132]....
        /*079c*/ 	.word	0x0001c250


	//   ....[133]....
        /*07a0*/ 	.word	0x0001c2a0


	//   ....[134]....
        /*07a4*/ 	.word	0x0001c2f0


	//   ....[135]....
        /*07a8*/ 	.word	0x0001c340


	//   ....[136]....
        /*07ac*/ 	.word	0x0001c3b0


	//   ....[137]....
        /*07b0*/ 	.word	0x0001c3f0


	//   ....[138]....
        /*07b4*/ 	.word	0x0001c440


	//   ....[139]....
        /*07b8*/ 	.word	0x0001c490


	//   ....[140]....
        /*07bc*/ 	.word	0x0001c4e0


	//   ....[141]....
        /*07c0*/ 	.word	0x0001c530


	//   ....[142]....
        /*07c4*/ 	.word	0x0001c5a0


	//   ....[143]....
        /*07c8*/ 	.word	0x0001c5e0


	//   ....[144]....
        /*07cc*/ 	.word	0x0001c650


	//   ....[145]....
        /*07d0*/ 	.word	0x0001c6b0


	//   ....[146]....
        /*07d4*/ 	.word	0x0001c710


	//----- nvinfo : EIATTR_EXIT_INSTR_OFFSETS
	.align		4
.L_452:
        /*07d8*/ 	.byte	0x04, 0x1c
        /*07da*/ 	.short	(.L_454 - .L_453)


	//   ....[0]....
.L_453:
        /*07dc*/ 	.word	0x00000c10


	//   ....[1]....
        /*07e0*/ 	.word	0x0001b100


	//----- nvinfo : EIATTR_MAX_THREADS
	.align		4
.L_454:
        /*07e4*/ 	.byte	0x04, 0x05
        /*07e6*/ 	.short	(.L_456 - .L_455)
.L_455:
        /*07e8*/ 	.word	0x00000100
        /*07ec*/ 	.word	0x00000001
        /*07f0*/ 	.word	0x00000001


	//----- nvinfo : EIATTR_CRS_STACK_SIZE
	.align		4
.L_456:
        /*07f4*/ 	.byte	0x04, 0x1e
        /*07f6*/ 	.short	(.L_458 - .L_457)
.L_457:
        /*07f8*/ 	.word	0x00000000
.L_458:


//--------------------- .nv.info._ZN7cutlass13device_kernelIN5flash19enable_sm80_to_sm89INS1_16FlashAttnFwdSm80INS1_25CollectiveMainloopFwdSm80ILi8ELi1ELb0EN4cute5tupleIJNS5_1CILi128EEENS7_ILi64EEENS7_ILi256EEEEEELi256ENS_6half_tEfNS_4arch4Sm80ELb0ELb1ELb0ELb0ELb0ELb0ELb1ELb1EEENS1_21CollectiveEpilogueFwdINS6_IJS8_SA_S9_EEENS6_IJNS7_ILi1EEESI_SI_EEESC_SE_Li256ELb0ELb1ELb1ELb0EEENS1_19SingleTileSchedulerILb0ELb1ELb1ELi128EEEEEEEEEvNT_6ParamsE --------------------------
	.section	.nv.info._ZN7cutlass13device_kernelIN5flash19enable_sm80_to_sm89INS1_16FlashAttnFwdSm80INS1_25CollectiveMainloopFwdSm80ILi8ELi1ELb0EN4cute5tupleIJNS5_1CILi128EEENS7_ILi64EEENS7_ILi256EEEEEELi256ENS_6half_tEfNS_4arch4Sm80ELb0ELb1ELb0ELb0ELb0ELb0ELb1ELb1EEENS1_21CollectiveEpilogueFwdINS6_IJS8_SA_S9_EEENS6_IJNS7_ILi1EEESI_SI_EEESC_SE_Li256ELb0ELb1ELb1ELb0EEENS1_19SingleTileSchedulerILb0ELb1ELb1ELi128EEEEEEEEEvNT_6ParamsE,"",@"SHT_CUDA_INFO"
	.sectionflags	@""
	.align	4


	//----- nvinfo : EIATTR_CUDA_API_VERSION
	.align		4
        /*0000*/ 	.byte	0x04, 0x37
        /*0002*/ 	.short	(.L_460 - .L_459)
.L_459:
        /*0004*/ 	.word	0x00000082


	//----- nvinfo : EIATTR_SW2861232_WAR
	.align		4
.L_460:
        /*0008*/ 	.byte	0x01, 0x35
	.zero		2


	//----- nvinfo : EIATTR_PARAM_CBANK
	.align		4
        /*000c*/ 	.byte	0x04, 0x0a
        /*000e*/ 	.short	(.L_462 - .L_461)
	.align		4
.L_461:
        /*0010*/ 	.word	index@(.nv.constant0._ZN7cutlass13device_kernelIN5flash19enable_sm80_to_sm89INS1_16FlashAttnFwdSm80INS1_25CollectiveMainloopFwdSm80ILi8ELi1ELb0EN4cute5tupleIJNS5_1CILi128EEENS7_ILi64EEENS7_ILi256EEEEEELi256ENS_6half_tEfNS_4arch4Sm80ELb0ELb1ELb0ELb0ELb0ELb0ELb1ELb1EEENS1_21CollectiveEpilogueFwdINS6_IJS8_SA_S9_EEENS6_IJNS7_ILi1EEESI_SI_EEESC_SE_Li256ELb0ELb1ELb1ELb0EEENS1_19SingleTileSchedulerILb0ELb1ELb1ELi128EEEEEEEEEvNT_6ParamsE)
        /*0014*/ 	.short	0x0160
        /*0016*/ 	.short	0x0418


	//----- nvinfo : EIATTR_CBANK_PARAM_SIZE
	.align		4
.L_462:
        /*0018*/ 	.byte	0x03, 0x19
        /*001a*/ 	.short	0x0418


	//----- nvinfo : EIATTR_KPARAM_INFO
	.align		4
        /*001c*/ 	.byte	0x04, 0x17
        /*001e*/ 	.short	(.L_464 - .L_463)
.L_463:
        /*0020*/ 	.word	0x00000000
        /*0024*/ 	.short	0x0000
        /*0026*/ 	.short	0x0000
        /*0028*/ 	.byte	0x00, 0xf0, 0x61, 0x10


	//----- nvinfo : EIATTR_MAXREG_COUNT
	.align		4
.L_464:
        /*002c*/ 	.byte	0x03, 0x1b
        /*002e*/ 	.short	0x00ff


	//----- nvinfo : EIATTR_NUM_BARRIERS
	.align		4
        /*0030*/ 	.byte	0x02, 0x4c
        /*0032*/ 	.byte	0x02
	.zero		1


	//----- nvinfo : EIATTR_ANNOTATIONS
	.align		4
        /*0034*/ 	.byte	0x04, 0x55
        /*0036*/ 	.short	(.L_466 - .L_465)


	//   ....[0]....
.L_465:
        /* <DEDUP_REMOVED lines=25> */


	//----- nvinfo : EIATTR_MERCURY_ISA_VERSION
	.align		4
.L_466:
        /*01b8*/ 	.byte	0x03, 0x5f
        /*01ba*/ 	.short	0x0000


	//----- nvinfo : EIATTR_COOP_GROUP_MASK_REGIDS
	.align		4
        /*01bc*/ 	.byte	0x04, 0x29
        /*01be*/ 	.short	(.L_468 - .L_467)


	//   ....[0]....
.L_467:
        /*01c0*/ 	.word	0xffffffff


	//   ....[1]....
        /*01c4*/ 	.word	0xffffffff


	//   ....[2]....
        /*01c8*/ 	.word	0xffffffff


	//   ....[3]....
        /*01cc*/ 	.word	0xffffffff


	//   ....[4]....
        /*01d0*/ 	.word	0xffffffff


	//   ....[5]....
        /*01d4*/ 	.word	0xffffffff


	//   ....[6]....
        /*01d8*/ 	.word	0xffffffff


	//   ....[7]....
        /*01dc*/ 	.word	0xffffffff


	//   ....[8]....
        /*01e0*/ 	.word	0xffffffff


	//   ....[9]....
        /*01e4*/ 	.word	0xffffffff


	//   ....[10]....
        /*01e8*/ 	.word	0xffffffff


	//   ....[11]....
        /*01ec*/ 	.word	0xffffffff


	//   ....[12]....
        /*01f0*/ 	.word	0xffffffff


	//   ....[13]....
        /*01f4*/ 	.word	0xffffffff


	//   ....[14]....
        /*01f8*/ 	.word	0xffffffff


	//   ....[15]....
        /*01fc*/ 	.word	0xffffffff


	//   ....[16]....
        /*0200*/ 	.word	0xffffffff


	//   ....[17]....
        /*0204*/ 	.word	0xffffffff


	//   ....[18]....
        /*0208*/ 	.word	0xffffffff


	//   ....[19]....
        /*020c*/ 	.word	0xffffffff


	//   ....[20]....
        /*0210*/ 	.word	0xffffffff


	//   ....[21]....
        /*0214*/ 	.word	0xffffffff


	//   ....[22]....
        /*0218*/ 	.word	0xffffffff


	//   ....[23]....
        /*021c*/ 	.word	0xffffffff


	//   ....[24]....
        /*0220*/ 	.word	0xffffffff


	//   ....[25]....
        /*0224*/ 	.word	0xffffffff


	//   ....[26]....
        /*0228*/ 	.word	0xffffffff


	//   ....[27]....
        /*022c*/ 	.word	0xffffffff


	//   ....[28]....
        /*0230*/ 	.word	0xffffffff


	//   ....[29]....
        /*0234*/ 	.word	0xffffffff


	//   ....[30]....
        /*0238*/ 	.word	0xffffffff


	//   ....[31]....
        /*023c*/ 	.word	0xffffffff


	//   ....[32]....
        /*0240*/ 	.word	0xffffffff


	//   ....[33]....
        /*0244*/ 	.word	0xffffffff


	//   ....[34]....
        /*0248*/ 	.word	0xffffffff


	//   ....[35]....
        /*024c*/ 	.word	0xffffffff


	//   ....[36]....
        /*0250*/ 	.word	0xffffffff


	//   ....[37]....
        /*0254*/ 	.word	0xffffffff


	//   ....[38]....
        /*0258*/ 	.word	0xffffffff


	//   ....[39]....
        /*025c*/ 	.word	0xffffffff


	//   ....[40]....
        /*0260*/ 	.word	0xffffffff


	//   ....[41]....
        /*0264*/ 	.word	0xffffffff


	//   ....[42]....
        /*0268*/ 	.word	0xffffffff


	//----- nvinfo : EIATTR_COOP_GROUP_INSTR_OFFSETS
	.align		4
.L_468:
        /*026c*/ 	.byte	0x04, 0x28
        /*026e*/ 	.short	(.L_470 - .L_469)


	//   ....[0]....
.L_469:
        /*0270*/ 	.word	0x00000060


	//   ....[1]....
        /*0274*/ 	.word	0x000013a0


	//   ....[2]....
        /*0278*/ 	.word	0x00001410


	//   ....[3]....
        /*027c*/ 	.word	0x00001760


	//   ....[4]....
        /*0280*/ 	.word	0x00001810


	//   ....[5]....
        /*0284*/ 	.word	0x00001a40


	//   ....[6]....
        /*0288*/ 	.word	0x00001a70


	//   ....[7]....
        /*028c*/ 	.word	0x00001c60


	//   ....[8]....
        /*0290*/ 	.word	0x00001ca0


	//   ....[9]....
        /*0294*/ 	.word	0x00003700


	//   ....[10]....
        /*0298*/ 	.word	0x000038c0


	//   ....[11]....
        /*029c*/ 	.word	0x000041f0


	//   ....[12]....
        /*02a0*/ 	.word	0x00004350


	//   ....[13]....
        /*02a4*/ 	.word	0x00004360


	//   ....[14]....
        /*02a8*/ 	.word	0x00004400


	//   ....[15]....
        /*02ac*/ 	.word	0x00007ab0


	//   ....[16]....
        /*02b0*/ 	.word	0x00007c90


	//   ....[17]....
        /*02b4*/ 	.word	0x00008540


	//   ....[18]....
        /*02b8*/ 	.word	0x000086a0


	//   ....[19]....
        /*02bc*/ 	.word	0x000086e0


	//   ....[20]....
        /*02c0*/ 	.word	0x00008700


	//   ....[21]....
        /*02c4*/ 	.word	0x0000ba20


	//   ....[22]....
        /*02c8*/ 	.word	0x0000ba50


	//   ....[23]....
        /*02cc*/ 	.word	0x0000ba80


	//   ....[24]....
        /*02d0*/ 	.word	0x0000baa0


	//   ....[25]....
        /*02d4*/ 	.word	0x0000eff0


	//   ....[26]....
        /*02d8*/ 	.word	0x0000f270


	//   ....[27]....
        /*02dc*/ 	.word	0x0000faa0


	//   ....[28]....
        /*02e0*/ 	.word	0x0000fc90


	//   ....[29]....
        /*02e4*/ 	.word	0x0000fcb0


	//   ....[30]....
        /*02e8*/ 	.word	0x0000fd20


	//   ....[31]....
        /*02ec*/ 	.word	0x00011910


	//   ....[32]....
        /*02f0*/ 	.word	0x00011940


	//   ....[33]....
        /*02f4*/ 	.word	0x00011980


	//   ....[34]....
        /*02f8*/ 	.word	0x00011990


	//   ....[35]....
        /*02fc*/ 	.word	0x00012880


	//   ....[36]....
        /*0300*/ 	.word	0x000128c0


	//   ....[37]....
        /*0304*/ 	.word	0x000128f0


	//   ....[38]....
        /*0308*/ 	.word	0x00012920


	//   ....[39]....
        /*030c*/ 	.word	0x00012a10


	//   ....[40]....
        /*0310*/ 	.word	0x00012a20


	//   ....[41]....
        /*0314*/ 	.word	0x00013630


	//   ....[42]....
        /*0318*/ 	.word	0x00013640


	//----- nvinfo : EIATTR_EXIT_INSTR_OFFSETS
	.align		4
.L_470:
        /*031c*/ 	.byte	0x04, 0x1c
        /*031e*/ 	.short	(.L_472 - .L_471)


	//   ....[0]....
.L_471:
        /*0320*/ 	.word	0x000001c0


	//   ....[1]....
        /*0324*/ 	.word	0x00013650


	//   ....[2]....
        /*0328*/ 	.word	0x000141f0


	//   ....[3]....
        /*032c*/ 	.word	0x00014240


	//   ....[4]....
        /*0330*/ 	.word	0x00014270


	//   ....[5]....
        /*0334*/ 	.word	0x000142d0


	//   ....[6]....
        /*0338*/ 	.word	0x00014560


	//----- nvinfo : EIATTR_CTAIDZ_USED
	.align		4
.L_472:
        /*033c*/ 	.byte	0x01, 0x04
	.zero		2


	//----- nvinfo : EIATTR_MAX_THREADS
	.align		4
        /*0340*/ 	.byte	0x04, 0x05
        /*0342*/ 	.short	(.L_474 - .L_473)
.L_473:
        /*0344*/ 	.word	0x00000100
        /*0348*/ 	.word	0x00000001
        /*034c*/ 	.word	0x00000001


	//----- nvinfo : EIATTR_CRS_STACK_SIZE
	.align		4
.L_474:
        /*0350*/ 	.byte	0x04, 0x1e
        /*0352*/ 	.short	(.L_476 - .L_475)
.L_475:
        /*0354*/ 	.word	0x00000000
.L_476:


//--------------------- .nv.info._ZN7cutlass13device_kernelIN5flash19enable_sm80_to_sm89INS1_16FlashAttnFwdSm80INS1_25CollectiveMainloopFwdSm80ILi8ELi1ELb0EN4cute5tupleIJNS5_1CILi128EEENS7_ILi64EEENS7_ILi256EEEEEELi256ENS_6half_tEfNS_4arch4Sm80ELb0ELb1ELb0ELb1ELb0ELb0ELb1ELb1EEENS1_21CollectiveEpilogueFwdINS6_IJS8_SA_S9_EEENS6_IJNS7_ILi1EEESI_SI_EEESC_SE_Li256ELb1ELb1ELb1ELb0EEENS1_36VarlenDynamicPersistentTileSchedulerILi128ELi64ELi256ELi256ELb1ELb1ELb0ELb1ELb0ELb1EEEEEEEEEvNT_6ParamsE --------------------------
	.section	.nv.info._ZN7cutlass13device_kernelIN5flash19enable_sm80_to_sm89INS1_16FlashAttnFwdSm80INS1_25CollectiveMainloopFwdSm80ILi8ELi1ELb0EN4cute5tupleIJNS5_1CILi128EEENS7_ILi64EEENS7_ILi256EEEEEELi256ENS_6half_tEfNS_4arch4Sm80ELb0ELb1ELb0ELb1ELb0ELb0ELb1ELb1EEENS1_21CollectiveEpilogueFwdINS6_IJS8_SA_S9_EEENS6_IJNS7_ILi1EEESI_SI_EEESC_SE_Li256ELb1ELb1ELb1ELb0EEENS1_36VarlenDynamicPersistentTileSchedulerILi128ELi64ELi256ELi256ELb1ELb1ELb0ELb1ELb0ELb1EEEEEEEEEvNT_6ParamsE,"",@"SHT_CUDA_INFO"
	.sectionflags	@""
	.align	4


	//----- nvinfo : EIATTR_CUDA_API_VERSION
	.align		4
        /*0000*/ 	.byte	0x04, 0x37
        /*0002*/ 	.short	(.L_478 - .L_477)
.L_477:
        /*0004*/ 	.word	0x00000082


	//----- nvinfo : EIATTR_SW2861232_WAR
	.align		4
.L_478:
        /*0008*/ 	.byte	0x01, 0x35
	.zero		2


	//----- nvinfo : EIATTR_PARAM_CBANK
	.align		4
        /*000c*/ 	.byte	0x04, 0x0a
        /*000e*/ 	.short	(.L_480 - .L_479)
	.align		4
.L_479:
        /*0010*/ 	.word	index@(.nv.constant0._ZN7cutlass13device_kernelIN5flash19enable_sm80_to_sm89INS1_16FlashAttnFwdSm80INS1_25CollectiveMainloopFwdSm80ILi8ELi1ELb0EN4cute5tupleIJNS5_1CILi128EEENS7_ILi64EEENS7_ILi256EEEEEELi256ENS_6half_tEfNS_4arch4Sm80ELb0ELb1ELb0ELb1ELb0ELb0ELb1ELb1EEENS1_21CollectiveEpilogueFwdINS6_IJS8_SA_S9_EEENS6_IJNS7_ILi1EEESI_SI_EEESC_SE_Li256ELb1ELb1ELb1ELb0EEENS1_36VarlenDynamicPersistentTileSchedulerILi128ELi64ELi256ELi256ELb1ELb1ELb0ELb1ELb0ELb1EEEEEEEEEvNT_6ParamsE)
        /*0014*/ 	.short	0x0160
        /*0016*/ 	.short	0x0438


	//----- nvinfo : EIATTR_CBANK_PARAM_SIZE
	.align		4
.L_480:
        /*0018*/ 	.byte	0x03, 0x19
        /*001a*/ 	.short	0x0438


	//----- nvinfo : EIATTR_KPARAM_INFO
	.align		4
        /*001c*/ 	.byte	0x04, 0x17
        /*001e*/ 	.short	(.L_482 - .L_481)
.L_481:
        /*0020*/ 	.word	0x00000000
        /*0024*/ 	.short	0x0000
        /*0026*/ 	.short	0x0000
        /*0028*/ 	.byte	0x00, 0xf0, 0xe1, 0x10


	//----- nvinfo : EIATTR_MAXREG_COUNT
	.align		4
.L_482:
        /*002c*/ 	.byte	0x03, 0x1b
        /*002e*/ 	.short	0x00ff


	//----- nvinfo : EIATTR_NUM_BARRIERS
	.align		4
        /*0030*/ 	.byte	0x02, 0x4c
        /*0032*/ 	.byte	0x06
	.zero		1


	//----- nvinfo : EIATTR_ANNOTATIONS
	.align		4
        /*0034*/ 	.byte	0x04, 0x55
        /*0036*/ 	.short	(.L_484 - .L_483)


	//   ....[0]....
.L_483:
        /* <DEDUP_REMOVED lines=68> */


	//----- nvinfo : EIATTR_MERCURY_ISA_VERSION
	.align		4
.L_484:
        /*0468*/ 	.byte	0x03, 0x5f
        /*046a*/ 	.short	0x0000


	//----- nvinfo : EIATTR_INT_WARP_WIDE_INSTR_OFFSETS
	.align		4
        /*046c*/ 	.byte	0x04, 0x31
        /*046e*/ 	.short	(.L_486 - .L_485)


	//   ....[0]....
.L_485:
        /*0470*/ 	.word	0x00012c50


	//   ....[1]....
        /*0474*/ 	.word	0x00012cd0


	//----- nvinfo : EIATTR_COOP_GROUP_MASK_REGIDS
	.align		4
.L_486:
        /*0478*/ 	.byte	0x04, 0x29
        /*047a*/ 	.short	(.L_488 - .L_487)


	//   ....[0]....
.L_487:
        /*047c*/ 	.word	0xffffffff


	//   ....[1]....
        /*0480*/ 	.word	0xffffffff


	//   ....[2]....
        /*0484*/ 	.word	0xffffffff


	//   ....[3]....
        /*0488*/ 	.word	0xffffffff


	//   ....[4]....
        /*048c*/ 	.word	0xffffffff


	//   ....[5]....
        /*0490*/ 	.word	0xffffffff


	//   ....[6]....
        /*0494*/ 	.word	0xffffffff


	//   ....[7]....
        /*0498*/ 	.word	0xffffffff


	//   ....[8]....
        /*049c*/ 	.word	0xffffffff


	//   ....[9]....
        /*04a0*/ 	.word	0xffffffff


	//   ....[10]....
        /*04a4*/ 	.word	0xffffffff


	//   ....[11]....
        /*04a8*/ 	.word	0xffffffff


	//   ....[12]....
        /*04ac*/ 	.word	0xffffffff


	//   ....[13]....
        /*04b0*/ 	.word	0xffffffff


	//   ....[14]....
        /*04b4*/ 	.word	0xffffffff


	//   ....[15]....
        /*04b8*/ 	.word	0xffffffff


	//   ....[16]....
        /*04bc*/ 	.word	0xffffffff


	//   ....[17]....
        /*04c0*/ 	.word	0xffffffff


	//   ....[18]....
        /*04c4*/ 	.word	0xffffffff


	//   ....[19]....
        /*04c8*/ 	.word	0xffffffff


	//   ....[20]....
        /*04cc*/ 	.word	0xffffffff


	//   ....[21]....
        /*04d0*/ 	.word	0xffffffff


	//   ....[22]....
        /*04d4*/ 	.word	0xffffffff


	//   ....[23]....
        /*04d8*/ 	.word	0xffffffff


	//   ....[24]....
        /*04dc*/ 	.word	0xffffffff


	//   ....[25]....
        /*04e0*/ 	.word	0xffffffff


	//   ....[26]....
        /*04e4*/ 	.word	0xffffffff


	//   ....[27]....
        /*04e8*/ 	.word	0xffffffff


	//   ....[28]....
        /*04ec*/ 	.word	0xffffffff


	//   ....[29]....
        /*04f0*/ 	.word	0xffffffff


	//   ....[30]....
        /*04f4*/ 	.word	0xffffffff


	//   ....[31]....
        /*04f8*/ 	.word	0xffffffff


	//   ....[32]....
        /*04fc*/ 	.word	0xffffffff


	//   ....[33]....
        /*0500*/ 	.word	0xffffffff


	//   ....[34]....
        /*0504*/ 	.word	0xffffffff


	//   ....[35]....
        /*0508*/ 	.word	0xffffffff


	//   ....[36]....
        /*050c*/ 	.word	0xffffffff


	//   ....[37]....
        /*0510*/ 	.word	0xffffffff


	//   ....[38]....
        /*0514*/ 	.word	0xffffffff


	//   ....[39]....
        /*0518*/ 	.word	0xffffffff


	//   ....[40]....
        /*051c*/ 	.word	0xffffffff


	//   ....[41]....
        /*0520*/ 	.word	0xffffffff


	//   ....[42]....
        /*0524*/ 	.word	0xffffffff


	//   ....[43]....
        /*0528*/ 	.word	0xffffffff


	//   ....[44]....
        /*052c*/ 	.word	0xffffffff


	//   ....[45]....
        /*0530*/ 	.word	0xffffffff


	//   ....[46]....
        /*0534*/ 	.word	0xffffffff


	//   ....[47]....
        /*0538*/ 	.word	0xffffffff


	//   ....[48]....
        /*053c*/ 	.word	0xffffffff


	//   ....[49]....
        /*0540*/ 	.word	0xffffffff


	//   ....[50]....
        /*0544*/ 	.word	0xffffffff


	//   ....[51]....
        /*0548*/ 	.word	0xffffffff


	//   ....[52]....
        /*054c*/ 	.word	0xffffffff


	//   ....[53]....
        /*0550*/ 	.word	0xffffffff


	//   ....[54]....
        /*0554*/ 	.word	0xffffffff


	//   ....[55]....
        /*0558*/ 	.word	0xffffffff


	//   ....[56]....
        /*055c*/ 	.word	0xffffffff


	//   ....[57]....
        /*0560*/ 	.word	0xffffffff


	//   ....[58]....
        /*0564*/ 	.word	0xffffffff


	//   ....[59]....
        /*0568*/ 	.word	0xffffffff


	//   ....[60]....
        /*056c*/ 	.word	0xffffffff


	//   ....[61]....
        /*0570*/ 	.word	0xffffffff


	//   ....[62]....
        /*0574*/ 	.word	0xffffffff


	//   ....[63]....
        /*0578*/ 	.word	0xffffffff


	//   ....[64]....
        /*057c*/ 	.word	0xffffffff


	//   ....[65]....
        /*0580*/ 	.word	0xffffffff


	//   ....[66]....
        /*0584*/ 	.word	0xffffffff


	//   ....[67]....
        /*0588*/ 	.word	0xffffffff


	//   ....[68]....
        /*058c*/ 	.word	0xffffffff


	//   ....[69]....
        /*0590*/ 	.word	0xffffffff


	//   ....[70]....
        /*0594*/ 	.word	0xffffffff


	//   ....[71]....
        /*0598*/ 	.word	0xffffffff


	//   ....[72]....
        /*059c*/ 	.word	0xffffffff


	//   ....[73]....
        /*05a0*/ 	.word	0xffffffff


	//   ....[74]....
        /*05a4*/ 	.word	0xffffffff


	//   ....[75]....
        /*05a8*/ 	.word	0xffffffff


	//   ....[76]....
        /*05ac*/ 	.word	0xffffffff


	//   ....[77]....
        /*05b0*/ 	.word	0xffffffff


	//   ....[78]....
        /*05b4*/ 	.word	0xffffffff


	//   ....[79]....
        /*05b8*/ 	.word	0xffffffff


	//   ....[80]....
        /*05bc*/ 	.word	0xffffffff


	//   ....[81]....
        /*05c0*/ 	.word	0xffffffff


	//   ....[82]....
        /*05c4*/ 	.word	0xffffffff


	//   ....[83]....
        /*05c8*/ 	.word	0xffffffff


	//   ....[84]....
        /*05cc*/ 	.word	0xffffffff


	//   ....[85]....
        /*05d0*/ 	.word	0xffffffff


	//   ....[86]....
        /*05d4*/ 	.word	0xffffffff


	//   ....[87]....
        /*05d8*/ 	.word	0xffffffff


	//   ....[88]....
        /*05dc*/ 	.word	0xffffffff


	//   ....[89]....
        /*05e0*/ 	.word	0xffffffff


	//   ....[90]....
        /*05e4*/ 	.word	0xffffffff


	//   ....[91]....
        /*05e8*/ 	.word	0xffffffff


	//   ....[92]....
        /*05ec*/ 	.word	0xffffffff


	//   ....[93]....
        /*05f0*/ 	.word	0xffffffff


	//   ....[94]....
        /*05f4*/ 	.word	0xffffffff


	//   ....[95]....
        /*05f8*/ 	.word	0xffffffff


	//   ....[96]....
        /*05fc*/ 	.word	0xffffffff


	//   ....[97]....
        /*0600*/ 	.word	0xffffffff


	//   ....[98]....
        /*0604*/ 	.word	0xffffffff


	//   ....[99]....
        /*0608*/ 	.word	0xffffffff


	//   ....[100]....
        /*060c*/ 	.word	0xffffffff


	//   ....[101]....
        /*0610*/ 	.word	0xffffffff


	//   ....[102]....
        /*0614*/ 	.word	0xffffffff


	//   ....[103]....
        /*0618*/ 	.word	0xffffffff


	//   ....[104]....
        /*061c*/ 	.word	0xffffffff


	//   ....[105]....
        /*0620*/ 	.word	0xffffffff


	//   ....[106]....
        /*0624*/ 	.word	0xffffffff


	//   ....[107]....
        /*0628*/ 	.word	0xffffffff


	//   ....[108]....
        /*062c*/ 	.word	0xffffffff


	//   ....[109]....
        /*0630*/ 	.word	0xffffffff


	//   ....[110]....
        /*0634*/ 	.word	0xffffffff


	//   ....[111]....
        /*0638*/ 	.word	0xffffffff


	//   ....[112]....
        /*063c*/ 	.word	0xffffffff


	//   ....[113]....
        /*0640*/ 	.word	0xffffffff


	//   ....[114]....
        /*0644*/ 	.word	0xffffffff


	//   ....[115]....
        /*0648*/ 	.word	0xffffffff


	//   ....[116]....
        /*064c*/ 	.word	0xffffffff


	//   ....[117]....
        /*0650*/ 	.word	0xffffffff


	//   ....[118]....
        /*0654*/ 	.word	0xffffffff


	//   ....[119]....
        /*0658*/ 	.word	0xffffffff


	//   ....[120]....
        /*065c*/ 	.word	0xffffffff


	//   ....[121]....
        /*0660*/ 	.word	0xffffffff


	//   ....[122]....
        /*0664*/ 	.word	0xffffffff


	//   ....[123]....
        /*0668*/ 	.word	0xffffffff


	//   ....[124]....
        /*066c*/ 	.word	0xffffffff


	//   ....[125]....
        /*0670*/ 	.word	0xffffffff


	//   ....[126]....
        /*0674*/ 	.word	0xffffffff


	//   ....[127]....
        /*0678*/ 	.word	0xffffffff


	//   ....[128]....
        /*067c*/ 	.word	0xffffffff


	//   ....[129]....
        /*0680*/ 	.word	0xffffffff


	//   ....[130]....
        /*0684*/ 	.word	0xffffffff


	//   ....[131]....
        /*0688*/ 	.word	0xffffffff


	//   ....[132]....
        /*068c*/ 	.word	0xffffffff


	//   ....[133]....
        /*0690*/ 	.word	0xffffffff


	//   ....[134]....
        /*0694*/ 	.word	0xffffffff


	//   ....[135]....
        /*0698*/ 	.word	0xffffffff


	//   ....[136]....
        /*069c*/ 	.word	0xffffffff


	//   ....[137]....
        /*06a0*/ 	.word	0xffffffff


	//   ....[138]....
        /*06a4*/ 	.word	0xffffffff


	//   ....[139]....
        /*06a8*/ 	.word	0xffffffff


	//   ....[140]....
        /*06ac*/ 	.word	0xffffffff


	//   ....[141]....
        /*06b0*/ 	.word	0xffffffff


	//   ....[142]....
        /*06b4*/ 	.word	0xffffffff


	//   ....[143]....
        /*06b8*/ 	.word	0xffffffff


	//   ....[144]....
        /*06bc*/ 	.word	0xffffffff


	//   ....[145]....
        /*06c0*/ 	.word	0xffffffff


	//   ....[146]....
        /*06c4*/ 	.word	0xffffffff


	//   ....[147]....
        /*06c8*/ 	.word	0xffffffff


	//   ....[148]....
        /*06cc*/ 	.word	0xffffffff


	//   ....[149]....
        /*06d0*/ 	.word	0xffffffff


	//   ....[150]....
        /*06d4*/ 	.word	0xffffffff


	//   ....[151]....
        /*06d8*/ 	.word	0xffffffff


	//   ....[152]....
        /*06dc*/ 	.word	0xffffffff


	//----- nvinfo : EIATTR_COOP_GROUP_INSTR_OFFSETS
	.align		4
.L_488:
        /*06e0*/ 	.byte	0x04, 0x28
        /*06e2*/ 	.short	(.L_490 - .L_489)


	//   ....[0]....
.L_489:
        /*06e4*/ 	.word	0x00000050


	//   ....[1]....
        /*06e8*/ 	.word	0x000001e0


	//   ....[2]....
        /*06ec*/ 	.word	0x00000210


	//   ....[3]....
        /*06f0*/ 	.word	0x00000240


	//   ....[4]....
        /*06f4*/ 	.word	0x00000270


	//   ....[5]....
        /*06f8*/ 	.word	0x000002a0


	//   ....[6]....
        /*06fc*/ 	.word	0x000002d0


	//   ....[7]....
        /*0700*/ 	.word	0x00000430


	//   ....[8]....
        /*0704*/ 	.word	0x00000470


	//   ....[9]....
        /*0708*/ 	.word	0x000004a0


	//   ....[10]....
        /*070c*/ 	.word	0x000004d0


	//   ....[11]....
        /*0710*/ 	.word	0x00000500


	//   ....[12]....
        /*0714*/ 	.word	0x00000530


	//   ....[13]....
        /*0718*/ 	.word	0x000005c0


	//   ....[14]....
        /*071c*/ 	.word	0x00000600


	//   ....[15]....
        /*0720*/ 	.word	0x00000620


	//   ....[16]....
        /*0724*/ 	.word	0x00000680


	//   ....[17]....
        /*0728*/ 	.word	0x00002eb0


	//   ....[18]....
        /*072c*/ 	.word	0x00002ed0


	//   ....[19]....
        /*0730*/ 	.word	0x000030f0


	//   ....[20]....
        /*0734*/ 	.word	0x00003100


	//   ....[21]....
        /*0738*/ 	.word	0x00003320


	//   ....[22]....
        /*073c*/ 	.word	0x00003340


	//   ....[23]....
        /*0740*/ 	.word	0x00003560


	//   ....[24]....
        /*0744*/ 	.word	0x00003570


	//   ....[25]....
        /*0748*/ 	.word	0x00004c70


	//   ....[26]....
        /*074c*/ 	.word	0x00004e60


	//   ....[27]....
        /*0750*/ 	.word	0x00005710


	//   ....[28]....
        /*0754*/ 	.word	0x00005810


	//   ....[29]....
        /*0758*/ 	.word	0x00005920


	//   ....[30]....
        /*075c*/ 	.word	0x00005980


	//   ....[31]....
        /*0760*/ 	.word	0x000084f0


	//   ....[32]....
        /*0764*/ 	.word	0x000089c0


	//   ....[33]....
        /*0768*/ 	.word	0x00008ca0


	//   ....[34]....
        /*076c*/ 	.word	0x00008cc0


	//   ....[35]....
        /*0770*/ 	.word	0x000096d0


	//   ....[36]....
        /*0774*/ 	.word	0x000096f0


	//   ....[37]....
        /*0778*/ 	.word	0x0000c6d0


	//   ....[38]....
        /*077c*/ 	.word	0x0000c720


	//   ....[39]....
        /*0780*/ 	.word	0x0000c760


	//   ....[40]....
        /*0784*/ 	.word	0x0000c780


	//   ....[41]....
        /*0788*/ 	.word	0x0000f970


	//   ....[42]....
        /*078c*/ 	.word	0x0000fe40


	//   ....[43]....
        /*0790*/ 	.word	0x00010120


	//   ....[44]....
        /*0794*/ 	.word	0x00010140


	//   ....[45]....
        /*0798*/ 	.word	0x00010b60


	//   ....[46]....
        /*079c*/ 	.word	0x00010b80


	//   ....[47]....
        /*07a0*/ 	.word	0x00012230


	//   ....[48]....
        /*07a4*/ 	.word	0x00012260


	//   ....[49]....
        /*07a8*/ 	.word	0x00012270


	//   ....[50]....
        /*07ac*/ 	.word	0x000122a0


	//   ....[51]....
        /*07b0*/ 	.word	0x00013ae0


	//   ....[52]....
        /*07b4*/ 	.word	0x00013af0


	//   ....[53]....
        /*07b8*/ 	.word	0x00013b20


	//   ....[54]....
        /*07bc*/ 	.word	0x00013b40


	//   ....[55]....
        /*07c0*/ 	.word	0x00013f40


	//   ....[56]....
        /*07c4*/ 	.word	0x00013f60


	//   ....[57]....
        /*07c8*/ 	.word	0x00014130


	//   ....[58]....
        /*07cc*/ 	.word	0x00014140


	//   ....[59]....
        /*07d0*/ 	.word	0x00014320


	//   ....[60]....
        /*07d4*/ 	.word	0x00014340


	//   ....[61]....
        /*07d8*/ 	.word	0x00014520


	//   ....[62]....
        /*07dc*/ 	.word	0x00014530


	//   ....[63]....
        /*07e0*/ 	.word	0x00014910


	//   ....[64]....
        /*07e4*/ 	.word	0x00014930


	//   ....[65]....
        /*07e8*/ 	.word	0x000155d0


	//   ....[66]....
        /*07ec*/ 	.word	0x000155e0


	//   ....[67]....
        /*07f0*/ 	.word	0x00016a50


	//   ....[68]....
        /*07f4*/ 	.word	0x00016a70


	//   ....[69]....
        /*07f8*/ 	.word	0x00016c50


	//   ....[70]....
        /*07fc*/ 	.word	0x00016c60


	//   ....[71]....
        /*0800*/ 	.word	0x00016e40


	//   ....[72]....
        /*0804*/ 	.word	0x00016e60


	//   ....[73]....
        /*0808*/ 	.word	0x00017040


	//   ....[74]....
        /*080c*/ 	.word	0x00017050


	//   ....[75]....
        /*0810*/ 	.word	0x000172c0


	//   ....[76]....
        /*0814*/ 	.word	0x000172e0


	//   ....[77]....
        /*0818*/ 	.word	0x00017400


	//   ....[78]....
        /*081c*/ 	.word	0x00017440


	//   ....[79]....
        /*0820*/ 	.word	0x00017470


	//   ....[80]....
        /*0824*/ 	.word	0x000174a0


	//   ....[81]....
        /*0828*/ 	.word	0x000174d0


	//   ....[82]....
        /*082c*/ 	.word	0x00017500


	//   ....[83]....
        /*0830*/ 	.word	0x00017650


	//   ....[84]....
        /*0834*/ 	.word	0x00017690


	//   ....[85]....
        /*0838*/ 	.word	0x000176c0


	//   ....[86]....
        /*083c*/ 	.word	0x000176f0


	//   ....[87]....
        /*0840*/ 	.word	0x00017720


	//   ....[88]....
        /*0844*/ 	.word	0x00017750


	//   ....[89]....
        /*0848*/ 	.word	0x000177e0


	//   ....[90]....
        /*084c*/ 	.word	0x00017820


	//   ....[91]....
        /*0850*/ 	.word	0x00017830


	//   ....[92]....
        /*0854*/ 	.word	0x00017890


	//   ....[93]....
        /*0858*/ 	.word	0x00018240


	//   ....[94]....
        /*085c*/ 	.word	0x000182a0


	//   ....[95]....
        /*0860*/ 	.word	0x000182f0


	//   ....[96]....
        /*0864*/ 	.word	0x00018340


	//   ....[97]....
        /*0868*/ 	.word	0x00018390


	//   ....[98]....
        /*086c*/ 	.word	0x00018400


	//   ....[99]....
        /*0870*/ 	.word	0x00018440


	//   ....[100]....
        /*0874*/ 	.word	0x000184b0


	//   ....[101]....
        /*0878*/ 	.word	0x00018520


	//   ....[102]....
        /*087c*/ 	.word	0x00018580


	//   ....[103]....
        /*0880*/ 	.word	0x000185f0


	//   ....[104]....
        /*0884*/ 	.word	0x00018660


	//   ....[105]....
        /*0888*/ 	.word	0x000186c0


	//   ....[106]....
        /*088c*/ 	.word	0x00018720


	//   ....[107]....
        /*0890*/ 	.word	0x00018780


	//   ....[108]....
        /*0894*/ 	.word	0x000187f0


	//   ....[109]....
        /*0898*/ 	.word	0x00018850


	//   ....[110]....
        /*089c*/ 	.word	0x000188b0


	//   ....[111]....
        /*08a0*/ 	.word	0x00018900


	//   ....[112]....
        /*08a4*/ 	.word	0x00018960


	//   ....[113]....
        /*08a8*/ 	.word	0x000189b0


	//   ....[114]....
        /*08ac*/ 	.word	0x00018a00


	//   ....[115]....
        /*08b0*/ 	.word	0x00018a70


	//   ....[116]....
        /*08b4*/ 	.word	0x00018ae0


	//   ....[117]....
        /*08b8*/ 	.word	0x00018b40


	//   ....[118]....
        /*08bc*/ 	.word	0x00018ba0


	//   ....[119]....
        /*08c0*/ 	.word	0x00018c00


	//   ....[120]....
        /*08c4*/ 	.word	0x00018c70


	//   ....[121]....
        /*08c8*/ 	.word	0x00018cd0


	//   ....[122]....
        /*08cc*/ 	.word	0x00018d30


	//   ....[123]....
        /*08d0*/ 	.word	0x00018d90


	//   ....[124]....
        /*08d4*/ 	.word	0x00018e00


	//   ....[125]....
        /*08d8*/ 	.word	0x00018e60


	//   ....[126]....
        /*08dc*/ 	.word	0x00018ec0


	//   ....[127]....
        /*08e0*/ 	.word	0x00018f20


	//   ....[128]....
        /*08e4*/ 	.word	0x00018f90


	//   ....[129]....
        /*08e8*/ 	.word	0x00018ff0


	//   ....[130]....
        /*08ec*/ 	.word	0x00019050


	//   ....[131]....
        /*08f0*/ 	.word	0x000190b0


	//   ....[132]....
        /*08f4*/ 	.word	0x00019120


	//   ....[133]....
        /*08f8*/ 	.word	0x00019180


	//   ....[134]....
        /*08fc*/ 	.word	0x000191e0


	//   ....[135]....
        /*0900*/ 	.word	0x00019240


	//   ....[136]....
        /*0904*/ 	.word	0x000192b0


	//   ....[137]....
        /*0908*/ 	.word	0x00019300


	//   ....[138]....
        /*090c*/ 	.word	0x00019340


	//   ....[139]....
        /*0910*/ 	.word	0x00019390


	//   ....[140]....
        /*0914*/ 	.word	0x000193e0


	//   ....[141]....
        /*0918*/ 	.word	0x00019430


	//   ....[142]....
        /*091c*/ 	.word	0x000194a0


	//   ....[143]....
        /*0920*/ 	.word	0x000194e0


	//   ....[144]....
        /*0924*/ 	.word	0x00019530


	//   ....[145]....
        /*0928*/ 	.word	0x00019580


	//   ....[146]....
        /*092c*/ 	.word	0x000195d0


	//   ....[147]....
        /*0930*/ 	.word	0x00019620


	//   ....[148]....
        /*0934*/ 	.word	0x00019690


	//   ....[149]....
        /*0938*/ 	.word	0x000196d0


	//   ....[150]....
        /*093c*/ 	.word	0x00019740


	//   ....[151]....
        /*0940*/ 	.word	0x000197a0


	//   ....[152]....
        /*0944*/ 	.word	0x00019800


	//----- nvinfo : EIATTR_EXIT_INSTR_OFFSETS
	.align		4
.L_490:
        /*0948*/ 	.byte	0x04, 0x1c
        /*094a*/ 	.short	(.L_492 - .L_491)


	//   ....[0]....
.L_491:
        /*094c*/ 	.word	0x00000fe0


	//   ....[1]....
        /*0950*/ 	.word	0x00018200


	//----- nvinfo : EIATTR_MAX_THREADS
	.align		4
.L_492:
        /*0954*/ 	.byte	0x04, 0x05
        /*0956*/ 	.short	(.L_494 - .L_493)
.L_493:
        /*0958*/ 	.word	0x00000100
        /*095c*/ 	.word	0x00000001
        /*0960*/ 	.word	0x00000001


	//----- nvinfo : EIATTR_CRS_STACK_SIZE
	.align		4
.L_494:
        /*0964*/ 	.byte	0x04, 0x1e
        /*0966*/ 	.short	(.L_496 - .L_495)
.L_495:
        /*0968*/ 	.word	0x00000000
.L_496:


//--------------------- .nv.info._ZN7cutlass13device_kernelIN5flash19enable_sm80_to_sm89INS1_16FlashAttnFwdSm80INS1_25CollectiveMainloopFwdSm80ILi8ELi1ELb0EN4cute5tupleIJNS5_1CILi128EEENS7_ILi48EEENS7_ILi256EEEEEELi256ENS_6half_tEfNS_4arch4Sm80ELb0ELb1ELb0ELb1ELb0ELb1ELb1ELb1EEENS1_21CollectiveEpilogueFwdINS6_IJS8_SA_S9_EEENS6_IJNS7_ILi1EEESI_SI_EEESC_SE_Li256ELb1ELb1ELb1ELb0EEENS1_36VarlenDynamicPersistentTileSchedulerILi128ELi48ELi256ELi256ELb1ELb1ELb0ELb1ELb0ELb1EEEEEEEEEvNT_6ParamsE --------------------------
	.section	.nv.info._ZN7cutlass13device_kernelIN5flash19enable_sm80_to_sm89INS1_16FlashAttnFwdSm80INS1_25CollectiveMainloopFwdSm80ILi8ELi1ELb0EN4cute5tupleIJNS5_1CILi128EEENS7_ILi48EEENS7_ILi256EEEEEELi256ENS_6half_tEfNS_4arch4Sm80ELb0ELb1ELb0ELb1ELb0ELb1ELb1ELb1EEENS1_21CollectiveEpilogueFwdINS6_IJS8_SA_S9_EEENS6_IJNS7_ILi1EEESI_SI_EEESC_SE_Li256ELb1ELb1ELb1ELb0EEENS1_36VarlenDynamicPersistentTileSchedulerILi128ELi48ELi256ELi256ELb1ELb1ELb0ELb1ELb0ELb1EEEEEEEEEvNT_6ParamsE,"",@"SHT_CUDA_INFO"
	.sectionflags	@""
	.align	4


	//----- nvinfo : EIATTR_CUDA_API_VERSION
	.align		4
        /*0000*/ 	.byte	0x04, 0x37
        /*0002*/ 	.short	(.L_498 - .L_497)
.L_497:
        /*0004*/ 	.word	0x00000082


	//----- nvinfo : EIATTR_SW2861232_WAR
	.align		4
.L_498:
        /*0008*/ 	.byte	0x01, 0x35
	.zero		2


	//----- nvinfo : EIATTR_PARAM_CBANK
	.align		4
        /*000c*/ 	.byte	0x04, 0x0a
        /*000e*/ 	.short	(.L_500 - .L_499)
	.align		4
.L_499:
        /*0010*/ 	.word	index@(.nv.constant0._ZN7cutlass13device_kernelIN5flash19enable_sm80_to_sm89INS1_16FlashAttnFwdSm80INS1_25CollectiveMainloopFwdSm80ILi8ELi1ELb0EN4cute5tupleIJNS5_1CILi128EEENS7_ILi48EEENS7_ILi256EEEEEELi256ENS_6half_tEfNS_4arch4Sm80ELb0ELb1ELb0ELb1ELb0ELb1ELb1ELb1EEENS1_21CollectiveEpilogueFwdINS6_IJS8_SA_S9_EEENS6_IJNS7_ILi1EEESI_SI_EEESC_SE_Li256ELb1ELb1ELb1ELb0EEENS1_36VarlenDynamicPersistentTileSchedulerILi128ELi48ELi256ELi256ELb1ELb1ELb0ELb1ELb0ELb1EEEEEEEEEvNT_6ParamsE)
        /*0014*/ 	.short	0x0160
        /*0016*/ 	.short	0x0438


	//----- nvinfo : EIATTR_CBANK_PARAM_SIZE
	.align		4
.L_500:
        /*0018*/ 	.byte	0x03, 0x19
        /*001a*/ 	.short	0x0438


	//----- nvinfo : EIATTR_KPARAM_INFO
	.align		4
        /*001c*/ 	.byte	0x04, 0x17
        /*001e*/ 	.short	(.L_502 - .L_501)
.L_501:
        /*0020*/ 	.word	0x00000000
        /*0024*/ 	.short	0x0000
        /*0026*/ 	.short	0x0000
        /*0028*/ 	.byte	0x00, 0xf0, 0xe1, 0x10


	//----- nvinfo : EIATTR_MAXREG_COUNT
	.align		4
.L_502:
        /*002c*/ 	.byte	0x03, 0x1b
        /*002e*/ 	.short	0x00ff


	//----- nvinfo : EIATTR_NUM_BARRIERS
	.align		4
        /*0030*/ 	.byte	0x02, 0x4c
        /*0032*/ 	.byte	0x06
	.zero		1


	//----- nvinfo : EIATTR_ANNOTATIONS
	.align		4
        /*0034*/ 	.byte	0x04, 0x55
        /*0036*/ 	.short	(.L_504 - .L_503)


	//   ....[0]....
.L_503:
        /* <DEDUP_REMOVED lines=20> */


	//----- nvinfo : EIATTR_MERCURY_ISA_VERSION
	.align		4
.L_504:
        /*0168*/ 	.byte	0x03, 0x5f
        /*016a*/ 	.short	0x0000


	//----- nvinfo : EIATTR_INT_WARP_WIDE_INSTR_OFFSETS
	.align		4
        /*016c*/ 	.byte	0x04, 0x31
        /*016e*/ 	.short	(.L_506 - .L_505)


	//   ....[0]....
.L_505:
        /*0170*/ 	.word	0x00020510


	//   ....[1]....
        /*0174*/ 	.word	0x00020590


	//----- nvinfo : EIATTR_COOP_GROUP_MASK_REGIDS
	.align		4
.L_506:
        /*0178*/ 	.byte	0x04, 0x29
        /*017a*/ 	.short	(.L_508 - .L_507)


	//   ....[0]....
.L_507:
        /*017c*/ 	.word	0xffffffff


	//   ....[1]....
        /*0180*/ 	.word	0xffffffff


	//   ....[2]....
        /*0184*/ 	.word	0xffffffff


	//   ....[3]....
        /*0188*/ 	.word	0xffffffff


	//   ....[4]....
        /*018c*/ 	.word	0xffffffff


	//   ....[5]....
        /*0190*/ 	.word	0xffffffff


	//   ....[6]....
        /*0194*/ 	.word	0xffffffff


	//   ....[7]....
        /*0198*/ 	.word	0xffffffff


	//   ....[8]....
        /*019c*/ 	.word	0xffffffff


	//   ....[9]....
        /*01a0*/ 	.word	0xffffffff


	//   ....[10]....
        /*01a4*/ 	.word	0xffffffff


	//   ....[11]....
        /*01a8*/ 	.word	0xffffffff


	//   ....[12]....
        /*01ac*/ 	.word	0xffffffff


	//   ....[13]....
        /*01b0*/ 	.word	0xffffffff


	//   ....[14]....
        /*01b4*/ 	.word	0xffffffff


	//   ....[15]....
        /*01b8*/ 	.word	0xffffffff


	//   ....[16]....
        /*01bc*/ 	.word	0xffffffff


	//   ....[17]....
        /*01c0*/ 	.word	0xffffffff


	//   ....[18]....
        /*01c4*/ 	.word	0xffffffff


	//   ....[19]....
        /*01c8*/ 	.word	0xffffffff


	//   ....[20]....
        /*01cc*/ 	.word	0xffffffff


	//   ....[21]....
        /*01d0*/ 	.word	0xffffffff


	//   ....[22]....
        /*01d4*/ 	.word	0xffffffff


	//   ....[23]....
        /*01d8*/ 	.word	0xffffffff


	//   ....[24]....
        /*01dc*/ 	.word	0xffffffff


	//   ....[25]....
        /*01e0*/ 	.word	0xffffffff


	//   ....[26]....
        /*01e4*/ 	.word	0xffffffff


	//   ....[27]....
        /*01e8*/ 	.word	0xffffffff


	//   ....[28]....
        /*01ec*/ 	.word	0xffffffff


	//   ....[29]....
        /*01f0*/ 	.word	0xffffffff


	//   ....[30]....
        /*01f4*/ 	.word	0xffffffff


	//   ....[31]....
        /*01f8*/ 	.word	0xffffffff


	//   ....[32]....
        /*01fc*/ 	.word	0xffffffff


	//   ....[33]....
        /*0200*/ 	.word	0xffffffff


	//   ....[34]....
        /*0204*/ 	.word	0xffffffff


	//   ....[35]....
        /*0208*/ 	.word	0xffffffff


	//   ....[36]....
        /*020c*/ 	.word	0xffffffff


	//   ....[37]....
        /*0210*/ 	.word	0xffffffff


	//   ....[38]....
        /*0214*/ 	.word	0xffffffff


	//   ....[39]....
        /*0218*/ 	.word	0xffffffff


	//   ....[40]....
        /*021c*/ 	.word	0xffffffff


	//   ....[41]....
        /*0220*/ 	.word	0xffffffff


	//   ....[42]....
        /*0224*/ 	.word	0xffffffff


	//   ....[43]....
        /*0228*/ 	.word	0xffffffff


	//   ....[44]....
        /*022c*/ 	.word	0xffffffff


	//   ....[45]....
        /*0230*/ 	.word	0xffffffff


	//   ....[46]....
        /*0234*/ 	.word	0xffffffff


	//   ....[47]....
        /*0238*/ 	.word	0xffffffff


	//   ....[48]....
        /*023c*/ 	.word	0xffffffff


	//   ....[49]....
        /*0240*/ 	.word	0xffffffff


	//   ....[50]....
        /*0244*/ 	.word	0xffffffff


	//   ....[51]....
        /*0248*/ 	.word	0xffffffff


	//   ....[52]....
        /*024c*/ 	.word	0xffffffff


	//   ....[53]....
        /*0250*/ 	.word	0xffffffff


	//   ....[54]....
        /*0254*/ 	.word	0xffffffff


	//   ....[55]....
        /*0258*/ 	.word	0xffffffff


	//   ....[56]....
        /*025c*/ 	.word	0xffffffff


	//   ....[57]....
        /*0260*/ 	.word	0xffffffff


	//   ....[58]....
        /*0264*/ 	.word	0xffffffff


	//   ....[59]....
        /*0268*/ 	.word	0xffffffff


	//   ....[60]....
        /*026c*/ 	.word	0xffffffff


	//   ....[61]....
        /*0270*/ 	.word	0xffffffff


	//   ....[62]....
        /*0274*/ 	.word	0xffffffff


	//   ....[63]....
        /*0278*/ 	.word	0xffffffff


	//   ....[64]....
        /*027c*/ 	.word	0xffffffff


	//   ....[65]....
        /*0280*/ 	.word	0xffffffff


	//   ....[66]....
        /*0284*/ 	.word	0xffffffff


	//   ....[67]....
        /*0288*/ 	.word	0xffffffff


	//   ....[68]....
        /*028c*/ 	.word	0xffffffff


	//   ....[69]....
        /*0290*/ 	.word	0xffffffff


	//   ....[70]....
        /*0294*/ 	.word	0xffffffff


	//   ....[71]....
        /*0298*/ 	.word	0xffffffff


	//   ....[72]....
        /*029c*/ 	.word	0xffffffff


	//   ....[73]....
        /*02a0*/ 	.word	0xffffffff


	//   ....[74]....
        /*02a4*/ 	.word	0xffffffff


	//   ....[75]....
        /*02a8*/ 	.word	0xffffffff


	//   ....[76]....
        /*02ac*/ 	.word	0xffffffff


	//   ....[77]....
        /*02b0*/ 	.word	0xffffffff


	//   ....[78]....
        /*02b4*/ 	.word	0xffffffff


	//   ....[79]....
        /*02b8*/ 	.word	0xffffffff


	//   ....[80]....
        /*02bc*/ 	.word	0xffffffff


	//   ....[81]....
        /*02c0*/ 	.word	0xffffffff


	//   ....[82]....
        /*02c4*/ 	.word	0xffffffff


	//   ....[83]....
        /*02c8*/ 	.word	0xffffffff


	//   ....[84]....
        /*02cc*/ 	.word	0xffffffff


	//   ....[85]....
        /*02d0*/ 	.word	0xffffffff


	//   ....[86]....
        /*02d4*/ 	.word	0xffffffff


	//   ....[87]....
        /*02d8*/ 	.word	0xffffffff


	//   ....[88]....
        /*02dc*/ 	.word	0xffffffff


	//   ....[89]....
        /*02e0*/ 	.word	0xffffffff


	//   ....[90]....
        /*02e4*/ 	.word	0xffffffff


	//   ....[91]....
        /*02e8*/ 	.word	0xffffffff


	//   ....[92]....
        /*02ec*/ 	.word	0xffffffff


	//   ....[93]....
        /*02f0*/ 	.word	0xffffffff


	//   ....[94]....
        /*02f4*/ 	.word	0xffffffff


	//   ....[95]....
        /*02f8*/ 	.word	0xffffffff


	//   ....[96]....
        /*02fc*/ 	.word	0xffffffff


	//   ....[97]....
        /*0300*/ 	.word	0xffffffff


	//   ....[98]....
        /*0304*/ 	.word	0xffffffff


	//   ....[99]....
        /*0308*/ 	.word	0xffffffff


	//   ....[100]....
        /*030c*/ 	.word	0xffffffff


	//   ....[101]....
        /*0310*/ 	.word	0xffffffff


	//   ....[102]....
        /*0314*/ 	.word	0xffffffff


	//   ....[103]....
        /*0318*/ 	.word	0xffffffff


	//   ....[104]....
        /*031c*/ 	.word	0xffffffff


	//   ....[105]....
        /*0320*/ 	.word	0xffffffff


	//   ....[106]....
        /*0324*/ 	.word	0xffffffff


	//   ....[107]....
        /*0328*/ 	.word	0xffffffff


	//   ....[108]....
        /*032c*/ 	.word	0xffffffff


	//   ....[109]....
        /*0330*/ 	.word	0xffffffff


	//   ....[110]....
        /*0334*/ 	.word	0xffffffff


	//   ....[111]....
        /*0338*/ 	.word	0xffffffff


	//   ....[112]....
        /*033c*/ 	.word	0xffffffff


	//   ....[113]....
        /*0340*/ 	.word	0xffffffff


	//   ....[114]....
        /*0344*/ 	.word	0xffffffff


	//   ....[115]....
        /*0348*/ 	.word	0xffffffff


	//   ....[116]....
        /*034c*/ 	.word	0xffffffff


	//   ....[117]....
        /*0350*/ 	.word	0xffffffff


	//   ....[118]....
        /*0354*/ 	.word	0xffffffff


	//   ....[119]....
        /*0358*/ 	.word	0xffffffff


	//   ....[120]....
        /*035c*/ 	.word	0xffffffff


	//   ....[121]....
        /*0360*/ 	.word	0xffffffff


	//   ....[122]....
        /*0364*/ 	.word	0xffffffff


	//   ....[123]....
        /*0368*/ 	.word	0xffffffff


	//   ....[124]....
        /*036c*/ 	.word	0xffffffff


	//   ....[125]....
        /*0370*/ 	.word	0xffffffff


	//   ....[126]....
        /*0374*/ 	.word	0xffffffff


	//   ....[127]....
        /*0378*/ 	.word	0xffffffff


	//   ....[128]....
        /*037c*/ 	.word	0xffffffff


	//   ....[129]....
        /*0380*/ 	.word	0xffffffff


	//   ....[130]....
        /*0384*/ 	.word	0xffffffff


	//   ....[131]....
        /*0388*/ 	.word	0xffffffff


	//   ....[132]....
        /*038c*/ 	.word	0xffffffff


	//   ....[133]....
        /*0390*/ 	.word	0xffffffff


	//   ....[134]....
        /*0394*/ 	.word	0xffffffff


	//   ....[135]....
        /*0398*/ 	.word	0xffffffff


	//   ....[136]....
        /*039c*/ 	.word	0xffffffff


	//   ....[137]....
        /*03a0*/ 	.word	0xffffffff


	//   ....[138]....
        /*03a4*/ 	.word	0xffffffff


	//   ....[139]....
        /*03a8*/ 	.word	0xffffffff


	//   ....[140]....
        /*03ac*/ 	.word	0xffffffff


	//   ....[141]....
        /*03b0*/ 	.word	0xffffffff


	//   ....[142]....
        /*03b4*/ 	.word	0xffffffff


	//   ....[143]....
        /*03b8*/ 	.word	0xffffffff


	//   ....[144]....
        /*03bc*/ 	.word	0xffffffff


	//   ....[145]....
        /*03c0*/ 	.word	0xffffffff


	//   ....[146]....
        /*03c4*/ 	.word	0xffffffff


	//   ....[147]....
        /*03c8*/ 	.word	0xffffffff


	//   ....[148]....
        /*03cc*/ 	.word	0xffffffff


	//   ....[149]....
        /*03d0*/ 	.word	0xffffffff


	//   ....[150]....
        /*03d4*/ 	.word	0xffffffff


	//   ....[151]....
        /*03d8*/ 	.word	0xffffffff


	//   ....[152]....
        /*03dc*/ 	.word	0xffffffff


	//   ....[153]....
        /*03e0*/ 	.word	0xffffffff


	//   ....[154]....
        /*03e4*/ 	.word	0xffffffff


	//   ....[155]....
        /*03e8*/ 	.word	0xffffffff


	//   ....[156]....
        /*03ec*/ 	.word	0xffffffff


	//   ....[157]....
        /*03f0*/ 	.word	0xffffffff


	//   ....[158]....
        /*03f4*/ 	.word	0xffffffff


	//   ....[159]....
        /*03f8*/ 	.word	0xffffffff


	//   ....[160]....
        /*03fc*/ 	.word	0xffffffff


	//   ....[161]....
        /*0400*/ 	.word	0xffffffff


	//   ....[162]....
        /*0404*/ 	.word	0xffffffff


	//   ....[163]....
        /*0408*/ 	.word	0xffffffff


	//   ....[164]....
        /*040c*/ 	.word	0xffffffff


	//   ....[165]....
        /*0410*/ 	.word	0xffffffff


	//   ....[166]....
        /*0414*/ 	.word	0xffffffff


	//   ....[167]....
        /*0418*/ 	.word	0xffffffff


	//   ....[168]....
        /*041c*/ 	.word	0xffffffff


	//   ....[169]....
        /*0420*/ 	.word	0xffffffff


	//   ....[170]....
        /*0424*/ 	.word	0xffffffff


	//   ....[171]....
        /*0428*/ 	.word	0xffffffff


	//   ....[172]....
        /*042c*/ 	.word	0xffffffff


	//   ....[173]....
        /*0430*/ 	.word	0xffffffff


	//   ....[174]....
        /*0434*/ 	.word	0xffffffff


	//   ....[175]....
        /*0438*/ 	.word	0xffffffff


	//   ....[176]....
        /*043c*/ 	.word	0xffffffff


	//   ....[177]....
        /*0440*/ 	.word	0xffffffff


	//   ....[178]....
        /*0444*/ 	.word	0xffffffff


	//   ....[179]....
        /*0448*/ 	.word	0xffffffff


	//   ....[180]....
        /*044c*/ 	.word	0xffffffff


	//   ....[181]....
        /*0450*/ 	.word	0xffffffff


	//   ....[182]....
        /*0454*/ 	.word	0xffffffff


	//   ....[183]....
        /*0458*/ 	.word	0xffffffff


	//   ....[184]....
        /*045c*/ 	.word	0xffffffff


	//----- nvinfo : EIATTR_COOP_GROUP_INSTR_OFFSETS
	.align		4
.L_508:
        /*0460*/ 	.byte	0x04, 0x28
        /*0462*/ 	.short	(.L_510 - .L_509)


	//   ....[0]....
.L_509:
        /*0464*/ 	.word	0x00000050


	//   ....[1]....
        /*0468*/ 	.word	0x000001f0


	//   ....[2]....
        /*046c*/ 	.word	0x00000220


	//   ....[3]....
        /*0470*/ 	.word	0x00000250


	//   ....[4]....
        /*0474*/ 	.word	0x00000280


	//   ....[5]....
        /*0478*/ 	.word	0x000002b0


	//   ....[6]....
        /*047c*/ 	.word	0x000002e0


	//   ....[7]....
        /*0480*/ 	.word	0x00000450


	//   ....[8]....
        /*0484*/ 	.word	0x00000490


	//   ....[9]....
        /*0488*/ 	.word	0x000004c0


	//   ....[10]....
        /*048c*/ 	.word	0x000004f0


	//   ....[11]....
        /*0490*/ 	.word	0x00000520


	//   ....[12]....
        /*0494*/ 	.word	0x00000550


	//   ....[13]....
        /*0498*/ 	.word	0x000005e0


	//   ....[14]....
        /*049c*/ 	.word	0x00000620


	//   ....[15]....
        /*04a0*/ 	.word	0x00000640


	//   ....[16]....
        /*04a4*/ 	.word	0x000006a0


	//   ....[17]....
        /*04a8*/ 	.word	0x00009e30


	//   ....[18]....
        /*04ac*/ 	.word	0x00009e50


	//   ....[19]....
        /*04b0*/ 	.word	0x0000a010


	//   ....[20]....
        /*04b4*/ 	.word	0x0000a020


	//   ....[21]....
        /*04b8*/ 	.word	0x0000a1a0


	//   ....[22]....
        /*04bc*/ 	.word	0x0000a1c0


	//   ....[23]....
        /*04c0*/ 	.word	0x0000a340


	//   ....[24]....
        /*04c4*/ 	.word	0x0000a350


	//   ....[25]....
        /*04c8*/ 	.word	0x0000aaa0


	//   ....[26]....
        /*04cc*/ 	.word	0x0000aac0


	//   ....[27]....
        /*04d0*/ 	.word	0x0000aae0


	//   ....[28]....
        /*04d4*/ 	.word	0x0000aaf0


	//   ....[29]....
        /*04d8*/ 	.word	0x0000af60


	//   ....[30]....
        /*04dc*/ 	.word	0x0000afa0


	//   ....[31]....
        /*04e0*/ 	.word	0x0000afe0


	//   ....[32]....
        /*04e4*/ 	.word	0x0000b020


	//   ....[33]....
        /*04e8*/ 	.word	0x0000b4d0


	//   ....[34]....
        /*04ec*/ 	.word	0x0000b510


	//   ....[35]....
        /*04f0*/ 	.word	0x0000b550


	//   ....[36]....
        /*04f4*/ 	.word	0x0000b590


	//   ....[37]....
        /*04f8*/ 	.word	0x0000ba40


	//   ....[38]....
        /*04fc*/ 	.word	0x0000ba80


	//   ....[39]....
        /*0500*/ 	.word	0x0000bac0


	//   ....[40]....
        /*0504*/ 	.word	0x0000bad0


	//   ....[41]....
        /*0508*/ 	.word	0x0000f000


	//   ....[42]....
        /*050c*/ 	.word	0x0000f020


	//   ....[43]....
        /*0510*/ 	.word	0x0000f040


	//   ....[44]....
        /*0514*/ 	.word	0x0000f050


	//   ....[45]....
        /*0518*/ 	.word	0x0000f250


	//   ....[46]....
        /*051c*/ 	.word	0x0000f3f0


	//   ....[47]....
        /*0520*/ 	.word	0x0000f430


	//   ....[48]....
        /*0524*/ 	.word	0x0000f470


	//   ....[49]....
        /*0528*/ 	.word	0x0000f6f0


	//   ....[50]....
        /*052c*/ 	.word	0x0000f800


	//   ....[51]....
        /*0530*/ 	.word	0x0000f860


	//   ....[52]....
        /*0534*/ 	.word	0x0000f8a0


	//   ....[53]....
        /*0538*/ 	.word	0x0000fb40


	//   ....[54]....
        /*053c*/ 	.word	0x0000fc30


	//   ....[55]....
        /*0540*/ 	.word	0x0000fcb0


	//   ....[56]....
        /*0544*/ 	.word	0x0000fd00


	//   ....[57]....
        /*0548*/ 	.word	0x000148f0


	//   ....[58]....
        /*054c*/ 	.word	0x00014ab0


	//   ....[59]....
        /*0550*/ 	.word	0x00015380


	//   ....[60]....
        /*0554*/ 	.word	0x000153a0


	//   ....[61]....
        /*0558*/ 	.word	0x000154a0


	//   ....[62]....
        /*055c*/ 	.word	0x000154c0


	//   ....[63]....
        /*0560*/ 	.word	0x00017870


	//   ....[64]....
        /*0564*/ 	.word	0x00017e10


	//   ....[65]....
        /*0568*/ 	.word	0x00018350


	//   ....[66]....
        /*056c*/ 	.word	0x00018370


	//   ....[67]....
        /*0570*/ 	.word	0x00018590


	//   ....[68]....
        /*0574*/ 	.word	0x000185b0


	//   ....[69]....
        /*0578*/ 	.word	0x0001af70


	//   ....[70]....
        /*057c*/ 	.word	0x0001af90


	//   ....[71]....
        /*0580*/ 	.word	0x0001afc0


	//   ....[72]....
        /*0584*/ 	.word	0x0001afd0


	//   ....[73]....
        /*0588*/ 	.word	0x0001d720


	//   ....[74]....
        /*058c*/ 	.word	0x0001dcc0


	//   ....[75]....
        /*0590*/ 	.word	0x0001e210


	//   ....[76]....
        /*0594*/ 	.word	0x0001e230


	//   ....[77]....
        /*0598*/ 	.word	0x0001e3a0


	//   ....[78]....
        /*059c*/ 	.word	0x0001e3c0


	//   ....[79]....
        /*05a0*/ 	.word	0x0001faf0


	//   ....[80]....
        /*05a4*/ 	.word	0x0001fb20


	//   ....[81]....
        /*05a8*/ 	.word	0x0001fb30


	//   ....[82]....
        /*05ac*/ 	.word	0x0001fb60


	//   ....[83]....
        /*05b0*/ 	.word	0x00021350


	//   ....[84]....
        /*05b4*/ 	.word	0x00021360


	//   ....[85]....
        /*05b8*/ 	.word	0x00021380


	//   ....[86]....
        /*05bc*/ 	.word	0x00021390


	//   ....[87]....
        /*05c0*/ 	.word	0x000217d0


	//   ....[88]....
        /*05c4*/ 	.word	0x000217f0


	//   ....[89]....
        /*05c8*/ 	.word	0x000219c0


	//   ....[90]....
        /*05cc*/ 	.word	0x000219d0


	//   ....[91]....
        /*05d0*/ 	.word	0x00021b40


	//   ....[92]....
        /*05d4*/ 	.word	0x00021b60


	//   ....[93]....
        /*05d8*/ 	.word	0x00021cd0


	//   ....[94]....
        /*05dc*/ 	.word	0x00021ce0


	//   ....[95]....
        /*05e0*/ 	.word	0x00022060


	//   ....[96]....
        /*05e4*/ 	.word	0x00022080


	//   ....[97]....
        /*05e8*/ 	.word	0x00022d40


	//   ....[98]....
        /*05ec*/ 	.word	0x00022d50


	//   ....[99]....
        /*05f0*/ 	.word	0x000241a0


	//   ....[100]....
        /*05f4*/ 	.word	0x000241c0


	//   ....[101]....
        /*05f8*/ 	.word	0x000243a0


	//   ....[102]....
        /*05fc*/ 	.word	0x000243b0


	//   ....[103]....
        /*0600*/ 	.word	0x00024520


	//   ....[104]....
        /*0604*/ 	.word	0x00024540


	//   ....[105]....
        /*0608*/ 	.word	0x000246b0


	//   ....[106]....
        /*060c*/ 	.word	0x000246c0


	//   ....[107]....
        /*0610*/ 	.word	0x000248d0


	//   ....[108]....
        /*0614*/ 	.word	0x000248f0


	//   ....[109]....
        /*0618*/ 	.word	0x00024a10


	//   ....[110]....
        /*061c*/ 	.word	0x00024a50


	//   ....[111]....
        /*0620*/ 	.word	0x00024a80


	//   ....[112]....
        /*0624*/ 	.word	0x00024ab0


	//   ....[113]....
        /*0628*/ 	.word	0x00024ae0


	//   ....[114]....
        /*062c*/ 	.word	0x00024b10


	//   ....[115]....
        /*0630*/ 	.word	0x00024c60


	//   ....[116]....
        /*0634*/ 	.word	0x00024ca0


	//   ....[117]....
        /*0638*/ 	.word	0x00024cd0


	//   ....[118]....
        /*063c*/ 	.word	0x00024d00


	//   ....[119]....
        /*0640*/ 	.word	0x00024d30


	//   ....[120]....
        /*0644*/ 	.word	0x00024d60


	//   ....[121]....
        /*0648*/ 	.word	0x00024df0


	//   ....[122]....
        /*064c*/ 	.word	0x00024e30


	//   ....[123]....
        /*0650*/ 	.word	0x00024e40


	//   ....[124]....
        /*0654*/ 	.word	0x00024ea0


	//   ....[125]....
        /*0658*/ 	.word	0x00025870


	//   ....[126]....
        /*065c*/ 	.word	0x000258d0


	//   ....[127]....
        /*0660*/ 	.word	0x00025920


	//   ....[128]....
        /*0664*/ 	.word	0x00025970


	//   ....[129]....
        /*0668*/ 	.word	0x000259c0


	//   ....[130]....
        /*066c*/ 	.word	0x00025a30


	//   ....[131]....
        /*0670*/ 	.word	0x00025a80


	//   ....[132]....
        /*0674*/ 	.word	0x00025af0


	//   ....[133]....
        /*0678*/ 	.word	0x00025b60


	//   ....[134]....
        /*067c*/ 	.word	0x00025bc0


	//   ....[135]....
        /*0680*/ 	.word	0x00025c30


	//   ....[136]....
        /*0684*/ 	.word	0x00025ca0


	//   ....[137]....
        /*0688*/ 	.word	0x00025d10


	//   ....[138]....
        /*068c*/ 	.word	0x00025d70


	//   ....[139]....
        /*0690*/ 	.word	0x00025de0


	//   ....[140]....
        /*0694*/ 	.word	0x00025e50


	//   ....[141]....
        /*0698*/ 	.word	0x00025ec0


	//   ....[142]....
        /*069c*/ 	.word	0x00025f20


	//   ....[143]....
        /*06a0*/ 	.word	0x00025f80


	//   ....[144]....
        /*06a4*/ 	.word	0x00025fe0


	//   ....[145]....
        /*06a8*/ 	.word	0x00026030


	//   ....[146]....
        /*06ac*/ 	.word	0x00026080


	//   ....[147]....
        /*06b0*/ 	.word	0x000260f0


	//   ....[148]....
        /*06b4*/ 	.word	0x00026160


	//   ....[149]....
        /*06b8*/ 	.word	0x000261d0


	//   ....[150]....
        /*06bc*/ 	.word	0x00026230


	//   ....[151]....
        /*06c0*/ 	.word	0x000262a0


	//   ....[152]....
        /*06c4*/ 	.word	0x00026310


	//   ....[153]....
        /*06c8*/ 	.word	0x00026380


	//   ....[154]....
        /*06cc*/ 	.word	0x000263e0


	//   ....[155]....
        /*06d0*/ 	.word	0x00026450


	//   ....[156]....
        /*06d4*/ 	.word	0x000264c0


	//   ....[157]....
        /*06d8*/ 	.word	0x00026530


	//   ....[158]....
        /*06dc*/ 	.word	0x00026590


	//   ....[159]....
        /*06e0*/ 	.word	0x00026600


	//   ....[160]....
        /*06e4*/ 	.word	0x00026670


	//   ....[161]....
        /*06e8*/ 	.word	0x000266e0


	//   ....[162]....
        /*06ec*/ 	.word	0x00026740


	//   ....[163]....
        /*06f0*/ 	.word	0x000267b0


	//   ....[164]....
        /*06f4*/ 	.word	0x00026820


	//   ....[165]....
        /*06f8*/ 	.word	0x00026890


	//   ....[166]....
        /*06fc*/ 	.word	0x000268f0


	//   ....[167]....
        /*0700*/ 	.word	0x00026960


	//   ....[168]....
        /*0704*/ 	.word	0x000269d0


	//   ....[169]....
        /*0708*/ 	.word	0x00026a20


	//   ....[170]....
        /*070c*/ 	.word	0x00026a60


	//   ....[171]....
        /*0710*/ 	.word	0x00026ab0


	//   ....[172]....
        /*0714*/ 	.word	0x00026b00


	//   ....[173]....
        /*0718*/ 	.word	0x00026b50


	//   ....[174]....
        /*071c*/ 	.word	0x00026bc0


	//   ....[175]....
        /*0720*/ 	.word	0x00026c10


	//   ....[176]....
        /*0724*/ 	.word	0x00026c60


	//   ....[177]....
        /*0728*/ 	.word	0x00026cb0


	//   ....[178]....
        /*072c*/ 	.word	0x00026d00


	//   ....[179]....
        /*0730*/ 	.word	0x00026d50


	//   ....[180]....
        /*0734*/ 	.word	0x00026dc0


	//   ....[181]....
        /*0738*/ 	.word	0x00026e10


	//   ....[182]....
        /*073c*/ 	.word	0x00026e80


	//   ....[183]....
        /*0740*/ 	.word	0x00026ee0


	//   ....[184]....
        /*0744*/ 	.word	0x00026f50


	//----- nvinfo : EIATTR_EXIT_INSTR_OFFSETS
	.align		4
.L_510:
        /*0748*/ 	.byte	0x04, 0x1c
        /*074a*/ 	.short	(.L_512 - .L_511)


	//   ....[0]....
.L_511:
        /*074c*/ 	.word	0x00001000


	//   ....[1]....
        /*0750*/ 	.word	0x00025830


	//----- nvinfo : EIATTR_MAX_THREADS
	.align		4
.L_512:
        /*0754*/ 	.byte	0x04, 0x05
        /*0756*/ 	.short	(.L_514 - .L_513)
.L_513:
        /*0758*/ 	.word	0x00000100
        /*075c*/ 	.word	0x00000001
        /*0760*/ 	.word	0x00000001


	//----- nvinfo : EIATTR_CRS_STACK_SIZE
	.align		4
.L_514:
        /*0764*/ 	.byte	0x04, 0x1e
        /*0766*/ 	.short	(.L_516 - .L_515)
.L_515:
        /*0768*/ 	.word	0x00000000
.L_516:


//--------------------- .nv.info._ZN7cutlass13device_kernelIN5flash19enable_sm80_to_sm89INS1_16FlashAttnFwdSm80INS1_25CollectiveMainloopFwdSm80ILi8ELi1ELb0EN4cute5tupleIJNS5_1CILi128EEENS7_ILi96EEENS7_ILi256EEEEEELi256ENS_6half_tEfNS_4arch4Sm80ELb1ELb0ELb0ELb0ELb0ELb0ELb1ELb1EEENS1_21CollectiveEpilogueFwdINS6_IJS8_SA_S9_EEENS6_IJNS7_ILi1EEESI_SI_EEESC_SE_Li256ELb0ELb1ELb1ELb0EEENS1_30DynamicPersistentTileSchedulerILi256ELi256ELb1ELb1ELb0EEEEEEEEEvNT_6ParamsE --------------------------
	.section	.nv.info._ZN7cutlass13device_kernelIN5flash19enable_sm80_to_sm89INS1_16FlashAttnFwdSm80INS1_25CollectiveMainloopFwdSm80ILi8ELi1ELb0EN4cute5tupleIJNS5_1CILi128EEENS7_ILi96EEENS7_ILi256EEEEEELi256ENS_6half_tEfNS_4arch4Sm80ELb1ELb0ELb0ELb0ELb0ELb0ELb1ELb1EEENS1_21CollectiveEpilogueFwdINS6_IJS8_SA_S9_EEENS6_IJNS7_ILi1EEESI_SI_EEESC_SE_Li256ELb0ELb1ELb1ELb0EEENS1_30DynamicPersistentTileSchedulerILi256ELi256ELb1ELb1ELb0EEEEEEEEEvNT_6ParamsE,"",@"SHT_CUDA_INFO"
	.sectionflags	@""
	.align	4


	//----- nvinfo : EIATTR_CUDA_API_VERSION
	.align		4
        /*0000*/ 	.byte	0x04, 0x37
        /*0002*/ 	.short	(.L_518 - .L_517)
.L_517:
        /*0004*/ 	.word	0x00000082


	//----- nvinfo : EIATTR_SW2861232_WAR
	.align		4
.L_518:
        /*0008*/ 	.byte	0x01, 0x35
	.zero		2


	//----- nvinfo : EIATTR_PARAM_CBANK
	.align		4
        /*000c*/ 	.byte	0x04, 0x0a
        /*000e*/ 	.short	(.L_520 - .L_519)
	.align		4
.L_519:
        /*0010*/ 	.word	index@(.nv.constant0._ZN7cutlass13device_kernelIN5flash19enable_sm80_to_sm89INS1_16FlashAttnFwdSm80INS1_25CollectiveMainloopFwdSm80ILi8ELi1ELb0EN4cute5tupleIJNS5_1CILi128EEENS7_ILi96EEENS7_ILi256EEEEEELi256ENS_6half_tEfNS_4arch4Sm80ELb1ELb0ELb0ELb0ELb0ELb0ELb1ELb1EEENS1_21CollectiveEpilogueFwdINS6_IJS8_SA_S9_EEENS6_IJNS7_ILi1EEESI_SI_EEESC_SE_Li256ELb0ELb1ELb1ELb0EEENS1_30DynamicPersistentTileSchedulerILi256ELi256ELb1ELb1ELb0EEEEEEEEEvNT_6ParamsE)
        /*0014*/ 	.short	0x0160
        /*0016*/ 	.short	0x0428


	//----- nvinfo : EIATTR_CBANK_PARAM_SIZE
	.align		4
.L_520:
        /*0018*/ 	.byte	0x03, 0x19
        /*001a*/ 	.short	0x0428


	//----- nvinfo : EIATTR_KPARAM_INFO
	.align		4
        /*001c*/ 	.byte	0x04, 0x17
        /*001e*/ 	.short	(.L_522 - .L_521)
.L_521:
        /*0020*/ 	.word	0x00000000
        /*0024*/ 	.short	0x0000
        /*0026*/ 	.short	0x0000
        /*0028*/ 	.byte	0x00, 0xf0, 0xa1, 0x10


	//----- nvinfo : EIATTR_MAXREG_COUNT
	.align		4
.L_522:
        /*002c*/ 	.byte	0x03, 0x1b
        /*002e*/ 	.short	0x00ff


	//----- nvinfo : EIATTR_NUM_BARRIERS
	.align		4
        /*0030*/ 	.byte	0x02, 0x4c
        /*0032*/ 	.byte	0x06
	.zero		1


	//----- nvinfo : EIATTR_ANNOTATIONS
	.align		4
        /*0034*/ 	.byte	0x04, 0x55
        /*0036*/ 	.short	(.L_524 - .L_523)


	//   ....[0]....
.L_523:
        /* <DEDUP_REMOVED lines=73> */


	//----- nvinfo : EIATTR_MERCURY_ISA_VERSION
	.align		4
.L_524:
        /*04b0*/ 	.byte	0x03, 0x5f
        /*04b2*/ 	.short	0x0000


	//----- nvinfo : EIATTR_INT_WARP_WIDE_INSTR_OFFSETS
	.align		4
        /*04b4*/ 	.byte	0x04, 0x31
        /*04b6*/ 	.short	(.L_526 - .L_525)


	//   ....[0]....
.L_525:
        /*04b8*/ 	.word	0x00011ac0


	//   ....[1]....
        /*04bc*/ 	.word	0x00011b40


	//----- nvinfo : EIATTR_COOP_GROUP_MASK_REGIDS
	.align		4
.L_526:
        /*04c0*/ 	.byte	0x04, 0x29
        /*04c2*/ 	.short	(.L_528 - .L_527)


	//   ....[0]....
.L_527:
        /*04c4*/ 	.word	0xffffffff


	//   ....[1]....
        /*04c8*/ 	.word	0xffffffff


	//   ....[2]....
        /*04cc*/ 	.word	0xffffffff


	//   ....[3]....
        /*04d0*/ 	.word	0xffffffff


	//   ....[4]....
        /*04d4*/ 	.word	0xffffffff


	//   ....[5]....
        /*04d8*/ 	.word	0xffffffff


	//   ....[6]....
        /*04dc*/ 	.word	0xffffffff


	//   ....[7]....
        /*04e0*/ 	.word	0xffffffff


	//   ....[8]....
        /*04e4*/ 	.word	0xffffffff


	//   ....[9]....
        /*04e8*/ 	.word	0xffffffff


	//   ....[10]....
        /*04ec*/ 	.word	0xffffffff


	//   ....[11]....
        /*04f0*/ 	.word	0xffffffff


	//   ....[12]....
        /*04f4*/ 	.word	0xffffffff


	//   ....[13]....
        /*04f8*/ 	.word	0xffffffff


	//   ....[14]....
        /*04fc*/ 	.word	0xffffffff


	//   ....[15]....
        /*0500*/ 	.word	0xffffffff


	//   ....[16]....
        /*0504*/ 	.word	0xffffffff


	//   ....[17]....
        /*0508*/ 	.word	0xffffffff


	//   ....[18]....
        /*050c*/ 	.word	0xffffffff


	//   ....[19]....
        /*0510*/ 	.word	0xffffffff


	//   ....[20]....
        /*0514*/ 	.word	0xffffffff


	//   ....[21]....
        /*0518*/ 	.word	0xffffffff


	//   ....[22]....
        /*051c*/ 	.word	0xffffffff


	//   ....[23]....
        /*0520*/ 	.word	0xffffffff


	//   ....[24]....
        /*0524*/ 	.word	0xffffffff


	//   ....[25]....
        /*0528*/ 	.word	0xffffffff


	//   ....[26]....
        /*052c*/ 	.word	0xffffffff


	//   ....[27]....
        /*0530*/ 	.word	0xffffffff


	//   ....[28]....
        /*0534*/ 	.word	0xffffffff


	//   ....[29]....
        /*0538*/ 	.word	0xffffffff


	//   ....[30]....
        /*053c*/ 	.word	0xffffffff


	//   ....[31]....
        /*0540*/ 	.word	0xffffffff


	//   ....[32]....
        /*0544*/ 	.word	0xffffffff


	//   ....[33]....
        /*0548*/ 	.word	0xffffffff


	//   ....[34]....
        /*054c*/ 	.word	0xffffffff


	//   ....[35]....
        /*0550*/ 	.word	0xffffffff


	//   ....[36]....
        /*0554*/ 	.word	0xffffffff


	//   ....[37]....
        /*0558*/ 	.word	0xffffffff


	//   ....[38]....
        /*055c*/ 	.word	0xffffffff


	//   ....[39]....
        /*0560*/ 	.word	0xffffffff


	//   ....[40]....
        /*0564*/ 	.word	0xffffffff


	//   ....[41]....
        /*0568*/ 	.word	0xffffffff


	//   ....[42]....
        /*056c*/ 	.word	0xffffffff


	//   ....[43]....
        /*0570*/ 	.word	0xffffffff


	//   ....[44]....
        /*0574*/ 	.word	0xffffffff


	//   ....[45]....
        /*0578*/ 	.word	0xffffffff


	//   ....[46]....
        /*057c*/ 	.word	0xffffffff


	//   ....[47]....
        /*0580*/ 	.word	0xffffffff


	//   ....[48]....
        /*0584*/ 	.word	0xffffffff


	//   ....[49]....
        /*0588*/ 	.word	0xffffffff


	//   ....[50]....
        /*058c*/ 	.word	0xffffffff


	//   ....[51]....
        /*0590*/ 	.word	0xffffffff


	//   ....[52]....
        /*0594*/ 	.word	0xffffffff


	//----- nvinfo : EIATTR_COOP_GROUP_INSTR_OFFSETS
	.align		4
.L_528:
        /*0598*/ 	.byte	0x04, 0x28
        /*059a*/ 	.short	(.L_530 - .L_529)


	//   ....[0]....
.L_529:
        /*059c*/ 	.word	0x00000050


	//   ....[1]....
        /*05a0*/ 	.word	0x00000060


	//   ....[2]....
        /*05a4*/ 	.word	0x00001b60


	//   ....[3]....
        /*05a8*/ 	.word	0x00001b80


	//   ....[4]....
        /*05ac*/ 	.word	0x00001d40


	//   ....[5]....
        /*05b0*/ 	.word	0x00001d50


	//   ....[6]....
        /*05b4*/ 	.word	0x00001f00


	//   ....[7]....
        /*05b8*/ 	.word	0x00001f20


	//   ....[8]....
        /*05bc*/ 	.word	0x000020d0


	//   ....[9]....
        /*05c0*/ 	.word	0x000020e0


	//   ....[10]....
        /*05c4*/ 	.word	0x00004170


	//   ....[11]....
        /*05c8*/ 	.word	0x00004190


	//   ....[12]....
        /*05cc*/ 	.word	0x00004a30


	//   ....[13]....
        /*05d0*/ 	.word	0x00004b70


	//   ....[14]....
        /*05d4*/ 	.word	0x00004b80


	//   ....[15]....
        /*05d8*/ 	.word	0x00004bd0


	//   ....[16]....
        /*05dc*/ 	.word	0x00008760


	//   ....[17]....
        /*05e0*/ 	.word	0x00008770


	//   ....[18]....
        /*05e4*/ 	.word	0x0000a0f0


	//   ....[19]....
        /*05e8*/ 	.word	0x0000a100


	//   ....[20]....
        /*05ec*/ 	.word	0x0000a130


	//   ....[21]....
        /*05f0*/ 	.word	0x0000a150


	//   ....[22]....
        /*05f4*/ 	.word	0x0000e6e0


	//   ....[23]....
        /*05f8*/ 	.word	0x0000e730


	//   ....[24]....
        /*05fc*/ 	.word	0x0000e750


	//   ....[25]....
        /*0600*/ 	.word	0x0000e770


	//   ....[26]....
        /*0604*/ 	.word	0x00011030


	//   ....[27]....
        /*0608*/ 	.word	0x00011080


	//   ....[28]....
        /*060c*/ 	.word	0x000110a0


	//   ....[29]....
        /*0610*/ 	.word	0x000110c0


	//   ....[30]....
        /*0614*/ 	.word	0x00011c80


	//   ....[31]....
        /*0618*/ 	.word	0x00012150


	//   ....[32]....
        /*061c*/ 	.word	0x00012160


	//   ....[33]....
        /*0620*/ 	.word	0x00012190


	//   ....[34]....
        /*0624*/ 	.word	0x000121b0


	//   ....[35]....
        /*0628*/ 	.word	0x000122b0


	//   ....[36]....
        /*062c*/ 	.word	0x00012310


	//   ....[37]....
        /*0630*/ 	.word	0x00012e60


	//   ....[38]....
        /*0634*/ 	.word	0x00012e70


	//   ....[39]....
        /*0638*/ 	.word	0x00013a10


	//   ....[40]....
        /*063c*/ 	.word	0x00013b20


	//   ....[41]....
        /*0640*/ 	.word	0x00013b90


	//   ....[42]....
        /*0644*/ 	.word	0x00013c00


	//   ....[43]....
        /*0648*/ 	.word	0x00013c60


	//   ....[44]....
        /*064c*/ 	.word	0x00013cd0


	//   ....[45]....
        /*0650*/ 	.word	0x00013d40


	//   ....[46]....
        /*0654*/ 	.word	0x00013db0


	//   ....[47]....
        /*0658*/ 	.word	0x00013e10


	//   ....[48]....
        /*065c*/ 	.word	0x00013e70


	//   ....[49]....
        /*0660*/ 	.word	0x00013ed0


	//   ....[50]....
        /*0664*/ 	.word	0x00013f20


	//   ....[51]....
        /*0668*/ 	.word	0x00013f80


	//   ....[52]....
        /*066c*/ 	.word	0x00013ff0


	//----- nvinfo : EIATTR_EXIT_INSTR_OFFSETS
	.align		4
.L_530:
        /*0670*/ 	.byte	0x04, 0x1c
        /*0672*/ 	.short	(.L_532 - .L_531)


	//   ....[0]....
.L_531:
        /*0674*/ 	.word	0x000000b0


	//   ....[1]....
        /*0678*/ 	.word	0x00013ad0


	//----- nvinfo : EIATTR_MAX_THREADS
	.align		4
.L_532:
        /*067c*/ 	.byte	0x04, 0x05
        /*067e*/ 	.short	(.L_534 - .L_533)
.L_533:
        /*0680*/ 	.word	0x00000100
        /*0684*/ 	.word	0x00000001
        /*0688*/ 	.word	0x00000001


	//----- nvinfo : EIATTR_CRS_STACK_SIZE
	.align		4
.L_534:
        /*068c*/ 	.byte	0x04, 0x1e
        /*068e*/ 	.short	(.L_536 - .L_535)
.L_535:
        /*0690*/ 	.word	0x00000000
.L_536:


//--------------------- .nv.info._ZN7cutlass13device_kernelIN5flash19enable_sm80_to_sm89INS1_16FlashAttnFwdSm80INS1_25CollectiveMainloopFwdSm80ILi8ELi1ELb0EN4cute5tupleIJNS5_1CILi128EEENS7_ILi64EEENS7_ILi256EEEEEELi256ENS_6half_tEfNS_4arch4Sm80ELb1ELb0ELb0ELb1ELb0ELb0ELb1ELb1EEENS1_21CollectiveEpilogueFwdINS6_IJS8_SA_S9_EEENS6_IJNS7_ILi1EEESI_SI_EEESC_SE_Li256ELb1ELb1ELb1ELb0EEENS1_36VarlenDynamicPersistentTileSchedulerILi128ELi64ELi256ELi256ELb1ELb1ELb0ELb1ELb1ELb1EEEEEEEEEvNT_6ParamsE --------------------------
	.section	.nv.info._ZN7cutlass13device_kernelIN5flash19enable_sm80_to_sm89INS1_16FlashAttnFwdSm80INS1_25CollectiveMainloopFwdSm80ILi8ELi1ELb0EN4cute5tupleIJNS5_1CILi128EEENS7_ILi64EEENS7_ILi256EEEEEELi256ENS_6half_tEfNS_4arch4Sm80ELb1ELb0ELb0ELb1ELb0ELb0ELb1ELb1EEENS1_21CollectiveEpilogueFwdINS6_IJS8_SA_S9_EEENS6_IJNS7_ILi1EEESI_SI_EEESC_SE_Li256ELb1ELb1ELb1ELb0EEENS1_36VarlenDynamicPersistentTileSchedulerILi128ELi64ELi256ELi256ELb1ELb1ELb0ELb1ELb1ELb1EEEEEEEEEvNT_6ParamsE,"",@"SHT_CUDA_INFO"
	.sectionflags	@""
	.align	4


	//----- nvinfo : EIATTR_CUDA_API_VERSION
	.align		4
        /*0000*/ 	.byte	0x04, 0x37
        /*0002*/ 	.short	(.L_538 - .L_537)
.L_537:
        /*0004*/ 	.word	0x00000082


	//----- nvinfo : EIATTR_SW2861232_WAR
	.align		4
.L_538:
        /*0008*/ 	.byte	0x01, 0x35
	.zero		2


	//----- nvinfo : EIATTR_PARAM_CBANK
	.align		4
        /*000c*/ 	.byte	0x04, 0x0a
        /*000e*/ 	.short	(.L_540 - .L_539)
	.align		4
.L_539:
        /*0010*/ 	.word	index@(.nv.constant0._ZN7cutlass13device_kernelIN5flash19enable_sm80_to_sm89INS1_16FlashAttnFwdSm80INS1_25CollectiveMainloopFwdSm80ILi8ELi1ELb0EN4cute5tupleIJNS5_1CILi128EEENS7_ILi64EEENS7_ILi256EEEEEELi256ENS_6half_tEfNS_4arch4Sm80ELb1ELb0ELb0ELb1ELb0ELb0ELb1ELb1EEENS1_21CollectiveEpilogueFwdINS6_IJS8_SA_S9_EEENS6_IJNS7_ILi1EEESI_SI_EEESC_SE_Li256ELb1ELb1ELb1ELb0EEENS1_36VarlenDynamicPersistentTileSchedulerILi128ELi64ELi256ELi256ELb1ELb1ELb0ELb1ELb1ELb1EEEEEEEEEvNT_6ParamsE)
        /*0014*/ 	.short	0x0160
        /*0016*/ 	.short	0x0438


	//----- nvinfo : EIATTR_CBANK_PARAM_SIZE
	.align		4
.L_540:
        /*0018*/ 	.byte	0x03, 0x19
        /*001a*/ 	.short	0x0438


	//----- nvinfo : EIATTR_KPARAM_INFO
	.align		4
        /*001c*/ 	.byte	0x04, 0x17
        /*001e*/ 	.short	(.L_542 - .L_541)
.L_541:
        /*0020*/ 	.word	0x00000000
        /*0024*/ 	.short	0x0000
        /*0026*/ 	.short	0x0000
        /*0028*/ 	.byte	0x00, 0xf0, 0xe1, 0x10


	//----- nvinfo : EIATTR_MAXREG_COUNT
	.align		4
.L_542:
        /*002c*/ 	.byte	0x03, 0x1b
        /*002e*/ 	.short	0x00ff


	//----- nvinfo : EIATTR_NUM_BARRIERS
	.align		4
        /*0030*/ 	.byte	0x02, 0x4c
        /*0032*/ 	.byte	0x06
	.zero		1


	//----- nvinfo : EIATTR_ANNOTATIONS
	.align		4
        /*0034*/ 	.byte	0x04, 0x55
        /*0036*/ 	.short	(.L_544 - .L_543)


	//   ....[0]....
.L_543:
        /* <DEDUP_REMOVED lines=56> */


	//----- nvinfo : EIATTR_MERCURY_ISA_VERSION
	.align		4
.L_544:
        /*03a8*/ 	.byte	0x03, 0x5f
        /*03aa*/ 	.short	0x0000


	//----- nvinfo : EIATTR_INT_WARP_WIDE_INSTR_OFFSETS
	.align		4
        /*03ac*/ 	.byte	0x04, 0x31
        /*03ae*/ 	.short	(.L_546 - .L_545)


	//   ....[0]....
.L_545:
        /*03b0*/ 	.word	0x0000dc20


	//   ....[1]....
        /*03b4*/ 	.word	0x0000dcc0


	//----- nvinfo : EIATTR_COOP_GROUP_MASK_REGIDS
	.align		4
.L_546:
        /*03b8*/ 	.byte	0x04, 0x29
        /*03ba*/ 	.short	(.L_548 - .L_547)


	//   ....[0]....
.L_547:
        /*03bc*/ 	.word	0xffffffff


	//   ....[1]....
        /*03c0*/ 	.word	0xffffffff


	//   ....[2]....
        /*03c4*/ 	.word	0xffffffff


	//   ....[3]....
        /*03c8*/ 	.word	0xffffffff


	//   ....[4]....
        /*03cc*/ 	.word	0xffffffff


	//   ....[5]....
        /*03d0*/ 	.word	0xffffffff


	//   ....[6]....
        /*03d4*/ 	.word	0xffffffff


	//   ....[7]....
        /*03d8*/ 	.word	0xffffffff


	//   ....[8]....
        /*03dc*/ 	.word	0xffffffff


	//   ....[9]....
        /*03e0*/ 	.word	0xffffffff


	//   ....[10]....
        /*03e4*/ 	.word	0xffffffff


	//   ....[11]....
        /*03e8*/ 	.word	0xffffffff


	//   ....[12]....
        /*03ec*/ 	.word	0xffffffff


	//   ....[13]....
        /*03f0*/ 	.word	0xffffffff


	//   ....[14]....
        /*03f4*/ 	.word	0xffffffff


	//   ....[15]....
        /*03f8*/ 	.word	0xffffffff


	//   ....[16]....
        /*03fc*/ 	.word	0xffffffff


	//   ....[17]....
        /*0400*/ 	.word	0xffffffff


	//   ....[18]....
        /*0404*/ 	.word	0xffffffff


	//   ....[19]....
        /*0408*/ 	.word	0xffffffff


	//   ....[20]....
        /*040c*/ 	.word	0xffffffff


	//   ....[21]....
        /*0410*/ 	.word	0xffffffff


	//   ....[22]....
        /*0414*/ 	.word	0xffffffff


	//   ....[23]....
        /*0418*/ 	.word	0xffffffff


	//   ....[24]....
        /*041c*/ 	.word	0xffffffff


	//   ....[25]....
        /*0420*/ 	.word	0xffffffff


	//   ....[26]....
        /*0424*/ 	.word	0xffffffff


	//   ....[27]....
        /*0428*/ 	.word	0xffffffff


	//   ....[28]....
        /*042c*/ 	.word	0xffffffff


	//   ....[29]....
        /*0430*/ 	.word	0xffffffff


	//   ....[30]....
        /*0434*/ 	.word	0xffffffff


	//   ....[31]....
        /*0438*/ 	.word	0xffffffff


	//   ....[32]....
        /*043c*/ 	.word	0xffffffff


	//   ....[33]....
        /*0440*/ 	.word	0xffffffff


	//   ....[34]....
        /*0444*/ 	.word	0xffffffff


	//   ....[35]....
        /*0448*/ 	.word	0xffffffff


	//   ....[36]....
        /*044c*/ 	.word	0xffffffff


	//   ....[37]....
        /*0450*/ 	.word	0xffffffff


	//   ....[38]....
        /*0454*/ 	.word	0xffffffff


	//   ....[39]....
        /*0458*/ 	.word	0xffffffff


	//   ....[40]....
        /*045c*/ 	.word	0xffffffff


	//   ....[41]....
        /*0460*/ 	.word	0xffffffff


	//   ....[42]....
        /*0464*/ 	.word	0xffffffff


	//   ....[43]....
        /*0468*/ 	.word	0xffffffff


	//   ....[44]....
        /*046c*/ 	.word	0xffffffff


	//   ....[45]....
        /*0470*/ 	.word	0xffffffff


	//   ....[46]....
        /*0474*/ 	.word	0xffffffff


	//   ....[47]....
        /*0478*/ 	.word	0xffffffff


	//   ....[48]....
        /*047c*/ 	.word	0xffffffff


	//   ....[49]....
        /*0480*/ 	.word	0xffffffff


	//   ....[50]....
        /*0484*/ 	.word	0xffffffff


	//   ....[51]....
        /*0488*/ 	.word	0xffffffff


	//   ....[52]....
        /*048c*/ 	.word	0xffffffff


	//   ....[53]....
        /*0490*/ 	.word	0xffffffff


	//   ....[54]....
        /*0494*/ 	.word	0xffffffff


	//   ....[55]....
        /*0498*/ 	.word	0xffffffff


	//   ....[56]....
        /*049c*/ 	.word	0xffffffff


	//   ....[57]....
        /*04a0*/ 	.word	0xffffffff


	//   ....[58]....
        /*04a4*/ 	.word	0xffffffff


	//   ....[59]....
        /*04a8*/ 	.word	0xffffffff


	//   ....[60]....
        /*04ac*/ 	.word	0xffffffff


	//   ....[61]....
        /*04b0*/ 	.word	0xffffffff


	//   ....[62]....
        /*04b4*/ 	.word	0xffffffff


	//   ....[63]....
        /*04b8*/ 	.word	0xffffffff


	//   ....[64]....
        /*04bc*/ 	.word	0xffffffff


	//   ....[65]....
        /*04c0*/ 	.word	0xffffffff


	//   ....[66]....
        /*04c4*/ 	.word	0xffffffff


	//   ....[67]....
        /*04c8*/ 	.word	0xffffffff


	//   ....[68]....
        /*04cc*/ 	.word	0xffffffff


	//   ....[69]....
        /*04d0*/ 	.word	0xffffffff


	//   ....[70]....
        /*04d4*/ 	.word	0xffffffff


	//   ....[71]....
        /*04d8*/ 	.word	0xffffffff


	//   ....[72]....
        /*04dc*/ 	.word	0xffffffff


	//   ....[73]....
        /*04e0*/ 	.word	0xffffffff


	//   ....[74]....
        /*04e4*/ 	.word	0xffffffff


	//   ....[75]....
        /*04e8*/ 	.word	0xffffffff


	//   ....[76]....
        /*04ec*/ 	.word	0xffffffff


	//   ....[77]....
        /*04f0*/ 	.word	0xffffffff


	//   ....[78]....
        /*04f4*/ 	.word	0xffffffff


	//   ....[79]....
        /*04f8*/ 	.word	0xffffffff


	//   ....[80]....
        /*04fc*/ 	.word	0xffffffff


	//   ....[81]....
        /*0500*/ 	.word	0xffffffff


	//   ....[82]....
        /*0504*/ 	.word	0xffffffff


	//   ....[83]....
        /*0508*/ 	.word	0xffffffff


	//   ....[84]....
        /*050c*/ 	.word	0xffffffff


	//   ....[85]....
        /*0510*/ 	.word	0xffffffff


	//   ....[86]....
        /*0514*/ 	.word	0xffffffff


	//   ....[87]....
        /*0518*/ 	.word	0xffffffff


	//   ....[88]....
        /*051c*/ 	.word	0xffffffff


	//   ....[89]....
        /*0520*/ 	.word	0xffffffff


	//   ....[90]....
        /*0524*/ 	.word	0xffffffff


	//   ....[91]....
        /*0528*/ 	.word	0xffffffff


	//   ....[92]....
        /*052c*/ 	.word	0xffffffff


	//   ....[93]....
        /*0530*/ 	.word	0xffffffff


	//   ....[94]....
        /*0534*/ 	.word	0xffffffff


	//   ....[95]....
        /*0538*/ 	.word	0xffffffff


	//   ....[96]....
        /*053c*/ 	.word	0xffffffff


	//   ....[97]....
        /*0540*/ 	.word	0xffffffff


	//   ....[98]....
        /*0544*/ 	.word	0xffffffff


	//   ....[99]....
        /*0548*/ 	.word	0xffffffff


	//   ....[100]....
        /*054c*/ 	.word	0xffffffff


	//   ....[101]....
        /*0550*/ 	.word	0xffffffff


	//   ....[102]....
        /*0554*/ 	.word	0xffffffff


	//   ....[103]....
        /*0558*/ 	.word	0xffffffff


	//   ....[104]....
        /*055c*/ 	.word	0xffffffff


	//   ....[105]....
        /*0560*/ 	.word	0xffffffff


	//   ....[106]....
        /*0564*/ 	.word	0xffffffff


	//   ....[107]....
        /*0568*/ 	.word	0xffffffff


	//   ....[108]....
        /*056c*/ 	.word	0xffffffff


	//   ....[109]....
        /*0570*/ 	.word	0xffffffff


	//   ....[110]....
        /*0574*/ 	.word	0xffffffff


	//   ....[111]....
        /*0578*/ 	.word	0xffffffff


	//   ....[112]....
        /*057c*/ 	.word	0xffffffff


	//   ....[113]....
        /*0580*/ 	.word	0xffffffff


	//   ....[114]....
        /*0584*/ 	.word	0xffffffff


	//   ....[115]....
        /*0588*/ 	.word	0xffffffff


	//   ....[116]....
        /*058c*/ 	.word	0xffffffff


	//   ....[117]....
        /*0590*/ 	.word	0xffffffff


	//   ....[118]....
        /*0594*/ 	.word	0xffffffff


	//   ....[119]....
        /*0598*/ 	.word	0xffffffff


	//   ....[120]....
        /*059c*/ 	.word	0xffffffff


	//   ....[121]....
        /*05a0*/ 	.word	0xffffffff


	//   ....[122]....
        /*05a4*/ 	.word	0xffffffff


	//   ....[123]....
        /*05a8*/ 	.word	0xffffffff


	//   ....[124]....
        /*05ac*/ 	.word	0xffffffff


	//   ....[125]....
        /*05b0*/ 	.word	0xffffffff


	//   ....[126]....
        /*05b4*/ 	.word	0xffffffff


	//   ....[127]....
        /*05b8*/ 	.word	0xffffffff


	//   ....[128]....
        /*05bc*/ 	.word	0xffffffff


	//   ....[129]....
        /*05c0*/ 	.word	0xffffffff


	//   ....[130]....
        /*05c4*/ 	.word	0xffffffff


	//   ....[131]....
        /*05c8*/ 	.word	0xffffffff


	//   ....[132]....
        /*05cc*/ 	.word	0xffffffff


	//   ....[133]....
        /*05d0*/ 	.word	0xffffffff


	//   ....[134]....
        /*05d4*/ 	.word	0xffffffff


	//   ....[135]....
        /*05d8*/ 	.word	0xffffffff


	//   ....[136]....
        /*05dc*/ 	.word	0xffffffff


	//   ....[137]....
        /*05e0*/ 	.word	0xffffffff


	//   ....[138]....
        /*05e4*/ 	.word	0xffffffff


	//   ....[139]....
        /*05e8*/ 	.word	0xffffffff


	//   ....[140]....
        /*05ec*/ 	.word	0xffffffff


	//   ....[141]....
        /*05f0*/ 	.word	0xffffffff


	//   ....[142]....
        /*05f4*/ 	.word	0xffffffff


	//   ....[143]....
        /*05f8*/ 	.word	0xffffffff


	//   ....[144]....
        /*05fc*/ 	.word	0xffffffff


	//   ....[145]....
        /*0600*/ 	.word	0xffffffff


	//   ....[146]....
        /*0604*/ 	.word	0xffffffff


	//----- nvinfo : EIATTR_COOP_GROUP_INSTR_OFFSETS
	.align		4
.L_548:
        /*0608*/ 	.byte	0x04, 0x28
        /*060a*/ 	.short	(.L_550 - .L_549)


	//   ....[0]....
.L_549:
        /*060c*/ 	.word	0x00000090


	//   ....[1]....
        /*0610*/ 	.word	0x00000230


	//   ....[2]....
        /*0614*/ 	.word	0x00000260


	//   ....[3]....
        /*0618*/ 	.word	0x00000290


	//   ....[4]....
        /*061c*/ 	.word	0x000002c0


	//   ....[5]....
        /*0620*/ 	.word	0x000002f0


	//   ....[6]....
        /*0624*/ 	.word	0x00000320


	//   ....[7]....
        /*0628*/ 	.word	0x00000480


	//   ....[8]....
        /*062c*/ 	.word	0x000004c0


	//   ....[9]....
        /*0630*/ 	.word	0x000004f0


	//   ....[10]....
        /*0634*/ 	.word	0x00000520


	//   ....[11]....
        /*0638*/ 	.word	0x00000550


	//   ....[12]....
        /*063c*/ 	.word	0x00000580


	//   ....[13]....
        /*0640*/ 	.word	0x00000610


	//   ....[14]....
        /*0644*/ 	.word	0x00000650


	//   ....[15]....
        /*0648*/ 	.word	0x00000670


	//   ....[16]....
        /*064c*/ 	.word	0x000006d0


	//   ....[17]....
        /*0650*/ 	.word	0x00002ba0


	//   ....[18]....
        /*0654*/ 	.word	0x00002bc0


	//   ....[19]....
        /*0658*/ 	.word	0x00002dd0


	//   ....[20]....
        /*065c*/ 	.word	0x00002de0


	//   ....[21]....
        /*0660*/ 	.word	0x00002fe0


	//   ....[22]....
        /*0664*/ 	.word	0x00003000


	//   ....[23]....
        /*0668*/ 	.word	0x00003200


	//   ....[24]....
        /*066c*/ 	.word	0x00003210


	//   ....[25]....
        /*0670*/ 	.word	0x00004920


	//   ....[26]....
        /*0674*/ 	.word	0x00004930


	//   ....[27]....
        /*0678*/ 	.word	0x00004f10


	//   ....[28]....
        /*067c*/ 	.word	0x00005040


	//   ....[29]....
        /*0680*/ 	.word	0x00005050


	//   ....[30]....
        /*0684*/ 	.word	0x000050a0


	//   ....[31]....
        /*0688*/ 	.word	0x000077e0


	//   ....[32]....
        /*068c*/ 	.word	0x00007810


	//   ....[33]....
        /*0690*/ 	.word	0x00007f10


	//   ....[34]....
        /*0694*/ 	.word	0x00007fb0


	//   ....[35]....
        /*0698*/ 	.word	0x00008010


	//   ....[36]....
        /*069c*/ 	.word	0x000080b0


	//   ....[37]....
        /*06a0*/ 	.word	0x0000b210


	//   ....[38]....
        /*06a4*/ 	.word	0x0000b260


	//   ....[39]....
        /*06a8*/ 	.word	0x0000b280


	//   ....[40]....
        /*06ac*/ 	.word	0x0000b2b0


	//   ....[41]....
        /*06b0*/ 	.word	0x0000d200


	//   ....[42]....
        /*06b4*/ 	.word	0x0000d250


	//   ....[43]....
        /*06b8*/ 	.word	0x0000d270


	//   ....[44]....
        /*06bc*/ 	.word	0x0000d290


	//   ....[45]....
        /*06c0*/ 	.word	0x0000eac0


	//   ....[46]....
        /*06c4*/ 	.word	0x0000eae0


	//   ....[47]....
        /*06c8*/ 	.word	0x0000eaf0


	//   ....[48]....
        /*06cc*/ 	.word	0x0000eb00


	//   ....[49]....
        /*06d0*/ 	.word	0x0000eed0


	//   ....[50]....
        /*06d4*/ 	.word	0x0000eef0


	//   ....[51]....
        /*06d8*/ 	.word	0x0000f060


	//   ....[52]....
        /*06dc*/ 	.word	0x0000f070


	//   ....[53]....
        /*06e0*/ 	.word	0x0000f1f0


	//   ....[54]....
        /*06e4*/ 	.word	0x0000f210


	//   ....[55]....
        /*06e8*/ 	.word	0x0000f390


	//   ....[56]....
        /*06ec*/ 	.word	0x0000f3a0


	//   ....[57]....
        /*06f0*/ 	.word	0x0000f720


	//   ....[58]....
        /*06f4*/ 	.word	0x0000f740


	//   ....[59]....
        /*06f8*/ 	.word	0x00010420


	//   ....[60]....
        /*06fc*/ 	.word	0x00010430


	//   ....[61]....
        /*0700*/ 	.word	0x00011860


	//   ....[62]....
        /*0704*/ 	.word	0x00011880


	//   ....[63]....
        /*0708*/ 	.word	0x00011a00


	//   ....[64]....
        /*070c*/ 	.word	0x00011a10


	//   ....[65]....
        /*0710*/ 	.word	0x00011b90


	//   ....[66]....
        /*0714*/ 	.word	0x00011bb0


	//   ....[67]....
        /*0718*/ 	.word	0x00011d30


	//   ....[68]....
        /*071c*/ 	.word	0x00011d40


	//   ....[69]....
        /*0720*/ 	.word	0x00011f50


	//   ....[70]....
        /*0724*/ 	.word	0x00011f70


	//   ....[71]....
        /*0728*/ 	.word	0x00012090


	//   ....[72]....
        /*072c*/ 	.word	0x000120d0


	//   ....[73]....
        /*0730*/ 	.word	0x00012100


	//   ....[74]....
        /*0734*/ 	.word	0x00012130


	//   ....[75]....
        /*0738*/ 	.word	0x00012160


	//   ....[76]....
        /*073c*/ 	.word	0x00012190


	//   ....[77]....
        /*0740*/ 	.word	0x000122e0


	//   ....[78]....
        /*0744*/ 	.word	0x00012320


	//   ....[79]....
        /*0748*/ 	.word	0x00012350


	//   ....[80]....
        /*074c*/ 	.word	0x00012380


	//   ....[81]....
        /*0750*/ 	.word	0x000123b0


	//   ....[82]....
        /*0754*/ 	.word	0x000123e0


	//   ....[83]....
        /*0758*/ 	.word	0x00012470


	//   ....[84]....
        /*075c*/ 	.word	0x000124b0


	//   ....[85]....
        /*0760*/ 	.word	0x000124c0


	//   ....[86]....
        /*0764*/ 	.word	0x00012520


	//   ....[87]....
        /*0768*/ 	.word	0x00012e10


	//   ....[88]....
        /*076c*/ 	.word	0x00012e50


	//   ....[89]....
        /*0770*/ 	.word	0x00012ea0


	//   ....[90]....
        /*0774*/ 	.word	0x00012ef0


	//   ....[91]....
        /*0778*/ 	.word	0x00012f40


	//   ....[92]....
        /*077c*/ 	.word	0x00012fb0


	//   ....[93]....
        /*0780*/ 	.word	0x00012ff0


	//   ....[94]....
        /*0784*/ 	.word	0x00013040


	//   ....[95]....
        /*0788*/ 	.word	0x000130a0


	//   ....[96]....
        /*078c*/ 	.word	0x00013100


	//   ....[97]....
        /*0790*/ 	.word	0x00013170


	//   ....[98]....
        /*0794*/ 	.word	0x000131e0


	//   ....[99]....
        /*0798*/ 	.word	0x00013240


	//   ....[100]....
        /*079c*/ 	.word	0x000132a0


	//   ....[101]....
        /*07a0*/ 	.word	0x00013300


	//   ....[102]....
        /*07a4*/ 	.word	0x00013370


	//   ....[103]....
        /*07a8*/ 	.word	0x000133d0


	//   ....[104]....
        /*07ac*/ 	.word	0x00013430


	//   ....[105]....
        /*07b0*/ 	.word	0x00013480


	//   ....[106]....
        /*07b4*/ 	.word	0x000134d0


	//   ....[107]....
        /*07b8*/ 	.word	0x00013520


	//   ....[108]....
        /*07bc*/ 	.word	0x00013570


	//   ....[109]....
        /*07c0*/ 	.word	0x000135d0


	//   ....[110]....
        /*07c4*/ 	.word	0x00013640


	//   ....[111]....
        /*07c8*/ 	.word	0x000136a0


	//   ....[112]....
        /*07cc*/ 	.word	0x00013700


	//   ....[113]....
        /*07d0*/ 	.word	0x00013760


	//   ....[114]....
        /*07d4*/ 	.word	0x000137d0


	//   ....[115]....
        /*07d8*/ 	.word	0x00013830


	//   ....[116]....
        /*07dc*/ 	.word	0x00013890


	//   ....[117]....
        /*07e0*/ 	.word	0x000138f0


	//   ....[118]....
        /*07e4*/ 	.word	0x00013960


	//   ....[119]....
        /*07e8*/ 	.word	0x000139c0


	//   ....[120]....
        /*07ec*/ 	.word	0x00013a20


	//   ....[121]....
        /*07f0*/ 	.word	0x00013a80


	//   ....[122]....
        /*07f4*/ 	.word	0x00013af0


	//   ....[123]....
        /*07f8*/ 	.word	0x00013b50


	//   ....[124]....
        /*07fc*/ 	.word	0x00013bb0


	//   ....[125]....
        /*0800*/ 	.word	0x00013c10


	//   ....[126]....
        /*0804*/ 	.word	0x00013c80


	//   ....[127]....
        /*0808*/ 	.word	0x00013ce0


	//   ....[128]....
        /*080c*/ 	.word	0x00013d40


	//   ....[129]....
        /*0810*/ 	.word	0x00013da0


	//   ....[130]....
        /*0814*/ 	.word	0x00013e10


	//   ....[131]....
        /*0818*/ 	.word	0x00013e60


	//   ....[132]....
        /*081c*/ 	.word	0x00013ea0


	//   ....[133]....
        /*0820*/ 	.word	0x00013ef0


	//   ....[134]....
        /*0824*/ 	.word	0x00013f40


	//   ....[135]....
        /*0828*/ 	.word	0x00013f90


	//   ....[136]....
        /*082c*/ 	.word	0x00014000


	//   ....[137]....
        /*0830*/ 	.word	0x00014050


	//   ....[138]....
        /*0834*/ 	.word	0x000140a0


	//   ....[139]....
        /*0838*/ 	.word	0x000140f0


	//   ....[140]....
        /*083c*/ 	.word	0x00014140


	//   ....[141]....
        /*0840*/ 	.word	0x00014190


	//   ....[142]....
        /*0844*/ 	.word	0x00014200


	//   ....[143]....
        /*0848*/ 	.word	0x00014240


	//   ....[144]....
        /*084c*/ 	.word	0x00014290


	//   ....[145]....
        /*0850*/ 	.word	0x000142e0


	//   ....[146]....
        /*0854*/ 	.word	0x00014340


	//----- nvinfo : EIATTR_EXIT_INSTR_OFFSETS
	.align		4
.L_550:
        /*0858*/ 	.byte	0x04, 0x1c
        /*085a*/ 	.short	(.L_552 - .L_551)


	//   ....[0]....
.L_551:
        /*085c*/ 	.word	0x00000f40


	//   ....[1]....
        /*0860*/ 	.word	0x00012de0


	//----- nvinfo : EIATTR_MAX_THREADS
	.align		4
.L_552:
        /*0864*/ 	.byte	0x04, 0x05
        /*0866*/ 	.short	(.L_554 - .L_553)
.L_553:
        /*0868*/ 	.word	0x00000100
        /*086c*/ 	.word	0x00000001
        /*0870*/ 	.word	0x00000001


	//----- nvinfo : EIATTR_CRS_STACK_SIZE
	.align		4
.L_554:
        /*0874*/ 	.byte	0x04, 0x1e
        /*0876*/ 	.short	(.L_556 - .L_555)
.L_555:
        /*0878*/ 	.word	0x00000000
.L_556:


//--------------------- .nv.info._ZN7cutlass13device_kernelIN5flash19enable_sm80_to_sm89INS1_16FlashAttnFwdSm80INS1_25CollectiveMainloopFwdSm80ILi8ELi1ELb0EN4cute5tupleIJNS5_1CILi128EEENS7_ILi48EEENS7_ILi256EEEEEELi256ENS_6half_tEfNS_4arch4Sm80ELb1ELb0ELb0ELb1ELb0ELb1ELb1ELb1EEENS1_21CollectiveEpilogueFwdINS6_IJS8_SA_S9_EEENS6_IJNS7_ILi1EEESI_SI_EEESC_SE_Li256ELb1ELb1ELb1ELb0EEENS1_36VarlenDynamicPersistentTileSchedulerILi128ELi48ELi256ELi256ELb1ELb1ELb0ELb1ELb1ELb1EEEEEEEEEvNT_6ParamsE --------------------------
	.section	.nv.info._ZN7cutlass13device_kernelIN5flash19enable_sm80_to_sm89INS1_16FlashAttnFwdSm80INS1_25CollectiveMainloopFwdSm80ILi8ELi1ELb0EN4cute5tupleIJNS5_1CILi128EEENS7_ILi48EEENS7_ILi256EEEEEELi256ENS_6half_tEfNS_4arch4Sm80ELb1ELb0ELb0ELb1ELb0ELb1ELb1ELb1EEENS1_21CollectiveEpilogueFwdINS6_IJS8_SA_S9_EEENS6_IJNS7_ILi1EEESI_SI_EEESC_SE_Li256ELb1ELb1ELb1ELb0EEENS1_36VarlenDynamicPersistentTileSchedulerILi128ELi48ELi256ELi256ELb1ELb1ELb0ELb1ELb1ELb1EEEEEEEEEvNT_6ParamsE,"",@"SHT_CUDA_INFO"
	.sectionflags	@""
	.align	4


	//----- nvinfo : EIATTR_CUDA_API_VERSION
	.align		4
        /*0000*/ 	.byte	0x04, 0x37
        /*0002*/ 	.short	(.L_558 - .L_557)
.L_557:
        /*0004*/ 	.word	0x00000082


	//----- nvinfo : EIATTR_SW2861232_WAR
	.align		4
.L_558:
        /*0008*/ 	.byte	0x01, 0x35
	.zero		2


	//----- nvinfo : EIATTR_PARAM_CBANK
	.align		4
        /*000c*/ 	.byte	0x04, 0x0a
        /*000e*/ 	.short	(.L_560 - .L_559)
	.align		4
.L_559:
        /*0010*/ 	.word	index@(.nv.constant0._ZN7cutlass13device_kernelIN5flash19enable_sm80_to_sm89INS1_16FlashAttnFwdSm80INS1_25CollectiveMainloopFwdSm80ILi8ELi1ELb0EN4cute5tupleIJNS5_1CILi128EEENS7_ILi48EEENS7_ILi256EEEEEELi256ENS_6half_tEfNS_4arch4Sm80ELb1ELb0ELb0ELb1ELb0ELb1ELb1ELb1EEENS1_21CollectiveEpilogueFwdINS6_IJS8_SA_S9_EEENS6_IJNS7_ILi1EEESI_SI_EEESC_SE_Li256ELb1ELb1ELb1ELb0EEENS1_36VarlenDynamicPersistentTileSchedulerILi128ELi48ELi256ELi256ELb1ELb1ELb0ELb1ELb1ELb1EEEEEEEEEvNT_6ParamsE)
        /*0014*/ 	.short	0x0160
        /*0016*/ 	.short	0x0438


	//----- nvinfo : EIATTR_CBANK_PARAM_SIZE
	.align		4
.L_560:
        /*0018*/ 	.byte	0x03, 0x19
        /*001a*/ 	.short	0x0438


	//----- nvinfo : EIATTR_KPARAM_INFO
	.align		4
        /*001c*/ 	.byte	0x04, 0x17
        /*001e*/ 	.short	(.L_562 - .L_561)
.L_561:
        /*0020*/ 	.word	0x00000000
        /*0024*/ 	.short	0x0000
        /*0026*/ 	.short	0x0000
        /*0028*/ 	.byte	0x00, 0xf0, 0xe1, 0x10


	//----- nvinfo : EIATTR_MAXREG_COUNT
	.align		4
.L_562:
        /*002c*/ 	.byte	0x03, 0x1b
        /*002e*/ 	.short	0x00ff


	//----- nvinfo : EIATTR_NUM_BARRIERS
	.align		4
        /*0030*/ 	.byte	0x02, 0x4c
        /*0032*/ 	.byte	0x06
	.zero		1


	//----- nvinfo : EIATTR_ANNOTATIONS
	.align		4
        /*0034*/ 	.byte	0x04, 0x55
        /*0036*/ 	.short	(.L_564 - .L_563)


	//   ....[0]....
.L_563:
        /* <DEDUP_REMOVED lines=53> */


	//----- nvinfo : EIATTR_MERCURY_ISA_VERSION
	.align		4
.L_564:
        /*0378*/ 	.byte	0x03, 0x5f
        /*037a*/ 	.short	0x0000


	//----- nvinfo : EIATTR_INT_WARP_WIDE_INSTR_OFFSETS
	.align		4
        /*037c*/ 	.byte	0x04, 0x31
        /*037e*/ 	.short	(.L_566 - .L_565)


	//   ....[0]....
.L_565:
        /*0380*/ 	.word	0x0001bc60


	//   ....[1]....
        /*0384*/ 	.word	0x0001bce0


	//----- nvinfo : EIATTR_COOP_GROUP_MASK_REGIDS
	.align		4
.L_566:
        /*0388*/ 	.byte	0x04, 0x29
        /*038a*/ 	.short	(.L_568 - .L_567)


	//   ....[0]....
.L_567:
        /*038c*/ 	.word	0xffffffff


	//   ....[1]....
        /*0390*/ 	.word	0xffffffff


	//   ....[2]....
        /*0394*/ 	.word	0xffffffff


	//   ....[3]....
        /*0398*/ 	.word	0xffffffff


	//   ....[4]....
        /*039c*/ 	.word	0xffffffff


	//   ....[5]....
        /*03a0*/ 	.word	0xffffffff


	//   ....[6]....
        /*03a4*/ 	.word	0xffffffff


	//   ....[7]....
        /*03a8*/ 	.word	0xffffffff


	//   ....[8]....
        /*03ac*/ 	.word	0xffffffff


	//   ....[9]....
        /*03b0*/ 	.word	0xffffffff


	//   ....[10]....
        /*03b4*/ 	.word	0xffffffff


	//   ....[11]....
        /*03b8*/ 	.word	0xffffffff


	//   ....[12]....
        /*03bc*/ 	.word	0xffffffff


	//   ....[13]....
        /*03c0*/ 	.word	0xffffffff


	//   ....[14]....
        /*03c4*/ 	.word	0xffffffff


	//   ....[15]....
        /*03c8*/ 	.word	0xffffffff


	//   ....[16]....
        /*03cc*/ 	.word	0xffffffff


	//   ....[17]....
        /*03d0*/ 	.word	0xffffffff


	//   ....[18]....
        /*03d4*/ 	.word	0xffffffff


	//   ....[19]....
        /*03d8*/ 	.word	0xffffffff


	//   ....[20]....
        /*03dc*/ 	.word	0xffffffff


	//   ....[21]....
        /*03e0*/ 	.word	0xffffffff


	//   ....[22]....
        /*03e4*/ 	.word	0xffffffff


	//   ....[23]....
        /*03e8*/ 	.word	0xffffffff


	//   ....[24]....
        /*03ec*/ 	.word	0xffffffff


	//   ....[25]....
        /*03f0*/ 	.word	0xffffffff


	//   ....[26]....
        /*03f4*/ 	.word	0xffffffff


	//   ....[27]....
        /*03f8*/ 	.word	0xffffffff


	//   ....[28]....
        /*03fc*/ 	.word	0xffffffff


	//   ....[29]....
        /*0400*/ 	.word	0xffffffff


	//   ....[30]....
        /*0404*/ 	.word	0xffffffff


	//   ....[31]....
        /*0408*/ 	.word	0xffffffff


	//   ....[32]....
        /*040c*/ 	.word	0xffffffff


	//   ....[33]....
        /*0410*/ 	.word	0xffffffff


	//   ....[34]....
        /*0414*/ 	.word	0xffffffff


	//   ....[35]....
        /*0418*/ 	.word	0xffffffff


	//   ....[36]....
        /*041c*/ 	.word	0xffffffff


	//   ....[37]....
        /*0420*/ 	.word	0xffffffff


	//   ....[38]....
        /*0424*/ 	.word	0xffffffff


	//   ....[39]....
        /*0428*/ 	.word	0xffffffff


	//   ....[40]....
        /*042c*/ 	.word	0xffffffff


	//   ....[41]....
        /*0430*/ 	.word	0xffffffff


	//   ....[42]....
        /*0434*/ 	.word	0xffffffff


	//   ....[43]....
        /*0438*/ 	.word	0xffffffff


	//   ....[44]....
        /*043c*/ 	.word	0xffffffff


	//   ....[45]....
        /*0440*/ 	.word	0xffffffff


	//   ....[46]....
        /*0444*/ 	.word	0xffffffff


	//   ....[47]....
        /*0448*/ 	.word	0xffffffff


	//   ....[48]....
        /*044c*/ 	.word	0xffffffff


	//   ....[49]....
        /*0450*/ 	.word	0xffffffff


	//   ....[50]....
        /*0454*/ 	.word	0xffffffff


	//   ....[51]....
        /*0458*/ 	.word	0xffffffff


	//   ....[52]....
        /*045c*/ 	.word	0xffffffff


	//   ....[53]....
        /*0460*/ 	.word	0xffffffff


	//   ....[54]....
        /*0464*/ 	.word	0xffffffff


	//   ....[55]....
        /*0468*/ 	.word	0xffffffff


	//   ....[56]....
        /*046c*/ 	.word	0xffffffff


	//   ....[57]....
        /*0470*/ 	.word	0xffffffff


	//   ....[58]....
        /*0474*/ 	.word	0xffffffff


	//   ....[59]....
        /*0478*/ 	.word	0xffffffff


	//   ....[60]....
        /*047c*/ 	.word	0xffffffff


	//   ....[61]....
        /*0480*/ 	.word	0xffffffff


	//   ....[62]....
        /*0484*/ 	.word	0xffffffff


	//   ....[63]....
        /*0488*/ 	.word	0xffffffff


	//   ....[64]....
        /*048c*/ 	.word	0xffffffff


	//   ....[65]....
        /*0490*/ 	.word	0xffffffff


	//   ....[66]....
        /*0494*/ 	.word	0xffffffff


	//   ....[67]....
        /*0498*/ 	.word	0xffffffff


	//   ....[68]....
        /*049c*/ 	.word	0xffffffff


	//   ....[69]....
        /*04a0*/ 	.word	0xffffffff


	//   ....[70]....
        /*04a4*/ 	.word	0xffffffff


	//   ....[71]....
        /*04a8*/ 	.word	0xffffffff


	//   ....[72]....
        /*04ac*/ 	.word	0xffffffff


	//   ....[73]....
        /*04b0*/ 	.word	0xffffffff


	//   ....[74]....
        /*04b4*/ 	.word	0xffffffff


	//   ....[75]....
        /*04b8*/ 	.word	0xffffffff


	//   ....[76]....
        /*04bc*/ 	.word	0xffffffff


	//   ....[77]....
        /*04c0*/ 	.word	0xffffffff


	//   ....[78]....
        /*04c4*/ 	.word	0xffffffff


	//   ....[79]....
        /*04c8*/ 	.word	0xffffffff


	//   ....[80]....
        /*04cc*/ 	.word	0xffffffff


	//   ....[81]....
        /*04d0*/ 	.word	0xffffffff


	//   ....[82]....
        /*04d4*/ 	.word	0xffffffff


	//   ....[83]....
        /*04d8*/ 	.word	0xffffffff


	//   ....[84]....
        /*04dc*/ 	.word	0xffffffff


	//   ....[85]....
        /*04e0*/ 	.word	0xffffffff


	//   ....[86]....
        /*04e4*/ 	.word	0xffffffff


	//   ....[87]....
        /*04e8*/ 	.word	0xffffffff


	//   ....[88]....
        /*04ec*/ 	.word	0xffffffff


	//   ....[89]....
        /*04f0*/ 	.word	0xffffffff


	//   ....[90]....
        /*04f4*/ 	.word	0xffffffff


	//   ....[91]....
        /*04f8*/ 	.word	0xffffffff


	//   ....[92]....
        /*04fc*/ 	.word	0xffffffff


	//   ....[93]....
        /*0500*/ 	.word	0xffffffff


	//   ....[94]....
        /*0504*/ 	.word	0xffffffff


	//   ....[95]....
        /*0508*/ 	.word	0xffffffff


	//   ....[96]....
        /*050c*/ 	.word	0xffffffff


	//   ....[97]....
        /*0510*/ 	.word	0xffffffff


	//   ....[98]....
        /*0514*/ 	.word	0xffffffff


	//   ....[99]....
        /*0518*/ 	.word	0xffffffff


	//   ....[100]....
        /*051c*/ 	.word	0xffffffff


	//   ....[101]....
        /*0520*/ 	.word	0xffffffff


	//   ....[102]....
        /*0524*/ 	.word	0xffffffff


	//   ....[103]....
        /*0528*/ 	.word	0xffffffff


	//   ....[104]....
        /*052c*/ 	.word	0xffffffff


	//   ....[105]....
        /*0530*/ 	.word	0xffffffff


	//   ....[106]....
        /*0534*/ 	.word	0xffffffff


	//   ....[107]....
        /*0538*/ 	.word	0xffffffff


	//   ....[108]....
        /*053c*/ 	.word	0xffffffff


	//   ....[109]....
        /*0540*/ 	.word	0xffffffff


	//   ....[110]....
        /*0544*/ 	.word	0xffffffff


	//   ....[111]....
        /*0548*/ 	.word	0xffffffff


	//   ....[112]....
        /*054c*/ 	.word	0xffffffff


	//   ....[113]....
        /*0550*/ 	.word	0xffffffff


	//   ....[114]....
        /*0554*/ 	.word	0xffffffff


	//   ....[115]....
        /*0558*/ 	.word	0xffffffff


	//   ....[116]....
        /*055c*/ 	.word	0xffffffff


	//   ....[117]....
        /*0560*/ 	.word	0xffffffff


	//   ....[118]....
        /*0564*/ 	.word	0xffffffff


	//   ....[119]....
        /*0568*/ 	.word	0xffffffff


	//   ....[120]....
        /*056c*/ 	.word	0xffffffff


	//   ....[121]....
        /*0570*/ 	.word	0xffffffff


	//   ....[122]....
        /*0574*/ 	.word	0xffffffff


	//   ....[123]....
        /*0578*/ 	.word	0xffffffff


	//   ....[124]....
        /*057c*/ 	.word	0xffffffff


	//   ....[125]....
        /*0580*/ 	.word	0xffffffff


	//   ....[126]....
        /*0584*/ 	.word	0xffffffff


	//   ....[127]....
        /*0588*/ 	.word	0xffffffff


	//   ....[128]....
        /*058c*/ 	.word	0xffffffff


	//   ....[129]....
        /*0590*/ 	.word	0xffffffff


	//   ....[130]....
        /*0594*/ 	.word	0xffffffff


	//   ....[131]....
        /*0598*/ 	.word	0xffffffff


	//   ....[132]....
        /*059c*/ 	.word	0xffffffff


	//   ....[133]....
        /*05a0*/ 	.word	0xffffffff


	//   ....[134]....
        /*05a4*/ 	.word	0xffffffff


	//   ....[135]....
        /*05a8*/ 	.word	0xffffffff


	//   ....[136]....
        /*05ac*/ 	.word	0xffffffff


	//   ....[137]....
        /*05b0*/ 	.word	0xffffffff


	//   ....[138]....
        /*05b4*/ 	.word	0xffffffff


	//   ....[139]....
        /*05b8*/ 	.word	0xffffffff


	//   ....[140]....
        /*05bc*/ 	.word	0xffffffff


	//   ....[141]....
        /*05c0*/ 	.word	0xffffffff


	//   ....[142]....
        /*05c4*/ 	.word	0xffffffff


	//   ....[143]....
        /*05c8*/ 	.word	0xffffffff


	//   ....[144]....
        /*05cc*/ 	.word	0xffffffff


	//   ....[145]....
        /*05d0*/ 	.word	0xffffffff


	//   ....[146]....
        /*05d4*/ 	.word	0xffffffff


	//   ....[147]....
        /*05d8*/ 	.word	0xffffffff


	//   ....[148]....
        /*05dc*/ 	.word	0xffffffff


	//   ....[149]....
        /*05e0*/ 	.word	0xffffffff


	//   ....[150]....
        /*05e4*/ 	.word	0xffffffff


	//   ....[151]....
        /*05e8*/ 	.word	0xffffffff


	//   ....[152]....
        /*05ec*/ 	.word	0xffffffff


	//   ....[153]....
        /*05f0*/ 	.word	0xffffffff


	//   ....[154]....
        /*05f4*/ 	.word	0xffffffff


	//   ....[155]....
        /*05f8*/ 	.word	0xffffffff


	//   ....[156]....
        /*05fc*/ 	.word	0xffffffff


	//   ....[157]....
        /*0600*/ 	.word	0xffffffff


	//   ....[158]....
        /*0604*/ 	.word	0xffffffff


	//   ....[159]....
        /*0608*/ 	.word	0xffffffff


	//   ....[160]....
        /*060c*/ 	.word	0xffffffff


	//   ....[161]....
        /*0610*/ 	.word	0xffffffff


	//   ....[162]....
        /*0614*/ 	.word	0xffffffff


	//   ....[163]....
        /*0618*/ 	.word	0xffffffff


	//   ....[164]....
        /*061c*/ 	.word	0xffffffff


	//   ....[165]....
        /*0620*/ 	.word	0xffffffff


	//   ....[166]....
        /*0624*/ 	.word	0xffffffff


	//   ....[167]....
        /*0628*/ 	.word	0xffffffff


	//   ....[168]....
        /*062c*/ 	.word	0xffffffff


	//   ....[169]....
        /*0630*/ 	.word	0xffffffff


	//   ....[170]....
        /*0634*/ 	.word	0xffffffff


	//   ....[171]....
        /*0638*/ 	.word	0xffffffff


	//   ....[172]....
        /*063c*/ 	.word	0xffffffff


	//   ....[173]....
        /*0640*/ 	.word	0xffffffff


	//   ....[174]....
        /*0644*/ 	.word	0xffffffff


	//   ....[175]....
        /*0648*/ 	.word	0xffffffff


	//   ....[176]....
        /*064c*/ 	.word	0xffffffff


	//   ....[177]....
        /*0650*/ 	.word	0xffffffff


	//   ....[178]....
        /*0654*/ 	.word	0xffffffff


	//----- nvinfo : EIATTR_COOP_GROUP_INSTR_OFFSETS
	.align		4
.L_568:
        /*0658*/ 	.byte	0x04, 0x28
        /*065a*/ 	.short	(.L_570 - .L_569)


	//   ....[0]....
.L_569:
        /*065c*/ 	.word	0x00000050


	//   ....[1]....
        /*0660*/ 	.word	0x00000210


	//   ....[2]....
        /*0664*/ 	.word	0x00000240


	//   ....[3]....
        /*0668*/ 	.word	0x00000270


	//   ....[4]....
        /*066c*/ 	.word	0x000002a0


	//   ....[5]....
        /*0670*/ 	.word	0x000002d0


	//   ....[6]....
        /*0674*/ 	.word	0x00000300


	//   ....[7]....
        /*0678*/ 	.word	0x00000470


	//   ....[8]....
        /*067c*/ 	.word	0x000004b0


	//   ....[9]....
        /*0680*/ 	.word	0x000004e0


	//   ....[10]....
        /*0684*/ 	.word	0x00000510


	//   ....[11]....
        /*0688*/ 	.word	0x00000540


	//   ....[12]....
        /*068c*/ 	.word	0x00000570


	//   ....[13]....
        /*0690*/ 	.word	0x00000600


	//   ....[14]....
        /*0694*/ 	.word	0x00000650


	//   ....[15]....
        /*0698*/ 	.word	0x00000670


	//   ....[16]....
        /*069c*/ 	.word	0x000006d0


	//   ....[17]....
        /*06a0*/ 	.word	0x00009a50


	//   ....[18]....
        /*06a4*/ 	.word	0x00009a70


	//   ....[19]....
        /*06a8*/ 	.word	0x00009c40


	//   ....[20]....
        /*06ac*/ 	.word	0x00009c50


	//   ....[21]....
        /*06b0*/ 	.word	0x00009dd0


	//   ....[22]....
        /*06b4*/ 	.word	0x00009df0


	//   ....[23]....
        /*06b8*/ 	.word	0x00009f70


	//   ....[24]....
        /*06bc*/ 	.word	0x00009f80


	//   ....[25]....
        /*06c0*/ 	.word	0x0000a700


	//   ....[26]....
        /*06c4*/ 	.word	0x0000a720


	//   ....[27]....
        /*06c8*/ 	.word	0x0000a740


	//   ....[28]....
        /*06cc*/ 	.word	0x0000a750


	//   ....[29]....
        /*06d0*/ 	.word	0x0000abc0


	//   ....[30]....
        /*06d4*/ 	.word	0x0000ac00


	//   ....[31]....
        /*06d8*/ 	.word	0x0000ac40


	//   ....[32]....
        /*06dc*/ 	.word	0x0000ac80


	//   ....[33]....
        /*06e0*/ 	.word	0x0000b130


	//   ....[34]....
        /*06e4*/ 	.word	0x0000b170


	//   ....[35]....
        /*06e8*/ 	.word	0x0000b1b0


	//   ....[36]....
        /*06ec*/ 	.word	0x0000b1f0


	//   ....[37]....
        /*06f0*/ 	.word	0x0000b610


	//   ....[38]....
        /*06f4*/ 	.word	0x0000b660


	//   ....[39]....
        /*06f8*/ 	.word	0x0000b6c0


	//   ....[40]....
        /*06fc*/ 	.word	0x0000b700


	//   ....[41]....
        /*0700*/ 	.word	0x0000ec50


	//   ....[42]....
        /*0704*/ 	.word	0x0000ec70


	//   ....[43]....
        /*0708*/ 	.word	0x0000ec90


	//   ....[44]....
        /*070c*/ 	.word	0x0000eca0


	//   ....[45]....
        /*0710*/ 	.word	0x0000eea0


	//   ....[46]....
        /*0714*/ 	.word	0x0000f040


	//   ....[47]....
        /*0718*/ 	.word	0x0000f080


	//   ....[48]....
        /*071c*/ 	.word	0x0000f0c0


	//   ....[49]....
        /*0720*/ 	.word	0x0000f340


	//   ....[50]....
        /*0724*/ 	.word	0x0000f450


	//   ....[51]....
        /*0728*/ 	.word	0x0000f4b0


	//   ....[52]....
        /*072c*/ 	.word	0x0000f4f0


	//   ....[53]....
        /*0730*/ 	.word	0x0000f790


	//   ....[54]....
        /*0734*/ 	.word	0x0000f880


	//   ....[55]....
        /*0738*/ 	.word	0x0000f900


	//   ....[56]....
        /*073c*/ 	.word	0x0000f950


	//   ....[57]....
        /*0740*/ 	.word	0x00014510


	//   ....[58]....
        /*0744*/ 	.word	0x00014520


	//   ....[59]....
        /*0748*/ 	.word	0x00014890


	//   ....[60]....
        /*074c*/ 	.word	0x00014a20


	//   ....[61]....
        /*0750*/ 	.word	0x00014a50


	//   ....[62]....
        /*0754*/ 	.word	0x00014ab0


	//   ....[63]....
        /*0758*/ 	.word	0x00016c60


	//   ....[64]....
        /*075c*/ 	.word	0x00016c70


	//   ....[65]....
        /*0760*/ 	.word	0x00016fc0


	//   ....[66]....
        /*0764*/ 	.word	0x000170b0


	//   ....[67]....
        /*0768*/ 	.word	0x00017480


	//   ....[68]....
        /*076c*/ 	.word	0x00017580


	//   ....[69]....
        /*0770*/ 	.word	0x00019aa0


	//   ....[70]....
        /*0774*/ 	.word	0x00019ab0


	//   ....[71]....
        /*0778*/ 	.word	0x00019ae0


	//   ....[72]....
        /*077c*/ 	.word	0x00019af0


	//   ....[73]....
        /*0780*/ 	.word	0x0001b230


	//   ....[74]....
        /*0784*/ 	.word	0x0001b260


	//   ....[75]....
        /*0788*/ 	.word	0x0001b270


	//   ....[76]....
        /*078c*/ 	.word	0x0001b2a0


	//   ....[77]....
        /*0790*/ 	.word	0x0001cb20


	//   ....[78]....
        /*0794*/ 	.word	0x0001cb30


	//   ....[79]....
        /*0798*/ 	.word	0x0001cb60


	//   ....[80]....
        /*079c*/ 	.word	0x0001cb80


	//   ....[81]....
        /*07a0*/ 	.word	0x0001cf90


	//   ....[82]....
        /*07a4*/ 	.word	0x0001cfb0


	//   ....[83]....
        /*07a8*/ 	.word	0x0001d180


	//   ....[84]....
        /*07ac*/ 	.word	0x0001d190


	//   ....[85]....
        /*07b0*/ 	.word	0x0001d300


	//   ....[86]....
        /*07b4*/ 	.word	0x0001d320


	//   ....[87]....
        /*07b8*/ 	.word	0x0001d490


	//   ....[88]....
        /*07bc*/ 	.word	0x0001d4a0


	//   ....[89]....
        /*07c0*/ 	.word	0x0001d820


	//   ....[90]....
        /*07c4*/ 	.word	0x0001d840


	//   ....[91]....
        /*07c8*/ 	.word	0x0001e500


	//   ....[92]....
        /*07cc*/ 	.word	0x0001e510


	//   ....[93]....
        /*07d0*/ 	.word	0x0001f990


	//   ....[94]....
        /*07d4*/ 	.word	0x0001f9b0


	//   ....[95]....
        /*07d8*/ 	.word	0x0001fb90


	//   ....[96]....
        /*07dc*/ 	.word	0x0001fba0


	//   ....[97]....
        /*07e0*/ 	.word	0x0001fd10


	//   ....[98]....
        /*07e4*/ 	.word	0x0001fd30


	//   ....[99]....
        /*07e8*/ 	.word	0x0001fea0


	//   ....[100]....
        /*07ec*/ 	.word	0x0001feb0


	//   ....[101]....
        /*07f0*/ 	.word	0x000200e0


	//   ....[102]....
        /*07f4*/ 	.word	0x00020100


	//   ....[103]....
        /*07f8*/ 	.word	0x00020230


	//   ....[104]....
        /*07fc*/ 	.word	0x00020270


	//   ....[105]....
        /*0800*/ 	.word	0x000202a0


	//   ....[106]....
        /*0804*/ 	.word	0x000202d0


	//   ....[107]....
        /*0808*/ 	.word	0x00020300


	//   ....[108]....
        /*080c*/ 	.word	0x00020330


	//   ....[109]....
        /*0810*/ 	.word	0x00020490


	//   ....[110]....
        /*0814*/ 	.word	0x000204d0


	//   ....[111]....
        /*0818*/ 	.word	0x00020500


	//   ....[112]....
        /*081c*/ 	.word	0x00020530


	//   ....[113]....
        /*0820*/ 	.word	0x00020560


	//   ....[114]....
        /*0824*/ 	.word	0x00020590


	//   ....[115]....
        /*0828*/ 	.word	0x00020620


	//   ....[116]....
        /*082c*/ 	.word	0x00020680


	//   ....[117]....
        /*0830*/ 	.word	0x00020690


	//   ....[118]....
        /*0834*/ 	.word	0x000206f0


	//   ....[119]....
        /*0838*/ 	.word	0x00021170


	//   ....[120]....
        /*083c*/ 	.word	0x000211d0


	//   ....[121]....
        /*0840*/ 	.word	0x00021220


	//   ....[122]....
        /*0844*/ 	.word	0x00021270


	//   ....[123]....
        /*0848*/ 	.word	0x000212c0


	//   ....[124]....
        /*084c*/ 	.word	0x00021330


	//   ....[125]....
        /*0850*/ 	.word	0x00021380


	//   ....[126]....
        /*0854*/ 	.word	0x000213f0


	//   ....[127]....
        /*0858*/ 	.word	0x00021460


	//   ....[128]....
        /*085c*/ 	.word	0x000214c0


	//   ....[129]....
        /*0860*/ 	.word	0x00021530


	//   ....[130]....
        /*0864*/ 	.word	0x000215a0


	//   ....[131]....
        /*0868*/ 	.word	0x00021610


	//   ....[132]....
        /*086c*/ 	.word	0x00021670


	//   ....[133]....
        /*0870*/ 	.word	0x000216e0


	//   ....[134]....
        /*0874*/ 	.word	0x00021750


	//   ....[135]....
        /*0878*/ 	.word	0x000217c0


	//   ....[136]....
        /*087c*/ 	.word	0x00021820


	//   ....[137]....
        /*0880*/ 	.word	0x00021880


	//   ....[138]....
        /*0884*/ 	.word	0x000218e0


	//   ....[139]....
        /*0888*/ 	.word	0x00021930


	//   ....[140]....
        /*088c*/ 	.word	0x00021980


	//   ....[141]....
        /*0890*/ 	.word	0x000219f0


	//   ....[142]....
        /*0894*/ 	.word	0x00021a60


	//   ....[143]....
        /*0898*/ 	.word	0x00021ad0


	//   ....[144]....
        /*089c*/ 	.word	0x00021b30


	//   ....[145]....
        /*08a0*/ 	.word	0x00021ba0


	//   ....[146]....
        /*08a4*/ 	.word	0x00021c10


	//   ....[147]....
        /*08a8*/ 	.word	0x00021c80


	//   ....[148]....
        /*08ac*/ 	.word	0x00021ce0


	//   ....[149]....
        /*08b0*/ 	.word	0x00021d50


	//   ....[150]....
        /*08b4*/ 	.word	0x00021dc0


	//   ....[151]....
        /*08b8*/ 	.word	0x00021e30


	//   ....[152]....
        /*08bc*/ 	.word	0x00021e90


	//   ....[153]....
        /*08c0*/ 	.word	0x00021f00


	//   ....[154]....
        /*08c4*/ 	.word	0x00021f70


	//   ....[155]....
        /*08c8*/ 	.word	0x00021fe0


	//   ....[156]....
        /*08cc*/ 	.word	0x00022040


	//   ....[157]....
        /*08d0*/ 	.word	0x000220b0


	//   ....[158]....
        /*08d4*/ 	.word	0x00022120


	//   ....[159]....
        /*08d8*/ 	.word	0x00022190


	//   ....[160]....
        /*08dc*/ 	.word	0x000221f0


	//   ....[161]....
        /*08e0*/ 	.word	0x00022260


	//   ....[162]....
        /*08e4*/ 	.word	0x000222d0


	//   ....[163]....
        /*08e8*/ 	.word	0x00022320


	//   ....[164]....
        /*08ec*/ 	.word	0x00022360


	//   ....[165]....
        /*08f0*/ 	.word	0x000223b0


	//   ....[166]....
        /*08f4*/ 	.word	0x00022400


	//   ....[167]....
        /*08f8*/ 	.word	0x00022450


	//   ....[168]....
        /*08fc*/ 	.word	0x000224c0


	//   ....[169]....
        /*0900*/ 	.word	0x00022510


	//   ....[170]....
        /*0904*/ 	.word	0x00022560


	//   ....[171]....
        /*0908*/ 	.word	0x000225b0


	//   ....[172]....
        /*090c*/ 	.word	0x00022600


	//   ....[173]....
        /*0910*/ 	.word	0x00022650


	//   ....[174]....
        /*0914*/ 	.word	0x000226c0


	//   ....[175]....
        /*0918*/ 	.word	0x00022710


	//   ....[176]....
        /*091c*/ 	.word	0x00022780


	//   ....[177]....
        /*0920*/ 	.word	0x000227e0


	//   ....[178]....
        /*0924*/ 	.word	0x00022850


	//----- nvinfo : EIATTR_EXIT_INSTR_OFFSETS
	.align		4
.L_570:
        /*0928*/ 	.byte	0x04, 0x1c
        /*092a*/ 	.short	(.L_572 - .L_571)


	//   ....[0]....
.L_571:
        /*092c*/ 	.word	0x000010f0


	//   ....[1]....
        /*0930*/ 	.word	0x00021130


	//----- nvinfo : EIATTR_MAX_THREADS
	.align		4
.L_572:
        /*0934*/ 	.byte	0x04, 0x05
        /*0936*/ 	.short	(.L_574 - .L_573)
.L_573:
        /*0938*/ 	.word	0x00000100
        /*093c*/ 	.word	0x00000001
        /*0940*/ 	.word	0x00000001


	//----- nvinfo : EIATTR_CRS_STACK_SIZE
	.align		4
.L_574:
        /*0944*/ 	.byte	0x04, 0x1e
        /*0946*/ 	.short	(.L_576 - .L_575)
.L_575:
        /*0948*/ 	.word	0x00000000
.L_576:


//--------------------- .nv.callgraph             --------------------------
	.section	.nv.callgraph,"",@"SHT_CUDA_CALLGRAPH"
	.align	4
	.sectionentsize	8
	.align		4
        /*0000*/ 	.word	0x00000000
	.align		4
        /*0004*/ 	.word	0xffffffff
	.align		4
        /*0008*/ 	.word	0x00000000
	.align		4
        /*000c*/ 	.word	0xfffffffe
	.align		4
        /*0010*/ 	.word	0x00000000
	.align		4
        /*0014*/ 	.word	0xfffffffd
	.align		4
        /*0018*/ 	.word	0x00000000
	.align		4
        /*001c*/ 	.word	0xfffffffc


//--------------------- .nv.rel.action            --------------------------
	.section	.nv.rel.action,"",@"SHT_CUDA_RELOCINFO"
	.align	8
	.sectionentsize	8
        /*0000*/ 	.byte	0x73, 0x00, 0x00, 0x00, 0x00, 0x00, 0x00, 0x00, 0x00, 0x00, 0x00, 0x11, 0x25, 0x00, 0x05, 0x36


//--------------------- .nv.constant4             --------------------------
	.section	.nv.constant4,"a",@progbits
	.align	8
	.align		8
.nv.constant4:
        /*0000*/ 	.dword	_ZN72_INTERNAL_fe87a6e7_36_flash_fwd_hdim256_fp16_split_sm80_cu_4cb42ef5_33654cuda3std3__45__cpo5beginE
	.align		8
        /*0008*/ 	.dword	_ZN72_INTERNAL_fe87a6e7_36_flash_fwd_hdim256_fp16_split_sm80_cu_4cb42ef5_33654cuda3std3__45__cpo3endE
	.align		8
        /*0010*/ 	.dword	_ZN72_INTERNAL_fe87a6e7_36_flash_fwd_hdim256_fp16_split_sm80_cu_4cb42ef5_33654cuda3std3__45__cpo6cbeginE
	.align		8
        /*0018*/ 	.dword	_ZN72_INTERNAL_fe87a6e7_36_flash_fwd_hdim256_fp16_split_sm80_cu_4cb42ef5_33654cuda3std3__45__cpo4cendE
	.align		8
        /*0020*/ 	.dword	_ZN72_INTERNAL_fe87a6e7_36_flash_fwd_hdim256_fp16_split_sm80_cu_4cb42ef5_33654cuda3std3__474_GLOBAL__N__fe87a6e7_36_flash_fwd_hdim256_fp16_split_sm80_cu_4cb42ef5_33656ignoreE
	.align		8
        /*0028*/ 	.dword	_ZN72_INTERNAL_fe87a6e7_36_flash_fwd_hdim256_fp16_split_sm80_cu_4cb42ef5_33654cuda3std3__419piecewise_constructE
	.align		8
        /*0030*/ 	.dword	_ZN72_INTERNAL_fe87a6e7_36_flash_fwd_hdim256_fp16_split_sm80_cu_4cb42ef5_33654cuda3std3__48in_placeE
	.align		8
        /*0038*/ 	.dword	_ZN72_INTERNAL_fe87a6e7_36_flash_fwd_hdim256_fp16_split_sm80_cu_4cb42ef5_33654cuda3std6ranges3__45__cpo4swapE
	.align		8
        /*0040*/ 	.dword	_ZN72_INTERNAL_fe87a6e7_36_flash_fwd_hdim256_fp16_split_sm80_cu_4cb42ef5_33654cuda3std6ranges3__45__cpo9iter_moveE
	.align		8
        /*0048*/ 	.dword	_ZN72_INTERNAL_fe87a6e7_36_flash_fwd_hdim256_fp16_split_sm80_cu_4cb42ef5_33654cute7productE
	.align		8
        /*0050*/ 	.dword	_ZN72_INTERNAL_fe87a6e7_36_flash_fwd_hdim256_fp16_split_sm80_cu_4cb42ef5_33654cute1_E


//--------------------- .nv.constant0._ZN7cutlass13device_kernelIN5flash19enable_sm80_to_sm89INS1_16FlashAttnFwdSm80INS1_25CollectiveMainloopFwdSm80ILi8ELi1ELb1EN4cute5tupleIJNS5_1CILi128EEENS7_ILi64EEENS7_ILi256EEEEEELi256ENS_6half_tEfNS_4arch4Sm80ELb0ELb0ELb0ELb0ELb0ELb0ELb1ELb1EEENS1_21CollectiveEpilogueFwdINS6_IJS8_SA_S9_EEENS6_IJNS7_ILi1EEESI_SI_EEESC_SE_Li256ELb0ELb1ELb1ELb0EEENS1_19SingleTileSchedulerILb0ELb1ELb1ELi128EEEEEEEEEvNT_6ParamsE --------------------------
	.section	.nv.constant0._ZN7cutlass13device_kernelIN5flash19enable_sm80_to_sm89INS1_16FlashAttnFwdSm80INS1_25CollectiveMainloopFwdSm80ILi8ELi1ELb1EN4cute5tupleIJNS5_1CILi128EEENS7_ILi64EEENS7_ILi256EEEEEELi256ENS_6half_tEfNS_4arch4Sm80ELb0ELb0ELb0ELb0ELb0ELb0ELb1ELb1EEENS1_21CollectiveEpilogueFwdINS6_IJS8_SA_S9_EEENS6_IJNS7_ILi1EEESI_SI_EEESC_SE_Li256ELb0ELb1ELb1ELb0EEENS1_19SingleTileSchedulerILb0ELb1ELb1ELi128EEEEEEEEEvNT_6ParamsE,"a",@progbits
	.sectionflags	@""
	.align	4
.nv.constant0._ZN7cutlass13device_kernelIN5flash19enable_sm80_to_sm89INS1_16FlashAttnFwdSm80INS1_25CollectiveMainloopFwdSm80ILi8ELi1ELb1EN4cute5tupleIJNS5_1CILi128EEENS7_ILi64EEENS7_ILi256EEEEEELi256ENS_6half_tEfNS_4arch4Sm80ELb0ELb0ELb0ELb0ELb0ELb0ELb1ELb1EEENS1_21CollectiveEpilogueFwdINS6_IJS8_SA_S9_EEENS6_IJNS7_ILi1EEESI_SI_EEESC_SE_Li256ELb0ELb1ELb1ELb0EEENS1_19SingleTileSchedulerILb0ELb1ELb1ELi128EEEEEEEEEvNT_6ParamsE:
	.zero		1400


//--------------------- .nv.constant0._ZN7cutlass13device_kernelIN5flash19enable_sm80_to_sm89INS1_16FlashAttnFwdSm80INS1_25CollectiveMainloopFwdSm80ILi8ELi1ELb1EN4cute5tupleIJNS5_1CILi128EEENS7_ILi48EEENS7_ILi256EEEEEELi256ENS_6half_tEfNS_4arch4Sm80ELb0ELb0ELb0ELb1ELb0ELb0ELb1ELb1EEENS1_21CollectiveEpilogueFwdINS6_IJS8_SA_S9_EEENS6_IJNS7_ILi1EEESI_SI_EEESC_SE_Li256ELb1ELb1ELb1ELb0EEENS1_36VarlenDynamicPersistentTileSchedulerILi128ELi48ELi256ELi256ELb1ELb1ELb0ELb0ELb1ELb1EEEEEEEEEvNT_6ParamsE --------------------------
	.section	.nv.constant0._ZN7cutlass13device_kernelIN5flash19enable_sm80_to_sm89INS1_16FlashAttnFwdSm80INS1_25CollectiveMainloopFwdSm80ILi8ELi1ELb1EN4cute5tupleIJNS5_1CILi128EEENS7_ILi48EEENS7_ILi256EEEEEELi256ENS_6half_tEfNS_4arch4Sm80ELb0ELb0ELb0ELb1ELb0ELb0ELb1ELb1EEENS1_21CollectiveEpilogueFwdINS6_IJS8_SA_S9_EEENS6_IJNS7_ILi1EEESI_SI_EEESC_SE_Li256ELb1ELb1ELb1ELb0EEENS1_36VarlenDynamicPersistentTileSchedulerILi128ELi48ELi256ELi256ELb1ELb1ELb0ELb0ELb1ELb1EEEEEEEEEvNT_6ParamsE,"a",@progbits
	.sectionflags	@""
	.align	4
.nv.constant0._ZN7cutlass13device_kernelIN5flash19enable_sm80_to_sm89INS1_16FlashAttnFwdSm80INS1_25CollectiveMainloopFwdSm80ILi8ELi1ELb1EN4cute5tupleIJNS5_1CILi128EEENS7_ILi48EEENS7_ILi256EEEEEELi256ENS_6half_tEfNS_4arch4Sm80ELb0ELb0ELb0ELb1ELb0ELb0ELb1ELb1EEENS1_21CollectiveEpilogueFwdINS6_IJS8_SA_S9_EEENS6_IJNS7_ILi1EEESI_SI_EEESC_SE_Li256ELb1ELb1ELb1ELb0EEENS1_36VarlenDynamicPersistentTileSchedulerILi128ELi48ELi256ELi256ELb1ELb1ELb0ELb0ELb1ELb1EEEEEEEEEvNT_6ParamsE:
	.zero		1432


//--------------------- .nv.constant0._ZN7cutlass13device_kernelIN5flash19enable_sm80_to_sm89INS1_16FlashAttnFwdSm80INS1_25CollectiveMainloopFwdSm80ILi8ELi1ELb0EN4cute5tupleIJNS5_1CILi128EEENS7_ILi32EEENS7_ILi256EEEEEELi256ENS_6half_tEfNS_4arch4Sm80ELb0ELb0ELb0ELb1ELb0ELb1ELb1ELb1EEENS1_21CollectiveEpilogueFwdINS6_IJS8_SA_S9_EEENS6_IJNS7_ILi1EEESI_SI_EEESC_SE_Li256ELb1ELb1ELb1ELb0EEENS1_36VarlenDynamicPersistentTileSchedulerILi128ELi32ELi256ELi256ELb1ELb1ELb0ELb0ELb1ELb1EEEEEEEEEvNT_6ParamsE --------------------------
	.section	.nv.constant0._ZN7cutlass13device_kernelIN5flash19enable_sm80_to_sm89INS1_16FlashAttnFwdSm80INS1_25CollectiveMainloopFwdSm80ILi8ELi1ELb0EN4cute5tupleIJNS5_1CILi128EEENS7_ILi32EEENS7_ILi256EEEEEELi256ENS_6half_tEfNS_4arch4Sm80ELb0ELb0ELb0ELb1ELb0ELb1ELb1ELb1EEENS1_21CollectiveEpilogueFwdINS6_IJS8_SA_S9_EEENS6_IJNS7_ILi1EEESI_SI_EEESC_SE_Li256ELb1ELb1ELb1ELb0EEENS1_36VarlenDynamicPersistentTileSchedulerILi128ELi32ELi256ELi256ELb1ELb1ELb0ELb0ELb1ELb1EEEEEEEEEvNT_6ParamsE,"a",@progbits
	.sectionflags	@""
	.align	4
.nv.constant0._ZN7cutlass13device_kernelIN5flash19enable_sm80_to_sm89INS1_16FlashAttnFwdSm80INS1_25CollectiveMainloopFwdSm80ILi8ELi1ELb0EN4cute5tupleIJNS5_1CILi128EEENS7_ILi32EEENS7_ILi256EEEEEELi256ENS_6half_tEfNS_4arch4Sm80ELb0ELb0ELb0ELb1ELb0ELb1ELb1ELb1EEENS1_21CollectiveEpilogueFwdINS6_IJS8_SA_S9_EEENS6_IJNS7_ILi1EEESI_SI_EEESC_SE_Li256ELb1ELb1ELb1ELb0EEENS1_36VarlenDynamicPersistentTileSchedulerILi128ELi32ELi256ELi256ELb1ELb1ELb0ELb0ELb1ELb1EEEEEEEEEvNT_6ParamsE:
	.zero		1432


//--------------------- .nv.constant0._ZN7cutlass13device_kernelIN5flash19enable_sm80_to_sm89INS1_16FlashAttnFwdSm80INS1_25CollectiveMainloopFwdSm80ILi8ELi1ELb1EN4cute5tupleIJNS5_1CILi128EEENS7_ILi48EEENS7_ILi256EEEEEELi256ENS_6half_tEfNS_4arch4Sm80ELb0ELb1ELb0ELb0ELb0ELb0ELb1ELb1EEENS1_21CollectiveEpilogueFwdINS6_IJS8_SA_S9_EEENS6_IJNS7_ILi1EEESI_SI_EEESC_SE_Li256ELb0ELb1ELb1ELb0EEENS1_19SingleTileSchedulerILb0ELb1ELb1ELi128EEEEEEEEEvNT_6ParamsE --------------------------
	.section	.nv.constant0._ZN7cutlass13device_kernelIN5flash19enable_sm80_to_sm89INS1_16FlashAttnFwdSm80INS1_25CollectiveMainloopFwdSm80ILi8ELi1ELb1EN4cute5tupleIJNS5_1CILi128EEENS7_ILi48EEENS7_ILi256EEEEEELi256ENS_6half_tEfNS_4arch4Sm80ELb0ELb1ELb0ELb0ELb0ELb0ELb1ELb1EEENS1_21CollectiveEpilogueFwdINS6_IJS8_SA_S9_EEENS6_IJNS7_ILi1EEESI_SI_EEESC_SE_Li256ELb0ELb1ELb1ELb0EEENS1_19SingleTileSchedulerILb0ELb1ELb1ELi128EEEEEEEEEvNT_6ParamsE,"a",@progbits
	.sectionflags	@""
	.align	4
.nv.constant0._ZN7cutlass13device_kernelIN5flash19enable_sm80_to_sm89INS1_16FlashAttnFwdSm80INS1_25CollectiveMainloopFwdSm80ILi8ELi1ELb1EN4cute5tupleIJNS5_1CILi128EEENS7_ILi48EEENS7_ILi256EEEEEELi256ENS_6half_tEfNS_4arch4Sm80ELb0ELb1ELb0ELb0ELb0ELb0ELb1ELb1EEENS1_21CollectiveEpilogueFwdINS6_IJS8_SA_S9_EEENS6_IJNS7_ILi1EEESI_SI_EEESC_SE_Li256ELb0ELb1ELb1ELb0EEENS1_19SingleTileSchedulerILb0ELb1ELb1ELi128EEEEEEEEEvNT_6ParamsE:
	.zero		1400


//--------------------- .nv.constant0._ZN7cutlass13device_kernelIN5flash19enable_sm80_to_sm89INS1_16FlashAttnFwdSm80INS1_25CollectiveMainloopFwdSm80ILi8ELi1ELb1EN4cute5tupleIJNS5_1CILi128EEENS7_ILi48EEENS7_ILi256EEEEEELi256ENS_6half_tEfNS_4arch4Sm80ELb0ELb1ELb0ELb1ELb0ELb0ELb1ELb1EEENS1_21CollectiveEpilogueFwdINS6_IJS8_SA_S9_EEENS6_IJNS7_ILi1EEESI_SI_EEESC_SE_Li256ELb1ELb1ELb1ELb0EEENS1_36VarlenDynamicPersistentTileSchedulerILi128ELi48ELi256ELi256ELb1ELb1ELb0ELb1ELb0ELb1EEEEEEEEEvNT_6ParamsE --------------------------
	.section	.nv.constant0._ZN7cutlass13device_kernelIN5flash19enable_sm80_to_sm89INS1_16FlashAttnFwdSm80INS1_25CollectiveMainloopFwdSm80ILi8ELi1ELb1EN4cute5tupleIJNS5_1CILi128EEENS7_ILi48EEENS7_ILi256EEEEEELi256ENS_6half_tEfNS_4arch4Sm80ELb0ELb1ELb0ELb1ELb0ELb0ELb1ELb1EEENS1_21CollectiveEpilogueFwdINS6_IJS8_SA_S9_EEENS6_IJNS7_ILi1EEESI_SI_EEESC_SE_Li256ELb1ELb1ELb1ELb0EEENS1_36VarlenDynamicPersistentTileSchedulerILi128ELi48ELi256ELi256ELb1ELb1ELb0ELb1ELb0ELb1EEEEEEEEEvNT_6ParamsE,"a",@progbits
	.sectionflags	@""
	.align	4
.nv.constant0._ZN7cutlass13device_kernelIN5flash19enable_sm80_to_sm89INS1_16FlashAttnFwdSm80INS1_25CollectiveMainloopFwdSm80ILi8ELi1ELb1EN4cute5tupleIJNS5_1CILi128EEENS7_ILi48EEENS7_ILi256EEEEEELi256ENS_6half_tEfNS_4arch4Sm80ELb0ELb1ELb0ELb1ELb0ELb0ELb1ELb1EEENS1_21CollectiveEpilogueFwdINS6_IJS8_SA_S9_EEENS6_IJNS7_ILi1EEESI_SI_EEESC_SE_Li256ELb1ELb1ELb1ELb0EEENS1_36VarlenDynamicPersistentTileSchedulerILi128ELi48ELi256ELi256ELb1ELb1ELb0ELb1ELb0ELb1EEEEEEEEEvNT_6ParamsE:
	.zero		1432


//--------------------- .nv.constant0._ZN7cutlass13device_kernelIN5flash19enable_sm80_to_sm89INS1_16FlashAttnFwdSm80INS1_25CollectiveMainloopFwdSm80ILi8ELi1ELb0EN4cute5tupleIJNS5_1CILi128EEENS7_ILi32EEENS7_ILi256EEEEEELi256ENS_6half_tEfNS_4arch4Sm80ELb0ELb1ELb0ELb1ELb0ELb1ELb1ELb1EEENS1_21CollectiveEpilogueFwdINS6_IJS8_SA_S9_EEENS6_IJNS7_ILi1EEESI_SI_EEESC_SE_Li256ELb1ELb1ELb1ELb0EEENS1_36VarlenDynamicPersistentTileSchedulerILi128ELi32ELi256ELi256ELb1ELb1ELb0ELb1ELb0ELb1EEEEEEEEEvNT_6ParamsE --------------------------
	.section	.nv.constant0._ZN7cutlass13device_kernelIN5flash19enable_sm80_to_sm89INS1_16FlashAttnFwdSm80INS1_25CollectiveMainloopFwdSm80ILi8ELi1ELb0EN4cute5tupleIJNS5_1CILi128EEENS7_ILi32EEENS7_ILi256EEEEEELi256ENS_6half_tEfNS_4arch4Sm80ELb0ELb1ELb0ELb1ELb0ELb1ELb1ELb1EEENS1_21CollectiveEpilogueFwdINS6_IJS8_SA_S9_EEENS6_IJNS7_ILi1EEESI_SI_EEESC_SE_Li256ELb1ELb1ELb1ELb0EEENS1_36VarlenDynamicPersistentTileSchedulerILi128ELi32ELi256ELi256ELb1ELb1ELb0ELb1ELb0ELb1EEEEEEEEEvNT_6ParamsE,"a",@progbits
	.sectionflags	@""
	.align	4
.nv.constant0._ZN7cutlass13device_kernelIN5flash19enable_sm80_to_sm89INS1_16FlashAttnFwdSm80INS1_25CollectiveMainloopFwdSm80ILi8ELi1ELb0EN4cute5tupleIJNS5_1CILi128EEENS7_ILi32EEENS7_ILi256EEEEEELi256ENS_6half_tEfNS_4arch4Sm80ELb0ELb1ELb0ELb1ELb0ELb1ELb1ELb1EEENS1_21CollectiveEpilogueFwdINS6_IJS8_SA_S9_EEENS6_IJNS7_ILi1EEESI_SI_EEESC_SE_Li256ELb1ELb1ELb1ELb0EEENS1_36VarlenDynamicPersistentTileSchedulerILi128ELi32ELi256ELi256ELb1ELb1ELb0ELb1ELb0ELb1EEEEEEEEEvNT_6ParamsE:
	.zero		1432


//--------------------- .nv.constant0._ZN7cutlass13device_kernelIN5flash19enable_sm80_to_sm89INS1_16FlashAttnFwdSm80INS1_25CollectiveMainloopFwdSm80ILi8ELi1ELb1EN4cute5tupleIJNS5_1CILi128EEENS7_ILi64EEENS7_ILi256EEEEEELi256ENS_6half_tEfNS_4arch4Sm80ELb1ELb0ELb0ELb0ELb0ELb0ELb1ELb1EEENS1_21CollectiveEpilogueFwdINS6_IJS8_SA_S9_EEENS6_IJNS7_ILi1EEESI_SI_EEESC_SE_Li256ELb0ELb1ELb1ELb0EEENS1_30DynamicPersistentTileSchedulerILi256ELi256ELb1ELb1ELb0EEEEEEEEEvNT_6ParamsE --------------------------
	.section	.nv.constant0._ZN7cutlass13device_kernelIN5flash19enable_sm80_to_sm89INS1_16FlashAttnFwdSm80INS1_25CollectiveMainloopFwdSm80ILi8ELi1ELb1EN4cute5tupleIJNS5_1CILi128EEENS7_ILi64EEENS7_ILi256EEEEEELi256ENS_6half_tEfNS_4arch4Sm80ELb1ELb0ELb0ELb0ELb0ELb0ELb1ELb1EEENS1_21CollectiveEpilogueFwdINS6_IJS8_SA_S9_EEENS6_IJNS7_ILi1EEESI_SI_EEESC_SE_Li256ELb0ELb1ELb1ELb0EEENS1_30DynamicPersistentTileSchedulerILi256ELi256ELb1ELb1ELb0EEEEEEEEEvNT_6ParamsE,"a",@progbits
	.sectionflags	@""
	.align	4
.nv.constant0._ZN7cutlass13device_kernelIN5flash19enable_sm80_to_sm89INS1_16FlashAttnFwdSm80INS1_25CollectiveMainloopFwdSm80ILi8ELi1ELb1EN4cute5tupleIJNS5_1CILi128EEENS7_ILi64EEENS7_ILi256EEEEEELi256ENS_6half_tEfNS_4arch4Sm80ELb1ELb0ELb0ELb0ELb0ELb0ELb1ELb1EEENS1_21CollectiveEpilogueFwdINS6_IJS8_SA_S9_EEENS6_IJNS7_ILi1EEESI_SI_EEESC_SE_Li256ELb0ELb1ELb1ELb0EEENS1_30DynamicPersistentTileSchedulerILi256ELi256ELb1ELb1ELb0EEEEEEEEEvNT_6ParamsE:
	.zero		1416


//--------------------- .nv.constant0._ZN7cutlass13device_kernelIN5flash19enable_sm80_to_sm89INS1_16FlashAttnFwdSm80INS1_25CollectiveMainloopFwdSm80ILi8ELi1ELb1EN4cute5tupleIJNS5_1CILi128EEENS7_ILi48EEENS7_ILi256EEEEEELi256ENS_6half_tEfNS_4arch4Sm80ELb1ELb0ELb0ELb1ELb0ELb0ELb1ELb1EEENS1_21CollectiveEpilogueFwdINS6_IJS8_SA_S9_EEENS6_IJNS7_ILi1EEESI_SI_EEESC_SE_Li256ELb1ELb1ELb1ELb0EEENS1_36VarlenDynamicPersistentTileSchedulerILi128ELi48ELi256ELi256ELb1ELb1ELb0ELb1ELb1ELb1EEEEEEEEEvNT_6ParamsE --------------------------
	.section	.nv.constant0._ZN7cutlass13device_kernelIN5flash19enable_sm80_to_sm89INS1_16FlashAttnFwdSm80INS1_25CollectiveMainloopFwdSm80ILi8ELi1ELb1EN4cute5tupleIJNS5_1CILi128EEENS7_ILi48EEENS7_ILi256EEEEEELi256ENS_6half_tEfNS_4arch4Sm80ELb1ELb0ELb0ELb1ELb0ELb0ELb1ELb1EEENS1_21CollectiveEpilogueFwdINS6_IJS8_SA_S9_EEENS6_IJNS7_ILi1EEESI_SI_EEESC_SE_Li256ELb1ELb1ELb1ELb0EEENS1_36VarlenDynamicPersistentTileSchedulerILi128ELi48ELi256ELi256ELb1ELb1ELb0ELb1ELb1ELb1EEEEEEEEEvNT_6ParamsE,"a",@progbits
	.sectionflags	@""
	.align	4
.nv.constant0._ZN7cutlass13device_kernelIN5flash19enable_sm80_to_sm89INS1_16FlashAttnFwdSm80INS1_25CollectiveMainloopFwdSm80ILi8ELi1ELb1EN4cute5tupleIJNS5_1CILi128EEENS7_ILi48EEENS7_ILi256EEEEEELi256ENS_6half_tEfNS_4arch4Sm80ELb1ELb0ELb0ELb1ELb0ELb0ELb1ELb1EEENS1_21CollectiveEpilogueFwdINS6_IJS8_SA_S9_EEENS6_IJNS7_ILi1EEESI_SI_EEESC_SE_Li256ELb1ELb1ELb1ELb0EEENS1_36VarlenDynamicPersistentTileSchedulerILi128ELi48ELi256ELi256ELb1ELb1ELb0ELb1ELb1ELb1EEEEEEEEEvNT_6ParamsE:
	.zero		1432


//--------------------- .nv.constant0._ZN7cutlass13device_kernelIN5flash19enable_sm80_to_sm89INS1_16FlashAttnFwdSm80INS1_25CollectiveMainloopFwdSm80ILi8ELi1ELb0EN4cute5tupleIJNS5_1CILi128EEENS7_ILi32EEENS7_ILi256EEEEEELi256ENS_6half_tEfNS_4arch4Sm80ELb1ELb0ELb0ELb1ELb0ELb1ELb1ELb1EEENS1_21CollectiveEpilogueFwdINS6_IJS8_SA_S9_EEENS6_IJNS7_ILi1EEESI_SI_EEESC_SE_Li256ELb1ELb1ELb1ELb0EEENS1_36VarlenDynamicPersistentTileSchedulerILi128ELi32ELi256ELi256ELb1ELb1ELb0ELb1ELb1ELb1EEEEEEEEEvNT_6ParamsE --------------------------
	.section	.nv.constant0._ZN7cutlass13device_kernelIN5flash19enable_sm80_to_sm89INS1_16FlashAttnFwdSm80INS1_25CollectiveMainloopFwdSm80ILi8ELi1ELb0EN4cute5tupleIJNS5_1CILi128EEENS7_ILi32EEENS7_ILi256EEEEEELi256ENS_6half_tEfNS_4arch4Sm80ELb1ELb0ELb0ELb1ELb0ELb1ELb1ELb1EEENS1_21CollectiveEpilogueFwdINS6_IJS8_SA_S9_EEENS6_IJNS7_ILi1EEESI_SI_EEESC_SE_Li256ELb1ELb1ELb1ELb0EEENS1_36VarlenDynamicPersistentTileSchedulerILi128ELi32ELi256ELi256ELb1ELb1ELb0ELb1ELb1ELb1EEEEEEEEEvNT_6ParamsE,"a",@progbits
	.sectionflags	@""
	.align	4
.nv.constant0._ZN7cutlass13device_kernelIN5flash19enable_sm80_to_sm89INS1_16FlashAttnFwdSm80INS1_25CollectiveMainloopFwdSm80ILi8ELi1ELb0EN4cute5tupleIJNS5_1CILi128EEENS7_ILi32EEENS7_ILi256EEEEEELi256ENS_6half_tEfNS_4arch4Sm80ELb1ELb0ELb0ELb1ELb0ELb1ELb1ELb1EEENS1_21CollectiveEpilogueFwdINS6_IJS8_SA_S9_EEENS6_IJNS7_ILi1EEESI_SI_EEESC_SE_Li256ELb1ELb1ELb1ELb0EEENS1_36VarlenDynamicPersistentTileSchedulerILi128ELi32ELi256ELi256ELb1ELb1ELb0ELb1ELb1ELb1EEEEEEEEEvNT_6ParamsE:
	.zero		1432


//--------------------- .nv.constant0._ZN7cutlass13device_kernelIN5flash19enable_sm80_to_sm89INS1_16FlashAttnFwdSm80INS1_25CollectiveMainloopFwdSm80ILi8ELi1ELb0EN4cute5tupleIJNS5_1CILi128EEENS7_ILi96EEENS7_ILi256EEEEEELi256ENS_6half_tEfNS_4arch4Sm80ELb0ELb0ELb0ELb0ELb0ELb0ELb1ELb1EEENS1_21CollectiveEpilogueFwdINS6_IJS8_SA_S9_EEENS6_IJNS7_ILi1EEESI_SI_EEESC_SE_Li256ELb0ELb1ELb1ELb0EEENS1_19SingleTileSchedulerILb0ELb1ELb1ELi128EEEEEEEEEvNT_6ParamsE --------------------------
	.section	.nv.constant0._ZN7cutlass13device_kernelIN5flash19enable_sm80_to_sm89INS1_16FlashAttnFwdSm80INS1_25CollectiveMainloopFwdSm80ILi8ELi1ELb0EN4cute5tupleIJNS5_1CILi128EEENS7_ILi96EEENS7_ILi256EEEEEELi256ENS_6half_tEfNS_4arch4Sm80ELb0ELb0ELb0ELb0ELb0ELb0ELb1ELb1EEENS1_21CollectiveEpilogueFwdINS6_IJS8_SA_S9_EEENS6_IJNS7_ILi1EEESI_SI_EEESC_SE_Li256ELb0ELb1ELb1ELb0EEENS1_19SingleTileSchedulerILb0ELb1ELb1ELi128EEEEEEEEEvNT_6ParamsE,"a",@progbits
	.sectionflags	@""
	.align	4
.nv.constant0._ZN7cutlass13device_kernelIN5flash19enable_sm80_to_sm89INS1_16FlashAttnFwdSm80INS1_25CollectiveMainloopFwdSm80ILi8ELi1ELb0EN4cute5tupleIJNS5_1CILi128EEENS7_ILi96EEENS7_ILi256EEEEEELi256ENS_6half_tEfNS_4arch4Sm80ELb0ELb0ELb0ELb0ELb0ELb0ELb1ELb1EEENS1_21CollectiveEpilogueFwdINS6_IJS8_SA_S9_EEENS6_IJNS7_ILi1EEESI_SI_EEESC_SE_Li256ELb0ELb1ELb1ELb0EEENS1_19SingleTileSchedulerILb0ELb1ELb1ELi128EEEEEEEEEvNT_6ParamsE:
	.zero		1400


//--------------------- .nv.constant0._ZN7cutlass13device_kernelIN5flash19enable_sm80_to_sm89INS1_16FlashAttnFwdSm80INS1_25CollectiveMainloopFwdSm80ILi8ELi1ELb0EN4cute5tupleIJNS5_1CILi128EEENS7_ILi64EEENS7_ILi256EEEEEELi256ENS_6half_tEfNS_4arch4Sm80ELb0ELb0ELb0ELb1ELb0ELb0ELb1ELb1EEENS1_21CollectiveEpilogueFwdINS6_IJS8_SA_S9_EEENS6_IJNS7_ILi1EEESI_SI_EEESC_SE_Li256ELb1ELb1ELb1ELb0EEENS1_36VarlenDynamicPersistentTileSchedulerILi128ELi64ELi256ELi256ELb1ELb1ELb0ELb0ELb1ELb1EEEEEEEEEvNT_6ParamsE --------------------------
	.section	.nv.constant0._ZN7cutlass13device_kernelIN5flash19enable_sm80_to_sm89INS1_16FlashAttnFwdSm80INS1_25CollectiveMainloopFwdSm80ILi8ELi1ELb0EN4cute5tupleIJNS5_1CILi128EEENS7_ILi64EEENS7_ILi256EEEEEELi256ENS_6half_tEfNS_4arch4Sm80ELb0ELb0ELb0ELb1ELb0ELb0ELb1ELb1EEENS1_21CollectiveEpilogueFwdINS6_IJS8_SA_S9_EEENS6_IJNS7_ILi1EEESI_SI_EEESC_SE_Li256ELb1ELb1ELb1ELb0EEENS1_36VarlenDynamicPersistentTileSchedulerILi128ELi64ELi256ELi256ELb1ELb1ELb0ELb0ELb1ELb1EEEEEEEEEvNT_6ParamsE,"a",@progbits
	.sectionflags	@""
	.align	4
.nv.constant0._ZN7cutlass13device_kernelIN5flash19enable_sm80_to_sm89INS1_16FlashAttnFwdSm80INS1_25CollectiveMainloopFwdSm80ILi8ELi1ELb0EN4cute5tupleIJNS5_1CILi128EEENS7_ILi64EEENS7_ILi256EEEEEELi256ENS_6half_tEfNS_4arch4Sm80ELb0ELb0ELb0ELb1ELb0ELb0ELb1ELb1EEENS1_21CollectiveEpilogueFwdINS6_IJS8_SA_S9_EEENS6_IJNS7_ILi1EEESI_SI_EEESC_SE_Li256ELb1ELb1ELb1ELb0EEENS1_36VarlenDynamicPersistentTileSchedulerILi128ELi64ELi256ELi256ELb1ELb1ELb0ELb0ELb1ELb1EEEEEEEEEvNT_6ParamsE:
	.zero		1432


//--------------------- .nv.constant0._ZN7cutlass13device_kernelIN5flash19enable_sm80_to_sm89INS1_16FlashAttnFwdSm80INS1_25CollectiveMainloopFwdSm80ILi8ELi1ELb0EN4cute5tupleIJNS5_1CILi128EEENS7_ILi48EEENS7_ILi256EEEEEELi256ENS_6half_tEfNS_4arch4Sm80ELb0ELb0ELb0ELb1ELb0ELb1ELb1ELb1EEENS1_21CollectiveEpilogueFwdINS6_IJS8_SA_S9_EEENS6_IJNS7_ILi1EEESI_SI_EEESC_SE_Li256ELb1ELb1ELb1ELb0EEENS1_36VarlenDynamicPersistentTileSchedulerILi128ELi48ELi256ELi256ELb1ELb1ELb0ELb0ELb1ELb1EEEEEEEEEvNT_6ParamsE --------------------------
	.section	.nv.constant0._ZN7cutlass13device_kernelIN5flash19enable_sm80_to_sm89INS1_16FlashAttnFwdSm80INS1_25CollectiveMainloopFwdSm80ILi8ELi1ELb0EN4cute5tupleIJNS5_1CILi128EEENS7_ILi48EEENS7_ILi256EEEEEELi256ENS_6half_tEfNS_4arch4Sm80ELb0ELb0ELb0ELb1ELb0ELb1ELb1ELb1EEENS1_21CollectiveEpilogueFwdINS6_IJS8_SA_S9_EEENS6_IJNS7_ILi1EEESI_SI_EEESC_SE_Li256ELb1ELb1ELb1ELb0EEENS1_36VarlenDynamicPersistentTileSchedulerILi128ELi48ELi256ELi256ELb1ELb1ELb0ELb0ELb1ELb1EEEEEEEEEvNT_6ParamsE,"a",@progbits
	.sectionflags	@""
	.align	4
.nv.constant0._ZN7cutlass13device_kernelIN5flash19enable_sm80_to_sm89INS1_16FlashAttnFwdSm80INS1_25CollectiveMainloopFwdSm80ILi8ELi1ELb0EN4cute5tupleIJNS5_1CILi128EEENS7_ILi48EEENS7_ILi256EEEEEELi256ENS_6half_tEfNS_4arch4Sm80ELb0ELb0ELb0ELb1ELb0ELb1ELb1ELb1EEENS1_21CollectiveEpilogueFwdINS6_IJS8_SA_S9_EEENS6_IJNS7_ILi1EEESI_SI_EEESC_SE_Li256ELb1ELb1ELb1ELb0EEENS1_36VarlenDynamicPersistentTileSchedulerILi128ELi48ELi256ELi256ELb1ELb1ELb0ELb0ELb1ELb1EEEEEEEEEvNT_6ParamsE:
	.zero		1432


//--------------------- .nv.constant0._ZN7cutlass13device_kernelIN5flash19enable_sm80_to_sm89INS1_16FlashAttnFwdSm80INS1_25CollectiveMainloopFwdSm80ILi8ELi1ELb0EN4cute5tupleIJNS5_1CILi128EEENS7_ILi64EEENS7_ILi256EEEEEELi256ENS_6half_tEfNS_4arch4Sm80ELb0ELb1ELb0ELb0ELb0ELb0ELb1ELb1EEENS1_21CollectiveEpilogueFwdINS6_IJS8_SA_S9_EEENS6_IJNS7_ILi1EEESI_SI_EEESC_SE_Li256ELb0ELb1ELb1ELb0EEENS1_19SingleTileSchedulerILb0ELb1ELb1ELi128EEEEEEEEEvNT_6ParamsE --------------------------
	.section	.nv.constant0._ZN7cutlass13device_kernelIN5flash19enable_sm80_to_sm89INS1_16FlashAttnFwdSm80INS1_25CollectiveMainloopFwdSm80ILi8ELi1ELb0EN4cute5tupleIJNS5_1CILi128EEENS7_ILi64EEENS7_ILi256EEEEEELi256ENS_6half_tEfNS_4arch4Sm80ELb0ELb1ELb0ELb0ELb0ELb0ELb1ELb1EEENS1_21CollectiveEpilogueFwdINS6_IJS8_SA_S9_EEENS6_IJNS7_ILi1EEESI_SI_EEESC_SE_Li256ELb0ELb1ELb1ELb0EEENS1_19SingleTileSchedulerILb0ELb1ELb1ELi128EEEEEEEEEvNT_6ParamsE,"a",@progbits
	.sectionflags	@""
	.align	4
.nv.constant0._ZN7cutlass13device_kernelIN5flash19enable_sm80_to_sm89INS1_16FlashAttnFwdSm80INS1_25CollectiveMainloopFwdSm80ILi8ELi1ELb0EN4cute5tupleIJNS5_1CILi128EEENS7_ILi64EEENS7_ILi256EEEEEELi256ENS_6half_tEfNS_4arch4Sm80ELb0ELb1ELb0ELb0ELb0ELb0ELb1ELb1EEENS1_21CollectiveEpilogueFwdINS6_IJS8_SA_S9_EEENS6_IJNS7_ILi1EEESI_SI_EEESC_SE_Li256ELb0ELb1ELb1ELb0EEENS1_19SingleTileSchedulerILb0ELb1ELb1ELi128EEEEEEEEEvNT_6ParamsE:
	.zero		1400


//--------------------- .nv.constant0._ZN7cutlass13device_kernelIN5flash19enable_sm80_to_sm89INS1_16FlashAttnFwdSm80INS1_25CollectiveMainloopFwdSm80ILi8ELi1ELb0EN4cute5tupleIJNS5_1CILi128EEENS7_ILi64EEENS7_ILi256EEEEEELi256ENS_6half_tEfNS_4arch4Sm80ELb0ELb1ELb0ELb1ELb0ELb0ELb1ELb1EEENS1_21CollectiveEpilogueFwdINS6_IJS8_SA_S9_EEENS6_IJNS7_ILi1EEESI_SI_EEESC_SE_Li256ELb1ELb1ELb1ELb0EEENS1_36VarlenDynamicPersistentTileSchedulerILi128ELi64ELi256ELi256ELb1ELb1ELb0ELb1ELb0ELb1EEEEEEEEEvNT_6ParamsE --------------------------
	.section	.nv.constant0._ZN7cutlass13device_kernelIN5flash19enable_sm80_to_sm89INS1_16FlashAttnFwdSm80INS1_25CollectiveMainloopFwdSm80ILi8ELi1ELb0EN4cute5tupleIJNS5_1CILi128EEENS7_ILi64EEENS7_ILi256EEEEEELi256ENS_6half_tEfNS_4arch4Sm80ELb0ELb1ELb0ELb1ELb0ELb0ELb1ELb1EEENS1_21CollectiveEpilogueFwdINS6_IJS8_SA_S9_EEENS6_IJNS7_ILi1EEESI_SI_EEESC_SE_Li256ELb1ELb1ELb1ELb0EEENS1_36VarlenDynamicPersistentTileSchedulerILi128ELi64ELi256ELi256ELb1ELb1ELb0ELb1ELb0ELb1EEEEEEEEEvNT_6ParamsE,"a",@progbits
	.sectionflags	@""
	.align	4
.nv.constant0._ZN7cutlass13device_kernelIN5flash19enable_sm80_to_sm89INS1_16FlashAttnFwdSm80INS1_25CollectiveMainloopFwdSm80ILi8ELi1ELb0EN4cute5tupleIJNS5_1CILi128EEENS7_ILi64EEENS7_ILi256EEEEEELi256ENS_6half_tEfNS_4arch4Sm80ELb0ELb1ELb0ELb1ELb0ELb0ELb1ELb1EEENS1_21CollectiveEpilogueFwdINS6_IJS8_SA_S9_EEENS6_IJNS7_ILi1EEESI_SI_EEESC_SE_Li256ELb1ELb1ELb1ELb0EEENS1_36VarlenDynamicPersistentTileSchedulerILi128ELi64ELi256ELi256ELb1ELb1ELb0ELb1ELb0ELb1EEEEEEEEEvNT_6ParamsE:
	.zero		1432


//--------------------- .nv.constant0._ZN7cutlass13device_kernelIN5flash19enable_sm80_to_sm89INS1_16FlashAttnFwdSm80INS1_25CollectiveMainloopFwdSm80ILi8ELi1ELb0EN4cute5tupleIJNS5_1CILi128EEENS7_ILi48EEENS7_ILi256EEEEEELi256ENS_6half_tEfNS_4arch4Sm80ELb0ELb1ELb0ELb1ELb0ELb1ELb1ELb1EEENS1_21CollectiveEpilogueFwdINS6_IJS8_SA_S9_EEENS6_IJNS7_ILi1EEESI_SI_EEESC_SE_Li256ELb1ELb1ELb1ELb0EEENS1_36VarlenDynamicPersistentTileSchedulerILi128ELi48ELi256ELi256ELb1ELb1ELb0ELb1ELb0ELb1EEEEEEEEEvNT_6ParamsE --------------------------
	.section	.nv.constant0._ZN7cutlass13device_kernelIN5flash19enable_sm80_to_sm89INS1_16FlashAttnFwdSm80INS1_25CollectiveMainloopFwdSm80ILi8ELi1ELb0EN4cute5tupleIJNS5_1CILi128EEENS7_ILi48EEENS7_ILi256EEEEEELi256ENS_6half_tEfNS_4arch4Sm80ELb0ELb1ELb0ELb1ELb0ELb1ELb1ELb1EEENS1_21CollectiveEpilogueFwdINS6_IJS8_SA_S9_EEENS6_IJNS7_ILi1EEESI_SI_EEESC_SE_Li256ELb1ELb1ELb1ELb0EEENS1_36VarlenDynamicPersistentTileSchedulerILi128ELi48ELi256ELi256ELb1ELb1ELb0ELb1ELb0ELb1EEEEEEEEEvNT_6ParamsE,"a",@progbits
	.sectionflags	@""
	.align	4
.nv.constant0._ZN7cutlass13device_kernelIN5flash19enable_sm80_to_sm89INS1_16FlashAttnFwdSm80INS1_25CollectiveMainloopFwdSm80ILi8ELi1ELb0EN4cute5tupleIJNS5_1CILi128EEENS7_ILi48EEENS7_ILi256EEEEEELi256ENS_6half_tEfNS_4arch4Sm80ELb0ELb1ELb0ELb1ELb0ELb1ELb1ELb1EEENS1_21CollectiveEpilogueFwdINS6_IJS8_SA_S9_EEENS6_IJNS7_ILi1EEESI_SI_EEESC_SE_Li256ELb1ELb1ELb1ELb0EEENS1_36VarlenDynamicPersistentTileSchedulerILi128ELi48ELi256ELi256ELb1ELb1ELb0ELb1ELb0ELb1EEEEEEEEEvNT_6ParamsE:
	.zero		1432


//--------------------- .nv.constant0._ZN7cutlass13device_kernelIN5flash19enable_sm80_to_sm89INS1_16FlashAttnFwdSm80INS1_25CollectiveMainloopFwdSm80ILi8ELi1ELb0EN4cute5tupleIJNS5_1CILi128EEENS7_ILi96EEENS7_ILi256EEEEEELi256ENS_6half_tEfNS_4arch4Sm80ELb1ELb0ELb0ELb0ELb0ELb0ELb1ELb1EEENS1_21CollectiveEpilogueFwdINS6_IJS8_SA_S9_EEENS6_IJNS7_ILi1EEESI_SI_EEESC_SE_Li256ELb0ELb1ELb1ELb0EEENS1_30DynamicPersistentTileSchedulerILi256ELi256ELb1ELb1ELb0EEEEEEEEEvNT_6ParamsE --------------------------
	.section	.nv.constant0._ZN7cutlass13device_kernelIN5flash19enable_sm80_to_sm89INS1_16FlashAttnFwdSm80INS1_25CollectiveMainloopFwdSm80ILi8ELi1ELb0EN4cute5tupleIJNS5_1CILi128EEENS7_ILi96EEENS7_ILi256EEEEEELi256ENS_6half_tEfNS_4arch4Sm80ELb1ELb0ELb0ELb0ELb0ELb0ELb1ELb1EEENS1_21CollectiveEpilogueFwdINS6_IJS8_SA_S9_EEENS6_IJNS7_ILi1EEESI_SI_EEESC_SE_Li256ELb0ELb1ELb1ELb0EEENS1_30DynamicPersistentTileSchedulerILi256ELi256ELb1ELb1ELb0EEEEEEEEEvNT_6ParamsE,"a",@progbits
	.sectionflags	@""
	.align	4
.nv.constant0._ZN7cutlass13device_kernelIN5flash19enable_sm80_to_sm89INS1_16FlashAttnFwdSm80INS1_25CollectiveMainloopFwdSm80ILi8ELi1ELb0EN4cute5tupleIJNS5_1CILi128EEENS7_ILi96EEENS7_ILi256EEEEEELi256ENS_6half_tEfNS_4arch4Sm80ELb1ELb0ELb0ELb0ELb0ELb0ELb1ELb1EEENS1_21CollectiveEpilogueFwdINS6_IJS8_SA_S9_EEENS6_IJNS7_ILi1EEESI_SI_EEESC_SE_Li256ELb0ELb1ELb1ELb0EEENS1_30DynamicPersistentTileSchedulerILi256ELi256ELb1ELb1ELb0EEEEEEEEEvNT_6ParamsE:
	.zero		1416


//--------------------- .nv.constant0._ZN7cutlass13device_kernelIN5flash19enable_sm80_to_sm89INS1_16FlashAttnFwdSm80INS1_25CollectiveMainloopFwdSm80ILi8ELi1ELb0EN4cute5tupleIJNS5_1CILi128EEENS7_ILi64EEENS7_ILi256EEEEEELi256ENS_6half_tEfNS_4arch4Sm80ELb1ELb0ELb0ELb1ELb0ELb0ELb1ELb1EEENS1_21CollectiveEpilogueFwdINS6_IJS8_SA_S9_EEENS6_IJNS7_ILi1EEESI_SI_EEESC_SE_Li256ELb1ELb1ELb1ELb0EEENS1_36VarlenDynamicPersistentTileSchedulerILi128ELi64ELi256ELi256ELb1ELb1ELb0ELb1ELb1ELb1EEEEEEEEEvNT_6ParamsE --------------------------
	.section	.nv.constant0._ZN7cutlass13device_kernelIN5flash19enable_sm80_to_sm89INS1_16FlashAttnFwdSm80INS1_25CollectiveMainloopFwdSm80ILi8ELi1ELb0EN4cute5tupleIJNS5_1CILi128EEENS7_ILi64EEENS7_ILi256EEEEEELi256ENS_6half_tEfNS_4arch4Sm80ELb1ELb0ELb0ELb1ELb0ELb0ELb1ELb1EEENS1_21CollectiveEpilogueFwdINS6_IJS8_SA_S9_EEENS6_IJNS7_ILi1EEESI_SI_EEESC_SE_Li256ELb1ELb1ELb1ELb0EEENS1_36VarlenDynamicPersistentTileSchedulerILi128ELi64ELi256ELi256ELb1ELb1ELb0ELb1ELb1ELb1EEEEEEEEEvNT_6ParamsE,"a",@progbits
	.sectionflags	@""
	.align	4
.nv.constant0._ZN7cutlass13device_kernelIN5flash19enable_sm80_to_sm89INS1_16FlashAttnFwdSm80INS1_25CollectiveMainloopFwdSm80ILi8ELi1ELb0EN4cute5tupleIJNS5_1CILi128EEENS7_ILi64EEENS7_ILi256EEEEEELi256ENS_6half_tEfNS_4arch4Sm80ELb1ELb0ELb0ELb1ELb0ELb0ELb1ELb1EEENS1_21CollectiveEpilogueFwdINS6_IJS8_SA_S9_EEENS6_IJNS7_ILi1EEESI_SI_EEESC_SE_Li256ELb1ELb1ELb1ELb0EEENS1_36VarlenDynamicPersistentTileSchedulerILi128ELi64ELi256ELi256ELb1ELb1ELb0ELb1ELb1ELb1EEEEEEEEEvNT_6ParamsE:
	.zero		1432


//--------------------- .nv.constant0._ZN7cutlass13device_kernelIN5flash19enable_sm80_to_sm89INS1_16FlashAttnFwdSm80INS1_25CollectiveMainloopFwdSm80ILi8ELi1ELb0EN4cute5tupleIJNS5_1CILi128EEENS7_ILi48EEENS7_ILi256EEEEEELi256ENS_6half_tEfNS_4arch4Sm80ELb1ELb0ELb0ELb1ELb0ELb1ELb1ELb1EEENS1_21CollectiveEpilogueFwdINS6_IJS8_SA_S9_EEENS6_IJNS7_ILi1EEESI_SI_EEESC_SE_Li256ELb1ELb1ELb1ELb0EEENS1_36VarlenDynamicPersistentTileSchedulerILi128ELi48ELi256ELi256ELb1ELb1ELb0ELb1ELb1ELb1EEEEEEEEEvNT_6ParamsE --------------------------
	.section	.nv.constant0._ZN7cutlass13device_kernelIN5flash19enable_sm80_to_sm89INS1_16FlashAttnFwdSm80INS1_25CollectiveMainloopFwdSm80ILi8ELi1ELb0EN4cute5tupleIJNS5_1CILi128EEENS7_ILi48EEENS7_ILi256EEEEEELi256ENS_6half_tEfNS_4arch4Sm80ELb1ELb0ELb0ELb1ELb0ELb1ELb1ELb1EEENS1_21CollectiveEpilogueFwdINS6_IJS8_SA_S9_EEENS6_IJNS7_ILi1EEESI_SI_EEESC_SE_Li256ELb1ELb1ELb1ELb0EEENS1_36VarlenDynamicPersistentTileSchedulerILi128ELi48ELi256ELi256ELb1ELb1ELb0ELb1ELb1ELb1EEEEEEEEEvNT_6ParamsE,"a",@progbits
	.sectionflags	@""
	.align	4
.nv.constant0._ZN7cutlass13device_kernelIN5flash19enable_sm80_to_sm89INS1_16FlashAttnFwdSm80INS1_25CollectiveMainloopFwdSm80ILi8ELi1ELb0EN4cute5tupleIJNS5_1CILi128EEENS7_ILi48EEENS7_ILi256EEEEEELi256ENS_6half_tEfNS_4arch4Sm80ELb1ELb0ELb0ELb1ELb0ELb1ELb1ELb1EEENS1_21CollectiveEpilogueFwdINS6_IJS8_SA_S9_EEENS6_IJNS7_ILi1EEESI_SI_EEESC_SE_Li256ELb1ELb1ELb1ELb0EEENS1_36VarlenDynamicPersistentTileSchedulerILi128ELi48ELi256ELi256ELb1ELb1ELb0ELb1ELb1ELb1EEEEEEEEEvNT_6ParamsE:
	.zero		1432


//--------------------- .text._ZN7cutlass13device_kernelIN5flash19enable_sm80_to_sm89INS1_16FlashAttnFwdSm80INS1_25CollectiveMainloopFwdSm80ILi8ELi1ELb1EN4cute5tupleIJNS5_1CILi128EEENS7_ILi64EEENS7_ILi256EEEEEELi256ENS_6half_tEfNS_4arch4Sm80ELb0ELb0ELb0ELb0ELb0ELb0ELb1ELb1EEENS1_21CollectiveEpilogueFwdINS6_IJS8_SA_S9_EEENS6_IJNS7_ILi1EEESI_SI_EEESC_SE_Li256ELb0ELb1ELb1ELb0EEENS1_19SingleTileSchedulerILb0ELb1ELb1ELi128EEEEEEEEEvNT_6ParamsE --------------------------
	.section	.text._ZN7cutlass13device_kernelIN5flash19enable_sm80_to_sm89INS1_16FlashAttnFwdSm80INS1_25CollectiveMainloopFwdSm80ILi8ELi1ELb1EN4cute5tupleIJNS5_1CILi128EEENS7_ILi64EEENS7_ILi256EEEEEELi256ENS_6half_tEfNS_4arch4Sm80ELb0ELb0ELb0ELb0ELb0ELb0ELb1ELb1EEENS1_21CollectiveEpilogueFwdINS6_IJS8_SA_S9_EEENS6_IJNS7_ILi1EEESI_SI_EEESC_SE_Li256ELb0ELb1ELb1ELb0EEENS1_19SingleTileSchedulerILb0ELb1ELb1ELi128EEEEEEEEEvNT_6ParamsE,"ax",@progbits
	.sectioninfo	@"SHI_REGISTERS=255"
	.align	128
.text._ZN7cutlass13device_kernelIN5flash19enable_sm80_to_sm89INS1_16FlashAttnFwdSm80INS1_25CollectiveMainloopFwdSm80ILi8ELi1ELb1EN4cute5tupleIJNS5_1CILi128EEENS7_ILi64EEENS7_ILi256EEEEEELi256ENS_6half_tEfNS_4arch4Sm80ELb0ELb0ELb0ELb0ELb0ELb0ELb1ELb1EEENS1_21CollectiveEpilogueFwdINS6_IJS8_SA_S9_EEENS6_IJNS7_ILi1EEESI_SI_EEESC_SE_Li256ELb0ELb1ELb1ELb0EEENS1_19SingleTileSchedulerILb0ELb1ELb1ELi128EEEEEEEEEvNT_6ParamsE:
        .type           _ZN7cutlass13device_kernelIN5flash19enable_sm80_to_sm89INS1_16FlashAttnFwdSm80INS1_25CollectiveMainloopFwdSm80ILi8ELi1ELb1EN4cute5tupleIJNS5_1CILi128EEENS7_ILi64EEENS7_ILi256EEEEEELi256ENS_6half_tEfNS_4arch4Sm80ELb0ELb0ELb0ELb0ELb0ELb0ELb1ELb1EEENS1_21CollectiveEpilogueFwdINS6_IJS8_SA_S9_EEENS6_IJNS7_ILi1EEESI_SI_EEESC_SE_Li256ELb0ELb1ELb1ELb0EEENS1_19SingleTileSchedulerILb0ELb1ELb1ELi128EEEEEEEEEvNT_6ParamsE,@function
        .size           _ZN7cutlass13device_kernelIN5flash19enable_sm80_to_sm89INS1_16FlashAttnFwdSm80INS1_25CollectiveMainloopFwdSm80ILi8ELi1ELb1EN4cute5tupleIJNS5_1CILi128EEENS7_ILi64EEENS7_ILi256EEEEEELi256ENS_6half_tEfNS_4arch4Sm80ELb0ELb0ELb0ELb0ELb0ELb0ELb1ELb1EEENS1_21CollectiveEpilogueFwdINS6_IJS8_SA_S9_EEENS6_IJNS7_ILi1EEESI_SI_EEESC_SE_Li256ELb0ELb1ELb1ELb0EEENS1_19SingleTileSchedulerILb0ELb1ELb1ELi128EEEEEEEEEvNT_6ParamsE,(.L_x_2557 - _ZN7cutlass13device_kernelIN5flash19enable_sm80_to_sm89INS1_16FlashAttnFwdSm80INS1_25CollectiveMainloopFwdSm80ILi8ELi1ELb1EN4cute5tupleIJNS5_1CILi128EEENS7_ILi64EEENS7_ILi256EEEEEELi256ENS_6half_tEfNS_4arch4Sm80ELb0ELb0ELb0ELb0ELb0ELb0ELb1ELb1EEENS1_21CollectiveEpilogueFwdINS6_IJS8_SA_S9_EEENS6_IJNS7_ILi1EEESI_SI_EEESC_SE_Li256ELb0ELb1ELb1ELb0EEENS1_19SingleTileSchedulerILb0ELb1ELb1ELi128EEEEEEEEEvNT_6ParamsE)
        .other          _ZN7cutlass13device_kernelIN5flash19enable_sm80_to_sm89INS1_16FlashAttnFwdSm80INS1_25CollectiveMainloopFwdSm80ILi8ELi1ELb1EN4cute5tupleIJNS5_1CILi128EEENS7_ILi64EEENS7_ILi256EEEEEELi256ENS_6half_tEfNS_4arch4Sm80ELb0ELb0ELb0ELb0ELb0ELb0ELb1ELb1EEENS1_21CollectiveEpilogueFwdINS6_IJS8_SA_S9_EEENS6_IJNS7_ILi1EEESI_SI_EEESC_SE_Li256ELb0ELb1ELb1ELb0EEENS1_19SingleTileSchedulerILb0ELb1ELb1ELi128EEEEEEEEEvNT_6ParamsE,@"STO_CUDA_ENTRY STV_DEFAULT"
_ZN7cutlass13device_kernelIN5flash19enable_sm80_to_sm89INS1_16FlashAttnFwdSm80INS1_25CollectiveMainloopFwdSm80ILi8ELi1ELb1EN4cute5tupleIJNS5_1CILi128EEENS7_ILi64EEENS7_ILi256EEEEEELi256ENS_6half_tEfNS_4arch4Sm80ELb0ELb0ELb0ELb0ELb0ELb0ELb1ELb1EEENS1_21CollectiveEpilogueFwdINS6_IJS8_SA_S9_EEENS6_IJNS7_ILi1EEESI_SI_EEESC_SE_Li256ELb0ELb1ELb1ELb0EEENS1_19SingleTileSchedulerILb0ELb1ELb1ELi128EEEEEEEEEvNT_6ParamsE:
[----:B------:R-:W-:Y:S02]  /*0000*/  MOV R1, c[0x0][0x28] ;  /* 0x00000a0000017a02 */ /* 0x000fe40000000f00 */
[----:B------:R-:W1:Y:S01]  /*0010*/  S2R R164, SR_TID.X ;  /* 0x0000000000a47919 */ /* 0x000e620000002100 */
[----:B------:R-:W2:Y:S01]  /*0020*/  S2UR UR6, SR_CTAID.Y ;  /* 0x00000000000679c3 */ /* 0x000ea20000002600 */
[----:B------:R-:W-:Y:S02]  /*0030*/  IADD3 R1, R1, -0x98, RZ ;  /* 0xffffff6801017810 */ /* 0x000fe40007ffe0ff */
[----:B------:R-:W3:Y:S01]  /*0040*/  S2R R12, SR_CTAID.Z ;  /* 0x00000000000c7919 */ /* 0x000ee20000002700 */
[----:B-1----:R-:W-:-:S06]  /*0050*/  SHF.R.U32.HI R0, RZ, 0x5, R164 ;  /* 0x00000005ff007819 */ /* 0x002fcc00000116a4 */
[----:B------:R-:W1:Y:S02]  /*0060*/  SHFL.IDX PT, R0, R0, RZ, 0x1f ;  /* 0x00001fff00007589 */ /* 0x000e6400000e0000 */
[----:B-1----:R-:W-:-:S13]  /*0070*/  ISETP.NE.AND P0, PT, R0, RZ, PT ;  /* 0x000000ff0000720c */ /* 0x002fda0003f05270 */
[----:B--2---:R-:W-:Y:S05]  /*0080*/  @!P0 BRA `(.L_x_0) ;  /* 0x0000009000008947 */ /* 0x004fea0003800000 */
[----:B---3--:R-:W-:Y:S01]  /*0090*/  MOV R0, c[0x0][0x550] ;  /* 0x0001540000007a02 */ /* 0x008fe20000000f00 */
[----:B------:R-:W-:-:S03]  /*00a0*/  UMOV UR11, UR6 ;  /* 0x00000006000b7c82 */ /* 0x000fc60008000000 */
[----:B------:R-:W-:-:S13]  /*00b0*/  ISETP.NE.AND P0, PT, R0, 0x1, PT ;  /* 0x000000010000780c */ /* 0x000fda0003f05270 */
[----:B------:R-:W-:Y:S05]  /*00c0*/  @!P0 BRA `(.L_x_1) ;  /* 0x000000b000008947 */ /* 0x000fea0003800000 */
[----:B------:R-:W-:Y:S02]  /*00d0*/  ULDC UR4, c[0x0][0x554] ;  /* 0x0001550000047ab9 */ /* 0x000fe40000000800 */
[----:B------:R-:W-:Y:S02]  /*00e0*/  UIMAD.WIDE.U32 UR4, UR6, UR4, URZ ;  /* 0x00000004060472a5 */ /* 0x000fe4000f8e003f */
[----:B------:R-:W-:Y:S02]  /*00f0*/  ULDC UR11, c[0x0][0x558] ;  /* 0x00015600000b7ab9 */ /* 0x000fe40000000800 */
[----:B------:R-:W-:Y:S01]  /*0100*/  USHF.R.U32.HI UR11, URZ, UR11, UR5 ;  /* 0x0000000b3f0b7299 */ /* 0x000fe20008011605 */
[----:B------:R-:W-:Y:S05]  /*0110*/  BRA `(.L_x_1) ;  /* 0x0000006000007947 */ /* 0x000fea0003800000 */
.L_x_0:
[----:B---3--:R-:W-:Y:S02]  /*0120*/  ULDC.64 UR4, c[0x0][0x550] ;  /* 0x0001540000047ab9 */ /* 0x008fe40000000a00 */
[----:B------:R-:W-:Y:S02]  /*0130*/  UISETP.NE.AND UP0, UPT, UR4, 0x1, UPT ;  /* 0x000000010400788c */ /* 0x000fe4000bf05270 */
[----:B------:R-:W-:-:S02]  /*0140*/  UIMAD.WIDE.U32 UR8, UR6, UR5, URZ ;  /* 0x00000005060872a5 */ /* 0x000fc4000f8e003f */
[----:B------:R-:W-:Y:S02]  /*0150*/  ULDC UR4, c[0x0][0x558] ;  /* 0x0001560000047ab9 */ /* 0x000fe40000000800 */
[----:B------:R-:W-:-:S05]  /*0160*/  UMOV UR11, UR6 ;  /* 0x00000006000b7c82 */ /* 0x000fca0008000000 */
[----:B------:R-:W-:-:S03]  /*0170*/  @UP0 USHF.R.U32.HI UR11, URZ, UR4, UR9 ;  /* 0x000000043f0b0299 */ /* 0x000fc60008011609 */
.L_x_1:
[----:B------:R-:W-:Y:S01]  /*0180*/  ISETP.GE.AND P0, PT, R12, RZ, PT ;  /* 0x000000ff0c00720c */ /* 0x000fe20003f06270 */
[----:B------:R-:W-:Y:S02]  /*0190*/  UIADD3 UR5, -UR11, URZ, URZ ;  /* 0x0000003f0b057290 */ /* 0x000fe4000fffe13f */
[----:B------:R-:W-:Y:S02]  /*01a0*/  ULDC UR4, c[0x0][0x550] ;  /* 0x0001540000047ab9 */ /* 0x000fe40000000800 */
[----:B------:R-:W-:-:S08]  /*01b0*/  UIMAD UR6, UR5, UR4, UR6 ;  /* 0x00000004050672a4 */ /* 0x000fd0000f8e0206 */
[----:B------:R-:W-:Y:S05]  /*01c0*/  @!P0 EXIT ;  /* 0x000000000000894d */ /* 0x000fea0003800000 */
[----:B------:R-:W-:Y:S02]  /*01d0*/  ULDC UR4, c[0x0][0x1d0] ;  /* 0x0000740000047ab9 */ /* 0x000fe40000000800 */
[----:B------:R-:W-:Y:S02]  /*01e0*/  UISETP.GE.AND UP0, UPT, UR4, 0x1, UPT ;  /* 0x000000010400788c */ /* 0x000fe4000bf06270 */
[----:B------:R-:W-:Y:S02]  /*01f0*/  UIADD3 UR7, UR4, 0x3f, URZ ;  /* 0x0000003f04077890 */ /* 0x000fe4000fffe03f */
[----:B------:R-:W-:Y:S02]  /*0200*/  UMOV UR13, URZ ;  /* 0x0000003f000d7c82 */ /* 0x000fe40008000000 */
[----:B------:R-:W-:Y:S01]  /*0210*/  PLOP3.LUT P0, PT, PT, PT, UP0, 0x80, 0x0 ;  /* 0x000000000000781c */ /* 0x000fe20003f0f008 */
[----:B------:R-:W-:-:S04]  /*0220*/  USHF.R.S32.HI UR5, URZ, 0x1f, UR7 ;  /* 0x0000001f3f057899 */ /* 0x000fc80008011407 */
[----:B------:R-:W-:-:S04]  /*0230*/  ULEA.HI UR5, UR5, UR7, URZ, 0x6 ;  /* 0x0000000705057291 */ /* 0x000fc8000f8f303f */
[----:B------:R-:W-:-:S04]  /*0240*/  USHF.R.S32.HI UR14, URZ, 0x6, UR5 ;  /* 0x000000063f0e7899 */ /* 0x000fc80008011405 */
[----:B------:R-:W-:Y:S05]  /*0250*/  @!P0 BRA `(.L_x_2) ;  /* 0x0000024000008947 */ /* 0x000fea0003800000 */
[----:B------:R-:W-:Y:S02]  /*0260*/  USHF.R.U32.HI UR4, URZ, 0x10, UR6 ;  /* 0x000000103f047899 */ /* 0x000fe40008011606 */
[----:B------:R-:W-:Y:S02]  /*0270*/  ULDC UR5, c[0x0][0x338] ;  /* 0x0000ce0000057ab9 */ /* 0x000fe40000000800 */
[----:B------:R-:W-:Y:S02]  /*0280*/  UISETP.NE.AND UP0, UPT, UR4, URZ, UPT ;  /* 0x0000003f0400728c */ /* 0x000fe4000bf05270 */
[----:B------:R-:W-:Y:S02]  /*0290*/  UMOV UR12, URZ ;  /* 0x0000003f000c7c82 */ /* 0x000fe40008000000 */
[----:B------:R-:W-:-:S04]  /*02a0*/  USEL UR5, UR4, UR5, UP0 ;  /* 0x0000000504057287 */ /* 0x000fc80008000000 */
[----:B------:R-:W-:Y:S02]  /*02b0*/  UIADD3 UR10, UR14, -0x1, UR5 ;  /* 0xffffffff0e0a7890 */ /* 0x000fe4000fffe005 */
[----:B------:R-:W-:-:S05]  /*02c0*/  IMAD.U32 R2, RZ, RZ, UR5 ;  /* 0x00000005ff027e24 */ /* 0x000fca000f8e00ff */
[-C--:B------:R-:W-:Y:S02]  /*02d0*/  IABS R0, R2.reuse ;  /* 0x0000000200007213 */ /* 0x080fe40000000000 */
[----:B------:R-:W-:Y:S02]  /*02e0*/  IABS R2, R2 ;  /* 0x0000000200027213 */ /* 0x000fe40000000000 */
[----:B------:R-:W1:Y:S02]  /*02f0*/  R2UR UR9, R0 ;  /* 0x00000000000973c2 */ /* 0x000e6400000e0000 */
[----:B-1----:R-:W1:Y:S08]  /*0300*/  I2F.RP R0, UR9 ;  /* 0x0000000900007d06 */ /* 0x002e700008209400 */
[----:B-1----:R-:W1:Y:S02]  /*0310*/  MUFU.RCP R0, R0 ;  /* 0x0000000000007308 */ /* 0x002e640000001000 */
[----:B-1----:R-:W-:-:S06]  /*0320*/  IADD3 R0, R0, 0xffffffe, RZ ;  /* 0x0ffffffe00007810 */ /* 0x002fcc0007ffe0ff */
[----:B------:R-:W1:Y:S02]  /*0330*/  F2I.FTZ.U32.TRUNC.NTZ R0, R0 ;  /* 0x0000000000007305 */ /* 0x000e64000021f000 */
[----:B-1----:R1:W2:Y:S02]  /*0340*/  R2UR UR13, R0 ;  /* 0x00000000000d73c2 */ /* 0x0022a400000e0000 */
[----:B-1----:R-:W-:Y:S01]  /*0350*/  IMAD.U32 R0, RZ, RZ, UR10 ;  /* 0x0000000aff007e24 */ /* 0x002fe2000f8e00ff */
[----:B--2---:R-:W-:Y:S02]  /*0360*/  UIADD3 UR4, URZ, -UR13, URZ ;  /* 0x8000000d3f047290 */ /* 0x004fe4000fffe03f */
[----:B------:R-:W-:Y:S02]  /*0370*/  ULOP3.LUT UR10, UR10, UR5, URZ, 0x3c, !UPT ;  /* 0x000000050a0a7292 */ /* 0x000fe4000f8e3c3f */
[----:B------:R-:W-:Y:S01]  /*0380*/  IABS R0, R0 ;  /* 0x0000000000007213 */ /* 0x000fe20000000000 */
[----:B------:R-:W-:-:S04]  /*0390*/  UIMAD UR4, UR4, UR9, URZ ;  /* 0x00000009040472a4 */ /* 0x000fc8000f8e023f */
[----:B------:R-:W-:Y:S01]  /*03a0*/  IMAD.MOV.U32 R3, RZ, RZ, R0 ;  /* 0x000000ffff037224 */ /* 0x000fe200078e0000 */
[----:B------:R-:W-:Y:S01]  /*03b0*/  UIMAD.WIDE.U32 UR12, UR13, UR4, UR12 ;  /* 0x000000040d0c72a5 */ /* 0x000fe2000f8e000c */
[----:B------:R-:W-:Y:S02]  /*03c0*/  IMAD.MOV R0, RZ, RZ, -R2 ;  /* 0x000000ffff007224 */ /* 0x000fe400078e0a02 */
[----:B------:R-:W1:Y:S08]  /*03d0*/  R2UR UR8, R3 ;  /* 0x00000000030873c2 */ /* 0x000e7000000e0000 */
[----:B------:R-:W2:Y:S01]  /*03e0*/  R2UR UR7, R0 ;  /* 0x00000000000773c2 */ /* 0x000ea200000e0000 */
[----:B-1----:R-:W-:-:S04]  /*03f0*/  UIMAD.WIDE.U32 UR12, UR13, UR8, URZ ;  /* 0x000000080d0c72a5 */ /* 0x002fc8000f8e003f */
[----:B--2---:R-:W-:-:S04]  /*0400*/  UIMAD UR7, UR13, UR7, UR8 ;  /* 0x000000070d0772a4 */ /* 0x004fc8000f8e0208 */
[----:B------:R-:W-:-:S11]  /*0410*/  UISETP.GT.U32.AND UP0, UPT, UR9, UR7, UPT ;  /* 0x000000070900728c */ /* 0x000fd6000bf04070 */
[----:B------:R-:W-:Y:S02]  /*0420*/  @!UP0 UIADD3 UR7, UR7, -UR9, URZ ;  /* 0x8000000907078290 */ /* 0x000fe4000fffe03f */
[----:B------:R-:W-:Y:S02]  /*0430*/  @!UP0 UIADD3 UR13, UR13, 0x1, URZ ;  /* 0x000000010d0d8890 */ /* 0x000fe4000fffe03f */
[----:B------:R-:W-:Y:S02]  /*0440*/  UISETP.GE.U32.AND UP1, UPT, UR7, UR9, UPT ;  /* 0x000000090700728c */ /* 0x000fe4000bf26070 */
[----:B------:R-:W-:-:S09]  /*0450*/  UISETP.GE.AND UP0, UPT, UR10, URZ, UPT ;  /* 0x0000003f0a00728c */ /* 0x000fd2000bf06270 */
[----:B------:R-:W-:Y:S02]  /*0460*/  @UP1 UIADD3 UR13, UR13, 0x1, URZ ;  /* 0x000000010d0d1890 */ /* 0x000fe4000fffe03f */
[----:B------:R-:W-:Y:S02]  /*0470*/  UISETP.NE.AND UP1, UPT, UR5, URZ, UPT ;  /* 0x0000003f0500728c */ /* 0x000fe4000bf25270 */
[----:B------:R-:W-:-:S09]  /*0480*/  @!UP0 UIADD3 UR13, -UR13, URZ, URZ ;  /* 0x0000003f0d0d8290 */ /* 0x000fd2000fffe13f */
[----:B------:R-:W-:Y:S02]  /*0490*/  @!UP1 ULOP3.LUT UR13, URZ, UR5, URZ, 0x33, !UPT ;  /* 0x000000053f0d9292 */ /* 0x000fe4000f8e333f */
.L_x_2:
[----:B------:R-:W-:Y:S01]  /*04a0*/  ULOP3.LUT UR8, UR6, 0xffff, URZ, 0xc0, !UPT ;  /* 0x0000ffff06087892 */ /* 0x000fe2000f8ec03f */
[----:B------:R-:W-:Y:S01]  /*04b0*/  PLOP3.LUT P2, PT, PT, PT, PT, 0x80, 0x0 ;  /* 0x000000000000781c */ /* 0x000fe20003f4f070 */
[----:B------:R-:W-:Y:S01]  /*04c0*/  CS2R R14, SRZ ;  /* 0x00000000000e7805 */ /* 0x000fe2000001ff00 */
[----:B------:R-:W-:Y:S01]  /*04d0*/  CS2R R162, SRZ ;  /* 0x0000000000a27805 */ /* 0x000fe2000001ff00 */
[----:B------:R-:W-:Y:S01]  /*04e0*/  UIMAD UR8, UR8, UR13, URZ ;  /* 0x0000000d080872a4 */ /* 0x000fe2000f8e023f */
[----:B------:R-:W-:Y:S01]  /*04f0*/  CS2R R160, SRZ ;  /* 0x0000000000a07805 */ /* 0x000fe2000001ff00 */
[----:B------:R-:W-:Y:S01]  /*0500*/  CS2R R158, SRZ ;  /* 0x00000000009e7805 */ /* 0x000fe2000001ff00 */
[----:B------:R-:W-:Y:S01]  /*0510*/  CS2R R156, SRZ ;  /* 0x00000000009c7805 */ /* 0x000fe2000001ff00 */
[----:B------:R-:W-:Y:S01]  /*0520*/  UIADD3 UR13, UR8, UR13, URZ ;  /* 0x0000000d080d7290 */ /* 0x000fe2000fffe03f */
[----:B------:R-:W-:Y:S01]  /*0530*/  CS2R R154, SRZ ;  /* 0x00000000009a7805 */ /* 0x000fe2000001ff00 */
[----:B------:R-:W-:Y:S01]  /*0540*/  CS2R R152, SRZ ;  /* 0x0000000000987805 */ /* 0x000fe2000001ff00 */
[----:B------:R-:W-:Y:S01]  /*0550*/  CS2R R150, SRZ ;  /* 0x0000000000967805 */ /* 0x000fe2000001ff00 */
[----:B------:R-:W-:Y:S01]  /*0560*/  UISETP.LT.AND UP0, UPT, UR14, UR13, UPT ;  /* 0x0000000d0e00728c */ /* 0x000fe2000bf01270 */
[----:B------:R-:W-:Y:S01]  /*0570*/  CS2R R148, SRZ ;  /* 0x0000000000947805 */ /* 0x000fe2000001ff00 */
[----:B------:R-:W-:Y:S01]  /*0580*/  CS2R R146, SRZ ;  /* 0x0000000000927805 */ /* 0x000fe2000001ff00 */
[----:B------:R-:W-:Y:S01]  /*0590*/  CS2R R144, SRZ ;  /* 0x0000000000907805 */ /* 0x000fe2000001ff00 */
[----:B------:R-:W-:Y:S01]  /*05a0*/  USEL UR14, UR14, UR13, UP0 ;  /* 0x0000000d0e0e7287 */ /* 0x000fe20008000000 */
[----:B------:R-:W-:Y:S01]  /*05b0*/  CS2R R142, SRZ ;  /* 0x00000000008e7805 */ /* 0x000fe2000001ff00 */
[----:B------:R-:W-:Y:S01]  /*05c0*/  CS2R R140, SRZ ;  /* 0x00000000008c7805 */ /* 0x000fe2000001ff00 */
[----:B------:R-:W-:Y:S01]  /*05d0*/  ULDC.64 UR12, c[0x0][0x118] ;  /* 0x00004600000c7ab9 */ /* 0x000fe20000000a00 */
[----:B------:R-:W-:Y:S01]  /*05e0*/  CS2R R138, SRZ ;  /* 0x00000000008a7805 */ /* 0x000fe2000001ff00 */
[----:B------:R-:W-:Y:S01]  /*05f0*/  UISETP.GT.AND UP0, UPT, UR14, UR8, UPT ;  /* 0x000000080e00728c */ /* 0x000fe2000bf04270 */
[----:B------:R-:W-:Y:S01]  /*0600*/  CS2R R136, SRZ ;  /* 0x0000000000887805 */ /* 0x000fe2000001ff00 */
[----:B------:R-:W-:Y:S01]  /*0610*/  CS2R R134, SRZ ;  /* 0x0000000000867805 */ /* 0x000fe2000001ff00 */
[----:B------:R-:W-:Y:S01]  /*0620*/  CS2R R132, SRZ ;  /* 0x0000000000847805 */ /* 0x000fe2000001ff00 */
[----:B------:R-:W-:Y:S01]  /*0630*/  CS2R R130, SRZ ;  /* 0x0000000000827805 */ /* 0x000fe2000001ff00 */
[----:B------:R-:W-:Y:S01]  /*0640*/  CS2R R128, SRZ ;  /* 0x0000000000807805 */ /* 0x000fe2000001ff00 */
[----:B------:R-:W-:Y:S01]  /*0650*/  PLOP3.LUT P0, PT, PT, PT, UP0, 0x80, 0x0 ;  /* 0x000000000000781c */ /* 0x000fe20003f0f008 */
[----:B------:R-:W-:Y:S01]  /*0660*/  CS2R R126, SRZ ;  /* 0x00000000007e7805 */ /* 0x000fe2000001ff00 */
        /* <DEDUP_REMOVED lines=45> */
[----:B------:R-:W-:Y:S05]  /*0940*/  @!P0 BRA `(.L_x_3) ;  /* 0x00008b8000008947 */ /* 0x000fea0003800000 */
[----:B------:R-:W-:Y:S01]  /*0950*/  ISETP.NE.U32.AND P0, PT, RZ, c[0x0][0x340], PT ;  /* 0x0000d000ff007a0c */ /* 0x000fe20003f05070 */
[----:B------:R-:W1:Y:S01]  /*0960*/  S2R R8, SR_CTAID.X ;  /* 0x0000000000087919 */ /* 0x000e620000002500 */
[----:B------:R-:W-:Y:S01]  /*0970*/  SHF.R.S32.HI R27, RZ, 0x1f, R164 ;  /* 0x0000001fff1b7819 */ /* 0x000fe200000114a4 */
[----:B------:R-:W-:Y:S01]  /*0980*/  USHF.R.S32.HI UR17, URZ, 0x1f, UR11 ;  /* 0x0000001f3f117899 */ /* 0x000fe2000801140b */
[----:B------:R-:W-:Y:S01]  /*0990*/  ISETP.NE.AND.EX P0, PT, RZ, c[0x0][0x344], PT, P0 ;  /* 0x0000d100ff007a0c */ /* 0x000fe20003f05300 */
[----:B------:R-:W-:-:S12]  /*09a0*/  ULDC.64 UR4, c[0x0][0x1b8] ;  /* 0x00006e0000047ab9 */ /* 0x000fd80000000a00 */
[----:B------:R-:W-:-:S04]  /*09b0*/  @P0 IMAD.MOV.U32 R0, RZ, RZ, 0x4 ;  /* 0x00000004ff000424 */ /* 0x000fc800078e00ff */
[----:B------:R-:W-:-:S05]  /*09c0*/  @P0 IMAD.WIDE R2, R12, R0, c[0x0][0x340] ;  /* 0x0000d0000c020625 */ /* 0x000fca00078e0200 */
[----:B------:R2:W3:Y:S01]  /*09d0*/  @P0 LDG.E R14, [R2.64] ;  /* 0x0000000c020e0981 */ /* 0x0004e2000c1e1900 */
[----:B------:R-:W-:Y:S01]  /*09e0*/  IMAD.MOV.U32 R10, RZ, RZ, c[0x0][0x2c4] ;  /* 0x0000b100ff0a7624 */ /* 0x000fe200078e00ff */
[----:B------:R-:W-:Y:S01]  /*09f0*/  UIMAD.WIDE.U32 UR6, UR11, UR4, URZ ;  /* 0x000000040b0672a5 */ /* 0x000fe2000f8e003f */
[----:B------:R-:W-:Y:S01]  /*0a00*/  SHF.R.S32.HI R11, RZ, 0x1f, R12 ;  /* 0x0000001fff0b7819 */ /* 0x000fe2000001140c */
[----:B------:R-:W-:Y:S01]  /*0a10*/  UIMAD UR4, UR17, UR4, URZ ;  /* 0x00000004110472a4 */ /* 0x000fe2000f8e023f */
[----:B------:R-:W-:Y:S01]  /*0a20*/  LEA.HI R92, R27, R164, RZ, 0x5 ;  /* 0x000000a41b5c7211 */ /* 0x000fe200078f28ff */
[----:B------:R-:W-:Y:S01]  /*0a30*/  UMOV UR15, 0x6 ;  /* 0x00000006000f7882 */ /* 0x000fe20000000000 */
[----:B------:R-:W-:Y:S01]  /*0a40*/  BAR.SYNC.DEFER_BLOCKING 0x0 ;  /* 0x0000000000007b1d */ /* 0x000fe20000010000 */
[----:B------:R-:W-:Y:S01]  /*0a50*/  ISETP.NE.AND P1, PT, R10, 0x1, PT ;  /* 0x000000010a00780c */ /* 0x000fe20003f25270 */
[----:B------:R-:W-:Y:S01]  /*0a60*/  UIMAD UR4, UR11, UR5, UR4 ;  /* 0x000000050b0472a4 */ /* 0x000fe2000f8e0204 */
[----:B------:R-:W-:-:S03]  /*0a70*/  IMAD R6, R11, c[0x0][0x1c0], RZ ;  /* 0x000070000b067a24 */ /* 0x000fc600078e02ff */
[----:B------:R-:W-:Y:S02]  /*0a80*/  UIADD3 UR4, UR7, UR4, URZ ;  /* 0x0000000407047290 */ /* 0x000fe4000fffe03f */
[----:B------:R-:W-:Y:S01]  /*0a90*/  UMOV UR9, 0x5 ;  /* 0x0000000500097882 */ /* 0x000fe20000000000 */
[----:B--2---:R-:W-:Y:S01]  /*0aa0*/  LEA.HI R2, R27, R164, RZ, 0x3 ;  /* 0x000000a41b027211 */ /* 0x004fe200078f18ff */
[----:B------:R-:W-:Y:S01]  /*0ab0*/  IMAD.U32 R3, RZ, RZ, UR7 ;  /* 0x00000007ff037e24 */ /* 0x000fe2000f8e00ff */
[----:B------:R-:W-:Y:S01]  /*0ac0*/  UIADD3 UR7, UR14, -0x1, URZ ;  /* 0xffffffff0e077890 */ /* 0x000fe2000fffe03f */
[----:B------:R-:W-:Y:S01]  /*0ad0*/  IMAD.U32 R3, RZ, RZ, UR4 ;  /* 0x00000004ff037e24 */ /* 0x000fe2000f8e00ff */
[----:B------:R-:W-:Y:S01]  /*0ae0*/  LOP3.LUT R0, R2, 0xfffffff8, RZ, 0xc0, !PT ;  /* 0xfffffff802007812 */ /* 0x000fe200078ec0ff */
[----:B------:R-:W-:Y:S01]  /*0af0*/  ULDC.64 UR4, c[0x0][0x1e8] ;  /* 0x00007a0000047ab9 */ /* 0x000fe20000000a00 */
[----:B------:R-:W-:Y:S01]  /*0b00*/  SHF.R.S32.HI R23, RZ, 0x3, R2 ;  /* 0x00000003ff177819 */ /* 0x000fe20000011402 */
[----:B------:R-:W-:Y:S01]  /*0b10*/  IMAD.U32 R2, RZ, RZ, UR6 ;  /* 0x00000006ff027e24 */ /* 0x000fe2000f8e00ff */
[----:B------:R-:W-:Y:S01]  /*0b20*/  UIMAD UR4, UR17, UR4, URZ ;  /* 0x00000004110472a4 */ /* 0x000fe2000f8e023f */
[----:B------:R-:W-:Y:S01]  /*0b30*/  IMAD.IADD R25, R164, 0x1, -R0 ;  /* 0x00000001a4197824 */ /* 0x000fe200078e0a00 */
[----:B------:R-:W-:Y:S01]  /*0b40*/  IADD3 R7, -R23, c[0x0][0x1d0], RZ ;  /* 0x0000740017077a10 */ /* 0x000fe20007ffe1ff */
[----:B------:R-:W-:Y:S01]  /*0b50*/  IMAD.WIDE.U32 R2, R12, c[0x0][0x1c0], R2 ;  /* 0x000070000c027a25 */ /* 0x000fe200078e0002 */
[----:B------:R-:W-:Y:S01]  /*0b60*/  SHF.R.S32.HI R26, RZ, 0x1f, R23 ;  /* 0x0000001fff1a7819 */ /* 0x000fe20000011417 */
[----:B------:R-:W-:-:S02]  /*0b70*/  UIMAD UR4, UR11, UR5, UR4 ;  /* 0x000000050b0472a4 */ /* 0x000fc4000f8e0204 */
[----:B------:R-:W-:Y:S01]  /*0b80*/  IMAD R0, R25, 0x20, R23 ;  /* 0x0000002019007824 */ /* 0x000fe200078e0217 */
[----:B------:R-:W-:Y:S02]  /*0b90*/  USHF.R.S32.HI UR6, URZ, 0x1f, UR7 ;  /* 0x0000001f3f067899 */ /* 0x000fe40008011407 */
[----:B------:R-:W-:Y:S02]  /*0ba0*/  UISETP.GT.AND UP0, UPT, UR7, UR8, UPT ;  /* 0x000000080700728c */ /* 0x000fe4000bf04270 */
[----:B-1----:R-:W-:Y:S01]  /*0bb0*/  LEA R4, R8, R0, 0x7 ;  /* 0x0000000008047211 */ /* 0x002fe200078e38ff */
[----:B------:R-:W-:-:S04]  /*0bc0*/  UIADD3 UR14, UR14, -0x2, URZ ;  /* 0xfffffffe0e0e7890 */ /* 0x000fc8000fffe03f */
[----:B------:R-:W-:-:S04]  /*0bd0*/  @P1 IMAD.HI.U32 R5, R4, c[0x0][0x2c8], RZ ;  /* 0x0000b20004051a27 */ /* 0x000fc800078e00ff */
[----:B------:R-:W-:Y:S01]  /*0be0*/  IMAD.MOV.U32 R0, RZ, RZ, R4 ;  /* 0x000000ffff007224 */ /* 0x000fe200078e0004 */
[----:B------:R-:W-:Y:S01]  /*0bf0*/  @P1 SHF.R.U32.HI R0, RZ, c[0x0][0x2cc], R5 ;  /* 0x0000b300ff001a19 */ /* 0x000fe20000011605 */
[----:B------:R-:W-:-:S03]  /*0c00*/  IMAD R5, R12, c[0x0][0x1c4], R6 ;  /* 0x000071000c057a24 */ /* 0x000fc600078e0206 */
[--C-:B------:R-:W-:Y:S02]  /*0c10*/  SHF.R.S32.HI R6, RZ, 0x1f, R0.reuse ;  /* 0x0000001fff067819 */ /* 0x100fe40000011400 */
[----:B------:R-:W-:Y:S01]  /*0c20*/  IADD3 R3, R3, R5, RZ ;  /* 0x0000000503037210 */ /* 0x000fe20007ffe0ff */
[----:B------:R-:W-:Y:S02]  /*0c30*/  IMAD.MOV R5, RZ, RZ, -R0 ;  /* 0x000000ffff057224 */ /* 0x000fe400078e0a00 */
[----:B------:R-:W-:Y:S02]  /*0c40*/  IMAD R6, R6, c[0x0][0x1b0], RZ ;  /* 0x00006c0006067a24 */ /* 0x000fe400078e02ff */
[----:B------:R-:W-:Y:S02]  /*0c50*/  IMAD R4, R5, c[0x0][0x2c4], R4 ;  /* 0x0000b10005047a24 */ /* 0x000fe400078e0204 */
[----:B------:R-:W-:-:S03]  /*0c60*/  IMAD.WIDE.U32 R2, R0, c[0x0][0x1b0], R2 ;  /* 0x00006c0000027a25 */ /* 0x000fc600078e0002 */
[----:B------:R-:W-:Y:S01]  /*0c70*/  SHF.R.S32.HI R5, RZ, 0x1f, R4 ;  /* 0x0000001fff057819 */ /* 0x000fe20000011404 */
[----:B------:R-:W-:Y:S02]  /*0c80*/  IMAD R0, R0, c[0x0][0x1b4], R6 ;  /* 0x00006d0000007a24 */ /* 0x000fe400078e0206 */
[----:B------:R-:W-:Y:S02]  /*0c90*/  IMAD.U32 R6, RZ, RZ, UR7 ;  /* 0x00000007ff067e24 */ /* 0x000fe4000f8e00ff */
[----:B------:R-:W-:Y:S02]  /*0ca0*/  IMAD.IADD R3, R3, 0x1, R0 ;  /* 0x0000000103037824 */ /* 0x000fe400078e0200 */
[----:B------:R-:W-:Y:S02]  /*0cb0*/  IMAD R0, R5, c[0x0][0x1a8], RZ ;  /* 0x00006a0005007a24 */ /* 0x000fe400078e02ff */
[----:B------:R-:W-:Y:S02]  /*0cc0*/  IMAD.SHL.U32 R5, R23, 0x40, RZ ;  /* 0x0000004017057824 */ /* 0x000fe400078e00ff */
[----:B------:R-:W-:-:S02]  /*0cd0*/  IMAD R9, R4, c[0x0][0x1ac], R0 ;  /* 0x00006b0004097a24 */ /* 0x000fc400078e0200 */
[----:B------:R-:W-:Y:S01]  /*0ce0*/  IMAD.WIDE.U32 R2, R4, c[0x0][0x1a8], R2 ;  /* 0x00006a0004027a25 */ /* 0x000fe200078e0002 */
[----:B------:R-:W-:Y:S02]  /*0cf0*/  LEA R4, R8, R23, 0x7 ;  /* 0x0000001708047211 */ /* 0x000fe400078e38ff */
[----:B------:R-:W-:Y:S01]  /*0d00*/  LOP3.LUT R0, R5, 0x1c0, RZ, 0xc0, !PT ;  /* 0x000001c005007812 */ /* 0x000fe200078ec0ff */
[----:B------:R-:W-:Y:S01]  /*0d10*/  IMAD.SHL.U32 R8, R25, 0x8, RZ ;  /* 0x0000000819087824 */ /* 0x000fe200078e00ff */
[----:B------:R-:W-:Y:S01]  /*0d20*/  LEA R22, P2, R2, c[0x0][0x160], 0x1 ;  /* 0x0000580002167a11 */ /* 0x000fe200078408ff */
[----:B------:R-:W-:Y:S01]  /*0d30*/  IMAD R24, R6, -0x40, R7 ;  /* 0xffffffc006187824 */ /* 0x000fe200078e0207 */
[----:B------:R-:W-:Y:S01]  /*0d40*/  SHF.R.U32.HI R7, RZ, 0x3, R0 ;  /* 0x00000003ff077819 */ /* 0x000fe20000011600 */
[----:B------:R-:W-:Y:S01]  /*0d50*/  IMAD R5, R10, c[0x0][0x168], RZ ;  /* 0x00005a000a057a24 */ /* 0x000fe200078e02ff */
[----:B------:R-:W-:Y:S01]  /*0d60*/  LOP3.LUT R6, R0, 0x38, R8, 0xf8, !PT ;  /* 0x0000003800067812 */ /* 0x000fe200078ef808 */
[----:B------:R-:W-:Y:S01]  /*0d70*/  IMAD.IADD R0, R3, 0x1, R9 ;  /* 0x0000000103007824 */ /* 0x000fe200078e0209 */
[----:B------:R-:W-:-:S02]  /*0d80*/  LEA.HI R3, R27, R164, RZ, 0x6 ;  /* 0x000000a41b037211 */ /* 0x000fc400078f30ff */
[----:B------:R-:W-:Y:S02]  /*0d90*/  ISETP.GE.AND P6, PT, R4, R5, PT ;  /* 0x000000050400720c */ /* 0x000fe40003fc6270 */
[----:B------:R-:W-:Y:S01]  /*0da0*/  LEA.HI.X R21, R2, c[0x0][0x164], R0, 0x1, P2 ;  /* 0x0000590002157a11 */ /* 0x000fe200010f0c00 */
[----:B------:R-:W-:Y:S01]  /*0db0*/  IMAD.SHL.U32 R0, R3, 0x8, RZ ;  /* 0x0000000803007824 */ /* 0x000fe200078e00ff */
[----:B------:R-:W-:Y:S01]  /*0dc0*/  SHFL.IDX PT, R2, R22, RZ, 0x181f ;  /* 0x00181fff16027589 */ /* 0x000fe200000e0000 */
[----:B------:R-:W-:Y:S02]  /*0dd0*/  LOP3.LUT R6, R6, R7, RZ, 0x3c, !PT ;  /* 0x0000000706067212 */ /* 0x000fe400078e3cff */
[----:B------:R-:W-:Y:S01]  /*0de0*/  IADD3 R10, R4, 0x20, RZ ;  /* 0x00000020040a7810 */ /* 0x000fe20007ffe0ff */
[----:B------:R-:W1:Y:S01]  /*0df0*/  SHFL.IDX PT, R3, R21, RZ, 0x181f ;  /* 0x00181fff15037589 */ /* 0x000e6200000e0000 */
[----:B------:R-:W-:Y:S02]  /*0e00*/  LOP3.LUT R16, R6, 0xfffffe00, R0, 0xf8, !PT ;  /* 0xfffffe0006107812 */ /* 0x000fe400078ef800 */
[----:B------:R-:W-:Y:S01]  /*0e10*/  IADD3 R0, R8, 0x80, RZ ;  /* 0x0000008008007810 */ /* 0x000fe20007ffe0ff */
[----:B------:R-:W2:Y:S01]  /*0e20*/  SHFL.IDX PT, R6, R22, 0x1, 0x181f ;  /* 0x00381f0016067f89 */ /* 0x000ea200000e0000 */
[----:B------:R-:W-:Y:S01]  /*0e30*/  ISETP.GE.AND P1, PT, R10, R5, PT ;  /* 0x000000050a00720c */ /* 0x000fe20003f26270 */
[----:B------:R-:W-:Y:S01]  /*0e40*/  IMAD.SHL.U32 R101, R16, 0x2, RZ ;  /* 0x0000000210657824 */ /* 0x000fe200078e00ff */
[----:B------:R-:W-:-:S02]  /*0e50*/  IADD3 R10, R8, 0x40, RZ ;  /* 0x00000040080a7810 */ /* 0x000fc40007ffe0ff */
[----:B------:R-:W-:Y:S02]  /*0e60*/  @!P6 SHF.R.S32.HI R7, RZ, 0x1f, R0 ;  /* 0x0000001fff07e819 */ /* 0x000fe40000011400 */
[----:B------:R-:W-:Y:S01]  /*0e70*/  @!P6 SHF.R.S32.HI R13, RZ, 0x1f, R10 ;  /* 0x0000001fff0de819 */ /* 0x000fe2000001140a */
[----:B------:R-:W-:Y:S01]  /*0e80*/  STL [R1+0x18], R101 ;  /* 0x0000186501007387 */ /* 0x000fe20000100800 */
[----:B------:R-:W-:Y:S02]  /*0e90*/  @!P6 LEA.HI R19, R7, R0, RZ, 0x3 ;  /* 0x000000000713e211 */ /* 0x000fe400078f18ff */
[----:B------:R-:W-:Y:S01]  /*0ea0*/  ISETP.GE.AND P2, PT, R8, c[0x0][0x198], PT ;  /* 0x0000660008007a0c */ /* 0x000fe20003f46270 */
[----:B------:R-:W4:Y:S01]  /*0eb0*/  SHFL.IDX PT, R7, R21, 0x1, 0x181f ;  /* 0x00381f0015077f89 */ /* 0x000f2200000e0000 */
[----:B------:R-:W-:Y:S02]  /*0ec0*/  @!P6 LEA.HI R13, R13, R10, RZ, 0x3 ;  /* 0x0000000a0d0de211 */ /* 0x000fe400078f18ff */
[----:B------:R-:W-:-:S02]  /*0ed0*/  ISETP.GE.AND P5, PT, R10, c[0x0][0x198], PT ;  /* 0x000066000a007a0c */ /* 0x000fc40003fa6270 */
[----:B------:R-:W-:Y:S02]  /*0ee0*/  ISETP.GE.AND P4, PT, R0, c[0x0][0x198], PT ;  /* 0x0000660000007a0c */ /* 0x000fe40003f86270 */
[----:B------:R-:W-:Y:S02]  /*0ef0*/  SHF.R.S32.HI R9, RZ, 0x1f, R8 ;  /* 0x0000001fff097819 */ /* 0x000fe40000011408 */
[----:B------:R-:W-:Y:S02]  /*0f00*/  @!P6 LOP3.LUT R18, R13, 0xfffffff8, RZ, 0xc0, !PT ;  /* 0xfffffff80d12e812 */ /* 0x000fe400078ec0ff */
[----:B------:R-:W-:-:S03]  /*0f10*/  @!P6 LOP3.LUT R16, R19, 0xfffffff8, RZ, 0xc0, !PT ;  /* 0xfffffff81310e812 */ /* 0x000fc600078ec0ff */
[----:B-1----:R-:W-:Y:S01]  /*0f20*/  @!P6 IMAD.WIDE R18, R18, 0x2, R2 ;  /* 0x000000021212e825 */ /* 0x002fe200078e0202 */
[----:B---3--:R-:W-:-:S03]  /*0f30*/  @P0 SHF.R.S32.HI R15, RZ, 0x1f, R14 ;  /* 0x0000001fff0f0819 */ /* 0x008fc6000001140e */
[----:B------:R-:W-:Y:S01]  /*0f40*/  @!P0 IMAD.MOV.U32 R14, RZ, RZ, R12 ;  /* 0x000000ffff0e8224 */ /* 0x000fe200078e000c */
[----:B------:R-:W-:Y:S02]  /*0f50*/  @!P0 MOV R15, R11 ;  /* 0x0000000b000f8202 */ /* 0x000fe40000000f00 */
[----:B------:R-:W-:-:S04]  /*0f60*/  IADD3 R11, R8, 0xc0, RZ ;  /* 0x000000c0080b7810 */ /* 0x000fc80007ffe0ff */
[----:B------:R-:W-:Y:S02]  /*0f70*/  @!P6 SHF.R.S32.HI R12, RZ, 0x1f, R11 ;  /* 0x0000001fff0ce819 */ /* 0x000fe4000001140b */
[----:B------:R-:W-:Y:S02]  /*0f80*/  ISETP.GE.AND P3, PT, R11, c[0x0][0x198], PT ;  /* 0x000066000b007a0c */ /* 0x000fe40003f66270 */
[----:B------:R-:W-:Y:S02]  /*0f90*/  @!P6 LEA.HI R17, R12, R11, RZ, 0x3 ;  /* 0x0000000b0c11e211 */ /* 0x000fe400078f18ff */
[----:B------:R-:W-:Y:S02]  /*0fa0*/  @!P6 LEA R12, P0, R8, R2, 0x1 ;  /* 0x00000002080ce211 */ /* 0x000fe400078008ff */
[----:B------:R-:W-:Y:S01]  /*0fb0*/  @!P6 LOP3.LUT R20, R17, 0xfffffff8, RZ, 0xc0, !PT ;  /* 0xfffffff81114e812 */ /* 0x000fe200078ec0ff */
[----:B------:R-:W-:Y:S01]  /*0fc0*/  @!P6 IMAD.WIDE R16, R16, 0x2, R2 ;  /* 0x000000021010e825 */ /* 0x000fe200078e0202 */
[----:B------:R-:W-:-:S03]  /*0fd0*/  @!P6 LEA.HI.X R13, R8, R3, R9, 0x1, P0 ;  /* 0x00000003080de211 */ /* 0x000fc600000f0c09 */
[----:B------:R-:W-:Y:S02]  /*0fe0*/  @!P6 IMAD.WIDE R2, R20, 0x2, R2 ;  /* 0x000000021402e825 */ /* 0x000fe400078e0202 */
[----:B------:R1:W-:Y:S04]  /*0ff0*/  @!P6 LDGSTS.E.BYPASS.LTC128B.128 [R101+0x100], [R12.64], !P2 ;  /* 0x001000000c65efae */ /* 0x0003e8000d101d4c */
[----:B------:R3:W-:Y:S04]  /*1000*/  @!P6 LDGSTS.E.BYPASS.LTC128B.128 [R101+0x4100], [R18.64], !P5 ;  /* 0x041000001265efae */ /* 0x0007e8000e901d4c */
[----:B------:R2:W-:Y:S04]  /*1010*/  @!P6 LDGSTS.E.BYPASS.LTC128B.128 [R101+0x8100], [R16.64], !P4 ;  /* 0x081000001065efae */ /* 0x0005e8000e101d4c */
[----:B------:R3:W-:Y:S01]  /*1020*/  @!P6 LDGSTS.E.BYPASS.LTC128B.128 [R101+0xc100], [R2.64], !P3 ;  /* 0x0c1000000265efae */ /* 0x0007e2000d901d4c */
[----:B-1----:R-:W-:-:S04]  /*1030*/  IMAD.WIDE.U32 R12, R23, c[0x0][0x1e0], R8 ;  /* 0x00007800170c7a25 */ /* 0x002fc800078e0008 */
[----:B--2---:R-:W-:Y:S01]  /*1040*/  IMAD R17, R26, c[0x0][0x1e0], RZ ;  /* 0x000078001a117a24 */ /* 0x004fe200078e02ff */
[----:B------:R-:W-:Y:S02]  /*1050*/  @!P1 SHF.R.S32.HI R16, RZ, 0x1f, R10 ;  /* 0x0000001fff109819 */ /* 0x000fe4000001140a */
[----:B---3--:R-:W-:Y:S01]  /*1060*/  IADD3 R3, R4, 0x40, RZ ;  /* 0x0000004004037810 */ /* 0x008fe20007ffe0ff */
[----:B------:R-:W-:Y:S01]  /*1070*/  IMAD R17, R23, c[0x0][0x1e4], R17 ;  /* 0x0000790017117a24 */ /* 0x000fe200078e0211 */
[----:B------:R-:W-:Y:S02]  /*1080*/  @!P1 LEA R2, P0, R8, R6, 0x1 ;  /* 0x0000000608029211 */ /* 0x000fe400078008ff */
[----:B------:R-:W-:Y:S01]  /*1090*/  IADD3 R4, R4, 0x60, RZ ;  /* 0x0000006004047810 */ /* 0x000fe20007ffe0ff */
[----:B------:R-:W-:Y:S01]  /*10a0*/  IMAD.IADD R13, R13, 0x1, R17 ;  /* 0x000000010d0d7824 */ /* 0x000fe200078e0211 */
[----:B------:R-:W-:Y:S02]  /*10b0*/  ISETP.GE.AND P6, PT, R3, R5, PT ;  /* 0x000000050300720c */ /* 0x000fe40003fc6270 */
[----:B----4-:R-:W-:-:S02]  /*10c0*/  @!P1 LEA.HI.X R3, R8, R7, R9, 0x1, P0 ;  /* 0x0000000708039211 */ /* 0x010fc400000f0c09 */
[----:B------:R-:W-:Y:S02]  /*10d0*/  ISETP.GE.AND P0, PT, R4, R5, PT ;  /* 0x000000050400720c */ /* 0x000fe40003f06270 */
[----:B------:R-:W-:Y:S01]  /*10e0*/  @!P1 SHF.R.S32.HI R5, RZ, 0x1f, R0 ;  /* 0x0000001fff059819 */ /* 0x000fe20000011400 */
[----:B------:R1:W-:Y:S01]  /*10f0*/  @!P1 LDGSTS.E.BYPASS.LTC128B.128 [R101+0x1100], [R2.64], !P2 ;  /* 0x0110000002659fae */ /* 0x0003e2000d101d4c */
[----:B------:R-:W-:Y:S02]  /*1100*/  @!P1 SHF.R.S32.HI R4, RZ, 0x1f, R11 ;  /* 0x0000001fff049819 */ /* 0x000fe4000001140b */
[----:B------:R-:W-:Y:S02]  /*1110*/  @!P1 LEA.HI R18, R16, R10, RZ, 0x3 ;  /* 0x0000000a10129211 */ /* 0x000fe400078f18ff */
[----:B------:R-:W-:Y:S02]  /*1120*/  @!P1 LEA.HI R5, R5, R0, RZ, 0x3 ;  /* 0x0000000005059211 */ /* 0x000fe400078f18ff */
[----:B------:R-:W-:-:S02]  /*1130*/  @!P1 LEA.HI R16, R4, R11, RZ, 0x3 ;  /* 0x0000000b04109211 */ /* 0x000fc400078f18ff */
[----:B------:R-:W-:Y:S01]  /*1140*/  SHFL.IDX PT, R4, R22, 0x2, 0x181f ;  /* 0x00581f0016047f89 */ /* 0x000fe200000e0000 */
[----:B------:R-:W-:Y:S02]  /*1150*/  @!P1 LOP3.LUT R17, R5, 0xfffffff8, RZ, 0xc0, !PT ;  /* 0xfffffff805119812 */ /* 0x000fe400078ec0ff */
[----:B------:R-:W-:Y:S01]  /*1160*/  @!P1 LOP3.LUT R18, R18, 0xfffffff8, RZ, 0xc0, !PT ;  /* 0xfffffff812129812 */ /* 0x000fe200078ec0ff */
[----:B------:R-:W2:Y:S01]  /*1170*/  SHFL.IDX PT, R5, R21, 0x2, 0x181f ;  /* 0x00581f0015057f89 */ /* 0x000ea200000e0000 */
[----:B------:R-:W-:Y:S01]  /*1180*/  @!P1 LOP3.LUT R20, R16, 0xfffffff8, RZ, 0xc0, !PT ;  /* 0xfffffff810149812 */ /* 0x000fe200078ec0ff */
[----:B------:R-:W-:-:S04]  /*1190*/  @!P1 IMAD.WIDE R16, R17, 0x2, R6 ;  /* 0x0000000211109825 */ /* 0x000fc800078e0206 */
[----:B------:R-:W-:-:S04]  /*11a0*/  @!P1 IMAD.WIDE R18, R18, 0x2, R6 ;  /* 0x0000000212129825 */ /* 0x000fc800078e0206 */
[----:B------:R-:W-:Y:S01]  /*11b0*/  @!P1 IMAD.WIDE R6, R20, 0x2, R6 ;  /* 0x0000000214069825 */ /* 0x000fe200078e0206 */
[----:B------:R3:W-:Y:S04]  /*11c0*/  @!P1 LDGSTS.E.BYPASS.LTC128B.128 [R101+0x5100], [R18.64], !P5 ;  /* 0x0510000012659fae */ /* 0x0007e8000e901d4c */
[----:B------:R4:W-:Y:S04]  /*11d0*/  @!P1 LDGSTS.E.BYPASS.LTC128B.128 [R101+0x9100], [R16.64], !P4 ;  /* 0x0910000010659fae */ /* 0x0009e8000e101d4c */
[----:B-1----:R-:W1:Y:S04]  /*11e0*/  SHFL.IDX PT, R2, R22, 0x3, 0x181f ;  /* 0x00781f0016027f89 */ /* 0x002e6800000e0000 */
[----:B------:R-:W1:Y:S04]  /*11f0*/  SHFL.IDX PT, R3, R21, 0x3, 0x181f ;  /* 0x00781f0015037f89 */ /* 0x000e6800000e0000 */
[----:B------:R1:W-:Y:S01]  /*1200*/  @!P1 LDGSTS.E.BYPASS.LTC128B.128 [R101+0xd100], [R6.64], !P3 ;  /* 0x0d10000006659fae */ /* 0x0003e2000d901d4c */
[----:B---3--:R-:W-:-:S02]  /*1210*/  @!P6 SHF.R.S32.HI R18, RZ, 0x1f, R10 ;  /* 0x0000001fff12e819 */ /* 0x008fc4000001140a */
[----:B----4-:R-:W-:Y:S02]  /*1220*/  @!P6 SHF.R.S32.HI R17, RZ, 0x1f, R0 ;  /* 0x0000001fff11e819 */ /* 0x010fe40000011400 */
[----:B------:R-:W-:Y:S02]  /*1230*/  @!P6 SHF.R.S32.HI R16, RZ, 0x1f, R11 ;  /* 0x0000001fff10e819 */ /* 0x000fe4000001140b */
[----:B------:R-:W-:Y:S02]  /*1240*/  @!P6 LEA.HI R18, R18, R10, RZ, 0x3 ;  /* 0x0000000a1212e211 */ /* 0x000fe400078f18ff */
[----:B------:R-:W-:Y:S02]  /*1250*/  @!P6 LEA.HI R17, R17, R0, RZ, 0x3 ;  /* 0x000000001111e211 */ /* 0x000fe400078f18ff */
[----:B------:R-:W-:Y:S02]  /*1260*/  @!P6 LOP3.LUT R18, R18, 0xfffffff8, RZ, 0xc0, !PT ;  /* 0xfffffff81212e812 */ /* 0x000fe400078ec0ff */
[----:B------:R-:W-:-:S02]  /*1270*/  @!P6 LOP3.LUT R17, R17, 0xfffffff8, RZ, 0xc0, !PT ;  /* 0xfffffff81111e812 */ /* 0x000fc400078ec0ff */
[----:B-1----:R-:W-:Y:S01]  /*1280*/  @!P6 LEA.HI R7, R16, R11, RZ, 0x3 ;  /* 0x0000000b1007e211 */ /* 0x002fe200078f18ff */
[--C-:B--2---:R-:W-:Y:S01]  /*1290*/  @!P6 IMAD.WIDE R18, R18, 0x2, R4.reuse ;  /* 0x000000021212e825 */ /* 0x104fe200078e0204 */
[C---:B------:R-:W-:Y:S02]  /*12a0*/  @!P6 LEA R6, P1, R8.reuse, R4, 0x1 ;  /* 0x000000040806e211 */ /* 0x040fe400078208ff */
        /* <DEDUP_REMOVED lines=8> */
[----:B------:R-:W-:-:S02]  /*1330*/  ISETP.GE.AND P6, PT, R8, c[0x0][0x1d4], PT ;  /* 0x0000750008007a0c */ /* 0x000fc40003fc6270 */
[----:B-1----:R-:W-:-:S04]  /*1340*/  @!P0 LEA R6, P1, R8, R2, 0x1 ;  /* 0x0000000208068211 */ /* 0x002fc800078208ff */
[--C-:B------:R-:W-:Y:S01]  /*1350*/  @!P0 LEA.HI.X R7, R8, R3, R9.reuse, 0x1, P1 ;  /* 0x0000000308078211 */ /* 0x100fe200008f0c09 */
[----:B------:R-:W-:Y:S01]  /*1360*/  IMAD.WIDE.U32 R8, R23, c[0x0][0x208], R8 ;  /* 0x0000820017087a25 */ /* 0x000fe200078e0008 */
[C---:B------:R-:W-:Y:S02]  /*1370*/  ISETP.GE.AND P1, PT, R24.reuse, 0x21, PT ;  /* 0x000000211800780c */ /* 0x040fe40003f26270 */
[----:B--2---:R-:W-:Y:S01]  /*1380*/  LEA.HI R18, R27, R164, RZ, 0x4 ;  /* 0x000000a41b127211 */ /* 0x004fe200078f20ff */
[----:B------:R1:W-:Y:S01]  /*1390*/  @!P0 LDGSTS.E.BYPASS.LTC128B.128 [R101+0x3100], [R6.64], !P2 ;  /* 0x0310000006658fae */ /* 0x0003e2000d101d4c */
[----:B------:R-:W-:Y:S02]  /*13a0*/  ISETP.GE.AND P2, PT, R24, 0x1, PT ;  /* 0x000000011800780c */ /* 0x000fe40003f46270 */
[----:B----4-:R-:W-:Y:S01]  /*13b0*/  @!P0 SHF.R.S32.HI R5, RZ, 0x1f, R10 ;  /* 0x0000001fff058819 */ /* 0x010fe2000001140a */
[----:B------:R-:W-:Y:S01]  /*13c0*/  IMAD.U32 R4, RZ, RZ, UR11 ;  /* 0x0000000bff047e24 */ /* 0x000fe2000f8e00ff */
[----:B---3--:R-:W-:-:S02]  /*13d0*/  SHF.R.S32.HI R17, RZ, 0x4, R18 ;  /* 0x00000004ff117819 */ /* 0x008fc40000011412 */
[----:B------:R-:W-:Y:S01]  /*13e0*/  @!P0 LEA.HI R16, R5, R10, RZ, 0x3 ;  /* 0x0000000a05108211 */ /* 0x000fe200078f18ff */
[----:B------:R-:W-:Y:S01]  /*13f0*/  IMAD.WIDE.U32 R4, R4, c[0x0][0x1e8], R12 ;  /* 0x00007a0004047a25 */ /* 0x000fe200078e000c */
[----:B------:R-:W-:Y:S02]  /*1400*/  LEA.HI R13, R18, R17, RZ, 0x1 ;  /* 0x00000011120d7211 */ /* 0x000fe400078f08ff */
[----:B------:R-:W-:Y:S02]  /*1410*/  @!P0 LOP3.LUT R12, R16, 0xfffffff8, RZ, 0xc0, !PT ;  /* 0xfffffff8100c8812 */ /* 0x000fe400078ec0ff */
[----:B------:R-:W-:Y:S01]  /*1420*/  IADD3 R5, R5, UR4, RZ ;  /* 0x0000000405057c10 */ /* 0x000fe2000fffe0ff */
[----:B------:R-:W-:Y:S01]  /*1430*/  ULDC.64 UR4, c[0x0][0x1e0] ;  /* 0x0000780000047ab9 */ /* 0x000fe20000000a00 */
[----:B------:R-:W-:Y:S01]  /*1440*/  LOP3.LUT R13, R13, 0xfffffffe, RZ, 0xc0, !PT ;  /* 0xfffffffe0d0d7812 */ /* 0x000fe200078ec0ff */
[----:B------:R-:W-:Y:S02]  /*1450*/  USHF.L.U32 UR16, UR4, 0x6, URZ ;  /* 0x0000000604107899 */ /* 0x000fe4000800063f */
[----:B------:R-:W-:Y:S01]  /*1460*/  IMAD.WIDE.U32 R28, R14, c[0x0][0x1f0], R4 ;  /* 0x00007c000e1c7a25 */ /* 0x000fe200078e0004 */
[----:B------:R-:W-:-:S02]  /*1470*/  USHF.L.U64.HI UR15, UR4, UR15, UR5 ;  /* 0x0000000f040f7299 */ /* 0x000fc40008010205 */
[----:B------:R-:W-:Y:S01]  /*1480*/  USHF.L.U32 UR10, UR4, 0x5, URZ ;  /* 0x00000005040a7899 */ /* 0x000fe2000800063f */
[----:B------:R-:W-:Y:S01]  /*1490*/  IMAD.U32 R100, RZ, RZ, UR16 ;  /* 0x00000010ff647e24 */ /* 0x000fe2000f8e00ff */
[----:B------:R-:W-:Y:S01]  /*14a0*/  UIMAD UR18, UR15, UR7, URZ ;  /* 0x000000070f1272a4 */ /* 0x000fe2000f8e023f */
[----:B------:R-:W-:Y:S01]  /*14b0*/  IMAD.MOV.U32 R102, RZ, RZ, R28 ;  /* 0x000000ffff667224 */ /* 0x000fe200078e001c */
[----:B------:R-:W-:Y:S01]  /*14c0*/  USHF.L.U64.HI UR9, UR4, UR9, UR5 ;  /* 0x0000000904097299 */ /* 0x000fe20008010205 */
[----:B------:R-:W-:Y:S01]  /*14d0*/  IMAD.IADD R17, R17, 0x1, -R13 ;  /* 0x0000000111117824 */ /* 0x000fe200078e0a0d */
[----:B------:R-:W-:Y:S01]  /*14e0*/  UIMAD UR18, UR6, UR16, UR18 ;  /* 0x00000010061272a4 */ /* 0x000fe2000f8e0212 */
[----:B-1----:R-:W-:Y:S01]  /*14f0*/  @!P0 IMAD.WIDE R6, R12, 0x2, R2 ;  /* 0x000000020c068825 */ /* 0x002fe200078e0202 */
[----:B------:R-:W-:Y:S01]  /*1500*/  ULDC.64 UR4, c[0x0][0x210] ;  /* 0x0000840000047ab9 */ /* 0x000fe20000000a00 */
[----:B------:R-:W-:Y:S01]  /*1510*/  STL.64 [R1+0x68], R28 ;  /* 0x0000681c01007387 */ /* 0x000fe20000100a00 */
[----:B------:R-:W-:Y:S01]  /*1520*/  UIMAD UR17, UR17, UR4, URZ ;  /* 0x00000004111172a4 */ /* 0x000fe2000f8e023f */
[----:B------:R-:W-:Y:S01]  /*1530*/  IMAD R12, R15, c[0x0][0x1f0], RZ ;  /* 0x00007c000f0c7a24 */ /* 0x000fe200078e02ff */
[----:B------:R-:W-:Y:S01]  /*1540*/  @UP0 UIMAD UR15, UR15, UR14, URZ ;  /* 0x0000000e0f0f02a4 */ /* 0x000fe2000f8e023f */
[----:B------:R1:W-:Y:S01]  /*1550*/  @!P0 LDGSTS.E.BYPASS.LTC128B.128 [R101+0x7100], [R6.64], !P5 ;  /* 0x0710000006658fae */ /* 0x0003e2000e901d4c */
[----:B------:R-:W-:Y:S01]  /*1560*/  ISETP.GE.AND P5, PT, R10, c[0x0][0x1d4], PT ;  /* 0x000075000a007a0c */ /* 0x000fe20003fa6270 */
[----:B------:R-:W-:Y:S01]  /*1570*/  IMAD R12, R14, c[0x0][0x1f4], R12 ;  /* 0x00007d000e0c7a24 */ /* 0x000fe200078e020c */
[----:B------:R-:W-:-:S03]  /*1580*/  UIMAD UR17, UR11, UR5, UR17 ;  /* 0x000000050b1172a4 */ /* 0x000fc6000f8e0211 */
[----:B------:R-:W-:Y:S01]  /*1590*/  ULDC.64 UR4, c[0x0][0x208] ;  /* 0x0000820000047ab9 */ /* 0x000fe20000000a00 */
[----:B------:R-:W-:Y:S02]  /*15a0*/  IADD3 R103, R29, R12, RZ ;  /* 0x0000000c1d677210 */ /* 0x000fe40007ffe0ff */
[----:B------:R-:W-:-:S03]  /*15b0*/  SEL R12, RZ, 0x1, P6 ;  /* 0x00000001ff0c7807 */ /* 0x000fc60003000000 */
[----:B------:R-:W-:Y:S01]  /*15c0*/  STL.64 [R1+0x58], R102 ;  /* 0x0000586601007387 */ /* 0x000fe20000100a00 */
[----:B-1----:R-:W-:Y:S02]  /*15d0*/  @!P0 SHF.R.S32.HI R7, RZ, 0x1f, R0 ;  /* 0x0000001fff078819 */ /* 0x002fe40000011400 */
[----:B------:R-:W-:Y:S02]  /*15e0*/  @!P0 SHF.R.S32.HI R6, RZ, 0x1f, R11 ;  /* 0x0000001fff068819 */ /* 0x000fe4000001140b */
[----:B------:R-:W-:Y:S02]  /*15f0*/  @!P0 LEA.HI R7, R7, R0, RZ, 0x3 ;  /* 0x0000000007078211 */ /* 0x000fe400078f18ff */
[----:B------:R-:W-:Y:S02]  /*1600*/  @!P0 LEA.HI R6, R6, R11, RZ, 0x3 ;  /* 0x0000000b06068211 */ /* 0x000fe400078f18ff */
[----:B------:R-:W-:Y:S02]  /*1610*/  @!P0 LOP3.LUT R7, R7, 0xfffffff8, RZ, 0xc0, !PT ;  /* 0xfffffff807078812 */ /* 0x000fe400078ec0ff */
[----:B------:R-:W-:-:S03]  /*1620*/  @!P0 LOP3.LUT R10, R6, 0xfffffff8, RZ, 0xc0, !PT ;  /* 0xfffffff8060a8812 */ /* 0x000fc600078ec0ff */
[----:B------:R-:W-:-:S04]  /*1630*/  @!P0 IMAD.WIDE R6, R7, 0x2, R2 ;  /* 0x0000000207068825 */ /* 0x000fc800078e0202 */
[----:B------:R-:W-:Y:S01]  /*1640*/  @!P0 IMAD.WIDE R4, R10, 0x2, R2 ;  /* 0x000000020a048825 */ /* 0x000fe200078e0202 */
[----:B------:R1:W-:Y:S01]  /*1650*/  @!P0 LDGSTS.E.BYPASS.LTC128B.128 [R101+0xb100], [R6.64], !P4 ;  /* 0x0b10000006658fae */ /* 0x0003e2000e101d4c */
[----:B------:R-:W-:Y:S02]  /*1660*/  ISETP.GE.AND P4, PT, R0, c[0x0][0x1d4], PT ;  /* 0x0000750000007a0c */ /* 0x000fe40003f86270 */
[----:B------:R-:W-:Y:S01]  /*1670*/  IMAD.WIDE.U32 R2, R100, UR7, R102 ;  /* 0x0000000764027c25 */ /* 0x000fe2000f8e0066 */
[----:B------:R2:W-:Y:S03]  /*1680*/  @!P0 LDGSTS.E.BYPASS.LTC128B.128 [R101+0xf100], [R4.64], !P3 ;  /* 0x0f10000004658fae */ /* 0x0005e6000d901d4c */
[----:B------:R-:W-:Y:S01]  /*1690*/  IMAD.SHL.U32 R10, R23, 0x8, RZ ;  /* 0x00000008170a7824 */ /* 0x000fe200078e00ff */
[----:B------:R-:W-:Y:S01]  /*16a0*/  IADD3 R0, R3, UR18, RZ ;  /* 0x0000001203007c10 */ /* 0x000fe2000fffe0ff */
[----:B------:R-:W0:Y:S01]  /*16b0*/  LDGDEPBAR ;  /* 0x00000000000079af */ /* 0x000e220000000000 */
[----:B------:R-:W-:-:S02]  /*16c0*/  UIMAD.WIDE.U32 UR18, UR7, UR4, URZ ;  /* 0x00000004071272a5 */ /* 0x000fc4000f8e003f */
[----:B------:R-:W-:-:S04]  /*16d0*/  UIMAD UR4, UR6, UR4, URZ ;  /* 0x00000004060472a4 */ /* 0x000fc8000f8e023f */
[----:B------:R-:W-:-:S03]  /*16e0*/  UIMAD UR4, UR7, UR5, UR4 ;  /* 0x00000005070472a4 */ /* 0x000fc6000f8e0204 */
[----:B------:R-:W-:Y:S02]  /*16f0*/  UMOV UR5, 0xffffffc0 ;  /* 0xffffffc000057882 */ /* 0x000fe40000000000 */
[----:B------:R-:W-:Y:S01]  /*1700*/  UIADD3 UR4, UR19, UR4, URZ ;  /* 0x0000000413047290 */ /* 0x000fe2000fffe03f */
[----:B-1----:R-:W-:-:S05]  /*1710*/  @P2 LEA R6, P3, R2, c[0x0][0x1c8], 0x1 ;  /* 0x0000720002062a11 */ /* 0x002fca00078608ff */
[----:B------:R-:W-:Y:S01]  /*1720*/  IMAD.U32 R13, RZ, RZ, UR4 ;  /* 0x00000004ff0d7e24 */ /* 0x000fe2000f8e00ff */
[----:B------:R-:W-:Y:S01]  /*1730*/  ULDC UR4, c[0x0][0x1d0] ;  /* 0x0000740000047ab9 */ /* 0x000fe20000000800 */
[----:B--2---:R-:W-:Y:S01]  /*1740*/  IMAD.SHL.U32 R4, R25, 0x40, RZ ;  /* 0x0000004019047824 */ /* 0x004fe200078e00ff */
[C---:B------:R-:W-:Y:S01]  /*1750*/  @P1 IADD3 R5, P0, R2.reuse, UR10, RZ ;  /* 0x0000000a02051c10 */ /* 0x040fe2000ff1e0ff */
[----:B------:R-:W-:Y:S01]  /*1760*/  UIMAD UR4, UR7, UR5, UR4 ;  /* 0x00000005070472a4 */ /* 0x000fe2000f8e0204 */
[----:B------:R-:W-:Y:S02]  /*1770*/  @P2 LEA.HI.X R7, R2, c[0x0][0x1cc], R0, 0x1, P3 ;  /* 0x0000730002072a11 */ /* 0x000fe400018f0c00 */
[----:B------:R-:W-:Y:S02]  /*1780*/  LOP3.LUT R3, R4, 0x1c0, RZ, 0xc0, !PT ;  /* 0x000001c004037812 */ /* 0x000fe400078ec0ff */
[----:B------:R-:W-:Y:S01]  /*1790*/  @P1 IADD3.X R2, R0, UR9, RZ, P0, !PT ;  /* 0x0000000900021c10 */ /* 0x000fe200087fe4ff */
[----:B------:R-:W-:Y:S01]  /*17a0*/  IMAD R0, R26, c[0x0][0x208], RZ ;  /* 0x000082001a007a24 */ /* 0x000fe200078e02ff */
[----:B------:R-:W-:Y:S01]  /*17b0*/  LOP3.LUT R10, R3, 0x8, R10, 0xf8, !PT ;  /* 0x00000008030a7812 */ /* 0x000fe200078ef80a */
[----:B------:R1:W-:Y:S01]  /*17c0*/  @P2 LDGSTS.E.BYPASS.LTC128B.128 [R101+0x10100], [R6.64], !P6 ;  /* 0x1010000006652fae */ /* 0x0003e2000f101d4c */
[----:B------:R-:W-:Y:S01]  /*17d0*/  SHF.R.U32.HI R3, RZ, 0x3, R3 ;  /* 0x00000003ff037819 */ /* 0x000fe20000011603 */
[----:B------:R-:W-:Y:S01]  /*17e0*/  IMAD R0, R23, c[0x0][0x20c], R0 ;  /* 0x0000830017007a24 */ /* 0x000fe200078e0200 */
[----:B------:R-:W-:Y:S01]  /*17f0*/  ISETP.GE.AND P3, PT, R11, c[0x0][0x1d4], PT ;  /* 0x000075000b007a0c */ /* 0x000fe20003f66270 */
[----:B------:R1:W-:Y:S01]  /*1800*/  @P2 LDGSTS.E.BYPASS.LTC128B.128 [R101+0x12100], [R6.64+0x80], !P5 ;  /* 0x1210008006652fae */ /* 0x0003e2000e901d4c */
[----:B------:R-:W-:Y:S01]  /*1810*/  LOP3.LUT R3, R10, R3, RZ, 0x3c, !PT ;  /* 0x000000030a037212 */ /* 0x000fe200078e3cff */
[----:B------:R-:W-:Y:S01]  /*1820*/  IMAD.IADD R9, R9, 0x1, R0 ;  /* 0x0000000109097824 */ /* 0x000fe200078e0200 */
[----:B------:R-:W-:Y:S01]  /*1830*/  LOP3.LUT R10, R18, 0xfffffff0, RZ, 0xc0, !PT ;  /* 0xfffffff0120a7812 */ /* 0x000fe200078ec0ff */
[----:B------:R1:W-:Y:S01]  /*1840*/  @P2 LDGSTS.E.BYPASS.LTC128B.128 [R101+0x14100], [R6.64+0x100], !P4 ;  /* 0x1410010006652fae */ /* 0x0003e2000e101d4c */
[----:B------:R-:W-:Y:S01]  /*1850*/  @P1 LEA R4, P0, R5, c[0x0][0x1c8], 0x1 ;  /* 0x0000720005041a11 */ /* 0x000fe200078008ff */
[----:B------:R-:W-:Y:S01]  /*1860*/  IMAD R0, R17, 0x200, R3 ;  /* 0x0000020011007824 */ /* 0x000fe200078e0203 */
[----:B------:R-:W-:Y:S01]  /*1870*/  SEL R11, RZ, 0x2, P5 ;  /* 0x00000002ff0b7807 */ /* 0x000fe20002800000 */
[----:B------:R-:W-:Y:S01]  /*1880*/  IMAD.IADD R10, R164, 0x1, -R10 ;  /* 0x00000001a40a7824 */ /* 0x000fe200078e0a0a */
[----:B------:R-:W-:Y:S01]  /*1890*/  @P1 LEA.HI.X R5, R5, c[0x0][0x1cc], R2, 0x1, P0 ;  /* 0x0000730005051a11 */ /* 0x000fe200000f0c02 */
[----:B------:R-:W-:Y:S01]  /*18a0*/  IMAD.SHL.U32 R236, R0, 0x2, RZ ;  /* 0x0000000200ec7824 */ /* 0x000fe200078e00ff */
[----:B------:R-:W-:Y:S01]  /*18b0*/  MOV R2, UR11 ;  /* 0x0000000b00027c02 */ /* 0x000fe20008000f00 */
[----:B------:R1:W-:Y:S01]  /*18c0*/  @P2 LDGSTS.E.BYPASS.LTC128B.128 [R101+0x16100], [R6.64+0x180], !P3 ;  /* 0x1610018006652fae */ /* 0x0003e2000d901d4c */
[----:B------:R-:W-:-:S02]  /*18d0*/  SHF.R.S32.HI R16, RZ, 0x1f, R10 ;  /* 0x0000001fff107819 */ /* 0x000fc4000001140a */
[----:B------:R-:W-:Y:S01]  /*18e0*/  LOP3.LUT P0, RZ, R25, 0x2, RZ, 0xc0, !PT ;  /* 0x0000000219ff7812 */ /* 0x000fe2000780c0ff */
[----:B------:R-:W-:Y:S01]  /*18f0*/  IMAD.WIDE.U32 R2, R2, c[0x0][0x210], R8 ;  /* 0x0000840002027a25 */ /* 0x000fe200078e0008 */
[----:B------:R-:W-:Y:S01]  /*1900*/  LEA.HI R16, R16, R10, RZ, 0x3 ;  /* 0x0000000a10107211 */ /* 0x000fe200078f18ff */
[----:B------:R2:W-:Y:S01]  /*1910*/  @P1 LDGSTS.E.BYPASS.LTC128B.128 [R101+0x11100], [R4.64], !P6 ;  /* 0x1110000004651fae */ /* 0x0005e2000f101d4c */
[----:B------:R-:W-:Y:S02]  /*1920*/  IADD3 R8, R236, 0x10100, RZ ;  /* 0x00010100ec087810 */ /* 0x000fe40007ffe0ff */
[----:B------:R-:W-:Y:S01]  /*1930*/  LOP3.LUT R0, R16, 0xfffffff8, RZ, 0xc0, !PT ;  /* 0xfffffff810007812 */ /* 0x000fe200078ec0ff */
[----:B------:R2:W-:Y:S01]  /*1940*/  @P1 LDGSTS.E.BYPASS.LTC128B.128 [R101+0x13100], [R4.64+0x80], !P5 ;  /* 0x1310008004651fae */ /* 0x0005e2000e901d4c */
[----:B------:R-:W-:Y:S02]  /*1950*/  IADD3 R3, R3, UR17, RZ ;  /* 0x0000001103037c10 */ /* 0x000fe4000fffe0ff */
[----:B------:R-:W-:Y:S01]  /*1960*/  IADD3 R10, R10, -R0, RZ ;  /* 0x800000000a0a7210 */ /* 0x000fe20007ffe0ff */
[----:B------:R-:W-:Y:S01]  /*1970*/  IMAD R0, R15, c[0x0][0x218], RZ ;  /* 0x000086000f007a24 */ /* 0x000fe200078e02ff */
[----:B------:R2:W-:Y:S01]  /*1980*/  @P1 LDGSTS.E.BYPASS.LTC128B.128 [R101+0x15100], [R4.64+0x100], !P4 ;  /* 0x1510010004651fae */ /* 0x0005e2000e101d4c */
[----:B------:R-:W-:Y:S01]  /*1990*/  IMAD.WIDE.U32 R20, R14, c[0x0][0x218], R2 ;  /* 0x000086000e147a25 */ /* 0x000fe200078e0002 */
[----:B------:R-:W-:-:S02]  /*19a0*/  IADD3 R243, R236, 0x10120, RZ ;  /* 0x00010120ecf37810 */ /* 0x000fc40007ffe0ff */
[----:B------:R2:W-:Y:S01]  /*19b0*/  @P1 LDGSTS.E.BYPASS.LTC128B.128 [R101+0x17100], [R4.64+0x180], !P3 ;  /* 0x1710018004651fae */ /* 0x0005e2000d901d4c */
[----:B------:R-:W-:Y:S01]  /*19c0*/  IMAD R15, R14, c[0x0][0x21c], R0 ;  /* 0x000087000e0f7a24 */ /* 0x000fe200078e0200 */
[----:B------:R-:W-:Y:S01]  /*19d0*/  @P0 IADD3 R243, R8, -0x20, RZ ;  /* 0xffffffe008f30810 */ /* 0x000fe20007ffe0ff */
[----:B------:R-:W-:Y:S01]  /*19e0*/  IMAD.SHL.U32 R0, R10, 0x40, RZ ;  /* 0x000000400a007824 */ /* 0x000fe200078e00ff */
[----:B------:R-:W0:Y:S01]  /*19f0*/  LDGDEPBAR ;  /* 0x00000000000079af */ /* 0x000e220000000000 */
[----:B------:R-:W-:Y:S01]  /*1a00*/  IMAD.U32 R3, RZ, RZ, UR19 ;  /* 0x00000013ff037e24 */ /* 0x000fe2000f8e00ff */
[----:B------:R-:W-:Y:S01]  /*1a10*/  SHF.L.U32 R3, R17, 0x3, RZ ;  /* 0x0000000311037819 */ /* 0x000fe200000006ff */
[----:B------:R-:W-:Y:S01]  /*1a20*/  IMAD.U32 R2, RZ, RZ, UR18 ;  /* 0x00000012ff027e24 */ /* 0x000fe2000f8e00ff */
[----:B------:R-:W-:Y:S01]  /*1a30*/  LOP3.LUT R0, R0, 0x1c0, RZ, 0xc0, !PT ;  /* 0x000001c000007812 */ /* 0x000fe200078ec0ff */
[----:B------:R-:W-:Y:S01]  /*1a40*/  IMAD.IADD R19, R21, 0x1, R15 ;  /* 0x0000000115137824 */ /* 0x000fe200078e020f */
[----:B------:R-:W-:Y:S01]  /*1a50*/  SEL R9, RZ, 0x4, P4 ;  /* 0x00000004ff097807 */ /* 0x000fe20002000000 */
[----:B------:R-:W-:Y:S01]  /*1a60*/  STL.64 [R1+0x60], R20 ;  /* 0x0000601401007387 */ /* 0x000fe20000100a00 */
[----:B------:R-:W-:-:S02]  /*1a70*/  LOP3.LUT R8, R0, 0x8, R3, 0xf8, !PT ;  /* 0x0000000800087812 */ /* 0x000fc400078ef803 */
[----:B------:R-:W-:Y:S01]  /*1a80*/  SHF.R.U32.HI R3, RZ, 0x3, R0 ;  /* 0x00000003ff037819 */ /* 0x000fe20000011600 */
[----:B------:R-:W-:Y:S01]  /*1a90*/  STL [R1+0x54], R19 ;  /* 0x0000541301007387 */ /* 0x000fe20000100800 */
[----:B------:R-:W-:Y:S02]  /*1aa0*/  LEA R0, P0, R2, R20, 0x6 ;  /* 0x0000001402007211 */ /* 0x000fe400078030ff */
[----:B------:R-:W-:Y:S02]  /*1ab0*/  LOP3.LUT R3, R8, R3, RZ, 0x3c, !PT ;  /* 0x0000000308037212 */ /* 0x000fe400078e3cff */
[----:B------:R-:W-:Y:S02]  /*1ac0*/  LEA.HI.X R2, R2, R19, R13, 0x6, P0 ;  /* 0x0000001302027211 */ /* 0x000fe400000f340d */
[----:B-1----:R-:W-:Y:S02]  /*1ad0*/  LEA R6, P1, R0, c[0x0][0x1f8], 0x1 ;  /* 0x00007e0000067a11 */ /* 0x002fe400078208ff */
[----:B------:R-:W-:-:S02]  /*1ae0*/  IADD3 R9, R9, R11, R12 ;  /* 0x0000000b09097210 */ /* 0x000fc40007ffe00c */
[----:B------:R-:W-:Y:S01]  /*1af0*/  LEA.HI.X R7, R0, c[0x0][0x1fc], R2, 0x1, P1 ;  /* 0x00007f0000077a11 */ /* 0x000fe200008f0c02 */
[----:B--2---:R-:W-:Y:S01]  /*1b00*/  IMAD.SHL.U32 R4, R16, 0x40, RZ ;  /* 0x0000004010047824 */ /* 0x004fe200078e00ff */
[----:B------:R-:W-:Y:S01]  /*1b10*/  SHF.L.U32 R0, R92, 0x5, RZ ;  /* 0x000000055c007819 */ /* 0x000fe200000006ff */
[----:B------:R-:W-:Y:S01]  /*1b20*/  IMAD.MOV.U32 R5, RZ, RZ, c[0x0][0x20c] ;  /* 0x00008300ff057624 */ /* 0x000fe200078e00ff */
[----:B------:R-:W-:Y:S01]  /*1b30*/  SEL R2, RZ, 0x8, P3 ;  /* 0x00000008ff027807 */ /* 0x000fe20001800000 */
[----:B------:R-:W-:-:S04]  /*1b40*/  DEPBAR.LE SB0, 0x1 ;  /* 0x000080400000791a */ /* 0x000fc80000000000 */
[----:B------:R-:W-:Y:S01]  /*1b50*/  LOP3.LUT R4, R3, 0xfffffe00, R4, 0xf8, !PT ;  /* 0xfffffe0003047812 */ /* 0x000fe200078ef804 */
[----:B------:R-:W-:Y:S01]  /*1b60*/  IMAD.MOV.U32 R3, RZ, RZ, c[0x0][0x208] ;  /* 0x00008200ff037624 */ /* 0x000fe200078e00ff */
[----:B------:R-:W-:Y:S01]  /*1b70*/  LOP3.LUT R0, R0, 0x7ffffc00, RZ, 0xc0, !PT ;  /* 0x7ffffc0000007812 */ /* 0x000fe200078ec0ff */
[----:B------:R-:W-:Y:S01]  /*1b80*/  BAR.SYNC.DEFER_BLOCKING 0x0 ;  /* 0x0000000000007b1d */ /* 0x000fe20000010000 */
[----:B------:R-:W-:Y:S01]  /*1b90*/  LOP3.LUT P0, RZ, R10, 0x4, RZ, 0xc0, !PT ;  /* 0x000000040aff7812 */ /* 0x000fe2000780c0ff */
[C---:B------:R-:W-:Y:S01]  /*1ba0*/  IMAD.SHL.U32 R237, R4.reuse, 0x2, RZ ;  /* 0x0000000204ed7824 */ /* 0x040fe200078e00ff */
[----:B------:R-:W-:Y:S01]  /*1bb0*/  LEA R8, P1, R3, R6, 0x6 ;  /* 0x0000000603087211 */ /* 0x000fe200078230ff */
[----:B------:R-:W-:Y:S01]  /*1bc0*/  IMAD.IADD R220, R4, 0x1, R0 ;  /* 0x0000000104dc7824 */ /* 0x000fe200078e0200 */
[----:B------:R-:W-:Y:S01]  /*1bd0*/  LOP3.LUT P2, RZ, R10, 0x2, RZ, 0xc0, !PT ;  /* 0x000000020aff7812 */ /* 0x000fe2000784c0ff */
[----:B------:R-:W-:Y:S01]  /*1be0*/  IMAD.IADD R10, R9, 0x1, R2 ;  /* 0x00000001090a7824 */ /* 0x000fe200078e0202 */
[----:B------:R-:W-:Y:S01]  /*1bf0*/  LEA.HI.X R9, R3, R7, R5, 0x6, P1 ;  /* 0x0000000703097211 */ /* 0x000fe200008f3405 */
[----:B------:R-:W-:Y:S01]  /*1c00*/  IMAD.MOV.U32 R5, RZ, RZ, 0x10 ;  /* 0x00000010ff057424 */ /* 0x000fe200078e00ff */
[C---:B------:R-:W-:Y:S01]  /*1c10*/  LEA R228, R220.reuse, 0x100, 0x1 ;  /* 0x00000100dce47811 */ /* 0x040fe200078e08ff */
[----:B------:R-:W-:Y:S01]  /*1c20*/  IMAD.MOV.U32 R0, RZ, RZ, 0x20 ;  /* 0x00000020ff007424 */ /* 0x000fe200078e00ff */
[----:B------:R-:W-:Y:S01]  /*1c30*/  IADD3 R3, -R23, UR4, RZ ;  /* 0x0000000417037c10 */ /* 0x000fe2000fffe1ff */
[----:B------:R-:W-:Y:S01]  /*1c40*/  IMAD.SHL.U32 R220, R220, 0x2, RZ ;  /* 0x00000002dcdc7824 */ /* 0x000fe200078e00ff */
[----:B------:R-:W-:Y:S01]  /*1c50*/  SEL R5, R5, 0xfffffff0, !P2 ;  /* 0xfffffff005057807 */ /* 0x000fe20005000000 */
[----:B------:R-:W-:Y:S01]  /*1c60*/  IMAD.MOV.U32 R2, RZ, RZ, -0x40 ;  /* 0xffffffc0ff027424 */ /* 0x000fe200078e00ff */
[----:B------:R-:W-:-:S02]  /*1c70*/  SEL R0, R0, 0xffffffe0, !P0 ;  /* 0xffffffe000007807 */ /* 0x000fc40004000000 */
[C---:B------:R-:W-:Y:S01]  /*1c80*/  LEA R224, R5.reuse, R228, 0x1 ;  /* 0x000000e405e07211 */ /* 0x040fe200078e08ff */
[----:B------:R-:W-:Y:S01]  /*1c90*/  IMAD R238, R5, 0x2, R237 ;  /* 0x0000000205ee7824 */ /* 0x000fe200078e02ed */
[----:B------:R-:W-:Y:S01]  /*1ca0*/  LOP3.LUT P2, RZ, R10, 0x2, RZ, 0xc0, !PT ;  /* 0x000000020aff7812 */ /* 0x000fe2000784c0ff */
[C---:B------:R-:W-:Y:S01]  /*1cb0*/  IMAD R228, R0.reuse, 0x2, R228 ;  /* 0x0000000200e47824 */ /* 0x040fe200078e02e4 */
[C---:B------:R-:W-:Y:S01]  /*1cc0*/  ISETP.LT.OR P1, PT, R3.reuse, 0x1, P6 ;  /* 0x000000010300780c */ /* 0x040fe20003721670 */
[C---:B------:R-:W-:Y:S01]  /*1cd0*/  IMAD R232, R0.reuse, 0x2, R224 ;  /* 0x0000000200e87824 */ /* 0x040fe200078e02e0 */
[C---:B------:R-:W-:Y:S01]  /*1ce0*/  ISETP.LT.OR P0, PT, R3.reuse, 0x1, !P2 ;  /* 0x000000010300780c */ /* 0x040fe20005701670 */
[----:B------:R-:W1:Y:S01]  /*1cf0*/  LDSM.16.M88.4 R168, [R220+0x100] ;  /* 0x00010000dca8783b */ /* 0x000e620000000200 */
[----:B------:R-:W-:Y:S01]  /*1d00*/  P2R R11, PR, RZ, 0x20 ;  /* 0x00000020ff0b7803 */ /* 0x000fe20000000000 */
[C---:B------:R-:W-:Y:S01]  /*1d10*/  IMAD R240, R0.reuse, 0x2, R238 ;  /* 0x0000000200f07824 */ /* 0x040fe200078e02ee */
[----:B------:R-:W-:Y:S01]  /*1d20*/  ISETP.LT.OR P2, PT, R3, 0x21, !P2 ;  /* 0x000000210300780c */ /* 0x000fe20005741670 */
[----:B------:R-:W-:Y:S01]  /*1d30*/  LDSM.16.M88.4 R188, [R220+0x4100] ;  /* 0x00410000dcbc783b */ /* 0x000fe20000000200 */
[----:B------:R-:W-:-:S03]  /*1d40*/  LEA R241, R0, R237, 0x1 ;  /* 0x000000ed00f17211 */ /* 0x000fc600078e08ff */
[----:B------:R-:W-:Y:S04]  /*1d50*/  LDSM.16.M88.4 R204, [R220+0x8100] ;  /* 0x00810000dccc783b */ /* 0x000fe80000000200 */
[----:B------:R-:W-:Y:S04]  /*1d60*/  LDSM.16.M88.4 R172, [R224] ;  /* 0x00000000e0ac783b */ /* 0x000fe80000000200 */
[----:B------:R-:W-:Y:S04]  /*1d70*/  LDSM.16.M88.4 R192, [R224+0x4000] ;  /* 0x00400000e0c0783b */ /* 0x000fe80000000200 */
[----:B------:R-:W-:Y:S04]  /*1d80*/  LDSM.16.M88.4 R208, [R224+0x8000] ;  /* 0x00800000e0d0783b */ /* 0x000fe80000000200 */
[----:B------:R-:W-:Y:S04]  /*1d90*/  LDSM.16.M88.4 R180, [R228] ;  /* 0x00000000e4b4783b */ /* 0x000fe80000000200 */
[----:B------:R-:W-:Y:S04]  /*1da0*/  LDSM.16.M88.4 R196, [R228+0x4000] ;  /* 0x00400000e4c4783b */ /* 0x000fe80000000200 */
[----:B------:R-:W-:Y:S04]  /*1db0*/  LDSM.16.M88.4 R212, [R228+0x8000] ;  /* 0x00800000e4d4783b */ /* 0x000fe80000000200 */
[----:B------:R-:W-:Y:S04]  /*1dc0*/  LDSM.16.M88.4 R184, [R232] ;  /* 0x00000000e8b8783b */ /* 0x000fe80000000200 */
[----:B------:R-:W-:Y:S04]  /*1dd0*/  LDSM.16.M88.4 R200, [R232+0x4000] ;  /* 0x00400000e8c8783b */ /* 0x000fe80000000200 */
[----:B------:R-:W-:Y:S04]  /*1de0*/  LDSM.16.M88.4 R216, [R232+0x8000] ;  /* 0x00800000e8d8783b */ /* 0x000fe80000000200 */
[----:B------:R-:W-:Y:S04]  /*1df0*/  LDSM.16.M88.4 R220, [R220+0xc100] ;  /* 0x00c10000dcdc783b */ /* 0x000fe80000000200 */
[----:B------:R-:W-:Y:S04]  /*1e00*/  LDSM.16.M88.4 R224, [R224+0xc000] ;  /* 0x00c00000e0e0783b */ /* 0x000fe80000000200 */
[----:B------:R-:W-:Y:S04]  /*1e10*/  LDSM.16.M88.4 R228, [R228+0xc000] ;  /* 0x00c00000e4e4783b */ /* 0x000fe80000000200 */
[----:B------:R-:W-:Y:S04]  /*1e20*/  LDSM.16.M88.4 R232, [R232+0xc000] ;  /* 0x00c00000e8e8783b */ /* 0x000fe80000000200 */
[----:B------:R-:W-:Y:S06]  /*1e30*/  BAR.SYNC.DEFER_BLOCKING 0x0 ;  /* 0x0000000000007b1d */ /* 0x000fec0000010000 */
[----:B-1----:R-:W-:Y:S04]  /*1e40*/  STL [R1+0x74], R170 ;  /* 0x000074aa01007387 */ /* 0x002fe80000100800 */
[----:B------:R-:W-:Y:S01]  /*1e50*/  STL [R1+0x70], R171 ;  /* 0x000070ab01007387 */ /* 0x000fe20000100800 */
[----:B------:R-:W-:-:S04]  /*1e60*/  DEPBAR.LE SB0, 0x0 ;  /* 0x000080000000791a */ /* 0x000fc80000000000 */
[----:B------:R-:W-:Y:S06]  /*1e70*/  BAR.SYNC.DEFER_BLOCKING 0x0 ;  /* 0x0000000000007b1d */ /* 0x000fec0000010000 */
[----:B------:R-:W1:Y:S04]  /*1e80*/  LDSM.16.M88.4 R16, [R236+0x10100] ;  /* 0x01010000ec10783b */ /* 0x000e680000000200 */
[----:B------:R-:W2:Y:S04]  /*1e90*/  LDSM.16.M88.4 R32, [R236+0x10900] ;  /* 0x01090000ec20783b */ /* 0x000ea80000000200 */
[----:B------:R-:W-:Y:S04]  /*1ea0*/  LDSM.16.M88.4 R36, [R236+0x11100] ;  /* 0x01110000ec24783b */ /* 0x000fe80000000200 */
[----:B------:R-:W3:Y:S04]  /*1eb0*/  LDSM.16.M88.4 R40, [R236+0x11900] ;  /* 0x01190000ec28783b */ /* 0x000ee80000000200 */
[----:B------:R-:W4:Y:S04]  /*1ec0*/  LDSM.16.M88.4 R28, [R243] ;  /* 0x00000000f31c783b */ /* 0x000f280000000200 */
[----:B------:R-:W4:Y:S04]  /*1ed0*/  LDSM.16.M88.4 R48, [R243+0x800] ;  /* 0x00080000f330783b */ /* 0x000f280000000200 */
[----:B------:R-:W4:Y:S04]  /*1ee0*/  LDSM.16.M88.4 R60, [R243+0x1000] ;  /* 0x00100000f33c783b */ /* 0x000f280000000200 */
[----:B------:R-:W4:Y:S04]  /*1ef0*/  LDSM.16.M88.4 R72, [R243+0x1800] ;  /* 0x00180000f348783b */ /* 0x000f280000000200 */
[----:B------:R-:W-:Y:S01]  /*1f00*/  @!PT LDS RZ, [RZ] ;  /* 0x00000000fffff984 */ /* 0x000fe20000000800 */
[----:B------:R-:W-:Y:S01]  /*1f10*/  @!PT LDS RZ, [RZ] ;  /* 0x00000000fffff984 */ /* 0x000fe20000000800 */
[----:B------:R-:W-:Y:S01]  /*1f20*/  @!PT LDS RZ, [RZ] ;  /* 0x00000000fffff984 */ /* 0x000fe20000000800 */
[----:B------:R4:W-:Y:S01]  /*1f30*/  LDGSTS.E.BYPASS.LTC128B.128 [R101+0x100], [R6.64], !P1 ;  /* 0x0010000006657fae */ /* 0x0009e2000c901d4c */
[----:B------:R-:W-:-:S03]  /*1f40*/  LOP3.LUT P1, RZ, R10, 0x4, RZ, 0xc0, !PT ;  /* 0x000000040aff7812 */ /* 0x000fc6000782c0ff */
[----:B------:R4:W-:Y:S01]  /*1f50*/  LDGSTS.E.BYPASS.LTC128B.128 [R101+0x2100], [R6.64+0x80], !P0 ;  /* 0x0210008006657fae */ /* 0x0009e2000c101d4c */
[C---:B------:R-:W-:Y:S02]  /*1f60*/  ISETP.LT.OR P0, PT, R3.reuse, 0x1, !P1 ;  /* 0x000000010300780c */ /* 0x040fe40004f01670 */
[----:B------:R-:W-:Y:S01]  /*1f70*/  ISETP.LT.OR P1, PT, R3, 0x21, !P1 ;  /* 0x000000210300780c */ /* 0x000fe20004f21670 */
[C---:B-1----:R-:W-:Y:S08]  /*1f80*/  HMMA.16816.F32 R12, R168.reuse, R16, RZ ;  /* 0x00000010a80c723c */ /* 0x042ff000000018ff */
[----:B--2---:R-:W-:Y:S02]  /*1f90*/  HMMA.16816.F32 R20, R168, R32, RZ ;  /* 0x00000020a814723c */ /* 0x004fe400000018ff */
[----:B------:R1:W-:Y:S01]  /*1fa0*/  LDGSTS.E.BYPASS.LTC128B.128 [R101+0x4100], [R6.64+0x100], !P0 ;  /* 0x0410010006657fae */ /* 0x0003e2000c101d4c */
[----:B------:R-:W-:-:S04]  /*1fb0*/  LOP3.LUT P0, RZ, R25, 0x4, RZ, 0xc0, !PT ;  /* 0x0000000419ff7812 */ /* 0x000fc8000780c0ff */
[----:B------:R-:W-:Y:S01]  /*1fc0*/  SEL R2, R2, 0x40, P0 ;  /* 0x0000004002027807 */ /* 0x000fe20000000000 */
[----:B---3--:R-:W-:Y:S01]  /*1fd0*/  HMMA.16816.F32 R24, R168, R40, RZ ;  /* 0x00000028a818723c */ /* 0x008fe200000018ff */
[----:B------:R-:W-:Y:S02]  /*1fe0*/  LOP3.LUT P0, RZ, R10, 0x8, RZ, 0xc0, !PT ;  /* 0x000000080aff7812 */ /* 0x000fe4000780c0ff */
[----:B------:R-:W-:Y:S01]  /*1ff0*/  IADD3 R242, R236, R2, RZ ;  /* 0x00000002ecf27210 */ /* 0x000fe20007ffe0ff */
[----:B------:R-:W-:Y:S01]  /*2000*/  IMAD.IADD R239, R2, 0x1, R243 ;  /* 0x0000000102ef7824 */ /* 0x000fe200078e02f3 */
[C---:B------:R-:W-:Y:S02]  /*2010*/  ISETP.LT.OR P5, PT, R3.reuse, 0x1, !P0 ;  /* 0x000000010300780c */ /* 0x040fe400047a1670 */
[----:B------:R-:W-:Y:S01]  /*2020*/  ISETP.LT.OR P0, PT, R3, 0x21, !P0 ;  /* 0x000000210300780c */ /* 0x000fe20004701670 */
[----:B----4-:R-:W-:Y:S01]  /*2030*/  HMMA.16816.F32 R64, R172, R28, R12 ;  /* 0x0000001cac40723c */ /* 0x010fe2000000180c */
[----:B------:R-:W-:-:S05]  /*2040*/  LOP3.LUT R2, R92, 0xffffffe0, RZ, 0xc0, !PT ;  /* 0xffffffe05c027812 */ /* 0x000fca00078ec0ff */
[----:B------:R-:W-:Y:S02]  /*2050*/  IMAD.IADD R2, R164, 0x1, -R2 ;  /* 0x00000001a4027824 */ /* 0x000fe400078e0a02 */
[----:B------:R-:W-:Y:S02]  /*2060*/  HMMA.16816.F32 R12, R168, R18, RZ ;  /* 0x00000012a80c723c */ /* 0x000fe400000018ff */
[----:B------:R1:W-:Y:S01]  /*2070*/  LDGSTS.E.BYPASS.LTC128B.128 [R101+0x6100], [R6.64+0x180], !P5 ;  /* 0x0610018006657fae */ /* 0x0003e2000e901d4c */
[----:B------:R-:W-:Y:S02]  /*2080*/  ISETP.LT.OR P5, PT, R3, 0x21, P6 ;  /* 0x000000210300780c */ /* 0x000fe400037a1670 */
[----:B------:R-:W-:-:S03]  /*2090*/  SHF.R.S32.HI R3, RZ, 0x1f, R2 ;  /* 0x0000001fff037819 */ /* 0x000fc60000011402 */
[----:B------:R-:W-:Y:S01]  /*20a0*/  HMMA.16816.F32 R16, R168, R34, RZ ;  /* 0x00000022a810723c */ /* 0x000fe200000018ff */
[----:B------:R-:W-:-:S04]  /*20b0*/  LEA.HI R3, R3, R2, RZ, 0x2 ;  /* 0x0000000203037211 */ /* 0x000fc800078f10ff */
[----:B------:R-:W-:-:S03]  /*20c0*/  LOP3.LUT R3, R3, 0x7ffffffc, RZ, 0xc0, !PT ;  /* 0x7ffffffc03037812 */ /* 0x000fc600078ec0ff */
[----:B------:R2:W-:Y:S01]  /*20d0*/  LDGSTS.E.BYPASS.LTC128B.128 [R101+0x1100], [R8.64], !P5 ;  /* 0x0110000008657fae */ /* 0x0005e2000e901d4c */
[----:B------:R-:W-:Y:S01]  /*20e0*/  ISETP.NE.AND P5, PT, R11, RZ, PT ;  /* 0x000000ff0b00720c */ /* 0x000fe20003fa5270 */
[C---:B------:R-:W-:Y:S01]  /*20f0*/  HMMA.16816.F32 R32, R172.reuse, R48, R20 ;  /* 0x00000030ac20723c */ /* 0x040fe20000001814 */
[----:B------:R-:W-:Y:S01]  /*2100*/  IMAD.IADD R3, R2, 0x1, -R3 ;  /* 0x0000000102037824 */ /* 0x000fe200078e0a03 */
[----:B------:R2:W-:Y:S01]  /*2110*/  LDGSTS.E.BYPASS.LTC128B.128 [R101+0x3100], [R8.64+0x80], !P2 ;  /* 0x0310008008657fae */ /* 0x0005e2000d101d4c */
[----:B------:R-:W-:Y:S01]  /*2120*/  IMAD.U32 R2, RZ, RZ, UR4 ;  /* 0x00000004ff027e24 */ /* 0x000fe2000f8e00ff */
[----:B------:R-:W-:Y:S02]  /*2130*/  @UP0 USHF.R.S32.HI UR4, URZ, 0x1f, UR14 ;  /* 0x0000001f3f040899 */ /* 0x000fe4000801140e */
[----:B------:R2:W-:Y:S01]  /*2140*/  LDGSTS.E.BYPASS.LTC128B.128 [R101+0x5100], [R8.64+0x100], !P1 ;  /* 0x0510010008657fae */ /* 0x0005e2000c901d4c */
[----:B------:R-:W-:Y:S01]  /*2150*/  IMAD R2, R3, -0x2, R2 ;  /* 0xfffffffe03027824 */ /* 0x000fe200078e0202 */
[----:B------:R-:W-:Y:S01]  /*2160*/  HMMA.16816.F32 R56, R172, R30, R12 ;  /* 0x0000001eac38723c */ /* 0x000fe2000000180c */
[----:B------:R-:W-:Y:S01]  /*2170*/  @UP0 UIMAD UR4, UR4, UR16, UR15 ;  /* 0x00000010040402a4 */ /* 0x000fe2000f8e020f */
[----:B------:R2:W-:Y:S02]  /*2180*/  LDGSTS.E.BYPASS.LTC128B.128 [R101+0x7100], [R8.64+0x180], !P0 ;  /* 0x0710018008657fae */ /* 0x0005e4000c101d4c */
[----:B------:R-:W-:-:S02]  /*2190*/  ISETP.GT.AND P0, PT, R2, RZ, PT ;  /* 0x000000ff0200720c */ /* 0x000fc40003f04270 */
[----:B------:R-:W3:Y:S01]  /*21a0*/  LDSM.16.M88.4 R52, [R242+0x10100] ;  /* 0x01010000f234783b */ /* 0x000ee20000000200 */
[C---:B------:R-:W-:Y:S01]  /*21b0*/  ISETP.GT.AND P2, PT, R2.reuse, 0x1, PT ;  /* 0x000000010200780c */ /* 0x040fe20003f44270 */
[C---:B------:R-:W-:Y:S01]  /*21c0*/  HMMA.16816.F32 R12, R168.reuse, R38, RZ ;  /* 0x00000026a80c723c */ /* 0x040fe200000018ff */
[----:B------:R-:W-:Y:S01]  /*21d0*/  ISETP.GT.AND P1, PT, R2, 0x8, PT ;  /* 0x000000080200780c */ /* 0x000fe20003f24270 */
[----:B------:R-:W4:Y:S04]  /*21e0*/  LDSM.16.M88.4 R76, [R242+0x10900] ;  /* 0x01090000f24c783b */ /* 0x000f280000000200 */
[----:B------:R-:W1:Y:S02]  /*21f0*/  LDSM.16.M88.4 R44, [R242+0x11100] ;  /* 0x01110000f22c783b */ /* 0x000e640000000200 */
[----:B------:R-:W-:Y:S02]  /*2200*/  HMMA.16816.F32 R28, R168, R42, RZ ;  /* 0x0000002aa81c723c */ /* 0x000fe400000018ff */
[----:B------:R-:W1:Y:S04]  /*2210*/  LDSM.16.M88.4 R68, [R242+0x11900] ;  /* 0x01190000f244783b */ /* 0x000e680000000200 */
[----:B------:R-:W-:Y:S02]  /*2220*/  LDSM.16.M88.4 R80, [R239] ;  /* 0x00000000ef50783b */ /* 0x000fe40000000200 */
[----:B------:R-:W-:Y:S02]  /*2230*/  HMMA.16816.F32 R20, R172, R50, R16 ;  /* 0x00000032ac14723c */ /* 0x000fe40000001810 */
[----:B------:R-:W1:Y:S04]  /*2240*/  LDSM.16.M88.4 R48, [R239+0x800] ;  /* 0x00080000ef30783b */ /* 0x000e680000000200 */
[----:B------:R-:W-:Y:S02]  /*2250*/  LDSM.16.M88.4 R84, [R236+0x12100] ;  /* 0x01210000ec54783b */ /* 0x000fe40000000200 */
[----:B--2---:R-:W-:Y:S02]  /*2260*/  HMMA.16816.F32 R8, R168, R36, RZ ;  /* 0x00000024a808723c */ /* 0x004fe400000018ff */
[----:B------:R-:W-:Y:S04]  /*2270*/  LDSM.16.M88.4 R88, [R243+0x2800] ;  /* 0x00280000f358783b */ /* 0x000fe80000000200 */
[----:B------:R-:W0:Y:S02]  /*2280*/  LDGDEPBAR ;  /* 0x00000000000079af */ /* 0x000e240000000000 */
[C---:B------:R-:W-:Y:S08]  /*2290*/  HMMA.16816.F32 R12, R172.reuse, R62, R12 ;  /* 0x0000003eac0c723c */ /* 0x040ff0000000180c */
[C---:B------:R-:W-:Y:S08]  /*22a0*/  HMMA.16816.F32 R28, R172.reuse, R74, R28 ;  /* 0x0000004aac1c723c */ /* 0x040ff0000000181c */
[C---:B------:R-:W-:Y:S01]  /*22b0*/  HMMA.16816.F32 R16, R172.reuse, R60, R8 ;  /* 0x0000003cac10723c */ /* 0x040fe20000001808 */
[----:B------:R-:W-:Y:S07]  /*22c0*/  LDSM.16.M88.4 R60, [R236+0x13100] ;  /* 0x01310000ec3c783b */ /* 0x000fee0000000200 */
[----:B------:R-:W-:Y:S01]  /*22d0*/  HMMA.16816.F32 R8, R172, R72, R24 ;  /* 0x00000048ac08723c */ /* 0x000fe20000001818 */
[----:B------:R-:W-:Y:S07]  /*22e0*/  LDSM.16.M88.4 R72, [R239+0x1800] ;  /* 0x00180000ef48783b */ /* 0x000fee0000000200 */
[C---:B---3--:R-:W-:Y:S01]  /*22f0*/  HMMA.16816.F32 R40, R180.reuse, R52, R64 ;  /* 0x00000034b428723c */ /* 0x048fe20000001840 */
[----:B------:R-:W2:Y:S07]  /*2300*/  LDSM.16.M88.4 R64, [R239+0x1000] ;  /* 0x00100000ef40783b */ /* 0x000eae0000000200 */
[C---:B----4-:R-:W-:Y:S08]  /*2310*/  HMMA.16816.F32 R36, R180.reuse, R76, R32 ;  /* 0x0000004cb424723c */ /* 0x050ff00000001820 */
[C---:B------:R-:W-:Y:S01]  /*2320*/  HMMA.16816.F32 R32, R180.reuse, R78, R20 ;  /* 0x0000004eb420723c */ /* 0x040fe20000001814 */
[----:B------:R-:W3:Y:S07]  /*2330*/  LDSM.16.M88.4 R76, [R236+0x12900] ;  /* 0x01290000ec4c783b */ /* 0x000eee0000000200 */
[C---:B------:R-:W-:Y:S08]  /*2340*/  HMMA.16816.F32 R56, R180.reuse, R54, R56 ;  /* 0x00000036b438723c */ /* 0x040ff00000001838 */
[C---:B-1----:R-:W-:Y:S08]  /*2350*/  HMMA.16816.F32 R24, R180.reuse, R44, R16 ;  /* 0x0000002cb418723c */ /* 0x042ff00000001810 */
[C---:B------:R-:W-:Y:S08]  /*2360*/  HMMA.16816.F32 R20, R180.reuse, R46, R12 ;  /* 0x0000002eb414723c */ /* 0x040ff0000000180c */
[C---:B------:R-:W-:Y:S08]  /*2370*/  HMMA.16816.F32 R16, R180.reuse, R68, R8 ;  /* 0x00000044b410723c */ /* 0x040ff00000001808 */
[----:B------:R-:W-:Y:S01]  /*2380*/  HMMA.16816.F32 R12, R180, R70, R28 ;  /* 0x00000046b40c723c */ /* 0x000fe2000000181c */
[----:B------:R-:W1:Y:S07]  /*2390*/  LDSM.16.M88.4 R68, [R236+0x13900] ;  /* 0x01390000ec44783b */ /* 0x000e6e0000000200 */
[C---:B------:R-:W-:Y:S08]  /*23a0*/  HMMA.16816.F32 R52, R184.reuse, R48, R36 ;  /* 0x00000030b834723c */ /* 0x040ff00000001824 */
[C---:B------:R-:W-:Y:S08]  /*23b0*/  HMMA.16816.F32 R8, R184.reuse, R80, R40 ;  /* 0x00000050b808723c */ /* 0x040ff00000001828 */
[C---:B------:R-:W-:Y:S08]  /*23c0*/  HMMA.16816.F32 R48, R184.reuse, R50, R32 ;  /* 0x00000032b830723c */ /* 0x040ff00000001820 */
[C---:B------:R-:W-:Y:S01]  /*23d0*/  HMMA.16816.F32 R56, R184.reuse, R82, R56 ;  /* 0x00000052b838723c */ /* 0x040fe20000001838 */
[----:B------:R-:W4:Y:S07]  /*23e0*/  LDSM.16.M88.4 R80, [R243+0x2000] ;  /* 0x00200000f350783b */ /* 0x000f2e0000000200 */
[C---:B--2---:R-:W-:Y:S08]  /*23f0*/  HMMA.16816.F32 R44, R184.reuse, R64, R24 ;  /* 0x00000040b82c723c */ /* 0x044ff00000001818 */
[C---:B------:R-:W-:Y:S08]  /*2400*/  HMMA.16816.F32 R40, R184.reuse, R66, R20 ;  /* 0x00000042b828723c */ /* 0x040ff00000001814 */
[C---:B------:R-:W-:Y:S08]  /*2410*/  HMMA.16816.F32 R36, R184.reuse, R72, R16 ;  /* 0x00000048b824723c */ /* 0x040ff00000001810 */
[----:B------:R-:W-:Y:S01]  /*2420*/  HMMA.16816.F32 R32, R184, R74, R12 ;  /* 0x0000004ab820723c */ /* 0x000fe2000000180c */
[----:B------:R-:W2:Y:S07]  /*2430*/  LDSM.16.M88.4 R72, [R243+0x3000] ;  /* 0x00300000f348783b */ /* 0x000eae0000000200 */
[C---:B------:R-:W-:Y:S08]  /*2440*/  HMMA.16816.F32 R28, R188.reuse, R84, R8 ;  /* 0x00000054bc1c723c */ /* 0x040ff00000001808 */
[C---:B---3--:R-:W-:Y:S08]  /*2450*/  HMMA.16816.F32 R20, R188.reuse, R76, R52 ;  /* 0x0000004cbc14723c */ /* 0x048ff00000001834 */
[C---:B------:R-:W-:Y:S01]  /*2460*/  HMMA.16816.F32 R16, R188.reuse, R78, R48 ;  /* 0x0000004ebc10723c */ /* 0x040fe20000001830 */
[----:B------:R-:W3:Y:S04]  /*2470*/  LDSM.16.M88.4 R76, [R243+0x3800] ;  /* 0x00380000f34c783b */ /* 0x000ee80000000200 */
[----:B------:R-:W-:Y:S03]  /*2480*/  LDSM.16.M88.4 R48, [R242+0x12900] ;  /* 0x01290000f230783b */ /* 0x000fe60000000200 */
[C---:B------:R-:W-:Y:S01]  /*2490*/  HMMA.16816.F32 R24, R188.reuse, R86, R56 ;  /* 0x00000056bc18723c */ /* 0x040fe20000001838 */
[----:B------:R-:W-:Y:S07]  /*24a0*/  LDSM.16.M88.4 R84, [R243+0x7000] ;  /* 0x00700000f354783b */ /* 0x000fee0000000200 */
[C---:B------:R-:W-:Y:S08]  /*24b0*/  HMMA.16816.F32 R12, R188.reuse, R60, R44 ;  /* 0x0000003cbc0c723c */ /* 0x040ff0000000182c */
[C---:B------:R-:W-:Y:S01]  /*24c0*/  HMMA.16816.F32 R8, R188.reuse, R62, R40 ;  /* 0x0000003ebc08723c */ /* 0x040fe20000001828 */
[----:B------:R-:W2:Y:S07]  /*24d0*/  LDSM.16.M88.4 R40, [R242+0x12100] ;  /* 0x01210000f228783b */ /* 0x000eae0000000200 */
[C---:B-1----:R-:W-:Y:S08]  /*24e0*/  HMMA.16816.F32 R52, R188.reuse, R68, R36 ;  /* 0x00000044bc34723c */ /* 0x042ff00000001824 */
[----:B------:R-:W-:Y:S01]  /*24f0*/  HMMA.16816.F32 R68, R188, R70, R32 ;  /* 0x00000046bc44723c */ /* 0x000fe20000001820 */
[----:B------:R-:W1:Y:S07]  /*2500*/  LDSM.16.M88.4 R32, [R242+0x13100] ;  /* 0x01310000f220783b */ /* 0x000e6e0000000200 */
[C---:B----4-:R-:W-:Y:S01]  /*2510*/  HMMA.16816.F32 R64, R192.reuse, R80, R28 ;  /* 0x00000050c040723c */ /* 0x050fe2000000181c */
[----:B------:R-:W4:Y:S07]  /*2520*/  LDSM.16.M88.4 R28, [R242+0x13900] ;  /* 0x01390000f21c783b */ /* 0x000f2e0000000200 */
[C---:B------:R-:W-:Y:S01]  /*2530*/  HMMA.16816.F32 R60, R192.reuse, R82, R24 ;  /* 0x00000052c03c723c */ /* 0x040fe20000001818 */
[----:B------:R-:W-:Y:S07]  /*2540*/  LDSM.16.M88.4 R80, [R239+0x2800] ;  /* 0x00280000ef50783b */ /* 0x000fee0000000200 */
[C---:B------:R-:W-:Y:S08]  /*2550*/  HMMA.16816.F32 R56, R192.reuse, R88, R20 ;  /* 0x00000058c038723c */ /* 0x040ff00000001814 */
[C---:B--2---:R-:W-:Y:S08]  /*2560*/  HMMA.16816.F32 R36, R192.reuse, R72, R12 ;  /* 0x00000048c024723c */ /* 0x044ff0000000180c */
[C---:B------:R-:W-:Y:S01]  /*2570*/  HMMA.16816.F32 R24, R192.reuse, R74, R8 ;  /* 0x0000004ac018723c */ /* 0x040fe20000001808 */
[----:B------:R-:W2:Y:S07]  /*2580*/  LDSM.16.M88.4 R72, [R239+0x2000] ;  /* 0x00200000ef48783b */ /* 0x000eae0000000200 */
[C---:B------:R-:W-:Y:S01]  /*2590*/  HMMA.16816.F32 R44, R192.reuse, R90, R16 ;  /* 0x0000005ac02c723c */ /* 0x040fe20000001810 */
[----:B------:R-:W-:Y:S07]  /*25a0*/  LDSM.16.M88.4 R88, [R242+0x16900] ;  /* 0x01690000f258783b */ /* 0x000fee0000000200 */
[C---:B---3--:R-:W-:Y:S08]  /*25b0*/  HMMA.16816.F32 R20, R192.reuse, R76, R52 ;  /* 0x0000004cc014723c */ /* 0x048ff00000001834 */
[----:B------:R-:W-:Y:S01]  /*25c0*/  HMMA.16816.F32 R16, R192, R78, R68 ;  /* 0x0000004ec010723c */ /* 0x000fe20000001844 */
[----:B------:R-:W3:Y:S04]  /*25d0*/  LDSM.16.M88.4 R68, [R239+0x3000] ;  /* 0x00300000ef44783b */ /* 0x000ee80000000200 */
[----:B------:R-:W2:Y:S03]  /*25e0*/  LDSM.16.M88.4 R76, [R239+0x3800] ;  /* 0x00380000ef4c783b */ /* 0x000ea60000000200 */
[C---:B------:R-:W-:Y:S08]  /*25f0*/  HMMA.16816.F32 R8, R196.reuse, R42, R60 ;  /* 0x0000002ac408723c */ /* 0x040ff0000000183c */
[C---:B------:R-:W-:Y:S08]  /*2600*/  HMMA.16816.F32 R12, R196.reuse, R40, R64 ;  /* 0x00000028c40c723c */ /* 0x040ff00000001840 */
[C---:B------:R-:W-:Y:S08]  /*2610*/  HMMA.16816.F32 R60, R196.reuse, R48, R56 ;  /* 0x00000030c43c723c */ /* 0x040ff00000001838 */
[C---:B-1----:R-:W-:Y:S01]  /*2620*/  HMMA.16816.F32 R56, R196.reuse, R32, R36 ;  /* 0x00000020c438723c */ /* 0x042fe20000001824 */
[----:B------:R-:W1:Y:S07]  /*2630*/  LDSM.16.M88.4 R36, [R236+0x14100] ;  /* 0x01410000ec24783b */ /* 0x000e6e0000000200 */
[C---:B------:R-:W-:Y:S01]  /*2640*/  HMMA.16816.F32 R52, R196.reuse, R34, R24 ;  /* 0x00000022c434723c */ /* 0x040fe20000001818 */
[----:B------:R-:W1:Y:S07]  /*2650*/  LDSM.16.M88.4 R32, [R236+0x14900] ;  /* 0x01490000ec20783b */ /* 0x000e6e0000000200 */
[C---:B------:R-:W-:Y:S08]  /*2660*/  HMMA.16816.F32 R64, R196.reuse, R50, R44 ;  /* 0x00000032c440723c */ /* 0x040ff0000000182c */
[C---:B----4-:R-:W-:Y:S08]  /*2670*/  HMMA.16816.F32 R48, R196.reuse, R28, R20 ;  /* 0x0000001cc430723c */ /* 0x050ff00000001814 */
[----:B------:R-:W-:Y:S01]  /*2680*/  HMMA.16816.F32 R44, R196, R30, R16 ;  /* 0x0000001ec42c723c */ /* 0x000fe20000001810 */
[----:B------:R-:W4:Y:S07]  /*2690*/  LDSM.16.M88.4 R28, [R236+0x15100] ;  /* 0x01510000ec1c783b */ /* 0x000f2e0000000200 */
[C---:B--2---:R-:W-:Y:S08]  /*26a0*/  HMMA.16816.F32 R40, R200.reuse, R72, R12 ;  /* 0x00000048c828723c */ /* 0x044ff0000000180c */
[C---:B------:R-:W-:Y:S01]  /*26b0*/  HMMA.16816.F32 R24, R200.reuse, R74, R8 ;  /* 0x0000004ac818723c */ /* 0x040fe20000001808 */
[----:B------:R-:W-:Y:S07]  /*26c0*/  LDSM.16.M88.4 R72, [R242+0x15100] ;  /* 0x01510000f248783b */ /* 0x000fee0000000200 */
[C---:B------:R-:W-:Y:S08]  /*26d0*/  HMMA.16816.F32 R20, R200.reuse, R80, R60 ;  /* 0x00000050c814723c */ /* 0x040ff0000000183c */
[C---:B---3--:R-:W-:Y:S08]  /*26e0*/  HMMA.16816.F32 R12, R200.reuse, R68, R56 ;  /* 0x00000044c80c723c */ /* 0x048ff00000001838 */
[C---:B------:R-:W-:Y:S01]  /*26f0*/  HMMA.16816.F32 R8, R200.reuse, R70, R52 ;  /* 0x00000046c808723c */ /* 0x040fe20000001834 */
[----:B------:R-:W-:Y:S07]  /*2700*/  LDSM.16.M88.4 R68, [R243+0x4000] ;  /* 0x00400000f344783b */ /* 0x000fee0000000200 */
[C---:B------:R-:W-:Y:S01]  /*2710*/  HMMA.16816.F32 R16, R200.reuse, R82, R64 ;  /* 0x00000052c810723c */ /* 0x040fe20000001840 */
[----:B------:R-:W2:Y:S04]  /*2720*/  LDSM.16.M88.4 R64, [R236+0x15900] ;  /* 0x01590000ec40783b */ /* 0x000ea80000000200 */
[----:B------:R-:W3:Y:S03]  /*2730*/  LDSM.16.M88.4 R80, [R243+0x4800] ;  /* 0x00480000f350783b */ /* 0x000ee60000000200 */
[----:B------:R-:W-:Y:S08]  /*2740*/  HMMA.16816.F32 R48, R200, R76, R48 ;  /* 0x0000004cc830723c */ /* 0x000ff00000001830 */
[C---:B-1----:R-:W-:Y:S08]  /*2750*/  HMMA.16816.F32 R56, R204.reuse, R36, R40 ;  /* 0x00000024cc38723c */ /* 0x042ff00000001828 */
[----:B------:R-:W-:Y:S08]  /*2760*/  HMMA.16816.F32 R52, R204, R32, R20 ;  /* 0x00000020cc34723c */ /* 0x000ff00000001814 */
[----:B------:R-:W-:Y:S01]  /*2770*/  HMMA.16816.F32 R60, R200, R78, R44 ;  /* 0x0000004ec83c723c */ /* 0x000fe2000000182c */
[----:B------:R-:W-:Y:S07]  /*2780*/  LDSM.16.M88.4 R76, [R242+0x15900] ;  /* 0x01590000f24c783b */ /* 0x000fee0000000200 */
[C---:B----4-:R-:W-:Y:S08]  /*2790*/  HMMA.16816.F32 R40, R204.reuse, R28, R12 ;  /* 0x0000001ccc28723c */ /* 0x050ff0000000180c */
[C---:B------:R-:W-:Y:S01]  /*27a0*/  HMMA.16816.F32 R20, R204.reuse, R30, R8 ;  /* 0x0000001ecc14723c */ /* 0x040fe20000001808 */
[----:B------:R-:W1:Y:S07]  /*27b0*/  LDSM.16.M88.4 R28, [R243+0x5000] ;  /* 0x00500000f31c783b */ /* 0x000e6e0000000200 */
[C---:B------:R-:W-:Y:S01]  /*27c0*/  HMMA.16816.F32 R36, R204.reuse, R38, R24 ;  /* 0x00000026cc24723c */ /* 0x040fe20000001818 */
[----:B------:R-:W4:Y:S07]  /*27d0*/  LDSM.16.M88.4 R24, [R243+0x5800] ;  /* 0x00580000f318783b */ /* 0x000f2e0000000200 */
[C---:B------:R-:W-:Y:S01]  /*27e0*/  HMMA.16816.F32 R44, R204.reuse, R34, R16 ;  /* 0x00000022cc2c723c */ /* 0x040fe20000001810 */
[----:B------:R-:W1:Y:S07]  /*27f0*/  LDSM.16.M88.4 R32, [R242+0x14100] ;  /* 0x01410000f220783b */ /* 0x000e6e0000000200 */
[C---:B--2---:R-:W-:Y:S08]  /*2800*/  HMMA.16816.F32 R16, R204.reuse, R64, R48 ;  /* 0x00000040cc10723c */ /* 0x044ff00000001830 */
[----:B------:R-:W-:Y:S01]  /*2810*/  HMMA.16816.F32 R12, R204, R66, R60 ;  /* 0x00000042cc0c723c */ /* 0x000fe2000000183c */
[----:B------:R-:W2:Y:S07]  /*2820*/  LDSM.16.M88.4 R64, [R242+0x14900] ;  /* 0x01490000f240783b */ /* 0x000eae0000000200 */
[C---:B------:R-:W-:Y:S08]  /*2830*/  HMMA.16816.F32 R8, R208.reuse, R68, R56 ;  /* 0x00000044d008723c */ /* 0x040ff00000001838 */
[C---:B------:R-:W-:Y:S01]  /*2840*/  HMMA.16816.F32 R36, R208.reuse, R70, R36 ;  /* 0x00000046d024723c */ /* 0x040fe20000001824 */
[----:B------:R-:W-:Y:S07]  /*2850*/  LDSM.16.M88.4 R68, [R239+0x5800] ;  /* 0x00580000ef44783b */ /* 0x000fee0000000200 */
[C---:B---3--:R-:W-:Y:S08]  /*2860*/  HMMA.16816.F32 R48, R208.reuse, R80, R52 ;  /* 0x00000050d030723c */ /* 0x048ff00000001834 */
[C---:B------:R-:W-:Y:S01]  /*2870*/  HMMA.16816.F32 R56, R208.reuse, R82, R44 ;  /* 0x00000052d038723c */ /* 0x040fe2000000182c */
[----:B------:R-:W3:Y:S07]  /*2880*/  LDSM.16.M88.4 R80, [R239+0x4000] ;  /* 0x00400000ef50783b */ /* 0x000eee0000000200 */
[C---:B-1----:R-:W-:Y:S08]  /*2890*/  HMMA.16816.F32 R60, R208.reuse, R28, R40 ;  /* 0x0000001cd03c723c */ /* 0x042ff00000001828 */
[C---:B------:R-:W-:Y:S01]  /*28a0*/  HMMA.16816.F32 R40, R208.reuse, R30, R20 ;  /* 0x0000001ed028723c */ /* 0x040fe20000001814 */
[----:B------:R-:W1:Y:S07]  /*28b0*/  LDSM.16.M88.4 R28, [R239+0x4800] ;  /* 0x00480000ef1c783b */ /* 0x000e6e0000000200 */
[C---:B----4-:R-:W-:Y:S08]  /*28c0*/  HMMA.16816.F32 R52, R208.reuse, R24, R16 ;  /* 0x00000018d034723c */ /* 0x050ff00000001810 */
[----:B------:R-:W-:Y:S08]  /*28d0*/  HMMA.16816.F32 R44, R208, R26, R12 ;  /* 0x0000001ad02c723c */ /* 0x000ff0000000180c */
[C---:B------:R-:W-:Y:S08]  /*28e0*/  HMMA.16816.F32 R24, R212.reuse, R32, R8 ;  /* 0x00000020d418723c */ /* 0x040ff00000001808 */
[C---:B------:R-:W-:Y:S01]  /*28f0*/  HMMA.16816.F32 R20, R212.reuse, R34, R36 ;  /* 0x00000022d414723c */ /* 0x040fe20000001824 */
[----:B------:R-:W4:Y:S07]  /*2900*/  LDSM.16.M88.4 R32, [R239+0x5000] ;  /* 0x00500000ef20783b */ /* 0x000f2e0000000200 */
[C---:B--2---:R-:W-:Y:S08]  /*2910*/  HMMA.16816.F32 R16, R212.reuse, R64, R48 ;  /* 0x00000040d410723c */ /* 0x044ff00000001830 */
[C---:B------:R-:W-:Y:S08]  /*2920*/  HMMA.16816.F32 R8, R212.reuse, R72, R60 ;  /* 0x00000048d408723c */ /* 0x040ff0000000183c */
[C---:B------:R-:W-:Y:S01]  /*2930*/  HMMA.16816.F32 R12, R212.reuse, R66, R56 ;  /* 0x00000042d40c723c */ /* 0x040fe20000001838 */
[----:B------:R-:W2:Y:S07]  /*2940*/  LDSM.16.M88.4 R64, [R236+0x16100] ;  /* 0x01610000ec40783b */ /* 0x000eae0000000200 */
[C---:B------:R-:W-:Y:S01]  /*2950*/  HMMA.16816.F32 R40, R212.reuse, R74, R40 ;  /* 0x0000004ad428723c */ /* 0x040fe20000001828 */
[----:B------:R-:W-:Y:S07]  /*2960*/  LDSM.16.M88.4 R72, [R236+0x16900] ;  /* 0x01690000ec48783b */ /* 0x000fee0000000200 */
[----:B------:R-:W-:Y:S08]  /*2970*/  HMMA.16816.F32 R60, R212, R76, R52 ;  /* 0x0000004cd43c723c */ /* 0x000ff00000001834 */
[C---:B---3--:R-:W-:Y:S08]  /*2980*/  HMMA.16816.F32 R52, R216.reuse, R80, R24 ;  /* 0x00000050d834723c */ /* 0x048ff00000001818 */
[----:B------:R-:W-:Y:S01]  /*2990*/  HMMA.16816.F32 R48, R216, R82, R20 ;  /* 0x00000052d830723c */ /* 0x000fe20000001814 */
[----:B------:R-:W3:Y:S07]  /*29a0*/  LDSM.16.M88.4 R80, [R236+0x17100] ;  /* 0x01710000ec50783b */ /* 0x000eee0000000200 */
[----:B------:R-:W-:Y:S01]  /*29b0*/  HMMA.16816.F32 R56, R212, R78, R44 ;  /* 0x0000004ed438723c */ /* 0x000fe2000000182c */
[----:B------:R-:W-:Y:S07]  /*29c0*/  LDSM.16.M88.4 R76, [R243+0x6800] ;  /* 0x00680000f34c783b */ /* 0x000fee0000000200 */
[C---:B-1----:R-:W-:Y:S08]  /*29d0*/  HMMA.16816.F32 R44, R216.reuse, R28, R16 ;  /* 0x0000001cd82c723c */ /* 0x042ff00000001810 */
[C---:B----4-:R-:W-:Y:S08]  /*29e0*/  HMMA.16816.F32 R24, R216.reuse, R32, R8 ;  /* 0x00000020d818723c */ /* 0x050ff00000001808 */
[C---:B------:R-:W-:Y:S08]  /*29f0*/  HMMA.16816.F32 R20, R216.reuse, R34, R40 ;  /* 0x00000022d814723c */ /* 0x040ff00000001828 */
[C---:B------:R-:W-:Y:S01]  /*2a00*/  HMMA.16816.F32 R16, R216.reuse, R68, R60 ;  /* 0x00000044d810723c */ /* 0x040fe2000000183c */
[----:B------:R-:W1:Y:S07]  /*2a10*/  LDSM.16.M88.4 R60, [R243+0x6000] ;  /* 0x00600000f33c783b */ /* 0x000e6e0000000200 */
[----:B------:R-:W-:Y:S01]  /*2a20*/  HMMA.16816.F32 R36, R216, R30, R12 ;  /* 0x0000001ed824723c */ /* 0x000fe2000000180c */
[----:B------:R-:W4:Y:S07]  /*2a30*/  LDSM.16.M88.4 R28, [R236+0x17900] ;  /* 0x01790000ec1c783b */ /* 0x000f2e0000000200 */
[C---:B--2---:R-:W-:Y:S08]  /*2a40*/  HMMA.16816.F32 R8, R220.reuse, R64, R52 ;  /* 0x00000040dc08723c */ /* 0x044ff00000001834 */
[----:B------:R-:W-:Y:S01]  /*2a50*/  HMMA.16816.F32 R48, R220, R66, R48 ;  /* 0x00000042dc30723c */ /* 0x000fe20000001830 */
[----:B------:R-:W-:Y:S07]  /*2a60*/  LDSM.16.M88.4 R64, [R239+0x6000] ;  /* 0x00600000ef40783b */ /* 0x000fee0000000200 */
[----:B------:R-:W-:Y:S01]  /*2a70*/  HMMA.16816.F32 R12, R216, R70, R56 ;  /* 0x00000046d80c723c */ /* 0x000fe20000001838 */
[----:B------:R-:W-:Y:S07]  /*2a80*/  LDSM.16.M88.4 R68, [R243+0x7800] ;  /* 0x00780000f344783b */ /* 0x000fee0000000200 */
[C---:B---3--:R-:W-:Y:S08]  /*2a90*/  HMMA.16816.F32 R32, R220.reuse, R80, R24 ;  /* 0x00000050dc20723c */ /* 0x048ff00000001818 */
[C---:B------:R-:W-:Y:S01]  /*2aa0*/  HMMA.16816.F32 R56, R220.reuse, R82, R20 ;  /* 0x00000052dc38723c */ /* 0x040fe20000001814 */
[----:B------:R-:W2:Y:S07]  /*2ab0*/  LDSM.16.M88.4 R80, [R242+0x16100] ;  /* 0x01610000f250783b */ /* 0x000eae0000000200 */
[C---:B------:R-:W-:Y:S08]  /*2ac0*/  HMMA.16816.F32 R44, R220.reuse, R72, R44 ;  /* 0x00000048dc2c723c */ /* 0x040ff0000000182c */
[----:B------:R-:W-:Y:S01]  /*2ad0*/  HMMA.16816.F32 R40, R220, R74, R36 ;  /* 0x0000004adc28723c */ /* 0x000fe20000001824 */
[----:B------:R-:W-:Y:S07]  /*2ae0*/  LDSM.16.M88.4 R72, [R239+0x6800] ;  /* 0x00680000ef48783b */ /* 0x000fee0000000200 */
[C---:B-1----:R-:W-:Y:S08]  /*2af0*/  HMMA.16816.F32 R24, R224.reuse, R60, R8 ;  /* 0x0000003ce018723c */ /* 0x042ff00000001808 */
[----:B------:R-:W-:Y:S01]  /*2b00*/  HMMA.16816.F32 R20, R224, R62, R48 ;  /* 0x0000003ee014723c */ /* 0x000fe20000001830 */
[----:B------:R-:W-:Y:S07]  /*2b10*/  LDSM.16.M88.4 R60, [R239+0x7000] ;  /* 0x00700000ef3c783b */ /* 0x000fee0000000200 */
[C---:B----4-:R-:W-:Y:S08]  /*2b20*/  HMMA.16816.F32 R52, R220.reuse, R28, R16 ;  /* 0x0000001cdc34723c */ /* 0x050ff00000001810 */
[----:B------:R-:W-:Y:S01]  /*2b30*/  HMMA.16816.F32 R36, R220, R30, R12 ;  /* 0x0000001edc24723c */ /* 0x000fe2000000180c */
[----:B------:R-:W1:Y:S07]  /*2b40*/  LDSM.16.M88.4 R28, [R242+0x17100] ;  /* 0x01710000f21c783b */ /* 0x000e6e0000000200 */
[C---:B------:R-:W-:Y:S08]  /*2b50*/  HMMA.16816.F32 R16, R224.reuse, R76, R44 ;  /* 0x0000004ce010723c */ /* 0x040ff0000000182c */
[C---:B------:R-:W-:Y:S08]  /*2b60*/  HMMA.16816.F32 R8, R224.reuse, R84, R32 ;  /* 0x00000054e008723c */ /* 0x040ff00000001820 */
[C---:B------:R-:W-:Y:S01]  /*2b70*/  HMMA.16816.F32 R32, R224.reuse, R86, R56 ;  /* 0x00000056e020723c */ /* 0x040fe20000001838 */
[----:B------:R-:W3:Y:S07]  /*2b80*/  LDSM.16.M88.4 R56, [R242+0x17900] ;  /* 0x01790000f238783b */ /* 0x000eee0000000200 */
[----:B------:R-:W-:Y:S08]  /*2b90*/  HMMA.16816.F32 R12, R224, R78, R40 ;  /* 0x0000004ee00c723c */ /* 0x000ff00000001828 */
[C---:B--2---:R-:W-:Y:S08]  /*2ba0*/  HMMA.16816.F32 R24, R228.reuse, R80, R24 ;  /* 0x00000050e418723c */ /* 0x044ff00000001818 */
[----:B------:R-:W-:Y:S08]  /*2bb0*/  HMMA.16816.F32 R40, R228, R82, R20 ;  /* 0x00000052e428723c */ /* 0x000ff00000001814 */
[C---:B------:R-:W-:Y:S08]  /*2bc0*/  HMMA.16816.F32 R48, R224.reuse, R68, R52 ;  /* 0x00000044e030723c */ /* 0x040ff00000001834 */
[----:B------:R-:W-:Y:S01]  /*2bd0*/  HMMA.16816.F32 R44, R224, R70, R36 ;  /* 0x00000046e02c723c */ /* 0x000fe20000001824 */
[----:B------:R-:W2:Y:S01]  /*2be0*/  LDSM.16.M88.4 R68, [R239+0x7800] ;  /* 0x00780000ef44783b */ /* 0x000ea20000000200 */
[----:B------:R-:W-:-:S06]  /*2bf0*/  DEPBAR.LE SB0, 0x0 ;  /* 0x000080000000791a */ /* 0x000fcc0000000000 */
[C---:B------:R-:W-:Y:S08]  /*2c00*/  HMMA.16816.F32 R36, R228.reuse, R88, R16 ;  /* 0x00000058e424723c */ /* 0x040ff00000001810 */
[----:B------:R-:W-:Y:S08]  /*2c10*/  HMMA.16816.F32 R52, R228, R90, R12 ;  /* 0x0000005ae434723c */ /* 0x000ff0000000180c */
[----:B------:R-:W-:Y:S08]  /*2c20*/  HMMA.16816.F32 R24, R232, R64, R24 ;  /* 0x00000040e818723c */ /* 0x000ff00000001818 */
[C---:B-1----:R-:W-:Y:S08]  /*2c30*/  HMMA.16816.F32 R12, R228.reuse, R30, R32 ;  /* 0x0000001ee40c723c */ /* 0x042ff00000001820 */
[----:B------:R-:W-:Y:S08]  /*2c40*/  HMMA.16816.F32 R8, R228, R28, R8 ;  /* 0x0000001ce408723c */ /* 0x000ff00000001808 */
[----:B------:R-:W-:Y:S01]  /*2c50*/  HMMA.16816.F32 R28, R232, R66, R40 ;  /* 0x00000042e81c723c */ /* 0x000fe20000001828 */
[----:B------:R-:W-:-:S02]  /*2c60*/  FSEL R6, R24, -INF , P0 ;  /* 0xff80000018067808 */ /* 0x000fc40000000000 */
[----:B------:R-:W-:-:S04]  /*2c70*/  FSEL R7, R25, -INF , P2 ;  /* 0xff80000019077808 */ /* 0x000fc80001000000 */
[----:B------:R-:W-:Y:S01]  /*2c80*/  FMNMX.FTZ R3, R6, R7, !PT ;  /* 0x0000000706037209 */ /* 0x000fe20007810000 */
[----:B---3--:R-:W-:Y:S08]  /*2c90*/  HMMA.16816.F32 R16, R228, R56, R48 ;  /* 0x00000038e410723c */ /* 0x008ff00000001830 */
[C---:B------:R-:W-:Y:S08]  /*2ca0*/  HMMA.16816.F32 R36, R232.reuse, R72, R36 ;  /* 0x00000048e824723c */ /* 0x040ff00000001824 */
[----:B------:R-:W-:Y:S08]  /*2cb0*/  HMMA.16816.F32 R48, R232, R74, R52 ;  /* 0x0000004ae830723c */ /* 0x000ff00000001834 */
[----:B------:R-:W-:Y:S08]  /*2cc0*/  HMMA.16816.F32 R20, R228, R58, R44 ;  /* 0x0000003ae414723c */ /* 0x000ff0000000182c */
[C---:B------:R-:W-:Y:S07]  /*2cd0*/  HMMA.16816.F32 R32, R232.reuse, R62, R12 ;  /* 0x0000003ee820723c */ /* 0x040fee000000180c */
[----:B------:R-:W-:Y:S01]  /*2ce0*/  FSEL R15, R26, -INF , P0 ;  /* 0xff8000001a0f7808 */ /* 0x000fe20000000000 */
[----:B------:R-:W-:Y:S01]  /*2cf0*/  HMMA.16816.F32 R44, R232, R60, R8 ;  /* 0x0000003ce82c723c */ /* 0x000fe20000001808 */
[----:B------:R-:W-:Y:S01]  /*2d00*/  BAR.SYNC.DEFER_BLOCKING 0x0 ;  /* 0x0000000000007b1d */ /* 0x000fe20000010000 */
[----:B------:R-:W-:-:S04]  /*2d10*/  ISETP.GT.AND P0, PT, R2, 0x9, PT ;  /* 0x000000090200780c */ /* 0x000fc80003f04270 */
[----:B------:R-:W-:Y:S01]  /*2d20*/  FSEL R12, R29, -INF , P0 ;  /* 0xff8000001d0c7808 */ /* 0x000fe20000000000 */
[----:B------:R-:W-:Y:S01]  /*2d30*/  IMAD.U32 R11, RZ, RZ, UR10 ;  /* 0x0000000aff0b7e24 */ /* 0x000fe2000f8e00ff */
[----:B------:R-:W-:Y:S01]  /*2d40*/  FSEL R10, R28, -INF , P1 ;  /* 0xff8000001c0a7808 */ /* 0x000fe20000800000 */
[C---:B--2---:R-:W-:Y:S01]  /*2d50*/  HMMA.16816.F32 R40, R232.reuse, R68, R16 ;  /* 0x00000044e828723c */ /* 0x044fe20000001810 */
[----:B------:R-:W-:Y:S02]  /*2d60*/  FSEL R26, R31, -INF , P0 ;  /* 0xff8000001f1a7808 */ /* 0x000fe40000000000 */
[----:B------:R-:W-:Y:S02]  /*2d70*/  FMNMX.FTZ R3, R10, R3, !PT ;  /* 0x000000030a037209 */ /* 0x000fe40007810000 */
[C---:B------:R-:W-:Y:S02]  /*2d80*/  ISETP.GT.AND P0, PT, R2.reuse, 0x18, PT ;  /* 0x000000180200780c */ /* 0x040fe40003f04270 */
[----:B------:R-:W-:Y:S01]  /*2d90*/  FSEL R16, R27, -INF , P2 ;  /* 0xff8000001b107808 */ /* 0x000fe20001000000 */
[----:B------:R-:W-:Y:S01]  /*2da0*/  HMMA.16816.F32 R20, R232, R70, R20 ;  /* 0x00000046e814723c */ /* 0x000fe20000001814 */
[----:B------:R-:W-:-:S02]  /*2db0*/  ISETP.GT.AND P2, PT, R2, 0x10, PT ;  /* 0x000000100200780c */ /* 0x000fc40003f44270 */
[----:B------:R-:W-:Y:S02]  /*2dc0*/  FSEL R17, R30, -INF , P1 ;  /* 0xff8000001e117808 */ /* 0x000fe40000800000 */
[----:B------:R-:W-:Y:S02]  /*2dd0*/  ISETP.GT.AND P1, PT, R2, 0x11, PT ;  /* 0x000000110200780c */ /* 0x000fe40003f24270 */
[----:B------:R-:W-:Y:S02]  /*2de0*/  FSEL R14, R36, -INF , P2 ;  /* 0xff800000240e7808 */ /* 0x000fe40001000000 */
[----:B------:R-:W-:Y:S02]  /*2df0*/  FMNMX.FTZ R3, R12, R3, !PT ;  /* 0x000000030c037209 */ /* 0x000fe40007810000 */
[----:B------:R-:W-:Y:S02]  /*2e00*/  FSEL R25, R37, -INF , P1 ;  /* 0xff80000025197808 */ /* 0x000fe40000800000 */
[----:B------:R-:W-:-:S02]  /*2e10*/  FMNMX.FTZ R3, R14, R3, !PT ;  /* 0x000000030e037209 */ /* 0x000fc40007810000 */
[----:B------:R-:W-:Y:S02]  /*2e20*/  FSEL R29, R39, -INF , P1 ;  /* 0xff800000271d7808 */ /* 0x000fe40000800000 */
[----:B------:R-:W-:Y:S02]  /*2e30*/  ISETP.GT.AND P1, PT, R2, 0x19, PT ;  /* 0x000000190200780c */ /* 0x000fe40003f24270 */
[----:B------:R-:W-:Y:S02]  /*2e40*/  FSEL R24, R48, -INF , P0 ;  /* 0xff80000030187808 */ /* 0x000fe40000000000 */
[----:B------:R-:W-:Y:S02]  /*2e50*/  FMNMX.FTZ R3, R25, R3, !PT ;  /* 0x0000000319037209 */ /* 0x000fe40007810000 */
[----:B------:R-:W-:Y:S02]  /*2e60*/  FSEL R28, R38, -INF , P2 ;  /* 0xff800000261c7808 */ /* 0x000fe40001000000 */
[----:B------:R-:W-:-:S02]  /*2e70*/  FSEL R27, R49, -INF , P1 ;  /* 0xff800000311b7808 */ /* 0x000fc40000800000 */
[----:B------:R-:W-:Y:S02]  /*2e80*/  ISETP.GT.AND P2, PT, R2, 0x20, PT ;  /* 0x000000200200780c */ /* 0x000fe40003f44270 */
[----:B------:R-:W-:Y:S02]  /*2e90*/  FMNMX.FTZ R3, R24, R3, !PT ;  /* 0x0000000318037209 */ /* 0x000fe40007810000 */
[----:B------:R-:W-:Y:S02]  /*2ea0*/  FSEL R53, R51, -INF , P1 ;  /* 0xff80000033357808 */ /* 0x000fe40000800000 */
[----:B------:R-:W-:Y:S02]  /*2eb0*/  ISETP.GT.AND P1, PT, R2, 0x21, PT ;  /* 0x000000210200780c */ /* 0x000fe40003f24270 */
[----:B------:R-:W-:Y:S02]  /*2ec0*/  FSEL R87, R44, -INF , P2 ;  /* 0xff8000002c577808 */ /* 0x000fe40001000000 */
[----:B------:R-:W-:-:S02]  /*2ed0*/  FMNMX.FTZ R3, R27, R3, !PT ;  /* 0x000000031b037209 */ /* 0x000fc40007810000 */
[----:B------:R-:W-:Y:S02]  /*2ee0*/  FSEL R52, R50, -INF , P0 ;  /* 0xff80000032347808 */ /* 0x000fe40000000000 */
[----:B------:R-:W-:Y:S02]  /*2ef0*/  ISETP.GT.AND P0, PT, R2, 0x28, PT ;  /* 0x000000280200780c */ /* 0x000fe40003f04270 */
[----:B------:R-:W-:Y:S02]  /*2f00*/  FSEL R85, R45, -INF , P1 ;  /* 0xff8000002d557808 */ /* 0x000fe40000800000 */
[----:B------:R-:W-:Y:S02]  /*2f10*/  FMNMX.FTZ R3, R87, R3, !PT ;  /* 0x0000000357037209 */ /* 0x000fe40007810000 */
[----:B------:R-:W-:Y:S02]  /*2f20*/  FMNMX.FTZ R8, R15, R16, !PT ;  /* 0x000000100f087209 */ /* 0x000fe40007810000 */
[----:B------:R-:W-:-:S02]  /*2f30*/  FSEL R95, R47, -INF , P1 ;  /* 0xff8000002f5f7808 */ /* 0x000fc40000800000 */
[----:B------:R-:W-:Y:S02]  /*2f40*/  ISETP.GT.AND P1, PT, R2, 0x29, PT ;  /* 0x000000290200780c */ /* 0x000fe40003f24270 */
[----:B------:R-:W-:Y:S02]  /*2f50*/  FSEL R84, R32, -INF , P0 ;  /* 0xff80000020547808 */ /* 0x000fe40000000000 */
[----:B------:R-:W-:Y:S02]  /*2f60*/  FMNMX.FTZ R3, R85, R3, !PT ;  /* 0x0000000355037209 */ /* 0x000fe40007810000 */
[----:B------:R-:W-:Y:S02]  /*2f70*/  FMNMX.FTZ R8, R17, R8, !PT ;  /* 0x0000000811087209 */ /* 0x000fe40007810000 */
[----:B------:R-:W-:Y:S02]  /*2f80*/  FSEL R98, R34, -INF , P0 ;  /* 0xff80000022627808 */ /* 0x000fe40000000000 */
[----:B------:R-:W-:-:S02]  /*2f90*/  ISETP.GT.AND P0, PT, R2, 0x30, PT ;  /* 0x000000300200780c */ /* 0x000fc40003f04270 */
[----:B------:R-:W-:Y:S02]  /*2fa0*/  FSEL R79, R33, -INF , P1 ;  /* 0xff800000214f7808 */ /* 0x000fe40000800000 */
[----:B------:R-:W-:Y:S02]  /*2fb0*/  FMNMX.FTZ R3, R84, R3, !PT ;  /* 0x0000000354037209 */ /* 0x000fe40007810000 */
[----:B------:R-:W-:Y:S02]  /*2fc0*/  FMNMX.FTZ R8, R26, R8, !PT ;  /* 0x000000081a087209 */ /* 0x000fe40007810000 */
[----:B------:R-:W-:Y:S02]  /*2fd0*/  FSEL R96, R46, -INF , P2 ;  /* 0xff8000002e607808 */ /* 0x000fe40001000000 */
[----:B------:R-:W-:Y:S02]  /*2fe0*/  FSEL R97, R35, -INF , P1 ;  /* 0xff80000023617808 */ /* 0x000fe40000800000 */
[----:B------:R-:W-:-:S02]  /*2ff0*/  FSEL R99, R42, -INF , P0 ;  /* 0xff8000002a637808 */ /* 0x000fc40000000000 */
[----:B------:R-:W-:Y:S02]  /*3000*/  FSEL R94, R40, -INF , P0 ;  /* 0xff800000285e7808 */ /* 0x000fe40000000000 */
[C---:B------:R-:W-:Y:S02]  /*3010*/  ISETP.GT.AND P2, PT, R2.reuse, 0x31, PT ;  /* 0x000000310200780c */ /* 0x040fe40003f44270 */
[C---:B------:R-:W-:Y:S02]  /*3020*/  ISETP.GT.AND P1, PT, R2.reuse, 0x38, PT ;  /* 0x000000380200780c */ /* 0x040fe40003f24270 */
[----:B------:R-:W-:Y:S02]  /*3030*/  ISETP.GT.AND P0, PT, R2, 0x39, PT ;  /* 0x000000390200780c */ /* 0x000fe40003f04270 */
[----:B------:R-:W-:Y:S02]  /*3040*/  FMNMX.FTZ R3, R79, R3, !PT ;  /* 0x000000034f037209 */ /* 0x000fe40007810000 */
[----:B------:R-:W-:-:S02]  /*3050*/  FMNMX.FTZ R2, R28, R8, !PT ;  /* 0x000000081c027209 */ /* 0x000fc40007810000 */
[----:B------:R-:W-:Y:S02]  /*3060*/  FSEL R93, R41, -INF , P2 ;  /* 0xff800000295d7808 */ /* 0x000fe40001000000 */
[----:B------:R-:W-:Y:S02]  /*3070*/  FMNMX.FTZ R3, R94, R3, !PT ;  /* 0x000000035e037209 */ /* 0x000fe40007810000 */
[----:B------:R-:W-:Y:S02]  /*3080*/  FMNMX.FTZ R2, R29, R2, !PT ;  /* 0x000000021d027209 */ /* 0x000fe40007810000 */
[----:B------:R-:W-:Y:S02]  /*3090*/  FSEL R92, R20, -INF , P1 ;  /* 0xff800000145c7808 */ /* 0x000fe40000800000 */
[----:B------:R-:W-:Y:S02]  /*30a0*/  FMNMX.FTZ R3, R93, R3, !PT ;  /* 0x000000035d037209 */ /* 0x000fe40007810000 */
[----:B------:R-:W-:-:S02]  /*30b0*/  FMNMX.FTZ R2, R52, R2, !PT ;  /* 0x0000000234027209 */ /* 0x000fc40007810000 */
[----:B------:R-:W-:Y:S02]  /*30c0*/  FSEL R86, R21, -INF , P0 ;  /* 0xff80000015567808 */ /* 0x000fe40000000000 */
[----:B------:R-:W-:Y:S02]  /*30d0*/  FMNMX.FTZ R3, R92, R3, !PT ;  /* 0x000000035c037209 */ /* 0x000fe40007810000 */
[----:B------:R-:W-:Y:S02]  /*30e0*/  FMNMX.FTZ R2, R53, R2, !PT ;  /* 0x0000000235027209 */ /* 0x000fe40007810000 */
[----:B------:R-:W-:Y:S02]  /*30f0*/  FMNMX.FTZ R3, R86, R3, !PT ;  /* 0x0000000356037209 */ /* 0x000fe40007810000 */
[----:B------:R-:W-:Y:S02]  /*3100*/  FMNMX.FTZ R2, R96, R2, !PT ;  /* 0x0000000260027209 */ /* 0x000fe40007810000 */
[----:B------:R-:W-:Y:S01]  /*3110*/  FSEL R78, R43, -INF , P2 ;  /* 0xff8000002b4e7808 */ /* 0x000fe20001000000 */
[----:B------:R-:W1:Y:S01]  /*3120*/  SHFL.BFLY PT, R8, R3, 0x2, 0x1f ;  /* 0x0c401f0003087f89 */ /* 0x000e6200000e0000 */
[----:B------:R-:W-:-:S02]  /*3130*/  FMNMX.FTZ R2, R95, R2, !PT ;  /* 0x000000025f027209 */ /* 0x000fc40007810000 */
[----:B------:R-:W-:Y:S02]  /*3140*/  FSEL R77, R22, -INF , P1 ;  /* 0xff800000164d7808 */ /* 0x000fe40000800000 */
[----:B------:R-:W-:Y:S02]  /*3150*/  FMNMX.FTZ R2, R98, R2, !PT ;  /* 0x0000000262027209 */ /* 0x000fe40007810000 */
[----:B------:R-:W-:Y:S02]  /*3160*/  FSEL R76, R23, -INF , P0 ;  /* 0xff800000174c7808 */ /* 0x000fe40000000000 */
[----:B------:R-:W-:Y:S02]  /*3170*/  FMNMX.FTZ R2, R97, R2, !PT ;  /* 0x0000000261027209 */ /* 0x000fe40007810000 */
[----:B------:R-:W-:Y:S02]  /*3180*/  PLOP3.LUT P0, PT, PT, PT, UP0, 0x80, 0x0 ;  /* 0x000000000000781c */ /* 0x000fe40003f0f008 */
[----:B------:R-:W-:-:S04]  /*3190*/  FMNMX.FTZ R2, R99, R2, !PT ;  /* 0x0000000263027209 */ /* 0x000fc80007810000 */
[----:B------:R-:W-:-:S04]  /*31a0*/  FMNMX.FTZ R2, R78, R2, !PT ;  /* 0x000000024e027209 */ /* 0x000fc80007810000 */
[----:B------:R-:W-:Y:S02]  /*31b0*/  FMNMX.FTZ R2, R77, R2, !PT ;  /* 0x000000024d027209 */ /* 0x000fe40007810000 */
[----:B-1----:R-:W-:Y:S02]  /*31c0*/  FMNMX.FTZ R3, R3, R8, !PT ;  /* 0x0000000803037209 */ /* 0x002fe40007810000 */
[----:B------:R-:W-:-:S03]  /*31d0*/  FMNMX.FTZ R2, R76, R2, !PT ;  /* 0x000000024c027209 */ /* 0x000fc60007810000 */
[----:B------:R-:W1:Y:S04]  /*31e0*/  SHFL.BFLY PT, R8, R3, 0x1, 0x1f ;  /* 0x0c201f0003087f89 */ /* 0x000e6800000e0000 */
[----:B------:R-:W2:Y:S01]  /*31f0*/  SHFL.BFLY PT, R9, R2, 0x2, 0x1f ;  /* 0x0c401f0002097f89 */ /* 0x000ea200000e0000 */
[----:B-1----:R-:W-:Y:S02]  /*3200*/  FMNMX.FTZ R3, R3, R8, !PT ;  /* 0x0000000803037209 */ /* 0x002fe40007810000 */
[----:B--2---:R-:W-:-:S03]  /*3210*/  FMNMX.FTZ R2, R2, R9, !PT ;  /* 0x0000000902027209 */ /* 0x004fc60007810000 */
[C---:B------:R-:W-:Y:S01]  /*3220*/  FMUL.FTZ R13, R3.reuse, c[0x0][0x2d0] ;  /* 0x0000b400030d7a20 */ /* 0x040fe20000410000 */
[----:B------:R-:W-:Y:S01]  /*3230*/  FSETP.NEU.FTZ.AND P1, PT, R3, -INF , PT ;  /* 0xff8000000300780b */ /* 0x000fe20003f3d000 */
[----:B------:R-:W-:Y:S01]  /*3240*/  @P0 IMAD.WIDE.U32 R8, R100, UR14, R102 ;  /* 0x0000000e64080c25 */ /* 0x000fe2000f8e0066 */
[----:B------:R-:W1:Y:S02]  /*3250*/  SHFL.BFLY PT, R18, R2, 0x1, 0x1f ;  /* 0x0c201f0002127f89 */ /* 0x000e6400000e0000 */
[----:B------:R-:W-:Y:S02]  /*3260*/  FSEL R13, R13, RZ, P1 ;  /* 0x000000ff0d0d7208 */ /* 0x000fe40000800000 */
[----:B------:R-:W-:-:S03]  /*3270*/  @P0 IADD3 R9, R9, UR4, RZ ;  /* 0x0000000409090c10 */ /* 0x000fc6000fffe0ff */
[--C-:B------:R-:W-:Y:S02]  /*3280*/  FFMA.FTZ R6, R6, c[0x0][0x2d0], -R13.reuse ;  /* 0x0000b40006067a23 */ /* 0x100fe4000001080d */
[--C-:B------:R-:W-:Y:S02]  /*3290*/  FFMA.FTZ R7, R7, c[0x0][0x2d0], -R13.reuse ;  /* 0x0000b40007077a23 */ /* 0x100fe4000001080d */
[----:B------:R2:W-:Y:S01]  /*32a0*/  MUFU.EX2 R88, R6 ;  /* 0x0000000600587308 */ /* 0x0005e20000000800 */
[--C-:B------:R-:W-:Y:S02]  /*32b0*/  FFMA.FTZ R10, R10, c[0x0][0x2d0], -R13.reuse ;  /* 0x0000b4000a0a7a23 */ /* 0x100fe4000001080d */
[----:B------:R-:W-:-:S05]  /*32c0*/  FFMA.FTZ R0, R27, c[0x0][0x2d0], -R13 ;  /* 0x0000b4001b007a23 */ /* 0x000fca000001080d */
[----:B------:R3:W-:Y:S01]  /*32d0*/  MUFU.EX2 R89, R7 ;  /* 0x0000000700597308 */ /* 0x0007e20000000800 */
[----:B-1----:R-:W-:Y:S02]  /*32e0*/  FMNMX.FTZ R2, R2, R18, !PT ;  /* 0x0000001202027209 */ /* 0x002fe40007810000 */
[----:B--2---:R-:W-:-:S05]  /*32f0*/  @P0 LEA R6, P1, R8, c[0x0][0x1c8], 0x1 ;  /* 0x0000720008060a11 */ /* 0x004fca00078208ff */
[----:B------:R1:W-:Y:S01]  /*3300*/  MUFU.EX2 R156, R10 ;  /* 0x0000000a009c7308 */ /* 0x0003e20000000800 */
[----:B---3--:R-:W-:Y:S01]  /*3310*/  @P0 LEA.HI.X R7, R8, c[0x0][0x1cc], R9, 0x1, P1 ;  /* 0x0000730008070a11 */ /* 0x008fe200008f0c09 */
[----:B------:R-:W-:Y:S01]  /*3320*/  IMAD.U32 R9, RZ, RZ, UR9 ;  /* 0x00000009ff097e24 */ /* 0x000fe2000f8e00ff */
[----:B------:R-:W-:-:S05]  /*3330*/  MOV R8, UR10 ;  /* 0x0000000a00087c02 */ /* 0x000fca0008000f00 */
[----:B------:R2:W-:Y:S01]  /*3340*/  MUFU.EX2 R82, R0 ;  /* 0x0000000000527308 */ /* 0x0005e20000000800 */
[----:B------:R3:W-:Y:S01]  /*3350*/  @P0 LDGSTS.E.BYPASS.LTC128B.128 [R101+0x10100], [R6.64], !P6 ;  /* 0x1010000006650fae */ /* 0x0007e2000f101d4c */
[----:B------:R-:W-:Y:S01]  /*3360*/  @P0 LEA R8, P1, R8, R6, 0x1 ;  /* 0x0000000608080211 */ /* 0x000fe200078208ff */
[----:B-1----:R-:W-:-:S03]  /*3370*/  FFMA.FTZ R10, R12, c[0x0][0x2d0], -R13 ;  /* 0x0000b4000c0a7a23 */ /* 0x002fc6000001080d */
[----:B------:R-:W-:Y:S01]  /*3380*/  @P0 LEA.HI.X R9, R11, R7, R9, 0x1, P1 ;  /* 0x000000070b090211 */ /* 0x000fe200008f0c09 */
[C---:B------:R-:W-:Y:S01]  /*3390*/  FMUL.FTZ R12, R2.reuse, c[0x0][0x2d0] ;  /* 0x0000b400020c7a20 */ /* 0x040fe20000410000 */
[----:B------:R-:W-:Y:S01]  /*33a0*/  FSETP.NEU.FTZ.AND P1, PT, R2, -INF , PT ;  /* 0xff8000000200780b */ /* 0x000fe20003f3d000 */
[----:B------:R3:W-:Y:S01]  /*33b0*/  @P0 LDGSTS.E.BYPASS.LTC128B.128 [R101+0x12100], [R6.64+0x80], !P5 ;  /* 0x1210008006650fae */ /* 0x0007e2000e901d4c */
[----:B------:R1:W4:Y:S02]  /*33c0*/  MUFU.EX2 R177, R10 ;  /* 0x0000000a00b17308 */ /* 0x0003240000000800 */
[----:B------:R-:W-:Y:S01]  /*33d0*/  FSEL R12, R12, RZ, P1 ;  /* 0x000000ff0c0c7208 */ /* 0x000fe20000800000 */
[----:B------:R3:W-:Y:S04]  /*33e0*/  @P0 LDGSTS.E.BYPASS.LTC128B.128 [R101+0x14100], [R6.64+0x100], !P4 ;  /* 0x1410010006650fae */ /* 0x0007e8000e101d4c */
[--C-:B------:R-:W-:Y:S01]  /*33f0*/  FFMA.FTZ R4, R16, c[0x0][0x2d0], -R12.reuse ;  /* 0x0000b40010047a23 */ /* 0x100fe2000001080c */
[----:B------:R3:W-:Y:S01]  /*3400*/  @P0 LDGSTS.E.BYPASS.LTC128B.128 [R101+0x16100], [R6.64+0x180], !P3 ;  /* 0x1610018006650fae */ /* 0x0007e2000d901d4c */
[----:B--2---:R-:W-:-:S02]  /*3410*/  FFMA.FTZ R0, R28, c[0x0][0x2d0], -R12 ;  /* 0x0000b4001c007a23 */ /* 0x004fc4000001080c */
[----:B------:R2:W-:Y:S01]  /*3420*/  MUFU.EX2 R178, R4 ;  /* 0x0000000400b27308 */ /* 0x0005e20000000800 */
[----:B------:R4:W-:Y:S04]  /*3430*/  @P0 LDGSTS.E.BYPASS.LTC128B.128 [R101+0x11100], [R8.64], !P6 ;  /* 0x1110000008650fae */ /* 0x0009e8000f101d4c */
[----:B------:R4:W-:Y:S01]  /*3440*/  @P0 LDGSTS.E.BYPASS.LTC128B.128 [R101+0x13100], [R8.64+0x80], !P5 ;  /* 0x1310008008650fae */ /* 0x0009e2000e901d4c */
[----:B-1----:R-:W-:Y:S02]  /*3450*/  FFMA.FTZ R10, R14, c[0x0][0x2d0], -R13 ;  /* 0x0000b4000e0a7a23 */ /* 0x002fe4000001080d */
[----:B------:R1:W-:Y:S01]  /*3460*/  MUFU.EX2 R157, R0 ;  /* 0x00000000009d7308 */ /* 0x0003e20000000800 */
[----:B------:R4:W-:Y:S04]  /*3470*/  @P0 LDGSTS.E.BYPASS.LTC128B.128 [R101+0x15100], [R8.64+0x100], !P4 ;  /* 0x1510010008650fae */ /* 0x0009e8000e101d4c */
[----:B------:R4:W-:Y:S01]  /*3480*/  @P0 LDGSTS.E.BYPASS.LTC128B.128 [R101+0x17100], [R8.64+0x180], !P3 ;  /* 0x1710018008650fae */ /* 0x0009e2000d901d4c */
[----:B--2---:R-:W-:-:S03]  /*3490*/  FFMA.FTZ R4, R17, c[0x0][0x2d0], -R12 ;  /* 0x0000b40011047a23 */ /* 0x004fc6000001080c */
[----:B------:R-:W-:Y:S01]  /*34a0*/  LDSM.16.MT88.4 R20, [R237+0x100] ;  /* 0x00010000ed14783b */ /* 0x000fe20000004200 */
[----:B------:R4:W-:Y:S03]  /*34b0*/  MUFU.EX2 R252, R10 ;  /* 0x0000000a00fc7308 */ /* 0x0009e60000000800 */
[----:B------:R-:W2:Y:S01]  /*34c0*/  LDSM.16.MT88.4 R16, [R238+0x100] ;  /* 0x00010000ee10783b */ /* 0x000ea20000004200 */
[----:B---3--:R-:W-:-:S03]  /*34d0*/  FFMA.FTZ R6, R15, c[0x0][0x2d0], -R12 ;  /* 0x0000b4000f067a23 */ /* 0x008fc6000001080c */
[----:B------:R-:W3:Y:S01]  /*34e0*/  LDSM.16.MT88.4 R36, [R241+0x100] ;  /* 0x00010000f124783b */ /* 0x000ee20000004200 */
[----:B------:R4:W-:Y:S01]  /*34f0*/  MUFU.EX2 R159, R4 ;  /* 0x00000004009f7308 */ /* 0x0009e20000000800 */
[----:B-1----:R-:W-:Y:S02]  /*3500*/  FFMA.FTZ R0, R29, c[0x0][0x2d0], -R12 ;  /* 0x0000b4001d007a23 */ /* 0x002fe4000001080c */
[----:B------:R-:W1:Y:S04]  /*3510*/  LDSM.16.MT88.4 R40, [R238+0x900] ;  /* 0x00090000ee28783b */ /* 0x000e680000004200 */
[----:B------:R-:W1:Y:S01]  /*3520*/  LDSM.16.MT88.4 R28, [R241+0x900] ;  /* 0x00090000f11c783b */ /* 0x000e620000004200 */
[----:B------:R-:W4:Y:S02]  /*3530*/  MUFU.EX2 R179, R6 ;  /* 0x0000000600b37308 */ /* 0x000f240000000800 */
[----:B----4-:R-:W-:Y:S01]  /*3540*/  F2FP.PACK_AB R10, R177, R156 ;  /* 0x0000009cb10a723e */ /* 0x010fe200000000ff */
[----:B------:R-:W4:Y:S01]  /*3550*/  LDSM.16.MT88.4 R56, [R240+0x100] ;  /* 0x00010000f038783b */ /* 0x000f220000004200 */
[----:B------:R-:W-:-:S03]  /*3560*/  F2FP.PACK_AB R8, R89, R88 ;  /* 0x000000585908723e */ /* 0x000fc600000000ff */
[----:B------:R-:W1:Y:S01]  /*3570*/  LDSM.16.MT88.4 R44, [R237+0x900] ;  /* 0x00090000ed2c783b */ /* 0x000e620000004200 */
[----:B------:R-:W-:Y:S01]  /*3580*/  FFMA.FTZ R4, R26, c[0x0][0x2d0], -R12 ;  /* 0x0000b4001a047a23 */ /* 0x000fe2000001080c */
[----:B------:R2:W-:Y:S02]  /*3590*/  MUFU.EX2 R6, R0 ;  /* 0x0000000000067308 */ /* 0x0005e40000000800 */
[----:B------:R-:W1:Y:S04]  /*35a0*/  LDSM.16.MT88.4 R68, [R237+0x2100] ;  /* 0x00210000ed44783b */ /* 0x000e680000004200 */
[----:B------:R-:W1:Y:S01]  /*35b0*/  LDSM.16.MT88.4 R64, [R240+0x900] ;  /* 0x00090000f040783b */ /* 0x000e620000004200 */
[----:B------:R-:W-:Y:S01]  /*35c0*/  F2FP.PACK_AB R9, R178, R179 ;  /* 0x000000b3b209723e */ /* 0x000fe200000000ff */
[----:B------:R3:W3:Y:S02]  /*35d0*/  MUFU.EX2 R158, R4 ;  /* 0x00000004009e7308 */ /* 0x0006e40000000800 */
[----:B------:R-:W1:Y:S01]  /*35e0*/  LDSM.16.MT88.4 R72, [R237+0x2900] ;  /* 0x00290000ed48783b */ /* 0x000e620000004200 */
[----:B------:R-:W-:-:S03]  /*35f0*/  UISETP.GE.AND UP0, UPT, UR14, UR8, UPT ;  /* 0x000000080e00728c */ /* 0x000fc6000bf06270 */
[----:B------:R-:W0:Y:S01]  /*3600*/  LDGDEPBAR ;  /* 0x00000000000079af */ /* 0x000e220000000000 */
[----:B--2---:R-:W-:-:S04]  /*3610*/  FFMA.FTZ R0, R52, c[0x0][0x2d0], -R12 ;  /* 0x0000b40034007a23 */ /* 0x004fc8000001080c */
[----:B------:R2:W-:Y:S01]  /*3620*/  MUFU.EX2 R14, R0 ;  /* 0x00000000000e7308 */ /* 0x0005e20000000800 */
[----:B---3--:R-:W-:Y:S01]  /*3630*/  FFMA.FTZ R4, R25, c[0x0][0x2d0], -R13 ;  /* 0x0000b40019047a23 */ /* 0x008fe2000001080d */
[----:B------:R-:W-:-:S06]  /*3640*/  F2FP.PACK_AB R11, R158, R159 ;  /* 0x0000009f9e0b723e */ /* 0x000fcc00000000ff */
[----:B------:R3:W-:Y:S01]  /*3650*/  MUFU.EX2 R166, R4 ;  /* 0x0000000400a67308 */ /* 0x0007e20000000800 */
[C---:B------:R-:W-:Y:S01]  /*3660*/  HMMA.16816.F32 R32, R8.reuse, R16, RZ ;  /* 0x000000100820723c */ /* 0x040fe200000018ff */
[----:B--2---:R-:W-:Y:S02]  /*3670*/  FFMA.FTZ R0, R53, c[0x0][0x2d0], -R12 ;  /* 0x0000b40035007a23 */ /* 0x004fe4000001080c */
[----:B------:R-:W2:Y:S05]  /*3680*/  LDSM.16.MT88.4 R52, [R238+0x2100] ;  /* 0x00210000ee34783b */ /* 0x000eaa0000004200 */
[----:B------:R-:W-:Y:S01]  /*3690*/  HMMA.16816.F32 R60, R8, R20, RZ ;  /* 0x00000014083c723c */ /* 0x000fe200000018ff */
[----:B------:R1:W1:Y:S01]  /*36a0*/  MUFU.EX2 R83, R0 ;  /* 0x0000000000537308 */ /* 0x0002620000000800 */
[----:B---3--:R-:W-:-:S06]  /*36b0*/  FFMA.FTZ R4, R24, c[0x0][0x2d0], -R13 ;  /* 0x0000b40018047a23 */ /* 0x008fcc000001080d */
[C---:B------:R-:W-:Y:S01]  /*36c0*/  HMMA.16816.F32 R24, R8.reuse, R18, RZ ;  /* 0x000000120818723c */ /* 0x040fe200000018ff */
[----:B------:R3:W3:Y:S07]  /*36d0*/  MUFU.EX2 R167, R4 ;  /* 0x0000000400a77308 */ /* 0x0006ee0000000800 */
[----:B------:R-:W-:Y:S01]  /*36e0*/  HMMA.16816.F32 R48, R8, R22, RZ ;  /* 0x000000160830723c */ /* 0x000fe200000018ff */
[----:B-1----:R-:W-:Y:S01]  /*36f0*/  IMAD.MOV.U32 R0, RZ, RZ, R6 ;  /* 0x000000ffff007224 */ /* 0x002fe200078e0006 */
[----:B------:R-:W-:-:S04]  /*3700*/  F2FP.PACK_AB R7, R83, R14 ;  /* 0x0000000e5307723e */ /* 0x000fc800000000ff */
[----:B------:R-:W-:Y:S02]  /*3710*/  F2FP.PACK_AB R5, R0, R157 ;  /* 0x0000009d0005723e */ /* 0x000fe400000000ff */
[----:B------:R-:W-:Y:S01]  /*3720*/  HMMA.16816.F32 R16, R8, R38, RZ ;  /* 0x000000260810723c */ /* 0x000fe200000018ff */
[----:B---3--:R-:W-:Y:S02]  /*3730*/  F2FP.PACK_AB R4, R166, R252 ;  /* 0x000000fca604723e */ /* 0x008fe400000000ff */
[----:B------:R-:W-:-:S05]  /*3740*/  F2FP.PACK_AB R6, R82, R167 ;  /* 0x000000a75206723e */ /* 0x000fca00000000ff */
[----:B------:R-:W-:Y:S08]  /*3750*/  HMMA.16816.F32 R20, R8, R36, RZ ;  /* 0x000000240814723c */ /* 0x000ff000000018ff */
[C---:B------:R-:W-:Y:S08]  /*3760*/  HMMA.16816.F32 R24, R4.reuse, R42, R24 ;  /* 0x0000002a0418723c */ /* 0x040ff00000001818 */
[----:B------:R-:W-:Y:S08]  /*3770*/  HMMA.16816.F32 R16, R4, R30, R16 ;  /* 0x0000001e0410723c */ /* 0x000ff00000001810 */
[----:B----4-:R-:W-:Y:S08]  /*3780*/  HMMA.16816.F32 R36, R8, R56, RZ ;  /* 0x000000380824723c */ /* 0x010ff000000018ff */
[----:B------:R-:W-:Y:S01]  /*3790*/  HMMA.16816.F32 R20, R4, R28, R20 ;  /* 0x0000001c0414723c */ /* 0x000fe20000001814 */
[----:B------:R-:W-:Y:S01]  /*37a0*/  MOV R119, R25 ;  /* 0x0000001900777202 */ /* 0x000fe20000000f00 */
[----:B------:R-:W-:-:S02]  /*37b0*/  IMAD.MOV.U32 R116, RZ, RZ, R24 ;  /* 0x000000ffff747224 */ /* 0x000fc400078e0018 */
[----:B------:R-:W-:Y:S02]  /*37c0*/  IMAD.MOV.U32 R118, RZ, RZ, R26 ;  /* 0x000000ffff767224 */ /* 0x000fe400078e001a */
[----:B------:R-:W-:Y:S02]  /*37d0*/  IMAD.MOV.U32 R117, RZ, RZ, R27 ;  /* 0x000000ffff757224 */ /* 0x000fe400078e001b */
[----:B------:R-:W-:Y:S01]  /*37e0*/  HMMA.16816.F32 R32, R4, R40, R32 ;  /* 0x000000280420723c */ /* 0x000fe20000001820 */
[----:B------:R-:W-:Y:S01]  /*37f0*/  IMAD.MOV.U32 R115, RZ, RZ, R16 ;  /* 0x000000ffff737224 */ /* 0x000fe200078e0010 */
[----:B------:R-:W-:Y:S01]  /*3800*/  MOV R91, R18 ;  /* 0x00000012005b7202 */ /* 0x000fe20000000f00 */
[----:B------:R-:W-:Y:S02]  /*3810*/  IMAD.MOV.U32 R114, RZ, RZ, R17 ;  /* 0x000000ffff727224 */ /* 0x000fe400078e0011 */
[----:B------:R-:W-:-:S03]  /*3820*/  IMAD.MOV.U32 R90, RZ, RZ, R19 ;  /* 0x000000ffff5a7224 */ /* 0x000fc600078e0013 */
[C---:B------:R-:W-:Y:S08]  /*3830*/  HMMA.16816.F32 R60, R4.reuse, R44, R60 ;  /* 0x0000002c043c723c */ /* 0x040ff0000000183c */
[----:B------:R-:W-:Y:S01]  /*3840*/  HMMA.16816.F32 R44, R4, R46, R48 ;  /* 0x0000002e042c723c */ /* 0x000fe20000001830 */
[----:B------:R-:W-:Y:S01]  /*3850*/  IMAD.MOV.U32 R25, RZ, RZ, R22 ;  /* 0x000000ffff197224 */ /* 0x000fe200078e0016 */
[----:B------:R-:W-:Y:S01]  /*3860*/  MOV R24, R21 ;  /* 0x0000001500187202 */ /* 0x000fe20000000f00 */
[----:B------:R-:W-:Y:S01]  /*3870*/  IMAD.MOV.U32 R170, RZ, RZ, R20 ;  /* 0x000000ffffaa7224 */ /* 0x000fe200078e0014 */
[----:B------:R-:W-:Y:S01]  /*3880*/  LDSM.16.MT88.4 R48, [R237+0x4100] ;  /* 0x00410000ed30783b */ /* 0x000fe20000004200 */
[----:B------:R-:W-:-:S03]  /*3890*/  IMAD.MOV.U32 R171, RZ, RZ, R23 ;  /* 0x000000ffffab7224 */ /* 0x000fc600078e0017 */
[----:B------:R-:W-:Y:S01]  /*38a0*/  HMMA.16816.F32 R16, R8, R68, RZ ;  /* 0x000000440810723c */ /* 0x000fe200000018ff */
[----:B------:R-:W-:Y:S02]  /*38b0*/  IMAD.MOV.U32 R41, RZ, RZ, R34 ;  /* 0x000000ffff297224 */ /* 0x000fe400078e0022 */
[----:B------:R-:W-:Y:S02]  /*38c0*/  IMAD.MOV.U32 R40, RZ, RZ, R35 ;  /* 0x000000ffff287224 */ /* 0x000fe400078e0023 */
[----:B------:R-:W-:Y:S02]  /*38d0*/  IMAD.MOV.U32 R125, RZ, RZ, R33 ;  /* 0x000000ffff7d7224 */ /* 0x000fe400078e0021 */
[----:B------:R-:W-:Y:S01]  /*38e0*/  IMAD.MOV.U32 R124, RZ, RZ, R32 ;  /* 0x000000ffff7c7224 */ /* 0x000fe200078e0020 */
[----:B------:R-:W-:Y:S01]  /*38f0*/  HMMA.16816.F32 R28, R4, R64, R36 ;  /* 0x00000040041c723c */ /* 0x000fe20000001824 */
[----:B------:R-:W1:Y:S01]  /*3900*/  LDSM.16.MT88.4 R32, [R241+0x2100] ;  /* 0x00210000f120783b */ /* 0x000e620000004200 */
[----:B------:R-:W-:Y:S01]  /*3910*/  IMAD.MOV.U32 R123, RZ, RZ, R62 ;  /* 0x000000ffff7b7224 */ /* 0x000fe200078e003e */
[----:B------:R-:W-:Y:S01]  /*3920*/  MOV R121, R61 ;  /* 0x0000003d00797202 */ /* 0x000fe20000000f00 */
[----:B------:R-:W-:Y:S01]  /*3930*/  IMAD.MOV.U32 R122, RZ, RZ, R63 ;  /* 0x000000ffff7a7224 */ /* 0x000fe200078e003f */
[----:B------:R-:W3:Y:S01]  /*3940*/  LDSM.16.MT88.4 R36, [R238+0x2900] ;  /* 0x00290000ee24783b */ /* 0x000ee20000004200 */
[----:B------:R-:W-:-:S02]  /*3950*/  IMAD.MOV.U32 R120, RZ, RZ, R60 ;  /* 0x000000ffff787224 */ /* 0x000fc400078e003c */
[----:B------:R-:W-:Y:S01]  /*3960*/  HMMA.16816.F32 R20, R8, R58, RZ ;  /* 0x0000003a0814723c */ /* 0x000fe200000018ff */
[----:B------:R-:W-:Y:S01]  /*3970*/  IMAD.MOV.U32 R113, RZ, RZ, R46 ;  /* 0x000000ffff717224 */ /* 0x000fe200078e002e */
[----:B------:R-:W-:Y:S01]  /*3980*/  MOV R80, R44 ;  /* 0x0000002c00507202 */ /* 0x000fe20000000f00 */
[----:B------:R-:W-:Y:S01]  /*3990*/  IMAD.MOV.U32 R112, RZ, RZ, R47 ;  /* 0x000000ffff707224 */ /* 0x000fe200078e002f */
[----:B------:R-:W-:Y:S01]  /*39a0*/  LDSM.16.MT88.4 R56, [R241+0x2900] ;  /* 0x00290000f138783b */ /* 0x000fe20000004200 */
[----:B------:R-:W-:-:S03]  /*39b0*/  IMAD.MOV.U32 R81, RZ, RZ, R45 ;  /* 0x000000ffff517224 */ /* 0x000fc600078e002d */
[----:B------:R-:W-:Y:S01]  /*39c0*/  HMMA.16816.F32 R248, R4, R72, R16 ;  /* 0x0000004804f8723c */ /* 0x000fe20000001810 */
[----:B------:R-:W4:Y:S04]  /*39d0*/  LDSM.16.MT88.4 R44, [R240+0x2100] ;  /* 0x00210000f02c783b */ /* 0x000f280000004200 */
[----:B------:R-:W-:Y:S02]  /*39e0*/  LDSM.16.MT88.4 R60, [R241+0x4100] ;  /* 0x00410000f13c783b */ /* 0x000fe40000004200 */
[----:B------:R-:W-:Y:S01]  /*39f0*/  IMAD.MOV.U32 R73, RZ, RZ, R25 ;  /* 0x000000ffff497224 */ /* 0x000fe200078e0019 */
[----:B------:R-:W-:Y:S01]  /*3a00*/  MOV R15, R31 ;  /* 0x0000001f000f7202 */ /* 0x000fe20000000f00 */
[----:B------:R-:W-:Y:S02]  /*3a10*/  IMAD.MOV.U32 R176, RZ, RZ, R28 ;  /* 0x000000ffffb07224 */ /* 0x000fe400078e001c */
[----:B------:R-:W-:-:S02]  /*3a20*/  IMAD.MOV.U32 R165, RZ, RZ, R29 ;  /* 0x000000ffffa57224 */ /* 0x000fc400078e001d */
[----:B------:R-:W-:Y:S02]  /*3a30*/  IMAD.MOV.U32 R164, RZ, RZ, R30 ;  /* 0x000000ffffa47224 */ /* 0x000fe400078e001e */
[----:B------:R-:W-:Y:S01]  /*3a40*/  HMMA.16816.F32 R28, R8, R70, RZ ;  /* 0x00000046081c723c */ /* 0x000fe200000018ff */
[----:B------:R-:W-:Y:S01]  /*3a50*/  IMAD.MOV.U32 R72, RZ, RZ, R24 ;  /* 0x000000ffff487224 */ /* 0x000fe200078e0018 */
[----:B------:R-:W-:Y:S06]  /*3a60*/  LDSM.16.MT88.4 R68, [R240+0x4100] ;  /* 0x00410000f044783b */ /* 0x000fec0000004200 */
[----:B------:R-:W-:Y:S01]  /*3a70*/  HMMA.16816.F32 R244, R4, R66, R20 ;  /* 0x0000004204f4723c */ /* 0x000fe20000001814 */
[----:B------:R-:W-:Y:S07]  /*3a80*/  LDSM.16.MT88.4 R64, [R238+0x4900] ;  /* 0x00490000ee40783b */ /* 0x000fee0000004200 */
[C---:B--2---:R-:W-:Y:S08]  /*3a90*/  HMMA.16816.F32 R24, R8.reuse, R52, RZ ;  /* 0x000000340818723c */ /* 0x044ff000000018ff */
[C---:B------:R-:W-:Y:S01]  /*3aa0*/  HMMA.16816.F32 R20, R8.reuse, R54, RZ ;  /* 0x000000360814723c */ /* 0x040fe200000018ff */
[----:B------:R-:W2:Y:S07]  /*3ab0*/  LDSM.16.MT88.4 R52, [R240+0x2900] ;  /* 0x00290000f034783b */ /* 0x000eae0000004200 */
[----:B-1----:R-:W-:Y:S08]  /*3ac0*/  HMMA.16816.F32 R16, R8, R32, RZ ;  /* 0x000000200810723c */ /* 0x002ff000000018ff */
[C---:B------:R-:W-:Y:S07]  /*3ad0*/  HMMA.16816.F32 R160, R4.reuse, R74, R28 ;  /* 0x0000004a04a0723c */ /* 0x040fee000000181c */
[----:B------:R-:W-:Y:S01]  /*3ae0*/  IMAD.MOV.U32 R74, RZ, RZ, R41 ;  /* 0x000000ffff4a7224 */ /* 0x000fe200078e0029 */
[----:B---3--:R-:W-:Y:S01]  /*3af0*/  HMMA.16816.F32 R148, R4, R36, R24 ;  /* 0x000000240494723c */ /* 0x008fe20000001818 */
[----:B------:R-:W-:-:S02]  /*3b00*/  IMAD.MOV.U32 R75, RZ, RZ, R40 ;  /* 0x000000ffff4b7224 */ /* 0x000fc400078e0028 */
[----:B------:R-:W1:Y:S05]  /*3b10*/  LDSM.16.MT88.4 R40, [R238+0x4100] ;  /* 0x00410000ee28783b */ /* 0x000e6a0000004200 */
[----:B------:R-:W-:Y:S01]  /*3b20*/  HMMA.16816.F32 R100, R4, R38, R20 ;  /* 0x000000260464723c */ /* 0x000fe20000001814 */
[----:B------:R-:W3:Y:S07]  /*3b30*/  LDSM.16.MT88.4 R36, [R237+0x4900] ;  /* 0x00490000ed24783b */ /* 0x000eee0000004200 */
[C---:B------:R-:W-:Y:S08]  /*3b40*/  HMMA.16816.F32 R32, R8.reuse, R34, RZ ;  /* 0x000000220820723c */ /* 0x040ff000000018ff */
[----:B----4-:R-:W-:Y:S08]  /*3b50*/  HMMA.16816.F32 R24, R8, R46, RZ ;  /* 0x0000002e0818723c */ /* 0x010ff000000018ff */
[----:B------:R-:W-:Y:S08]  /*3b60*/  HMMA.16816.F32 R104, R4, R56, R16 ;  /* 0x000000380468723c */ /* 0x000ff00000001810 */
[C---:B------:R-:W-:Y:S08]  /*3b70*/  HMMA.16816.F32 R20, R8.reuse, R48, RZ ;  /* 0x000000300814723c */ /* 0x040ff000000018ff */
[C---:B------:R-:W-:Y:S01]  /*3b80*/  HMMA.16816.F32 R16, R8.reuse, R50, RZ ;  /* 0x000000320810723c */ /* 0x040fe200000018ff */
[----:B------:R-:W-:Y:S07]  /*3b90*/  LDSM.16.MT88.4 R48, [R237+0x6100] ;  /* 0x00610000ed30783b */ /* 0x000fee0000004200 */
[----:B------:R-:W-:Y:S01]  /*3ba0*/  HMMA.16816.F32 R28, R8, R44, RZ ;  /* 0x0000002c081c723c */ /* 0x000fe200000018ff */
[----:B------:R-:W4:Y:S07]  /*3bb0*/  LDSM.16.MT88.4 R44, [R241+0x4900] ;  /* 0x00490000f12c783b */ /* 0x000f2e0000004200 */
[C---:B------:R-:W-:Y:S01]  /*3bc0*/  HMMA.16816.F32 R108, R4.reuse, R58, R32 ;  /* 0x0000003a046c723c */ /* 0x040fe20000001820 */
[----:B------:R-:W4:Y:S07]  /*3bd0*/  LDSM.16.MT88.4 R56, [R240+0x4900] ;  /* 0x00490000f038783b */ /* 0x000f2e0000004200 */
[----:B--2---:R-:W-:Y:S07]  /*3be0*/  HMMA.16816.F32 R140, R4, R54, R24 ;  /* 0x00000036048c723c */ /* 0x004fee0000001818 */
[----:B------:R-:W-:Y:S01]  /*3bf0*/  IMAD.MOV.U32 R54, RZ, RZ, R118 ;  /* 0x000000ffff367224 */ /* 0x000fe200078e0076 */
[----:B------:R-:W-:Y:S01]  /*3c00*/  HMMA.16816.F32 R24, R8, R60, RZ ;  /* 0x0000003c0818723c */ /* 0x000fe200000018ff */
[----:B------:R-:W-:-:S06]  /*3c10*/  IMAD.MOV.U32 R55, RZ, RZ, R117 ;  /* 0x000000ffff377224 */ /* 0x000fcc00078e0075 */
[----:B------:R-:W-:Y:S01]  /*3c20*/  MOV R61, R125 ;  /* 0x0000007d003d7202 */ /* 0x000fe20000000f00 */
[----:B-1----:R-:W-:Y:S01]  /*3c30*/  HMMA.16816.F32 R32, R8, R40, RZ ;  /* 0x000000280820723c */ /* 0x002fe200000018ff */
[----:B------:R-:W-:-:S07]  /*3c40*/  IMAD.MOV.U32 R60, RZ, RZ, R124 ;  /* 0x000000ffff3c7224 */ /* 0x000fce00078e007c */
[C---:B---3--:R-:W-:Y:S08]  /*3c50*/  HMMA.16816.F32 R152, R4.reuse, R36, R20 ;  /* 0x000000240498723c */ /* 0x048ff00000001814 */
[----:B------:R-:W-:Y:S01]  /*3c60*/  HMMA.16816.F32 R136, R4, R38, R16 ;  /* 0x000000260488723c */ /* 0x000fe20000001810 */
[----:B------:R-:W1:Y:S07]  /*3c70*/  LDSM.16.MT88.4 R36, [R237+0x6900] ;  /* 0x00690000ed24783b */ /* 0x000e6e0000004200 */
[C---:B------:R-:W-:Y:S07]  /*3c80*/  HMMA.16816.F32 R20, R8.reuse, R62, RZ ;  /* 0x0000003e0814723c */ /* 0x040fee00000018ff */
[----:B------:R-:W-:Y:S01]  /*3c90*/  IMAD.MOV.U32 R62, RZ, RZ, R123 ;  /* 0x000000ffff3e7224 */ /* 0x000fe200078e007b */
[----:B------:R-:W-:Y:S01]  /*3ca0*/  HMMA.16816.F32 R16, R8, R68, RZ ;  /* 0x000000440810723c */ /* 0x000fe200000018ff */
[----:B------:R-:W-:-:S06]  /*3cb0*/  IMAD.MOV.U32 R63, RZ, RZ, R122 ;  /* 0x000000ffff3f7224 */ /* 0x000fcc00078e007a */
[----:B------:R-:W-:Y:S01]  /*3cc0*/  MOV R68, R115 ;  /* 0x0000007300447202 */ /* 0x000fe20000000f00 */
[----:B------:R-:W-:Y:S01]  /*3cd0*/  HMMA.16816.F32 R144, R4, R52, R28 ;  /* 0x000000340490723c */ /* 0x000fe2000000181c */
[----:B------:R-:W-:-:S06]  /*3ce0*/  IMAD.MOV.U32 R69, RZ, RZ, R114 ;  /* 0x000000ffff457224 */ /* 0x000fcc00078e0072 */
[----:B------:R-:W-:Y:S01]  /*3cf0*/  IMAD.MOV.U32 R53, RZ, RZ, R119 ;  /* 0x000000ffff357224 */ /* 0x000fe200078e0077 */
[----:B----4-:R-:W-:Y:S01]  /*3d00*/  HMMA.16816.F32 R132, R4, R44, R24 ;  /* 0x0000002c0484723c */ /* 0x010fe20000001818 */
[----:B------:R-:W-:-:S06]  /*3d10*/  IMAD.MOV.U32 R52, RZ, RZ, R116 ;  /* 0x000000ffff347224 */ /* 0x000fcc00078e0074 */
[----:B------:R-:W-:Y:S01]  /*3d20*/  IMAD.MOV.U32 R45, RZ, RZ, R121 ;  /* 0x000000ffff2d7224 */ /* 0x000fe200078e0079 */
[----:B------:R-:W-:Y:S01]  /*3d30*/  HMMA.16816.F32 R28, R8, R42, RZ ;  /* 0x0000002a081c723c */ /* 0x000fe200000018ff */
[----:B------:R-:W-:Y:S01]  /*3d40*/  MOV R44, R120 ;  /* 0x00000078002c7202 */ /* 0x000fe20000000f00 */
[----:B------:R-:W-:Y:S06]  /*3d50*/  LDSM.16.MT88.4 R40, [R241+0x6100] ;  /* 0x00610000f128783b */ /* 0x000fec0000004200 */
[C---:B------:R-:W-:Y:S01]  /*3d60*/  HMMA.16816.F32 R124, R4.reuse, R64, R32 ;  /* 0x00000040047c723c */ /* 0x040fe20000001820 */
[----:B------:R-:W2:Y:S07]  /*3d70*/  LDSM.16.MT88.4 R32, [R238+0x6100] ;  /* 0x00610000ee20783b */ /* 0x000eae0000004200 */
[C---:B------:R-:W-:Y:S07]  /*3d80*/  HMMA.16816.F32 R120, R4.reuse, R46, R20 ;  /* 0x0000002e0478723c */ /* 0x040fee0000001814 */
[----:B------:R-:W-:Y:S01]  /*3d90*/  IMAD.MOV.U32 R46, RZ, RZ, R113 ;  /* 0x000000ffff2e7224 */ /* 0x000fe200078e0071 */
[----:B------:R-:W-:Y:S01]  /*3da0*/  HMMA.16816.F32 R116, R4, R56, R16 ;  /* 0x000000380474723c */ /* 0x000fe20000001810 */
[----:B------:R-:W-:-:S06]  /*3db0*/  IMAD.MOV.U32 R47, RZ, RZ, R112 ;  /* 0x000000ffff2f7224 */ /* 0x000fcc00078e0070 */
[----:B------:R-:W-:Y:S01]  /*3dc0*/  IMAD.MOV.U32 R56, RZ, RZ, R91 ;  /* 0x000000ffff387224 */ /* 0x000fe200078e005b */
[----:B------:R-:W-:Y:S01]  /*3dd0*/  HMMA.16816.F32 R20, R8, R48, RZ ;  /* 0x000000300814723c */ /* 0x000fe200000018ff */
[----:B------:R-:W-:-:S06]  /*3de0*/  MOV R57, R90 ;  /* 0x0000005a00397202 */ /* 0x000fcc0000000f00 */
[----:B------:R-:W-:Y:S01]  /*3df0*/  IMAD.MOV.U32 R48, RZ, RZ, R83 ;  /* 0x000000ffff307224 */ /* 0x000fe200078e0053 */
[----:B------:R-:W-:Y:S01]  /*3e00*/  HMMA.16816.F32 R16, R8, R50, RZ ;  /* 0x000000320810723c */ /* 0x000fe200000018ff */
[----:B------:R-:W-:-:S06]  /*3e10*/  IMAD.MOV.U32 R49, RZ, RZ, R82 ;  /* 0x000000ffff317224 */ /* 0x000fcc00078e0052 */
[----:B------:R-:W-:Y:S01]  /*3e20*/  MOV R50, R81 ;  /* 0x0000005100327202 */ /* 0x000fe20000000f00 */
[----:B------:R-:W-:Y:S01]  /*3e30*/  HMMA.16816.F32 R24, R8, R70, RZ ;  /* 0x000000460818723c */ /* 0x000fe200000018ff */
[----:B------:R-:W-:-:S06]  /*3e40*/  IMAD.MOV.U32 R51, RZ, RZ, R80 ;  /* 0x000000ffff337224 */ /* 0x000fcc00078e0050 */
[----:B------:R-:W-:Y:S01]  /*3e50*/  IMAD.MOV.U32 R70, RZ, RZ, R89 ;  /* 0x000000ffff467224 */ /* 0x000fe200078e0059 */
[C---:B------:R-:W-:Y:S01]  /*3e60*/  HMMA.16816.F32 R128, R4.reuse, R66, R28 ;  /* 0x000000420480723c */ /* 0x040fe2000000181c */
[----:B------:R-:W-:Y:S01]  /*3e70*/  IMAD.MOV.U32 R71, RZ, RZ, R88 ;  /* 0x000000ffff477224 */ /* 0x000fe200078e0058 */
[----:B------:R-:W3:Y:S06]  /*3e80*/  LDSM.16.MT88.4 R28, [R238+0x6900] ;  /* 0x00690000ee1c783b */ /* 0x000eec0000004200 */
[C---:B-1----:R-:W-:Y:S08]  /*3e90*/  HMMA.16816.F32 R88, R4.reuse, R36, R20 ;  /* 0x000000240458723c */ /* 0x042ff00000001814 */
[C---:B------:R-:W-:Y:S01]  /*3ea0*/  HMMA.16816.F32 R80, R4.reuse, R38, R16 ;  /* 0x000000260450723c */ /* 0x040fe20000001810 */
[----:B------:R-:W1:Y:S07]  /*3eb0*/  LDSM.16.MT88.4 R36, [R241+0x6900] ;  /* 0x00690000f124783b */ /* 0x000e6e0000004200 */
[----:B------:R-:W-:Y:S08]  /*3ec0*/  HMMA.16816.F32 R112, R4, R58, R24 ;  /* 0x0000003a0470723c */ /* 0x000ff00000001818 */
[C---:B--2---:R-:W-:Y:S08]  /*3ed0*/  HMMA.16816.F32 R24, R8.reuse, R32, RZ ;  /* 0x000000200818723c */ /* 0x044ff000000018ff */
[C---:B------:R-:W-:Y:S08]  /*3ee0*/  HMMA.16816.F32 R20, R8.reuse, R34, RZ ;  /* 0x000000220814723c */ /* 0x040ff000000018ff */
[----:B------:R-:W-:Y:S07]  /*3ef0*/  HMMA.16816.F32 R16, R8, R40, RZ ;  /* 0x000000280810723c */ /* 0x000fee00000018ff */
[----:B------:R-:W-:Y:S01]  /*3f00*/  IMAD.MOV.U32 R40, RZ, RZ, R70 ;  /* 0x000000ffff287224 */ /* 0x000fe200078e0046 */
[----:B------:R-:W-:Y:S01]  /*3f10*/  MOV R41, R71 ;  /* 0x0000004700297202 */ /* 0x000fe20000000f00 */
[----:B------:R-:W-:Y:S01]  /*3f20*/  IMAD.MOV.U32 R70, RZ, RZ, R56 ;  /* 0x000000ffff467224 */ /* 0x000fe200078e0038 */
[----:B---3--:R-:W-:Y:S01]  /*3f30*/  HMMA.16816.F32 R64, R4, R28, R24 ;  /* 0x0000001c0440723c */ /* 0x008fe20000001818 */
[----:B------:R-:W-:-:S06]  /*3f40*/  IMAD.MOV.U32 R71, RZ, RZ, R57 ;  /* 0x000000ffff477224 */ /* 0x000fcc00078e0039 */
[----:B------:R-:W-:Y:S01]  /*3f50*/  IMAD.MOV.U32 R29, RZ, RZ, R50 ;  /* 0x000000ffff1d7224 */ /* 0x000fe200078e0032 */
[----:B------:R-:W-:Y:S01]  /*3f60*/  HMMA.16816.F32 R56, R4, R30, R20 ;  /* 0x0000001e0438723c */ /* 0x000fe20000001814 */
[----:B------:R-:W-:-:S06]  /*3f70*/  IMAD.MOV.U32 R28, RZ, RZ, R51 ;  /* 0x000000ffff1c7224 */ /* 0x000fcc00078e0033 */
[----:B------:R-:W-:Y:S01]  /*3f80*/  IMAD.MOV.U32 R30, RZ, RZ, R48 ;  /* 0x000000ffff1e7224 */ /* 0x000fe200078e0030 */
[----:B------:R-:W-:Y:S01]  /*3f90*/  HMMA.16816.F32 R20, R8, R42, RZ ;  /* 0x0000002a0814723c */ /* 0x000fe200000018ff */
[----:B------:R-:W-:-:S06]  /*3fa0*/  IMAD.MOV.U32 R31, RZ, RZ, R49 ;  /* 0x000000ffff1f7224 */ /* 0x000fcc00078e0031 */
[----:B------:R-:W-:Y:S01]  /*3fb0*/  IMAD.MOV.U32 R43, RZ, RZ, R166 ;  /* 0x000000ffff2b7224 */ /* 0x000fe200078e00a6 */
[----:B-1----:R-:W-:Y:S01]  /*3fc0*/  HMMA.16816.F32 R48, R4, R36, R16 ;  /* 0x000000240430723c */ /* 0x002fe20000001810 */
[----:B------:R-:W1:Y:S01]  /*3fd0*/  LDSM.16.MT88.4 R16, [R240+0x6100] ;  /* 0x00610000f010783b */ /* 0x000e620000004200 */
[----:B------:R-:W-:-:S05]  /*3fe0*/  IMAD.MOV.U32 R42, RZ, RZ, R167 ;  /* 0x000000ffff2a7224 */ /* 0x000fca00078e00a7 */
[----:B------:R-:W-:Y:S01]  /*3ff0*/  MOV R36, R0 ;  /* 0x0000000000247202 */ /* 0x000fe20000000f00 */
[----:B------:R-:W-:Y:S02]  /*4000*/  FFMA.FTZ R0, R87, c[0x0][0x2d0], -R13 ;  /* 0x0000b40057007a23 */ /* 0x000fe4000001080d */
[----:B------:R-:W-:-:S06]  /*4010*/  IMAD.MOV.U32 R37, RZ, RZ, R177 ;  /* 0x000000ffff257224 */ /* 0x000fcc00078e00b1 */
[----:B------:R-:W-:Y:S07]  /*4020*/  HMMA.16816.F32 R32, R4, R38, R20 ;  /* 0x000000260420723c */ /* 0x000fee0000001814 */
[----:B------:R-:W-:Y:S02]  /*4030*/  IMAD.MOV.U32 R39, RZ, RZ, R156 ;  /* 0x000000ffff277224 */ /* 0x000fe400078e009c */
[----:B------:R2:W-:Y:S01]  /*4040*/  MUFU.EX2 R156, R0 ;  /* 0x00000000009c7308 */ /* 0x0005e20000000800 */
[----:B-1----:R-:W-:Y:S01]  /*4050*/  HMMA.16816.F32 R24, R8, R16, RZ ;  /* 0x000000100818723c */ /* 0x002fe200000018ff */
[----:B--2---:R-:W-:-:S06]  /*4060*/  FFMA.FTZ R0, R85, c[0x0][0x2d0], -R13 ;  /* 0x0000b40055007a23 */ /* 0x004fcc000001080d */
[----:B------:R1:W2:Y:S01]  /*4070*/  MUFU.EX2 R166, R0 ;  /* 0x0000000000a67308 */ /* 0x0002a20000000800 */
[----:B------:R-:W-:Y:S01]  /*4080*/  HMMA.16816.F32 R8, R8, R18, RZ ;  /* 0x000000120808723c */ /* 0x000fe200000018ff */
[----:B------:R-:W3:Y:S01]  /*4090*/  LDSM.16.MT88.4 R16, [R240+0x6900] ;  /* 0x00690000f010783b */ /* 0x000ee20000004200 */
[----:B-1----:R-:W-:-:S05]  /*40a0*/  FFMA.FTZ R0, R84, c[0x0][0x2d0], -R13 ;  /* 0x0000b40054007a23 */ /* 0x002fca000001080d */
[----:B------:R1:W-:Y:S02]  /*40b0*/  MUFU.EX2 R167, R0 ;  /* 0x0000000000a77308 */ /* 0x0003e40000000800 */
[----:B-1----:R-:W-:-:S06]  /*40c0*/  FFMA.FTZ R0, R79, c[0x0][0x2d0], -R13 ;  /* 0x0000b4004f007a23 */ /* 0x002fcc000001080d */
[----:B------:R1:W4:Y:S09]  /*40d0*/  MUFU.EX2 R177, R0 ;  /* 0x0000000000b17308 */ /* 0x0003320000000800 */
[C---:B---3--:R-:W-:Y:S01]  /*40e0*/  HMMA.16816.F32 R20, R4.reuse, R18, R8 ;  /* 0x000000120414723c */ /* 0x048fe20000001808 */
[----:B------:R-:W3:Y:S07]  /*40f0*/  LDSM.16.MT88.4 R8, [R237+0x1100] ;  /* 0x00110000ed08783b */ /* 0x000eee0000004200 */
[----:B------:R-:W-:Y:S01]  /*4100*/  HMMA.16816.F32 R24, R4, R16, R24 ;  /* 0x000000100418723c */ /* 0x000fe20000001818 */
[----:B-1----:R-:W-:Y:S01]  /*4110*/  FFMA.FTZ R0, R96, c[0x0][0x2d0], -R12 ;  /* 0x0000b40060007a23 */ /* 0x002fe2000001080c */
[----:B------:R-:W-:Y:S01]  /*4120*/  MOV R96, R39 ;  /* 0x0000002700607202 */ /* 0x000fe20000000f00 */
[----:B------:R-:W-:-:S02]  /*4130*/  IMAD.MOV.U32 R39, RZ, RZ, R42 ;  /* 0x000000ffff277224 */ /* 0x000fc400078e002a */
[----:B------:R-:W-:Y:S02]  /*4140*/  IMAD.MOV.U32 R42, RZ, RZ, R43 ;  /* 0x000000ffff2a7224 */ /* 0x000fe400078e002b */
[----:B------:R-:W-:Y:S02]  /*4150*/  IMAD.MOV.U32 R43, RZ, RZ, R36 ;  /* 0x000000ffff2b7224 */ /* 0x000fe400078e0024 */
[----:B------:R-:W-:Y:S01]  /*4160*/  IMAD.MOV.U32 R36, RZ, RZ, R37 ;  /* 0x000000ffff247224 */ /* 0x000fe200078e0025 */
[----:B------:R-:W-:Y:S01]  /*4170*/  MOV R37, R30 ;  /* 0x0000001e00257202 */ /* 0x000fe20000000f00 */
[----:B------:R-:W-:Y:S02]  /*4180*/  IMAD.MOV.U32 R30, RZ, RZ, R31 ;  /* 0x000000ffff1e7224 */ /* 0x000fe400078e001f */
[----:B------:R-:W-:Y:S02]  /*4190*/  IMAD.MOV.U32 R31, RZ, RZ, R46 ;  /* 0x000000ffff1f7224 */ /* 0x000fe400078e002e */
[----:B------:R-:W-:-:S02]  /*41a0*/  IMAD.MOV.U32 R46, RZ, RZ, R47 ;  /* 0x000000ffff2e7224 */ /* 0x000fc400078e002f */
[----:B------:R-:W-:Y:S01]  /*41b0*/  IMAD.MOV.U32 R47, RZ, RZ, R44 ;  /* 0x000000ffff2f7224 */ /* 0x000fe200078e002c */
[----:B------:R-:W-:Y:S01]  /*41c0*/  MOV R44, R45 ;  /* 0x0000002d002c7202 */ /* 0x000fe20000000f00 */
[----:B------:R-:W-:Y:S02]  /*41d0*/  IMAD.MOV.U32 R45, RZ, RZ, R62 ;  /* 0x000000ffff2d7224 */ /* 0x000fe400078e003e */
[----:B------:R-:W-:Y:S02]  /*41e0*/  IMAD.MOV.U32 R62, RZ, RZ, R63 ;  /* 0x000000ffff3e7224 */ /* 0x000fe400078e003f */
[----:B------:R-:W-:Y:S02]  /*41f0*/  IMAD.MOV.U32 R63, RZ, RZ, R60 ;  /* 0x000000ffff3f7224 */ /* 0x000fe400078e003c */
[----:B------:R-:W-:Y:S01]  /*4200*/  IMAD.MOV.U32 R60, RZ, RZ, R61 ;  /* 0x000000ffff3c7224 */ /* 0x000fe200078e003d */
[----:B------:R-:W-:Y:S01]  /*4210*/  MOV R61, R74 ;  /* 0x0000004a003d7202 */ /* 0x000fe20000000f00 */
[----:B------:R-:W-:Y:S01]  /*4220*/  IMAD.MOV.U32 R74, RZ, RZ, R75 ;  /* 0x000000ffff4a7224 */ /* 0x000fe200078e004b */
[----:B------:R1:W-:Y:S01]  /*4230*/  MUFU.EX2 R19, R0 ;  /* 0x0000000000137308 */ /* 0x0003e20000000800 */
[----:B------:R-:W-:-:S02]  /*4240*/  IMAD.MOV.U32 R84, RZ, RZ, R36 ;  /* 0x000000ffff547224 */ /* 0x000fc400078e0024 */
[----:B------:R-:W-:Y:S02]  /*4250*/  IMAD.MOV.U32 R36, RZ, RZ, R47 ;  /* 0x000000ffff247224 */ /* 0x000fe400078e002f */
[----:B------:R-:W-:Y:S01]  /*4260*/  IMAD.MOV.U32 R47, RZ, RZ, R74 ;  /* 0x000000ffff2f7224 */ /* 0x000fe200078e004a */
[----:B------:R-:W-:Y:S01]  /*4270*/  MOV R74, R164 ;  /* 0x000000a4004a7202 */ /* 0x000fe20000000f00 */
[----:B------:R-:W-:Y:S01]  /*4280*/  IMAD.MOV.U32 R87, RZ, RZ, R42 ;  /* 0x000000ffff577224 */ /* 0x000fe200078e002a */
[----:B------:R-:W-:Y:S01]  /*4290*/  MOV R85, R43 ;  /* 0x0000002b00557202 */ /* 0x000fe20000000f00 */
[----:B------:R-:W-:Y:S01]  /*42a0*/  IMAD.MOV.U32 R38, RZ, RZ, R45 ;  /* 0x000000ffff267224 */ /* 0x000fe200078e002d */
[----:B--2---:R-:W-:Y:S01]  /*42b0*/  F2FP.PACK_AB R4, R166, R156 ;  /* 0x0000009ca604723e */ /* 0x004fe200000000ff */
[----:B------:R-:W-:Y:S02]  /*42c0*/  IMAD.MOV.U32 R75, RZ, RZ, R170 ;  /* 0x000000ffff4b7224 */ /* 0x000fe400078e00aa */
[----:B-1----:R-:W-:Y:S01]  /*42d0*/  FFMA.FTZ R0, R95, c[0x0][0x2d0], -R12 ;  /* 0x0000b4005f007a23 */ /* 0x002fe2000001080c */
[----:B----4-:R-:W-:Y:S01]  /*42e0*/  F2FP.PACK_AB R6, R177, R167 ;  /* 0x000000a7b106723e */ /* 0x010fe200000000ff */
[----:B------:R-:W-:Y:S01]  /*42f0*/  IMAD.MOV.U32 R95, RZ, RZ, R39 ;  /* 0x000000ffff5f7224 */ /* 0x000fe200078e0027 */
[----:B------:R1:W5:Y:S01]  /*4300*/  LDL.LU R170, [R1+0x74] ;  /* 0x0000740001aa7983 */ /* 0x0003620000300800 */
[----:B------:R2:W4:Y:S01]  /*4310*/  MUFU.EX2 R164, R0 ;  /* 0x0000000000a47308 */ /* 0x0005220000000800 */
[----:B------:R-:W-:-:S02]  /*4320*/  IMAD.MOV.U32 R39, RZ, RZ, R62 ;  /* 0x000000ffff277224 */ /* 0x000fc400078e003e */
[----:B------:R-:W-:Y:S02]  /*4330*/  IMAD.MOV.U32 R62, RZ, RZ, R73 ;  /* 0x000000ffff3e7224 */ /* 0x000fe400078e0049 */
[----:B------:R-:W-:Y:S02]  /*4340*/  IMAD.MOV.U32 R42, RZ, RZ, R30 ;  /* 0x000000ffff2a7224 */ /* 0x000fe400078e001e */
[----:B------:R-:W-:Y:S02]  /*4350*/  IMAD.MOV.U32 R73, RZ, RZ, R165 ;  /* 0x000000ffff497224 */ /* 0x000fe400078e00a5 */
[----:B------:R-:W-:Y:S01]  /*4360*/  IMAD.MOV.U32 R30, RZ, RZ, R31 ;  /* 0x000000ffff1e7224 */ /* 0x000fe200078e001f */
[----:B------:R-:W-:Y:S01]  /*4370*/  MOV R31, R46 ;  /* 0x0000002e001f7202 */ /* 0x000fe20000000f00 */
[----:B------:R-:W-:Y:S01]  /*4380*/  IMAD.MOV.U32 R46, RZ, RZ, R61 ;  /* 0x000000ffff2e7224 */ /* 0x000fe200078e003d */
[----:B------:R-:W-:Y:S01]  /*4390*/  MOV R61, R72 ;  /* 0x00000048003d7202 */ /* 0x000fe20000000f00 */
[----:B------:R-:W-:-:S02]  /*43a0*/  IMAD.MOV.U32 R43, RZ, RZ, R37 ;  /* 0x000000ffff2b7224 */ /* 0x000fc400078e0025 */
[----:B------:R-:W-:Y:S02]  /*43b0*/  IMAD.MOV.U32 R45, RZ, RZ, R60 ;  /* 0x000000ffff2d7224 */ /* 0x000fe400078e003c */
[----:B--2---:R-:W-:Y:S02]  /*43c0*/  FFMA.FTZ R0, R98, c[0x0][0x2d0], -R12 ;  /* 0x0000b40062007a23 */ /* 0x004fe4000001080c */
[----:B------:R-:W-:Y:S02]  /*43d0*/  IMAD.MOV.U32 R72, RZ, RZ, R176 ;  /* 0x000000ffff487224 */ /* 0x000fe400078e00b0 */
[----:B------:R2:W-:Y:S01]  /*43e0*/  MUFU.EX2 R165, R0 ;  /* 0x0000000000a57308 */ /* 0x0005e20000000800 */
[----:B------:R-:W-:Y:S01]  /*43f0*/  IMAD.MOV.U32 R37, RZ, RZ, R44 ;  /* 0x000000ffff257224 */ /* 0x000fe200078e002c */
[----:B----4-:R-:W-:Y:S01]  /*4400*/  F2FP.PACK_AB R5, R164, R19 ;  /* 0x00000013a405723e */ /* 0x010fe200000000ff */
[----:B------:R-:W-:Y:S01]  /*4410*/  IMAD.MOV.U32 R60, RZ, RZ, R75 ;  /* 0x000000ffff3c7224 */ /* 0x000fe200078e004b */
[----:B------:R-:W-:Y:S01]  /*4420*/  MOV R44, R63 ;  /* 0x0000003f002c7202 */ /* 0x000fe20000000f00 */
[----:B------:R-:W-:-:S02]  /*4430*/  IMAD.MOV.U32 R63, RZ, RZ, R171 ;  /* 0x000000ffff3f7224 */ /* 0x000fc400078e00ab */
[----:B--2---:R-:W-:Y:S01]  /*4440*/  FFMA.FTZ R0, R97, c[0x0][0x2d0], -R12 ;  /* 0x0000b40061007a23 */ /* 0x004fe2000001080c */
[----:B------:R1:W5:Y:S01]  /*4450*/  LDL.LU R171, [R1+0x70] ;  /* 0x0000700001ab7983 */ /* 0x0003620000300800 */
[----:B------:R-:W-:Y:S01]  /*4460*/  IMAD.MOV.U32 R75, RZ, RZ, R15 ;  /* 0x000000ffff4b7224 */ /* 0x000fe200078e000f */
[----:B------:R-:W-:Y:S01]  /*4470*/  PLOP3.LUT P0, PT, PT, PT, UP0, 0x80, 0x0 ;  /* 0x000000000000781c */ /* 0x000fe20003f0f008 */
[----:B------:R-:W2:Y:S01]  /*4480*/  MUFU.EX2 R176, R0 ;  /* 0x0000000000b07308 */ /* 0x000ea20000000800 */
[----:B------:R-:W-:Y:S02]  /*4490*/  IMAD.MOV.U32 R98, RZ, RZ, R14 ;  /* 0x000000ffff627224 */ /* 0x000fe400078e000e */
[--C-:B------:R-:W-:Y:S02]  /*44a0*/  FFMA.FTZ R17, R94, c[0x0][0x2d0], -R13.reuse ;  /* 0x0000b4005e117a23 */ /* 0x100fe4000001080d */
[--C-:B------:R-:W-:Y:S02]  /*44b0*/  FFMA.FTZ R16, R93, c[0x0][0x2d0], -R13.reuse ;  /* 0x0000b4005d107a23 */ /* 0x100fe4000001080d */
[----:B------:R-:W-:-:S02]  /*44c0*/  FFMA.FTZ R15, R92, c[0x0][0x2d0], -R13 ;  /* 0x0000b4005c0f7a23 */ /* 0x000fc4000001080d */
[----:B------:R-:W-:Y:S01]  /*44d0*/  FFMA.FTZ R14, R86, c[0x0][0x2d0], -R13 ;  /* 0x0000b400560e7a23 */ /* 0x000fe2000001080d */
[----:B------:R-:W-:Y:S01]  /*44e0*/  MUFU.EX2 R17, R17 ;  /* 0x0000001100117308 */ /* 0x000fe20000000800 */
[--C-:B------:R-:W-:Y:S02]  /*44f0*/  FFMA.FTZ R13, R99, c[0x0][0x2d0], -R12.reuse ;  /* 0x0000b400630d7a23 */ /* 0x100fe4000001080c */
[--C-:B------:R-:W-:Y:S01]  /*4500*/  FFMA.FTZ R18, R77, c[0x0][0x2d0], -R12.reuse ;  /* 0x0000b4004d127a23 */ /* 0x100fe2000001080c */
[----:B--2---:R-:W-:Y:S01]  /*4510*/  F2FP.PACK_AB R7, R176, R165 ;  /* 0x000000a5b007723e */ /* 0x004fe200000000ff */
[----:B------:R-:W-:-:S03]  /*4520*/  FFMA.FTZ R0, R78, c[0x0][0x2d0], -R12 ;  /* 0x0000b4004e007a23 */ /* 0x000fc6000001080c */
[----:B------:R-:W2:Y:S01]  /*4530*/  MUFU.EX2 R16, R16 ;  /* 0x0000001000107308 */ /* 0x000ea20000000800 */
[----:B------:R-:W-:Y:S02]  /*4540*/  FFMA.FTZ R12, R76, c[0x0][0x2d0], -R12 ;  /* 0x0000b4004c0c7a23 */ /* 0x000fe4000001080c */
[C---:B---3--:R-:W-:Y:S08]  /*4550*/  HMMA.16816.F32 R36, R4.reuse, R8, R36 ;  /* 0x000000080424723c */ /* 0x048ff00000001824 */
[C---:B------:R-:W-:Y:S01]  /*4560*/  HMMA.16816.F32 R28, R4.reuse, R10, R28 ;  /* 0x0000000a041c723c */ /* 0x040fe2000000181c */
[----:B------:R-:W3:Y:S07]  /*4570*/  LDSM.16.MT88.4 R8, [R238+0x1100] ;  /* 0x00110000ee08783b */ /* 0x000eee0000004200 */
[C---:B---3--:R-:W-:Y:S08]  /*4580*/  HMMA.16816.F32 R44, R4.reuse, R8, R44 ;  /* 0x00000008042c723c */ /* 0x048ff0000000182c */
[C---:B------:R-:W-:Y:S01]  /*4590*/  HMMA.16816.F32 R52, R4.reuse, R10, R52 ;  /* 0x0000000a0434723c */ /* 0x040fe20000001834 */
[----:B------:R-:W3:Y:S07]  /*45a0*/  LDSM.16.MT88.4 R8, [R241+0x1100] ;  /* 0x00110000f108783b */ /* 0x000eee0000004200 */
[C---:B---3--:R-:W-:Y:S08]  /*45b0*/  HMMA.16816.F32 R60, R4.reuse, R8, R60 ;  /* 0x00000008043c723c */ /* 0x048ff0000000183c */
[C---:B------:R-:W-:Y:S01]  /*45c0*/  HMMA.16816.F32 R68, R4.reuse, R10, R68 ;  /* 0x0000000a0444723c */ /* 0x040fe20000001844 */
[----:B------:R-:W3:Y:S07]  /*45d0*/  LDSM.16.MT88.4 R8, [R240+0x1100] ;  /* 0x00110000f008783b */ /* 0x000eee0000004200 */
[C---:B---3--:R-:W-:Y:S08]  /*45e0*/  HMMA.16816.F32 R72, R4.reuse, R8, R72 ;  /* 0x000000080448723c */ /* 0x048ff00000001848 */
[----:B------:R-:W-:Y:S01]  /*45f0*/  HMMA.16816.F32 R76, R4, R10, R244 ;  /* 0x0000000a044c723c */ /* 0x000fe200000018f4 */
[----:B------:R-:W3:Y:S06]  /*4600*/  LDSM.16.MT88.4 R8, [R237+0x3100] ;  /* 0x00310000ed08783b */ /* 0x000eec0000004200 */
[----:B------:R-:W-:Y:S01]  /*4610*/  IMAD.MOV.U32 R245, RZ, RZ, R84 ;  /* 0x000000fffff57224 */ /* 0x000fe200078e0054 */
[----:B------:R-:W-:Y:S01]  /*4620*/  MOV R246, R85 ;  /* 0x0000005500f67202 */ /* 0x000fe20000000f00 */
[----:B------:R-:W-:-:S02]  /*4630*/  IMAD.MOV.U32 R247, RZ, RZ, R87 ;  /* 0x000000fffff77224 */ /* 0x000fc400078e0057 */
[----:B------:R-:W-:Y:S01]  /*4640*/  IMAD.MOV.U32 R244, RZ, RZ, R98 ;  /* 0x000000fffff47224 */ /* 0x000fe200078e0062 */
[C---:B---3--:R-:W-:Y:S07]  /*4650*/  HMMA.16816.F32 R84, R4.reuse, R8, R248 ;  /* 0x000000080454723c */ /* 0x048fee00000018f8 */
[----:B------:R-:W-:Y:S01]  /*4660*/  IMAD.MOV.U32 R250, RZ, RZ, R95 ;  /* 0x000000fffffa7224 */ /* 0x000fe200078e005f */
[----:B------:R-:W-:Y:S01]  /*4670*/  MOV R248, R244 ;  /* 0x000000f400f87202 */ /* 0x000fe20000000f00 */
[----:B------:R-:W-:Y:S01]  /*4680*/  HMMA.16816.F32 R92, R4, R10, R160 ;  /* 0x0000000a045c723c */ /* 0x000fe200000018a0 */
[----:B------:R-:W3:Y:S01]  /*4690*/  LDSM.16.MT88.4 R8, [R238+0x3100] ;  /* 0x00310000ee08783b */ /* 0x000ee20000004200 */
[----:B------:R-:W-:-:S02]  /*46a0*/  IMAD.MOV.U32 R251, RZ, RZ, R96 ;  /* 0x000000fffffb7224 */ /* 0x000fc400078e0060 */
[----:B------:R-:W-:-:S04]  /*46b0*/  IMAD.MOV.U32 R249, RZ, RZ, R245 ;  /* 0x000000fffff97224 */ /* 0x000fc800078e00f5 */
[C---:B---3--:R-:W-:Y:S08]  /*46c0*/  HMMA.16816.F32 R96, R4.reuse, R8, R148 ;  /* 0x000000080460723c */ /* 0x048ff00000001894 */
[C---:B------:R-:W-:Y:S01]  /*46d0*/  HMMA.16816.F32 R100, R4.reuse, R10, R100 ;  /* 0x0000000a0464723c */ /* 0x040fe20000001864 */
[----:B------:R-:W3:Y:S07]  /*46e0*/  LDSM.16.MT88.4 R8, [R241+0x3100] ;  /* 0x00310000f108783b */ /* 0x000eee0000004200 */
[C---:B---3--:R-:W-:Y:S08]  /*46f0*/  HMMA.16816.F32 R104, R4.reuse, R8, R104 ;  /* 0x000000080468723c */ /* 0x048ff00000001868 */
[C---:B------:R-:W-:Y:S01]  /*4700*/  HMMA.16816.F32 R108, R4.reuse, R10, R108 ;  /* 0x0000000a046c723c */ /* 0x040fe2000000186c */
[----:B------:R-:W3:Y:S07]  /*4710*/  LDSM.16.MT88.4 R8, [R240+0x3100] ;  /* 0x00310000f008783b */ /* 0x000eee0000004200 */
[C---:B---3--:R-:W-:Y:S08]  /*4720*/  HMMA.16816.F32 R144, R4.reuse, R8, R144 ;  /* 0x000000080490723c */ /* 0x048ff00000001890 */
[----:B------:R-:W-:Y:S11]  /*4730*/  HMMA.16816.F32 R8, R4, R10, R140 ;  /* 0x0000000a0408723c */ /* 0x000ff6000000188c */
[----:B------:R-:W-:Y:S05]  /*4740*/  @!UPT UIADD3 URZ, URZ, URZ, URZ ;  /* 0x0000003f3f3ff290 */ /* 0x000fea000fffe03f */
[----:B------:R-:W-:Y:S01]  /*4750*/  MOV R162, R146 ;  /* 0x0000009200a27202 */ /* 0x000fe20000000f00 */
[----:B------:R-:W-:Y:S02]  /*4760*/  IMAD.MOV.U32 R161, RZ, RZ, R147 ;  /* 0x000000ffffa17224 */ /* 0x000fe400078e0093 */
[----:B------:R-:W-:Y:S02]  /*4770*/  IMAD.MOV.U32 R146, RZ, RZ, R250 ;  /* 0x000000ffff927224 */ /* 0x000fe400078e00fa */
[----:B------:R-:W-:Y:S02]  /*4780*/  IMAD.MOV.U32 R147, RZ, RZ, R251 ;  /* 0x000000ffff937224 */ /* 0x000fe400078e00fb */
[----:B------:R-:W-:Y:S01]  /*4790*/  IMAD.MOV.U32 R251, RZ, RZ, R246 ;  /* 0x000000fffffb7224 */ /* 0x000fe200078e00f6 */
[----:B------:R-:W-:Y:S01]  /*47a0*/  MOV R244, R9 ;  /* 0x0000000900f47202 */ /* 0x000fe20000000f00 */
[----:B------:R-:W-:Y:S02]  /*47b0*/  IMAD.MOV.U32 R245, RZ, RZ, R8 ;  /* 0x000000fffff57224 */ /* 0x000fe400078e0008 */
[----:B------:R-:W-:-:S02]  /*47c0*/  IMAD.MOV.U32 R151, RZ, RZ, R10 ;  /* 0x000000ffff977224 */ /* 0x000fc400078e000a */
[----:B------:R-:W-:Y:S02]  /*47d0*/  IMAD.MOV.U32 R150, RZ, RZ, R11 ;  /* 0x000000ffff967224 */ /* 0x000fe400078e000b */
[----:B------:R-:W3:Y:S01]  /*47e0*/  LDSM.16.MT88.4 R8, [R237+0x5100] ;  /* 0x00510000ed08783b */ /* 0x000ee20000004200 */
[----:B------:R-:W-:Y:S02]  /*47f0*/  IMAD.MOV.U32 R250, RZ, RZ, R247 ;  /* 0x000000fffffa7224 */ /* 0x000fe400078e00f7 */
[----:B------:R-:W-:Y:S02]  /*4800*/  IMAD.MOV.U32 R247, RZ, RZ, R42 ;  /* 0x000000fffff77224 */ /* 0x000fe400078e002a */
[----:B------:R-:W-:Y:S02]  /*4810*/  IMAD.MOV.U32 R246, RZ, RZ, R43 ;  /* 0x000000fffff67224 */ /* 0x000fe400078e002b */
[----:B------:R-:W-:Y:S02]  /*4820*/  IMAD.MOV.U32 R163, RZ, RZ, R145 ;  /* 0x000000ffffa37224 */ /* 0x000fe400078e0091 */
[----:B------:R-:W-:Y:S01]  /*4830*/  IMAD.MOV.U32 R160, RZ, RZ, R144 ;  /* 0x000000ffffa07224 */ /* 0x000fe200078e0090 */
[C---:B---3--:R-:W-:Y:S08]  /*4840*/  HMMA.16816.F32 R152, R4.reuse, R8, R152 ;  /* 0x000000080498723c */ /* 0x048ff00000001898 */
[C---:B------:R-:W-:Y:S01]  /*4850*/  HMMA.16816.F32 R136, R4.reuse, R10, R136 ;  /* 0x0000000a0488723c */ /* 0x040fe20000001888 */
[----:B------:R-:W3:Y:S07]  /*4860*/  LDSM.16.MT88.4 R8, [R238+0x5100] ;  /* 0x00510000ee08783b */ /* 0x000eee0000004200 */
[C---:B---3--:R-:W-:Y:S08]  /*4870*/  HMMA.16816.F32 R124, R4.reuse, R8, R124 ;  /* 0x00000008047c723c */ /* 0x048ff0000000187c */
[C---:B------:R-:W-:Y:S01]  /*4880*/  HMMA.16816.F32 R128, R4.reuse, R10, R128 ;  /* 0x0000000a0480723c */ /* 0x040fe20000001880 */
[----:B------:R-:W3:Y:S07]  /*4890*/  LDSM.16.MT88.4 R8, [R241+0x5100] ;  /* 0x00510000f108783b */ /* 0x000eee0000004200 */
[C---:B---3--:R-:W-:Y:S08]  /*48a0*/  HMMA.16816.F32 R140, R4.reuse, R8, R132 ;  /* 0x00000008048c723c */ /* 0x048ff00000001884 */
[----:B------:R-:W-:Y:S07]  /*48b0*/  HMMA.16816.F32 R8, R4, R10, R120 ;  /* 0x0000000a0408723c */ /* 0x000fee0000001878 */
[----:B------:R-:W-:Y:S01]  /*48c0*/  IMAD.MOV.U32 R120, RZ, RZ, R146 ;  /* 0x000000ffff787224 */ /* 0x000fe200078e0092 */
[----:B------:R-:W-:Y:S01]  /*48d0*/  MOV R122, R248 ;  /* 0x000000f8007a7202 */ /* 0x000fe20000000f00 */
[----:B------:R-:W-:-:S02]  /*48e0*/  IMAD.MOV.U32 R121, RZ, RZ, R147 ;  /* 0x000000ffff797224 */ /* 0x000fc400078e0093 */
[----:B------:R-:W-:-:S05]  /*48f0*/  IMAD.MOV.U32 R123, RZ, RZ, R249 ;  /* 0x000000ffff7b7224 */ /* 0x000fca00078e00f9 */
[----:B------:R-:W-:Y:S01]  /*4900*/  MOV R135, R141 ;  /* 0x0000008d00877202 */ /* 0x000fe20000000f00 */
[----:B------:R-:W-:Y:S02]  /*4910*/  IMAD.MOV.U32 R134, RZ, RZ, R142 ;  /* 0x000000ffff867224 */ /* 0x000fe400078e008e */
[----:B------:R-:W-:Y:S02]  /*4920*/  IMAD.MOV.U32 R133, RZ, RZ, R143 ;  /* 0x000000ffff857224 */ /* 0x000fe400078e008f */
[----:B------:R-:W-:-:S03]  /*4930*/  IMAD.MOV.U32 R132, RZ, RZ, R140 ;  /* 0x000000ffff847224 */ /* 0x000fc600078e008c */
[----:B------:R-:W-:Y:S01]  /*4940*/  IMAD.MOV.U32 R149, RZ, RZ, R8 ;  /* 0x000000ffff957224 */ /* 0x000fe200078e0008 */
[----:B------:R-:W-:Y:S01]  /*4950*/  MOV R148, R9 ;  /* 0x0000000900947202 */ /* 0x000fe20000000f00 */
[----:B------:R-:W-:Y:S02]  /*4960*/  IMAD.MOV.U32 R43, RZ, RZ, R10 ;  /* 0x000000ffff2b7224 */ /* 0x000fe400078e000a */
[----:B------:R-:W-:Y:S02]  /*4970*/  IMAD.MOV.U32 R42, RZ, RZ, R11 ;  /* 0x000000ffff2a7224 */ /* 0x000fe400078e000b */
[----:B------:R-:W3:Y:S02]  /*4980*/  LDSM.16.MT88.4 R8, [R240+0x5100] ;  /* 0x00510000f008783b */ /* 0x000ee40000004200 */
[C---:B---3--:R-:W-:Y:S07]  /*4990*/  HMMA.16816.F32 R144, R4.reuse, R8, R116 ;  /* 0x000000080490723c */ /* 0x048fee0000001874 */
[----:B------:R-:W-:Y:S01]  /*49a0*/  IMAD.MOV.U32 R117, RZ, RZ, R135 ;  /* 0x000000ffff757224 */ /* 0x000fe200078e0087 */
[----:B------:R-:W-:Y:S01]  /*49b0*/  HMMA.16816.F32 R140, R4, R10, R112 ;  /* 0x0000000a048c723c */ /* 0x000fe20000001870 */
[----:B------:R-:W3:Y:S01]  /*49c0*/  LDSM.16.MT88.4 R8, [R237+0x7100] ;  /* 0x00710000ed08783b */ /* 0x000ee20000004200 */
[----:B------:R-:W-:Y:S01]  /*49d0*/  IMAD.MOV.U32 R118, RZ, RZ, R134 ;  /* 0x000000ffff767224 */ /* 0x000fe200078e0086 */
[----:B------:R-:W-:Y:S01]  /*49e0*/  MOV R116, R132 ;  /* 0x0000008400747202 */ /* 0x000fe20000000f00 */
[----:B------:R-:W-:-:S03]  /*49f0*/  IMAD.MOV.U32 R119, RZ, RZ, R133 ;  /* 0x000000ffff777224 */ /* 0x000fc600078e0085 */
[----:B------:R-:W-:Y:S02]  /*4a00*/  IMAD.MOV.U32 R115, RZ, RZ, R250 ;  /* 0x000000ffff737224 */ /* 0x000fe400078e00fa */
[----:B------:R-:W-:Y:S02]  /*4a10*/  IMAD.MOV.U32 R114, RZ, RZ, R251 ;  /* 0x000000ffff727224 */ /* 0x000fe400078e00fb */
[----:B------:R-:W-:Y:S02]  /*4a20*/  IMAD.MOV.U32 R112, RZ, RZ, R43 ;  /* 0x000000ffff707224 */ /* 0x000fe400078e002b */
[----:B------:R-:W-:Y:S01]  /*4a30*/  IMAD.MOV.U32 R113, RZ, RZ, R42 ;  /* 0x000000ffff717224 */ /* 0x000fe200078e002a */
[C---:B---3--:R-:W-:Y:S08]  /*4a40*/  HMMA.16816.F32 R132, R4.reuse, R8, R88 ;  /* 0x000000080484723c */ /* 0x048ff00000001858 */
[----:B------:R-:W-:Y:S01]  /*4a50*/  HMMA.16816.F32 R248, R4, R10, R80 ;  /* 0x0000000a04f8723c */ /* 0x000fe20000001850 */
[----:B------:R-:W3:Y:S06]  /*4a60*/  LDSM.16.MT88.4 R8, [R238+0x7100] ;  /* 0x00710000ee08783b */ /* 0x000eec0000004200 */
[----:B------:R-:W-:Y:S01]  /*4a70*/  IMAD.MOV.U32 R80, RZ, RZ, R121 ;  /* 0x000000ffff507224 */ /* 0x000fe200078e0079 */
[----:B------:R-:W-:Y:S01]  /*4a80*/  MOV R121, R244 ;  /* 0x000000f400797202 */ /* 0x000fe20000000f00 */
[----:B------:R-:W-:Y:S01]  /*4a90*/  IMAD.MOV.U32 R82, RZ, RZ, R246 ;  /* 0x000000ffff527224 */ /* 0x000fe200078e00f6 */
[----:B------:R-:W-:Y:S01]  /*4aa0*/  MOV R81, R123 ;  /* 0x0000007b00517202 */ /* 0x000fe20000000f00 */
[----:B------:R-:W-:-:S02]  /*4ab0*/  IMAD.MOV.U32 R83, RZ, RZ, R247 ;  /* 0x000000ffff537224 */ /* 0x000fc400078e00f7 */
[----:B------:R-:W-:Y:S01]  /*4ac0*/  IMAD.MOV.U32 R123, RZ, RZ, R150 ;  /* 0x000000ffff7b7224 */ /* 0x000fe200078e0096 */
[C---:B---3--:R-:W-:Y:S11]  /*4ad0*/  HMMA.16816.F32 R88, R4.reuse, R8, R64 ;  /* 0x000000080458723c */ /* 0x048ff60000001840 */
[----:B------:R-:W-:Y:S11]  /*4ae0*/  @!UPT UIADD3 URZ, URZ, URZ, URZ ;  /* 0x0000003f3f3ff290 */ /* 0x000ff6000fffe03f */
[----:B------:R-:W-:Y:S02]  /*4af0*/  @!UPT UIADD3 URZ, URZ, URZ, URZ ;  /* 0x0000003f3f3ff290 */ /* 0x000fe4000fffe03f */
[----:B------:R-:W-:Y:S01]  /*4b00*/  IMAD.MOV.U32 R66, RZ, RZ, R89 ;  /* 0x000000ffff427224 */ /* 0x000fe200078e0059 */
[----:B------:R-:W-:Y:S01]  /*4b10*/  MOV R65, R90 ;  /* 0x0000005a00417202 */ /* 0x000fe20000000f00 */
[----:B------:R-:W-:Y:S02]  /*4b20*/  IMAD.MOV.U32 R89, RZ, RZ, R120 ;  /* 0x000000ffff597224 */ /* 0x000fe400078e0078 */
[----:B------:R-:W-:Y:S02]  /*4b30*/  IMAD.MOV.U32 R120, RZ, RZ, R245 ;  /* 0x000000ffff787224 */ /* 0x000fe400078e00f5 */
[----:B------:R-:W-:Y:S01]  /*4b40*/  HMMA.16816.F32 R244, R4, R10, R56 ;  /* 0x0000000a04f4723c */ /* 0x000fe20000001838 */
[----:B------:R-:W3:Y:S01]  /*4b50*/  LDSM.16.MT88.4 R8, [R241+0x7100] ;  /* 0x00710000f108783b */ /* 0x000ee20000004200 */
[----:B------:R-:W-:Y:S02]  /*4b60*/  IMAD.MOV.U32 R67, RZ, RZ, R88 ;  /* 0x000000ffff437224 */ /* 0x000fe400078e0058 */
[----:B------:R-:W-:Y:S01]  /*4b70*/  IMAD.MOV.U32 R64, RZ, RZ, R91 ;  /* 0x000000ffff407224 */ /* 0x000fe200078e005b */
[----:B------:R-:W-:Y:S01]  /*4b80*/  MOV R91, R148 ;  /* 0x00000094005b7202 */ /* 0x000fe20000000f00 */
[----:B------:R-:W-:Y:S01]  /*4b90*/  IMAD.MOV.U32 R88, RZ, RZ, R122 ;  /* 0x000000ffff587224 */ /* 0x000fe200078e007a */
[----:B------:R-:W-:Y:S01]  /*4ba0*/  MOV R59, R41 ;  /* 0x00000029003b7202 */ /* 0x000fe20000000f00 */
[----:B------:R-:W-:-:S02]  /*4bb0*/  IMAD.MOV.U32 R122, RZ, RZ, R151 ;  /* 0x000000ffff7a7224 */ /* 0x000fc400078e0097 */
[----:B------:R-:W-:Y:S02]  /*4bc0*/  IMAD.MOV.U32 R90, RZ, RZ, R149 ;  /* 0x000000ffff5a7224 */ /* 0x000fe400078e0095 */
[----:B------:R-:W-:Y:S02]  /*4bd0*/  IMAD.MOV.U32 R58, RZ, RZ, R40 ;  /* 0x000000ffff3a7224 */ /* 0x000fe400078e0028 */
[----:B------:R-:W-:Y:S01]  /*4be0*/  LDSM.16.MT88.4 R40, [R237+0x1900] ;  /* 0x00190000ed28783b */ /* 0x000fe20000004200 */
[C---:B---3--:R-:W-:Y:S03]  /*4bf0*/  HMMA.16816.F32 R148, R4.reuse, R8, R48 ;  /* 0x000000080494723c */ /* 0x048fe60000001830 */
[----:B------:R-:W-:Y:S05]  /*4c00*/  LDSM.16.MT88.4 R48, [R238+0x1900] ;  /* 0x00190000ee30783b */ /* 0x000fea0000004200 */
[C---:B------:R-:W-:Y:S01]  /*4c10*/  HMMA.16816.F32 R32, R4.reuse, R10, R32 ;  /* 0x0000000a0420723c */ /* 0x040fe20000001820 */
[----:B------:R-:W3:Y:S07]  /*4c20*/  LDSM.16.MT88.4 R8, [R240+0x7100] ;  /* 0x00710000f008783b */ /* 0x000eee0000004200 */
[C---:B---3--:R-:W-:Y:S01]  /*4c30*/  HMMA.16816.F32 R24, R4.reuse, R8, R24 ;  /* 0x000000080418723c */ /* 0x048fe20000001818 */
[----:B------:R3:W-:Y:S07]  /*4c40*/  MUFU.EX2 R9, R13 ;  /* 0x0000000d00097308 */ /* 0x0007ee0000000800 */
[----:B------:R-:W-:Y:S01]  /*4c50*/  HMMA.16816.F32 R20, R4, R10, R20 ;  /* 0x0000000a0414723c */ /* 0x000fe20000001814 */
[----:B------:R-:W-:Y:S06]  /*4c60*/  MUFU.EX2 R11, R15 ;  /* 0x0000000f000b7308 */ /* 0x000fec0000000800 */
[----:B------:R-:W-:-:S02]  /*4c70*/  FADD.FTZ R5, R179, R178 ;  /* 0x000000b2b3057221 */ /* 0x000fc40000010000 */
[----:B------:R4:W1:Y:S01]  /*4c80*/  MUFU.EX2 R10, R14 ;  /* 0x0000000e000a7308 */ /* 0x0008620000000800 */
[----:B------:R-:W-:Y:S02]  /*4c90*/  IMAD.MOV.U32 R179, RZ, RZ, R88 ;  /* 0x000000ffffb37224 */ /* 0x000fe400078e0058 */
[----:B------:R-:W-:Y:S01]  /*4ca0*/  FADD.FTZ R5, R159, R5 ;  /* 0x000000059f057221 */ /* 0x000fe20000010000 */
[----:B------:R-:W-:Y:S01]  /*4cb0*/  MOV R159, R89 ;  /* 0x00000059009f7202 */ /* 0x000fe20000000f00 */
[----:B------:R-:W-:Y:S02]  /*4cc0*/  IMAD.MOV.U32 R88, RZ, RZ, R90 ;  /* 0x000000ffff587224 */ /* 0x000fe400078e005a */
[----:B------:R-:W-:Y:S01]  /*4cd0*/  IMAD.MOV.U32 R89, RZ, RZ, R91 ;  /* 0x000000ffff597224 */ /* 0x000fe200078e005b */
[----:B------:R1:W1:Y:S01]  /*4ce0*/  MUFU.EX2 R8, R0 ;  /* 0x0000000000087308 */ /* 0x0002620000000800 */
[----:B------:R-:W-:Y:S01]  /*4cf0*/  IMAD.MOV.U32 R90, RZ, RZ, R112 ;  /* 0x000000ffff5a7224 */ /* 0x000fe200078e0070 */
[----:B------:R-:W-:Y:S01]  /*4d00*/  MOV R91, R113 ;  /* 0x00000071005b7202 */ /* 0x000fe20000000f00 */
[----:B------:R-:W-:Y:S01]  /*4d10*/  IMAD.MOV.U32 R113, RZ, RZ, R163 ;  /* 0x000000ffff717224 */ /* 0x000fe200078e00a3 */
[----:B---3--:R-:W-:Y:S01]  /*4d20*/  MOV R13, R89 ;  /* 0x00000059000d7202 */ /* 0x008fe20000000f00 */
[----:B------:R-:W-:Y:S01]  /*4d30*/  IMAD.MOV.U32 R112, RZ, RZ, R160 ;  /* 0x000000ffff707224 */ /* 0x000fe200078e00a0 */
[----:B--2---:R-:W-:Y:S01]  /*4d40*/  F2FP.PACK_AB R160, R16, R17 ;  /* 0x0000001110a0723e */ /* 0x004fe200000000ff */
[----:B------:R-:W-:Y:S01]  /*4d50*/  IMAD.MOV.U32 R178, RZ, RZ, R83 ;  /* 0x000000ffffb27224 */ /* 0x000fe200078e0053 */
[----:B------:R2:W-:Y:S01]  /*4d60*/  MUFU.EX2 R7, R18 ;  /* 0x0000001200077308 */ /* 0x0005e20000000800 */
[----:B----4-:R-:W-:-:S02]  /*4d70*/  IMAD.MOV.U32 R14, RZ, RZ, R90 ;  /* 0x000000ffff0e7224 */ /* 0x010fc400078e005a */
[----:B------:R-:W-:-:S05]  /*4d80*/  IMAD.MOV.U32 R15, RZ, RZ, R91 ;  /* 0x000000ffff0f7224 */ /* 0x000fca00078e005b */
[----:B------:R3:W4:Y:S01]  /*4d90*/  MUFU.EX2 R6, R12 ;  /* 0x0000000c00067308 */ /* 0x0007220000000800 */
[----:B-1----:R-:W-:Y:S02]  /*4da0*/  FADD.FTZ R0, R59, R58 ;  /* 0x0000003a3b007221 */ /* 0x002fe40000010000 */
[----:B------:R-:W1:Y:S02]  /*4db0*/  LDSM.16.MT88.4 R56, [R241+0x1900] ;  /* 0x00190000f138783b */ /* 0x000e640000004200 */
[----:B------:R-:W-:Y:S02]  /*4dc0*/  FADD.FTZ R0, R80, R0 ;  /* 0x0000000050007221 */ /* 0x000fe40000010000 */
[----:B--2---:R-:W-:Y:S02]  /*4dd0*/  IMAD.MOV.U32 R18, RZ, RZ, R82 ;  /* 0x000000ffff127224 */ /* 0x004fe400078e0052 */
[----:B------:R-:W-:Y:S02]  /*4de0*/  FADD.FTZ R4, R81, R0 ;  /* 0x0000000051047221 */ /* 0x000fe40000010000 */
[----:B------:R-:W-:Y:S01]  /*4df0*/  FADD.FTZ R0, R158, R5 ;  /* 0x000000059e007221 */ /* 0x000fe20000010000 */
[----:B------:R-:W-:Y:S01]  /*4e00*/  LDSM.16.MT88.4 R80, [R238+0x3900] ;  /* 0x00390000ee50783b */ /* 0x000fe20000004200 */
[----:B------:R-:W-:Y:S01]  /*4e10*/  IMAD.MOV.U32 R5, RZ, RZ, R114 ;  /* 0x000000ffff057224 */ /* 0x000fe200078e0072 */
[----:B------:R-:W-:Y:S01]  /*4e20*/  MOV R114, R162 ;  /* 0x000000a200727202 */ /* 0x000fe20000000f00 */
[----:B------:R-:W-:Y:S01]  /*4e30*/  IMAD.MOV.U32 R158, RZ, RZ, R115 ;  /* 0x000000ffff9e7224 */ /* 0x000fe200078e0073 */
[----:B------:R-:W-:Y:S01]  /*4e40*/  F2FP.PACK_AB R162, R10, R11 ;  /* 0x0000000b0aa2723e */ /* 0x000fe200000000ff */
[----:B------:R-:W-:Y:S01]  /*4e50*/  IMAD.MOV.U32 R115, RZ, RZ, R161 ;  /* 0x000000ffff737224 */ /* 0x000fe200078e00a1 */
[----:B------:R-:W-:Y:S01]  /*4e60*/  F2FP.PACK_AB R161, R8, R9 ;  /* 0x0000000908a1723e */ /* 0x000fe200000000ff */
[----:B---3--:R-:W-:Y:S01]  /*4e70*/  IMAD.MOV.U32 R12, RZ, RZ, R88 ;  /* 0x000000ffff0c7224 */ /* 0x008fe200078e0058 */
[----:B----4-:R-:W-:Y:S01]  /*4e80*/  F2FP.PACK_AB R163, R6, R7 ;  /* 0x0000000706a3723e */ /* 0x010fe200000000ff */
[----:B------:R-:W-:Y:S01]  /*4e90*/  LDSM.16.MT88.4 R88, [R241+0x3900] ;  /* 0x00390000f158783b */ /* 0x000fe20000004200 */
[----:B------:R-:W-:-:S02]  /*4ea0*/  FADD.FTZ R4, R252, R4 ;  /* 0x00000004fc047221 */ /* 0x000fc40000010000 */
[----:B------:R-:W-:Y:S02]  /*4eb0*/  FADD.FTZ R0, R157, R0 ;  /* 0x000000009d007221 */ /* 0x000fe40000010000 */
[----:B------:R-:W-:Y:S01]  /*4ec0*/  FADD.FTZ R4, R158, R4 ;  /* 0x000000049e047221 */ /* 0x000fe20000010000 */
[C---:B------:R-:W-:Y:S01]  /*4ed0*/  HMMA.16816.F32 R36, R160.reuse, R40, R36 ;  /* 0x00000028a024723c */ /* 0x040fe20000001824 */
[----:B------:R-:W-:Y:S02]  /*4ee0*/  FADD.FTZ R0, R5, R0 ;  /* 0x0000000005007221 */ /* 0x000fe40000010000 */
[----:B------:R-:W-:Y:S02]  /*4ef0*/  FADD.FTZ R4, R159, R4 ;  /* 0x000000049f047221 */ /* 0x000fe40000010000 */
[----:B------:R-:W-:Y:S02]  /*4f00*/  FADD.FTZ R0, R179, R0 ;  /* 0x00000000b3007221 */ /* 0x000fe40000010000 */
[----:B------:R-:W-:Y:S01]  /*4f10*/  FADD.FTZ R4, R178, R4 ;  /* 0x00000004b2047221 */ /* 0x000fe20000010000 */
[----:B------:R-:W-:Y:S01]  /*4f20*/  HMMA.16816.F32 R40, R160, R42, R28 ;  /* 0x0000002aa028723c */ /* 0x000fe2000000181c */
[----:B------:R-:W-:-:S02]  /*4f30*/  FADD.FTZ R0, R18, R0 ;  /* 0x0000000012007221 */ /* 0x000fc40000010000 */
[----:B------:R-:W-:Y:S02]  /*4f40*/  FADD.FTZ R4, R156, R4 ;  /* 0x000000049c047221 */ /* 0x000fe40000010000 */
[----:B------:R-:W-:Y:S02]  /*4f50*/  FADD.FTZ R0, R19, R0 ;  /* 0x0000000013007221 */ /* 0x000fe40000010000 */
[----:B------:R-:W-:Y:S01]  /*4f60*/  IMAD.MOV.U32 R28, RZ, RZ, R67 ;  /* 0x000000ffff1c7224 */ /* 0x000fe200078e0043 */
[----:B------:R-:W-:Y:S01]  /*4f70*/  MOV R29, R66 ;  /* 0x00000042001d7202 */ /* 0x000fe20000000f00 */
[----:B------:R-:W-:Y:S01]  /*4f80*/  IMAD.MOV.U32 R30, RZ, RZ, R65 ;  /* 0x000000ffff1e7224 */ /* 0x000fe200078e0041 */
[----:B------:R-:W-:Y:S01]  /*4f90*/  HMMA.16816.F32 R44, R160, R48, R44 ;  /* 0x00000030a02c723c */ /* 0x000fe2000000182c */
[----:B------:R-:W-:Y:S02]  /*4fa0*/  IMAD.MOV.U32 R31, RZ, RZ, R64 ;  /* 0x000000ffff1f7224 */ /* 0x000fe400078e0040 */
[----:B------:R-:W2:Y:S01]  /*4fb0*/  LDSM.16.MT88.4 R64, [R240+0x1900] ;  /* 0x00190000f040783b */ /* 0x000ea20000004200 */
[----:B------:R-:W-:-:S02]  /*4fc0*/  FADD.FTZ R4, R166, R4 ;  /* 0x00000004a6047221 */ /* 0x000fc40000010000 */
[----:B------:R-:W-:Y:S02]  /*4fd0*/  FADD.FTZ R0, R164, R0 ;  /* 0x00000000a4007221 */ /* 0x000fe40000010000 */
[C---:B------:R-:W-:Y:S01]  /*4fe0*/  HMMA.16816.F32 R48, R160.reuse, R50, R52 ;  /* 0x00000032a030723c */ /* 0x040fe20000001834 */
[----:B------:R-:W-:Y:S02]  /*4ff0*/  FADD.FTZ R5, R167, R4 ;  /* 0x00000004a7057221 */ /* 0x000fe40000010000 */
[----:B------:R-:W-:Y:S02]  /*5000*/  FADD.FTZ R4, R165, R0 ;  /* 0x00000000a5047221 */ /* 0x000fe40000010000 */
[----:B------:R-:W-:Y:S02]  /*5010*/  FADD.FTZ R0, R177, R5 ;  /* 0x00000005b1007221 */ /* 0x000fe40000010000 */
[----:B------:R-:W-:Y:S01]  /*5020*/  FADD.FTZ R4, R176, R4 ;  /* 0x00000004b0047221 */ /* 0x000fe20000010000 */
[----:B-1----:R-:W-:Y:S01]  /*5030*/  HMMA.16816.F32 R52, R160, R56, R60 ;  /* 0x00000038a034723c */ /* 0x002fe2000000183c */
[----:B------:R-:W-:-:S02]  /*5040*/  FADD.FTZ R17, R17, R0 ;  /* 0x0000000011117221 */ /* 0x000fc40000010000 */
[----:B------:R-:W-:Y:S02]  /*5050*/  FADD.FTZ R9, R9, R4 ;  /* 0x0000000409097221 */ /* 0x000fe40000010000 */
[----:B------:R-:W-:Y:S02]  /*5060*/  FADD.FTZ R16, R16, R17 ;  /* 0x0000001110107221 */ /* 0x000fe40000010000 */
[----:B------:R-:W-:Y:S01]  /*5070*/  FADD.FTZ R8, R8, R9 ;  /* 0x0000000908087221 */ /* 0x000fe20000010000 */
[----:B------:R-:W-:Y:S01]  /*5080*/  HMMA.16816.F32 R56, R160, R58, R68 ;  /* 0x0000003aa038723c */ /* 0x000fe20000001844 */
[----:B------:R-:W-:Y:S02]  /*5090*/  FADD.FTZ R11, R11, R16 ;  /* 0x000000100b0b7221 */ /* 0x000fe40000010000 */
[----:B------:R-:W-:Y:S02]  /*50a0*/  FADD.FTZ R7, R7, R8 ;  /* 0x0000000807077221 */ /* 0x000fe40000010000 */
[----:B------:R-:W-:-:S02]  /*50b0*/  FADD.FTZ R4, R10, R11 ;  /* 0x0000000b0a047221 */ /* 0x000fc40000010000 */
[----:B------:R-:W-:-:S05]  /*50c0*/  FADD.FTZ R0, R6, R7 ;  /* 0x0000000706007221 */ /* 0x000fca0000010000 */
[----:B------:R-:W-:Y:S04]  /*50d0*/  STL [R1+0x20], R0 ;  /* 0x0000200001007387 */ /* 0x000fe80000100800 */
[----:B------:R-:W-:Y:S01]  /*50e0*/  STL [R1+0x1c], R4 ;  /* 0x00001c0401007387 */ /* 0x000fe20000100800 */
[C---:B--2---:R-:W-:Y:S03]  /*50f0*/  HMMA.16816.F32 R60, R160.reuse, R64, R72 ;  /* 0x00000040a03c723c */ /* 0x044fe60000001848 */
[----:B------:R-:W1:Y:S05]  /*5100*/  LDSM.16.MT88.4 R72, [R237+0x3900] ;  /* 0x00390000ed48783b */ /* 0x000e6a0000004200 */
[C---:B------:R-:W-:Y:S08]  /*5110*/  HMMA.16816.F32 R64, R160.reuse, R66, R76 ;  /* 0x00000042a040723c */ /* 0x040ff0000000184c */
[C---:B------:R-:W-:Y:S01]  /*5120*/  HMMA.16816.F32 R76, R160.reuse, R80, R96 ;  /* 0x00000050a04c723c */ /* 0x040fe20000001860 */
[----:B------:R-:W2:Y:S07]  /*5130*/  LDSM.16.MT88.4 R96, [R240+0x3900] ;  /* 0x00390000f060783b */ /* 0x000eae0000004200 */
[C---:B------:R-:W-:Y:S08]  /*5140*/  HMMA.16816.F32 R80, R160.reuse, R82, R100 ;  /* 0x00000052a050723c */ /* 0x040ff00000001864 */
[C---:B-1----:R-:W-:Y:S08]  /*5150*/  HMMA.16816.F32 R68, R160.reuse, R72, R84 ;  /* 0x00000048a044723c */ /* 0x042ff00000001854 */
[C---:B------:R-:W-:Y:S07]  /*5160*/  HMMA.16816.F32 R72, R160.reuse, R74, R92 ;  /* 0x0000004aa048723c */ /* 0x040fee000000185c */
[----:B------:R-:W-:Y:S01]  /*5170*/  IMAD.MOV.U32 R92, RZ, RZ, R112 ;  /* 0x000000ffff5c7224 */ /* 0x000fe200078e0070 */
[----:B------:R-:W-:Y:S01]  /*5180*/  MOV R93, R113 ;  /* 0x00000071005d7202 */ /* 0x000fe20000000f00 */
[----:B------:R-:W-:Y:S01]  /*5190*/  IMAD.MOV.U32 R94, RZ, RZ, R114 ;  /* 0x000000ffff5e7224 */ /* 0x000fe200078e0072 */
[C---:B------:R-:W-:Y:S01]  /*51a0*/  HMMA.16816.F32 R84, R160.reuse, R88, R104 ;  /* 0x00000058a054723c */ /* 0x040fe20000001868 */
[----:B------:R-:W-:Y:S01]  /*51b0*/  IMAD.MOV.U32 R95, RZ, RZ, R115 ;  /* 0x000000ffff5f7224 */ /* 0x000fe200078e0073 */
[----:B------:R-:W1:Y:S04]  /*51c0*/  LDSM.16.MT88.4 R104, [R237+0x5900] ;  /* 0x00590000ed68783b */ /* 0x000e680000004200 */
[----:B------:R-:W3:Y:S02]  /*51d0*/  LDSM.16.MT88.4 R112, [R238+0x5900] ;  /* 0x00590000ee70783b */ /* 0x000ee40000004200 */
[C---:B------:R-:W-:Y:S08]  /*51e0*/  HMMA.16816.F32 R88, R160.reuse, R90, R108 ;  /* 0x0000005aa058723c */ /* 0x040ff0000000186c */
[C---:B--2---:R-:W-:Y:S08]  /*51f0*/  HMMA.16816.F32 R92, R160.reuse, R96, R92 ;  /* 0x00000060a05c723c */ /* 0x044ff0000000185c */
[C---:B------:R-:W-:Y:S01]  /*5200*/  HMMA.16816.F32 R96, R160.reuse, R98, R120 ;  /* 0x00000062a060723c */ /* 0x040fe20000001878 */
[----:B------:R-:W2:Y:S07]  /*5210*/  LDSM.16.MT88.4 R120, [R241+0x5900] ;  /* 0x00590000f178783b */ /* 0x000eae0000004200 */
[C---:B-1----:R-:W-:Y:S01]  /*5220*/  HMMA.16816.F32 R100, R160.reuse, R104, R152 ;  /* 0x00000068a064723c */ /* 0x042fe20000001898 */
[----:B------:R-:W1:Y:S07]  /*5230*/  LDSM.16.MT88.4 R152, [R241+0x7900] ;  /* 0x00790000f198783b */ /* 0x000e6e0000004200 */
[C---:B---3--:R-:W-:Y:S08]  /*5240*/  HMMA.16816.F32 R108, R160.reuse, R112, R124 ;  /* 0x00000070a06c723c */ /* 0x048ff0000000187c */
[C---:B------:R-:W-:Y:S01]  /*5250*/  HMMA.16816.F32 R112, R160.reuse, R114, R128 ;  /* 0x00000072a070723c */ /* 0x040fe20000001880 */
[----:B------:R-:W3:Y:S07]  /*5260*/  LDSM.16.MT88.4 R128, [R240+0x5900] ;  /* 0x00590000f080783b */ /* 0x000eee0000004200 */
[C---:B------:R-:W-:Y:S01]  /*5270*/  HMMA.16816.F32 R104, R160.reuse, R106, R136 ;  /* 0x0000006aa068723c */ /* 0x040fe20000001888 */
[----:B------:R-:W4:Y:S07]  /*5280*/  LDSM.16.MT88.4 R136, [R237+0x7900] ;  /* 0x00790000ed88783b */ /* 0x000f2e0000004200 */
[C---:B--2---:R-:W-:Y:S08]  /*5290*/  HMMA.16816.F32 R116, R160.reuse, R120, R116 ;  /* 0x00000078a074723c */ /* 0x044ff00000001874 */
[C---:B------:R-:W-:Y:S01]  /*52a0*/  HMMA.16816.F32 R120, R160.reuse, R122, R12 ;  /* 0x0000007aa078723c */ /* 0x040fe2000000180c */
[----:B------:R-:W2:Y:S07]  /*52b0*/  LDSM.16.MT88.4 R12, [R240+0x7900] ;  /* 0x00790000f00c783b */ /* 0x000eae0000004200 */
[C---:B-1----:R-:W-:Y:S08]  /*52c0*/  HMMA.16816.F32 R148, R160.reuse, R152, R148 ;  /* 0x00000098a094723c */ /* 0x042ff00000001894 */
[C---:B------:R-:W-:Y:S08]  /*52d0*/  HMMA.16816.F32 R152, R160.reuse, R154, R32 ;  /* 0x0000009aa098723c */ /* 0x040ff00000001820 */
[C---:B---3--:R-:W-:Y:S01]  /*52e0*/  HMMA.16816.F32 R124, R160.reuse, R128, R144 ;  /* 0x00000080a07c723c */ /* 0x048fe20000001890 */
[----:B------:R-:W1:Y:S07]  /*52f0*/  LDSM.16.MT88.4 R144, [R238+0x7900] ;  /* 0x00790000ee90783b */ /* 0x000e6e0000004200 */
[C---:B------:R-:W-:Y:S08]  /*5300*/  HMMA.16816.F32 R128, R160.reuse, R130, R140 ;  /* 0x00000082a080723c */ /* 0x040ff0000000188c */
[C---:B----4-:R-:W-:Y:S08]  /*5310*/  HMMA.16816.F32 R132, R160.reuse, R136, R132 ;  /* 0x00000088a084723c */ /* 0x050ff00000001884 */
[C---:B------:R-:W-:Y:S08]  /*5320*/  HMMA.16816.F32 R136, R160.reuse, R138, R248 ;  /* 0x0000008aa088723c */ /* 0x040ff000000018f8 */
[C---:B--2---:R-:W-:Y:S08]  /*5330*/  HMMA.16816.F32 R156, R160.reuse, R12, R24 ;  /* 0x0000000ca09c723c */ /* 0x044ff00000001818 */
[C---:B-1----:R-:W-:Y:S08]  /*5340*/  HMMA.16816.F32 R140, R160.reuse, R144, R28 ;  /* 0x00000090a08c723c */ /* 0x042ff0000000181c */
[C---:B------:R-:W-:Y:S08]  /*5350*/  HMMA.16816.F32 R144, R160.reuse, R146, R244 ;  /* 0x00000092a090723c */ /* 0x040ff000000018f4 */
[----:B------:R-:W-:Y:S01]  /*5360*/  HMMA.16816.F32 R160, R160, R14, R20 ;  /* 0x0000000ea0a0723c */ /* 0x000fe20000001814 */
[----:B------:R-:W-:Y:S07]  /*5370*/  @!P0 BRA `(.L_x_4) ;  /* 0x0000378000008947 */ /* 0x000fee0003800000 */
[----:B------:R-:W2:Y:S04]  /*5380*/  LDL.64 R28, [R1+0x60] ;  /* 0x00006000011c7983 */ /* 0x000ea80000100a00 */
[----:B------:R-:W3:Y:S04]  /*5390*/  LDL R18, [R1+0x54] ;  /* 0x0000540001127983 */ /* 0x000ee80000100800 */
[----:B------:R-:W4:Y:S04]  /*53a0*/  LDL.64 R30, [R1+0x68] ;  /* 0x00006800011e7983 */ /* 0x000f280000100a00 */
[----:B------:R-:W4:Y:S01]  /*53b0*/  LDL.64 R178, [R1+0x58] ;  /* 0x0000580001b27983 */ /* 0x000f220000100a00 */
[----:B------:R-:W-:Y:S01]  /*53c0*/  IMAD.MOV.U32 R0, RZ, RZ, R3 ;  /* 0x000000ffff007224 */ /* 0x000fe200078e0003 */
[C---:B------:R-:W-:Y:S01]  /*53d0*/  IADD3 R4, R243.reuse, 0x800, RZ ;  /* 0x00000800f3047810 */ /* 0x040fe20007ffe0ff */
[----:B------:R-:W-:Y:S01]  /*53e0*/  IMAD.MOV.U32 R164, RZ, RZ, R2 ;  /* 0x000000ffffa47224 */ /* 0x000fe200078e0002 */
[C---:B------:R-:W-:Y:S01]  /*53f0*/  IADD3 R3, R243.reuse, 0x1000, RZ ;  /* 0x00001000f3037810 */ /* 0x040fe20007ffe0ff */
[----:B------:R-:W-:Y:S01]  /*5400*/  UMOV UR16, UR14 ;  /* 0x0000000e00107c82 */ /* 0x000fe20008000000 */
[C---:B------:R-:W-:Y:S01]  /*5410*/  IADD3 R2, R243.reuse, 0x1800, RZ ;  /* 0x00001800f3027810 */ /* 0x040fe20007ffe0ff */
[----:B------:R1:W-:Y:S01]  /*5420*/  STL [R1+0x14], R4 ;  /* 0x0000140401007387 */ /* 0x0003e20000100800 */
[----:B------:R-:W-:Y:S01]  /*5430*/  IADD3 R252, R243, 0x3800, RZ ;  /* 0x00003800f3fc7810 */ /* 0x000fe20007ffe0ff */
[----:B------:R-:W-:-:S02]  /*5440*/  ULDC.64 UR6, c[0x0][0x208] ;  /* 0x0000820000067ab9 */ /* 0x000fc40000000a00 */
[----:B------:R1:W-:Y:S01]  /*5450*/  STL [R1+0x10], R3 ;  /* 0x0000100301007387 */ /* 0x0003e20000100800 */
[C---:B------:R-:W-:Y:S01]  /*5460*/  IADD3 R251, R243.reuse, 0x4000, RZ ;  /* 0x00004000f3fb7810 */ /* 0x040fe20007ffe0ff */
[----:B------:R-:W-:Y:S02]  /*5470*/  ULDC.64 UR4, c[0x0][0x1e0] ;  /* 0x0000780000047ab9 */ /* 0x000fe40000000a00 */
[----:B------:R1:W-:Y:S02]  /*5480*/  STL [R1+0xc], R2 ;  /* 0x00000c0201007387 */ /* 0x0003e40000100800 */
[C---:B-1----:R-:W-:Y:S02]  /*5490*/  IADD3 R4, R243.reuse, 0x2000, RZ ;  /* 0x00002000f3047810 */ /* 0x042fe40007ffe0ff */
[----:B------:R-:W-:-:S03]  /*54a0*/  IADD3 R3, R243, 0x2800, RZ ;  /* 0x00002800f3037810 */ /* 0x000fc60007ffe0ff */
[----:B------:R-:W-:Y:S01]  /*54b0*/  STL [R1+0x8], R4 ;  /* 0x0000080401007387 */ /* 0x000fe20000100800 */
[----:B------:R-:W-:-:S03]  /*54c0*/  IADD3 R2, R243, 0x3000, RZ ;  /* 0x00003000f3027810 */ /* 0x000fc60007ffe0ff */
[----:B------:R-:W-:Y:S04]  /*54d0*/  STL [R1+0x4], R3 ;  /* 0x0000040301007387 */ /* 0x000fe80000100800 */
[----:B------:R2:W-:Y:S01]  /*54e0*/  STL [R1], R2 ;  /* 0x0000000201007387 */ /* 0x0005e20000100800 */
[C---:B------:R-:W-:Y:S02]  /*54f0*/  IADD3 R250, R243.reuse, 0x4800, RZ ;  /* 0x00004800f3fa7810 */ /* 0x040fe40007ffe0ff */
[C---:B------:R-:W-:Y:S02]  /*5500*/  IADD3 R249, R243.reuse, 0x5000, RZ ;  /* 0x00005000f3f97810 */ /* 0x040fe40007ffe0ff */
[C---:B------:R-:W-:Y:S02]  /*5510*/  IADD3 R248, R243.reuse, 0x5800, RZ ;  /* 0x00005800f3f87810 */ /* 0x040fe40007ffe0ff */
[----:B------:R-:W-:-:S02]  /*5520*/  IADD3 R247, R243, 0x6000, RZ ;  /* 0x00006000f3f77810 */ /* 0x000fc40007ffe0ff */
[C---:B------:R-:W-:Y:S02]  /*5530*/  IADD3 R246, R243.reuse, 0x6800, RZ ;  /* 0x00006800f3f67810 */ /* 0x040fe40007ffe0ff */
[C---:B------:R-:W-:Y:S02]  /*5540*/  IADD3 R245, R243.reuse, 0x7000, RZ ;  /* 0x00007000f3f57810 */ /* 0x040fe40007ffe0ff */
[----:B------:R-:W-:Y:S02]  /*5550*/  IADD3 R244, R243, 0x7800, RZ ;  /* 0x00007800f3f47810 */ /* 0x000fe40007ffe0ff */
[C---:B--2---:R-:W-:Y:S02]  /*5560*/  IADD3 R2, P2, R28.reuse, 0x40, RZ ;  /* 0x000000401c027810 */ /* 0x044fe40007f5e0ff */
[----:B------:R-:W-:-:S03]  /*5570*/  IADD3 R3, P1, R28, 0x80, RZ ;  /* 0x000000801c037810 */ /* 0x000fc60007f3e0ff */
[----:B------:R1:W-:Y:S01]  /*5580*/  STL [R1+0x50], R2 ;  /* 0x0000500201007387 */ /* 0x0003e20000100800 */
[----:B---3--:R-:W-:-:S03]  /*5590*/  IMAD.X R4, RZ, RZ, R18, P2 ;  /* 0x000000ffff047224 */ /* 0x008fc600010e0612 */
[----:B------:R4:W-:Y:S01]  /*55a0*/  STL [R1+0x48], R3 ;  /* 0x0000480301007387 */ /* 0x0009e20000100800 */
[----:B-1----:R-:W-:Y:S02]  /*55b0*/  IADD3 R2, P0, R28, 0xc0, RZ ;  /* 0x000000c01c027810 */ /* 0x002fe40007f1e0ff */
[----:B----4-:R-:W-:-:S03]  /*55c0*/  IADD3 R3, P2, R30, 0x40, RZ ;  /* 0x000000401e037810 */ /* 0x010fc60007f5e0ff */
[----:B------:R1:W-:Y:S04]  /*55d0*/  STL [R1+0x40], R2 ;  /* 0x0000400201007387 */ /* 0x0003e80000100800 */
[----:B------:R2:W-:Y:S04]  /*55e0*/  STL [R1+0x4c], R4 ;  /* 0x00004c0401007387 */ /* 0x0005e80000100800 */
[----:B------:R3:W-:Y:S01]  /*55f0*/  STL [R1+0x38], R3 ;  /* 0x0000380301007387 */ /* 0x0007e20000100800 */
[----:B-1----:R-:W-:Y:S01]  /*5600*/  IMAD.X R2, RZ, RZ, R18, P1 ;  /* 0x000000ffff027224 */ /* 0x002fe200008e0612 */
[----:B--2---:R-:W-:-:S04]  /*5610*/  IADD3 R4, P1, R30, 0x80, RZ ;  /* 0x000000801e047810 */ /* 0x004fc80007f3e0ff */
[----:B------:R1:W-:Y:S01]  /*5620*/  STL [R1+0x44], R2 ;  /* 0x0000440201007387 */ /* 0x0003e20000100800 */
[----:B---3--:R-:W-:-:S03]  /*5630*/  IMAD.X R3, RZ, RZ, R18, P0 ;  /* 0x000000ffff037224 */ /* 0x008fc600000e0612 */
[----:B------:R2:W-:Y:S04]  /*5640*/  STL [R1+0x30], R4 ;  /* 0x0000300401007387 */ /* 0x0005e80000100800 */
[----:B------:R3:W-:Y:S01]  /*5650*/  STL [R1+0x3c], R3 ;  /* 0x00003c0301007387 */ /* 0x0007e20000100800 */
[----:B-1----:R-:W-:Y:S01]  /*5660*/  IADD3 R2, P0, R30, 0xc0, RZ ;  /* 0x000000c01e027810 */ /* 0x002fe20007f1e0ff */
[----:B--2---:R-:W-:-:S04]  /*5670*/  IMAD.X R4, RZ, RZ, R179, P2 ;  /* 0x000000ffff047224 */ /* 0x004fc800010e06b3 */
[----:B------:R1:W-:Y:S01]  /*5680*/  STL [R1+0x28], R2 ;  /* 0x0000280201007387 */ /* 0x0003e20000100800 */
[----:B---3--:R-:W-:-:S03]  /*5690*/  IMAD.X R3, RZ, RZ, R179, P1 ;  /* 0x000000ffff037224 */ /* 0x008fc600008e06b3 */
[----:B------:R2:W-:Y:S04]  /*56a0*/  STL [R1+0x34], R4 ;  /* 0x0000340401007387 */ /* 0x0005e80000100800 */
[----:B------:R2:W-:Y:S01]  /*56b0*/  STL [R1+0x2c], R3 ;  /* 0x00002c0301007387 */ /* 0x0005e20000100800 */
[----:B-1----:R-:W-:-:S05]  /*56c0*/  IMAD.X R2, RZ, RZ, R179, P0 ;  /* 0x000000ffff027224 */ /* 0x002fca00000e06b3 */
[----:B------:R2:W-:Y:S02]  /*56d0*/  STL [R1+0x24], R2 ;  /* 0x0000240201007387 */ /* 0x0005e40000100800 */
.L_x_5:
[----:B------:R-:W3:Y:S01]  /*56e0*/  LDL R165, [R1+0x14] ;  /* 0x0000140001a57983 */ /* 0x000ee20000100800 */
[----:B------:R-:W-:Y:S04]  /*56f0*/  DEPBAR.LE SB0, 0x0 ;  /* 0x000080000000791a */ /* 0x000fe80000000000 */
[----:B------:R-:W-:Y:S01]  /*5700*/  USHF.R.S32.HI UR14, URZ, 0x1f, UR16 ;  /* 0x0000001f3f0e7899 */ /* 0x000fe20008011410 */
[----:B--2---:R-:W2:Y:S01]  /*5710*/  LDL R3, [R1+0x10] ;  /* 0x0000100001037983 */ /* 0x004ea20000100800 */
[----:B------:R-:W-:Y:S02]  /*5720*/  UIMAD.WIDE.U32 UR18, UR16, UR6, URZ ;  /* 0x00000006101272a5 */ /* 0x000fe4000f8e003f */
[----:B------:R-:W-:Y:S02]  /*5730*/  UIMAD UR14, UR14, UR6, URZ ;  /* 0x000000060e0e72a4 */ /* 0x000fe4000f8e023f */
[----:B------:R-:W-:Y:S01]  /*5740*/  USHF.L.U32 UR15, UR18, 0x6, URZ ;  /* 0x00000006120f7899 */ /* 0x000fe2000800063f */
[----:B------:R-:W4:Y:S01]  /*5750*/  LDL R2, [R1+0xc] ;  /* 0x00000c0001027983 */ /* 0x000f220000100800 */
[----:B------:R-:W-:Y:S04]  /*5760*/  UIMAD UR14, UR16, UR7, UR14 ;  /* 0x00000007100e72a4 */ /* 0x000fe8000f8e020e */
[----:B------:R-:W-:Y:S01]  /*5770*/  UIADD3 UR14, UR19, UR14, URZ ;  /* 0x0000000e130e7290 */ /* 0x000fe2000fffe03f */
[----:B------:R-:W-:Y:S03]  /*5780*/  BAR.SYNC.DEFER_BLOCKING 0x0 ;  /* 0x0000000000007b1d */ /* 0x000fe60000010000 */
[----:B------:R-:W-:Y:S03]  /*5790*/  USHF.L.U64.HI UR14, UR18, 0x6, UR14 ;  /* 0x00000006120e7899 */ /* 0x000fe6000801020e */
[----:B------:R-:W-:Y:S06]  /*57a0*/  STL [R1+0x90], R240 ;  /* 0x000090f001007387 */ /* 0x000fec0000100800 */
[----:B-----5:R-:W-:Y:S06]  /*57b0*/  STL [R1+0x70], R243 ;  /* 0x000070f301007387 */ /* 0x020fec0000100800 */
[----:B------:R-:W-:Y:S06]  /*57c0*/  STL [R1+0x80], R168 ;  /* 0x000080a801007387 */ /* 0x000fec0000100800 */
[----:B------:R-:W1:Y:S06]  /*57d0*/  LDSM.16.M88.4 R8, [R236+0x10100] ;  /* 0x01010000ec08783b */ /* 0x000e6c0000000200 */
[----:B------:R-:W1:Y:S06]  /*57e0*/  LDSM.16.M88.4 R16, [R236+0x10900] ;  /* 0x01090000ec10783b */ /* 0x000e6c0000000200 */
[----:B------:R-:W1:Y:S06]  /*57f0*/  LDSM.16.M88.4 R24, [R236+0x11100] ;  /* 0x01110000ec18783b */ /* 0x000e6c0000000200 */
[----:B------:R-:W1:Y:S06]  /*5800*/  LDSM.16.M88.4 R32, [R236+0x11900] ;  /* 0x01190000ec20783b */ /* 0x000e6c0000000200 */
[----:B------:R1:W1:Y:S06]  /*5810*/  LDSM.16.M88.4 R176, [R243] ;  /* 0x00000000f3b0783b */ /* 0x00026c0000000200 */
[----:B------:R-:W-:Y:S06]  /*5820*/  STL [R1+0x7c], R169 ;  /* 0x00007ca901007387 */ /* 0x000fec0000100800 */
[----:B-----5:R-:W-:Y:S01]  /*5830*/  STL [R1+0x78], R170 ;  /* 0x000078aa01007387 */ /* 0x020fe20000100800 */
[C---:B-1----:R-:W-:Y:S05]  /*5840*/  HMMA.16816.F32 R4, R168.reuse, R8, RZ ;  /* 0x00000008a804723c */ /* 0x042fea00000018ff */
[----:B------:R1:W-:Y:S03]  /*5850*/  STL [R1+0x74], R171 ;  /* 0x000074ab01007387 */ /* 0x0003e60000100800 */
[C---:B------:R-:W-:Y:S03]  /*5860*/  HMMA.16816.F32 R8, R168.reuse, R10, RZ ;  /* 0x0000000aa808723c */ /* 0x040fe600000018ff */
[----:B------:R-:W4:Y:S06]  /*5870*/  LDL R167, [R1+0x40] ;  /* 0x0000400001a77983 */ /* 0x000f2c0000100800 */
[----:B------:R-:W4:Y:S01]  /*5880*/  LDL R243, [R1+0x54] ;  /* 0x0000540001f37983 */ /* 0x000f220000100800 */
[C---:B------:R-:W-:Y:S05]  /*5890*/  HMMA.16816.F32 R12, R168.reuse, R16, RZ ;  /* 0x00000010a80c723c */ /* 0x040fea00000018ff */
[----:B------:R-:W4:Y:S03]  /*58a0*/  LDL R166, [R1+0x3c] ;  /* 0x00003c0001a67983 */ /* 0x000f260000100800 */
[C---:B------:R-:W-:Y:S03]  /*58b0*/  HMMA.16816.F32 R16, R168.reuse, R18, RZ ;  /* 0x00000012a810723c */ /* 0x040fe600000018ff */
[----:B------:R-:W4:Y:S05]  /*58c0*/  LDL R240, [R1+0x18] ;  /* 0x0000180001f07983 */ /* 0x000f2a0000100800 */
[C---:B------:R-:W-:Y:S08]  /*58d0*/  HMMA.16816.F32 R20, R168.reuse, R24, RZ ;  /* 0x00000018a814723c */ /* 0x040ff000000018ff */
[C---:B------:R-:W-:Y:S08]  /*58e0*/  HMMA.16816.F32 R24, R168.reuse, R26, RZ ;  /* 0x0000001aa818723c */ /* 0x040ff000000018ff */
[C---:B------:R-:W-:Y:S08]  /*58f0*/  HMMA.16816.F32 R28, R168.reuse, R32, RZ ;  /* 0x00000020a81c723c */ /* 0x040ff000000018ff */
[----:B------:R-:W-:Y:S01]  /*5900*/  HMMA.16816.F32 R32, R168, R34, RZ ;  /* 0x00000022a820723c */ /* 0x000fe200000018ff */
[----:B------:R-:W4:Y:S06]  /*5910*/  LDL R168, [R1+0x44] ;  /* 0x0000440001a87983 */ /* 0x000f2c0000100800 */
[----:B-1----:R-:W4:Y:S01]  /*5920*/  LDL R171, [R1+0x50] ;  /* 0x0000500001ab7983 */ /* 0x002f220000100800 */
[C---:B------:R-:W-:Y:S05]  /*5930*/  HMMA.16816.F32 R4, R172.reuse, R176, R4 ;  /* 0x000000b0ac04723c */ /* 0x040fea0000001804 */
[----:B------:R-:W4:Y:S03]  /*5940*/  LDL R170, [R1+0x4c] ;  /* 0x00004c0001aa7983 */ /* 0x000f260000100800 */
[C---:B------:R-:W-:Y:S03]  /*5950*/  HMMA.16816.F32 R8, R172.reuse, R178, R8 ;  /* 0x000000b2ac08723c */ /* 0x040fe60000001808 */
[----:B------:R-:W4:Y:S06]  /*5960*/  LDL R169, [R1+0x48] ;  /* 0x0000480001a97983 */ /* 0x000f2c0000100800 */
[----:B---3--:R-:W1:Y:S02]  /*5970*/  LDSM.16.M88.4 R176, [R165] ;  /* 0x00000000a5b0783b */ /* 0x008e640000000200 */
[C---:B-1----:R-:W-:Y:S08]  /*5980*/  HMMA.16816.F32 R12, R172.reuse, R176, R12 ;  /* 0x000000b0ac0c723c */ /* 0x042ff0000000180c */
[C---:B------:R-:W-:Y:S01]  /*5990*/  HMMA.16816.F32 R16, R172.reuse, R178, R16 ;  /* 0x000000b2ac10723c */ /* 0x040fe20000001810 */
[----:B--2---:R-:W1:Y:S07]  /*59a0*/  LDSM.16.M88.4 R176, [R3] ;  /* 0x0000000003b0783b */ /* 0x004e6e0000000200 */
[C---:B-1----:R-:W-:Y:S08]  /*59b0*/  HMMA.16816.F32 R20, R172.reuse, R176, R20 ;  /* 0x000000b0ac14723c */ /* 0x042ff00000001814 */
[C---:B------:R-:W-:Y:S01]  /*59c0*/  HMMA.16816.F32 R24, R172.reuse, R178, R24 ;  /* 0x000000b2ac18723c */ /* 0x040fe20000001818 */
[----:B----4-:R-:W1:Y:S07]  /*59d0*/  LDSM.16.M88.4 R176, [R2] ;  /* 0x0000000002b0783b */ /* 0x010e6e0000000200 */
[C---:B-1----:R-:W-:Y:S01]  /*59e0*/  HMMA.16816.F32 R28, R172.reuse, R176, R28 ;  /* 0x000000b0ac1c723c */ /* 0x042fe2000000181c */
[----:B------:R-:W2:Y:S06]  /*59f0*/  LDL.64 R176, [R1+0x60] ;  /* 0x0000600001b07983 */ /* 0x000eac0000100a00 */
[----:B------:R-:W-:Y:S01]  /*5a00*/  STL [R1+0x8c], R173 ;  /* 0x00008cad01007387 */ /* 0x000fe20000100800 */
[----:B------:R-:W-:Y:S05]  /*5a10*/  HMMA.16816.F32 R32, R172, R178, R32 ;  /* 0x000000b2ac20723c */ /* 0x000fea0000001820 */
[----:B------:R-:W-:Y:S06]  /*5a20*/  STL [R1+0x88], R174 ;  /* 0x000088ae01007387 */ /* 0x000fec0000100800 */
[----:B------:R-:W-:Y:S01]  /*5a30*/  STL [R1+0x84], R175 ;  /* 0x000084af01007387 */ /* 0x000fe20000100800 */
[----:B--2---:R-:W-:Y:S04]  /*5a40*/  IADD3 R3, P1, R176, UR15, RZ ;  /* 0x0000000fb0037c10 */ /* 0x004fe8000ff3e0ff */
[----:B------:R-:W-:Y:S02]  /*5a50*/  LEA R2, P0, R3, c[0x0][0x1f8], 0x1 ;  /* 0x00007e0003027a11 */ /* 0x000fe400078008ff */
[----:B------:R-:W-:Y:S04]  /*5a60*/  IADD3.X R165, R243, UR14, RZ, P1, !PT ;  /* 0x0000000ef3a57c10 */ /* 0x000fe80008ffe4ff */
[----:B------:R-:W-:Y:S05]  /*5a70*/  LEA.HI.X R3, R3, c[0x0][0x1fc], R165, 0x1, P0 ;  /* 0x00007f0003037a11 */ /* 0x000fea00000f0ca5 */
[----:B------:R-:W-:Y:S01]  /*5a80*/  @!PT LDS RZ, [RZ] ;  /* 0x00000000fffff984 */ /* 0x000fe20000000800 */
[----:B------:R-:W-:Y:S01]  /*5a90*/  @!PT LDS RZ, [RZ] ;  /* 0x00000000fffff984 */ /* 0x000fe20000000800 */
[----:B------:R-:W-:Y:S01]  /*5aa0*/  @!PT LDS RZ, [RZ] ;  /* 0x00000000fffff984 */ /* 0x000fe20000000800 */
[----:B------:R1:W-:Y:S02]  /*5ab0*/  LDGSTS.E.BYPASS.LTC128B.128 [R240+0x100], [R2.64], !P6 ;  /* 0x0010000002f07fae */ /* 0x0003e4000f101d4c */
[----:B-1----:R-:W-:Y:S04]  /*5ac0*/  IADD3 R3, P1, R171, UR15, RZ ;  /* 0x0000000fab037c10 */ /* 0x002fe8000ff3e0ff */
[C---:B------:R-:W-:Y:S02]  /*5ad0*/  LEA R2, P0, R3.reuse, c[0x0][0x1f8], 0x1 ;  /* 0x00007e0003027a11 */ /* 0x040fe400078008ff */
[----:B------:R-:W-:Y:S04]  /*5ae0*/  IADD3.X R165, R170, UR14, RZ, P1, !PT ;  /* 0x0000000eaaa57c10 */ /* 0x000fe80008ffe4ff */
[----:B------:R-:W-:Y:S05]  /*5af0*/  LEA.HI.X R3, R3, c[0x0][0x1fc], R165, 0x1, P0 ;  /* 0x00007f0003037a11 */ /* 0x000fea00000f0ca5 */
[----:B------:R1:W-:Y:S02]  /*5b00*/  LDGSTS.E.BYPASS.LTC128B.128 [R240+0x2100], [R2.64], !P5 ;  /* 0x0210000002f07fae */ /* 0x0003e4000e901d4c */
[----:B-1----:R-:W-:Y:S04]  /*5b10*/  IADD3 R3, P1, R169, UR15, RZ ;  /* 0x0000000fa9037c10 */ /* 0x002fe8000ff3e0ff */
[C---:B------:R-:W-:Y:S02]  /*5b20*/  LEA R2, P0, R3.reuse, c[0x0][0x1f8], 0x1 ;  /* 0x00007e0003027a11 */ /* 0x040fe400078008ff */
[----:B------:R-:W-:Y:S04]  /*5b30*/  IADD3.X R165, R168, UR14, RZ, P1, !PT ;  /* 0x0000000ea8a57c10 */ /* 0x000fe80008ffe4ff */
[----:B------:R-:W-:Y:S05]  /*5b40*/  LEA.HI.X R3, R3, c[0x0][0x1fc], R165, 0x1, P0 ;  /* 0x00007f0003037a11 */ /* 0x000fea00000f0ca5 */
[----:B------:R1:W-:Y:S02]  /*5b50*/  LDGSTS.E.BYPASS.LTC128B.128 [R240+0x4100], [R2.64], !P4 ;  /* 0x0410000002f07fae */ /* 0x0003e4000e101d4c */
[----:B-1----:R-:W-:Y:S01]  /*5b60*/  IADD3 R3, P1, R167, UR15, RZ ;  /* 0x0000000fa7037c10 */ /* 0x002fe2000ff3e0ff */
[----:B------:R-:W-:Y:S03]  /*5b70*/  ULEA UR15, UP0, UR6, UR15, 0x5 ;  /* 0x0000000f060f7291 */ /* 0x000fe6000f80283f */
[C---:B------:R-:W-:Y:S02]  /*5b80*/  LEA R2, P0, R3.reuse, c[0x0][0x1f8], 0x1 ;  /* 0x00007e0003027a11 */ /* 0x040fe400078008ff */
[----:B------:R-:W-:Y:S01]  /*5b90*/  IADD3.X R165, R166, UR14, RZ, P1, !PT ;  /* 0x0000000ea6a57c10 */ /* 0x000fe20008ffe4ff */
[----:B------:R-:W-:Y:S02]  /*5ba0*/  ULEA.HI.X UR14, UR6, UR14, UR7, 0x5, UP0 ;  /* 0x0000000e060e7291 */ /* 0x000fe400080f2c07 */
[----:B------:R-:W-:Y:S01]  /*5bb0*/  UISETP.GT.AND UP0, UPT, UR16, UR8, UPT ;  /* 0x000000081000728c */ /* 0x000fe2000bf04270 */
[----:B------:R-:W-:Y:S01]  /*5bc0*/  LEA.HI.X R3, R3, c[0x0][0x1fc], R165, 0x1, P0 ;  /* 0x00007f0003037a11 */ /* 0x000fe200000f0ca5 */
[----:B------:R-:W-:Y:S04]  /*5bd0*/  UIADD3 UR16, UR16, -0x1, URZ ;  /* 0xffffffff10107890 */ /* 0x000fe8000fffe03f */
[----:B------:R1:W-:Y:S05]  /*5be0*/  LDGSTS.E.BYPASS.LTC128B.128 [R240+0x6100], [R2.64], !P3 ;  /* 0x0610000002f07fae */ /* 0x0003ea000d901d4c */
[----:B------:R-:W-:Y:S01]  /*5bf0*/  @UP0 UIMAD.WIDE.U32 UR18, UR16, UR4, URZ ;  /* 0x00000004101202a5 */ /* 0x000fe2000f8e003f */
[----:B-1----:R-:W-:Y:S04]  /*5c00*/  IADD3 R3, P1, R176, UR15, RZ ;  /* 0x0000000fb0037c10 */ /* 0x002fe8000ff3e0ff */
[----:B------:R-:W-:Y:S02]  /*5c10*/  LEA R2, P0, R3, c[0x0][0x1f8], 0x1 ;  /* 0x00007e0003027a11 */ /* 0x000fe400078008ff */
        /* <DEDUP_REMOVED lines=10> */
[----:B------:R-:W-:Y:S02]  /*5cc0*/  IADD3.X R165, R168, UR14, RZ, P1, !PT ;  /* 0x0000000ea8a57c10 */ /* 0x000fe40008ffe4ff */
[----:B------:R-:W2:Y:S02]  /*5cd0*/  LDL R168, [R1+0x8] ;  /* 0x0000080001a87983 */ /* 0x000ea40000100800 */
[----:B------:R-:W-:Y:S05]  /*5ce0*/  LEA.HI.X R3, R3, c[0x0][0x1fc], R165, 0x1, P0 ;  /* 0x00007f0003037a11 */ /* 0x000fea00000f0ca5 */
[----:B------:R1:W-:Y:S02]  /*5cf0*/  LDGSTS.E.BYPASS.LTC128B.128 [R240+0x5100], [R2.64], !P4 ;  /* 0x0510000002f07fae */ /* 0x0003e4000e101d4c */
[----:B-1----:R-:W-:Y:S01]  /*5d00*/  IADD3 R3, P1, R167, UR15, RZ ;  /* 0x0000000fa7037c10 */ /* 0x002fe2000ff3e0ff */
[----:B------:R-:W-:Y:S03]  /*5d10*/  @UP0 USHF.L.U32 UR15, UR18, 0x6, URZ ;  /* 0x00000006120f0899 */ /* 0x000fe6000800063f */
[----:B------:R-:W3:Y:S01]  /*5d20*/  LDL R167, [R1+0x4] ;  /* 0x0000040001a77983 */ /* 0x000ee20000100800 */
[C---:B------:R-:W-:Y:S02]  /*5d30*/  LEA R2, P0, R3.reuse, c[0x0][0x1f8], 0x1 ;  /* 0x00007e0003027a11 */ /* 0x040fe400078008ff */
[----:B------:R-:W-:Y:S01]  /*5d40*/  IADD3.X R165, R166, UR14, RZ, P1, !PT ;  /* 0x0000000ea6a57c10 */ /* 0x000fe20008ffe4ff */
[----:B------:R-:W-:Y:S02]  /*5d50*/  @UP0 USHF.R.S32.HI UR14, URZ, 0x1f, UR16 ;  /* 0x0000001f3f0e0899 */ /* 0x000fe40008011410 */
[----:B------:R-:W4:Y:S01]  /*5d60*/  LDL R166, [R1] ;  /* 0x0000000001a67983 */ /* 0x000f220000100800 */
[----:B------:R-:W-:Y:S01]  /*5d70*/  LEA.HI.X R3, R3, c[0x0][0x1fc], R165, 0x1, P0 ;  /* 0x00007f0003037a11 */ /* 0x000fe200000f0ca5 */
[----:B------:R-:W-:Y:S01]  /*5d80*/  @UP0 UIMAD UR14, UR14, UR4, URZ ;  /* 0x000000040e0e02a4 */ /* 0x000fe2000f8e023f */
[----:B------:R-:W-:Y:S03]  /*5d90*/  PLOP3.LUT P0, PT, PT, PT, UP0, 0x80, 0x0 ;  /* 0x000000000000781c */ /* 0x000fe60003f0f008 */
[----:B------:R1:W-:Y:S01]  /*5da0*/  LDGSTS.E.BYPASS.LTC128B.128 [R240+0x7100], [R2.64], !P3 ;  /* 0x0710000002f07fae */ /* 0x0003e2000d901d4c */
[----:B------:R-:W-:Y:S04]  /*5db0*/  @UP0 UIMAD UR14, UR16, UR5, UR14 ;  /* 0x00000005100e02a4 */ /* 0x000fe8000f8e020e */
[----:B------:R-:W-:Y:S01]  /*5dc0*/  @UP0 UIADD3 UR14, UR19, UR14, URZ ;  /* 0x0000000e130e0290 */ /* 0x000fe2000fffe03f */
[----:B------:R-:W1:Y:S03]  /*5dd0*/  LDSM.16.M88.4 R176, [R242+0x10100] ;  /* 0x01010000f2b0783b */ /* 0x000e660000000200 */
[----:B------:R-:W-:Y:S03]  /*5de0*/  @UP0 USHF.L.U64.HI UR14, UR18, 0x6, UR14 ;  /* 0x00000006120e0899 */ /* 0x000fe6000801020e */
[----:B------:R-:W0:Y:S01]  /*5df0*/  LDGDEPBAR ;  /* 0x00000000000079af */ /* 0x000e220000000000 */
[C---:B-1----:R-:W-:Y:S08]  /*5e00*/  HMMA.16816.F32 R4, R180.reuse, R176, R4 ;  /* 0x000000b0b404723c */ /* 0x042ff00000001804 */
[C---:B------:R-:W-:Y:S01]  /*5e10*/  HMMA.16816.F32 R8, R180.reuse, R178, R8 ;  /* 0x000000b2b408723c */ /* 0x040fe20000001808 */
[----:B------:R-:W1:Y:S07]  /*5e20*/  LDSM.16.M88.4 R176, [R242+0x10900] ;  /* 0x01090000f2b0783b */ /* 0x000e6e0000000200 */
[C---:B-1----:R-:W-:Y:S08]  /*5e30*/  HMMA.16816.F32 R12, R180.reuse, R176, R12 ;  /* 0x000000b0b40c723c */ /* 0x042ff0000000180c */
[C---:B------:R-:W-:Y:S01]  /*5e40*/  HMMA.16816.F32 R16, R180.reuse, R178, R16 ;  /* 0x000000b2b410723c */ /* 0x040fe20000001810 */
[----:B------:R-:W1:Y:S07]  /*5e50*/  LDSM.16.M88.4 R176, [R242+0x11100] ;  /* 0x01110000f2b0783b */ /* 0x000e6e0000000200 */
[C---:B-1----:R-:W-:Y:S08]  /*5e60*/  HMMA.16816.F32 R20, R180.reuse, R176, R20 ;  /* 0x000000b0b414723c */ /* 0x042ff00000001814 */
[C---:B------:R-:W-:Y:S01]  /*5e70*/  HMMA.16816.F32 R24, R180.reuse, R178, R24 ;  /* 0x000000b2b418723c */ /* 0x040fe20000001818 */
[----:B------:R-:W1:Y:S07]  /*5e80*/  LDSM.16.M88.4 R176, [R242+0x11900] ;  /* 0x01190000f2b0783b */ /* 0x000e6e0000000200 */
[C---:B-1----:R-:W-:Y:S08]  /*5e90*/  HMMA.16816.F32 R28, R180.reuse, R176, R28 ;  /* 0x000000b0b41c723c */ /* 0x042ff0000000181c */
[----:B------:R-:W-:Y:S01]  /*5ea0*/  HMMA.16816.F32 R32, R180, R178, R32 ;  /* 0x000000b2b420723c */ /* 0x000fe20000001820 */
[----:B------:R-:W1:Y:S07]  /*5eb0*/  LDSM.16.M88.4 R176, [R239] ;  /* 0x00000000efb0783b */ /* 0x000e6e0000000200 */
        /* <DEDUP_REMOVED lines=23> */
[----:B--2---:R-:W1:Y:S07]  /*6030*/  LDSM.16.M88.4 R176, [R168] ;  /* 0x00000000a8b0783b */ /* 0x004e6e0000000200 */
[C---:B-1----:R-:W-:Y:S08]  /*6040*/  HMMA.16816.F32 R4, R192.reuse, R176, R4 ;  /* 0x000000b0c004723c */ /* 0x042ff00000001804 */
[C---:B------:R-:W-:Y:S01]  /*6050*/  HMMA.16816.F32 R8, R192.reuse, R178, R8 ;  /* 0x000000b2c008723c */ /* 0x040fe20000001808 */
[----:B---3--:R-:W1:Y:S07]  /*6060*/  LDSM.16.M88.4 R176, [R167] ;  /* 0x00000000a7b0783b */ /* 0x008e6e0000000200 */
[C---:B-1----:R-:W-:Y:S08]  /*6070*/  HMMA.16816.F32 R12, R192.reuse, R176, R12 ;  /* 0x000000b0c00c723c */ /* 0x042ff0000000180c */
[C---:B------:R-:W-:Y:S01]  /*6080*/  HMMA.16816.F32 R16, R192.reuse, R178, R16 ;  /* 0x000000b2c010723c */ /* 0x040fe20000001810 */
[----:B----4-:R-:W1:Y:S07]  /*6090*/  LDSM.16.M88.4 R176, [R166] ;  /* 0x00000000a6b0783b */ /* 0x010e6e0000000200 */
[C---:B-1----:R-:W-:Y:S08]  /*60a0*/  HMMA.16816.F32 R20, R192.reuse, R176, R20 ;  /* 0x000000b0c014723c */ /* 0x042ff00000001814 */
[C---:B------:R-:W-:Y:S01]  /*60b0*/  HMMA.16816.F32 R24, R192.reuse, R178, R24 ;  /* 0x000000b2c018723c */ /* 0x040fe20000001818 */
[----:B------:R-:W1:Y:S07]  /*60c0*/  LDSM.16.M88.4 R176, [R252] ;  /* 0x00000000fcb0783b */ /* 0x000e6e0000000200 */
        /* <DEDUP_REMOVED lines=113> */
[----:B------:R-:W1:Y:S11]  /*67e0*/  LDSM.16.M88.4 R176, [R239+0x6800] ;  /* 0x00680000efb0783b */ /* 0x000e760000000200 */
[----:B------:R-:W-:Y:S04]  /*67f0*/  @!UPT UIADD3 URZ, URZ, URZ, URZ ;  /* 0x0000003f3f3ff290 */ /* 0x000fe8000fffe03f */
[----:B------:R-:W-:Y:S04]  /*6800*/  FMNMX.FTZ R3, R4, R0, !PT ;  /* 0x0000000004037209 */ /* 0x000fe80007810000 */
[----:B------:R-:W-:Y:S04]  /*6810*/  FMNMX.FTZ R3, R5, R3, !PT ;  /* 0x0000000305037209 */ /* 0x000fe80007810000 */
[----:B------:R-:W-:Y:S04]  /*6820*/  FMNMX.FTZ R3, R8, R3, !PT ;  /* 0x0000000308037209 */ /* 0x000fe80007810000 */
[----:B------:R-:W-:Y:S01]  /*6830*/  FMNMX.FTZ R3, R9, R3, !PT ;  /* 0x0000000309037209 */ /* 0x000fe20007810000 */
        /* <DEDUP_REMOVED lines=10> */
[----:B------:R-:W1:Y:S01]  /*68e0*/  LDSM.16.M88.4 R176, [R239+0x7800] ;  /* 0x00780000efb0783b */ /* 0x000e620000000200 */
[----:B------:R-:W-:Y:S05]  /*68f0*/  DEPBAR.LE SB0, 0x0 ;  /* 0x000080000000791a */ /* 0x000fea0000000000 */
[----:B------:R-:W-:Y:S09]  /*6900*/  BAR.SYNC.DEFER_BLOCKING 0x0 ;  /* 0x0000000000007b1d */ /* 0x000ff20000010000 */
[----:B------:R-:W-:Y:S04]  /*6910*/  FMNMX.FTZ R3, R20, R3, !PT ;  /* 0x0000000314037209 */ /* 0x000fe80007810000 */
[----:B------:R-:W-:Y:S04]  /*6920*/  FMNMX.FTZ R3, R21, R3, !PT ;  /* 0x0000000315037209 */ /* 0x000fe80007810000 */
[----:B------:R-:W-:Y:S04]  /*6930*/  FMNMX.FTZ R3, R24, R3, !PT ;  /* 0x0000000318037209 */ /* 0x000fe80007810000 */
[----:B------:R-:W-:Y:S01]  /*6940*/  FMNMX.FTZ R3, R25, R3, !PT ;  /* 0x0000000319037209 */ /* 0x000fe20007810000 */
[C---:B-1----:R-:W-:Y:S08]  /*6950*/  HMMA.16816.F32 R28, R232.reuse, R176, R28 ;  /* 0x000000b0e81c723c */ /* 0x042ff0000000181c */
[----:B------:R-:W-:Y:S11]  /*6960*/  HMMA.16816.F32 R32, R232, R178, R32 ;  /* 0x000000b2e820723c */ /* 0x000ff60000001820 */
[----:B------:R-:W-:Y:S05]  /*6970*/  @!UPT UIADD3 URZ, URZ, URZ, URZ ;  /* 0x0000003f3f3ff290 */ /* 0x000fea000fffe03f */
[----:B------:R-:W-:Y:S04]  /*6980*/  FMNMX.FTZ R3, R28, R3, !PT ;  /* 0x000000031c037209 */ /* 0x000fe80007810000 */
[----:B------:R-:W-:Y:S04]  /*6990*/  FMNMX.FTZ R3, R29, R3, !PT ;  /* 0x000000031d037209 */ /* 0x000fe80007810000 */
[----:B------:R-:W-:Y:S04]  /*69a0*/  FMNMX.FTZ R3, R32, R3, !PT ;  /* 0x0000000320037209 */ /* 0x000fe80007810000 */
[----:B------:R-:W-:Y:S05]  /*69b0*/  FMNMX.FTZ R3, R33, R3, !PT ;  /* 0x0000000321037209 */ /* 0x000fea0007810000 */
[----:B------:R-:W1:Y:S02]  /*69c0*/  SHFL.BFLY PT, R2, R3, 0x2, 0x1f ;  /* 0x0c401f0003027f89 */ /* 0x000e6400000e0000 */
[----:B-1----:R-:W-:Y:S05]  /*69d0*/  FMNMX.FTZ R3, R3, R2, !PT ;  /* 0x0000000203037209 */ /* 0x002fea0007810000 */
[----:B------:R-:W1:Y:S02]  /*69e0*/  SHFL.BFLY PT, R2, R3, 0x1, 0x1f ;  /* 0x0c201f0003027f89 */ /* 0x000e6400000e0000 */
[----:B-1----:R-:W-:Y:S05]  /*69f0*/  FMNMX.FTZ R3, R3, R2, !PT ;  /* 0x0000000203037209 */ /* 0x002fea0007810000 */
[C---:B------:R-:W-:Y:S02]  /*6a00*/  FMUL.FTZ R2, R3.reuse, c[0x0][0x2d0] ;  /* 0x0000b40003027a20 */ /* 0x040fe40000410000 */
[----:B------:R-:W-:Y:S02]  /*6a10*/  FADD.FTZ R0, -R3, R0 ;  /* 0x0000000003007221 */ /* 0x000fe40000010100 */
[--C-:B------:R-:W-:Y:S02]  /*6a20*/  FFMA.FTZ R165, R5, c[0x0][0x2d0], -R2.reuse ;  /* 0x0000b40005a57a23 */ /* 0x100fe40000010802 */
[----:B------:R-:W2:Y:S01]  /*6a30*/  LDL.LU R5, [R1+0x1c] ;  /* 0x00001c0001057983 */ /* 0x000ea20000300800 */
[----:B------:R-:W-:Y:S02]  /*6a40*/  FMUL.FTZ R0, R0, c[0x0][0x2d0] ;  /* 0x0000b40000007a20 */ /* 0x000fe40000410000 */
[--C-:B------:R-:W-:Y:S02]  /*6a50*/  FFMA.FTZ R4, R4, c[0x0][0x2d0], -R2.reuse ;  /* 0x0000b40004047a23 */ /* 0x100fe40000010802 */
[--C-:B------:R-:W-:Y:S02]  /*6a60*/  FFMA.FTZ R176, R17, c[0x0][0x2d0], -R2.reuse ;  /* 0x0000b40011b07a23 */ /* 0x100fe40000010802 */
[----:B------:R1:W-:Y:S01]  /*6a70*/  MUFU.EX2 R17, R4 ;  /* 0x0000000400117308 */ /* 0x0003e20000000800 */
[--C-:B------:R-:W-:Y:S02]  /*6a80*/  FFMA.FTZ R178, R13, c[0x0][0x2d0], -R2.reuse ;  /* 0x0000b4000db27a23 */ /* 0x100fe40000010802 */
[--C-:B------:R-:W-:Y:S02]  /*6a90*/  FFMA.FTZ R171, R32, c[0x0][0x2d0], -R2.reuse ;  /* 0x0000b40020ab7a23 */ /* 0x100fe40000010802 */
[--C-:B------:R-:W-:Y:S02]  /*6aa0*/  FFMA.FTZ R243, R33, c[0x0][0x2d0], -R2.reuse ;  /* 0x0000b40021f37a23 */ /* 0x100fe40000010802 */
[--C-:B------:R-:W-:Y:S02]  /*6ab0*/  FFMA.FTZ R169, R28, c[0x0][0x2d0], -R2.reuse ;  /* 0x0000b4001ca97a23 */ /* 0x100fe40000010802 */
[--C-:B------:R-:W-:Y:S01]  /*6ac0*/  FFMA.FTZ R170, R29, c[0x0][0x2d0], -R2.reuse ;  /* 0x0000b4001daa7a23 */ /* 0x100fe20000010802 */
[----:B------:R-:W3:Y:S01]  /*6ad0*/  MUFU.EX2 R0, R0 ;  /* 0x0000000000007308 */ /* 0x000ee20000000800 */
[--C-:B------:R-:W-:Y:S02]  /*6ae0*/  FFMA.FTZ R166, R8, c[0x0][0x2d0], -R2.reuse ;  /* 0x0000b40008a67a23 */ /* 0x100fe40000010802 */
[--C-:B------:R-:W-:Y:S02]  /*6af0*/  FFMA.FTZ R167, R9, c[0x0][0x2d0], -R2.reuse ;  /* 0x0000b40009a77a23 */ /* 0x100fe40000010802 */
[--C-:B------:R-:W-:Y:S02]  /*6b00*/  FFMA.FTZ R179, R12, c[0x0][0x2d0], -R2.reuse ;  /* 0x0000b4000cb37a23 */ /* 0x100fe40000010802 */
[--C-:B------:R-:W-:Y:S02]  /*6b10*/  FFMA.FTZ R173, R20, c[0x0][0x2d0], -R2.reuse ;  /* 0x0000b40014ad7a23 */ /* 0x100fe40000010802 */
[--C-:B------:R-:W-:Y:S02]  /*6b20*/  FFMA.FTZ R174, R21, c[0x0][0x2d0], -R2.reuse ;  /* 0x0000b40015ae7a23 */ /* 0x100fe40000010802 */
[--C-:B------:R-:W-:Y:S02]  /*6b30*/  FFMA.FTZ R175, R24, c[0x0][0x2d0], -R2.reuse ;  /* 0x0000b40018af7a23 */ /* 0x100fe40000010802 */
[--C-:B------:R-:W-:Y:S01]  /*6b40*/  FFMA.FTZ R168, R25, c[0x0][0x2d0], -R2.reuse ;  /* 0x0000b40019a87a23 */ /* 0x100fe20000010802 */
[----:B-1----:R-:W4:Y:S01]  /*6b50*/  LDL.LU R4, [R1+0x20] ;  /* 0x0000200001047983 */ /* 0x002f220000300800 */
[----:B------:R-:W-:Y:S05]  /*6b60*/  FFMA.FTZ R177, R16, c[0x0][0x2d0], -R2 ;  /* 0x0000b40010b17a23 */ /* 0x000fea0000010802 */
[----:B------:R-:W4:Y:S01]  /*6b70*/  LDL.64 R32, [R1+0x68] ;  /* 0x0000680001207983 */ /* 0x000f220000100a00 */
[----:B------:R-:W-:Y:S01]  /*6b80*/  MUFU.EX2 R177, R177 ;  /* 0x000000b100b17308 */ /* 0x000fe20000000800 */
[C---:B---3--:R-:W-:Y:S02]  /*6b90*/  FMUL.FTZ R36, R0.reuse, R36 ;  /* 0x0000002400247220 */ /* 0x048fe40000410000 */
[C---:B------:R-:W-:Y:S02]  /*6ba0*/  FMUL.FTZ R37, R0.reuse, R37 ;  /* 0x0000002500257220 */ /* 0x040fe40000410000 */
[----:B------:R-:W3:Y:S01]  /*6bb0*/  LDL.64 R28, [R1+0x58] ;  /* 0x00005800011c7983 */ /* 0x000ee20000100a00 */
[C---:B------:R-:W-:Y:S02]  /*6bc0*/  FMUL.FTZ R40, R0.reuse, R40 ;  /* 0x0000002800287220 */ /* 0x040fe40000410000 */
[C---:B------:R-:W-:Y:S02]  /*6bd0*/  FMUL.FTZ R41, R0.reuse, R41 ;  /* 0x0000002900297220 */ /* 0x040fe40000410000 */
[C---:B------:R-:W-:Y:S01]  /*6be0*/  FMUL.FTZ R44, R0.reuse, R44 ;  /* 0x0000002c002c7220 */ /* 0x040fe20000410000 */
[----:B------:R-:W4:Y:S01]  /*6bf0*/  LDL R25, [R1+0x38] ;  /* 0x0000380001197983 */ /* 0x000f220000100800 */
        /* <DEDUP_REMOVED lines=63> */
[----:B--2---:R-:W-:Y:S01]  /*6ff0*/  FFMA.FTZ R13, R0, R5, R17 ;  /* 0x00000005000d7223 */ /* 0x004fe20000010011 */
[----:B------:R-:W-:Y:S04]  /*7000*/  FMNMX.FTZ R0, R6, R164, !PT ;  /* 0x000000a406007209 */ /* 0x000fe80007810000 */
        /* <DEDUP_REMOVED lines=9> */
[----:B------:R-:W-:Y:S01]  /*70a0*/  FMNMX.FTZ R0, R26, R0, !PT ;  /* 0x000000001a007209 */ /* 0x000fe20007810000 */
[----:B---3--:R-:W-:Y:S03]  /*70b0*/  MUFU.EX2 R28, R167 ;  /* 0x000000a7001c7308 */ /* 0x008fe60000000800 */
[----:B------:R-:W-:Y:S04]  /*70c0*/  FMNMX.FTZ R0, R27, R0, !PT ;  /* 0x000000001b007209 */ /* 0x000fe80007810000 */
        /* <DEDUP_REMOVED lines=11> */
[----:B------:R-:W2:Y:S01]  /*7180*/  LDL R6, [R1+0x2c] ;  /* 0x00002c0001067983 */ /* 0x000ea20000100800 */
[----:B------:R-:W-:Y:S02]  /*7190*/  FMUL.FTZ R0, R0, c[0x0][0x2d0] ;  /* 0x0000b40000007a20 */ /* 0x000fe40000410000 */
[--C-:B------:R-:W-:Y:S01]  /*71a0*/  FFMA.FTZ R10, R10, c[0x0][0x2d0], -R16.reuse ;  /* 0x0000b4000a0a7a23 */ /* 0x100fe20000010810 */
[----:B------:R-:W-:Y:S01]  /*71b0*/  MUFU.EX2 R8, R8 ;  /* 0x0000000800087308 */ /* 0x000fe20000000800 */
[--C-:B------:R-:W-:Y:S02]  /*71c0*/  FFMA.FTZ R11, R11, c[0x0][0x2d0], -R16.reuse ;  /* 0x0000b4000b0b7a23 */ /* 0x100fe40000010810 */
[--C-:B------:R-:W-:Y:S02]  /*71d0*/  FFMA.FTZ R18, R18, c[0x0][0x2d0], -R16.reuse ;  /* 0x0000b40012127a23 */ /* 0x100fe40000010810 */
[--C-:B------:R-:W-:Y:S02]  /*71e0*/  FFMA.FTZ R14, R14, c[0x0][0x2d0], -R16.reuse ;  /* 0x0000b4000e0e7a23 */ /* 0x100fe40000010810 */
[--C-:B------:R-:W-:Y:S02]  /*71f0*/  FFMA.FTZ R15, R15, c[0x0][0x2d0], -R16.reuse ;  /* 0x0000b4000f0f7a23 */ /* 0x100fe40000010810 */
[--C-:B------:R-:W-:Y:S01]  /*7200*/  FFMA.FTZ R19, R19, c[0x0][0x2d0], -R16.reuse ;  /* 0x0000b40013137a23 */ /* 0x100fe20000010810 */
[----:B------:R-:W1:Y:S01]  /*7210*/  MUFU.EX2 R0, R0 ;  /* 0x0000000000007308 */ /* 0x000e620000000800 */
[--C-:B------:R-:W-:Y:S02]  /*7220*/  FFMA.FTZ R22, R22, c[0x0][0x2d0], -R16.reuse ;  /* 0x0000b40016167a23 */ /* 0x100fe40000010810 */
[--C-:B------:R-:W-:Y:S02]  /*7230*/  FFMA.FTZ R23, R23, c[0x0][0x2d0], -R16.reuse ;  /* 0x0000b40017177a23 */ /* 0x100fe40000010810 */
[--C-:B------:R-:W-:Y:S02]  /*7240*/  FFMA.FTZ R26, R26, c[0x0][0x2d0], -R16.reuse ;  /* 0x0000b4001a1a7a23 */ /* 0x100fe40000010810 */
[----:B------:R-:W-:Y:S03]  /*7250*/  FFMA.FTZ R27, R27, c[0x0][0x2d0], -R16 ;  /* 0x0000b4001b1b7a23 */ /* 0x000fe60000010810 */
[----:B------:R-:W-:Y:S10]  /*7260*/  MUFU.EX2 R18, R18 ;  /* 0x0000001200127308 */ /* 0x000ff40000000800 */
[----:B----4-:R3:W-:Y:S01]  /*7270*/  MUFU.EX2 R33, R26 ;  /* 0x0000001a00217308 */ /* 0x0107e20000000800 */
[C---:B-1----:R-:W-:Y:S02]  /*7280*/  FFMA.FTZ R9, R0.reuse, R4, R8 ;  /* 0x0000000400097223 */ /* 0x042fe40000010008 */
        /* <DEDUP_REMOVED lines=63> */
[----:B------:R-:W-:Y:S01]  /*7680*/  FMUL.FTZ R43, R0, R43 ;  /* 0x0000002b002b7220 */ /* 0x000fe20000410000 */
[----:B------:R-:W-:Y:S01]  /*7690*/  @P0 IADD3 R0, P2, R32, UR15, RZ ;  /* 0x0000000f20000c10 */ /* 0x000fe2000ff5e0ff */
[--C-:B---3--:R-:W-:Y:S02]  /*76a0*/  FFMA.FTZ R26, R34, c[0x0][0x2d0], -R16.reuse ;  /* 0x0000b400221a7a23 */ /* 0x108fe40000010810 */
[----:B------:R-:W-:Y:S01]  /*76b0*/  MUFU.EX2 R34, R171 ;  /* 0x000000ab00227308 */ /* 0x000fe20000000800 */
[C---:B------:R-:W-:Y:S02]  /*76c0*/  @P0 LEA R4, P1, R0.reuse, c[0x0][0x1c8], 0x1 ;  /* 0x0000720000040a11 */ /* 0x040fe400078208ff */
[----:B------:R-:W-:Y:S04]  /*76d0*/  @P0 IADD3.X R5, R29, UR14, RZ, P2, !PT ;  /* 0x0000000e1d050c10 */ /* 0x000fe800097fe4ff */
[----:B------:R-:W-:Y:S02]  /*76e0*/  @P0 LEA.HI.X R5, R0, c[0x0][0x1cc], R5, 0x1, P1 ;  /* 0x0000730000050a11 */ /* 0x000fe400008f0c05 */
[----:B------:R-:W-:Y:S01]  /*76f0*/  @P0 IADD3 R0, P2, R25, UR15, RZ ;  /* 0x0000000f19000c10 */ /* 0x000fe2000ff5e0ff */
[----:B------:R-:W-:Y:S02]  /*7700*/  MUFU.EX2 R26, R26 ;  /* 0x0000001a001a7308 */ /* 0x000fe40000000800 */
[----:B------:R1:W-:Y:S02]  /*7710*/  @P0 LDGSTS.E.BYPASS.LTC128B.128 [R240+0x10100], [R4.64], !P6 ;  /* 0x1010000004f00fae */ /* 0x0003e4000f101d4c */
[----:B-1----:R-:W-:Y:S02]  /*7720*/  @P0 LEA R4, P1, R0, c[0x0][0x1c8], 0x1 ;  /* 0x0000720000040a11 */ /* 0x002fe400078208ff */
[----:B------:R-:W-:Y:S04]  /*7730*/  @P0 IADD3.X R5, R24, UR14, RZ, P2, !PT ;  /* 0x0000000e18050c10 */ /* 0x000fe800097fe4ff */
[----:B------:R-:W-:Y:S02]  /*7740*/  @P0 LEA.HI.X R5, R0, c[0x0][0x1cc], R5, 0x1, P1 ;  /* 0x0000730000050a11 */ /* 0x000fe400008f0c05 */
[----:B------:R-:W-:Y:S03]  /*7750*/  @P0 IADD3 R0, P2, R12, UR15, RZ ;  /* 0x0000000f0c000c10 */ /* 0x000fe6000ff5e0ff */
[----:B------:R1:W-:Y:S02]  /*7760*/  @P0 LDGSTS.E.BYPASS.LTC128B.128 [R240+0x12100], [R4.64], !P5 ;  /* 0x1210000004f00fae */ /* 0x0003e4000e901d4c */
[----:B-1----:R-:W-:Y:S02]  /*7770*/  @P0 LEA R4, P1, R0, c[0x0][0x1c8], 0x1 ;  /* 0x0000720000040a11 */ /* 0x002fe400078208ff */
[----:B--2---:R-:W-:Y:S04]  /*7780*/  @P0 IADD3.X R5, R6, UR14, RZ, P2, !PT ;  /* 0x0000000e06050c10 */ /* 0x004fe800097fe4ff */
[----:B------:R-:W-:Y:S02]  /*7790*/  @P0 LEA.HI.X R5, R0, c[0x0][0x1cc], R5, 0x1, P1 ;  /* 0x0000730000050a11 */ /* 0x000fe400008f0c05 */
[----:B------:R-:W-:Y:S01]  /*77a0*/  @P0 IADD3 R0, P2, R21, UR15, RZ ;  /* 0x0000000f15000c10 */ /* 0x000fe2000ff5e0ff */
[----:B------:R-:W-:Y:S02]  /*77b0*/  @UP0 UIADD3 UR15, UP1, UR10, UR15, URZ ;  /* 0x0000000f0a0f0290 */ /* 0x000fe4000ff3e03f */
[----:B------:R1:W-:Y:S02]  /*77c0*/  @P0 LDGSTS.E.BYPASS.LTC128B.128 [R240+0x14100], [R4.64], !P4 ;  /* 0x1410000004f00fae */ /* 0x0003e4000e101d4c */
[----:B-1----:R-:W-:Y:S02]  /*77d0*/  @P0 LEA R4, P1, R0, c[0x0][0x1c8], 0x1 ;  /* 0x0000720000040a11 */ /* 0x002fe400078208ff */
[----:B------:R-:W-:Y:S01]  /*77e0*/  @P0 IADD3.X R5, R20, UR14, RZ, P2, !PT ;  /* 0x0000000e14050c10 */ /* 0x000fe200097fe4ff */
[----:B------:R-:W-:Y:S03]  /*77f0*/  @UP0 UIADD3.X UR14, UR9, UR14, URZ, UP1, !UPT ;  /* 0x0000000e090e0290 */ /* 0x000fe60008ffe43f */
[----:B------:R-:W-:Y:S02]  /*7800*/  @P0 LEA.HI.X R5, R0, c[0x0][0x1cc], R5, 0x1, P1 ;  /* 0x0000730000050a11 */ /* 0x000fe400008f0c05 */
[----:B------:R-:W-:Y:S02]  /*7810*/  @P0 IADD3 R0, P2, R32, UR15, RZ ;  /* 0x0000000f20000c10 */ /* 0x000fe4000ff5e0ff */
[----:B------:R-:W1:Y:S01]  /*7820*/  MUFU.EX2 R32, R176 ;  /* 0x000000b000207308 */ /* 0x000e620000000800 */
[----:B------:R2:W-:Y:S09]  /*7830*/  @P0 LDGSTS.E.BYPASS.LTC128B.128 [R240+0x16100], [R4.64], !P3 ;  /* 0x1610000004f00fae */ /* 0x0005f2000d901d4c */
[----:B------:R-:W-:Y:S01]  /*7840*/  MUFU.EX2 R176, R174 ;  /* 0x000000ae00b07308 */ /* 0x000fe20000000800 */
[C---:B--2---:R-:W-:Y:S02]  /*7850*/  @P0 LEA R4, P1, R0.reuse, c[0x0][0x1c8], 0x1 ;  /* 0x0000720000040a11 */ /* 0x044fe400078208ff */
[----:B------:R-:W-:Y:S07]  /*7860*/  @P0 IADD3.X R5, R29, UR14, RZ, P2, !PT ;  /* 0x0000000e1d050c10 */ /* 0x000fee00097fe4ff */
[----:B------:R1:W-:Y:S01]  /*7870*/  MUFU.EX2 R29, R22 ;  /* 0x00000016001d7308 */ /* 0x0003e20000000800 */
[----:B------:R-:W-:Y:S02]  /*7880*/  @P0 LEA.HI.X R5, R0, c[0x0][0x1cc], R5, 0x1, P1 ;  /* 0x0000730000050a11 */ /* 0x000fe400008f0c05 */
[----:B------:R-:W-:Y:S03]  /*7890*/  @P0 IADD3 R0, P2, R25, UR15, RZ ;  /* 0x0000000f19000c10 */ /* 0x000fe6000ff5e0ff */
[----:B------:R2:W-:Y:S04]  /*78a0*/  @P0 LDGSTS.E.BYPASS.LTC128B.128 [R240+0x11100], [R4.64], !P6 ;  /* 0x1110000004f00fae */ /* 0x0005e8000f101d4c */
[----:B------:R-:W-:Y:S10]  /*78b0*/  MUFU.EX2 R25, R179 ;  /* 0x000000b300197308 */ /* 0x000ff40000000800 */
[----:B------:R-:W-:Y:S01]  /*78c0*/  MUFU.EX2 R179, R168 ;  /* 0x000000a800b37308 */ /* 0x000fe20000000800 */
[----:B-1----:R-:W-:Y:S02]  /*78d0*/  MOV R22, R32 ;  /* 0x0000002000167202 */ /* 0x002fe40000000f00 */
[----:B--2---:R-:W-:Y:S02]  /*78e0*/  @P0 LEA R4, P1, R0, c[0x0][0x1c8], 0x1 ;  /* 0x0000720000040a11 */ /* 0x004fe400078208ff */
[----:B------:R-:W-:Y:S05]  /*78f0*/  @P0 IADD3.X R5, R24, UR14, RZ, P2, !PT ;  /* 0x0000000e18050c10 */ /* 0x000fea00097fe4ff */
[----:B------:R-:W-:Y:S01]  /*7900*/  MUFU.EX2 R24, R166 ;  /* 0x000000a600187308 */ /* 0x000fe20000000800 */
[----:B------:R-:W-:Y:S02]  /*7910*/  @P0 LEA.HI.X R5, R0, c[0x0][0x1cc], R5, 0x1, P1 ;  /* 0x0000730000050a11 */ /* 0x000fe400008f0c05 */
[----:B------:R-:W-:Y:S03]  /*7920*/  @P0 IADD3 R0, P2, R12, UR15, RZ ;  /* 0x0000000f0c000c10 */ /* 0x000fe6000ff5e0ff */
[----:B------:R1:W-:Y:S04]  /*7930*/  @P0 LDGSTS.E.BYPASS.LTC128B.128 [R240+0x13100], [R4.64], !P5 ;  /* 0x1310000004f00fae */ /* 0x0003e8000e901d4c */
[----:B------:R-:W-:Y:S01]  /*7940*/  MUFU.EX2 R12, R165 ;  /* 0x000000a5000c7308 */ /* 0x000fe20000000800 */
[----:B-1----:R-:W-:Y:S02]  /*7950*/  @P0 LEA R4, P1, R0, c[0x0][0x1c8], 0x1 ;  /* 0x0000720000040a11 */ /* 0x002fe400078208ff */
[----:B------:R-:W-:Y:S01]  /*7960*/  @P0 IADD3.X R5, R6, UR14, RZ, P2, !PT ;  /* 0x0000000e06050c10 */ /* 0x000fe200097fe4ff */
[----:B------:R-:W-:Y:S03]  /*7970*/  FFMA.FTZ R6, R7, c[0x0][0x2d0], -R16 ;  /* 0x0000b40007067a23 */ /* 0x000fe60000010810 */
[----:B------:R-:W-:Y:S02]  /*7980*/  @P0 LEA.HI.X R5, R0, c[0x0][0x1cc], R5, 0x1, P1 ;  /* 0x0000730000050a11 */ /* 0x000fe400008f0c05 */
[----:B------:R-:W-:Y:S01]  /*7990*/  @P0 IADD3 R0, P2, R21, UR15, RZ ;  /* 0x0000000f15000c10 */ /* 0x000fe2000ff5e0ff */
[----:B------:R-:W1:Y:S02]  /*79a0*/  MUFU.EX2 R6, R6 ;  /* 0x0000000600067308 */ /* 0x000e640000000800 */
[----:B------:R2:W-:Y:S08]  /*79b0*/  @P0 LDGSTS.E.BYPASS.LTC128B.128 [R240+0x15100], [R4.64], !P4 ;  /* 0x1510000004f00fae */ /* 0x0005f0000e101d4c */
[----:B------:R-:W-:Y:S01]  /*79c0*/  MUFU.EX2 R21, R15 ;  /* 0x0000000f00157308 */ /* 0x000fe20000000800 */
[----:B--2---:R-:W-:Y:S02]  /*79d0*/  @P0 LEA R4, P1, R0, c[0x0][0x1c8], 0x1 ;  /* 0x0000720000040a11 */ /* 0x004fe400078208ff */
[----:B------:R-:W-:Y:S01]  /*79e0*/  @P0 IADD3.X R5, R20, UR14, RZ, P2, !PT ;  /* 0x0000000e14050c10 */ /* 0x000fe200097fe4ff */
[----:B-1----:R-:W-:Y:S03]  /*79f0*/  FADD.FTZ R20, R6, R9 ;  /* 0x0000000906147221 */ /* 0x002fe60000010000 */
[----:B------:R-:W-:Y:S03]  /*7a00*/  @P0 LEA.HI.X R5, R0, c[0x0][0x1cc], R5, 0x1, P1 ;  /* 0x0000730000050a11 */ /* 0x000fe600008f0c05 */
[----:B------:R-:W-:Y:S02]  /*7a10*/  MUFU.EX2 R0, R10 ;  /* 0x0000000a00007308 */ /* 0x000fe40000000800 */
[----:B------:R1:W-:Y:S06]  /*7a20*/  @P0 LDGSTS.E.BYPASS.LTC128B.128 [R240+0x17100], [R4.64], !P3 ;  /* 0x1710000004f00fae */ /* 0x0003ec000d901d4c */
[----:B------:R-:W2:Y:S06]  /*7a30*/  LDSM.16.MT88.4 R164, [R237+0x100] ;  /* 0x00010000eda4783b */ /* 0x000eac0000004200 */
[----:B------:R-:W0:Y:S06]  /*7a40*/  LDGDEPBAR ;  /* 0x00000000000079af */ /* 0x000e2c0000000000 */
[----:B-1----:R-:W3:Y:S01]  /*7a50*/  LDL.LU R240, [R1+0x90] ;  /* 0x0000900001f07983 */ /* 0x002ee20000300800 */
[C---:B------:R-:W-:Y:S01]  /*7a60*/  F2FP.PACK_AB R4, R12.reuse, R17 ;  /* 0x000000110c04723e */ /* 0x040fe200000000ff */
[----:B------:R-:W-:Y:S01]  /*7a70*/  FADD.FTZ R12, R12, R13 ;  /* 0x0000000d0c0c7221 */ /* 0x000fe20000010000 */
[----:B------:R-:W-:Y:S01]  /*7a80*/  F2FP.PACK_AB R5, R6, R8 ;  /* 0x000000080605723e */ /* 0x000fe200000000ff */
[----:B------:R1:W4:Y:S01]  /*7a90*/  MUFU.EX2 R13, R11 ;  /* 0x0000000b000d7308 */ /* 0x0003220000000800 */
[----:B------:R-:W-:Y:S01]  /*7aa0*/  F2FP.PACK_AB R6, R28, R24 ;  /* 0x000000181c06723e */ /* 0x000fe200000000ff */
[----:B------:R-:W-:Y:S08]  /*7ab0*/  FADD.FTZ R12, R24, R12 ;  /* 0x0000000c180c7221 */ /* 0x000ff00000010000 */
[----:B------:R2:W-:Y:S01]  /*7ac0*/  MUFU.EX2 R17, R14 ;  /* 0x0000000e00117308 */ /* 0x0005e20000000800 */
[----:B-1----:R-:W1:Y:S01]  /*7ad0*/  LDSM.16.MT88.4 R8, [R238+0x100] ;  /* 0x00010000ee08783b */ /* 0x002e620000004200 */
[----:B----4-:R-:W-:Y:S07]  /*7ae0*/  F2FP.PACK_AB R7, R13, R0 ;  /* 0x000000000d07723e */ /* 0x010fee00000000ff */
[C---:B--2---:R-:W-:Y:S01]  /*7af0*/  HMMA.16816.F32 R36, R4.reuse, R164, R36 ;  /* 0x000000a40424723c */ /* 0x044fe20000001824 */
[----:B------:R-:W-:Y:S04]  /*7b00*/  MUFU.EX2 R165, R19 ;  /* 0x0000001300a57308 */ /* 0x000fe80000000800 */
[----:B------:R-:W-:Y:S02]  /*7b10*/  FADD.FTZ R14, R0, R20 ;  /* 0x00000014000e7221 */ /* 0x000fe40000010000 */
[----:B------:R-:W-:Y:S01]  /*7b20*/  FADD.FTZ R0, R28, R12 ;  /* 0x0000000c1c007221 */ /* 0x000fe20000010000 */
[C---:B------:R-:W-:Y:S03]  /*7b30*/  HMMA.16816.F32 R40, R4.reuse, R166, R40 ;  /* 0x000000a60428723c */ /* 0x040fe60000001828 */
[----:B------:R2:W-:Y:S01]  /*7b40*/  MUFU.EX2 R167, R173 ;  /* 0x000000ad00a77308 */ /* 0x0005e20000000800 */
[----:B------:R-:W-:Y:S02]  /*7b50*/  FFMA.FTZ R28, R30, c[0x0][0x2d0], -R16 ;  /* 0x0000b4001e1c7a23 */ /* 0x000fe40000010810 */
[----:B------:R-:W-:Y:S07]  /*7b60*/  FADD.FTZ R0, R25, R0 ;  /* 0x0000000019007221 */ /* 0x000fee0000010000 */
[----:B------:R-:W-:Y:S10]  /*7b70*/  MUFU.EX2 R164, R23 ;  /* 0x0000001700a47308 */ /* 0x000ff40000000800 */
[----:B------:R-:W-:Y:S01]  /*7b80*/  MUFU.EX2 R30, R169 ;  /* 0x000000a9001e7308 */ /* 0x000fe20000000800 */
[C---:B-1----:R-:W-:Y:S01]  /*7b90*/  HMMA.16816.F32 R44, R4.reuse, R8, R44 ;  /* 0x00000008042c723c */ /* 0x042fe2000000182c */
[----:B--2---:R1:W5:Y:S07]  /*7ba0*/  LDL.LU R173, [R1+0x8c] ;  /* 0x00008c0001ad7983 */ /* 0x00436e0000300800 */
[C---:B------:R-:W-:Y:S01]  /*7bb0*/  HMMA.16816.F32 R48, R4.reuse, R10, R48 ;  /* 0x0000000a0430723c */ /* 0x040fe20000001830 */
[----:B------:R-:W2:Y:S01]  /*7bc0*/  LDSM.16.MT88.4 R8, [R241+0x100] ;  /* 0x00010000f108783b */ /* 0x000ea20000004200 */
[----:B------:R-:W4:Y:S05]  /*7bd0*/  MUFU.EX2 R166, R178 ;  /* 0x000000b200a67308 */ /* 0x000f2a0000000800 */
[----:B------:R1:W5:Y:S05]  /*7be0*/  LDL.LU R174, [R1+0x88] ;  /* 0x0000880001ae7983 */ /* 0x00036a0000300800 */
[----:B------:R1:W1:Y:S10]  /*7bf0*/  MUFU.EX2 R178, R175 ;  /* 0x000000af00b27308 */ /* 0x0002740000000800 */
[----:B------:R-:W-:Y:S01]  /*7c00*/  MUFU.EX2 R28, R28 ;  /* 0x0000001c001c7308 */ /* 0x000fe20000000800 */
[C---:B----4-:R-:W-:Y:S04]  /*7c10*/  FADD.FTZ R20, R166.reuse, R0 ;  /* 0x00000000a6147221 */ /* 0x050fe80000010000 */
[----:B------:R-:W-:Y:S01]  /*7c20*/  FADD.FTZ R20, R177, R20 ;  /* 0x00000014b1147221 */ /* 0x000fe20000010000 */
[----:B-1----:R1:W5:Y:S01]  /*7c30*/  LDL.LU R175, [R1+0x84] ;  /* 0x0000840001af7983 */ /* 0x0023620000300800 */
[C---:B--2---:R-:W-:Y:S05]  /*7c40*/  HMMA.16816.F32 R52, R4.reuse, R8, R52 ;  /* 0x000000080434723c */ /* 0x044fea0000001834 */
[----:B------:R1:W5:Y:S06]  /*7c50*/  LDL.LU R168, [R1+0x80] ;  /* 0x0000800001a87983 */ /* 0x00036c0000300800 */
[----:B------:R1:W5:Y:S01]  /*7c60*/  LDL.LU R169, [R1+0x7c] ;  /* 0x00007c0001a97983 */ /* 0x0003620000300800 */
[C---:B------:R-:W-:Y:S05]  /*7c70*/  HMMA.16816.F32 R56, R4.reuse, R10, R56 ;  /* 0x0000000a0438723c */ /* 0x040fea0000001838 */
[----:B---3--:R-:W2:Y:S03]  /*7c80*/  LDSM.16.MT88.4 R8, [R240+0x100] ;  /* 0x00010000f008783b */ /* 0x008ea60000004200 */
[C---:B--2---:R-:W-:Y:S08]  /*7c90*/  HMMA.16816.F32 R60, R4.reuse, R8, R60 ;  /* 0x00000008043c723c */ /* 0x044ff0000000183c */
[C---:B------:R-:W-:Y:S01]  /*7ca0*/  HMMA.16816.F32 R64, R4.reuse, R10, R64 ;  /* 0x0000000a0440723c */ /* 0x040fe20000001840 */
[----:B------:R-:W2:Y:S07]  /*7cb0*/  LDSM.16.MT88.4 R8, [R237+0x2100] ;  /* 0x00210000ed08783b */ /* 0x000eae0000004200 */
        /* <DEDUP_REMOVED lines=34> */
[----:B------:R-:W-:Y:S01]  /*7ee0*/  HMMA.16816.F32 R160, R4, R10, R160 ;  /* 0x0000000a04a0723c */ /* 0x000fe200000018a0 */
[----:B------:R-:W2:Y:S06]  /*7ef0*/  LDSM.16.MT88.4 R8, [R237+0x900] ;  /* 0x00090000ed08783b */ /* 0x000eac0000004200 */
[----:B------:R-:W-:Y:S02]  /*7f00*/  F2FP.PACK_AB R5, R21, R17 ;  /* 0x000000111505723e */ /* 0x000fe400000000ff */
[----:B------:R-:W-:Y:S03]  /*7f10*/  F2FP.PACK_AB R7, R165, R18 ;  /* 0x00000012a507723e */ /* 0x000fe600000000ff */
[----:B------:R-:W-:Y:S01]  /*7f20*/  F2FP.PACK_AB R4, R166, R25 ;  /* 0x00000019a604723e */ /* 0x000fe200000000ff */
[--C-:B------:R-:W-:Y:S01]  /*7f30*/  FFMA.FTZ R25, R35, c[0x0][0x2d0], -R16.reuse ;  /* 0x0000b40023197a23 */ /* 0x100fe20000010810 */
[----:B------:R-:W-:Y:S01]  /*7f40*/  F2FP.PACK_AB R6, R32, R177 ;  /* 0x000000b12006723e */ /* 0x000fe200000000ff */
[----:B------:R-:W-:Y:S10]  /*7f50*/  MUFU.EX2 R35, R243 ;  /* 0x000000f300237308 */ /* 0x000ff40000000800 */
[----:B------:R3:W4:Y:S10]  /*7f60*/  MUFU.EX2 R32, R27 ;  /* 0x0000001b00207308 */ /* 0x0007340000000800 */
[----:B------:R-:W-:Y:S01]  /*7f70*/  MUFU.EX2 R25, R25 ;  /* 0x0000001900197308 */ /* 0x000fe20000000800 */
[C---:B--2---:R-:W-:Y:S08]  /*7f80*/  HMMA.16816.F32 R36, R4.reuse, R8, R36 ;  /* 0x000000080424723c */ /* 0x044ff00000001824 */
[C---:B------:R-:W-:Y:S01]  /*7f90*/  HMMA.16816.F32 R40, R4.reuse, R10, R40 ;  /* 0x0000000a0428723c */ /* 0x040fe20000001828 */
[----:B------:R-:W2:Y:S03]  /*7fa0*/  LDSM.16.MT88.4 R8, [R238+0x900] ;  /* 0x00090000ee08783b */ /* 0x000ea60000004200 */
[----:B---3--:R-:W-:Y:S02]  /*7fb0*/  FFMA.FTZ R27, R31, c[0x0][0x2d0], -R16 ;  /* 0x0000b4001f1b7a23 */ /* 0x008fe40000010810 */
[----:B------:R3:W-:Y:S10]  /*7fc0*/  MUFU.EX2 R31, R170 ;  /* 0x000000aa001f7308 */ /* 0x0007f40000000800 */
[----:B------:R-:W1:Y:S01]  /*7fd0*/  MUFU.EX2 R27, R27 ;  /* 0x0000001b001b7308 */ /* 0x000e620000000800 */
[----:B---3--:R3:W5:Y:S06]  /*7fe0*/  LDL.LU R170, [R1+0x78] ;  /* 0x0000780001aa7983 */ /* 0x00876c0000300800 */
[----:B------:R3:W5:Y:S01]  /*7ff0*/  LDL.LU R171, [R1+0x74] ;  /* 0x0000740001ab7983 */ /* 0x0007620000300800 */
[C---:B--2---:R-:W-:Y:S05]  /*8000*/  HMMA.16816.F32 R44, R4.reuse, R8, R44 ;  /* 0x00000008042c723c */ /* 0x044fea000000182c */
[----:B------:R3:W5:Y:S03]  /*8010*/  LDL.LU R243, [R1+0x70] ;  /* 0x0000700001f37983 */ /* 0x0007660000300800 */
[C---:B------:R-:W-:Y:S03]  /*8020*/  HMMA.16816.F32 R48, R4.reuse, R10, R48 ;  /* 0x0000000a0430723c */ /* 0x040fe60000001830 */
[----:B------:R-:W2:Y:S05]  /*8030*/  LDSM.16.MT88.4 R8, [R241+0x900] ;  /* 0x00090000f108783b */ /* 0x000eaa0000004200 */
        /* <DEDUP_REMOVED lines=42> */
[----:B------:R-:W-:Y:S01]  /*82e0*/  FADD.FTZ R4, R13, R14 ;  /* 0x0000000e0d047221 */ /* 0x000fe20000010000 */
[----:B------:R-:W-:Y:S01]  /*82f0*/  F2FP.PACK_AB R6, R179, R178 ;  /* 0x000000b2b306723e */ /* 0x000fe200000000ff */
[----:B------:R-:W1:Y:S03]  /*8300*/  LDSM.16.MT88.4 R12, [R238+0x1100] ;  /* 0x00110000ee0c783b */ /* 0x000e660000004200 */
[----:B------:R-:W-:Y:S01]  /*8310*/  FADD.FTZ R17, R17, R4 ;  /* 0x0000000411117221 */ /* 0x000fe20000010000 */
[----:B------:R-:W-:Y:S02]  /*8320*/  F2FP.PACK_AB R4, R176, R167 ;  /* 0x000000a7b004723e */ /* 0x000fe400000000ff */
[----:B------:R-:W-:Y:S01]  /*8330*/  F2FP.PACK_AB R5, R164, R29 ;  /* 0x0000001da405723e */ /* 0x000fe200000000ff */
[----:B------:R-:W-:Y:S01]  /*8340*/  FADD.FTZ R0, R21, R17 ;  /* 0x0000001115007221 */ /* 0x000fe20000010000 */
[----:B----4-:R-:W-:Y:S03]  /*8350*/  F2FP.PACK_AB R7, R32, R33 ;  /* 0x000000212007723e */ /* 0x010fe600000000ff */
[----:B------:R-:W-:Y:S02]  /*8360*/  FADD.FTZ R24, R18, R0 ;  /* 0x0000000012187221 */ /* 0x000fe40000010000 */
[----:B------:R-:W-:Y:S01]  /*8370*/  LDSM.16.MT88.4 R16, [R238+0x1900] ;  /* 0x00190000ee10783b */ /* 0x000fe20000004200 */
[----:B------:R-:W-:Y:S04]  /*8380*/  FADD.FTZ R0, R22, R20 ;  /* 0x0000001416007221 */ /* 0x000fe80000010000 */
[----:B------:R-:W-:Y:S01]  /*8390*/  FADD.FTZ R0, R167, R0 ;  /* 0x00000000a7007221 */ /* 0x000fe20000010000 */
[----:B------:R-:W-:Y:S01]  /*83a0*/  LDSM.16.MT88.4 R20, [R240+0x1900] ;  /* 0x00190000f014783b */ /* 0x000fe20000004200 */
[C---:B--2---:R-:W-:Y:S08]  /*83b0*/  HMMA.16816.F32 R36, R4.reuse, R8, R36 ;  /* 0x000000080424723c */ /* 0x044ff00000001824 */
[C---:B------:R-:W-:Y:S01]  /*83c0*/  HMMA.16816.F32 R40, R4.reuse, R10, R40 ;  /* 0x0000000a0428723c */ /* 0x040fe20000001828 */
[----:B------:R-:W2:Y:S07]  /*83d0*/  LDSM.16.MT88.4 R8, [R241+0x1100] ;  /* 0x00110000f108783b */ /* 0x000eae0000004200 */
[C---:B-1----:R-:W-:Y:S08]  /*83e0*/  HMMA.16816.F32 R44, R4.reuse, R12, R44 ;  /* 0x0000000c042c723c */ /* 0x042ff0000000182c */
[C---:B------:R-:W-:Y:S01]  /*83f0*/  HMMA.16816.F32 R48, R4.reuse, R14, R48 ;  /* 0x0000000e0430723c */ /* 0x040fe20000001830 */
[----:B------:R-:W1:Y:S07]  /*8400*/  LDSM.16.MT88.4 R12, [R240+0x1100] ;  /* 0x00110000f00c783b */ /* 0x000e6e0000004200 */
        /* <DEDUP_REMOVED lines=40> */
[----:B------:R-:W-:Y:S01]  /*8690*/  HMMA.16816.F32 R160, R4, R14, R160 ;  /* 0x0000000e04a0723c */ /* 0x000fe200000018a0 */
[----:B------:R-:W1:Y:S06]  /*86a0*/  LDSM.16.MT88.4 R12, [R241+0x1900] ;  /* 0x00190000f10c783b */ /* 0x000e6c0000004200 */
[----:B------:R-:W-:Y:S01]  /*86b0*/  FADD.FTZ R4, R165, R24 ;  /* 0x00000018a5047221 */ /* 0x000fe20000010000 */
[----:B------:R-:W-:Y:S01]  /*86c0*/  F2FP.PACK_AB R6, R35, R34 ;  /* 0x000000222306723e */ /* 0x000fe200000000ff */
[----:B------:R-:W-:Y:S03]  /*86d0*/  FADD.FTZ R24, R176, R0 ;  /* 0x00000000b0187221 */ /* 0x000fe60000010000 */
[----:B------:R-:W-:Y:S01]  /*86e0*/  F2FP.PACK_AB R5, R27, R28 ;  /* 0x0000001c1b05723e */ /* 0x000fe200000000ff */
[----:B------:R-:W-:Y:S01]  /*86f0*/  FADD.FTZ R29, R29, R4 ;  /* 0x000000041d1d7221 */ /* 0x000fe20000010000 */
[----:B------:R-:W-:Y:S02]  /*8700*/  F2FP.PACK_AB R4, R31, R30 ;  /* 0x0000001e1f04723e */ /* 0x000fe400000000ff */
[----:B------:R-:W-:Y:S01]  /*8710*/  F2FP.PACK_AB R7, R25, R26 ;  /* 0x0000001a1907723e */ /* 0x000fe200000000ff */
[----:B------:R-:W-:Y:S01]  /*8720*/  FADD.FTZ R0, R164, R29 ;  /* 0x0000001da4007221 */ /* 0x000fe20000010000 */
[----:B------:R-:W-:Y:S03]  /*8730*/  MOV R164, R2 ;  /* 0x0000000200a47202 */ /* 0x000fe60000000f00 */
[----:B------:R-:W-:Y:S02]  /*8740*/  FADD.FTZ R0, R33, R0 ;  /* 0x0000000021007221 */ /* 0x000fe40000010000 */
[C---:B--2---:R-:W-:Y:S08]  /*8750*/  HMMA.16816.F32 R36, R4.reuse, R8, R36 ;  /* 0x000000080424723c */ /* 0x044ff00000001824 */
[C---:B------:R-:W-:Y:S01]  /*8760*/  HMMA.16816.F32 R40, R4.reuse, R10, R40 ;  /* 0x0000000a0428723c */ /* 0x040fe20000001828 */
[----:B------:R-:W2:Y:S07]  /*8770*/  LDSM.16.MT88.4 R8, [R237+0x3900] ;  /* 0x00390000ed08783b */ /* 0x000eae0000004200 */
[C---:B------:R-:W-:Y:S08]  /*8780*/  HMMA.16816.F32 R44, R4.reuse, R16, R44 ;  /* 0x00000010042c723c */ /* 0x040ff0000000182c */
[C---:B------:R-:W-:Y:S01]  /*8790*/  HMMA.16816.F32 R48, R4.reuse, R18, R48 ;  /* 0x000000120430723c */ /* 0x040fe20000001830 */
[----:B------:R-:W-:Y:S07]  /*87a0*/  LDSM.16.MT88.4 R16, [R241+0x3900] ;  /* 0x00390000f110783b */ /* 0x000fee0000004200 */
[C---:B-1----:R-:W-:Y:S08]  /*87b0*/  HMMA.16816.F32 R52, R4.reuse, R12, R52 ;  /* 0x0000000c0434723c */ /* 0x042ff00000001834 */
[C---:B------:R-:W-:Y:S01]  /*87c0*/  HMMA.16816.F32 R56, R4.reuse, R14, R56 ;  /* 0x0000000e0438723c */ /* 0x040fe20000001838 */
[----:B------:R-:W1:Y:S07]  /*87d0*/  LDSM.16.MT88.4 R12, [R238+0x3900] ;  /* 0x00390000ee0c783b */ /* 0x000e6e0000004200 */
[C---:B------:R-:W-:Y:S08]  /*87e0*/  HMMA.16816.F32 R60, R4.reuse, R20, R60 ;  /* 0x00000014043c723c */ /* 0x040ff0000000183c */
[C---:B------:R-:W-:Y:S01]  /*87f0*/  HMMA.16816.F32 R64, R4.reuse, R22, R64 ;  /* 0x000000160440723c */ /* 0x040fe20000001840 */
[----:B------:R-:W4:Y:S07]  /*8800*/  LDSM.16.MT88.4 R20, [R240+0x3900] ;  /* 0x00390000f014783b */ /* 0x000f2e0000004200 */
[C---:B--2---:R-:W-:Y:S08]  /*8810*/  HMMA.16816.F32 R68, R4.reuse, R8, R68 ;  /* 0x000000080444723c */ /* 0x044ff00000001844 */
[C---:B------:R-:W-:Y:S01]  /*8820*/  HMMA.16816.F32 R72, R4.reuse, R10, R72 ;  /* 0x0000000a0448723c */ /* 0x040fe20000001848 */
[----:B------:R-:W2:Y:S07]  /*8830*/  LDSM.16.MT88.4 R8, [R237+0x5900] ;  /* 0x00590000ed08783b */ /* 0x000eae0000004200 */
[C---:B-1----:R-:W-:Y:S08]  /*8840*/  HMMA.16816.F32 R76, R4.reuse, R12, R76 ;  /* 0x0000000c044c723c */ /* 0x042ff0000000184c */
[C---:B------:R-:W-:Y:S01]  /*8850*/  HMMA.16816.F32 R80, R4.reuse, R14, R80 ;  /* 0x0000000e0450723c */ /* 0x040fe20000001850 */
[----:B------:R-:W1:Y:S07]  /*8860*/  LDSM.16.MT88.4 R12, [R238+0x5900] ;  /* 0x00590000ee0c783b */ /* 0x000e6e0000004200 */
[C---:B------:R-:W-:Y:S08]  /*8870*/  HMMA.16816.F32 R84, R4.reuse, R16, R84 ;  /* 0x000000100454723c */ /* 0x040ff00000001854 */
[C---:B------:R-:W-:Y:S01]  /*8880*/  HMMA.16816.F32 R88, R4.reuse, R18, R88 ;  /* 0x000000120458723c */ /* 0x040fe20000001858 */
[----:B------:R-:W3:Y:S07]  /*8890*/  LDSM.16.MT88.4 R16, [R241+0x5900] ;  /* 0x00590000f110783b */ /* 0x000eee0000004200 */
[C---:B----4-:R-:W-:Y:S08]  /*88a0*/  HMMA.16816.F32 R92, R4.reuse, R20, R92 ;  /* 0x00000014045c723c */ /* 0x050ff0000000185c */
        /* <DEDUP_REMOVED lines=8> */
[C---:B---3--:R-:W-:Y:S08]  /*8930*/  HMMA.16816.F32 R116, R4.reuse, R16, R116 ;  /* 0x000000100474723c */ /* 0x048ff00000001874 */
[C---:B------:R-:W-:Y:S01]  /*8940*/  HMMA.16816.F32 R120, R4.reuse, R18, R120 ;  /* 0x000000120478723c */ /* 0x040fe20000001878 */
[----:B------:R-:W3:Y:S07]  /*8950*/  LDSM.16.MT88.4 R16, [R241+0x7900] ;  /* 0x00790000f110783b */ /* 0x000eee0000004200 */
[C---:B----4-:R-:W-:Y:S08]  /*8960*/  HMMA.16816.F32 R124, R4.reuse, R20, R124 ;  /* 0x00000014047c723c */ /* 0x050ff0000000187c */
[C---:B------:R-:W-:Y:S01]  /*8970*/  HMMA.16816.F32 R128, R4.reuse, R22, R128 ;  /* 0x000000160480723c */ /* 0x040fe20000001880 */
[----:B------:R-:W4:Y:S07]  /*8980*/  LDSM.16.MT88.4 R20, [R240+0x7900] ;  /* 0x00790000f014783b */ /* 0x000f2e0000004200 */
[C---:B--2---:R-:W-:Y:S07]  /*8990*/  HMMA.16816.F32 R132, R4.reuse, R8, R132 ;  /* 0x000000080484723c */ /* 0x044fee0000001884 */
[----:B------:R-:W-:Y:S01]  /*89a0*/  FADD.FTZ R8, R178, R24 ;  /* 0x00000018b2087221 */ /* 0x000fe20000010000 */
[C---:B------:R-:W-:Y:S04]  /*89b0*/  HMMA.16816.F32 R136, R4.reuse, R10, R136 ;  /* 0x0000000a0488723c */ /* 0x040fe80000001888 */
[----:B------:R-:W-:Y:S02]  /*89c0*/  FADD.FTZ R9, R179, R8 ;  /* 0x00000008b3097221 */ /* 0x000fe40000010000 */
[----:B------:R-:W-:Y:S02]  /*89d0*/  FADD.FTZ R8, R32, R0 ;  /* 0x0000000020087221 */ /* 0x000fe40000010000 */
[C---:B-1----:R-:W-:Y:S04]  /*89e0*/  HMMA.16816.F32 R140, R4.reuse, R12, R140 ;  /* 0x0000000c048c723c */ /* 0x042fe8000000188c */
[----:B------:R-:W-:Y:S04]  /*89f0*/  FADD.FTZ R0, R30, R9 ;  /* 0x000000091e007221 */ /* 0x000fe80000010000 */
[C---:B------:R-:W-:Y:S04]  /*8a00*/  HMMA.16816.F32 R144, R4.reuse, R14, R144 ;  /* 0x0000000e0490723c */ /* 0x040fe80000001890 */
[----:B------:R-:W-:Y:S04]  /*8a10*/  FADD.FTZ R0, R31, R0 ;  /* 0x000000001f007221 */ /* 0x000fe80000010000 */
[C---:B---3--:R-:W-:Y:S08]  /*8a20*/  HMMA.16816.F32 R148, R4.reuse, R16, R148 ;  /* 0x000000100494723c */ /* 0x048ff00000001894 */
[C---:B------:R-:W-:Y:S08]  /*8a30*/  HMMA.16816.F32 R152, R4.reuse, R18, R152 ;  /* 0x000000120498723c */ /* 0x040ff00000001898 */
[C---:B----4-:R-:W-:Y:S08]  /*8a40*/  HMMA.16816.F32 R156, R4.reuse, R20, R156 ;  /* 0x00000014049c723c */ /* 0x050ff0000000189c */
[----:B------:R-:W-:Y:S07]  /*8a50*/  HMMA.16816.F32 R160, R4, R22, R160 ;  /* 0x0000001604a0723c */ /* 0x000fee00000018a0 */
[----:B------:R-:W-:Y:S02]  /*8a60*/  FADD.FTZ R5, R28, R8 ;  /* 0x000000081c057221 */ /* 0x000fe40000010000 */
[----:B------:R-:W-:Y:S03]  /*8a70*/  FADD.FTZ R4, R34, R0 ;  /* 0x0000000022047221 */ /* 0x000fe60000010000 */
[----:B------:R-:W-:Y:S02]  /*8a80*/  FADD.FTZ R5, R27, R5 ;  /* 0x000000051b057221 */ /* 0x000fe40000010000 */
[----:B------:R-:W-:Y:S02]  /*8a90*/  FADD.FTZ R4, R35, R4 ;  /* 0x0000000423047221 */ /* 0x000fe40000010000 */
[----:B------:R-:W-:Y:S03]  /*8aa0*/  FADD.FTZ R0, R26, R5 ;  /* 0x000000051a007221 */ /* 0x000fe60000010000 */
[----:B------:R-:W-:Y:S01]  /*8ab0*/  STL [R1+0x1c], R4 ;  /* 0x00001c0401007387 */ /* 0x000fe20000100800 */
[----:B------:R-:W-:Y:S05]  /*8ac0*/  FADD.FTZ R0, R25, R0 ;  /* 0x0000000019007221 */ /* 0x000fea0000010000 */
[----:B------:R1:W-:Y:S02]  /*8ad0*/  STL [R1+0x20], R0 ;  /* 0x0000200001007387 */ /* 0x0003e40000100800 */
[----:B-1----:R-:W-:Y:S01]  /*8ae0*/  MOV R0, R3 ;  /* 0x0000000300007202 */ /* 0x002fe20000000f00 */
[----:B------:R-:W-:-:S05]  /*8af0*/  @P0 BRA `(.L_x_5) ;  /* 0xffffcbe000000947 */ /* 0x000fca000383ffff */
.L_x_4:
[----:B------:R-:W2:Y:S04]  /*8b00*/  LDL.LU R4, [R1+0x1c] ;  /* 0x00001c0001047983 */ /* 0x000ea80000300800 */
[----:B------:R-:W3:Y:S01]  /*8b10*/  LDL.LU R5, [R1+0x20] ;  /* 0x0000200001057983 */ /* 0x000ee20000300800 */
[----:B------:R-:W-:-:S02]  /*8b20*/  MOV R14, 0xff800000 ;  /* 0xff800000000e7802 */ /* 0x000fc40000000f00 */
[----:B------:R-:W-:Y:S02]  /*8b30*/  MOV R15, 0xff800000 ;  /* 0xff800000000f7802 */ /* 0x000fe40000000f00 */
[----:B------:R-:W-:Y:S01]  /*8b40*/  PLOP3.LUT P2, PT, PT, PT, PT, 0x8, 0x0 ;  /* 0x000000000000781c */ /* 0x000fe20003f4e170 */
[----:B--2---:R-:W1:Y:S04]  /*8b50*/  SHFL.BFLY PT, R7, R4, 0x2, 0x1f ;  /* 0x0c401f0004077f89 */ /* 0x004e6800000e0000 */
[----:B---3--:R-:W2:Y:S01]  /*8b60*/  SHFL.BFLY PT, R8, R5, 0x2, 0x1f ;  /* 0x0c401f0005087f89 */ /* 0x008ea200000e0000 */
[----:B-1----:R-:W-:Y:S02]  /*8b70*/  FADD.FTZ R7, R7, R4 ;  /* 0x0000000407077221 */ /* 0x002fe40000010000 */
[----:B--2---:R-:W-:-:S03]  /*8b80*/  FADD.FTZ R8, R8, R5 ;  /* 0x0000000508087221 */ /* 0x004fc60000010000 */
[----:B------:R-:W1:Y:S04]  /*8b90*/  SHFL.BFLY PT, R4, R7, 0x1, 0x1f ;  /* 0x0c201f0007047f89 */ /* 0x000e6800000e0000 */
[----:B------:R-:W2:Y:S01]  /*8ba0*/  SHFL.BFLY PT, R0, R8, 0x1, 0x1f ;  /* 0x0c201f0008007f89 */ /* 0x000ea200000e0000 */
[----:B-1----:R-:W-:Y:S01]  /*8bb0*/  FADD.FTZ R7, R7, R4 ;  /* 0x0000000407077221 */ /* 0x002fe20000010000 */
[----:B------:R-:W-:Y:S01]  /*8bc0*/  MOV R4, RZ ;  /* 0x000000ff00047202 */ /* 0x000fe20000000f00 */
[----:B--2---:R-:W-:-:S03]  /*8bd0*/  FADD.FTZ R8, R0, R8 ;  /* 0x0000000800087221 */ /* 0x004fc60000010000 */
[----:B------:R-:W-:Y:S02]  /*8be0*/  FSETP.NE.FTZ.AND P1, PT, R7, RZ, PT ;  /* 0x000000ff0700720b */ /* 0x000fe40003f35000 */
[----:B------:R-:W-:Y:S02]  /*8bf0*/  MOV R0, RZ ;  /* 0x000000ff00007202 */ /* 0x000fe40000000f00 */
[----:B------:R-:W-:-:S09]  /*8c00*/  FSETP.NE.FTZ.AND P0, PT, R8, RZ, PT ;  /* 0x000000ff0800720b */ /* 0x000fd20003f15000 */
[----:B------:R-:W1:Y:S01]  /*8c10*/  @P1 MUFU.RCP R4, R7 ;  /* 0x0000000700041308 */ /* 0x000e620000001000 */
[----:B------:R-:W-:-:S05]  /*8c20*/  @P1 MOV R5, 0x3f317218 ;  /* 0x3f31721800051802 */ /* 0x000fca0000000f00 */
[----:B------:R-:W-:Y:S02]  /*8c30*/  @P1 FMUL.FTZ R6, R5, c[0x0][0x2d0] ;  /* 0x0000b40005061a20 */ /* 0x000fe40000410000 */
[----:B------:R-:W-:Y:S08]  /*8c40*/  @P0 MUFU.RCP R0, R8 ;  /* 0x0000000800000308 */ /* 0x000ff00000001000 */
[----:B------:R-:W2:Y:S01]  /*8c50*/  @P1 MUFU.LG2 R7, R7 ;  /* 0x0000000700071308 */ /* 0x000ea20000000c00 */
[----:B-1----:R-:W-:-:S02]  /*8c60*/  FMUL.FTZ R36, R4, R36 ;  /* 0x0000002404247220 */ /* 0x002fc40000410000 */
[C---:B------:R-:W-:Y:S02]  /*8c70*/  FMUL.FTZ R37, R4.reuse, R37 ;  /* 0x0000002504257220 */ /* 0x040fe40000410000 */
[C---:B------:R-:W-:Y:S02]  /*8c80*/  FMUL.FTZ R40, R4.reuse, R40 ;  /* 0x0000002804287220 */ /* 0x040fe40000410000 */
[C---:B------:R-:W-:Y:S01]  /*8c90*/  FMUL.FTZ R41, R4.reuse, R41 ;  /* 0x0000002904297220 */ /* 0x040fe20000410000 */
[----:B------:R-:W1:Y:S01]  /*8ca0*/  @P0 MUFU.LG2 R8, R8 ;  /* 0x0000000800080308 */ /* 0x000e620000000c00 */
[C---:B------:R-:W-:Y:S02]  /*8cb0*/  FMUL.FTZ R44, R4.reuse, R44 ;  /* 0x0000002c042c7220 */ /* 0x040fe40000410000 */
[C---:B------:R-:W-:Y:S02]  /*8cc0*/  FMUL.FTZ R45, R4.reuse, R45 ;  /* 0x0000002d042d7220 */ /* 0x040fe40000410000 */
[----:B------:R-:W-:-:S02]  /*8cd0*/  FMUL.FTZ R48, R4, R48 ;  /* 0x0000003004307220 */ /* 0x000fc40000410000 */
[C---:B------:R-:W-:Y:S02]  /*8ce0*/  FMUL.FTZ R49, R4.reuse, R49 ;  /* 0x0000003104317220 */ /* 0x040fe40000410000 */
[C---:B------:R-:W-:Y:S02]  /*8cf0*/  FMUL.FTZ R52, R4.reuse, R52 ;  /* 0x0000003404347220 */ /* 0x040fe40000410000 */
[C---:B------:R-:W-:Y:S02]  /*8d00*/  FMUL.FTZ R53, R4.reuse, R53 ;  /* 0x0000003504357220 */ /* 0x040fe40000410000 */
        /* <DEDUP_REMOVED lines=53> */
[----:B------:R-:W-:Y:S01]  /*9060*/  FMUL.FTZ R161, R4, R161 ;  /* 0x000000a104a17220 */ /* 0x000fe20000410000 */
[----:B------:R-:W-:Y:S01]  /*9070*/  @P0 MOV R4, 0x3f317218 ;  /* 0x3f31721800040802 */ /* 0x000fe20000000f00 */
[----:B--2---:R-:W-:Y:S02]  /*9080*/  @P1 FMUL.FTZ R7, R7, 0.69314718246459960938 ;  /* 0x3f31721807071820 */ /* 0x004fe40000410000 */
[----:B-1----:R-:W-:Y:S02]  /*9090*/  @P0 FMUL.FTZ R5, R8, 0.69314718246459960938 ;  /* 0x3f31721808050820 */ /* 0x002fe40000410000 */
[----:B------:R-:W-:-:S02]  /*90a0*/  @P0 FMUL.FTZ R4, R4, c[0x0][0x2d0] ;  /* 0x0000b40004040a20 */ /* 0x000fc40000410000 */
        /* <DEDUP_REMOVED lines=63> */
[----:B------:R-:W-:Y:S02]  /*94a0*/  FMUL.FTZ R163, R0, R163 ;  /* 0x000000a300a37220 */ /* 0x000fe40000410000 */
[----:B------:R-:W-:Y:S02]  /*94b0*/  @P1 FFMA.FTZ R14, R6, R3, R7 ;  /* 0x00000003060e1223 */ /* 0x000fe40000010007 */
[----:B------:R-:W-:-:S02]  /*94c0*/  @P0 FFMA.FTZ R15, R4, R2, R5 ;  /* 0x00000002040f0223 */ /* 0x000fc40000010005 */
.L_x_3:
[----:B------:R-:W-:Y:S05]  /*94d0*/  @P2 BRA `(.L_x_6) ;  /* 0x00001f6000002947 */ /* 0x000fea0003800000 */
[----:B------:R-:W1:Y:S01]  /*94e0*/  S2R R7, SR_TID.X ;  /* 0x0000000000077919 */ /* 0x000e620000002100 */
[----:B------:R-:W-:Y:S01]  /*94f0*/  IMAD R0, RZ, RZ, -UR11 ;  /* 0x8000000bff007e24 */ /* 0x000fe2000f8e02ff */
[----:B------:R-:W-:Y:S01]  /*9500*/  ULDC.64 UR4, c[0x0][0x4d0] ;  /* 0x0001340000047ab9 */ /* 0x000fe20000000a00 */
[----:B------:R-:W-:Y:S01]  /*9510*/  MOV R18, c[0x0][0x4e8] ;  /* 0x00013a0000127a02 */ /* 0x000fe20000000f00 */
[----:B------:R-:W2:Y:S01]  /*9520*/  S2R R9, SR_CTAID.Y ;  /* 0x0000000000097919 */ /* 0x000ea20000002600 */
[----:B------:R-:W-:Y:S01]  /*9530*/  UIMAD.WIDE.U32 UR8, UR11, UR4, URZ ;  /* 0x000000040b0872a5 */ /* 0x000fe2000f8e003f */
[----:B------:R-:W-:Y:S01]  /*9540*/  BSSY B0, `(.L_x_7) ;  /* 0x000012d000007945 */ /* 0x000fe20003800000 */
[----:B------:R-:W-:Y:S01]  /*9550*/  USHF.R.S32.HI UR6, URZ, 0x1f, UR11 ;  /* 0x0000001f3f067899 */ /* 0x000fe2000801140b */
[----:B------:R-:W3:Y:S01]  /*9560*/  S2R R10, SR_CTAID.Z ;  /* 0x00000000000a7919 */ /* 0x000ee20000002700 */
[----:B------:R-:W-:-:S02]  /*9570*/  ISETP.NE.AND P1, PT, R18, 0x1, PT ;  /* 0x000000011200780c */ /* 0x000fc40003f25270 */
[----:B------:R-:W-:Y:S01]  /*9580*/  IMAD.U32 R2, RZ, RZ, UR8 ;  /* 0x00000008ff027e24 */ /* 0x000fe2000f8e00ff */
[----:B------:R-:W-:Y:S01]  /*9590*/  MOV R3, UR9 ;  /* 0x0000000900037c02 */ /* 0x000fe20008000f00 */
[----:B------:R-:W-:Y:S01]  /*95a0*/  UIMAD UR7, UR6, UR4, URZ ;  /* 0x00000004060772a4 */ /* 0x000fe2000f8e023f */
[----:B------:R-:W4:Y:S03]  /*95b0*/  S2R R17, SR_CTAID.X ;  /* 0x0000000000117919 */ /* 0x000f260000002500 */
[----:B------:R-:W-:-:S03]  /*95c0*/  UIMAD UR7, UR11, UR5, UR7 ;  /* 0x000000050b0772a4 */ /* 0x000fc6000f8e0207 */
[----:B------:R-:W-:Y:S02]  /*95d0*/  ULDC.64 UR4, c[0x0][0x438] ;  /* 0x00010e0000047ab9 */ /* 0x000fe40000000a00 */
[----:B------:R-:W-:Y:S01]  /*95e0*/  UIMAD.WIDE.U32 UR14, UR11, UR4, URZ ;  /* 0x000000040b0e72a5 */ /* 0x000fe2000f8e003f */
[----:B-1----:R-:W-:Y:S01]  /*95f0*/  SHF.R.S32.HI R5, RZ, 0x1f, R7 ;  /* 0x0000001fff057819 */ /* 0x002fe20000011407 */
[----:B------:R-:W-:Y:S02]  /*9600*/  UIMAD UR4, UR6, UR4, URZ ;  /* 0x00000004060472a4 */ /* 0x000fe4000f8e023f */
[----:B------:R-:W-:Y:S01]  /*9610*/  UIADD3 UR7, UR9, UR7, URZ ;  /* 0x0000000709077290 */ /* 0x000fe2000fffe03f */
[----:B--2---:R-:W-:Y:S01]  /*9620*/  IMAD R9, R0, c[0x0][0x550], R9 ;  /* 0x0001540000097a24 */ /* 0x004fe200078e0209 */
[CC--:B------:R-:W-:Y:S01]  /*9630*/  LEA.HI R0, R5.reuse, R7.reuse, RZ, 0x5 ;  /* 0x0000000705007211 */ /* 0x0c0fe200078f28ff */
[----:B------:R-:W-:Y:S01]  /*9640*/  UIMAD UR4, UR11, UR5, UR4 ;  /* 0x000000050b0472a4 */ /* 0x000fe2000f8e0204 */
[----:B------:R-:W-:-:S02]  /*9650*/  LEA.HI R5, R5, R7, RZ, 0x2 ;  /* 0x0000000705057211 */ /* 0x000fc400078f10ff */
[----:B------:R-:W-:Y:S01]  /*9660*/  LOP3.LUT R4, R0, 0xffffffe0, RZ, 0xc0, !PT ;  /* 0xffffffe000047812 */ /* 0x000fe200078ec0ff */
[----:B------:R-:W-:Y:S01]  /*9670*/  UIADD3 UR4, UR15, UR4, URZ ;  /* 0x000000040f047290 */ /* 0x000fe2000fffe03f */
[--C-:B------:R-:W-:Y:S02]  /*9680*/  SHF.R.S32.HI R6, RZ, 0x5, R0.reuse ;  /* 0x00000005ff067819 */ /* 0x100fe40000011400 */
[----:B------:R-:W-:Y:S01]  /*9690*/  SHF.R.S32.HI R0, RZ, 0x1f, R0 ;  /* 0x0000001fff007819 */ /* 0x000fe20000011400 */
[----:B------:R-:W-:Y:S01]  /*96a0*/  IMAD.IADD R12, R7, 0x1, -R4 ;  /* 0x00000001070c7824 */ /* 0x000fe200078e0a04 */
[----:B------:R-:W-:Y:S01]  /*96b0*/  LOP3.LUT R3, R5, 0xfffffffc, RZ, 0xc0, !PT ;  /* 0xfffffffc05037812 */ /* 0x000fe200078ec0ff */
[----:B------:R-:W-:Y:S01]  /*96c0*/  IMAD.MOV.U32 R4, RZ, RZ, R2 ;  /* 0x000000ffff047224 */ /* 0x000fe200078e0002 */
[----:B------:R-:W-:Y:S01]  /*96d0*/  LEA.HI R0, R0, R6, RZ, 0x3 ;  /* 0x0000000600007211 */ /* 0x000fe200078f18ff */
[----:B------:R-:W-:Y:S01]  /*96e0*/  IMAD.U32 R5, RZ, RZ, UR7 ;  /* 0x00000007ff057e24 */ /* 0x000fe2000f8e00ff */
[----:B------:R-:W-:Y:S01]  /*96f0*/  IADD3 R7, -R3, R7, RZ ;  /* 0x0000000703077210 */ /* 0x000fe20007ffe1ff */
[----:B------:R-:W-:Y:S01]  /*9700*/  IMAD.U32 R3, RZ, RZ, UR15 ;  /* 0x0000000fff037e24 */ /* 0x000fe2000f8e00ff */
[----:B------:R-:W-:Y:S01]  /*9710*/  LOP3.LUT R0, R0, 0xffffff8, RZ, 0xc0, !PT ;  /* 0x0ffffff800007812 */ /* 0x000fe200078ec0ff */
[----:B---3--:R-:W-:Y:S01]  /*9720*/  IMAD.WIDE.U32 R4, R10, c[0x0][0x4d8], R4 ;  /* 0x000136000a047a25 */ /* 0x008fe200078e0004 */
[----:B------:R-:W-:-:S02]  /*9730*/  SHF.R.S32.HI R2, RZ, 0x1f, R12 ;  /* 0x0000001fff027819 */ /* 0x000fc4000001140c */
[----:B------:R-:W-:Y:S01]  /*9740*/  SHF.R.S32.HI R11, RZ, 0x1f, R10 ;  /* 0x0000001fff0b7819 */ /* 0x000fe2000001140a */
[----:B------:R-:W-:Y:S01]  /*9750*/  IMAD.IADD R8, R6, 0x1, -R0 ;  /* 0x0000000106087824 */ /* 0x000fe200078e0a00 */
[C---:B------:R-:W-:Y:S02]  /*9760*/  LEA.HI R0, R7.reuse, R7, RZ, 0x1 ;  /* 0x0000000707007211 */ /* 0x040fe400078f08ff */
[----:B------:R-:W-:Y:S01]  /*9770*/  LEA.HI R16, R2, R12, RZ, 0x2 ;  /* 0x0000000c02107211 */ /* 0x000fe200078f10ff */
[----:B------:R-:W-:Y:S01]  /*9780*/  IMAD.U32 R2, RZ, RZ, UR14 ;  /* 0x0000000eff027e24 */ /* 0x000fe2000f8e00ff */
[----:B------:R-:W-:Y:S02]  /*9790*/  LOP3.LUT R0, R0, 0x1ffffffe, RZ, 0xc0, !PT ;  /* 0x1ffffffe00007812 */ /* 0x000fe400078ec0ff */
[----:B------:R-:W-:Y:S02]  /*97a0*/  SHF.R.S32.HI R6, RZ, 0x2, R16 ;  /* 0x00000002ff067819 */ /* 0x000fe40000011410 */
[----:B------:R-:W-:Y:S01]  /*97b0*/  MOV R3, UR4 ;  /* 0x0000000400037c02 */ /* 0x000fe20008000f00 */
[----:B------:R-:W-:-:S02]  /*97c0*/  IMAD.IADD R0, R7, 0x1, -R0 ;  /* 0x0000000107007824 */ /* 0x000fc400078e0a00 */
[----:B------:R-:W-:Y:S02]  /*97d0*/  IMAD R13, R8, 0x10, R6 ;  /* 0x00000010080d7824 */ /* 0x000fe400078e0206 */
[C---:B------:R-:W-:Y:S02]  /*97e0*/  IMAD R8, R11.reuse, c[0x0][0x4d8], RZ ;  /* 0x000136000b087a24 */ /* 0x040fe400078e02ff */
[----:B------:R-:W-:Y:S01]  /*97f0*/  IMAD R7, R11, c[0x0][0x440], RZ ;  /* 0x000110000b077a24 */ /* 0x000fe200078e02ff */
[----:B------:R-:W-:Y:S01]  /*9800*/  LEA R0, R0, R13, 0x3 ;  /* 0x0000000d00007211 */ /* 0x000fe200078e18ff */
[C---:B------:R-:W-:Y:S02]  /*9810*/  IMAD R8, R10.reuse, c[0x0][0x4dc], R8 ;  /* 0x000137000a087a24 */ /* 0x040fe400078e0208 */
[C---:B------:R-:W-:Y:S02]  /*9820*/  IMAD R7, R10.reuse, c[0x0][0x444], R7 ;  /* 0x000111000a077a24 */ /* 0x040fe400078e0207 */
[----:B----4-:R-:W-:Y:S01]  /*9830*/  IMAD R6, R17, 0x80, R0 ;  /* 0x0000008011067824 */ /* 0x010fe200078e0200 */
[----:B------:R-:W-:Y:S01]  /*9840*/  SHF.R.S32.HI R0, RZ, 0x1f, R9 ;  /* 0x0000001fff007819 */ /* 0x000fe20000011409 */
[----:B------:R-:W-:-:S04]  /*9850*/  IMAD.WIDE.U32 R2, R10, c[0x0][0x440], R2 ;  /* 0x000110000a027a25 */ /* 0x000fc800078e0002 */
[----:B------:R-:W-:Y:S01]  /*9860*/  @P1 IMAD.HI.U32 R10, R6, c[0x0][0x4ec], RZ ;  /* 0x00013b00060a1a27 */ /* 0x000fe200078e00ff */
[----:B------:R-:W-:-:S03]  /*9870*/  IADD3 R3, R3, R7, RZ ;  /* 0x0000000703037210 */ /* 0x000fc60007ffe0ff */
[----:B------:R-:W-:Y:S02]  /*9880*/  IMAD.IADD R5, R5, 0x1, R8 ;  /* 0x0000000105057824 */ /* 0x000fe400078e0208 */
[----:B------:R-:W-:Y:S01]  /*9890*/  IMAD.MOV.U32 R8, RZ, RZ, R6 ;  /* 0x000000ffff087224 */ /* 0x000fe200078e0006 */
[----:B------:R-:W-:Y:S01]  /*98a0*/  @P1 SHF.R.U32.HI R8, RZ, c[0x0][0x4f0], R10 ;  /* 0x00013c00ff081a19 */ /* 0x000fe2000001160a */
[C---:B------:R-:W-:Y:S02]  /*98b0*/  IMAD R7, R0.reuse, c[0x0][0x4e0], RZ ;  /* 0x0001380000077a24 */ /* 0x040fe400078e02ff */
[----:B------:R-:W-:Y:S02]  /*98c0*/  IMAD R0, R0, c[0x0][0x448], RZ ;  /* 0x0001120000007a24 */ /* 0x000fe400078e02ff */
[----:B------:R-:W-:Y:S02]  /*98d0*/  IMAD R11, R9, c[0x0][0x4e4], R7 ;  /* 0x00013900090b7a24 */ /* 0x000fe400078e0207 */
[----:B------:R-:W-:-:S02]  /*98e0*/  IMAD.MOV R7, RZ, RZ, -R8 ;  /* 0x000000ffff077224 */ /* 0x000fc400078e0a08 */
[C---:B------:R-:W-:Y:S01]  /*98f0*/  IMAD R10, R9.reuse, c[0x0][0x44c], R0 ;  /* 0x00011300090a7a24 */ /* 0x040fe200078e0200 */
[----:B------:R-:W-:Y:S01]  /*9900*/  MOV R0, R6 ;  /* 0x0000000600007202 */ /* 0x000fe20000000f00 */
[----:B------:R-:W-:-:S04]  /*9910*/  IMAD.WIDE.U32 R2, R9, c[0x0][0x448], R2 ;  /* 0x0001120009027a25 */ /* 0x000fc800078e0002 */
[----:B------:R-:W-:-:S04]  /*9920*/  IMAD.WIDE.U32 R4, R9, c[0x0][0x4e0], R4 ;  /* 0x0001380009047a25 */ /* 0x000fc800078e0004 */
[----:B------:R-:W-:Y:S01]  /*9930*/  @P1 IMAD.HI.U32 R9, R6, c[0x0][0x4ec], RZ ;  /* 0x00013b0006091a27 */ /* 0x000fe200078e00ff */
[----:B------:R-:W-:Y:S01]  /*9940*/  BAR.SYNC.DEFER_BLOCKING 0x1, 0x100 ;  /* 0x0044000000007b1d */ /* 0x000fe20000010000 */
[----:B------:R-:W-:Y:S02]  /*9950*/  IADD3 R4, P0, R8, R4, RZ ;  /* 0x0000000408047210 */ /* 0x000fe40007f1e0ff */
[----:B------:R-:W-:Y:S01]  /*9960*/  IMAD R7, R7, c[0x0][0x4e8], R6 ;  /* 0x00013a0007077a24 */ /* 0x000fe200078e0206 */
[----:B------:R-:W-:Y:S01]  /*9970*/  @P1 SHF.R.U32.HI R0, RZ, c[0x0][0x4f0], R9 ;  /* 0x00013c00ff001a19 */ /* 0x000fe20000011609 */
[----:B------:R-:W-:Y:S01]  /*9980*/  IMAD.IADD R3, R3, 0x1, R10 ;  /* 0x0000000103037824 */ /* 0x000fe200078e020a */
[----:B------:R-:W-:Y:S02]  /*9990*/  SHF.R.S32.HI R10, RZ, 0x1f, R8 ;  /* 0x0000001fff0a7819 */ /* 0x000fe40000011408 */
[----:B------:R-:W-:Y:S01]  /*99a0*/  SHF.R.S32.HI R9, RZ, 0x1f, R7 ;  /* 0x0000001fff097819 */ /* 0x000fe20000011407 */
[----:B------:R-:W-:Y:S01]  /*99b0*/  IMAD.WIDE.U32 R2, R0, c[0x0][0x430], R2 ;  /* 0x00010c0000027a25 */ /* 0x000fe200078e0002 */
[----:B------:R-:W-:-:S02]  /*99c0*/  IADD3.X R5, R10, R5, R11, P0, !PT ;  /* 0x000000050a057210 */ /* 0x000fc400007fe40b */
[----:B------:R-:W-:Y:S01]  /*99d0*/  IADD3 R8, -R0, RZ, RZ ;  /* 0x000000ff00087210 */ /* 0x000fe20007ffe1ff */
[----:B------:R-:W-:Y:S01]  /*99e0*/  IMAD R9, R9, c[0x0][0x4c8], RZ ;  /* 0x0001320009097a24 */ /* 0x000fe200078e02ff */
[----:B------:R-:W-:Y:S01]  /*99f0*/  SHF.R.S32.HI R10, RZ, 0x1f, R0 ;  /* 0x0000001fff0a7819 */ /* 0x000fe20000011400 */
[----:B------:R-:W-:Y:S01]  /*9a00*/  IMAD.WIDE.U32 R4, R7, c[0x0][0x4c8], R4 ;  /* 0x0001320007047a25 */ /* 0x000fe200078e0004 */
[----:B------:R-:W-:-:S03]  /*9a10*/  LOP3.LUT P1, RZ, R12, 0x3, RZ, 0xc0, !PT ;  /* 0x000000030cff7812 */ /* 0x000fc6000782c0ff */
[----:B------:R-:W-:Y:S01]  /*9a20*/  IMAD R7, R7, c[0x0][0x4cc], R9 ;  /* 0x0001330007077a24 */ /* 0x000fe200078e0209 */
[----:B------:R-:W-:Y:S01]  /*9a30*/  LEA R9, P0, R4, c[0x0][0x4a8], 0x2 ;  /* 0x00012a0004097a11 */ /* 0x000fe200078010ff */
[----:B------:R-:W-:Y:S02]  /*9a40*/  IMAD R8, R8, c[0x0][0x4e8], R6 ;  /* 0x00013a0008087a24 */ /* 0x000fe400078e0206 */
[----:B------:R-:W-:Y:S01]  /*9a50*/  IMAD R6, R10, c[0x0][0x430], RZ ;  /* 0x00010c000a067a24 */ /* 0x000fe200078e02ff */
[----:B------:R-:W-:Y:S01]  /*9a60*/  LEA R10, R17, R13, 0x7 ;  /* 0x0000000d110a7211 */ /* 0x000fe200078e38ff */
[----:B------:R-:W-:Y:S02]  /*9a70*/  IMAD.IADD R5, R5, 0x1, R7 ;  /* 0x0000000105057824 */ /* 0x000fe400078e0207 */
[----:B------:R-:W-:Y:S01]  /*9a80*/  IMAD R0, R0, c[0x0][0x434], R6 ;  /* 0x00010d0000007a24 */ /* 0x000fe200078e0206 */
[----:B------:R-:W-:Y:S02]  /*9a90*/  SHF.R.S32.HI R6, RZ, 0x1f, R8 ;  /* 0x0000001fff067819 */ /* 0x000fe40000011408 */
[----:B------:R-:W-:Y:S01]  /*9aa0*/  LEA.HI.X R5, R4, c[0x0][0x4ac], R5, 0x2, P0 ;  /* 0x00012b0004057a11 */ /* 0x000fe200000f1405 */
[----:B------:R-:W-:Y:S01]  /*9ab0*/  IMAD.IADD R3, R3, 0x1, R0 ;  /* 0x0000000103037824 */ /* 0x000fe200078e0200 */
[----:B------:R-:W-:Y:S01]  /*9ac0*/  SHFL.IDX PT, R4, R9, 0x1, 0x1c1f ;  /* 0x003c1f0009047f89 */ /* 0x000fe200000e0000 */
[----:B------:R-:W-:-:S02]  /*9ad0*/  IMAD R0, R6, c[0x0][0x428], RZ ;  /* 0x00010a0006007a24 */ /* 0x000fc400078e02ff */
[C---:B------:R-:W-:Y:S01]  /*9ae0*/  IMAD.WIDE.U32 R2, R8.reuse, c[0x0][0x428], R2 ;  /* 0x00010a0008027a25 */ /* 0x040fe200078e0002 */
[----:B------:R1:W-:Y:S03]  /*9af0*/  SHFL.IDX PT, R6, R9, RZ, 0x1c1f ;  /* 0x001c1fff09067589 */ /* 0x0003e600000e0000 */
[----:B------:R-:W-:Y:S01]  /*9b00*/  IMAD R0, R8, c[0x0][0x42c], R0 ;  /* 0x00010b0008007a24 */ /* 0x000fe200078e0200 */
[----:B------:R-:W2:Y:S01]  /*9b10*/  SHFL.IDX PT, R7, R5, RZ, 0x1c1f ;  /* 0x001c1fff05077589 */ /* 0x000ea200000e0000 */
[----:B------:R-:W-:-:S03]  /*9b20*/  IADD3 R8, R10, 0x8, RZ ;  /* 0x000000080a087810 */ /* 0x000fc60007ffe0ff */
[----:B------:R-:W3:Y:S01]  /*9b30*/  SHFL.IDX PT, R5, R5, 0x1, 0x1c1f ;  /* 0x003c1f0005057f89 */ /* 0x000ee200000e0000 */
[----:B------:R-:W-:Y:S01]  /*9b40*/  IADD3 R0, R3, R0, RZ ;  /* 0x0000000003007210 */ /* 0x000fe20007ffe0ff */
[----:B-1----:R-:W-:Y:S01]  /*9b50*/  IMAD R9, R18, c[0x0][0x388], RZ ;  /* 0x0000e20012097a24 */ /* 0x002fe200078e02ff */
[----:B------:R-:W-:-:S04]  /*9b60*/  LEA R18, P0, R2, c[0x0][0x400], 0x2 ;  /* 0x0001000002127a11 */ /* 0x000fc800078010ff */
[-C--:B------:R-:W-:Y:S02]  /*9b70*/  ISETP.GE.OR P2, PT, R10, R9.reuse, P1 ;  /* 0x000000090a00720c */ /* 0x080fe40000f46670 */
[-C--:B------:R-:W-:Y:S02]  /*9b80*/  ISETP.GE.OR P1, PT, R8, R9.reuse, P1 ;  /* 0x000000090800720c */ /* 0x080fe40000f26670 */
[----:B------:R-:W-:Y:S02]  /*9b90*/  LEA.HI.X R17, R2, c[0x0][0x404], R0, 0x2, P0 ;  /* 0x0001010002117a11 */ /* 0x000fe400000f1400 */
[----:B------:R-:W-:Y:S01]  /*9ba0*/  LOP3.LUT R0, R16, 0x7ffffffc, RZ, 0xc0, !PT ;  /* 0x7ffffffc10007812 */ /* 0x000fe200078ec0ff */
[----:B------:R1:W4:Y:S01]  /*9bb0*/  SHFL.IDX PT, R2, R18, RZ, 0x1c1f ;  /* 0x001c1fff12027589 */ /* 0x00032200000e0000 */
[----:B------:R-:W-:-:S03]  /*9bc0*/  ISETP.GE.AND P0, PT, R8, R9, PT ;  /* 0x000000090800720c */ /* 0x000fc60003f06270 */
[----:B------:R-:W-:Y:S01]  /*9bd0*/  IMAD.IADD R0, R12, 0x1, -R0 ;  /* 0x000000010c007824 */ /* 0x000fe200078e0a00 */
[----:B------:R1:W1:Y:S04]  /*9be0*/  SHFL.IDX PT, R3, R17, RZ, 0x1c1f ;  /* 0x001c1fff11037589 */ /* 0x00026800000e0000 */
[----:B--2---:R2:W-:Y:S01]  /*9bf0*/  @!P2 ST.E [R6.64], R14 ;  /* 0x0000000e0600a985 */ /* 0x0045e2000c10190c */
[----:B------:R-:W-:-:S03]  /*9c00*/  SHF.L.U32 R0, R0, 0x1, RZ ;  /* 0x0000000100007819 */ /* 0x000fc600000006ff */
[----:B---3--:R2:W-:Y:S01]  /*9c10*/  @!P1 ST.E [R4.64], R15 ;  /* 0x0000000f04009985 */ /* 0x0085e2000c10190c */
[----:B------:R-:W-:-:S13]  /*9c20*/  ISETP.GE.AND P1, PT, R10, R9, PT ;  /* 0x000000090a00720c */ /* 0x000fda0003f26270 */
[----:B------:R-:W-:Y:S05]  /*9c30*/  @P1 BRA `(.L_x_8) ;  /* 0x00000bd000001947 */ /* 0x000fea0003800000 */
[C---:B----4-:R-:W-:Y:S02]  /*9c40*/  ISETP.GE.AND P2, PT, R0.reuse, c[0x0][0x3c8], PT ;  /* 0x0000f20000007a0c */ /* 0x050fe40003f46270 */
[C---:B--2---:R-:W-:Y:S02]  /*9c50*/  IADD3 R5, R0.reuse, 0x8, RZ ;  /* 0x0000000800057810 */ /* 0x044fe40007ffe0ff */
[----:B------:R-:W-:Y:S02]  /*9c60*/  IADD3 R4, R0, 0x10, RZ ;  /* 0x0000001000047810 */ /* 0x000fe40007ffe0ff */
[----:B------:R-:W-:Y:S02]  /*9c70*/  ISETP.GE.AND P6, PT, R5, c[0x0][0x3c8], PT ;  /* 0x0000f20005007a0c */ /* 0x000fe40003fc6270 */
[----:B------:R-:W-:Y:S02]  /*9c80*/  ISETP.GE.AND P1, PT, R4, c[0x0][0x3c8], PT ;  /* 0x0000f20004007a0c */ /* 0x000fe40003f26270 */
[----:B------:R-:W-:-:S02]  /*9c90*/  IADD3 R8, R0, 0x18, RZ ;  /* 0x0000001800087810 */ /* 0x000fc40007ffe0ff */
[C---:B------:R-:W-:Y:S01]  /*9ca0*/  IADD3 R10, R0.reuse, 0x20, RZ ;  /* 0x00000020000a7810 */ /* 0x040fe20007ffe0ff */
[C---:B-1----:R-:W-:Y:S01]  /*9cb0*/  @!P2 IMAD.WIDE R6, R0.reuse, 0x4, R2 ;  /* 0x000000040006a825 */ /* 0x042fe200078e0202 */
[C---:B------:R-:W-:Y:S02]  /*9cc0*/  IADD3 R11, R0.reuse, 0x28, RZ ;  /* 0x00000028000b7810 */ /* 0x040fe40007ffe0ff */
[----:B------:R-:W-:Y:S02]  /*9cd0*/  IADD3 R9, R0, 0x30, RZ ;  /* 0x0000003000097810 */ /* 0x000fe40007ffe0ff */
[----:B------:R1:W-:Y:S01]  /*9ce0*/  @!P2 ST.E.64 [R6.64], R36 ;  /* 0x000000240600a985 */ /* 0x0003e2000c101b0c */
[----:B------:R-:W-:Y:S02]  /*9cf0*/  ISETP.GE.AND P5, PT, R8, c[0x0][0x3c8], PT ;  /* 0x0000f20008007a0c */ /* 0x000fe40003fa6270 */
[----:B------:R-:W-:Y:S02]  /*9d00*/  @!P1 LEA.HI R4, R4, R4, RZ, 0x1 ;  /* 0x0000000404049211 */ /* 0x000fe400078f08ff */
[----:B------:R-:W-:-:S02]  /*9d10*/  ISETP.GE.AND P4, PT, R10, c[0x0][0x3c8], PT ;  /* 0x0000f2000a007a0c */ /* 0x000fc40003f86270 */
[----:B------:R-:W-:Y:S02]  /*9d20*/  @!P1 LOP3.LUT R4, R4, 0xfffffffe, RZ, 0xc0, !PT ;  /* 0xfffffffe04049812 */ /* 0x000fe400078ec0ff */
[----:B------:R-:W-:Y:S02]  /*9d30*/  ISETP.GE.AND P3, PT, R11, c[0x0][0x3c8], PT ;  /* 0x0000f2000b007a0c */ /* 0x000fe40003f66270 */
[----:B------:R-:W-:Y:S02]  /*9d40*/  ISETP.GE.AND P2, PT, R9, c[0x0][0x3c8], PT ;  /* 0x0000f20009007a0c */ /* 0x000fe40003f46270 */
[C---:B------:R-:W-:Y:S02]  /*9d50*/  IADD3 R13, R0.reuse, 0x38, RZ ;  /* 0x00000038000d7810 */ /* 0x040fe40007ffe0ff */
[----:B------:R-:W-:Y:S02]  /*9d60*/  IADD3 R12, R0, 0x40, RZ ;  /* 0x00000040000c7810 */ /* 0x000fe40007ffe0ff */
[----:B-1----:R-:W-:Y:S01]  /*9d70*/  @!P6 LEA.HI R6, R5, R5, RZ, 0x1 ;  /* 0x000000050506e211 */ /* 0x002fe200078f08ff */
[----:B------:R-:W-:-:S03]  /*9d80*/  @!P1 IMAD.WIDE R4, R4, 0x4, R2 ;  /* 0x0000000404049825 */ /* 0x000fc600078e0202 */
[----:B------:R-:W-:-:S05]  /*9d90*/  @!P6 LOP3.LUT R6, R6, 0xfffffffe, RZ, 0xc0, !PT ;  /* 0xfffffffe0606e812 */ /* 0x000fca00078ec0ff */
[----:B------:R-:W-:-:S05]  /*9da0*/  @!P6 IMAD.WIDE R6, R6, 0x4, R2 ;  /* 0x000000040606e825 */ /* 0x000fca00078e0202 */
[----:B------:R1:W-:Y:S01]  /*9db0*/  @!P6 ST.E.64 [R6.64], R40 ;  /* 0x000000280600e985 */ /* 0x0003e2000c101b0c */
[----:B------:R-:W-:-:S03]  /*9dc0*/  ISETP.GE.AND P6, PT, R13, c[0x0][0x3c8], PT ;  /* 0x0000f2000d007a0c */ /* 0x000fc60003fc6270 */
[----:B------:R2:W-:Y:S01]  /*9dd0*/  @!P1 ST.E.64 [R4.64], R44 ;  /* 0x0000002c04009985 */ /* 0x0005e2000c101b0c */
[----:B------:R-:W-:Y:S02]  /*9de0*/  ISETP.GE.AND P1, PT, R12, c[0x0][0x3c8], PT ;  /* 0x0000f2000c007a0c */ /* 0x000fe40003f26270 */
[----:B-1----:R-:W-:Y:S02]  /*9df0*/  @!P4 LEA.HI R7, R10, R10, RZ, 0x1 ;  /* 0x0000000a0a07c211 */ /* 0x002fe400078f08ff */
[----:B------:R-:W-:Y:S02]  /*9e00*/  @!P3 LEA.HI R6, R11, R11, RZ, 0x1 ;  /* 0x0000000b0b06b211 */ /* 0x000fe400078f08ff */
[----:B--2---:R-:W-:Y:S02]  /*9e10*/  @!P5 LEA.HI R4, R8, R8, RZ, 0x1 ;  /* 0x000000080804d211 */ /* 0x004fe400078f08ff */
[----:B------:R-:W-:Y:S02]  /*9e20*/  @!P2 LEA.HI R5, R9, R9, RZ, 0x1 ;  /* 0x000000090905a211 */ /* 0x000fe400078f08ff */
[----:B------:R-:W-:-:S02]  /*9e30*/  @!P5 LOP3.LUT R4, R4, 0xfffffffe, RZ, 0xc0, !PT ;  /* 0xfffffffe0404d812 */ /* 0x000fc400078ec0ff */
[----:B------:R-:W-:Y:S02]  /*9e40*/  @!P4 LOP3.LUT R7, R7, 0xfffffffe, RZ, 0xc0, !PT ;  /* 0xfffffffe0707c812 */ /* 0x000fe400078ec0ff */
[----:B------:R-:W-:Y:S01]  /*9e50*/  @!P3 LOP3.LUT R6, R6, 0xfffffffe, RZ, 0xc0, !PT ;  /* 0xfffffffe0606b812 */ /* 0x000fe200078ec0ff */
[----:B------:R-:W-:Y:S01]  /*9e60*/  @!P5 IMAD.WIDE R10, R4, 0x4, R2 ;  /* 0x00000004040ad825 */ /* 0x000fe200078e0202 */
[----:B------:R-:W-:-:S03]  /*9e70*/  @!P2 LOP3.LUT R5, R5, 0xfffffffe, RZ, 0xc0, !PT ;  /* 0xfffffffe0505a812 */ /* 0x000fc600078ec0ff */
[--C-:B------:R-:W-:Y:S01]  /*9e80*/  @!P4 IMAD.WIDE R8, R7, 0x4, R2.reuse ;  /* 0x000000040708c825 */ /* 0x100fe200078e0202 */
[----:B------:R1:W-:Y:S03]  /*9e90*/  @!P5 ST.E.64 [R10.64], R48 ;  /* 0x000000300a00d985 */ /* 0x0003e6000c101b0c */
[--C-:B------:R-:W-:Y:S01]  /*9ea0*/  @!P3 IMAD.WIDE R6, R6, 0x4, R2.reuse ;  /* 0x000000040606b825 */ /* 0x100fe200078e0202 */
[----:B------:R2:W-:Y:S03]  /*9eb0*/  @!P4 ST.E.64 [R8.64], R52 ;  /* 0x000000340800c985 */ /* 0x0005e6000c101b0c */
[----:B------:R-:W-:Y:S01]  /*9ec0*/  @!P2 IMAD.WIDE R4, R5, 0x4, R2 ;  /* 0x000000040504a825 */ /* 0x000fe200078e0202 */
[----:B------:R3:W-:Y:S04]  /*9ed0*/  @!P3 ST.E.64 [R6.64], R56 ;  /* 0x000000380600b985 */ /* 0x0007e8000c101b0c */
[----:B------:R4:W-:Y:S01]  /*9ee0*/  @!P2 ST.E.64 [R4.64], R60 ;  /* 0x0000003c0400a985 */ /* 0x0009e2000c101b0c */
[----:B-1----:R-:W-:-:S02]  /*9ef0*/  IADD3 R10, R0, 0x58, RZ ;  /* 0x00000058000a7810 */ /* 0x002fc40007ffe0ff */
[C---:B------:R-:W-:Y:S02]  /*9f00*/  IADD3 R11, R0.reuse, 0x60, RZ ;  /* 0x00000060000b7810 */ /* 0x040fe40007ffe0ff */
[C---:B--2---:R-:W-:Y:S02]  /*9f10*/  IADD3 R8, R0.reuse, 0x48, RZ ;  /* 0x0000004800087810 */ /* 0x044fe40007ffe0ff */
[----:B------:R-:W-:Y:S02]  /*9f20*/  IADD3 R9, R0, 0x50, RZ ;  /* 0x0000005000097810 */ /* 0x000fe40007ffe0ff */
[----:B---3--:R-:W-:Y:S02]  /*9f30*/  @!P6 LEA.HI R6, R13, R13, RZ, 0x1 ;  /* 0x0000000d0d06e211 */ /* 0x008fe400078f08ff */
[----:B------:R-:W-:Y:S02]  /*9f40*/  ISETP.GE.AND P5, PT, R8, c[0x0][0x3c8], PT ;  /* 0x0000f20008007a0c */ /* 0x000fe40003fa6270 */
[----:B----4-:R-:W-:-:S02]  /*9f50*/  @!P1 LEA.HI R4, R12, R12, RZ, 0x1 ;  /* 0x0000000c0c049211 */ /* 0x010fc400078f08ff */
[----:B------:R-:W-:Y:S02]  /*9f60*/  @!P6 LOP3.LUT R6, R6, 0xfffffffe, RZ, 0xc0, !PT ;  /* 0xfffffffe0606e812 */ /* 0x000fe400078ec0ff */
[----:B------:R-:W-:Y:S02]  /*9f70*/  ISETP.GE.AND P4, PT, R9, c[0x0][0x3c8], PT ;  /* 0x0000f20009007a0c */ /* 0x000fe40003f86270 */
[----:B------:R-:W-:Y:S01]  /*9f80*/  @!P1 LOP3.LUT R4, R4, 0xfffffffe, RZ, 0xc0, !PT ;  /* 0xfffffffe04049812 */ /* 0x000fe200078ec0ff */
[--C-:B------:R-:W-:Y:S01]  /*9f90*/  @!P6 IMAD.WIDE R6, R6, 0x4, R2.reuse ;  /* 0x000000040606e825 */ /* 0x100fe200078e0202 */
[----:B------:R-:W-:Y:S02]  /*9fa0*/  ISETP.GE.AND P3, PT, R10, c[0x0][0x3c8], PT ;  /* 0x0000f2000a007a0c */ /* 0x000fe40003f66270 */
[----:B------:R-:W-:Y:S01]  /*9fb0*/  ISETP.GE.AND P2, PT, R11, c[0x0][0x3c8], PT ;  /* 0x0000f2000b007a0c */ /* 0x000fe20003f46270 */
[----:B------:R-:W-:Y:S01]  /*9fc0*/  @!P1 IMAD.WIDE R4, R4, 0x4, R2 ;  /* 0x0000000404049825 */ /* 0x000fe200078e0202 */
[----:B------:R1:W-:Y:S01]  /*9fd0*/  @!P6 ST.E.64 [R6.64], R64 ;  /* 0x000000400600e985 */ /* 0x0003e2000c101b0c */
[----:B------:R-:W-:-:S02]  /*9fe0*/  IADD3 R13, R0, 0x68, RZ ;  /* 0x00000068000d7810 */ /* 0x000fc40007ffe0ff */
[----:B------:R-:W-:Y:S01]  /*9ff0*/  IADD3 R12, R0, 0x70, RZ ;  /* 0x00000070000c7810 */ /* 0x000fe20007ffe0ff */
[----:B------:R2:W-:Y:S01]  /*a000*/  @!P1 ST.E.64 [R4.64], R68 ;  /* 0x0000004404009985 */ /* 0x0005e2000c101b0c */
[----:B------:R-:W-:Y:S02]  /*a010*/  ISETP.GE.AND P6, PT, R13, c[0x0][0x3c8], PT ;  /* 0x0000f2000d007a0c */ /* 0x000fe40003fc6270 */
[----:B------:R-:W-:Y:S02]  /*a020*/  ISETP.GE.AND P1, PT, R12, c[0x0][0x3c8], PT ;  /* 0x0000f2000c007a0c */ /* 0x000fe40003f26270 */
[----:B-1----:R-:W-:Y:S02]  /*a030*/  @!P4 LEA.HI R7, R9, R9, RZ, 0x1 ;  /* 0x000000090907c211 */ /* 0x002fe400078f08ff */
[----:B------:R-:W-:Y:S02]  /*a040*/  @!P3 LEA.HI R6, R10, R10, RZ, 0x1 ;  /* 0x0000000a0a06b211 */ /* 0x000fe400078f08ff */
[----:B--2---:R-:W-:-:S02]  /*a050*/  @!P5 LEA.HI R4, R8, R8, RZ, 0x1 ;  /* 0x000000080804d211 */ /* 0x004fc400078f08ff */
[----:B------:R-:W-:Y:S02]  /*a060*/  @!P2 LEA.HI R5, R11, R11, RZ, 0x1 ;  /* 0x0000000b0b05a211 */ /* 0x000fe400078f08ff */
[----:B------:R-:W-:Y:S02]  /*a070*/  @!P5 LOP3.LUT R4, R4, 0xfffffffe, RZ, 0xc0, !PT ;  /* 0xfffffffe0404d812 */ /* 0x000fe400078ec0ff */
        /* <DEDUP_REMOVED lines=18> */
[----:B------:R-:W-:Y:S02]  /*a1a0*/  ISETP.GE.AND P4, PT, R9, c[0x0][0x3c8], PT ;  /* 0x0000f20009007a0c */ /* 0x000fe40003f86270 */
[----:B------:R-:W-:Y:S02]  /*a1b0*/  @!P6 LOP3.LUT R6, R6, 0xfffffffe, RZ, 0xc0, !PT ;  /* 0xfffffffe0606e812 */ /* 0x000fe400078ec0ff */
[----:B------:R-:W-:Y:S02]  /*a1c0*/  @!P1 LOP3.LUT R4, R4, 0xfffffffe, RZ, 0xc0, !PT ;  /* 0xfffffffe04049812 */ /* 0x000fe400078ec0ff */
[----:B------:R-:W-:Y:S01]  /*a1d0*/  ISETP.GE.AND P3, PT, R10, c[0x0][0x3c8], PT ;  /* 0x0000f2000a007a0c */ /* 0x000fe20003f66270 */
[--C-:B------:R-:W-:Y:S01]  /*a1e0*/  @!P6 IMAD.WIDE R6, R6, 0x4, R2.reuse ;  /* 0x000000040606e825 */ /* 0x100fe200078e0202 */
[----:B------:R-:W-:Y:S02]  /*a1f0*/  ISETP.GE.AND P2, PT, R11, c[0x0][0x3c8], PT ;  /* 0x0000f2000b007a0c */ /* 0x000fe40003f46270 */
[----:B------:R-:W-:Y:S01]  /*a200*/  IADD3 R12, R0, 0x98, RZ ;  /* 0x00000098000c7810 */ /* 0x000fe20007ffe0ff */
[----:B------:R-:W-:Y:S01]  /*a210*/  @!P1 IMAD.WIDE R4, R4, 0x4, R2 ;  /* 0x0000000404049825 */ /* 0x000fe200078e0202 */
[----:B------:R1:W-:Y:S01]  /*a220*/  @!P6 ST.E.64 [R6.64], R88 ;  /* 0x000000580600e985 */ /* 0x0003e2000c101b0c */
[----:B------:R-:W-:-:S03]  /*a230*/  IADD3 R13, R0, 0xa0, RZ ;  /* 0x000000a0000d7810 */ /* 0x000fc60007ffe0ff */
[----:B------:R2:W-:Y:S01]  /*a240*/  @!P1 ST.E.64 [R4.64], R92 ;  /* 0x0000005c04009985 */ /* 0x0005e2000c101b0c */
[----:B------:R-:W-:Y:S02]  /*a250*/  ISETP.GE.AND P1, PT, R12, c[0x0][0x3c8], PT ;  /* 0x0000f2000c007a0c */ /* 0x000fe40003f26270 */
[----:B------:R-:W-:Y:S02]  /*a260*/  ISETP.GE.AND P6, PT, R13, c[0x0][0x3c8], PT ;  /* 0x0000f2000d007a0c */ /* 0x000fe40003fc6270 */
[----:B-1----:R-:W-:Y:S02]  /*a270*/  @!P4 LEA.HI R7, R9, R9, RZ, 0x1 ;  /* 0x000000090907c211 */ /* 0x002fe400078f08ff */
[----:B------:R-:W-:Y:S02]  /*a280*/  @!P3 LEA.HI R6, R10, R10, RZ, 0x1 ;  /* 0x0000000a0a06b211 */ /* 0x000fe400078f08ff */
[----:B--2---:R-:W-:Y:S02]  /*a290*/  @!P5 LEA.HI R4, R8, R8, RZ, 0x1 ;  /* 0x000000080804d211 */ /* 0x004fe400078f08ff */
[----:B------:R-:W-:-:S02]  /*a2a0*/  @!P4 LOP3.LUT R7, R7, 0xfffffffe, RZ, 0xc0, !PT ;  /* 0xfffffffe0707c812 */ /* 0x000fc400078ec0ff */
[----:B------:R-:W-:Y:S02]  /*a2b0*/  @!P5 LOP3.LUT R4, R4, 0xfffffffe, RZ, 0xc0, !PT ;  /* 0xfffffffe0404d812 */ /* 0x000fe400078ec0ff */
[----:B------:R-:W-:Y:S02]  /*a2c0*/  @!P2 LEA.HI R5, R11, R11, RZ, 0x1 ;  /* 0x0000000b0b05a211 */ /* 0x000fe400078f08ff */
        /* <DEDUP_REMOVED lines=12> */
[----:B--2---:R-:W-:Y:S02]  /*a390*/  IADD3 R7, R0, 0xa8, RZ ;  /* 0x000000a800077810 */ /* 0x004fe40007ffe0ff */
[----:B------:R-:W-:Y:S02]  /*a3a0*/  @!P6 LEA.HI R6, R13, R13, RZ, 0x1 ;  /* 0x0000000d0d06e211 */ /* 0x000fe400078f08ff */
[----:B---3--:R-:W-:Y:S02]  /*a3b0*/  @!P1 LEA.HI R4, R12, R12, RZ, 0x1 ;  /* 0x0000000c0c049211 */ /* 0x008fe400078f08ff */
[----:B------:R-:W-:Y:S02]  /*a3c0*/  ISETP.GE.AND P5, PT, R7, c[0x0][0x3c8], PT ;  /* 0x0000f20007007a0c */ /* 0x000fe40003fa6270 */
[----:B------:R-:W-:-:S02]  /*a3d0*/  @!P1 LOP3.LUT R4, R4, 0xfffffffe, RZ, 0xc0, !PT ;  /* 0xfffffffe04049812 */ /* 0x000fc400078ec0ff */
[C---:B----4-:R-:W-:Y:S02]  /*a3e0*/  IADD3 R10, R0.reuse, 0xc0, RZ ;  /* 0x000000c0000a7810 */ /* 0x050fe40007ffe0ff */
[----:B------:R-:W-:Y:S01]  /*a3f0*/  IADD3 R12, R0, 0xc8, RZ ;  /* 0x000000c8000c7810 */ /* 0x000fe20007ffe0ff */
[----:B------:R-:W-:Y:S01]  /*a400*/  @!P1 IMAD.WIDE R4, R4, 0x4, R2 ;  /* 0x0000000404049825 */ /* 0x000fe200078e0202 */
[----:B------:R-:W-:Y:S02]  /*a410*/  ISETP.GE.AND P4, PT, R8, c[0x0][0x3c8], PT ;  /* 0x0000f20008007a0c */ /* 0x000fe40003f86270 */
[----:B------:R-:W-:Y:S02]  /*a420*/  ISETP.GE.AND P3, PT, R9, c[0x0][0x3c8], PT ;  /* 0x0000f20009007a0c */ /* 0x000fe40003f66270 */
[----:B------:R-:W-:Y:S01]  /*a430*/  @!P6 LOP3.LUT R6, R6, 0xfffffffe, RZ, 0xc0, !PT ;  /* 0xfffffffe0606e812 */ /* 0x000fe200078ec0ff */
[----:B------:R1:W-:Y:S01]  /*a440*/  @!P1 ST.E.64 [R4.64], R112 ;  /* 0x0000007004009985 */ /* 0x0003e2000c101b0c */
[----:B------:R-:W-:-:S02]  /*a450*/  ISETP.GE.AND P2, PT, R10, c[0x0][0x3c8], PT ;  /* 0x0000f2000a007a0c */ /* 0x000fc40003f46270 */
[----:B------:R-:W-:-:S13]  /*a460*/  ISETP.GE.AND P1, PT, R12, c[0x0][0x3c8], PT ;  /* 0x0000f2000c007a0c */ /* 0x000fda0003f26270 */
[----:B------:R-:W-:-:S04]  /*a470*/  @!P1 LEA.HI R12, R12, R12, RZ, 0x1 ;  /* 0x0000000c0c0c9211 */ /* 0x000fc800078f08ff */
[----:B------:R-:W-:Y:S01]  /*a480*/  @!P1 LOP3.LUT R12, R12, 0xfffffffe, RZ, 0xc0, !PT ;  /* 0xfffffffe0c0c9812 */ /* 0x000fe200078ec0ff */
[----:B-1----:R-:W-:Y:S01]  /*a490*/  @!P6 IMAD.WIDE R4, R6, 0x4, R2 ;  /* 0x000000040604e825 */ /* 0x002fe200078e0202 */
[----:B------:R-:W-:Y:S02]  /*a4a0*/  @!P5 LEA.HI R6, R7, R7, RZ, 0x1 ;  /* 0x000000070706d211 */ /* 0x000fe400078f08ff */
[----:B------:R-:W-:Y:S02]  /*a4b0*/  @!P2 LEA.HI R7, R10, R10, RZ, 0x1 ;  /* 0x0000000a0a07a211 */ /* 0x000fe400078f08ff */
[----:B------:R1:W-:Y:S01]  /*a4c0*/  @!P6 ST.E.64 [R4.64], R116 ;  /* 0x000000740400e985 */ /* 0x0003e2000c101b0c */
[----:B------:R-:W-:Y:S02]  /*a4d0*/  @!P5 LOP3.LUT R6, R6, 0xfffffffe, RZ, 0xc0, !PT ;  /* 0xfffffffe0606d812 */ /* 0x000fe400078ec0ff */
[----:B------:R-:W-:Y:S02]  /*a4e0*/  @!P2 LOP3.LUT R7, R7, 0xfffffffe, RZ, 0xc0, !PT ;  /* 0xfffffffe0707a812 */ /* 0x000fe400078ec0ff */
[----:B-1----:R-:W-:-:S02]  /*a4f0*/  @!P4 LEA.HI R5, R8, R8, RZ, 0x1 ;  /* 0x000000080805c211 */ /* 0x002fc400078f08ff */
[----:B------:R-:W-:Y:S02]  /*a500*/  @!P3 LEA.HI R4, R9, R9, RZ, 0x1 ;  /* 0x000000090904b211 */ /* 0x000fe400078f08ff */
[----:B------:R-:W-:Y:S02]  /*a510*/  @!P4 LOP3.LUT R8, R5, 0xfffffffe, RZ, 0xc0, !PT ;  /* 0xfffffffe0508c812 */ /* 0x000fe400078ec0ff */
[----:B------:R-:W-:Y:S01]  /*a520*/  @!P3 LOP3.LUT R10, R4, 0xfffffffe, RZ, 0xc0, !PT ;  /* 0xfffffffe040ab812 */ /* 0x000fe200078ec0ff */
[----:B------:R-:W-:-:S04]  /*a530*/  @!P5 IMAD.WIDE R4, R6, 0x4, R2 ;  /* 0x000000040604d825 */ /* 0x000fc800078e0202 */
[--C-:B------:R-:W-:Y:S01]  /*a540*/  @!P4 IMAD.WIDE R8, R8, 0x4, R2.reuse ;  /* 0x000000040808c825 */ /* 0x100fe200078e0202 */
[----:B------:R1:W-:Y:S03]  /*a550*/  @!P5 ST.E.64 [R4.64], R120 ;  /* 0x000000780400d985 */ /* 0x0003e6000c101b0c */
[--C-:B------:R-:W-:Y:S01]  /*a560*/  @!P3 IMAD.WIDE R10, R10, 0x4, R2.reuse ;  /* 0x000000040a0ab825 */ /* 0x100fe200078e0202 */
[----:B------:R2:W-:Y:S03]  /*a570*/  @!P4 ST.E.64 [R8.64], R124 ;  /* 0x0000007c0800c985 */ /* 0x0005e6000c101b0c */
[--C-:B------:R-:W-:Y:S01]  /*a580*/  @!P2 IMAD.WIDE R6, R7, 0x4, R2.reuse ;  /* 0x000000040706a825 */ /* 0x100fe200078e0202 */
[----:B------:R-:W-:Y:S04]  /*a590*/  @!P3 ST.E.64 [R10.64], R128 ;  /* 0x000000800a00b985 */ /* 0x000fe8000c101b0c */
[----:B------:R3:W-:Y:S01]  /*a5a0*/  @!P2 ST.E.64 [R6.64], R132 ;  /* 0x000000840600a985 */ /* 0x0007e2000c101b0c */
[----:B-1----:R-:W-:Y:S01]  /*a5b0*/  @!P1 IMAD.WIDE R4, R12, 0x4, R2 ;  /* 0x000000040c049825 */ /* 0x002fe200078e0202 */
[----:B--2---:R-:W-:-:S04]  /*a5c0*/  IADD3 R9, R0, 0xd0, RZ ;  /* 0x000000d000097810 */ /* 0x004fc80007ffe0ff */
[----:B------:R1:W-:Y:S01]  /*a5d0*/  @!P1 ST.E.64 [R4.64], R136 ;  /* 0x0000008804009985 */ /* 0x0003e2000c101b0c */
[----:B------:R-:W-:Y:S02]  /*a5e0*/  IADD3 R8, R0, 0xd8, RZ ;  /* 0x000000d800087810 */ /* 0x000fe40007ffe0ff */
[----:B------:R-:W-:Y:S02]  /*a5f0*/  ISETP.GE.AND P6, PT, R9, c[0x0][0x3c8], PT ;  /* 0x0000f20009007a0c */ /* 0x000fe40003fc6270 */
[----:B------:R-:W-:Y:S02]  /*a600*/  ISETP.GE.AND P5, PT, R8, c[0x0][0x3c8], PT ;  /* 0x0000f20008007a0c */ /* 0x000fe40003fa6270 */
[C---:B---3--:R-:W-:Y:S02]  /*a610*/  IADD3 R7, R0.reuse, 0xe0, RZ ;  /* 0x000000e000077810 */ /* 0x048fe40007ffe0ff */
[----:B------:R-:W-:Y:S02]  /*a620*/  IADD3 R6, R0, 0xe8, RZ ;  /* 0x000000e800067810 */ /* 0x000fe40007ffe0ff */
[----:B------:R-:W-:-:S02]  /*a630*/  ISETP.GE.AND P4, PT, R7, c[0x0][0x3c8], PT ;  /* 0x0000f20007007a0c */ /* 0x000fc40003f86270 */
[----:B------:R-:W-:-:S03]  /*a640*/  ISETP.GE.AND P3, PT, R6, c[0x0][0x3c8], PT ;  /* 0x0000f20006007a0c */ /* 0x000fc60003f66270 */
[----:B------:R-:W-:Y:S02]  /*a650*/  @!P6 LEA.HI R9, R9, R9, RZ, 0x1 ;  /* 0x000000090909e211 */ /* 0x000fe400078f08ff */
[----:B------:R-:W-:-:S04]  /*a660*/  @!P5 LEA.HI R10, R8, R8, RZ, 0x1 ;  /* 0x00000008080ad211 */ /* 0x000fc800078f08ff */
[----:B------:R-:W-:Y:S02]  /*a670*/  @!P5 LOP3.LUT R10, R10, 0xfffffffe, RZ, 0xc0, !PT ;  /* 0xfffffffe0a0ad812 */ /* 0x000fe400078ec0ff */
[----:B------:R-:W-:Y:S02]  /*a680*/  @!P4 LEA.HI R8, R7, R7, RZ, 0x1 ;  /* 0x000000070708c211 */ /* 0x000fe400078f08ff */
[----:B------:R-:W-:Y:S01]  /*a690*/  @!P3 LEA.HI R7, R6, R6, RZ, 0x1 ;  /* 0x000000060607b211 */ /* 0x000fe200078f08ff */
[----:B------:R-:W-:Y:S01]  /*a6a0*/  @!P5 IMAD.WIDE R10, R10, 0x4, R2 ;  /* 0x000000040a0ad825 */ /* 0x000fe200078e0202 */
[----:B------:R-:W-:Y:S02]  /*a6b0*/  @!P4 LOP3.LUT R8, R8, 0xfffffffe, RZ, 0xc0, !PT ;  /* 0xfffffffe0808c812 */ /* 0x000fe400078ec0ff */
[C---:B-1----:R-:W-:Y:S02]  /*a6c0*/  IADD3 R5, R0.reuse, 0xf0, RZ ;  /* 0x000000f000057810 */ /* 0x042fe40007ffe0ff */
[----:B------:R-:W-:-:S02]  /*a6d0*/  IADD3 R4, R0, 0xf8, RZ ;  /* 0x000000f800047810 */ /* 0x000fc40007ffe0ff */
[----:B------:R-:W-:Y:S02]  /*a6e0*/  ISETP.GE.AND P2, PT, R5, c[0x0][0x3c8], PT ;  /* 0x0000f20005007a0c */ /* 0x000fe40003f46270 */
[----:B------:R-:W-:Y:S02]  /*a6f0*/  ISETP.GE.AND P1, PT, R4, c[0x0][0x3c8], PT ;  /* 0x0000f20004007a0c */ /* 0x000fe40003f26270 */
[----:B------:R-:W-:-:S09]  /*a700*/  @!P3 LOP3.LUT R7, R7, 0xfffffffe, RZ, 0xc0, !PT ;  /* 0xfffffffe0707b812 */ /* 0x000fd200078ec0ff */
[----:B------:R-:W-:Y:S02]  /*a710*/  @!P2 LEA.HI R6, R5, R5, RZ, 0x1 ;  /* 0x000000050506a211 */ /* 0x000fe400078f08ff */
[----:B------:R-:W-:Y:S01]  /*a720*/  @!P6 LOP3.LUT R5, R9, 0xfffffffe, RZ, 0xc0, !PT ;  /* 0xfffffffe0905e812 */ /* 0x000fe200078ec0ff */
[--C-:B------:R-:W-:Y:S01]  /*a730*/  @!P4 IMAD.WIDE R8, R8, 0x4, R2.reuse ;  /* 0x000000040808c825 */ /* 0x100fe200078e0202 */
        /* <DEDUP_REMOVED lines=10> */
[----:B------:R1:W-:Y:S04]  /*a7e0*/  @!P3 ST.E.64 [R6.64], R152 ;  /* 0x000000980600b985 */ /* 0x0003e8000c101b0c */
[----:B------:R1:W-:Y:S04]  /*a7f0*/  @!P2 ST.E.64 [R4.64], R156 ;  /* 0x0000009c0400a985 */ /* 0x0003e8000c101b0c */
[----:B------:R1:W-:Y:S02]  /*a800*/  @!P1 ST.E.64 [R2.64], R160 ;  /* 0x000000a002009985 */ /* 0x0003e4000c101b0c */
.L_x_8:
[----:B----4-:R-:W-:Y:S05]  /*a810*/  BSYNC B0 ;  /* 0x0000000000007941 */ /* 0x010fea0003800000 */
.L_x_7:
[----:B-1----:R1:W3:Y:S04]  /*a820*/  SHFL.IDX PT, R3, R17, 0x1, 0x1c1f ;  /* 0x003c1f0011037f89 */ /* 0x0022e800000e0000 */
[----:B------:R1:W4:Y:S01]  /*a830*/  SHFL.IDX PT, R2, R18, 0x1, 0x1c1f ;  /* 0x003c1f0012027f89 */ /* 0x00032200000e0000 */
[----:B------:R-:W-:Y:S05]  /*a840*/  @P0 EXIT ;  /* 0x000000000000094d */ /* 0x000fea0003800000 */
[C---:B--2---:R-:W-:Y:S02]  /*a850*/  IADD3 R5, R0.reuse, 0x8, RZ ;  /* 0x0000000800057810 */ /* 0x044fe40007ffe0ff */
[----:B------:R-:W-:-:S02]  /*a860*/  IADD3 R4, R0, 0x10, RZ ;  /* 0x0000001000047810 */ /* 0x000fc40007ffe0ff */
[----:B------:R-:W-:Y:S02]  /*a870*/  ISETP.GE.AND P1, PT, R5, c[0x0][0x3c8], PT ;  /* 0x0000f20005007a0c */ /* 0x000fe40003f26270 */
[----:B------:R-:W-:Y:S02]  /*a880*/  ISETP.GE.AND P0, PT, R4, c[0x0][0x3c8], PT ;  /* 0x0000f20004007a0c */ /* 0x000fe40003f06270 */
[C---:B------:R-:W-:Y:S02]  /*a890*/  ISETP.GE.AND P2, PT, R0.reuse, c[0x0][0x3c8], PT ;  /* 0x0000f20000007a0c */ /* 0x040fe40003f46270 */
[C---:B------:R-:W-:Y:S02]  /*a8a0*/  IADD3 R11, R0.reuse, 0x18, RZ ;  /* 0x00000018000b7810 */ /* 0x040fe40007ffe0ff */
[----:B------:R-:W-:Y:S02]  /*a8b0*/  IADD3 R13, R0, 0x20, RZ ;  /* 0x00000020000d7810 */ /* 0x000fe40007ffe0ff */
[----:B------:R-:W-:-:S02]  /*a8c0*/  ISETP.GE.AND P6, PT, R11, c[0x0][0x3c8], PT ;  /* 0x0000f2000b007a0c */ /* 0x000fc40003fc6270 */
[----:B------:R-:W-:Y:S02]  /*a8d0*/  ISETP.GE.AND P5, PT, R13, c[0x0][0x3c8], PT ;  /* 0x0000f2000d007a0c */ /* 0x000fe40003fa6270 */
[----:B------:R-:W-:Y:S02]  /*a8e0*/  @!P1 LEA.HI R5, R5, R5, RZ, 0x1 ;  /* 0x0000000505059211 */ /* 0x000fe400078f08ff */
[----:B------:R-:W-:Y:S01]  /*a8f0*/  @!P0 LEA.HI R4, R4, R4, RZ, 0x1 ;  /* 0x0000000404048211 */ /* 0x000fe200078f08ff */
[--C-:B---34-:R-:W-:Y:S01]  /*a900*/  @!P2 IMAD.WIDE R8, R0, 0x4, R2.reuse ;  /* 0x000000040008a825 */ /* 0x118fe200078e0202 */
[----:B------:R-:W-:Y:S02]  /*a910*/  @!P1 LOP3.LUT R5, R5, 0xfffffffe, RZ, 0xc0, !PT ;  /* 0xfffffffe05059812 */ /* 0x000fe400078ec0ff */
[----:B------:R-:W-:Y:S02]  /*a920*/  @!P0 LOP3.LUT R4, R4, 0xfffffffe, RZ, 0xc0, !PT ;  /* 0xfffffffe04048812 */ /* 0x000fe400078ec0ff */
[----:B------:R2:W-:Y:S01]  /*a930*/  @!P2 ST.E.64 [R8.64], R38 ;  /* 0x000000260800a985 */ /* 0x0005e2000c101b0c */
[----:B------:R-:W-:Y:S01]  /*a940*/  @!P1 IMAD.WIDE R6, R5, 0x4, R2 ;  /* 0x0000000405069825 */ /* 0x000fe200078e0202 */
[----:B------:R-:W-:-:S02]  /*a950*/  IADD3 R10, R0, 0x38, RZ ;  /* 0x00000038000a7810 */ /* 0x000fc40007ffe0ff */
[----:B------:R-:W-:Y:S01]  /*a960*/  IADD3 R12, R0, 0x40, RZ ;  /* 0x00000040000c7810 */ /* 0x000fe20007ffe0ff */
[----:B------:R-:W-:Y:S01]  /*a970*/  @!P0 IMAD.WIDE R4, R4, 0x4, R2 ;  /* 0x0000000404048825 */ /* 0x000fe200078e0202 */
[----:B------:R-:W-:Y:S01]  /*a980*/  @!P1 ST.E.64 [R6.64], R42 ;  /* 0x0000002a06009985 */ /* 0x000fe2000c101b0c */
[----:B------:R-:W-:Y:S02]  /*a990*/  IADD3 R14, R0, 0x48, RZ ;  /* 0x00000048000e7810 */ /* 0x000fe40007ffe0ff */
[----:B------:R-:W-:Y:S01]  /*a9a0*/  ISETP.GE.AND P2, PT, R10, c[0x0][0x3c8], PT ;  /* 0x0000f2000a007a0c */ /* 0x000fe20003f46270 */
[----:B------:R3:W-:Y:S01]  /*a9b0*/  @!P0 ST.E.64 [R4.64], R46 ;  /* 0x0000002e04008985 */ /* 0x0007e2000c101b0c */
[----:B------:R-:W-:Y:S02]  /*a9c0*/  ISETP.GE.AND P1, PT, R12, c[0x0][0x3c8], PT ;  /* 0x0000f2000c007a0c */ /* 0x000fe40003f26270 */
[----:B------:R-:W-:Y:S02]  /*a9d0*/  ISETP.GE.AND P0, PT, R14, c[0x0][0x3c8], PT ;  /* 0x0000f2000e007a0c */ /* 0x000fe40003f06270 */
[----:B------:R-:W-:-:S02]  /*a9e0*/  IADD3 R15, R0, 0x50, RZ ;  /* 0x00000050000f7810 */ /* 0x000fc40007ffe0ff */
[C---:B------:R-:W-:Y:S02]  /*a9f0*/  IADD3 R16, R0.reuse, 0x58, RZ ;  /* 0x0000005800107810 */ /* 0x040fe40007ffe0ff */
[C---:B--2---:R-:W-:Y:S02]  /*aa00*/  IADD3 R8, R0.reuse, 0x28, RZ ;  /* 0x0000002800087810 */ /* 0x044fe40007ffe0ff */
[----:B------:R-:W-:Y:S02]  /*aa10*/  IADD3 R9, R0, 0x30, RZ ;  /* 0x0000003000097810 */ /* 0x000fe40007ffe0ff */
[----:B------:R-:W-:Y:S02]  /*aa20*/  ISETP.GE.AND P4, PT, R8, c[0x0][0x3c8], PT ;  /* 0x0000f20008007a0c */ /* 0x000fe40003f86270 */
[----:B------:R-:W-:Y:S02]  /*aa30*/  ISETP.GE.AND P3, PT, R9, c[0x0][0x3c8], PT ;  /* 0x0000f20009007a0c */ /* 0x000fe40003f66270 */
[----:B---3--:R-:W-:-:S02]  /*aa40*/  @!P6 LEA.HI R4, R11, R11, RZ, 0x1 ;  /* 0x0000000b0b04e211 */ /* 0x008fc400078f08ff */
[----:B------:R-:W-:Y:S02]  /*aa50*/  @!P5 LEA.HI R5, R13, R13, RZ, 0x1 ;  /* 0x0000000d0d05d211 */ /* 0x000fe400078f08ff */
[----:B------:R-:W-:Y:S02]  /*aa60*/  @!P6 LOP3.LUT R4, R4, 0xfffffffe, RZ, 0xc0, !PT ;  /* 0xfffffffe0404e812 */ /* 0x000fe400078ec0ff */
[----:B------:R-:W-:-:S03]  /*aa70*/  @!P5 LOP3.LUT R5, R5, 0xfffffffe, RZ, 0xc0, !PT ;  /* 0xfffffffe0505d812 */ /* 0x000fc600078ec0ff */
[----:B------:R-:W-:-:S04]  /*aa80*/  @!P6 IMAD.WIDE R6, R4, 0x4, R2 ;  /* 0x000000040406e825 */ /* 0x000fc800078e0202 */
[----:B------:R-:W-:Y:S01]  /*aa90*/  @!P5 IMAD.WIDE R4, R5, 0x4, R2 ;  /* 0x000000040504d825 */ /* 0x000fe200078e0202 */
[----:B------:R2:W-:Y:S01]  /*aaa0*/  @!P6 ST.E.64 [R6.64], R50 ;  /* 0x000000320600e985 */ /* 0x0005e2000c101b0c */
[----:B------:R-:W-:-:S03]  /*aab0*/  ISETP.GE.AND P6, PT, R15, c[0x0][0x3c8], PT ;  /* 0x0000f2000f007a0c */ /* 0x000fc60003fc6270 */
[----:B------:R3:W-:Y:S01]  /*aac0*/  @!P5 ST.E.64 [R4.64], R54 ;  /* 0x000000360400d985 */ /* 0x0007e2000c101b0c */
[----:B------:R-:W-:Y:S02]  /*aad0*/  ISETP.GE.AND P5, PT, R16, c[0x0][0x3c8], PT ;  /* 0x0000f20010007a0c */ /* 0x000fe40003fa6270 */
[----:B--2---:R-:W-:Y:S02]  /*aae0*/  @!P2 LEA.HI R7, R10, R10, RZ, 0x1 ;  /* 0x0000000a0a07a211 */ /* 0x004fe400078f08ff */
[----:B------:R-:W-:Y:S02]  /*aaf0*/  @!P1 LEA.HI R6, R12, R12, RZ, 0x1 ;  /* 0x0000000c0c069211 */ /* 0x000fe400078f08ff */
[----:B---3--:R-:W-:Y:S02]  /*ab00*/  @!P4 LEA.HI R4, R8, R8, RZ, 0x1 ;  /* 0x000000080804c211 */ /* 0x008fe400078f08ff */
[----:B------:R-:W-:Y:S02]  /*ab10*/  @!P3 LEA.HI R8, R9, R9, RZ, 0x1 ;  /* 0x000000090908b211 */ /* 0x000fe400078f08ff */
[----:B------:R-:W-:-:S02]  /*ab20*/  @!P0 LEA.HI R5, R14, R14, RZ, 0x1 ;  /* 0x0000000e0e058211 */ /* 0x000fc400078f08ff */
[----:B------:R-:W-:Y:S02]  /*ab30*/  @!P4 LOP3.LUT R4, R4, 0xfffffffe, RZ, 0xc0, !PT ;  /* 0xfffffffe0404c812 */ /* 0x000fe400078ec0ff */
[----:B------:R-:W-:Y:S02]  /*ab40*/  @!P3 LOP3.LUT R8, R8, 0xfffffffe, RZ, 0xc0, !PT ;  /* 0xfffffffe0808b812 */ /* 0x000fe400078ec0ff */
[----:B------:R-:W-:Y:S01]  /*ab50*/  @!P2 LOP3.LUT R7, R7, 0xfffffffe, RZ, 0xc0, !PT ;  /* 0xfffffffe0707a812 */ /* 0x000fe200078ec0ff */
[--C-:B------:R-:W-:Y:S01]  /*ab60*/  @!P4 IMAD.WIDE R12, R4, 0x4, R2.reuse ;  /* 0x00000004040cc825 */ /* 0x100fe200078e0202 */
[----:B------:R-:W-:Y:S02]  /*ab70*/  @!P1 LOP3.LUT R6, R6, 0xfffffffe, RZ, 0xc0, !PT ;  /* 0xfffffffe06069812 */ /* 0x000fe400078ec0ff */
[----:B------:R-:W-:Y:S01]  /*ab80*/  @!P0 LOP3.LUT R5, R5, 0xfffffffe, RZ, 0xc0, !PT ;  /* 0xfffffffe05058812 */ /* 0x000fe200078ec0ff */
[----:B------:R-:W-:Y:S01]  /*ab90*/  @!P3 IMAD.WIDE R10, R8, 0x4, R2 ;  /* 0x00000004080ab825 */ /* 0x000fe200078e0202 */
[----:B------:R2:W-:Y:S01]  /*aba0*/  @!P4 ST.E.64 [R12.64], R58 ;  /* 0x0000003a0c00c985 */ /* 0x0005e2000c101b0c */
[----:B------:R-:W-:-:S02]  /*abb0*/  IADD3 R14, R0, 0x88, RZ ;  /* 0x00000088000e7810 */ /* 0x000fc40007ffe0ff */
[--C-:B------:R-:W-:Y:S01]  /*abc0*/  @!P2 IMAD.WIDE R8, R7, 0x4, R2.reuse ;  /* 0x000000040708a825 */ /* 0x100fe200078e0202 */
[----:B------:R3:W-:Y:S03]  /*abd0*/  @!P3 ST.E.64 [R10.64], R62 ;  /* 0x0000003e0a00b985 */ /* 0x0007e6000c101b0c */
[--C-:B------:R-:W-:Y:S01]  /*abe0*/  @!P1 IMAD.WIDE R6, R6, 0x4, R2.reuse ;  /* 0x0000000406069825 */ /* 0x100fe200078e0202 */
[----:B------:R4:W-:Y:S03]  /*abf0*/  @!P2 ST.E.64 [R8.64], R66 ;  /* 0x000000420800a985 */ /* 0x0009e6000c101b0c */
[----:B------:R-:W-:Y:S01]  /*ac00*/  @!P0 IMAD.WIDE R4, R5, 0x4, R2 ;  /* 0x0000000405048825 */ /* 0x000fe200078e0202 */
[----:B------:R-:W-:Y:S04]  /*ac10*/  @!P1 ST.E.64 [R6.64], R70 ;  /* 0x0000004606009985 */ /* 0x000fe8000c101b0c */
[----:B------:R1:W-:Y:S01]  /*ac20*/  @!P0 ST.E.64 [R4.64], R74 ;  /* 0x0000004a04008985 */ /* 0x0003e2000c101b0c */
[----:B--2---:R-:W-:-:S02]  /*ac30*/  IADD3 R12, R0, 0x80, RZ ;  /* 0x00000080000c7810 */ /* 0x004fc40007ffe0ff */
[C---:B---3--:R-:W-:Y:S02]  /*ac40*/  IADD3 R10, R0.reuse, 0x70, RZ ;  /* 0x00000070000a7810 */ /* 0x048fe40007ffe0ff */
[C---:B------:R-:W-:Y:S02]  /*ac50*/  IADD3 R11, R0.reuse, 0x78, RZ ;  /* 0x00000078000b7810 */ /* 0x040fe40007ffe0ff */
[C---:B----4-:R-:W-:Y:S02]  /*ac60*/  IADD3 R8, R0.reuse, 0x60, RZ ;  /* 0x0000006000087810 */ /* 0x050fe40007ffe0ff */
[----:B------:R-:W-:Y:S02]  /*ac70*/  IADD3 R9, R0, 0x68, RZ ;  /* 0x0000006800097810 */ /* 0x000fe40007ffe0ff */
[----:B------:R-:W-:Y:S02]  /*ac80*/  ISETP.GE.AND P4, PT, R8, c[0x0][0x3c8], PT ;  /* 0x0000f20008007a0c */ /* 0x000fe40003f86270 */
[----:B------:R-:W-:-:S02]  /*ac90*/  ISETP.GE.AND P3, PT, R9, c[0x0][0x3c8], PT ;  /* 0x0000f20009007a0c */ /* 0x000fc40003f66270 */
[----:B-1----:R-:W-:Y:S02]  /*aca0*/  @!P6 LEA.HI R4, R15, R15, RZ, 0x1 ;  /* 0x0000000f0f04e211 */ /* 0x002fe400078f08ff */
[----:B------:R-:W-:Y:S02]  /*acb0*/  @!P5 LEA.HI R5, R16, R16, RZ, 0x1 ;  /* 0x000000101005d211 */ /* 0x000fe400078f08ff */
[----:B------:R-:W-:Y:S02]  /*acc0*/  @!P6 LOP3.LUT R4, R4, 0xfffffffe, RZ, 0xc0, !PT ;  /* 0xfffffffe0404e812 */ /* 0x000fe400078ec0ff */
[----:B------:R-:W-:Y:S02]  /*acd0*/  @!P5 LOP3.LUT R5, R5, 0xfffffffe, RZ, 0xc0, !PT ;  /* 0xfffffffe0505d812 */ /* 0x000fe400078ec0ff */
[----:B------:R-:W-:Y:S01]  /*ace0*/  ISETP.GE.AND P2, PT, R10, c[0x0][0x3c8], PT ;  /* 0x0000f2000a007a0c */ /* 0x000fe20003f46270 */
[----:B------:R-:W-:Y:S01]  /*acf0*/  @!P6 IMAD.WIDE R6, R4, 0x4, R2 ;  /* 0x000000040406e825 */ /* 0x000fe200078e0202 */
[----:B------:R-:W-:-:S02]  /*ad00*/  ISETP.GE.AND P1, PT, R11, c[0x0][0x3c8], PT ;  /* 0x0000f2000b007a0c */ /* 0x000fc40003f26270 */
[----:B------:R-:W-:Y:S01]  /*ad10*/  ISETP.GE.AND P0, PT, R12, c[0x0][0x3c8], PT ;  /* 0x0000f2000c007a0c */ /* 0x000fe20003f06270 */
[----:B------:R-:W-:Y:S01]  /*ad20*/  @!P5 IMAD.WIDE R4, R5, 0x4, R2 ;  /* 0x000000040504d825 */ /* 0x000fe200078e0202 */
[----:B------:R1:W-:Y:S01]  /*ad30*/  @!P6 ST.E.64 [R6.64], R78 ;  /* 0x0000004e0600e985 */ /* 0x0003e2000c101b0c */
[----:B------:R-:W-:Y:S02]  /*ad40*/  IADD3 R15, R0, 0x90, RZ ;  /* 0x00000090000f7810 */ /* 0x000fe40007ffe0ff */
[----:B------:R-:W-:Y:S01]  /*ad50*/  ISETP.GE.AND P6, PT, R14, c[0x0][0x3c8], PT ;  /* 0x0000f2000e007a0c */ /* 0x000fe20003fc6270 */
[----:B------:R2:W-:Y:S01]  /*ad60*/  @!P5 ST.E.64 [R4.64], R82 ;  /* 0x000000520400d985 */ /* 0x0005e2000c101b0c */
[----:B------:R-:W-:Y:S02]  /*ad70*/  ISETP.GE.AND P5, PT, R15, c[0x0][0x3c8], PT ;  /* 0x0000f2000f007a0c */ /* 0x000fe40003fa6270 */
[----:B-1----:R-:W-:Y:S02]  /*ad80*/  @!P2 LEA.HI R7, R10, R10, RZ, 0x1 ;  /* 0x0000000a0a07a211 */ /* 0x002fe400078f08ff */
[----:B------:R-:W-:-:S02]  /*ad90*/  @!P1 LEA.HI R6, R11, R11, RZ, 0x1 ;  /* 0x0000000b0b069211 */ /* 0x000fc400078f08ff */
[----:B--2---:R-:W-:Y:S02]  /*ada0*/  @!P4 LEA.HI R4, R8, R8, RZ, 0x1 ;  /* 0x000000080804c211 */ /* 0x004fe400078f08ff */
[----:B------:R-:W-:Y:S02]  /*adb0*/  @!P3 LEA.HI R8, R9, R9, RZ, 0x1 ;  /* 0x000000090908b211 */ /* 0x000fe400078f08ff */
[----:B------:R-:W-:Y:S02]  /*adc0*/  @!P0 LEA.HI R5, R12, R12, RZ, 0x1 ;  /* 0x0000000c0c058211 */ /* 0x000fe400078f08ff */
[----:B------:R-:W-:Y:S02]  /*add0*/  @!P4 LOP3.LUT R4, R4, 0xfffffffe, RZ, 0xc0, !PT ;  /* 0xfffffffe0404c812 */ /* 0x000fe400078ec0ff */
[----:B------:R-:W-:Y:S02]  /*ade0*/  @!P3 LOP3.LUT R8, R8, 0xfffffffe, RZ, 0xc0, !PT ;  /* 0xfffffffe0808b812 */ /* 0x000fe400078ec0ff */
[----:B------:R-:W-:Y:S01]  /*adf0*/  @!P2 LOP3.LUT R7, R7, 0xfffffffe, RZ, 0xc0, !PT ;  /* 0xfffffffe0707a812 */ /* 0x000fe200078ec0ff */
[----:B------:R-:W-:Y:S01]  /*ae00*/  @!P4 IMAD.WIDE R12, R4, 0x4, R2 ;  /* 0x00000004040cc825 */ /* 0x000fe200078e0202 */
[----:B------:R-:W-:-:S02]  /*ae10*/  @!P1 LOP3.LUT R6, R6, 0xfffffffe, RZ, 0xc0, !PT ;  /* 0xfffffffe06069812 */ /* 0x000fc400078ec0ff */
[----:B------:R-:W-:Y:S01]  /*ae20*/  @!P0 LOP3.LUT R5, R5, 0xfffffffe, RZ, 0xc0, !PT ;  /* 0xfffffffe05058812 */ /* 0x000fe200078ec0ff */
[--C-:B------:R-:W-:Y:S01]  /*ae30*/  @!P3 IMAD.WIDE R10, R8, 0x4, R2.reuse ;  /* 0x00000004080ab825 */ /* 0x100fe200078e0202 */
[----:B------:R1:W-:Y:S03]  /*ae40*/  @!P4 ST.E.64 [R12.64], R86 ;  /* 0x000000560c00c985 */ /* 0x0003e6000c101b0c */
[--C-:B------:R-:W-:Y:S01]  /*ae50*/  @!P2 IMAD.WIDE R8, R7, 0x4, R2.reuse ;  /* 0x000000040708a825 */ /* 0x100fe200078e0202 */
[----:B------:R2:W-:Y:S03]  /*ae60*/  @!P3 ST.E.64 [R10.64], R90 ;  /* 0x0000005a0a00b985 */ /* 0x0005e6000c101b0c */
[--C-:B------:R-:W-:Y:S01]  /*ae70*/  @!P1 IMAD.WIDE R6, R6, 0x4, R2.reuse ;  /* 0x0000000406069825 */ /* 0x100fe200078e0202 */
[----:B------:R3:W-:Y:S03]  /*ae80*/  @!P2 ST.E.64 [R8.64], R94 ;  /* 0x0000005e0800a985 */ /* 0x0007e6000c101b0c */
[----:B------:R-:W-:Y:S01]  /*ae90*/  @!P0 IMAD.WIDE R4, R5, 0x4, R2 ;  /* 0x0000000405048825 */ /* 0x000fe200078e0202 */
[----:B------:R-:W-:Y:S04]  /*aea0*/  @!P1 ST.E.64 [R6.64], R98 ;  /* 0x0000006206009985 */ /* 0x000fe8000c101b0c */
[----:B------:R4:W-:Y:S01]  /*aeb0*/  @!P0 ST.E.64 [R4.64], R102 ;  /* 0x0000006604008985 */ /* 0x0009e2000c101b0c */
[----:B-1----:R-:W-:-:S02]  /*aec0*/  IADD3 R12, R0, 0xb8, RZ ;  /* 0x000000b8000c7810 */ /* 0x002fc40007ffe0ff */
[C---:B--2---:R-:W-:Y:S02]  /*aed0*/  IADD3 R10, R0.reuse, 0xa8, RZ ;  /* 0x000000a8000a7810 */ /* 0x044fe40007ffe0ff */
[C---:B------:R-:W-:Y:S02]  /*aee0*/  IADD3 R11, R0.reuse, 0xb0, RZ ;  /* 0x000000b0000b7810 */ /* 0x040fe40007ffe0ff */
[C---:B---3--:R-:W-:Y:S02]  /*aef0*/  IADD3 R8, R0.reuse, 0x98, RZ ;  /* 0x0000009800087810 */ /* 0x048fe40007ffe0ff */
[----:B------:R-:W-:Y:S02]  /*af00*/  IADD3 R9, R0, 0xa0, RZ ;  /* 0x000000a000097810 */ /* 0x000fe40007ffe0ff */
[----:B------:R-:W-:Y:S02]  /*af10*/  ISETP.GE.AND P4, PT, R8, c[0x0][0x3c8], PT ;  /* 0x0000f20008007a0c */ /* 0x000fe40003f86270 */
[----:B------:R-:W-:-:S02]  /*af20*/  ISETP.GE.AND P3, PT, R9, c[0x0][0x3c8], PT ;  /* 0x0000f20009007a0c */ /* 0x000fc40003f66270 */
[----:B----4-:R-:W-:Y:S02]  /*af30*/  @!P6 LEA.HI R4, R14, R14, RZ, 0x1 ;  /* 0x0000000e0e04e211 */ /* 0x010fe400078f08ff */
        /* <DEDUP_REMOVED lines=9> */
[C---:B------:R-:W-:Y:S02]  /*afd0*/  IADD3 R14, R0.reuse, 0xc0, RZ ;  /* 0x000000c0000e7810 */ /* 0x040fe40007ffe0ff */
[----:B------:R-:W-:Y:S01]  /*afe0*/  IADD3 R15, R0, 0xc8, RZ ;  /* 0x000000c8000f7810 */ /* 0x000fe20007ffe0ff */
[----:B------:R2:W-:Y:S01]  /*aff0*/  @!P5 ST.E.64 [R4.64], R110 ;  /* 0x0000006e0400d985 */ /* 0x0005e2000c101b0c */
[----:B------:R-:W-:Y:S02]  /*b000*/  ISETP.GE.AND P6, PT, R14, c[0x0][0x3c8], PT ;  /* 0x0000f2000e007a0c */ /* 0x000fe40003fc6270 */
[----:B------:R-:W-:Y:S02]  /*b010*/  ISETP.GE.AND P5, PT, R15, c[0x0][0x3c8], PT ;  /* 0x0000f2000f007a0c */ /* 0x000fe40003fa6270 */
[----:B-1----:R-:W-:-:S02]  /*b020*/  @!P2 LEA.HI R7, R10, R10, RZ, 0x1 ;  /* 0x0000000a0a07a211 */ /* 0x002fc400078f08ff */
[----:B------:R-:W-:Y:S02]  /*b030*/  @!P1 LEA.HI R6, R11, R11, RZ, 0x1 ;  /* 0x0000000b0b069211 */ /* 0x000fe400078f08ff */
[----:B--2---:R-:W-:Y:S02]  /*b040*/  @!P4 LEA.HI R4, R8, R8, RZ, 0x1 ;  /* 0x000000080804c211 */ /* 0x004fe400078f08ff */
[----:B------:R-:W-:Y:S02]  /*b050*/  @!P3 LEA.HI R8, R9, R9, RZ, 0x1 ;  /* 0x000000090908b211 */ /* 0x000fe400078f08ff */
[----:B------:R-:W-:Y:S02]  /*b060*/  @!P0 LEA.HI R5, R12, R12, RZ, 0x1 ;  /* 0x0000000c0c058211 */ /* 0x000fe400078f08ff */
[----:B------:R-:W-:Y:S02]  /*b070*/  @!P4 LOP3.LUT R4, R4, 0xfffffffe, RZ, 0xc0, !PT ;  /* 0xfffffffe0404c812 */ /* 0x000fe400078ec0ff */
[----:B------:R-:W-:-:S02]  /*b080*/  @!P3 LOP3.LUT R8, R8, 0xfffffffe, RZ, 0xc0, !PT ;  /* 0xfffffffe0808b812 */ /* 0x000fc400078ec0ff */
[----:B------:R-:W-:Y:S01]  /*b090*/  @!P2 LOP3.LUT R7, R7, 0xfffffffe, RZ, 0xc0, !PT ;  /* 0xfffffffe0707a812 */ /* 0x000fe200078ec0ff */
[--C-:B------:R-:W-:Y:S01]  /*b0a0*/  @!P4 IMAD.WIDE R12, R4, 0x4, R2.reuse ;  /* 0x00000004040cc825 */ /* 0x100fe200078e0202 */
[----:B------:R-:W-:Y:S02]  /*b0b0*/  @!P1 LOP3.LUT R6, R6, 0xfffffffe, RZ, 0xc0, !PT ;  /* 0xfffffffe06069812 */ /* 0x000fe400078ec0ff */
        /* <DEDUP_REMOVED lines=20> */
[----:B------:R-:W-:Y:S02]  /*b200*/  ISETP.GE.AND P2, PT, R10, c[0x0][0x3c8], PT ;  /* 0x0000f2000a007a0c */ /* 0x000fe40003f46270 */
[----:B------:R-:W-:Y:S01]  /*b210*/  @!P5 LOP3.LUT R5, R5, 0xfffffffe, RZ, 0xc0, !PT ;  /* 0xfffffffe0505d812 */ /* 0x000fe200078ec0ff */
[----:B------:R-:W-:Y:S01]  /*b220*/  @!P6 IMAD.WIDE R6, R4, 0x4, R2 ;  /* 0x000000040406e825 */ /* 0x000fe200078e0202 */
[----:B------:R-:W-:-:S02]  /*b230*/  ISETP.GE.AND P1, PT, R11, c[0x0][0x3c8], PT ;  /* 0x0000f2000b007a0c */ /* 0x000fc40003f26270 */
[----:B------:R-:W-:Y:S01]  /*b240*/  ISETP.GE.AND P0, PT, R12, c[0x0][0x3c8], PT ;  /* 0x0000f2000c007a0c */ /* 0x000fe20003f06270 */
[----:B------:R-:W-:Y:S01]  /*b250*/  @!P5 IMAD.WIDE R4, R5, 0x4, R2 ;  /* 0x000000040504d825 */ /* 0x000fe200078e0202 */
[----:B------:R1:W-:Y:S01]  /*b260*/  @!P6 ST.E.64 [R6.64], R134 ;  /* 0x000000860600e985 */ /* 0x0003e2000c101b0c */
[----:B------:R-:W-:-:S03]  /*b270*/  IADD3 R0, R0, 0xf8, RZ ;  /* 0x000000f800007810 */ /* 0x000fc60007ffe0ff */
[----:B------:R2:W-:Y:S01]  /*b280*/  @!P5 ST.E.64 [R4.64], R138 ;  /* 0x0000008a0400d985 */ /* 0x0005e2000c101b0c */
[----:B-1----:R-:W-:-:S04]  /*b290*/  @!P2 LEA.HI R7, R10, R10, RZ, 0x1 ;  /* 0x0000000a0a07a211 */ /* 0x002fc800078f08ff */
        /* <DEDUP_REMOVED lines=17> */
[----:B------:R1:W-:Y:S04]  /*b3b0*/  @!P1 ST.E.64 [R6.64], R154 ;  /* 0x0000009a06009985 */ /* 0x0003e8000c101b0c */
[----:B------:R1:W-:Y:S01]  /*b3c0*/  @!P0 ST.E.64 [R4.64], R158 ;  /* 0x0000009e04008985 */ /* 0x0003e2000c101b0c */
[----:B------:R-:W-:-:S13]  /*b3d0*/  ISETP.GE.AND P0, PT, R0, c[0x0][0x3c8], PT ;  /* 0x0000f20000007a0c */ /* 0x000fda0003f06270 */
[----:B------:R-:W-:Y:S05]  /*b3e0*/  @P0 EXIT ;  /* 0x000000000000094d */ /* 0x000fea0003800000 */
[----:B------:R-:W-:-:S04]  /*b3f0*/  LEA.HI R0, R0, R0, RZ, 0x1 ;  /* 0x0000000000007211 */ /* 0x000fc800078f08ff */
[----:B------:R-:W-:-:S05]  /*b400*/  LOP3.LUT R0, R0, 0xfffffffe, RZ, 0xc0, !PT ;  /* 0xfffffffe00007812 */ /* 0x000fca00078ec0ff */
[----:B------:R-:W-:-:S05]  /*b410*/  IMAD.WIDE R2, R0, 0x4, R2 ;  /* 0x0000000400027825 */ /* 0x000fca00078e0202 */
[----:B------:R-:W-:Y:S01]  /*b420*/  ST.E.64 [R2.64], R162 ;  /* 0x000000a202007985 */ /* 0x000fe2000c101b0c */
[----:B------:R-:W-:Y:S05]  /*b430*/  EXIT ;  /* 0x000000000000794d */ /* 0x000fea0003800000 */
.L_x_6:
[----:B------:R-:W1:Y:S02]  /*b440*/  S2R R0, SR_TID.X ;  /* 0x0000000000007919 */ /* 0x000e640000002100 */
[----:B-1----:R-:W-:-:S13]  /*b450*/  ISETP.GT.AND P0, PT, R0, 0x7f, PT ;  /* 0x0000007f0000780c */ /* 0x002fda0003f04270 */
[----:B------:R-:W-:Y:S05]  /*b460*/  @P0 EXIT ;  /* 0x000000000000094d */ /* 0x000fea0003800000 */
[----:B------:R-:W1:Y:S01]  /*b470*/  S2R R8, SR_CTAID.X ;  /* 0x0000000000087919 */ /* 0x000e620000002500 */
[----:B------:R-:W-:-:S05]  /*b480*/  MOV R3, c[0x0][0x4e8] ;  /* 0x00013a0000037a02 */ /* 0x000fca0000000f00 */
[----:B------:R-:W-:Y:S01]  /*b490*/  IMAD R2, R3, c[0x0][0x388], RZ ;  /* 0x0000e20003027a24 */ /* 0x000fe200078e02ff */
[----:B-1----:R-:W-:-:S04]  /*b4a0*/  LEA R8, R8, R0, 0x7 ;  /* 0x0000000008087211 */ /* 0x002fc800078e38ff */
[----:B------:R-:W-:-:S13]  /*b4b0*/  ISETP.GE.AND P0, PT, R8, R2, PT ;  /* 0x000000020800720c */ /* 0x000fda0003f06270 */
[----:B------:R-:W-:Y:S05]  /*b4c0*/  @P0 EXIT ;  /* 0x000000000000094d */ /* 0x000fea0003800000 */
[----:B------:R-:W1:Y:S01]  /*b4d0*/  S2R R7, SR_CTAID.Z ;  /* 0x0000000000077919 */ /* 0x000e620000002700 */
[----:B------:R-:W-:Y:S01]  /*b4e0*/  USHF.R.S32.HI UR6, URZ, 0x1f, UR11 ;  /* 0x0000001f3f067899 */ /* 0x000fe2000801140b */
[----:B------:R-:W-:Y:S01]  /*b4f0*/  ISETP.NE.AND P0, PT, R3, 0x1, PT ;  /* 0x000000010300780c */ /* 0x000fe20003f05270 */
[----:B------:R-:W-:Y:S01]  /*b500*/  ULDC.64 UR4, c[0x0][0x4d0] ;  /* 0x0001340000047ab9 */ /* 0x000fe20000000a00 */
[----:B------:R-:W2:Y:S01]  /*b510*/  S2R R9, SR_CTAID.Y ;  /* 0x0000000000097919 */ /* 0x000ea20000002600 */
[----:B------:R-:W-:Y:S01]  /*b520*/  UIMAD UR6, UR6, UR4, URZ ;  /* 0x00000004060672a4 */ /* 0x000fe2000f8e023f */
[----:B------:R-:W-:Y:S01]  /*b530*/  IADD3 R4, RZ, -UR11, RZ ;  /* 0x8000000bff047c10 */ /* 0x000fe2000fffe0ff */
[----:B------:R-:W-:Y:S01]  /*b540*/  UIMAD.WIDE.U32 UR8, UR11, UR4, URZ ;  /* 0x000000040b0872a5 */ /* 0x000fe2000f8e003f */
[----:B------:R-:W-:Y:S01]  /*b550*/  MOV R0, R8 ;  /* 0x0000000800007202 */ /* 0x000fe20000000f00 */
[----:B------:R-:W-:-:S04]  /*b560*/  UIMAD UR4, UR11, UR5, UR6 ;  /* 0x000000050b0472a4 */ /* 0x000fc8000f8e0206 */
[----:B------:R-:W-:Y:S01]  /*b570*/  UIADD3 UR4, UR9, UR4, URZ ;  /* 0x0000000409047290 */ /* 0x000fe2000fffe03f */
[----:B------:R-:W-:Y:S01]  /*b580*/  MOV R3, UR9 ;  /* 0x0000000900037c02 */ /* 0x000fe20008000f00 */
[----:B------:R-:W-:-:S04]  /*b590*/  @P0 IMAD.HI.U32 R5, R8, c[0x0][0x4ec], RZ ;  /* 0x00013b0008050a27 */ /* 0x000fc800078e00ff */
[----:B------:R-:W-:Y:S01]  /*b5a0*/  IMAD.U32 R2, RZ, RZ, UR8 ;  /* 0x00000008ff027e24 */ /* 0x000fe2000f8e00ff */
[----:B------:R-:W-:Y:S01]  /*b5b0*/  @P0 SHF.R.U32.HI R0, RZ, c[0x0][0x4f0], R5 ;  /* 0x00013c00ff000a19 */ /* 0x000fe20000011605 */
[----:B------:R-:W-:Y:S01]  /*b5c0*/  IMAD.U32 R3, RZ, RZ, UR4 ;  /* 0x00000004ff037e24 */ /* 0x000fe2000f8e00ff */
[----:B-1----:R-:W-:-:S03]  /*b5d0*/  SHF.R.S32.HI R6, RZ, 0x1f, R7 ;  /* 0x0000001fff067819 */ /* 0x002fc60000011407 */
[----:B------:R-:W-:-:S04]  /*b5e0*/  IMAD.WIDE.U32 R2, R7, c[0x0][0x4d8], R2 ;  /* 0x0001360007027a25 */ /* 0x000fc800078e0002 */
[----:B------:R-:W-:Y:S02]  /*b5f0*/  IMAD R6, R6, c[0x0][0x4d8], RZ ;  /* 0x0001360006067a24 */ /* 0x000fe400078e02ff */
[----:B--2---:R-:W-:Y:S02]  /*b600*/  IMAD R4, R4, c[0x0][0x550], R9 ;  /* 0x0001540004047a24 */ /* 0x004fe400078e0209 */
[----:B------:R-:W-:Y:S01]  /*b610*/  IMAD R5, R7, c[0x0][0x4dc], R6 ;  /* 0x0001370007057a24 */ /* 0x000fe200078e0206 */
[----:B------:R-:W-:Y:S02]  /*b620*/  IADD3 R7, -R0, RZ, RZ ;  /* 0x000000ff00077210 */ /* 0x000fe40007ffe1ff */
[----:B------:R-:W-:Y:S01]  /*b630*/  SHF.R.S32.HI R6, RZ, 0x1f, R4 ;  /* 0x0000001fff067819 */ /* 0x000fe20000011404 */
[----:B------:R-:W-:Y:S02]  /*b640*/  IMAD.IADD R3, R5, 0x1, R3 ;  /* 0x0000000105037824 */ /* 0x000fe400078e0203 */
[----:B------:R-:W-:Y:S01]  /*b650*/  IMAD R5, R7, c[0x0][0x4e8], R8 ;  /* 0x00013a0007057a24 */ /* 0x000fe200078e0208 */
[----:B------:R-:W-:Y:S01]  /*b660*/  SHF.R.S32.HI R7, RZ, 0x1f, R0 ;  /* 0x0000001fff077819 */ /* 0x000fe20000011400 */
[----:B------:R-:W-:-:S02]  /*b670*/  IMAD R6, R6, c[0x0][0x4e0], RZ ;  /* 0x0001380006067a24 */ /* 0x000fc400078e02ff */
[----:B------:R-:W-:-:S04]  /*b680*/  IMAD.WIDE.U32 R2, R4, c[0x0][0x4e0], R2 ;  /* 0x0001380004027a25 */ /* 0x000fc800078e0002 */
[----:B------:R-:W-:Y:S01]  /*b690*/  IMAD R6, R4, c[0x0][0x4e4], R6 ;  /* 0x0001390004067a24 */ /* 0x000fe200078e0206 */
[----:B------:R-:W-:Y:S02]  /*b6a0*/  SHF.R.S32.HI R4, RZ, 0x1f, R5 ;  /* 0x0000001fff047819 */ /* 0x000fe40000011405 */
[----:B------:R-:W-:-:S03]  /*b6b0*/  IADD3 R2, P0, R0, R2, RZ ;  /* 0x0000000200027210 */ /* 0x000fc60007f1e0ff */
[----:B------:R-:W-:Y:S01]  /*b6c0*/  IMAD R0, R4, c[0x0][0x4c8], RZ ;  /* 0x0001320004007a24 */ /* 0x000fe200078e02ff */
[----:B------:R-:W-:-:S03]  /*b6d0*/  IADD3.X R3, R7, R3, R6, P0, !PT ;  /* 0x0000000307037210 */ /* 0x000fc600007fe406 */
[C---:B------:R-:W-:Y:S02]  /*b6e0*/  IMAD R0, R5.reuse, c[0x0][0x4cc], R0 ;  /* 0x0001330005007a24 */ /* 0x040fe400078e0200 */
[----:B------:R-:W-:-:S05]  /*b6f0*/  IMAD.WIDE.U32 R2, R5, c[0x0][0x4c8], R2 ;  /* 0x0001320005027a25 */ /* 0x000fca00078e0002 */
[----:B------:R-:W-:Y:S02]  /*b700*/  IADD3 R0, R3, R0, RZ ;  /* 0x0000000003007210 */ /* 0x000fe40007ffe0ff */
[----:B------:R-:W-:-:S04]  /*b710*/  LEA R4, P0, R2, c[0x0][0x4a8], 0x2 ;  /* 0x00012a0002047a11 */ /* 0x000fc800078010ff */
[----:B------:R-:W-:Y:S02]  /*b720*/  LEA.HI.X R5, R2, c[0x0][0x4ac], R0, 0x2, P0 ;  /* 0x00012b0002057a11 */ /* 0x000fe400000f1400 */
[----:B------:R-:W-:-:S05]  /*b730*/  MOV R0, 0xff800000 ;  /* 0xff80000000007802 */ /* 0x000fca0000000f00 */
[----:B------:R-:W-:Y:S01]  /*b740*/  STG.E [R4.64], R0 ;  /* 0x0000000004007986 */ /* 0x000fe2000c10190c */
[----:B------:R-:W-:Y:S05]  /*b750*/  EXIT ;  /* 0x000000000000794d */ /* 0x000fea0003800000 */
.L_x_9:
[----:B------:R-:W-:-:S00]  /*b760*/  BRA `(.L_x_9) ;  /* 0xfffffff000007947 */ /* 0x000fc0000383ffff */
[----:B------:R-:W-:-:S00]  /*b770*/  NOP ;  /* 0x0000000000007918 */ /* 0x000fc00000000000 */
        /* <DEDUP_REMOVED lines=8> */
.L_x_2557:


//--------------------- .text._ZN7cutlass13device_kernelIN5flash19enable_sm80_to_sm89INS1_16FlashAttnFwdSm80INS1_25CollectiveMainloopFwdSm80ILi8ELi1ELb1EN4cute5tupleIJNS5_1CILi128EEENS7_ILi48EEENS7_ILi256EEEEEELi256ENS_6half_tEfNS_4arch4Sm80ELb0ELb0ELb0ELb1ELb0ELb0ELb1ELb1EEENS1_21CollectiveEpilogueFwdINS6_IJS8_SA_S9_EEENS6_IJNS7_ILi1EEESI_SI_EEESC_SE_Li256ELb1ELb1ELb1ELb0EEENS1_36VarlenDynamicPersistentTileSchedulerILi128ELi48ELi256ELi256ELb1ELb1ELb0ELb0ELb1ELb1EEEEEEEEEvNT_6ParamsE --------------------------
	.section	.text._ZN7cutlass13device_kernelIN5flash19enable_sm80_to_sm89INS1_16FlashAttnFwdSm80INS1_25CollectiveMainloopFwdSm80ILi8ELi1ELb1EN4cute5tupleIJNS5_1CILi128EEENS7_ILi48EEENS7_ILi256EEEEEELi256ENS_6half_tEfNS_4arch4Sm80ELb0ELb0ELb0ELb1ELb0ELb0ELb1ELb1EEENS1_21CollectiveEpilogueFwdINS6_IJS8_SA_S9_EEENS6_IJNS7_ILi1EEESI_SI_EEESC_SE_Li256ELb1ELb1ELb1ELb0EEENS1_36VarlenDynamicPersistentTileSchedulerILi128ELi48ELi256ELi256ELb1ELb1ELb0ELb0ELb1ELb1EEEEEEEEEvNT_6ParamsE,"ax",@progbits
	.sectioninfo	@"SHI_REGISTERS=255"
	.align	128
.text._ZN7cutlass13device_kernelIN5flash19enable_sm80_to_sm89INS1_16FlashAttnFwdSm80INS1_25CollectiveMainloopFwdSm80ILi8ELi1ELb1EN4cute5tupleIJNS5_1CILi128EEENS7_ILi48EEENS7_ILi256EEEEEELi256ENS_6half_tEfNS_4arch4Sm80ELb0ELb0ELb0ELb1ELb0ELb0ELb1ELb1EEENS1_21CollectiveEpilogueFwdINS6_IJS8_SA_S9_EEENS6_IJNS7_ILi1EEESI_SI_EEESC_SE_Li256ELb1ELb1ELb1ELb0EEENS1_36VarlenDynamicPersistentTileSchedulerILi128ELi48ELi256ELi256ELb1ELb1ELb0ELb0ELb1ELb1EEEEEEEEEvNT_6ParamsE:
        .type           _ZN7cutlass13device_kernelIN5flash19enable_sm80_to_sm89INS1_16FlashAttnFwdSm80INS1_25CollectiveMainloopFwdSm80ILi8ELi1ELb1EN4cute5tupleIJNS5_1CILi128EEENS7_ILi48EEENS7_ILi256EEEEEELi256ENS_6half_tEfNS_4arch4Sm80ELb0ELb0ELb0ELb1ELb0ELb0ELb1ELb1EEENS1_21CollectiveEpilogueFwdINS6_IJS8_SA_S9_EEENS6_IJNS7_ILi1EEESI_SI_EEESC_SE_Li256ELb1ELb1ELb1ELb0EEENS1_36VarlenDynamicPersistentTileSchedulerILi128ELi48ELi256ELi256ELb1ELb1ELb0ELb0ELb1ELb1EEEEEEEEEvNT_6ParamsE,@function
        .size           _ZN7cutlass13device_kernelIN5flash19enable_sm80_to_sm89INS1_16FlashAttnFwdSm80INS1_25CollectiveMainloopFwdSm80ILi8ELi1ELb1EN4cute5tupleIJNS5_1CILi128EEENS7_ILi48EEENS7_ILi256EEEEEELi256ENS_6half_tEfNS_4arch4Sm80ELb0ELb0ELb0ELb1ELb0ELb0ELb1ELb1EEENS1_21CollectiveEpilogueFwdINS6_IJS8_SA_S9_EEENS6_IJNS7_ILi1EEESI_SI_EEESC_SE_Li256ELb1ELb1ELb1ELb0EEENS1_36VarlenDynamicPersistentTileSchedulerILi128ELi48ELi256ELi256ELb1ELb1ELb0ELb0ELb1ELb1EEEEEEEEEvNT_6ParamsE,(.L_x_2558 - _ZN7cutlass13device_kernelIN5flash19enable_sm80_to_sm89INS1_16FlashAttnFwdSm80INS1_25CollectiveMainloopFwdSm80ILi8ELi1ELb1EN4cute5tupleIJNS5_1CILi128EEENS7_ILi48EEENS7_ILi256EEEEEELi256ENS_6half_tEfNS_4arch4Sm80ELb0ELb0ELb0ELb1ELb0ELb0ELb1ELb1EEENS1_21CollectiveEpilogueFwdINS6_IJS8_SA_S9_EEENS6_IJNS7_ILi1EEESI_SI_EEESC_SE_Li256ELb1ELb1ELb1ELb0EEENS1_36VarlenDynamicPersistentTileSchedulerILi128ELi48ELi256ELi256ELb1ELb1ELb0ELb0ELb1ELb1EEEEEEEEEvNT_6ParamsE)
        .other          _ZN7cutlass13device_kernelIN5flash19enable_sm80_to_sm89INS1_16FlashAttnFwdSm80INS1_25CollectiveMainloopFwdSm80ILi8ELi1ELb1EN4cute5tupleIJNS5_1CILi128EEENS7_ILi48EEENS7_ILi256EEEEEELi256ENS_6half_tEfNS_4arch4Sm80ELb0ELb0ELb0ELb1ELb0ELb0ELb1ELb1EEENS1_21CollectiveEpilogueFwdINS6_IJS8_SA_S9_EEENS6_IJNS7_ILi1EEESI_SI_EEESC_SE_Li256ELb1ELb1ELb1ELb0EEENS1_36VarlenDynamicPersistentTileSchedulerILi128ELi48ELi256ELi256ELb1ELb1ELb0ELb0ELb1ELb1EEEEEEEEEvNT_6ParamsE,@"STO_CUDA_ENTRY STV_DEFAULT"
_ZN7cutlass13device_kernelIN5flash19enable_sm80_to_sm89INS1_16FlashAttnFwdSm80INS1_25CollectiveMainloopFwdSm80ILi8ELi1ELb1EN4cute5tupleIJNS5_1CILi128EEENS7_ILi48EEENS7_ILi256EEEEEELi256ENS_6half_tEfNS_4arch4Sm80ELb0ELb0ELb0ELb1ELb0ELb0ELb1ELb1EEENS1_21CollectiveEpilogueFwdINS6_IJS8_SA_S9_EEENS6_IJNS7_ILi1EEESI_SI_EEESC_SE_Li256ELb1ELb1ELb1ELb0EEENS1_36VarlenDynamicPersistentTileSchedulerILi128ELi48ELi256ELi256ELb1ELb1ELb0ELb0ELb1ELb1EEEEEEEEEvNT_6ParamsE:
[----:B------:R-:W-:-:S03]  /*0000*/  MOV R1, c[0x0][0x28] ;  /* 0x00000a0000017a02 */ /* 0x000fc60000000f00 */
[----:B------:R-:W1:Y:S01]  /*0010*/  S2R R2, SR_TID.X ;  /* 0x0000000000027919 */ /* 0x000e620000002100 */
[----:B------:R-:W-:Y:S01]  /*0020*/  IADD3 R1, R1, -0xb8, RZ ;  /* 0xffffff4801017810 */ /* 0x000fe20007ffe0ff */
[----:B------:R-:W-:Y:S01]  /*0030*/  ULDC.64 UR6, c[0x0][0x118] ;  /* 0x0000460000067ab9 */ /* 0x000fe20000000a00 */
[----:B-1----:R-:W-:-:S05]  /*0040*/  SHF.R.U32.HI R0, RZ, 0x5, R2 ;  /* 0x00000005ff007819 */ /* 0x002fca0000011602 */
[----:B------:R-:W1:Y:S02]  /*0050*/  SHFL.IDX PT, R3, R0, RZ, 0x1f ;  /* 0x00001fff00037589 */ /* 0x000e6400000e0000 */
[----:B-1----:R-:W-:Y:S02]  /*0060*/  ISETP.NE.AND P0, PT, R3, RZ, PT ;  /* 0x000000ff0300720c */ /* 0x002fe40003f05270 */
[----:B------:R-:W-:Y:S11]  /*0070*/  STL [R1+0x94], R3 ;  /* 0x0000940301007387 */ /* 0x000ff60000100800 */
[----:B------:R-:W-:Y:S06]  /*0080*/  @P0 BAR.SYNC.DEFER_BLOCKING 0x5, 0x100 ;  /* 0x0144000000000b1d */ /* 0x000fec0000010000 */
[----:B------:R-:W1:Y:S04]  /*0090*/  @P0 LDS.128 R4, [0x1a080] ;  /* 0x01a08000ff040984 */ /* 0x000e680000000c00 */
[----:B-1----:R1:W-:Y:S04]  /*00a0*/  @P0 STL.64 [R1+0x48], R4 ;  /* 0x0000480401000387 */ /* 0x0023e80000100a00 */
[----:B------:R1:W-:Y:S04]  /*00b0*/  @P0 STL.64 [R1+0x50], R6 ;  /* 0x0000500601000387 */ /* 0x0003e80000100a00 */
[----:B------:R-:W-:Y:S06]  /*00c0*/  @P0 BAR.ARV 0x4, 0x100 ;  /* 0x0104000000000b1d */ /* 0x000fec0000002000 */
[----:B------:R-:W-:Y:S05]  /*00d0*/  @P0 BRA `(.L_x_10) ;  /* 0x00000b1000000947 */ /* 0x000fea0003800000 */
[----:B------:R-:W-:Y:S01]  /*00e0*/  LOP3.LUT R14, R2, 0x1f, RZ, 0xc0, !PT ;  /* 0x0000001f020e7812 */ /* 0x000fe200078ec0ff */
[----:B------:R-:W-:Y:S01]  /*00f0*/  CS2R R8, SRZ ;  /* 0x0000000000087805 */ /* 0x000fe2000001ff00 */
[----:B-1----:R-:W-:-:S02]  /*0100*/  IMAD.MOV.U32 R7, RZ, RZ, RZ ;  /* 0x000000ffff077224 */ /* 0x002fc400078e00ff */
[----:B------:R-:W-:-:S04]  /*0110*/  ISETP.NE.AND P6, PT, R14, 0x1f, PT ;  /* 0x0000001f0e00780c */ /* 0x000fc80003fc5270 */
[----:B------:R-:W-:-:S13]  /*0120*/  ISETP.GE.OR P0, PT, R14, c[0x0][0x53c], !P6 ;  /* 0x00014f000e007a0c */ /* 0x000fda0007706670 */
[----:B------:R-:W-:Y:S02]  /*0130*/  @!P0 IMAD.MOV.U32 R4, RZ, RZ, 0x4 ;  /* 0x00000004ff048424 */ /* 0x000fe400078e00ff */
[----:B------:R-:W-:Y:S02]  /*0140*/  @!P0 IMAD.MOV.U32 R2, RZ, RZ, 0x4 ;  /* 0x00000004ff028424 */ /* 0x000fe400078e00ff */
[----:B------:R-:W-:-:S04]  /*0150*/  @!P0 IMAD.WIDE.U32 R4, R14, R4, c[0x0][0x580] ;  /* 0x000160000e048625 */ /* 0x000fc800078e0004 */
[C---:B------:R-:W-:Y:S01]  /*0160*/  @!P0 IMAD.WIDE.U32 R2, R14.reuse, R2, c[0x0][0x578] ;  /* 0x00015e000e028625 */ /* 0x040fe200078e0002 */
[----:B------:R-:W2:Y:S04]  /*0170*/  @!P0 LDG.E R8, [R4.64] ;  /* 0x0000000604088981 */ /* 0x000ea8000c1e1900 */
[----:B------:R-:W2:Y:S01]  /*0180*/  @!P0 LDG.E R7, [R2.64] ;  /* 0x0000000602078981 */ /* 0x000ea2000c1e1900 */
[C---:B------:R-:W-:Y:S01]  /*0190*/  ISETP.NE.AND P5, PT, R14.reuse, RZ, PT ;  /* 0x000000ff0e00720c */ /* 0x040fe20003fa5270 */
[----:B------:R-:W1:Y:S01]  /*01a0*/  S2UR UR4, SR_CTAID.X ;  /* 0x00000000000479c3 */ /* 0x000e620000002500 */
[C---:B------:R-:W-:Y:S02]  /*01b0*/  ISETP.GE.U32.AND P4, PT, R14.reuse, 0x2, PT ;  /* 0x000000020e00780c */ /* 0x040fe40003f86070 */
[----:B------:R-:W-:-:S02]  /*01c0*/  ISETP.GE.U32.AND P3, PT, R14, 0x4, PT ;  /* 0x000000040e00780c */ /* 0x000fc40003f66070 */
[C---:B------:R-:W-:Y:S02]  /*01d0*/  ISETP.GE.U32.AND P2, PT, R14.reuse, 0x8, PT ;  /* 0x000000080e00780c */ /* 0x040fe40003f46070 */
[----:B------:R-:W-:Y:S01]  /*01e0*/  ISETP.GE.U32.AND P1, PT, R14, 0x10, PT ;  /* 0x000000100e00780c */ /* 0x000fe20003f26070 */
[----:B--2---:R-:W-:-:S05]  /*01f0*/  IMAD R4, R8, R7, RZ ;  /* 0x0000000708047224 */ /* 0x004fca00078e02ff */
[----:B------:R-:W2:Y:S02]  /*0200*/  SHFL.UP PT, R0, R4, 0x1, RZ ;  /* 0x0420000004007989 */ /* 0x000ea400000e00ff */
[----:B--2---:R-:W-:-:S05]  /*0210*/  SEL R0, R0, RZ, P5 ;  /* 0x000000ff00007207 */ /* 0x004fca0002800000 */
[----:B------:R-:W-:-:S05]  /*0220*/  IMAD.IADD R4, R4, 0x1, R0 ;  /* 0x0000000104047824 */ /* 0x000fca00078e0200 */
        /* <DEDUP_REMOVED lines=12> */
[----:B------:R-:W2:Y:S02]  /*02f0*/  SHFL.IDX PT, R6, R4, 0x1f, 0x1f ;  /* 0x03e01f0004067f89 */ /* 0x000ea400000e0000 */
[----:B--2---:R-:W-:-:S04]  /*0300*/  IMAD R6, R6, c[0x0][0x538], RZ ;  /* 0x00014e0006067a24 */ /* 0x004fc800078e02ff */
[----:B------:R-:W-:Y:S01]  /*0310*/  IMAD.MOV.U32 R0, RZ, RZ, R6 ;  /* 0x000000ffff007224 */ /* 0x000fe200078e0006 */
[----:B-1----:R-:W-:-:S13]  /*0320*/  ISETP.GT.AND P0, PT, R6, UR4, PT ;  /* 0x0000000406007c0c */ /* 0x002fda000bf04270 */
[----:B------:R-:W-:Y:S05]  /*0330*/  @P0 BRA `(.L_x_11) ;  /* 0x0000027000000947 */ /* 0x000fea0003800000 */
[----:B------:R-:W-:Y:S02]  /*0340*/  MOV R6, R0 ;  /* 0x0000000000067202 */ /* 0x000fe40000000f00 */
[----:B------:R-:W-:-:S04]  /*0350*/  MOV R9, RZ ;  /* 0x000000ff00097202 */ /* 0x000fc80000000f00 */
.L_x_15:
[----:B------:R-:W-:-:S04]  /*0360*/  IADD3 R0, R9, 0x1f, RZ ;  /* 0x0000001f09007810 */ /* 0x000fc80007ffe0ff */
[----:B------:R-:W-:-:S13]  /*0370*/  ISETP.GE.AND P0, PT, R0, c[0x0][0x53c], PT ;  /* 0x00014f0000007a0c */ /* 0x000fda0003f06270 */
[----:B------:R-:W-:Y:S05]  /*0380*/  @P0 BRA `(.L_x_12) ;  /* 0x0000078000000947 */ /* 0x000fea0003800000 */
[----:B------:R-:W-:Y:S01]  /*0390*/  MOV R9, R0 ;  /* 0x0000000000097202 */ /* 0x000fe20000000f00 */
[----:B------:R-:W-:Y:S01]  /*03a0*/  IMAD.MOV.U32 R7, RZ, RZ, RZ ;  /* 0x000000ffff077224 */ /* 0x000fe200078e00ff */
[----:B------:R-:W-:Y:S02]  /*03b0*/  MOV R8, RZ ;  /* 0x000000ff00087202 */ /* 0x000fe40000000f00 */
[----:B------:R-:W-:-:S04]  /*03c0*/  IADD3 R0, R14, R9, RZ ;  /* 0x000000090e007210 */ /* 0x000fc80007ffe0ff */
[----:B------:R-:W-:-:S13]  /*03d0*/  ISETP.GE.OR P0, PT, R0, c[0x0][0x53c], !P6 ;  /* 0x00014f0000007a0c */ /* 0x000fda0007706670 */
[----:B------:R-:W-:Y:S01]  /*03e0*/  @!P0 MOV R2, 0x4 ;  /* 0x0000000400028802 */ /* 0x000fe20000000f00 */
[----:B------:R-:W-:-:S04]  /*03f0*/  @!P0 IMAD.MOV.U32 R3, RZ, RZ, 0x4 ;  /* 0x00000004ff038424 */ /* 0x000fc800078e00ff */
[----:B------:R-:W-:-:S04]  /*0400*/  @!P0 IMAD.WIDE R4, R0, R2, c[0x0][0x580] ;  /* 0x0001600000048625 */ /* 0x000fc800078e0202 */
[----:B------:R-:W-:Y:S01]  /*0410*/  @!P0 IMAD.WIDE R2, R0, R3, c[0x0][0x578] ;  /* 0x00015e0000028625 */ /* 0x000fe200078e0203 */
[----:B------:R-:W2:Y:S04]  /*0420*/  @!P0 LDG.E R8, [R4.64] ;  /* 0x0000000604088981 */ /* 0x000ea8000c1e1900 */
[----:B------:R-:W2:Y:S02]  /*0430*/  @!P0 LDG.E R7, [R2.64] ;  /* 0x0000000602078981 */ /* 0x000ea4000c1e1900 */
[----:B--2---:R-:W-:Y:S01]  /*0440*/  IMAD R5, R8, R7, RZ ;  /* 0x0000000708057224 */ /* 0x004fe200078e02ff */
[----:B------:R-:W-:Y:S05]  /*0450*/  BRA.DIV ~URZ, `(.L_x_13) ;  /* 0x0000d5827f007947 */ /* 0x000fea000b800000 */
[----:B------:R1:W2:Y:S02]  /*0460*/  SHFL.UP PT, R0, R5, 0x1, RZ ;  /* 0x0420000005007989 */ /* 0x0002a400000e00ff */
.L_x_93:
[----:B--2---:R-:W-:-:S04]  /*0470*/  SEL R0, R0, RZ, P5 ;  /* 0x000000ff00007207 */ /* 0x004fc80002800000 */
[----:B-1----:R-:W-:Y:S01]  /*0480*/  IADD3 R5, R5, R0, RZ ;  /* 0x0000000005057210 */ /* 0x002fe20007ffe0ff */
[----:B------:R-:W-:Y:S05]  /*0490*/  BRA.DIV ~URZ, `(.L_x_14) ;  /* 0x0000d5a27f007947 */ /* 0x000fea000b800000 */
[----:B------:R-:W1:Y:S02]  /*04a0*/  SHFL.UP PT, R0, R5, 0x2, RZ ;  /* 0x0440000005007989 */ /* 0x000e6400000e00ff */
[----:B-1----:R-:W-:-:S05]  /*04b0*/  SEL R0, R0, RZ, P4 ;  /* 0x000000ff00007207 */ /* 0x002fca0002000000 */
[----:B------:R-:W-:-:S05]  /*04c0*/  IMAD.IADD R0, R5, 0x1, R0 ;  /* 0x0000000105007824 */ /* 0x000fca00078e0200 */
        /* <DEDUP_REMOVED lines=9> */
[----:B------:R1:W2:Y:S02]  /*0560*/  SHFL.IDX PT, R0, R4, 0x1f, 0x1f ;  /* 0x03e01f0004007f89 */ /* 0x0002a400000e0000 */
.L_x_94:
[----:B--2---:R-:W-:-:S05]  /*0570*/  IMAD R0, R0, c[0x0][0x538], RZ ;  /* 0x00014e0000007a24 */ /* 0x004fca00078e02ff */
[----:B------:R-:W-:-:S04]  /*0580*/  IADD3 R6, R0, R6, RZ ;  /* 0x0000000600067210 */ /* 0x000fc80007ffe0ff */
[----:B------:R-:W-:-:S13]  /*0590*/  ISETP.GT.AND P0, PT, R6, UR4, PT ;  /* 0x0000000406007c0c */ /* 0x000fda000bf04270 */
[----:B-1----:R-:W-:Y:S05]  /*05a0*/  @!P0 BRA `(.L_x_15) ;  /* 0xfffffdb000008947 */ /* 0x002fea000383ffff */
.L_x_11:
[----:B------:R-:W-:-:S05]  /*05b0*/  IADD3 R12, -R0, R6, RZ ;  /* 0x00000006000c7210 */ /* 0x000fca0007ffe1ff */
[----:B------:R-:W-:-:S05]  /*05c0*/  IMAD R0, R4, c[0x0][0x538], R12 ;  /* 0x00014e0004007a24 */ /* 0x000fca00078e020c */
[----:B------:R-:W-:Y:S01]  /*05d0*/  ISETP.GT.AND P0, PT, R0, UR4, PT ;  /* 0x0000000400007c0c */ /* 0x000fe2000bf04270 */
[----:B------:R-:W-:-:S12]  /*05e0*/  BRA.DIV ~URZ, `(.L_x_16) ;  /* 0x0000d6027f007947 */ /* 0x000fd8000b800000 */
[----:B------:R-:W-:-:S04]  /*05f0*/  VOTE.ANY R6, PT, !P0 ;  /* 0x0000000000067806 */ /* 0x000fc800040e0100 */
.L_x_95:
[----:B------:R1:W2:Y:S01]  /*0600*/  POPC R13, R6 ;  /* 0x00000006000d7309 */ /* 0x0002a20000000000 */
[----:B------:R-:W-:Y:S05]  /*0610*/  BRA.DIV ~URZ, `(.L_x_17) ;  /* 0x0000d6227f007947 */ /* 0x000fea000b800000 */
[----:B--2---:R-:W2:Y:S04]  /*0620*/  SHFL.IDX PT, R11, R8, R13, 0x1f ;  /* 0x00001f0d080b7589 */ /* 0x004ea800000e0000 */
[----:B------:R3:W4:Y:S02]  /*0630*/  SHFL.IDX PT, R10, R7, R13, 0x1f ;  /* 0x00001f0d070a7589 */ /* 0x00072400000e0000 */
[----:B---3--:R-:W-:Y:S02]  /*0640*/  MOV R7, RZ ;  /* 0x000000ff00077202 */ /* 0x008fe40000000f00 */
.L_x_96:
[----:B--2-4-:R-:W-:Y:S01]  /*0650*/  ISETP.NE.AND P0, PT, R6, RZ, PT ;  /* 0x000000ff0600720c */ /* 0x014fe20003f05270 */
[----:B------:R-:W-:-:S12]  /*0660*/  BSSY B0, `(.L_x_18) ;  /* 0x0000005000007945 */ /* 0x000fd80003800000 */
[----:B------:R-:W-:Y:S05]  /*0670*/  @!P0 BRA `(.L_x_19) ;  /* 0x0000003000008947 */ /* 0x000fea0003800000 */
[----:B------:R-:W-:Y:S01]  /*0680*/  IADD3 R3, R13, -0x1, RZ ;  /* 0xffffffff0d037810 */ /* 0x000fe20007ffe0ff */
[----:B------:R-:W-:Y:S05]  /*0690*/  BRA.DIV ~URZ, `(.L_x_20) ;  /* 0x0000d6827f007947 */ /* 0x000fea000b800000 */
[----:B------:R2:W3:Y:S02]  /*06a0*/  SHFL.IDX PT, R7, R4, R3, 0x1f ;  /* 0x00001f0304077589 */ /* 0x0004e400000e0000 */
.L_x_19:
[----:B------:R-:W-:Y:S05]  /*06b0*/  BSYNC B0 ;  /* 0x0000000000007941 */ /* 0x000fea0003800000 */
.L_x_18:
[----:B------:R-:W-:Y:S01]  /*06c0*/  IABS R0, R11 ;  /* 0x0000000b00007213 */ /* 0x000fe20000000000 */
[----:B--23--:R-:W-:-:S04]  /*06d0*/  IMAD R4, R7, c[0x0][0x538], R12 ;  /* 0x00014e0007047a24 */ /* 0x00cfc800078e020c */
[----:B------:R-:W-:Y:S01]  /*06e0*/  IMAD.MOV.U32 R5, RZ, RZ, R0 ;  /* 0x000000ffff057224 */ /* 0x000fe200078e0000 */
[----:B------:R-:W-:Y:S01]  /*06f0*/  IABS R0, R10 ;  /* 0x0000000a00007213 */ /* 0x000fe20000000000 */
[----:B------:R2:W-:Y:S01]  /*0700*/  STL [R1+0x48], R4 ;  /* 0x0000480401007387 */ /* 0x0005e20000100800 */
[----:B------:R-:W-:Y:S01]  /*0710*/  IADD3 R12, -R4, UR4, RZ ;  /* 0x00000004040c7c10 */ /* 0x000fe2000fffe1ff */
[----:B------:R-:W3:Y:S02]  /*0720*/  I2F.RP R2, R5 ;  /* 0x0000000500027306 */ /* 0x000ee40000209400 */
[----:B------:R-:W-:Y:S01]  /*0730*/  IMAD.MOV.U32 R7, RZ, RZ, R0 ;  /* 0x000000ffff077224 */ /* 0x000fe200078e0000 */
[----:B-1----:R-:W-:Y:S02]  /*0740*/  IABS R6, R12 ;  /* 0x0000000c00067213 */ /* 0x002fe40000000000 */
[----:B------:R-:W-:-:S03]  /*0750*/  IABS R0, R11 ;  /* 0x0000000b00007213 */ /* 0x000fc60000000000 */
[----:B------:R-:W-:Y:S01]  /*0760*/  I2F.RP R8, R7 ;  /* 0x0000000700087306 */ /* 0x000fe20000209400 */
[----:B------:R-:W-:-:S07]  /*0770*/  IADD3 R0, RZ, -R0, RZ ;  /* 0x80000000ff007210 */ /* 0x000fce0007ffe0ff */
[----:B---3--:R-:W1:Y:S02]  /*0780*/  MUFU.RCP R2, R2 ;  /* 0x0000000200027308 */ /* 0x008e640000001000 */
[----:B-1----:R-:W-:-:S06]  /*0790*/  IADD3 R2, R2, 0xffffffe, RZ ;  /* 0x0ffffffe02027810 */ /* 0x002fcc0007ffe0ff */
[----:B------:R-:W1:Y:S02]  /*07a0*/  F2I.FTZ.U32.TRUNC.NTZ R3, R2 ;  /* 0x0000000200037305 */ /* 0x000e64000021f000 */
[----:B-1----:R-:W-:-:S04]  /*07b0*/  IMAD.MOV R2, RZ, RZ, -R3 ;  /* 0x000000ffff027224 */ /* 0x002fc800078e0a03 */
[----:B--2---:R-:W-:Y:S02]  /*07c0*/  IMAD R4, R2, R5, RZ ;  /* 0x0000000502047224 */ /* 0x004fe400078e02ff */
[----:B------:R-:W-:-:S04]  /*07d0*/  IMAD.MOV.U32 R2, RZ, RZ, RZ ;  /* 0x000000ffff027224 */ /* 0x000fc800078e00ff */
[----:B------:R-:W-:-:S04]  /*07e0*/  IMAD.HI.U32 R2, R3, R4, R2 ;  /* 0x0000000403027227 */ /* 0x000fc800078e0002 */
[----:B------:R-:W-:-:S04]  /*07f0*/  IMAD.MOV.U32 R3, RZ, RZ, R6 ;  /* 0x000000ffff037224 */ /* 0x000fc800078e0006 */
[----:B------:R-:W-:-:S04]  /*0800*/  IMAD.HI.U32 R2, R2, R3, RZ ;  /* 0x0000000302027227 */ /* 0x000fc800078e00ff */
[----:B------:R-:W-:Y:S02]  /*0810*/  IMAD R0, R2, R0, R3 ;  /* 0x0000000002007224 */ /* 0x000fe400078e0203 */
[----:B------:R-:W1:Y:S03]  /*0820*/  MUFU.RCP R3, R8 ;  /* 0x0000000800037308 */ /* 0x000e660000001000 */
[----:B------:R-:W-:-:S13]  /*0830*/  ISETP.GT.U32.AND P0, PT, R5, R0, PT ;  /* 0x000000000500720c */ /* 0x000fda0003f04070 */
[----:B------:R-:W-:Y:S01]  /*0840*/  @!P0 IMAD.IADD R0, R0, 0x1, -R5 ;  /* 0x0000000100008824 */ /* 0x000fe200078e0a05 */
[----:B-1----:R-:W-:Y:S02]  /*0850*/  IADD3 R3, R3, 0xffffffe, RZ ;  /* 0x0ffffffe03037810 */ /* 0x002fe40007ffe0ff */
[----:B------:R-:W-:Y:S02]  /*0860*/  @!P0 IADD3 R2, R2, 0x1, RZ ;  /* 0x0000000102028810 */ /* 0x000fe40007ffe0ff */
[----:B------:R-:W-:Y:S02]  /*0870*/  ISETP.GE.U32.AND P2, PT, R0, R5, PT ;  /* 0x000000050000720c */ /* 0x000fe40003f46070 */
[----:B------:R-:W1:Y:S01]  /*0880*/  F2I.FTZ.U32.TRUNC.NTZ R3, R3 ;  /* 0x0000000300037305 */ /* 0x000e62000021f000 */
[----:B------:R-:W-:Y:S02]  /*0890*/  LOP3.LUT R0, R12, R11, RZ, 0x3c, !PT ;  /* 0x0000000b0c007212 */ /* 0x000fe400078e3cff */
[----:B------:R-:W-:-:S02]  /*08a0*/  ISETP.NE.AND P0, PT, R11, RZ, PT ;  /* 0x000000ff0b00720c */ /* 0x000fc40003f05270 */
[----:B------:R-:W-:-:S06]  /*08b0*/  ISETP.GE.AND P1, PT, R0, RZ, PT ;  /* 0x000000ff0000720c */ /* 0x000fcc0003f26270 */
[----:B------:R-:W-:Y:S02]  /*08c0*/  @P2 IADD3 R2, R2, 0x1, RZ ;  /* 0x0000000102022810 */ /* 0x000fe40007ffe0ff */
[----:B-1----:R-:W-:-:S03]  /*08d0*/  IADD3 R0, RZ, -R3, RZ ;  /* 0x80000003ff007210 */ /* 0x002fc60007ffe0ff */
[----:B------:R-:W-:Y:S01]  /*08e0*/  IMAD.MOV.U32 R4, RZ, RZ, R2 ;  /* 0x000000ffff047224 */ /* 0x000fe200078e0002 */
[----:B------:R-:W-:-:S03]  /*08f0*/  MOV R2, RZ ;  /* 0x000000ff00027202 */ /* 0x000fc60000000f00 */
[----:B------:R-:W-:Y:S01]  /*0900*/  @!P1 IMAD.MOV R4, RZ, RZ, -R4 ;  /* 0x000000ffff049224 */ /* 0x000fe200078e0a04 */
[----:B------:R-:W-:Y:S01]  /*0910*/  @!P0 LOP3.LUT R4, RZ, R11, RZ, 0x33, !PT ;  /* 0x0000000bff048212 */ /* 0x000fe200078e33ff */
[----:B------:R-:W-:Y:S01]  /*0920*/  IMAD.MOV.U32 R5, RZ, RZ, R0 ;  /* 0x000000ffff057224 */ /* 0x000fe200078e0000 */
[----:B------:R-:W-:Y:S02]  /*0930*/  IABS R0, R10 ;  /* 0x0000000a00007213 */ /* 0x000fe40000000000 */
[----:B------:R-:W-:Y:S01]  /*0940*/  IABS R8, R4 ;  /* 0x0000000400087213 */ /* 0x000fe20000000000 */
[----:B------:R-:W-:Y:S02]  /*0950*/  IMAD R5, R5, R7, RZ ;  /* 0x0000000705057224 */ /* 0x000fe400078e02ff */
[----:B------:R-:W-:Y:S02]  /*0960*/  IMAD.MOV R6, RZ, RZ, -R0 ;  /* 0x000000ffff067224 */ /* 0x000fe400078e0a00 */
[----:B------:R-:W-:-:S04]  /*0970*/  IMAD.HI.U32 R0, R3, R5, R2 ;  /* 0x0000000503007227 */ /* 0x000fc800078e0002 */
[----:B------:R-:W-:Y:S02]  /*0980*/  IMAD.MOV.U32 R2, RZ, RZ, R8 ;  /* 0x000000ffff027224 */ /* 0x000fe400078e0008 */
[----:B------:R-:W-:Y:S02]  /*0990*/  IMAD.MOV.U32 R3, RZ, RZ, R6 ;  /* 0x000000ffff037224 */ /* 0x000fe400078e0006 */
[----:B------:R-:W-:-:S04]  /*09a0*/  IMAD.HI.U32 R0, R0, R2, RZ ;  /* 0x0000000200007227 */ /* 0x000fc800078e00ff */
[----:B------:R-:W-:Y:S02]  /*09b0*/  IMAD R2, R0, R3, R2 ;  /* 0x0000000300027224 */ /* 0x000fe400078e0202 */
[----:B------:R-:W-:-:S03]  /*09c0*/  IMAD R3, R4, R11, RZ ;  /* 0x0000000b04037224 */ /* 0x000fc600078e02ff */
[----:B------:R-:W-:Y:S02]  /*09d0*/  ISETP.GT.U32.AND P0, PT, R7, R2, PT ;  /* 0x000000020700720c */ /* 0x000fe40003f04070 */
[----:B------:R-:W-:-:S11]  /*09e0*/  IADD3 R3, R12, -R3, RZ ;  /* 0x800000030c037210 */ /* 0x000fd60007ffe0ff */
[----:B------:R-:W-:Y:S01]  /*09f0*/  @!P0 IMAD.IADD R2, R2, 0x1, -R7 ;  /* 0x0000000102028824 */ /* 0x000fe200078e0a07 */
[----:B------:R-:W-:Y:S02]  /*0a00*/  @!P0 IADD3 R0, R0, 0x1, RZ ;  /* 0x0000000100008810 */ /* 0x000fe40007ffe0ff */
[----:B------:R-:W-:Y:S02]  /*0a10*/  ISETP.NE.AND P0, PT, R10, RZ, PT ;  /* 0x000000ff0a00720c */ /* 0x000fe40003f05270 */
[----:B------:R-:W-:Y:S02]  /*0a20*/  ISETP.GE.U32.AND P2, PT, R2, R7, PT ;  /* 0x000000070200720c */ /* 0x000fe40003f46070 */
[----:B------:R-:W-:-:S04]  /*0a30*/  LOP3.LUT R2, R4, R10, RZ, 0x3c, !PT ;  /* 0x0000000a04027212 */ /* 0x000fc800078e3cff */
[----:B------:R-:W-:-:S07]  /*0a40*/  ISETP.GE.AND P1, PT, R2, RZ, PT ;  /* 0x000000ff0200720c */ /* 0x000fce0003f26270 */
[----:B------:R-:W-:-:S06]  /*0a50*/  @P2 IADD3 R0, R0, 0x1, RZ ;  /* 0x0000000100002810 */ /* 0x000fcc0007ffe0ff */
[----:B------:R-:W-:Y:S02]  /*0a60*/  @!P1 IADD3 R0, -R0, RZ, RZ ;  /* 0x000000ff00009210 */ /* 0x000fe40007ffe1ff */
[----:B------:R-:W-:-:S05]  /*0a70*/  @!P0 LOP3.LUT R0, RZ, R10, RZ, 0x33, !PT ;  /* 0x0000000aff008212 */ /* 0x000fca00078e33ff */
[--C-:B------:R-:W-:Y:S02]  /*0a80*/  IMAD.MOV R2, RZ, RZ, -R0.reuse ;  /* 0x000000ffff027224 */ /* 0x100fe400078e0a00 */
[C---:B------:R-:W-:Y:S02]  /*0a90*/  IMAD R0, R10.reuse, 0x1000000, R0 ;  /* 0x010000000a007824 */ /* 0x040fe400078e0200 */
[----:B------:R-:W-:Y:S02]  /*0aa0*/  IMAD R2, R10, R2, R4 ;  /* 0x000000020a027224 */ /* 0x000fe400078e0204 */
[----:B------:R-:W-:Y:S02]  /*0ab0*/  IMAD.IADD R4, R13, 0x1, R9 ;  /* 0x000000010d047824 */ /* 0x000fe400078e0209 */
[----:B------:R-:W-:-:S03]  /*0ac0*/  IMAD R0, R2, 0x10000, R0 ;  /* 0x0001000002007824 */ /* 0x000fc600078e0200 */
[----:B------:R1:W-:Y:S04]  /*0ad0*/  STL [R1+0x54], R4 ;  /* 0x0000540401007387 */ /* 0x0003e80000100800 */
[----:B------:R1:W-:Y:S04]  /*0ae0*/  STL [R1+0x50], R0 ;  /* 0x0000500001007387 */ /* 0x0003e80000100800 */
[----:B------:R1:W-:Y:S01]  /*0af0*/  STL [R1+0x4c], R3 ;  /* 0x00004c0301007387 */ /* 0x0003e20000100800 */
[----:B------:R-:W-:Y:S05]  /*0b00*/  BRA `(.L_x_21) ;  /* 0x0000006000007947 */ /* 0x000fea0003800000 */
.L_x_12:
[----:B------:R-:W-:Y:S01]  /*0b10*/  MOV R0, UR4 ;  /* 0x0000000400007c02 */ /* 0x000fe20008000f00 */
[----:B------:R-:W-:Y:S04]  /*0b20*/  STL [R1+0x4c], RZ ;  /* 0x00004cff01007387 */ /* 0x000fe80000100800 */
[----:B------:R-:W-:Y:S04]  /*0b30*/  STL [R1+0x50], RZ ;  /* 0x000050ff01007387 */ /* 0x000fe80000100800 */
[----:B------:R1:W-:Y:S02]  /*0b40*/  STL [R1+0x48], R0 ;  /* 0x0000480001007387 */ /* 0x0003e40000100800 */
[----:B-1----:R-:W-:-:S05]  /*0b50*/  MOV R0, c[0x0][0x53c] ;  /* 0x00014f0000007a02 */ /* 0x002fca0000000f00 */
[----:B------:R1:W-:Y:S02]  /*0b60*/  STL [R1+0x54], R0 ;  /* 0x0000540001007387 */ /* 0x0003e40000100800 */
.L_x_21:
[----:B-1----:R-:W2:Y:S04]  /*0b70*/  LDL R4, [R1+0x48] ;  /* 0x0000480001047983 */ /* 0x002ea80000100800 */
[----:B------:R-:W2:Y:S04]  /*0b80*/  LDL R5, [R1+0x4c] ;  /* 0x00004c0001057983 */ /* 0x000ea80000100800 */
[----:B------:R-:W2:Y:S04]  /*0b90*/  LDL R6, [R1+0x50] ;  /* 0x0000500001067983 */ /* 0x000ea80000100800 */
[----:B------:R-:W2:Y:S01]  /*0ba0*/  LDL R7, [R1+0x54] ;  /* 0x0000540001077983 */ /* 0x000ea20000100800 */
[----:B------:R-:W-:Y:S01]  /*0bb0*/  ISETP.NE.AND P0, PT, R14, RZ, PT ;  /* 0x000000ff0e00720c */ /* 0x000fe20003f05270 */
[----:B------:R-:W-:-:S12]  /*0bc0*/  WARPSYNC 0xffffffff ;  /* 0xffffffff00007948 */ /* 0x000fd80003800000 */
[----:B--2---:R1:W-:Y:S04]  /*0bd0*/  @!P0 STS.128 [0x1a080], R4 ;  /* 0x01a08004ff008388 */ /* 0x0043e80000000c00 */
[----:B------:R-:W-:Y:S06]  /*0be0*/  BAR.ARV 0x5, 0x100 ;  /* 0x0144000000007b1d */ /* 0x000fec0000002000 */
.L_x_10:
[----:B------:R-:W2:Y:S02]  /*0bf0*/  LDL R0, [R1+0x54] ;  /* 0x0000540001007983 */ /* 0x000ea40000100800 */
[----:B--2---:R-:W-:-:S13]  /*0c00*/  ISETP.GE.AND P0, PT, R0, c[0x0][0x53c], PT ;  /* 0x00014f0000007a0c */ /* 0x004fda0003f06270 */
[----:B------:R-:W-:Y:S05]  /*0c10*/  @P0 EXIT ;  /* 0x000000000000094d */ /* 0x000fea0003800000 */
[----:B------:R-:W2:Y:S02]  /*0c20*/  S2R R17, SR_TID.X ;  /* 0x0000000000117919 */ /* 0x000ea40000002100 */
[----:B--2---:R-:W-:-:S04]  /*0c30*/  SHF.R.S32.HI R10, RZ, 0x1f, R17 ;  /* 0x0000001fff0a7819 */ /* 0x004fc80000011411 */
[CC--:B------:R-:W-:Y:S02]  /*0c40*/  LEA.HI R2, R10.reuse, R17.reuse, RZ, 0x4 ;  /* 0x000000110a027211 */ /* 0x0c0fe400078f20ff */
[CC--:B------:R-:W-:Y:S02]  /*0c50*/  LEA.HI R14, R10.reuse, R17.reuse, RZ, 0x2 ;  /* 0x000000110a0e7211 */ /* 0x0c0fe400078f10ff */
[----:B------:R-:W-:Y:S02]  /*0c60*/  SHF.R.S32.HI R3, RZ, 0x4, R2 ;  /* 0x00000004ff037819 */ /* 0x000fe40000011402 */
[----:B------:R-:W-:Y:S02]  /*0c70*/  LEA.HI R12, R10, R17, RZ, 0x3 ;  /* 0x000000110a0c7211 */ /* 0x000fe400078f18ff */
[----:B------:R-:W-:Y:S02]  /*0c80*/  LEA.HI R0, R2, R3, RZ, 0x1 ;  /* 0x0000000302007211 */ /* 0x000fe400078f08ff */
[----:B-1----:R-:W-:-:S02]  /*0c90*/  SHF.R.S32.HI R7, RZ, 0x2, R14 ;  /* 0x00000002ff077819 */ /* 0x002fc4000001140e */
[----:B------:R-:W-:Y:S02]  /*0ca0*/  LOP3.LUT R0, R0, 0xfffffffe, RZ, 0xc0, !PT ;  /* 0xfffffffe00007812 */ /* 0x000fe400078ec0ff */
[----:B------:R-:W-:Y:S02]  /*0cb0*/  SHF.R.S32.HI R4, RZ, 0x3, R12 ;  /* 0x00000003ff047819 */ /* 0x000fe4000001140c */
[----:B------:R-:W-:Y:S01]  /*0cc0*/  LEA.HI R9, R10, R17, RZ, 0x5 ;  /* 0x000000110a097211 */ /* 0x000fe200078f28ff */
[----:B------:R-:W-:Y:S01]  /*0cd0*/  IMAD.IADD R13, R3, 0x1, -R0 ;  /* 0x00000001030d7824 */ /* 0x000fe200078e0a00 */
[----:B------:R-:W-:Y:S01]  /*0ce0*/  LOP3.LUT R0, R2, 0xfffffff0, RZ, 0xc0, !PT ;  /* 0xfffffff002007812 */ /* 0x000fe200078ec0ff */
[----:B------:R-:W-:Y:S01]  /*0cf0*/  IMAD.SHL.U32 R4, R4, 0x40, RZ ;  /* 0x0000004004047824 */ /* 0x000fe200078e00ff */
[----:B------:R-:W-:Y:S02]  /*0d00*/  SHF.R.S32.HI R2, RZ, 0x1f, R14 ;  /* 0x0000001fff027819 */ /* 0x000fe4000001140e */
[----:B------:R-:W-:Y:S01]  /*0d10*/  LOP3.LUT R3, R12, 0xfffffff8, RZ, 0xc0, !PT ;  /* 0xfffffff80c037812 */ /* 0x000fe200078ec0ff */
[----:B------:R-:W-:Y:S01]  /*0d20*/  IMAD.IADD R0, R17, 0x1, -R0 ;  /* 0x0000000111007824 */ /* 0x000fe200078e0a00 */
[----:B------:R-:W-:-:S02]  /*0d30*/  LEA.HI R2, R2, R7, RZ, 0x3 ;  /* 0x0000000702027211 */ /* 0x000fc400078f18ff */
[----:B------:R-:W-:Y:S01]  /*0d40*/  SHF.R.S32.HI R242, RZ, 0x5, R9 ;  /* 0x00000005fff27819 */ /* 0x000fe20000011409 */
[----:B------:R-:W-:Y:S01]  /*0d50*/  IMAD.IADD R6, R17, 0x1, -R3 ;  /* 0x0000000111067824 */ /* 0x000fe200078e0a03 */
[----:B------:R-:W-:Y:S02]  /*0d60*/  SHF.R.S32.HI R5, RZ, 0x1f, R0 ;  /* 0x0000001fff057819 */ /* 0x000fe40000011400 */
[----:B------:R-:W-:Y:S01]  /*0d70*/  LOP3.LUT R3, R2, 0xfffffff8, RZ, 0xc0, !PT ;  /* 0xfffffff802037812 */ /* 0x000fe200078ec0ff */
[----:B------:R-:W-:Y:S01]  /*0d80*/  IMAD.SHL.U32 R20, R6, 0x8, RZ ;  /* 0x0000000806147824 */ /* 0x000fe200078e00ff */
[----:B------:R-:W-:Y:S01]  /*0d90*/  LOP3.LUT R2, R4, 0x1c0, RZ, 0xc0, !PT ;  /* 0x000001c004027812 */ /* 0x000fe200078ec0ff */
[----:B------:R-:W-:Y:S01]  /*0da0*/  IMAD.SHL.U32 R6, R6, 0x40, RZ ;  /* 0x0000004006067824 */ /* 0x000fe200078e00ff */
[----:B------:R-:W-:Y:S01]  /*0db0*/  LEA.HI R11, R5, R0, RZ, 0x3 ;  /* 0x00000000050b7211 */ /* 0x000fe200078f18ff */
[----:B------:R-:W-:Y:S01]  /*0dc0*/  IMAD.IADD R7, R7, 0x1, -R3 ;  /* 0x0000000107077824 */ /* 0x000fe200078e0a03 */
[----:B------:R-:W-:-:S02]  /*0dd0*/  SHF.R.U32.HI R4, RZ, 0x3, R2 ;  /* 0x00000003ff047819 */ /* 0x000fc40000011602 */
[----:B------:R-:W-:Y:S02]  /*0de0*/  LOP3.LUT R3, R2, 0x38, R20, 0xf8, !PT ;  /* 0x0000003802037812 */ /* 0x000fe400078ef814 */
[----:B------:R-:W-:Y:S02]  /*0df0*/  LOP3.LUT R2, R11, 0xfffffff8, RZ, 0xc0, !PT ;  /* 0xfffffff80b027812 */ /* 0x000fe400078ec0ff */
[----:B------:R-:W-:Y:S02]  /*0e00*/  LOP3.LUT R8, R3, R4, RZ, 0x3c, !PT ;  /* 0x0000000403087212 */ /* 0x000fe400078e3cff */
[----:B------:R-:W-:Y:S01]  /*0e10*/  SHF.R.S32.HI R3, RZ, 0x1f, R9 ;  /* 0x0000001fff037819 */ /* 0x000fe20000011409 */
[----:B------:R-:W-:Y:S01]  /*0e20*/  IMAD.IADD R5, R0, 0x1, -R2 ;  /* 0x0000000100057824 */ /* 0x000fe200078e0a02 */
[----:B------:R-:W-:Y:S02]  /*0e30*/  LOP3.LUT R2, R9, 0xffffffe0, RZ, 0xc0, !PT ;  /* 0xffffffe009027812 */ /* 0x000fe400078ec0ff */
[----:B------:R-:W-:-:S02]  /*0e40*/  LOP3.LUT R0, R6, 0x1c0, RZ, 0xc0, !PT ;  /* 0x000001c006007812 */ /* 0x000fc400078ec0ff */
[----:B------:R-:W-:Y:S01]  /*0e50*/  LEA.HI R6, R10, R17, RZ, 0x6 ;  /* 0x000000110a067211 */ /* 0x000fe200078f30ff */
[----:B------:R-:W-:Y:S01]  /*0e60*/  IMAD.IADD R16, R17, 0x1, -R2 ;  /* 0x0000000111107824 */ /* 0x000fe200078e0a02 */
[----:B------:R-:W-:Y:S02]  /*0e70*/  LOP3.LUT R4, R0, 0x8, R12, 0xf8, !PT ;  /* 0x0000000800047812 */ /* 0x000fe400078ef80c */
[----:B------:R-:W-:Y:S02]  /*0e80*/  SHF.R.U32.HI R2, RZ, 0x3, R0 ;  /* 0x00000003ff027819 */ /* 0x000fe40000011600 */
[----:B------:R-:W-:Y:S02]  /*0e90*/  LEA.HI R0, R3, R242, RZ, 0x3 ;  /* 0x000000f203007211 */ /* 0x000fe400078f18ff */
[----:B------:R-:W-:Y:S02]  /*0ea0*/  SHF.R.S32.HI R9, RZ, 0x1f, R16 ;  /* 0x0000001fff097819 */ /* 0x000fe40000011410 */
[----:B------:R-:W-:Y:S01]  /*0eb0*/  LOP3.LUT R12, R4, R2, RZ, 0x3c, !PT ;  /* 0x00000002040c7212 */ /* 0x000fe200078e3cff */
[----:B------:R-:W-:Y:S01]  /*0ec0*/  IMAD.SHL.U32 R2, R6, 0x8, RZ ;  /* 0x0000000806027824 */ /* 0x000fe200078e00ff */
[----:B------:R-:W-:Y:S01]  /*0ed0*/  LOP3.LUT R0, R0, 0xffffff8, RZ, 0xc0, !PT ;  /* 0x0ffffff800007812 */ /* 0x000fe200078ec0ff */
[----:B------:R-:W-:Y:S01]  /*0ee0*/  IMAD.MOV.U32 R6, RZ, RZ, 0x10 ;  /* 0x00000010ff067424 */ /* 0x000fe200078e00ff */
[----:B------:R-:W-:-:S02]  /*0ef0*/  LEA.HI R9, R9, R16, RZ, 0x2 ;  /* 0x0000001009097211 */ /* 0x000fc400078f10ff */
[----:B------:R-:W-:Y:S02]  /*0f00*/  LOP3.LUT R3, R7, 0x1, RZ, 0xc0, !PT ;  /* 0x0000000107037812 */ /* 0x000fe400078ec0ff */
[----:B------:R-:W-:Y:S01]  /*0f10*/  LOP3.LUT R248, R8, 0x7ffffe00, R2, 0xf8, !PT ;  /* 0x7ffffe0008f87812 */ /* 0x000fe200078ef802 */
[----:B------:R-:W-:Y:S01]  /*0f20*/  IMAD.IADD R2, R242, 0x1, -R0 ;  /* 0x00000001f2027824 */ /* 0x000fe200078e0a00 */
[----:B------:R-:W-:Y:S02]  /*0f30*/  SHF.R.S32.HI R0, RZ, 0x2, R9 ;  /* 0x00000002ff007819 */ /* 0x000fe40000011409 */
[----:B------:R-:W-:Y:S01]  /*0f40*/  ISETP.NE.U32.AND P4, PT, R3, 0x1, PT ;  /* 0x000000010300780c */ /* 0x000fe20003f85070 */
[C---:B------:R-:W-:Y:S01]  /*0f50*/  IMAD.SHL.U32 R3, R5.reuse, 0x40, RZ ;  /* 0x0000004005037824 */ /* 0x040fe200078e00ff */
[----:B------:R-:W-:Y:S01]  /*0f60*/  LOP3.LUT R4, R14, 0xfffffffc, RZ, 0xc0, !PT ;  /* 0xfffffffc0e047812 */ /* 0x000fe200078ec0ff */
[----:B------:R-:W-:Y:S01]  /*0f70*/  IMAD R15, R2, 0x10, R0 ;  /* 0x00000010020f7824 */ /* 0x000fe200078e0200 */
[----:B------:R-:W-:Y:S01]  /*0f80*/  LOP3.LUT P3, RZ, R5, 0x2, RZ, 0xc0, !PT ;  /* 0x0000000205ff7812 */ /* 0x000fe2000786c0ff */
[----:B------:R-:W-:Y:S01]  /*0f90*/  IMAD.SHL.U32 R2, R13, 0x8, RZ ;  /* 0x000000080d027824 */ /* 0x000fe200078e00ff */
[----:B------:R-:W-:Y:S01]  /*0fa0*/  LOP3.LUT R0, R3, 0x1c0, RZ, 0xc0, !PT ;  /* 0x000001c003007812 */ /* 0x000fe200078ec0ff */
[----:B------:R-:W-:Y:S01]  /*0fb0*/  IMAD.IADD R3, R17, 0x1, -R4 ;  /* 0x0000000111037824 */ /* 0x000fe200078e0a04 */
[----:B------:R-:W-:Y:S01]  /*0fc0*/  LOP3.LUT P0, RZ, R5, 0x4, RZ, 0xc0, !PT ;  /* 0x0000000405ff7812 */ /* 0x000fe2000780c0ff */
[C---:B------:R-:W-:Y:S01]  /*0fd0*/  IMAD.SHL.U32 R4, R7.reuse, 0x40, RZ ;  /* 0x0000004007047824 */ /* 0x040fe200078e00ff */
[----:B------:R-:W-:Y:S01]  /*0fe0*/  LOP3.LUT R5, R0, 0x8, R2, 0xf8, !PT ;  /* 0x0000000800057812 */ /* 0x000fe200078ef802 */
[----:B------:R-:W-:Y:S01]  /*0ff0*/  IMAD.MOV.U32 R14, RZ, RZ, 0x20 ;  /* 0x00000020ff0e7424 */ /* 0x000fe200078e00ff */
[----:B------:R-:W-:Y:S01]  /*1000*/  SHF.R.U32.HI R2, RZ, 0x3, R0 ;  /* 0x00000003ff027819 */ /* 0x000fe20000011600 */
[----:B------:R-:W-:Y:S01]  /*1010*/  STL [R1+0x98], R15 ;  /* 0x0000980f01007387 */ /* 0x000fe20000100800 */
[----:B------:R-:W-:Y:S01]  /*1020*/  R2P PR, R7, 0x6 ;  /* 0x0000000607007804 */ /* 0x000fe20000000000 */
[----:B------:R-:W-:Y:S01]  /*1030*/  IMAD.SHL.U32 R248, R248, 0x2, RZ ;  /* 0x00000002f8f87824 */ /* 0x000fe200078e00ff */
[----:B------:R-:W-:Y:S01]  /*1040*/  LOP3.LUT R7, R5, R2, RZ, 0x3c, !PT ;  /* 0x0000000205077212 */ /* 0x000fe200078e3cff */
[----:B------:R-:W-:Y:S01]  /*1050*/  IMAD R5, R242, 0x200, R3 ;  /* 0x00000200f2057824 */ /* 0x000fe200078e0203 */
[----:B------:R-:W-:-:S02]  /*1060*/  LEA.HI R0, R3, R3, RZ, 0x1 ;  /* 0x0000000303007211 */ /* 0x000fc400078f08ff */
[----:B------:R-:W-:Y:S02]  /*1070*/  LOP3.LUT R2, R4, 0x1c0, RZ, 0xc0, !PT ;  /* 0x000001c004027812 */ /* 0x000fe400078ec0ff */
[----:B------:R-:W-:Y:S02]  /*1080*/  LOP3.LUT R0, R0, 0x1ffffffe, RZ, 0xc0, !PT ;  /* 0x1ffffffe00007812 */ /* 0x000fe400078ec0ff */
[----:B------:R-:W-:Y:S02]  /*1090*/  LEA.HI R2, R2, R2, RZ, 0x1d ;  /* 0x0000000202027211 */ /* 0x000fe400078fe8ff */
[----:B------:R-:W-:Y:S01]  /*10a0*/  IADD3 R18, R20, 0x40, RZ ;  /* 0x0000004014127810 */ /* 0x000fe20007ffe0ff */
[----:B------:R-:W-:Y:S01]  /*10b0*/  IMAD.IADD R10, R3, 0x1, -R0 ;  /* 0x00000001030a7824 */ /* 0x000fe200078e0a00 */
[----:B------:R-:W-:Y:S01]  /*10c0*/  SHF.R.S32.HI R21, RZ, 0x1f, R20 ;  /* 0x0000001fff157819 */ /* 0x000fe20000011414 */
[----:B------:R-:W-:Y:S01]  /*10d0*/  IMAD.U32 R8, R5, 0x2, R2 ;  /* 0x0000000205087824 */ /* 0x000fe200078e0002 */
[----:B------:R-:W-:Y:S01]  /*10e0*/  SEL R4, R6, 0xfffffff0, !P3 ;  /* 0xfffffff006047807 */ /* 0x000fe20005800000 */
[----:B------:R-:W-:Y:S01]  /*10f0*/  IMAD.SHL.U32 R6, R11, 0x40, RZ ;  /* 0x000000400b067824 */ /* 0x000fe200078e00ff */
[----:B------:R-:W-:Y:S01]  /*1100*/  SEL R3, R14, 0xffffffe0, !P0 ;  /* 0xffffffe00e037807 */ /* 0x000fe20004000000 */
[----:B------:R-:W-:Y:S01]  /*1110*/  STL.64 [R1+0x28], R20 ;  /* 0x0000281401007387 */ /* 0x000fe20000100a00 */
[----:B------:R-:W-:Y:S01]  /*1120*/  IADD3 R17, R20, 0x80, RZ ;  /* 0x0000008014117810 */ /* 0x000fe20007ffe0ff */
[----:B------:R-:W-:Y:S01]  /*1130*/  IMAD R0, R13, 0x200, R12 ;  /* 0x000002000d007824 */ /* 0x000fe200078e020c */
[----:B------:R-:W-:Y:S01]  /*1140*/  LOP3.LUT R2, R9, 0x7ffffffc, RZ, 0xc0, !PT ;  /* 0x7ffffffc09027812 */ /* 0x000fe200078ec0ff */
[----:B------:R-:W-:Y:S01]  /*1150*/  STL [R1+0x30], R18 ;  /* 0x0000301201007387 */ /* 0x000fe20000100800 */
[----:B------:R-:W-:Y:S01]  /*1160*/  SHF.R.S32.HI R9, RZ, 0x1f, R18 ;  /* 0x0000001fff097819 */ /* 0x000fe20000011412 */
[----:B------:R-:W-:Y:S01]  /*1170*/  IMAD.IADD R4, R4, 0x1, R3 ;  /* 0x0000000104047824 */ /* 0x000fe200078e0203 */
[----:B------:R-:W-:Y:S01]  /*1180*/  IADD3 R5, R20, 0xc0, RZ ;  /* 0x000000c014057810 */ /* 0x000fe20007ffe0ff */
[----:B------:R-:W-:Y:S01]  /*1190*/  STL [R1+0x34], R17 ;  /* 0x0000341101007387 */ /* 0x000fe20000100800 */
[----:B------:R-:W-:Y:S01]  /*11a0*/  LOP3.LUT R3, R7, 0x7ffffe00, R6, 0xf8, !PT ;  /* 0x7ffffe0007037812 */ /* 0x000fe200078ef806 */
[----:B------:R-:W-:Y:S01]  /*11b0*/  IMAD.IADD R2, R16, 0x1, -R2 ;  /* 0x0000000110027824 */ /* 0x000fe200078e0a02 */
[----:B------:R-:W-:Y:S01]  /*11c0*/  SHF.R.S32.HI R6, RZ, 0x1f, R17 ;  /* 0x0000001fff067819 */ /* 0x000fe20000011411 */
[----:B------:R-:W-:Y:S01]  /*11d0*/  STL [R1+0x68], R9 ;  /* 0x0000680901007387 */ /* 0x000fe20000100800 */
[----:B------:R-:W-:Y:S01]  /*11e0*/  IMAD.MOV.U32 R7, RZ, RZ, 0x40 ;  /* 0x00000040ff077424 */ /* 0x000fe200078e00ff */
[----:B------:R-:W-:Y:S01]  /*11f0*/  LEA R11, R8, 0x80, 0x1 ;  /* 0x00000080080b7811 */ /* 0x000fe200078e08ff */
[----:B------:R-:W-:Y:S01]  /*1200*/  IMAD.SHL.U32 R8, R2, 0x2, RZ ;  /* 0x0000000202087824 */ /* 0x000fe200078e00ff */
[----:B------:R1:W-:Y:S01]  /*1210*/  STL [R1+0x38], R5 ;  /* 0x0000380501007387 */ /* 0x0003e20000100800 */
[----:B------:R-:W-:Y:S01]  /*1220*/  IMAD R2, R10, 0x8, R15 ;  /* 0x000000080a027824 */ /* 0x000fe200078e020f */
[----:B------:R-:W-:-:S02]  /*1230*/  LEA R134, R0, 0x14080, 0x1 ;  /* 0x0001408000867811 */ /* 0x000fc400078e08ff */
[----:B------:R2:W-:Y:S01]  /*1240*/  STL [R1+0x64], R6 ;  /* 0x0000640601007387 */ /* 0x0005e20000100800 */
[----:B------:R-:W-:Y:S02]  /*1250*/  SEL R0, R7, 0xffffffc0, !P0 ;  /* 0xffffffc007007807 */ /* 0x000fe40004000000 */
[----:B------:R-:W-:-:S05]  /*1260*/  LEA R236, R3, 0x4080, 0x1 ;  /* 0x0000408003ec7811 */ /* 0x000fca00078e08ff */
[--C-:B------:R-:W-:Y:S02]  /*1270*/  IMAD R242, R242, 0x800, R236.reuse ;  /* 0x00000800f2f27824 */ /* 0x100fe400078e02ec */
[----:B------:R-:W-:Y:S02]  /*1280*/  IMAD R241, R4, 0x2, R236 ;  /* 0x0000000204f17824 */ /* 0x000fe400078e02ec */
[----:B------:R-:W-:Y:S02]  /*1290*/  IMAD.IADD R237, R236, 0x1, R0 ;  /* 0x00000001eced7824 */ /* 0x000fe400078e0200 */
[----:B------:R-:W-:Y:S01]  /*12a0*/  IMAD.IADD R245, R0, 0x1, R242 ;  /* 0x0000000100f57824 */ /* 0x000fe200078e02f2 */
[----:B-1----:R-:W-:Y:S02]  /*12b0*/  SHF.R.S32.HI R5, RZ, 0x1f, R5 ;  /* 0x0000001fff057819 */ /* 0x002fe40000011405 */
[----:B--2---:R-:W-:-:S03]  /*12c0*/  SEL R6, R14, 0xffffffe0, !P1 ;  /* 0xffffffe00e067807 */ /* 0x004fc60004800000 */
[----:B------:R1:W-:Y:S04]  /*12d0*/  STL [R1+0x60], R5 ;  /* 0x0000600501007387 */ /* 0x0003e80000100800 */
[----:B------:R2:W-:Y:S01]  /*12e0*/  STL [R1+0x3c], R8 ;  /* 0x00003c0801007387 */ /* 0x0005e20000100800 */
[----:B------:R-:W-:-:S03]  /*12f0*/  IMAD.IADD R9, R11, 0x1, R6 ;  /* 0x000000010b097824 */ /* 0x000fc600078e0206 */
[----:B------:R-:W-:Y:S04]  /*1300*/  STL [R1+0x70], R11 ;  /* 0x0000700b01007387 */ /* 0x000fe80000100800 */
[----:B------:R3:W-:Y:S04]  /*1310*/  STL [R1+0x9c], R2 ;  /* 0x00009c0201007387 */ /* 0x0007e80000100800 */
[----:B------:R-:W-:Y:S01]  /*1320*/  STL [R1+0x7c], R9 ;  /* 0x00007c0901007387 */ /* 0x000fe20000100800 */
[----:B-1----:R-:W-:Y:S02]  /*1330*/  SEL R5, R7, 0xffffffc0, !P2 ;  /* 0xffffffc007057807 */ /* 0x002fe40005000000 */
[----:B--2---:R-:W-:-:S03]  /*1340*/  IADD3 R8, R11, -0x10, RZ ;  /* 0xfffffff00b087810 */ /* 0x004fc60007ffe0ff */
[C---:B------:R-:W-:Y:S01]  /*1350*/  IMAD.IADD R7, R11.reuse, 0x1, R5 ;  /* 0x000000010b077824 */ /* 0x040fe200078e0205 */
[----:B------:R-:W-:-:S04]  /*1360*/  @P4 IADD3 R8, R11, 0x10, RZ ;  /* 0x000000100b084810 */ /* 0x000fc80007ffe0ff */
[----:B------:R1:W-:Y:S01]  /*1370*/  STL [R1+0x8c], R7 ;  /* 0x00008c0701007387 */ /* 0x0003e20000100800 */
[--C-:B------:R-:W-:Y:S01]  /*1380*/  IMAD.IADD R3, R6, 0x1, R8.reuse ;  /* 0x0000000106037824 */ /* 0x100fe200078e0208 */
[----:B---3--:R-:W-:Y:S01]  /*1390*/  SEL R2, R14, 0xffffffe0, !P3 ;  /* 0xffffffe00e027807 */ /* 0x008fe20005800000 */
[----:B------:R-:W-:Y:S01]  /*13a0*/  IMAD.IADD R6, R5, 0x1, R8 ;  /* 0x0000000105067824 */ /* 0x000fe200078e0208 */
[----:B------:R2:W-:Y:S02]  /*13b0*/  STL [R1+0x74], R8 ;  /* 0x0000740801007387 */ /* 0x0005e40000100800 */
[--C-:B------:R-:W-:Y:S01]  /*13c0*/  IADD3 R239, R0, R236, R2.reuse ;  /* 0x000000ec00ef7210 */ /* 0x100fe20007ffe002 */
[----:B------:R-:W-:Y:S02]  /*13d0*/  IMAD.IADD R238, R236, 0x1, R2 ;  /* 0x00000001ecee7824 */ /* 0x000fe400078e0202 */
[----:B------:R-:W-:Y:S02]  /*13e0*/  IMAD.IADD R243, R2, 0x1, R242 ;  /* 0x0000000102f37824 */ /* 0x000fe400078e02f2 */
[----:B------:R-:W-:-:S02]  /*13f0*/  IMAD.IADD R2, R3, 0x1, R5 ;  /* 0x0000000103027824 */ /* 0x000fc400078e0205 */
[----:B------:R-:W-:Y:S02]  /*1400*/  IMAD.IADD R244, R0, 0x1, R243 ;  /* 0x0000000100f47824 */ /* 0x000fe400078e02f3 */
[----:B-1----:R-:W-:-:S05]  /*1410*/  IMAD.IADD R7, R9, 0x1, R5 ;  /* 0x0000000109077824 */ /* 0x002fca00078e0205 */
[----:B------:R2:W-:Y:S04]  /*1420*/  STL [R1+0x88], R7 ;  /* 0x0000880701007387 */ /* 0x0005e80000100800 */
[----:B------:R2:W-:Y:S04]  /*1430*/  STL [R1+0x84], R6 ;  /* 0x0000840601007387 */ /* 0x0005e80000100800 */
[----:B------:R2:W-:Y:S04]  /*1440*/  STL [R1+0x78], R3 ;  /* 0x0000780301007387 */ /* 0x0005e80000100800 */
[----:B------:R2:W-:Y:S02]  /*1450*/  STL [R1+0x80], R2 ;  /* 0x0000800201007387 */ /* 0x0005e40000100800 */
.L_x_92:
[----:B------:R-:W3:Y:S01]  /*1460*/  LDL R0, [R1+0x54] ;  /* 0x0000540001007983 */ /* 0x000ee20000100800 */
[----:B------:R-:W-:Y:S01]  /*1470*/  IMAD.MOV.U32 R12, RZ, RZ, 0x4 ;  /* 0x00000004ff0c7424 */ /* 0x000fe200078e00ff */
[----:B------:R-:W-:-:S02]  /*1480*/  ISETP.NE.U32.AND P0, PT, RZ, c[0x0][0x370], PT ;  /* 0x0000dc00ff007a0c */ /* 0x000fc40003f05070 */
[----:B------:R-:W4:Y:S02]  /*1490*/  LDL R10, [R1+0x50] ;  /* 0x00005000010a7983 */ /* 0x000f240000100800 */
[----:B------:R-:W-:Y:S01]  /*14a0*/  ISETP.NE.AND.EX P1, PT, RZ, c[0x0][0x374], PT, P0 ;  /* 0x0000dd00ff007a0c */ /* 0x000fe20003f25300 */
[----:B--23--:R-:W-:-:S05]  /*14b0*/  IMAD.WIDE R2, R0, R12, c[0x0][0x588] ;  /* 0x0001620000027625 */ /* 0x00cfca00078e020c */
[----:B------:R-:W2:Y:S01]  /*14c0*/  LDG.E R32, [R2.64] ;  /* 0x0000000602207981 */ /* 0x000ea2000c1e1900 */
[----:B------:R-:W-:Y:S01]  /*14d0*/  ISETP.NE.U32.AND P3, PT, RZ, c[0x0][0x360], PT ;  /* 0x0000d800ff007a0c */ /* 0x000fe20003f65070 */
[----:B------:R-:W-:Y:S01]  /*14e0*/  CS2R R8, SRZ ;  /* 0x0000000000087805 */ /* 0x000fe2000001ff00 */
[----:B------:R-:W-:Y:S02]  /*14f0*/  ISETP.NE.U32.AND P4, PT, RZ, c[0x0][0x348], PT ;  /* 0x0000d200ff007a0c */ /* 0x000fe40003f85070 */
[----:B------:R-:W-:Y:S02]  /*1500*/  ISETP.NE.AND.EX P3, PT, RZ, c[0x0][0x364], PT, P3 ;  /* 0x0000d900ff007a0c */ /* 0x000fe40003f65330 */
[----:B------:R-:W-:Y:S02]  /*1510*/  ISETP.NE.U32.AND P2, PT, RZ, c[0x0][0x350], PT ;  /* 0x0000d400ff007a0c */ /* 0x000fe40003f45070 */
[----:B------:R-:W-:Y:S02]  /*1520*/  ISETP.NE.AND.EX P4, PT, RZ, c[0x0][0x34c], PT, P4 ;  /* 0x0000d300ff007a0c */ /* 0x000fe40003f85340 */
[----:B------:R-:W-:Y:S01]  /*1530*/  ISETP.NE.AND.EX P5, PT, RZ, c[0x0][0x354], PT, P2 ;  /* 0x0000d500ff007a0c */ /* 0x000fe20003fa5320 */
[----:B------:R-:W-:Y:S01]  /*1540*/  IMAD.MOV.U32 R11, RZ, RZ, RZ ;  /* 0x000000ffff0b7224 */ /* 0x000fe200078e00ff */
[----:B--2---:R-:W-:Y:S01]  /*1550*/  SHF.R.S32.HI R31, RZ, 0x1f, R32 ;  /* 0x0000001fff1f7819 */ /* 0x004fe20000011420 */
[----:B------:R1:W-:Y:S01]  /*1560*/  STL [R1+0x40], R32 ;  /* 0x0000402001007387 */ /* 0x0003e20000100800 */
[----:B------:R-:W-:-:S02]  /*1570*/  @P1 LEA R2, P0, R32, c[0x0][0x370], 0x2 ;  /* 0x0000dc0020021a11 */ /* 0x000fc400078010ff */
[C---:B------:R-:W-:Y:S01]  /*1580*/  LEA R4, P2, R32.reuse, c[0x0][0x348], 0x2 ;  /* 0x0000d20020047a11 */ /* 0x040fe200078410ff */
[----:B------:R1:W-:Y:S01]  /*1590*/  STL [R1+0x5c], R31 ;  /* 0x00005c1f01007387 */ /* 0x0003e20000100800 */
[C---:B------:R-:W-:Y:S02]  /*15a0*/  @P1 LEA.HI.X R3, R32.reuse, c[0x0][0x374], R31, 0x2, P0 ;  /* 0x0000dd0020031a11 */ /* 0x040fe400000f141f */
[----:B------:R-:W-:-:S03]  /*15b0*/  @P3 LEA R6, P0, R32, c[0x0][0x360], 0x2 ;  /* 0x0000d80020063a11 */ /* 0x000fc600078010ff */
[----:B------:R2:W5:Y:S01]  /*15c0*/  @P1 LDG.E R8, [R2.64] ;  /* 0x0000000602081981 */ /* 0x000562000c1e1900 */
[C-C-:B------:R-:W-:Y:S02]  /*15d0*/  @P3 LEA.HI.X R7, R32.reuse, c[0x0][0x364], R31.reuse, 0x2, P0 ;  /* 0x0000d90020073a11 */ /* 0x140fe400000f141f */
[----:B------:R-:W-:Y:S02]  /*15e0*/  LEA.HI.X R5, R32, c[0x0][0x34c], R31, 0x2, P2 ;  /* 0x0000d30020057a11 */ /* 0x000fe400010f141f */
[----:B----4-:R-:W-:Y:S01]  /*15f0*/  LOP3.LUT R30, R10, 0xffff, RZ, 0xc0, !PT ;  /* 0x0000ffff0a1e7812 */ /* 0x010fe200078ec0ff */
[----:B------:R1:W5:Y:S01]  /*1600*/  @P3 LDG.E R14, [R6.64] ;  /* 0x00000006060e3981 */ /* 0x000362000c1e1900 */
[----:B------:R-:W-:Y:S01]  /*1610*/  YIELD ;  /* 0x0000000000007946 */ /* 0x000fe20003800000 */
[----:B------:R-:W-:Y:S02]  /*1620*/  P2R R21, PR, RZ, 0x20 ;  /* 0x00000020ff157803 */ /* 0x000fe40000000000 */
[----:B------:R1:W5:Y:S01]  /*1630*/  @P4 LDG.E R11, [R4.64] ;  /* 0x00000006040b4981 */ /* 0x000362000c1e1900 */
[----:B--2---:R-:W-:-:S04]  /*1640*/  LEA R2, P1, R32, c[0x0][0x350], 0x2 ;  /* 0x0000d40020027a11 */ /* 0x004fc800078210ff */
[----:B------:R-:W-:-:S05]  /*1650*/  LEA.HI.X R3, R32, c[0x0][0x354], R31, 0x2, P1 ;  /* 0x0000d50020037a11 */ /* 0x000fca00008f141f */
[----:B------:R1:W5:Y:S04]  /*1660*/  @P5 LDG.E R9, [R2.64] ;  /* 0x0000000602095981 */ /* 0x000368000c1e1900 */
[----:B------:R1:W-:Y:S01]  /*1670*/  STL [R1+0x58], R30 ;  /* 0x0000581e01007387 */ /* 0x0003e20000100800 */
[----:B------:R-:W-:Y:S05]  /*1680*/  @P3 BRA `(.L_x_22) ;  /* 0x0000005000003947 */ /* 0x000fea0003800000 */
[----:B-----5:R-:W-:Y:S01]  /*1690*/  MOV R14, c[0x0][0x168] ;  /* 0x00005a00000e7a02 */ /* 0x020fe20000000f00 */
[----:B------:R-:W-:Y:S05]  /*16a0*/  @!P4 BRA `(.L_x_22) ;  /* 0x000000300000c947 */ /* 0x000fea0003800000 */
[----:B-1----:R-:W2:Y:S04]  /*16b0*/  LDG.E R6, [R4.64] ;  /* 0x0000000604067981 */ /* 0x002ea8000c1e1900 */
[----:B------:R-:W2:Y:S02]  /*16c0*/  LDG.E R0, [R4.64+0x4] ;  /* 0x0000040604007981 */ /* 0x000ea4000c1e1900 */
[----:B--2---:R-:W-:-:S02]  /*16d0*/  IADD3 R14, -R6, R0, RZ ;  /* 0x00000000060e7210 */ /* 0x004fc40007ffe1ff */
.L_x_22:
[----:B------:R-:W-:-:S04]  /*16e0*/  ISETP.NE.U32.AND P0, PT, RZ, c[0x0][0x368], PT ;  /* 0x0000da00ff007a0c */ /* 0x000fc80003f05070 */
[----:B------:R-:W-:-:S13]  /*16f0*/  ISETP.NE.AND.EX P0, PT, RZ, c[0x0][0x36c], PT, P0 ;  /* 0x0000db00ff007a0c */ /* 0x000fda0003f05300 */
[----:B------:R-:W-:Y:S05]  /*1700*/  @!P0 BRA `(.L_x_23) ;  /* 0x0000004000008947 */ /* 0x000fea0003800000 */
[----:B-1----:R-:W-:-:S04]  /*1710*/  LEA R2, P0, R32, c[0x0][0x368], 0x2 ;  /* 0x0000da0020027a11 */ /* 0x002fc800078010ff */
[----:B------:R-:W-:-:S05]  /*1720*/  LEA.HI.X R3, R32, c[0x0][0x36c], R31, 0x2, P0 ;  /* 0x0000db0020037a11 */ /* 0x000fca00000f141f */
[----:B------:R1:W5:Y:S01]  /*1730*/  LDG.E R0, [R2.64] ;  /* 0x0000000602007981 */ /* 0x000362000c1e1900 */
[----:B------:R-:W-:Y:S05]  /*1740*/  BRA `(.L_x_24) ;  /* 0x0000005000007947 */ /* 0x000fea0003800000 */
.L_x_23:
[----:B------:R-:W-:Y:S01]  /*1750*/  MOV R0, c[0x0][0x1d0] ;  /* 0x0000740000007a02 */ /* 0x000fe20000000f00 */
[----:B------:R-:W-:Y:S05]  /*1760*/  @!P5 BRA `(.L_x_24) ;  /* 0x000000300000d947 */ /* 0x000fea0003800000 */
[----:B-1----:R-:W2:Y:S04]  /*1770*/  LDG.E R4, [R2.64] ;  /* 0x0000000602047981 */ /* 0x002ea8000c1e1900 */
[----:B------:R-:W2:Y:S02]  /*1780*/  LDG.E R0, [R2.64+0x4] ;  /* 0x0000040602007981 */ /* 0x000ea4000c1e1900 */
[----:B--2---:R-:W-:-:S04]  /*1790*/  IADD3 R0, -R4, R0, RZ ;  /* 0x0000000004007210 */ /* 0x004fc80007ffe1ff */
.L_x_24:
[----:B-1----:R-:W-:Y:S01]  /*17a0*/  LOP3.LUT R2, R10, 0xff000000, RZ, 0xc0, !PT ;  /* 0xff0000000a027812 */ /* 0x002fe200078ec0ff */
[----:B-----5:R-:W-:Y:S01]  /*17b0*/  IMAD.IADD R24, R0, 0x1, -R8 ;  /* 0x0000000100187824 */ /* 0x020fe200078e0a08 */
[----:B------:R-:W-:Y:S01]  /*17c0*/  LOP3.LUT R3, R10, 0xff0000, RZ, 0xc0, !PT ;  /* 0x00ff00000a037812 */ /* 0x000fe200078ec0ff */
[----:B------:R-:W-:Y:S01]  /*17d0*/  BSSY B0, `(.L_x_25) ;  /* 0x000002d000007945 */ /* 0x000fe20003800000 */
[----:B------:R-:W-:Y:S01]  /*17e0*/  SHF.R.U32.HI R4, RZ, 0x8, R2 ;  /* 0x00000008ff047819 */ /* 0x000fe20000011602 */
[----:B------:R-:W-:Y:S01]  /*17f0*/  IMAD.IADD R19, R9, 0x1, R8 ;  /* 0x0000000109137824 */ /* 0x000fe200078e0208 */
[----:B------:R-:W-:-:S02]  /*1800*/  IADD3 R0, R24, 0x2f, RZ ;  /* 0x0000002f18007810 */ /* 0x000fc40007ffe0ff */
[----:B------:R-:W-:Y:S02]  /*1810*/  LEA.HI R3, R3, R4, RZ, 0x10 ;  /* 0x0000000403037211 */ /* 0x000fe400078f80ff */
[----:B------:R-:W-:Y:S01]  /*1820*/  ISETP.GE.AND P0, PT, R24, 0x1, PT ;  /* 0x000000011800780c */ /* 0x000fe20003f06270 */
[----:B------:R-:W-:Y:S01]  /*1830*/  IMAD.HI R0, R0, 0x2aaaaaab, RZ ;  /* 0x2aaaaaab00007827 */ /* 0x000fe200078e02ff */
[----:B------:R-:W-:Y:S02]  /*1840*/  LOP3.LUT R13, R3, 0xff, RZ, 0xc0, !PT ;  /* 0x000000ff030d7812 */ /* 0x000fe400078ec0ff */
[----:B------:R-:W-:Y:S02]  /*1850*/  SHF.R.U32.HI R5, RZ, 0x10, R3 ;  /* 0x00000010ff057819 */ /* 0x000fe40000011603 */
[----:B------:R-:W-:Y:S01]  /*1860*/  SHF.R.U32.HI R2, RZ, 0x1f, R0 ;  /* 0x0000001fff027819 */ /* 0x000fe20000011600 */
[----:B------:R1:W-:Y:S03]  /*1870*/  STL [R1+0x90], R13 ;  /* 0x0000900d01007387 */ /* 0x0003e60000100800 */
[----:B------:R-:W-:Y:S01]  /*1880*/  LEA.HI.SX32 R10, R0, R2, 0x1d ;  /* 0x00000002000a7211 */ /* 0x000fe200078feaff */
[----:B------:R1:W-:Y:S01]  /*1890*/  STL [R1+0x6c], R5 ;  /* 0x00006c0501007387 */ /* 0x0003e20000100800 */
[----:B------:R-:W-:Y:S01]  /*18a0*/  IMAD.MOV.U32 R2, RZ, RZ, RZ ;  /* 0x000000ffff027224 */ /* 0x000fe200078e00ff */
[----:B------:R-:W-:Y:S05]  /*18b0*/  @!P0 BRA `(.L_x_26) ;  /* 0x000001e000008947 */ /* 0x000fea0003800000 */
[----:B------:R-:W-:Y:S01]  /*18c0*/  ISETP.NE.AND P0, PT, R5, RZ, PT ;  /* 0x000000ff0500720c */ /* 0x000fe20003f05270 */
[----:B------:R-:W-:-:S03]  /*18d0*/  IMAD.MOV.U32 R4, RZ, RZ, RZ ;  /* 0x000000ffff047224 */ /* 0x000fc600078e00ff */
[----:B------:R-:W-:-:S04]  /*18e0*/  SEL R0, R5, c[0x0][0x338], P0 ;  /* 0x0000ce0005007a07 */ /* 0x000fc80000000000 */
[----:B------:R-:W-:Y:S02]  /*18f0*/  IABS R3, R0 ;  /* 0x0000000000037213 */ /* 0x000fe40000000000 */
[----:B------:R-:W-:Y:S02]  /*1900*/  IADD3 R6, R10, -0x1, R0 ;  /* 0xffffffff0a067810 */ /* 0x000fe40007ffe000 */
[----:B------:R-:W2:Y:S02]  /*1910*/  I2F.RP R2, R3 ;  /* 0x0000000300027306 */ /* 0x000ea40000209400 */
[----:B------:R-:W-:-:S06]  /*1920*/  IABS R9, R6 ;  /* 0x0000000600097213 */ /* 0x000fcc0000000000 */
[----:B--2---:R-:W2:Y:S02]  /*1930*/  MUFU.RCP R2, R2 ;  /* 0x0000000200027308 */ /* 0x004ea40000001000 */
[----:B--2---:R-:W-:-:S06]  /*1940*/  IADD3 R2, R2, 0xffffffe, RZ ;  /* 0x0ffffffe02027810 */ /* 0x004fcc0007ffe0ff */
[----:B-1----:R-:W1:Y:S02]  /*1950*/  F2I.FTZ.U32.TRUNC.NTZ R5, R2 ;  /* 0x0000000200057305 */ /* 0x002e64000021f000 */
[----:B-1----:R-:W-:-:S04]  /*1960*/  IMAD.MOV R2, RZ, RZ, -R5 ;  /* 0x000000ffff027224 */ /* 0x002fc800078e0a05 */
[----:B------:R-:W-:Y:S01]  /*1970*/  IMAD.MOV.U32 R7, RZ, RZ, R2 ;  /* 0x000000ffff077224 */ /* 0x000fe200078e0002 */
[----:B------:R-:W-:-:S03]  /*1980*/  IABS R2, R0 ;  /* 0x0000000000027213 */ /* 0x000fc60000000000 */
[----:B------:R-:W-:Y:S02]  /*1990*/  IMAD R7, R7, R3, RZ ;  /* 0x0000000307077224 */ /* 0x000fe400078e02ff */
[----:B------:R-:W-:Y:S02]  /*19a0*/  IMAD.MOV R8, RZ, RZ, -R2 ;  /* 0x000000ffff087224 */ /* 0x000fe400078e0a02 */
[----:B------:R-:W-:-:S04]  /*19b0*/  IMAD.HI.U32 R2, R5, R7, R4 ;  /* 0x0000000705027227 */ /* 0x000fc800078e0004 */
[----:B------:R-:W-:Y:S02]  /*19c0*/  IMAD.MOV.U32 R4, RZ, RZ, R9 ;  /* 0x000000ffff047224 */ /* 0x000fe400078e0009 */
[----:B------:R-:W-:Y:S02]  /*19d0*/  IMAD.MOV.U32 R5, RZ, RZ, R8 ;  /* 0x000000ffff057224 */ /* 0x000fe400078e0008 */
[----:B------:R-:W-:-:S04]  /*19e0*/  IMAD.HI.U32 R2, R2, R4, RZ ;  /* 0x0000000402027227 */ /* 0x000fc800078e00ff */
[----:B------:R-:W-:-:S05]  /*19f0*/  IMAD R4, R2, R5, R4 ;  /* 0x0000000502047224 */ /* 0x000fca00078e0204 */
[----:B------:R-:W-:-:S13]  /*1a00*/  ISETP.GT.U32.AND P0, PT, R3, R4, PT ;  /* 0x000000040300720c */ /* 0x000fda0003f04070 */
[----:B------:R-:W-:Y:S01]  /*1a10*/  @!P0 IMAD.IADD R4, R4, 0x1, -R3 ;  /* 0x0000000104048824 */ /* 0x000fe200078e0a03 */
[----:B------:R-:W-:Y:S02]  /*1a20*/  @!P0 IADD3 R2, R2, 0x1, RZ ;  /* 0x0000000102028810 */ /* 0x000fe40007ffe0ff */
[----:B------:R-:W-:Y:S02]  /*1a30*/  ISETP.NE.AND P0, PT, R0, RZ, PT ;  /* 0x000000ff0000720c */ /* 0x000fe40003f05270 */
[----:B------:R-:W-:Y:S02]  /*1a40*/  ISETP.GE.U32.AND P2, PT, R4, R3, PT ;  /* 0x000000030400720c */ /* 0x000fe40003f46070 */
[----:B------:R-:W-:-:S04]  /*1a50*/  LOP3.LUT R3, R6, R0, RZ, 0x3c, !PT ;  /* 0x0000000006037212 */ /* 0x000fc800078e3cff */
[----:B------:R-:W-:-:S07]  /*1a60*/  ISETP.GE.AND P1, PT, R3, RZ, PT ;  /* 0x000000ff0300720c */ /* 0x000fce0003f26270 */
[----:B------:R-:W-:-:S06]  /*1a70*/  @P2 IADD3 R2, R2, 0x1, RZ ;  /* 0x0000000102022810 */ /* 0x000fcc0007ffe0ff */
[----:B------:R-:W-:Y:S01]  /*1a80*/  @!P1 IMAD.MOV R2, RZ, RZ, -R2 ;  /* 0x000000ffff029224 */ /* 0x000fe200078e0a02 */
[----:B------:R-:W-:Y:S02]  /*1a90*/  @!P0 LOP3.LUT R2, RZ, R0, RZ, 0x33, !PT ;  /* 0x00000000ff028212 */ /* 0x000fe400078e33ff */
.L_x_26:
[----:B------:R-:W-:Y:S05]  /*1aa0*/  BSYNC B0 ;  /* 0x0000000000007941 */ /* 0x000fea0003800000 */
.L_x_25:
[----:B------:R-:W-:Y:S01]  /*1ab0*/  IMAD R249, R13, R2, RZ ;  /* 0x000000020df97224 */ /* 0x000fe200078e02ff */
[----:B------:R-:W-:Y:S01]  /*1ac0*/  PRMT R0, RZ, 0x7610, R0 ;  /* 0x00007610ff007816 */ /* 0x000fe20000000000 */
[----:B------:R-:W-:Y:S01]  /*1ad0*/  IMAD.MOV.U32 R20, RZ, RZ, RZ ;  /* 0x000000ffff147224 */ /* 0x000fe200078e00ff */
[----:B------:R-:W-:Y:S01]  /*1ae0*/  MOV R15, RZ ;  /* 0x000000ff000f7202 */ /* 0x000fe20000000f00 */
[----:B------:R-:W-:Y:S01]  /*1af0*/  IMAD.IADD R2, R249, 0x1, R2 ;  /* 0x00000001f9027824 */ /* 0x000fe200078e0202 */
[----:B------:R2:W-:Y:S01]  /*1b00*/  STL [R1+0x50], R249 ;  /* 0x000050f901007387 */ /* 0x0005e20000100800 */
[----:B------:R-:W-:Y:S01]  /*1b10*/  CS2R R78, SRZ ;  /* 0x00000000004e7805 */ /* 0x000fe2000001ff00 */
[----:B------:R-:W-:Y:S01]  /*1b20*/  CS2R R76, SRZ ;  /* 0x00000000004c7805 */ /* 0x000fe2000001ff00 */
[----:B------:R-:W-:Y:S01]  /*1b30*/  CS2R R126, SRZ ;  /* 0x00000000007e7805 */ /* 0x000fe2000001ff00 */
[----:B------:R-:W-:Y:S01]  /*1b40*/  IMNMX R246, R10, R2, PT ;  /* 0x000000020af67217 */ /* 0x000fe20003800200 */
[----:B------:R-:W-:Y:S01]  /*1b50*/  CS2R R124, SRZ ;  /* 0x00000000007c7805 */ /* 0x000fe2000001ff00 */
[----:B------:R-:W-:Y:S01]  /*1b60*/  CS2R R122, SRZ ;  /* 0x00000000007a7805 */ /* 0x000fe2000001ff00 */
[----:B------:R-:W-:Y:S01]  /*1b70*/  CS2R R188, SRZ ;  /* 0x0000000000bc7805 */ /* 0x000fe2000001ff00 */
[----:B------:R-:W-:Y:S01]  /*1b80*/  ISETP.GT.AND P0, PT, R246, R249, PT ;  /* 0x000000f9f600720c */ /* 0x000fe20003f04270 */
        /* <DEDUP_REMOVED lines=59> */
[----:B--2---:R-:W2:Y:S04]  /*1f40*/  LDL R8, [R1+0x4c] ;  /* 0x00004c0001087983 */ /* 0x004ea80000100800 */
[----:B------:R-:W3:Y:S04]  /*1f50*/  LDL.64 R62, [R1+0x28] ;  /* 0x00002800013e7983 */ /* 0x000ee80000100a00 */
[----:B------:R-:W4:Y:S04]  /*1f60*/  LDL R26, [R1+0x38] ;  /* 0x00003800011a7983 */ /* 0x000f280000100800 */
[----:B------:R-:W5:Y:S04]  /*1f70*/  LDL R252, [R1+0x34] ;  /* 0x0000340001fc7983 */ /* 0x000f680000100800 */
[----:B------:R-:W3:Y:S04]  /*1f80*/  LDL R27, [R1+0x60] ;  /* 0x00006000011b7983 */ /* 0x000ee80000100800 */
[----:B------:R-:W3:Y:S04]  /*1f90*/  LDL R28, [R1+0x64] ;  /* 0x00006400011c7983 */ /* 0x000ee80000100800 */
[----:B------:R-:W3:Y:S01]  /*1fa0*/  LDL R251, [R1+0x30] ;  /* 0x0000300001fb7983 */ /* 0x000ee20000100800 */
[----:B------:R-:W-:-:S03]  /*1fb0*/  ISETP.NE.U32.AND P0, PT, RZ, c[0x0][0x340], PT ;  /* 0x0000d000ff007a0c */ /* 0x000fc60003f05070 */
[----:B------:R-:W3:Y:S01]  /*1fc0*/  LDL R29, [R1+0x68] ;  /* 0x00006800011d7983 */ /* 0x000ee20000100800 */
[----:B------:R-:W-:-:S03]  /*1fd0*/  ISETP.NE.AND.EX P1, PT, RZ, c[0x0][0x344], PT, P0 ;  /* 0x0000d100ff007a0c */ /* 0x000fc60003f25300 */
[----:B-1----:R-:W1:Y:S01]  /*1fe0*/  S2R R5, SR_TID.X ;  /* 0x0000000000057919 */ /* 0x002e620000002100 */
[----:B------:R-:W-:Y:S01]  /*1ff0*/  IMAD.MOV.U32 R4, RZ, RZ, c[0x0][0x2c4] ;  /* 0x0000b100ff047624 */ /* 0x000fe200078e00ff */
[----:B------:R-:W-:Y:S02]  /*2000*/  SHF.R.S32.HI R0, RZ, 0x1f, R11 ;  /* 0x0000001fff007819 */ /* 0x000fe4000001140b */
[----:B------:R-:W-:-:S06]  /*2010*/  SEL R6, R31, RZ, !P4 ;  /* 0x000000ff1f067207 */ /* 0x000fcc0006000000 */
[----:B------:R-:W-:Y:S01]  /*2020*/  @P1 IMAD.WIDE R2, R32, R12, c[0x0][0x340] ;  /* 0x0000d00020021625 */ /* 0x000fe200078e020c */
[----:B------:R-:W-:Y:S01]  /*2030*/  WARPSYNC 0xffffffff ;  /* 0xffffffff00007948 */ /* 0x000fe20003800000 */
[----:B------:R-:W-:Y:S01]  /*2040*/  BSSY B0, `(.L_x_28) ;  /* 0x00001cd000007945 */ /* 0x000fe20003800000 */
[----:B------:R-:W-:Y:S02]  /*2050*/  P2R R25, PR, RZ, 0x2 ;  /* 0x00000002ff197803 */ /* 0x000fe40000000000 */
[----:B------:R1:W3:Y:S02]  /*2060*/  @P1 LDG.E R23, [R2.64] ;  /* 0x0000000602171981 */ /* 0x0002e4000c1e1900 */
[--C-:B-1----:R-:W-:Y:S01]  /*2070*/  SHF.R.S32.HI R247, RZ, 0x1f, R5.reuse ;  /* 0x0000001ffff77819 */ /* 0x102fe20000011405 */
[----:B------:R-:W-:Y:S01]  /*2080*/  IMAD R0, R0, c[0x0][0x178], RZ ;  /* 0x00005e0000007a24 */ /* 0x000fe200078e02ff */
[----:B------:R-:W-:Y:S02]  /*2090*/  SHF.R.S32.HI R68, RZ, 0x1f, R5 ;  /* 0x0000001fff447819 */ /* 0x000fe40000011405 */
[----:B------:R-:W-:-:S02]  /*20a0*/  LEA.HI R247, R247, R5, RZ, 0x3 ;  /* 0x00000005f7f77211 */ /* 0x000fc400078f18ff */
[----:B------:R-:W-:Y:S02]  /*20b0*/  LEA.HI R68, R68, R5, RZ, 0x3 ;  /* 0x0000000544447211 */ /* 0x000fe400078f18ff */
[----:B------:R-:W-:Y:S02]  /*20c0*/  LOP3.LUT R247, R247, 0xfffffff8, RZ, 0xc0, !PT ;  /* 0xfffffff8f7f77812 */ /* 0x000fe400078ec0ff */
[----:B------:R-:W-:Y:S02]  /*20d0*/  SHF.R.S32.HI R68, RZ, 0x3, R68 ;  /* 0x00000003ff447819 */ /* 0x000fe40000011444 */
[----:B------:R-:W-:Y:S01]  /*20e0*/  ISETP.NE.AND P0, PT, R4, 0x1, PT ;  /* 0x000000010400780c */ /* 0x000fe20003f05270 */
[----:B------:R-:W-:Y:S02]  /*20f0*/  IMAD.IADD R247, R5, 0x1, -R247 ;  /* 0x0000000105f77824 */ /* 0x000fe400078e0af7 */
[----:B------:R-:W-:Y:S02]  /*2100*/  IMAD R0, R11, c[0x0][0x17c], R0 ;  /* 0x00005f000b007a24 */ /* 0x000fe400078e0200 */
[----:B------:R-:W-:-:S02]  /*2110*/  IMAD R5, R247, 0x20, R68 ;  /* 0x00000020f7057824 */ /* 0x000fc400078e0244 */
[----:B------:R-:W-:-:S04]  /*2120*/  IMAD.WIDE.U32 R2, R11, c[0x0][0x178], RZ ;  /* 0x00005e000b027a25 */ /* 0x000fc800078e00ff */
[----:B------:R-:W-:Y:S01]  /*2130*/  IMAD.IADD R3, R3, 0x1, R0 ;  /* 0x0000000103037824 */ /* 0x000fe200078e0200 */
[----:B------:R-:W-:-:S03]  /*2140*/  SEL R4, R32, RZ, !P4 ;  /* 0x000000ff20047207 */ /* 0x000fc60006000000 */
[----:B------:R-:W-:-:S04]  /*2150*/  IMAD.WIDE.U32 R2, R30, c[0x0][0x1b8], R2 ;  /* 0x00006e001e027a25 */ /* 0x000fc800078e0002 */
[----:B------:R-:W-:Y:S02]  /*2160*/  IMAD R3, R30, c[0x0][0x1bc], R3 ;  /* 0x00006f001e037a24 */ /* 0x000fe400078e0203 */
[----:B------:R-:W-:Y:S02]  /*2170*/  IMAD R6, R6, c[0x0][0x1c0], RZ ;  /* 0x0000700006067a24 */ /* 0x000fe400078e02ff */
[----:B------:R-:W-:-:S04]  /*2180*/  IMAD.WIDE.U32 R2, R4, c[0x0][0x1c0], R2 ;  /* 0x0000700004027a25 */ /* 0x000fc800078e0002 */
[----:B------:R-:W-:-:S04]  /*2190*/  IMAD R6, R4, c[0x0][0x1c4], R6 ;  /* 0x0000710004067a24 */ /* 0x000fc800078e0206 */
[----:B------:R-:W-:Y:S02]  /*21a0*/  IMAD.IADD R3, R3, 0x1, R6 ;  /* 0x0000000103037824 */ /* 0x000fe400078e0206 */
[----:B------:R-:W-:Y:S01]  /*21b0*/  IMAD R14, R14, c[0x0][0x2c4], RZ ;  /* 0x0000b1000e0e7a24 */ /* 0x000fe200078e02ff */
[----:B------:R-:W-:Y:S01]  /*21c0*/  IADD3 R61, R246, -0x1, RZ ;  /* 0xfffffffff63d7810 */ /* 0x000fe20007ffe0ff */
[----:B--2---:R-:W-:-:S04]  /*21d0*/  IMAD R5, R8, 0x80, R5 ;  /* 0x0000008008057824 */ /* 0x004fc800078e0205 */
[----:B------:R-:W-:-:S04]  /*21e0*/  @P0 IMAD.HI.U32 R7, R5, c[0x0][0x2c8], RZ ;  /* 0x0000b20005070a27 */ /* 0x000fc800078e00ff */
[----:B------:R-:W-:Y:S01]  /*21f0*/  IMAD.MOV.U32 R0, RZ, RZ, R5 ;  /* 0x000000ffff007224 */ /* 0x000fe200078e0005 */
[----:B------:R-:W-:-:S04]  /*2200*/  @P0 SHF.R.U32.HI R0, RZ, c[0x0][0x2cc], R7 ;  /* 0x0000b300ff000a19 */ /* 0x000fc80000011607 */
[--C-:B------:R-:W-:Y:S01]  /*2210*/  SHF.R.S32.HI R7, RZ, 0x1f, R0.reuse ;  /* 0x0000001fff077819 */ /* 0x100fe20000011400 */
[----:B------:R-:W-:-:S04]  /*2220*/  IMAD.MOV R4, RZ, RZ, -R0 ;  /* 0x000000ffff047224 */ /* 0x000fc800078e0a00 */
[----:B------:R-:W-:Y:S02]  /*2230*/  IMAD R4, R4, c[0x0][0x2c4], R5 ;  /* 0x0000b10004047a24 */ /* 0x000fe400078e0205 */
[----:B------:R-:W-:Y:S02]  /*2240*/  IMAD R5, R7, c[0x0][0x1b0], RZ ;  /* 0x00006c0007057a24 */ /* 0x000fe400078e02ff */
[----:B------:R-:W-:-:S04]  /*2250*/  IMAD.WIDE.U32 R2, R0, c[0x0][0x1b0], R2 ;  /* 0x00006c0000027a25 */ /* 0x000fc800078e0002 */
[----:B------:R-:W-:Y:S01]  /*2260*/  IMAD R6, R0, c[0x0][0x1b4], R5 ;  /* 0x00006d0000067a24 */ /* 0x000fe200078e0205 */
[----:B------:R-:W-:-:S03]  /*2270*/  SHF.R.S32.HI R5, RZ, 0x1f, R4 ;  /* 0x0000001fff057819 */ /* 0x000fc60000011404 */
[----:B------:R-:W-:Y:S02]  /*2280*/  IMAD.IADD R3, R3, 0x1, R6 ;  /* 0x0000000103037824 */ /* 0x000fe400078e0206 */
[----:B------:R-:W-:Y:S02]  /*2290*/  IMAD R0, R5, c[0x0][0x1a8], RZ ;  /* 0x00006a0005007a24 */ /* 0x000fe400078e02ff */
[----:B------:R-:W-:-:S04]  /*22a0*/  IMAD.WIDE.U32 R2, R4, c[0x0][0x1a8], R2 ;  /* 0x00006a0004027a25 */ /* 0x000fc800078e0002 */
[----:B------:R-:W-:Y:S01]  /*22b0*/  IMAD R0, R4, c[0x0][0x1ac], R0 ;  /* 0x00006b0004007a24 */ /* 0x000fe200078e0200 */
[----:B------:R-:W-:Y:S01]  /*22c0*/  BAR.SYNC.DEFER_BLOCKING 0x0 ;  /* 0x0000000000007b1d */ /* 0x000fe20000010000 */
[----:B------:R-:W-:Y:S02]  /*22d0*/  LEA R18, P0, R2, c[0x0][0x160], 0x1 ;  /* 0x0000580002127a11 */ /* 0x000fe400078008ff */
[----:B------:R-:W-:-:S03]  /*22e0*/  IMAD.IADD R0, R3, 0x1, R0 ;  /* 0x0000000103007824 */ /* 0x000fc600078e0200 */
[----:B------:R-:W3:Y:S02]  /*22f0*/  SHFL.IDX PT, R3, R18, RZ, 0x181f ;  /* 0x00181fff12037589 */ /* 0x000ee400000e0000 */
[----:B------:R-:W-:Y:S01]  /*2300*/  LEA.HI.X R15, R2, c[0x0][0x164], R0, 0x1, P0 ;  /* 0x00005900020f7a11 */ /* 0x000fe200000f0c00 */
[----:B------:R-:W-:-:S04]  /*2310*/  IMAD R20, R8, 0x80, R68 ;  /* 0x0000008008147824 */ /* 0x000fc800078e0244 */
[----:B------:R-:W1:Y:S01]  /*2320*/  SHFL.IDX PT, R4, R15, RZ, 0x181f ;  /* 0x00181fff0f047589 */ /* 0x000e6200000e0000 */
[CC--:B------:R-:W-:Y:S02]  /*2330*/  ISETP.GE.AND P0, PT, R20.reuse, R14.reuse, PT ;  /* 0x0000000e1400720c */ /* 0x0c0fe40003f06270 */
[----:B------:R-:W-:Y:S01]  /*2340*/  IADD3 R5, R20, 0x20, RZ ;  /* 0x0000002014057810 */ /* 0x000fe20007ffe0ff */
[----:B------:R-:W2:Y:S03]  /*2350*/  SHFL.IDX PT, R0, R18, 0x1, 0x181f ;  /* 0x00381f0012007f89 */ /* 0x000ea600000e0000 */
[----:B------:R-:W-:Y:S02]  /*2360*/  ISETP.GE.AND P1, PT, R5, R14, PT ;  /* 0x0000000e0500720c */ /* 0x000fe40003f26270 */
[----:B------:R-:W-:-:S05]  /*2370*/  SHF.R.S32.HI R5, RZ, 0x1f, R19 ;  /* 0x0000001fff057819 */ /* 0x000fca0000011413 */
[-C--:B---3--:R-:W-:Y:S02]  /*2380*/  @!P0 LEA R12, P3, R62, R3.reuse, 0x1 ;  /* 0x000000033e0c8211 */ /* 0x088fe400078608ff */
[----:B----4-:R-:W-:Y:S02]  /*2390*/  @!P0 LEA R6, P4, R26, R3, 0x1 ;  /* 0x000000031a068211 */ /* 0x010fe400078808ff */
[----:B-1----:R-:W-:Y:S02]  /*23a0*/  @!P0 LEA.HI.X R13, R62, R4, R63, 0x1, P3 ;  /* 0x000000043e0d8211 */ /* 0x002fe400018f0c3f */
[----:B------:R-:W-:Y:S01]  /*23b0*/  IADD3 R19, P3, R68, R19, RZ ;  /* 0x0000001344137210 */ /* 0x000fe20007f7e0ff */
[----:B------:R-:W1:Y:S01]  /*23c0*/  SHFL.IDX PT, R2, R15, 0x1, 0x181f ;  /* 0x00381f000f027f89 */ /* 0x000e6200000e0000 */
[----:B-----5:R-:W-:Y:S02]  /*23d0*/  @!P0 LEA R8, P5, R252, R3, 0x1 ;  /* 0x00000003fc088211 */ /* 0x020fe400078a08ff */
[----:B------:R-:W-:-:S02]  /*23e0*/  LEA.HI.X.SX32 R22, R68, R5, 0x1, P3 ;  /* 0x0000000544167211 */ /* 0x000fc400018f0eff */
[----:B------:R-:W-:Y:S02]  /*23f0*/  ISETP.NE.AND P3, PT, R21, RZ, PT ;  /* 0x000000ff1500720c */ /* 0x000fe40003f65270 */
[-C--:B------:R-:W-:Y:S02]  /*2400*/  @!P0 LEA.HI.X R7, R26, R4.reuse, R27, 0x1, P4 ;  /* 0x000000041a078211 */ /* 0x080fe400020f0c1b */
[----:B------:R-:W-:Y:S02]  /*2410*/  @!P0 LEA.HI.X R9, R252, R4, R28, 0x1, P5 ;  /* 0x00000004fc098211 */ /* 0x000fe400028f0c1c */
[----:B------:R-:W-:Y:S02]  /*2420*/  ISETP.GE.AND P4, PT, R62, c[0x0][0x198], PT ;  /* 0x000066003e007a0c */ /* 0x000fe40003f86270 */
[----:B------:R-:W-:Y:S02]  /*2430*/  ISETP.GE.AND P5, PT, R251, c[0x0][0x198], PT ;  /* 0x00006600fb007a0c */ /* 0x000fe40003fa6270 */
[----:B------:R-:W-:-:S02]  /*2440*/  P2R R21, PR, RZ, 0x8 ;  /* 0x00000008ff157803 */ /* 0x000fc40000000000 */
[----:B------:R-:W-:Y:S02]  /*2450*/  ISETP.GE.AND P3, PT, R252, c[0x0][0x198], PT ;  /* 0x00006600fc007a0c */ /* 0x000fe40003f66270 */
[----:B------:R-:W-:Y:S02]  /*2460*/  ISETP.GE.AND P6, PT, R26, c[0x0][0x198], PT ;  /* 0x000066001a007a0c */ /* 0x000fe40003fc6270 */
[----:B------:R-:W-:-:S03]  /*2470*/  @!P0 LEA R10, P2, R251, R3, 0x1 ;  /* 0x00000003fb0a8211 */ /* 0x000fc600078408ff */
[----:B------:R3:W-:Y:S01]  /*2480*/  @!P0 LDGSTS.E.BYPASS.LTC128B.128 [R248+0x4080], [R12.64], !P4 ;  /* 0x040800000cf88fae */ /* 0x0007e2000e101d46 */
[----:B------:R-:W-:-:S05]  /*2490*/  @!P0 LEA.HI.X R11, R251, R4, R29, 0x1, P2 ;  /* 0x00000004fb0b8211 */ /* 0x000fca00010f0c1d */
[----:B------:R4:W-:Y:S04]  /*24a0*/  @!P0 LDGSTS.E.BYPASS.LTC128B.128 [R248+0x8080], [R10.64], !P5 ;  /* 0x080800000af88fae */ /* 0x0009e8000e901d46 */
[----:B------:R5:W-:Y:S04]  /*24b0*/  @!P0 LDGSTS.E.BYPASS.LTC128B.128 [R248+0xc080], [R8.64], !P3 ;  /* 0x0c08000008f88fae */ /* 0x000be8000d901d46 */
[----:B------:R3:W-:Y:S01]  /*24c0*/  @!P0 LDGSTS.E.BYPASS.LTC128B.128 [R248+0x10080], [R6.64], !P6 ;  /* 0x1008000006f88fae */ /* 0x0007e2000f101d46 */
[----:B--2---:R-:W-:-:S04]  /*24d0*/  @!P1 LEA R16, P2, R62, R0, 0x1 ;  /* 0x000000003e109211 */ /* 0x004fc800078408ff */
[----:B-1----:R-:W-:Y:S02]  /*24e0*/  @!P1 LEA.HI.X R17, R62, R2, R63, 0x1, P2 ;  /* 0x000000023e119211 */ /* 0x002fe400010f0c3f */
[----:B------:R-:W-:-:S03]  /*24f0*/  IADD3 R3, R20, 0x40, RZ ;  /* 0x0000004014037810 */ /* 0x000fc60007ffe0ff */
[----:B------:R1:W-:Y:S01]  /*2500*/  @!P1 LDGSTS.E.BYPASS.LTC128B.128 [R248+0x5080], [R16.64], !P4 ;  /* 0x0508000010f89fae */ /* 0x0003e2000e101d46 */
[----:B-----5:R-:W-:-:S04]  /*2510*/  @!P1 LEA R8, P0, R251, R0, 0x1 ;  /* 0x00000000fb089211 */ /* 0x020fc800078008ff */
[----:B------:R-:W-:Y:S02]  /*2520*/  @!P1 LEA.HI.X R9, R251, R2, R29, 0x1, P0 ;  /* 0x00000002fb099211 */ /* 0x000fe400000f0c1d */
[----:B---3--:R-:W-:-:S03]  /*2530*/  @!P1 LEA R6, P0, R252, R0, 0x1 ;  /* 0x00000000fc069211 */ /* 0x008fc600078008ff */
[----:B------:R2:W-:Y:S01]  /*2540*/  @!P1 LDGSTS.E.BYPASS.LTC128B.128 [R248+0x9080], [R8.64], !P5 ;  /* 0x0908000008f89fae */ /* 0x0005e2000e901d46 */
[----:B------:R-:W-:Y:S02]  /*2550*/  @!P1 LEA.HI.X R7, R252, R2, R28, 0x1, P0 ;  /* 0x00000002fc079211 */ /* 0x000fe400000f0c1c */
[C---:B------:R-:W-:Y:S02]  /*2560*/  @!P1 LEA R4, P0, R26.reuse, R0, 0x1 ;  /* 0x000000001a049211 */ /* 0x040fe400078008ff */
[----:B------:R-:W2:Y:S02]  /*2570*/  SHFL.IDX PT, R0, R18, 0x2, 0x181f ;  /* 0x00581f0012007f89 */ /* 0x000ea400000e0000 */
[----:B------:R-:W-:Y:S02]  /*2580*/  @!P1 LEA.HI.X R5, R26, R2, R27, 0x1, P0 ;  /* 0x000000021a059211 */ /* 0x000fe400000f0c1b */
[----:B------:R-:W3:Y:S01]  /*2590*/  SHFL.IDX PT, R2, R15, 0x2, 0x181f ;  /* 0x00581f000f027f89 */ /* 0x000ee200000e0000 */
[----:B------:R-:W-:-:S03]  /*25a0*/  ISETP.GE.AND P0, PT, R3, R14, PT ;  /* 0x0000000e0300720c */ /* 0x000fc60003f06270 */
[----:B------:R5:W-:Y:S04]  /*25b0*/  @!P1 LDGSTS.E.BYPASS.LTC128B.128 [R248+0xd080], [R6.64], !P3 ;  /* 0x0d08000006f89fae */ /* 0x000be8000d901d46 */
[----:B------:R4:W-:Y:S04]  /*25c0*/  @!P1 LDGSTS.E.BYPASS.LTC128B.128 [R248+0x11080], [R4.64], !P6 ;  /* 0x1108000004f89fae */ /* 0x0009e8000f101d46 */
[----:B-1----:R-:W1:Y:S02]  /*25d0*/  SHFL.IDX PT, R16, R18, 0x3, 0x181f ;  /* 0x00781f0012107f89 */ /* 0x002e6400000e0000 */
[----:B--2---:R-:W-:-:S04]  /*25e0*/  @!P0 LEA R8, P1, R251, R0, 0x1 ;  /* 0x00000000fb088211 */ /* 0x004fc800078208ff */
[----:B---3--:R-:W-:Y:S01]  /*25f0*/  @!P0 LEA.HI.X R9, R251, R2, R29, 0x1, P1 ;  /* 0x00000002fb098211 */ /* 0x008fe200008f0c1d */
[----:B------:R-:W2:Y:S01]  /*2600*/  SHFL.IDX PT, R15, R15, 0x3, 0x181f ;  /* 0x00781f000f0f7f89 */ /* 0x000ea200000e0000 */
[-C--:B------:R-:W-:Y:S02]  /*2610*/  @!P0 LEA R12, P2, R62, R0.reuse, 0x1 ;  /* 0x000000003e0c8211 */ /* 0x080fe400078408ff */
[----:B-----5:R-:W-:-:S04]  /*2620*/  @!P0 LEA R6, P1, R252, R0, 0x1 ;  /* 0x00000000fc068211 */ /* 0x020fc800078208ff */
[----:B------:R-:W-:Y:S02]  /*2630*/  @!P0 LEA.HI.X R7, R252, R2, R28, 0x1, P1 ;  /* 0x00000002fc078211 */ /* 0x000fe400008f0c1c */
[----:B----4-:R-:W-:Y:S02]  /*2640*/  @!P0 LEA R4, P1, R26, R0, 0x1 ;  /* 0x000000001a048211 */ /* 0x010fe400078208ff */
[----:B------:R-:W-:Y:S02]  /*2650*/  IADD3 R0, R20, 0x60, RZ ;  /* 0x0000006014007810 */ /* 0x000fe40007ffe0ff */
[----:B------:R-:W-:Y:S02]  /*2660*/  @!P0 LEA.HI.X R5, R26, R2, R27, 0x1, P1 ;  /* 0x000000021a058211 */ /* 0x000fe400008f0c1b */
[----:B------:R-:W-:Y:S02]  /*2670*/  ISETP.GE.AND P1, PT, R0, R14, PT ;  /* 0x0000000e0000720c */ /* 0x000fe40003f26270 */
[----:B------:R-:W-:Y:S01]  /*2680*/  @!P0 LEA.HI.X R13, R62, R2, R63, 0x1, P2 ;  /* 0x000000023e0d8211 */ /* 0x000fe200010f0c3f */
[----:B------:R-:W-:-:S04]  /*2690*/  IMAD.MOV.U32 R14, RZ, RZ, 0x30 ;  /* 0x00000030ff0e7424 */ /* 0x000fc800078e00ff */
[----:B------:R3:W-:Y:S01]  /*26a0*/  @!P0 LDGSTS.E.BYPASS.LTC128B.128 [R248+0x6080], [R12.64], !P4 ;  /* 0x060800000cf88fae */ /* 0x0007e2000e101d46 */
[----:B------:R-:W-:-:S03]  /*26b0*/  IMAD R0, R22, c[0x0][0x1e0], RZ ;  /* 0x0000780016007a24 */ /* 0x000fc600078e02ff */
[----:B------:R4:W-:Y:S02]  /*26c0*/  @!P0 LDGSTS.E.BYPASS.LTC128B.128 [R248+0xa080], [R8.64], !P5 ;  /* 0x0a08000008f88fae */ /* 0x0009e4000e901d46 */
[C---:B-1----:R-:W-:Y:S02]  /*26d0*/  @!P1 LEA R10, P2, R62.reuse, R16, 0x1 ;  /* 0x000000103e0a9211 */ /* 0x042fe400078408ff */
[----:B------:R1:W-:Y:S02]  /*26e0*/  @!P0 LDGSTS.E.BYPASS.LTC128B.128 [R248+0xe080], [R6.64], !P3 ;  /* 0x0e08000006f88fae */ /* 0x0003e4000d901d46 */
[----:B--2---:R-:W-:Y:S02]  /*26f0*/  @!P1 LEA.HI.X R11, R62, R15, R63, 0x1, P2 ;  /* 0x0000000f3e0b9211 */ /* 0x004fe400010f0c3f */
[----:B------:R-:W-:Y:S01]  /*2700*/  ISETP.NE.AND P2, PT, R25, RZ, PT ;  /* 0x000000ff1900720c */ /* 0x000fe20003f45270 */
[----:B------:R2:W-:Y:S01]  /*2710*/  @!P0 LDGSTS.E.BYPASS.LTC128B.128 [R248+0x12080], [R4.64], !P6 ;  /* 0x1208000004f88fae */ /* 0x0005e2000f101d46 */
[----:B------:R-:W-:-:S02]  /*2720*/  IMAD R14, R246, -0x30, R14 ;  /* 0xffffffd0f60e7824 */ /* 0x000fc400078e020e */
[----:B------:R-:W-:-:S04]  /*2730*/  IMAD.WIDE.U32 R2, R19, c[0x0][0x1e0], R62 ;  /* 0x0000780013027a25 */ /* 0x000fc800078e003e */
[----:B------:R-:W-:Y:S01]  /*2740*/  IMAD R0, R19, c[0x0][0x1e4], R0 ;  /* 0x0000790013007a24 */ /* 0x000fe200078e0200 */
[----:B------:R-:W-:Y:S01]  /*2750*/  ISETP.NE.AND P3, PT, R21, RZ, PT ;  /* 0x000000ff1500720c */ /* 0x000fe20003f65270 */
[----:B------:R-:W-:Y:S01]  /*2760*/  IMAD.IADD R60, R24, 0x1, R14 ;  /* 0x00000001183c7824 */ /* 0x000fe200078e020e */
[----:B------:R5:W-:Y:S01]  /*2770*/  @!P1 LDGSTS.E.BYPASS.LTC128B.128 [R248+0x7080], [R10.64], !P4 ;  /* 0x070800000af89fae */ /* 0x000be2000e101d46 */
[----:B-1----:R-:W-:-:S04]  /*2780*/  IMAD.WIDE.U32 R6, R19, c[0x0][0x208], R62 ;  /* 0x0000820013067a25 */ /* 0x002fc800078e003e */
[----:B--2---:R-:W-:-:S04]  /*2790*/  IMAD R4, R22, c[0x0][0x208], RZ ;  /* 0x0000820016047a24 */ /* 0x004fc800078e02ff */
[----:B------:R-:W-:Y:S02]  /*27a0*/  IMAD R4, R19, c[0x0][0x20c], R4 ;  /* 0x0000830013047a24 */ /* 0x000fe400078e0204 */
[----:B------:R-:W-:Y:S02]  /*27b0*/  IMAD.IADD R5, R3, 0x1, R0 ;  /* 0x0000000103057824 */ /* 0x000fe400078e0200 */
[----:B------:R-:W-:Y:S02]  /*27c0*/  IMAD.IADD R3, R7, 0x1, R4 ;  /* 0x0000000107037824 */ /* 0x000fe400078e0204 */
[----:B------:R-:W-:Y:S01]  /*27d0*/  IMAD.MOV.U32 R4, RZ, RZ, R2 ;  /* 0x000000ffff047224 */ /* 0x000fe200078e0002 */
[----:B------:R-:W-:Y:S01]  /*27e0*/  IMNMX R0, R60, 0x30, PT ;  /* 0x000000303c007817 */ /* 0x000fe20003800200 */
[----:B------:R-:W-:Y:S01]  /*27f0*/  IMAD.MOV.U32 R2, RZ, RZ, R6 ;  /* 0x000000ffff027224 */ /* 0x000fe200078e0006 */
[----:B------:R-:W-:Y:S01]  /*2800*/  @P2 SHF.R.S32.HI R6, RZ, 0x1f, R23 ;  /* 0x0000001fff062819 */ /* 0x000fe20000011417 */
[----:B------:R-:W-:-:S02]  /*2810*/  @!P2 IMAD.MOV.U32 R23, RZ, RZ, R32 ;  /* 0x000000ffff17a224 */ /* 0x000fc400078e0020 */
[----:B------:R-:W-:Y:S02]  /*2820*/  @!P2 IMAD.MOV.U32 R6, RZ, RZ, R31 ;  /* 0x000000ffff06a224 */ /* 0x000fe400078e001f */
[----:B------:R-:W-:Y:S01]  /*2830*/  IMAD.IADD R7, R0, 0x1, -R68 ;  /* 0x0000000100077824 */ /* 0x000fe200078e0a44 */
[----:B------:R-:W-:Y:S02]  /*2840*/  SEL R0, R23, RZ, !P3 ;  /* 0x000000ff17007207 */ /* 0x000fe40005800000 */
[----:B----4-:R-:W-:Y:S02]  /*2850*/  SEL R8, R6, RZ, !P3 ;  /* 0x000000ff06087207 */ /* 0x010fe40005800000 */
[----:B------:R-:W-:Y:S02]  /*2860*/  @!P1 LEA R6, P3, R251, R16, 0x1 ;  /* 0x00000010fb069211 */ /* 0x000fe400078608ff */
[C---:B------:R-:W-:Y:S02]  /*2870*/  ISETP.GE.AND P2, PT, R7.reuse, 0x1, PT ;  /* 0x000000010700780c */ /* 0x040fe40003f46270 */
[----:B------:R-:W-:-:S02]  /*2880*/  ISETP.GE.AND P0, PT, R7, 0x21, PT ;  /* 0x000000210700780c */ /* 0x000fc40003f06270 */
[----:B------:R-:W-:Y:S01]  /*2890*/  @!P1 LEA.HI.X R7, R251, R15, R29, 0x1, P3 ;  /* 0x0000000ffb079211 */ /* 0x000fe200018f0c1d */
[----:B------:R-:W-:Y:S01]  /*28a0*/  IMAD.WIDE.U32 R4, R30, c[0x0][0x1e8], R4 ;  /* 0x00007a001e047a25 */ /* 0x000fe200078e0004 */
[----:B---3--:R-:W-:-:S03]  /*28b0*/  SHF.R.S32.HI R13, RZ, 0x1f, R61 ;  /* 0x0000001fff0d7819 */ /* 0x008fc6000001143d */
[----:B------:R-:W-:Y:S01]  /*28c0*/  IMAD.WIDE.U32 R2, R30, c[0x0][0x210], R2 ;  /* 0x000084001e027a25 */ /* 0x000fe200078e0002 */
[----:B------:R1:W-:Y:S01]  /*28d0*/  @!P1 LDGSTS.E.BYPASS.LTC128B.128 [R248+0xb080], [R6.64], !P5 ;  /* 0x0b08000006f89fae */ /* 0x0003e2000e901d46 */
[----:B------:R-:W-:Y:S02]  /*28e0*/  ISETP.GE.AND P5, PT, R252, c[0x0][0x198], PT ;  /* 0x00006600fc007a0c */ /* 0x000fe40003fa6270 */
[C---:B------:R-:W-:Y:S02]  /*28f0*/  IMAD R5, R30.reuse, c[0x0][0x1ec], R5 ;  /* 0x00007b001e057a24 */ /* 0x040fe400078e0205 */
[----:B------:R-:W-:Y:S02]  /*2900*/  IMAD R3, R30, c[0x0][0x214], R3 ;  /* 0x000085001e037a24 */ /* 0x000fe400078e0203 */
[----:B------:R-:W-:Y:S02]  /*2910*/  IMAD R9, R8, c[0x0][0x1f0], RZ ;  /* 0x00007c0008097a24 */ /* 0x000fe400078e02ff */
[----:B-----5:R-:W-:-:S02]  /*2920*/  IMAD R11, R13, c[0x0][0x1e0], RZ ;  /* 0x000078000d0b7a24 */ /* 0x020fc400078e02ff */
[C---:B------:R-:W-:Y:S02]  /*2930*/  IMAD R10, R0.reuse, c[0x0][0x1f4], R9 ;  /* 0x00007d00000a7a24 */ /* 0x040fe400078e0209 */
[----:B------:R-:W-:-:S04]  /*2940*/  IMAD.WIDE.U32 R66, R0, c[0x0][0x1f0], R4 ;  /* 0x00007c0000427a25 */ /* 0x000fc800078e0004 */
[----:B------:R-:W-:-:S04]  /*2950*/  IMAD.WIDE.U32 R18, R0, c[0x0][0x218], R2 ;  /* 0x0000860000127a25 */ /* 0x000fc800078e0002 */
[----:B------:R-:W-:-:S04]  /*2960*/  IMAD.WIDE.U32 R2, R61, c[0x0][0x1e0], RZ ;  /* 0x000078003d027a25 */ /* 0x000fc800078e00ff */
[----:B-1----:R-:W-:Y:S01]  /*2970*/  IMAD R6, R8, c[0x0][0x218], RZ ;  /* 0x0000860008067a24 */ /* 0x002fe200078e02ff */
[----:B------:R-:W-:-:S03]  /*2980*/  @!P1 LEA R8, P4, R252, R16, 0x1 ;  /* 0x00000010fc089211 */ /* 0x000fc600078808ff */
[----:B------:R-:W-:Y:S02]  /*2990*/  IMAD R12, R0, c[0x0][0x21c], R6 ;  /* 0x00008700000c7a24 */ /* 0x000fe400078e0206 */
[----:B------:R-:W-:Y:S01]  /*29a0*/  IMAD R0, R61, c[0x0][0x1e4], R11 ;  /* 0x000079003d007a24 */ /* 0x000fe200078e020b */
[----:B------:R-:W-:Y:S01]  /*29b0*/  @!P1 LEA R6, P3, R26, R16, 0x1 ;  /* 0x000000101a069211 */ /* 0x000fe200078608ff */
[----:B------:R-:W-:Y:S01]  /*29c0*/  IMAD.IADD R65, R67, 0x1, R10 ;  /* 0x0000000143417824 */ /* 0x000fe200078e020a */
[-C--:B------:R-:W-:Y:S01]  /*29d0*/  @!P1 LEA.HI.X R9, R252, R15.reuse, R28, 0x1, P4 ;  /* 0x0000000ffc099211 */ /* 0x080fe200020f0c1c */
[----:B------:R-:W-:Y:S02]  /*29e0*/  IMAD.IADD R0, R3, 0x1, R0 ;  /* 0x0000000103007824 */ /* 0x000fe400078e0200 */
[----:B------:R-:W-:Y:S01]  /*29f0*/  IMAD.MOV.U32 R64, RZ, RZ, R66 ;  /* 0x000000ffff407224 */ /* 0x000fe200078e0042 */
[----:B------:R-:W-:Y:S01]  /*2a00*/  @!P1 LEA.HI.X R7, R26, R15, R27, 0x1, P3 ;  /* 0x0000000f1a079211 */ /* 0x000fe200018f0c1b */
[----:B------:R1:W-:Y:S01]  /*2a10*/  @!P1 LDGSTS.E.BYPASS.LTC128B.128 [R248+0xf080], [R8.64], !P5 ;  /* 0x0f08000008f89fae */ /* 0x0003e2000e901d46 */
[----:B------:R-:W-:Y:S01]  /*2a20*/  IMAD R0, R0, 0x30, RZ ;  /* 0x0000003000007824 */ /* 0x000fe200078e02ff */
[----:B------:R-:W-:Y:S01]  /*2a30*/  ISETP.GE.AND P5, PT, R62, c[0x0][0x1d4], PT ;  /* 0x000075003e007a0c */ /* 0x000fe20003fa6270 */
[----:B------:R-:W-:Y:S01]  /*2a40*/  IMAD.WIDE.U32 R4, R2, 0x30, R64 ;  /* 0x0000003002047825 */ /* 0x000fe200078e0040 */
[----:B------:R-:W-:Y:S01]  /*2a50*/  ISETP.GE.AND P4, PT, R251, c[0x0][0x1d4], PT ;  /* 0x00007500fb007a0c */ /* 0x000fe20003f86270 */
[----:B------:R2:W-:Y:S01]  /*2a60*/  @!P1 LDGSTS.E.BYPASS.LTC128B.128 [R248+0x13080], [R6.64], !P6 ;  /* 0x1308000006f89fae */ /* 0x0005e2000f101d46 */
[----:B------:R-:W-:Y:S01]  /*2a70*/  ISETP.GE.AND P3, PT, R252, c[0x0][0x1d4], PT ;  /* 0x00007500fc007a0c */ /* 0x000fe20003f66270 */
[----:B------:R-:W-:Y:S01]  /*2a80*/  IMAD R3, R13, c[0x0][0x208], RZ ;  /* 0x000082000d037a24 */ /* 0x000fe200078e02ff */
[----:B------:R-:W-:Y:S01]  /*2a90*/  ISETP.GE.AND P6, PT, R26, c[0x0][0x1d4], PT ;  /* 0x000075001a007a0c */ /* 0x000fe20003fc6270 */
[----:B------:R-:W-:Y:S01]  /*2aa0*/  IMAD.IADD R0, R5, 0x1, R0 ;  /* 0x0000000105007824 */ /* 0x000fe200078e0200 */
[----:B------:R-:W-:Y:S01]  /*2ab0*/  @P2 LEA R2, P1, R4, c[0x0][0x1c8], 0x1 ;  /* 0x0000720004022a11 */ /* 0x000fe200078208ff */
[----:B------:R-:W0:Y:S01]  /*2ac0*/  LDGDEPBAR ;  /* 0x00000000000079af */ /* 0x000e220000000000 */
[----:B------:R-:W-:-:S02]  /*2ad0*/  IMAD.IADD R17, R19, 0x1, R12 ;  /* 0x0000000113117824 */ /* 0x000fc400078e020c */
[----:B------:R-:W-:Y:S02]  /*2ae0*/  IMAD.MOV.U32 R16, RZ, RZ, R18 ;  /* 0x000000ffff107224 */ /* 0x000fe400078e0012 */
[----:B--2---:R-:W-:Y:S02]  /*2af0*/  IMAD.MOV.U32 R6, RZ, RZ, 0x20 ;  /* 0x00000020ff067424 */ /* 0x004fe400078e00ff */
[----:B------:R-:W-:Y:S01]  /*2b00*/  IMAD R7, R61, c[0x0][0x20c], R3 ;  /* 0x000083003d077a24 */ /* 0x000fe200078e0203 */
[----:B------:R-:W-:Y:S01]  /*2b10*/  @P2 LEA.HI.X R3, R4, c[0x0][0x1cc], R0, 0x1, P1 ;  /* 0x0000730004032a11 */ /* 0x000fe200008f0c00 */
[----:B------:R-:W-:-:S04]  /*2b20*/  IMAD.WIDE.U32 R10, R6, c[0x0][0x1e0], RZ ;  /* 0x00007800060a7a25 */ /* 0x000fc800078e00ff */
[----:B-1----:R-:W-:Y:S01]  /*2b30*/  IMAD.WIDE.U32 R8, R61, c[0x0][0x208], RZ ;  /* 0x000082003d087a25 */ /* 0x002fe200078e00ff */
[----:B------:R1:W-:Y:S03]  /*2b40*/  @P2 LDGSTS.E.BYPASS.LTC128B.128 [R248+0x14080], [R2.64], !P5 ;  /* 0x1408000002f82fae */ /* 0x0003e6000e901d46 */
[----:B------:R-:W-:Y:S01]  /*2b50*/  IMAD R12, R6, c[0x0][0x1e4], RZ ;  /* 0x00007900060c7a24 */ /* 0x000fe200078e02ff */
[----:B------:R1:W-:Y:S01]  /*2b60*/  @P2 LDGSTS.E.BYPASS.LTC128B.128 [R248+0x15880], [R2.64+0x80], !P4 ;  /* 0x1588008002f82fae */ /* 0x0003e2000e101d46 */
[----:B------:R-:W-:-:S03]  /*2b70*/  @P0 IADD3 R6, P1, R4, R10, RZ ;  /* 0x0000000a04060210 */ /* 0x000fc60007f3e0ff */
[----:B------:R1:W-:Y:S01]  /*2b80*/  @P2 LDGSTS.E.BYPASS.LTC128B.128 [R248+0x17080], [R2.64+0x100], !P3 ;  /* 0x1708010002f82fae */ /* 0x0003e2000d901d46 */
[----:B------:R-:W-:-:S03]  /*2b90*/  IMAD.WIDE.U32 R4, R8, 0x30, R16 ;  /* 0x0000003008047825 */ /* 0x000fc600078e0010 */
[----:B------:R1:W-:Y:S01]  /*2ba0*/  @P2 LDGSTS.E.BYPASS.LTC128B.128 [R248+0x18880], [R2.64+0x180], !P6 ;  /* 0x1888018002f82fae */ /* 0x0003e2000f101d46 */
[----:B------:R-:W-:Y:S02]  /*2bb0*/  ISETP.GE.AND P2, PT, R251, c[0x0][0x1d4], PT ;  /* 0x00007500fb007a0c */ /* 0x000fe40003f46270 */
[----:B------:R-:W-:Y:S02]  /*2bc0*/  @P0 IADD3.X R8, R0, R11, R12, P1, !PT ;  /* 0x0000000b00080210 */ /* 0x000fe40000ffe40c */
[----:B-1----:R-:W-:-:S04]  /*2bd0*/  @P0 LEA R2, P1, R6, c[0x0][0x1c8], 0x1 ;  /* 0x0000720006020a11 */ /* 0x002fc800078208ff */
[----:B------:R-:W-:-:S05]  /*2be0*/  @P0 LEA.HI.X R3, R6, c[0x0][0x1cc], R8, 0x1, P1 ;  /* 0x0000730006030a11 */ /* 0x000fca00008f0c08 */
[----:B------:R1:W-:Y:S04]  /*2bf0*/  @P0 LDGSTS.E.BYPASS.LTC128B.128 [R248+0x15080], [R2.64], !P5 ;  /* 0x1508000002f80fae */ /* 0x0003e8000e901d46 */
[----:B------:R1:W-:Y:S04]  /*2c00*/  @P0 LDGSTS.E.BYPASS.LTC128B.128 [R248+0x16880], [R2.64+0x80], !P2 ;  /* 0x1688008002f80fae */ /* 0x0003e8000d101d46 */
[----:B------:R1:W-:Y:S04]  /*2c10*/  @P0 LDGSTS.E.BYPASS.LTC128B.128 [R248+0x18080], [R2.64+0x100], !P3 ;  /* 0x1808010002f80fae */ /* 0x0003e8000d901d46 */
[----:B------:R1:W-:Y:S04]  /*2c20*/  @P0 LDGSTS.E.BYPASS.LTC128B.128 [R248+0x19880], [R2.64+0x180], !P6 ;  /* 0x1988018002f80fae */ /* 0x0003e8000f101d46 */
[----:B------:R-:W0:Y:S04]  /*2c30*/  LDGDEPBAR ;  /* 0x00000000000079af */ /* 0x000e280000000000 */
[----:B------:R-:W2:Y:S01]  /*2c40*/  S2R R25, SR_TID.X ;  /* 0x0000000000197919 */ /* 0x000ea20000002100 */
[----:B------:R-:W-:-:S04]  /*2c50*/  DEPBAR.LE SB0, 0x1 ;  /* 0x000080400000791a */ /* 0x000fc80000000000 */
[----:B------:R-:W-:Y:S01]  /*2c60*/  BAR.SYNC.DEFER_BLOCKING 0x0 ;  /* 0x0000000000007b1d */ /* 0x000fe20000010000 */
[----:B------:R-:W-:Y:S01]  /*2c70*/  IMAD.IADD R7, R9, 0x1, R7 ;  /* 0x0000000109077824 */ /* 0x000fe200078e0207 */
[----:B--2---:R-:W-:-:S03]  /*2c80*/  ISETP.GT.AND P4, PT, R25, 0x7f, PT ;  /* 0x0000007f1900780c */ /* 0x004fc60003f84270 */
[----:B------:R-:W-:Y:S01]  /*2c90*/  IMAD R0, R7, 0x30, RZ ;  /* 0x0000003007007824 */ /* 0x000fe200078e02ff */
[----:B------:R-:W-:-:S03]  /*2ca0*/  LEA R6, P1, R4, c[0x0][0x1f8], 0x1 ;  /* 0x00007e0004067a11 */ /* 0x000fc600078208ff */
[----:B------:R-:W-:Y:S01]  /*2cb0*/  IMAD.IADD R0, R5, 0x1, R0 ;  /* 0x0000000105007824 */ /* 0x000fe200078e0200 */
[----:B------:R-:W-:Y:S04]  /*2cc0*/  LDSM.16.M88.4 R160, [R242] ;  /* 0x00000000f2a0783b */ /* 0x000fe80000000200 */
[----:B------:R-:W-:Y:S04]  /*2cd0*/  LDSM.16.M88.4 R164, [R243] ;  /* 0x00000000f3a4783b */ /* 0x000fe80000000200 */
[----:B------:R-:W-:Y:S04]  /*2ce0*/  LDSM.16.M88.4 R180, [R245] ;  /* 0x00000000f5b4783b */ /* 0x000fe80000000200 */
[----:B------:R-:W-:Y:S04]  /*2cf0*/  LDSM.16.M88.4 R184, [R244] ;  /* 0x00000000f4b8783b */ /* 0x000fe80000000200 */
[----:B------:R-:W-:Y:S04]  /*2d00*/  LDSM.16.M88.4 R188, [R242+0x4000] ;  /* 0x00400000f2bc783b */ /* 0x000fe80000000200 */
        /* <DEDUP_REMOVED lines=11> */
[----:B------:R-:W-:Y:S01]  /*2dc0*/  BAR.SYNC.DEFER_BLOCKING 0x0 ;  /* 0x0000000000007b1d */ /* 0x000fe20000010000 */
[----:B------:R-:W-:Y:S01]  /*2dd0*/  LEA.HI.X R7, R4, c[0x0][0x1fc], R0, 0x1, P1 ;  /* 0x00007f0004077a11 */ /* 0x000fe200008f0c00 */
[----:B------:R-:W-:Y:S01]  /*2de0*/  @!P4 IMAD.MOV.U32 R0, RZ, RZ, c[0x0][0x208] ;  /* 0x00008200ff00c624 */ /* 0x000fe200078e00ff */
[----:B-1----:R-:W-:Y:S01]  /*2df0*/  SEL R3, RZ, 0xffffffff, P2 ;  /* 0xffffffffff037807 */ /* 0x002fe20001000000 */
[----:B------:R-:W-:Y:S01]  /*2e00*/  @!P4 IMAD.MOV.U32 R2, RZ, RZ, c[0x0][0x20c] ;  /* 0x00008300ff02c624 */ /* 0x000fe200078e00ff */
[----:B------:R-:W-:-:S02]  /*2e10*/  SEL R4, RZ, 0x1, P5 ;  /* 0x00000001ff047807 */ /* 0x000fc40002800000 */
[----:B------:R-:W-:Y:S01]  /*2e20*/  @!P4 LEA R8, P0, R0, R6, 0x6 ;  /* 0x000000060008c211 */ /* 0x000fe200078030ff */
[----:B------:R-:W-:-:S03]  /*2e30*/  IMAD.SHL.U32 R3, R3, 0x2, RZ ;  /* 0x0000000203037824 */ /* 0x000fc600078e00ff */
[----:B------:R-:W-:Y:S02]  /*2e40*/  @!P4 LEA.HI.X R9, R0, R7, R2, 0x6, P0 ;  /* 0x000000070009c211 */ /* 0x000fe400000f3402 */
[----:B------:R-:W-:Y:S02]  /*2e50*/  LOP3.LUT R4, R3, 0x2, R4, 0xe2, !PT ;  /* 0x0000000203047812 */ /* 0x000fe400078ee204 */
[----:B------:R-:W-:Y:S02]  /*2e60*/  SEL R0, RZ, 0x4, P3 ;  /* 0x00000004ff007807 */ /* 0x000fe40001800000 */
[----:B------:R-:W-:Y:S01]  /*2e70*/  SEL R2, RZ, 0x8, P6 ;  /* 0x00000008ff027807 */ /* 0x000fe20003000000 */
[----:B------:R-:W-:-:S04]  /*2e80*/  DEPBAR.LE SB0, 0x0 ;  /* 0x000080000000791a */ /* 0x000fc80000000000 */
[----:B------:R-:W-:Y:S01]  /*2e90*/  BAR.SYNC.DEFER_BLOCKING 0x0 ;  /* 0x0000000000007b1d */ /* 0x000fe20000010000 */
[----:B------:R-:W-:Y:S01]  /*2ea0*/  LOP3.LUT R4, R2, R4, R0, 0xfe, !PT ;  /* 0x0000000402047212 */ /* 0x000fe200078efe00 */
[----:B------:R-:W-:Y:S01]  /*2eb0*/  IMAD.MOV.U32 R5, RZ, RZ, 0x40 ;  /* 0x00000040ff057424 */ /* 0x000fe200078e00ff */
[C---:B------:R-:W-:Y:S02]  /*2ec0*/  LOP3.LUT P5, RZ, R247.reuse, 0x2, RZ, 0xc0, !PT ;  /* 0x00000002f7ff7812 */ /* 0x040fe400078ac0ff */
[----:B------:R-:W-:Y:S02]  /*2ed0*/  LOP3.LUT P0, RZ, R247, 0x4, RZ, 0xc0, !PT ;  /* 0x00000004f7ff7812 */ /* 0x000fe4000780c0ff */
[----:B------:R-:W-:Y:S02]  /*2ee0*/  IADD3 R2, R14, R24, -R68 ;  /* 0x000000180e027210 */ /* 0x000fe40007ffe844 */
[----:B------:R-:W-:Y:S02]  /*2ef0*/  LOP3.LUT P4, RZ, R4, 0x1, RZ, 0xc0, !PT ;  /* 0x0000000104ff7812 */ /* 0x000fe4000788c0ff */
[----:B------:R-:W-:-:S02]  /*2f00*/  SEL R0, R5, 0xffffffc0, !P0 ;  /* 0xffffffc005007807 */ /* 0x000fc40004000000 */
[----:B------:R-:W-:Y:S02]  /*2f10*/  ISETP.LT.OR P0, PT, R2, 0x1, !P4 ;  /* 0x000000010200780c */ /* 0x000fe40006701670 */
[C---:B------:R-:W-:Y:S01]  /*2f20*/  IADD3 R240, R134.reuse, 0x20, RZ ;  /* 0x0000002086f07810 */ /* 0x040fe20007ffe0ff */
[----:B------:R-:W-:Y:S04]  /*2f30*/  STL.64 [R1+0x18], R66 ;  /* 0x0000184201007387 */ /* 0x000fe80000100a00 */
[----:B------:R-:W-:Y:S01]  /*2f40*/  IMAD.MOV.U32 R3, RZ, RZ, R240 ;  /* 0x000000ffff037224 */ /* 0x000fe200078e00f0 */
[----:B------:R-:W-:Y:S01]  /*2f50*/  @P5 IADD3 R3, R134, -0x20, RZ ;  /* 0xffffffe086035810 */ /* 0x000fe20007ffe0ff */
[----:B------:R-:W-:Y:S01]  /*2f60*/  STL.64 [R1+0x20], R18 ;  /* 0x0000201201007387 */ /* 0x000fe20000100a00 */
[----:B------:R-:W-:-:S03]  /*2f70*/  LOP3.LUT P3, RZ, R4, 0x2, RZ, 0xc0, !PT ;  /* 0x0000000204ff7812 */ /* 0x000fc6000786c0ff */
[----:B------:R-:W-:Y:S04]  /*2f80*/  STL.64 [R1+0x8], R64 ;  /* 0x0000084001007387 */ /* 0x000fe80000100a00 */
[----:B------:R-:W-:Y:S04]  /*2f90*/  STL.64 [R1+0x10], R16 ;  /* 0x0000101001007387 */ /* 0x000fe80000100a00 */
[----:B------:R-:W-:Y:S04]  /*2fa0*/  LDSM.16.M88.4 R20, [R3] ;  /* 0x000000000314783b */ /* 0x000fe80000000200 */
[----:B------:R-:W-:Y:S04]  /*2fb0*/  LDSM.16.M88.4 R32, [R3+0x800] ;  /* 0x000800000320783b */ /* 0x000fe80000000200 */
[----:B------:R-:W-:Y:S04]  /*2fc0*/  LDSM.16.M88.4 R36, [R3+0x1000] ;  /* 0x001000000324783b */ /* 0x000fe80000000200 */
[----:B------:R-:W1:Y:S04]  /*2fd0*/  LDSM.16.M88.4 R12, [R134] ;  /* 0x00000000860c783b */ /* 0x000e680000000200 */
[----:B------:R-:W-:Y:S04]  /*2fe0*/  LDSM.16.M88.4 R16, [R134+0x800] ;  /* 0x000800008610783b */ /* 0x000fe80000000200 */
[----:B------:R-:W2:Y:S04]  /*2ff0*/  LDSM.16.M88.4 R28, [R134+0x1000] ;  /* 0x00100000861c783b */ /* 0x000ea80000000200 */
[----:B------:R-:W-:Y:S01]  /*3000*/  @!PT LDS RZ, [RZ] ;  /* 0x00000000fffff984 */ /* 0x000fe20000000800 */
[----:B------:R-:W-:Y:S01]  /*3010*/  @!PT LDS RZ, [RZ] ;  /* 0x00000000fffff984 */ /* 0x000fe20000000800 */
[----:B------:R-:W-:Y:S01]  /*3020*/  @!PT LDS RZ, [RZ] ;  /* 0x00000000fffff984 */ /* 0x000fe20000000800 */
[----:B------:R1:W-:Y:S01]  /*3030*/  LDGSTS.E.BYPASS.LTC128B.128 [R248+0x4080], [R6.64], !P0 ;  /* 0x0408000006f87fae */ /* 0x0003e2000c101d46 */
[----:B------:R-:W-:-:S02]  /*3040*/  ISETP.LT.OR P0, PT, R2, 0x1, !P3 ;  /* 0x000000010200780c */ /* 0x000fc40005f01670 */
[----:B------:R-:W-:-:S11]  /*3050*/  LOP3.LUT P2, RZ, R4, 0x4, RZ, 0xc0, !PT ;  /* 0x0000000404ff7812 */ /* 0x000fd6000784c0ff */
[----:B------:R1:W-:Y:S01]  /*3060*/  LDGSTS.E.BYPASS.LTC128B.128 [R248+0x5880], [R6.64+0x80], !P0 ;  /* 0x0588008006f87fae */ /* 0x0003e2000c101d46 */
[----:B------:R-:W-:Y:S02]  /*3070*/  ISETP.LT.OR P0, PT, R2, 0x1, !P2 ;  /* 0x000000010200780c */ /* 0x000fe40005701670 */
[----:B------:R-:W-:-:S11]  /*3080*/  LOP3.LUT P1, RZ, R4, 0x8, RZ, 0xc0, !PT ;  /* 0x0000000804ff7812 */ /* 0x000fd6000782c0ff */
[----:B------:R1:W-:Y:S01]  /*3090*/  LDGSTS.E.BYPASS.LTC128B.128 [R248+0x7080], [R6.64+0x100], !P0 ;  /* 0x0708010006f87fae */ /* 0x0003e2000c101d46 */
[----:B------:R-:W-:-:S13]  /*30a0*/  ISETP.LT.OR P0, PT, R2, 0x1, !P1 ;  /* 0x000000010200780c */ /* 0x000fda0004f01670 */
[----:B------:R1:W-:Y:S01]  /*30b0*/  LDGSTS.E.BYPASS.LTC128B.128 [R248+0x8880], [R6.64+0x180], !P0 ;  /* 0x0888018006f87fae */ /* 0x0003e2000c101d46 */
[----:B------:R-:W-:-:S13]  /*30c0*/  ISETP.GT.AND P0, PT, R25, 0x7f, PT ;  /* 0x0000007f1900780c */ /* 0x000fda0003f04270 */
[----:B------:R-:W-:Y:S02]  /*30d0*/  @!P0 ISETP.LT.OR P0, PT, R2, 0x21, !P4 ;  /* 0x000000210200880c */ /* 0x000fe40006701670 */
[----:B------:R-:W-:-:S13]  /*30e0*/  ISETP.GT.AND P4, PT, R25, 0x7f, PT ;  /* 0x0000007f1900780c */ /* 0x000fda0003f84270 */
[----:B------:R3:W-:Y:S01]  /*30f0*/  @!P4 LDGSTS.E.BYPASS.LTC128B.128 [R248+0x5080], [R8.64], !P0 ;  /* 0x0508000008f8cfae */ /* 0x0007e2000c101d46 */
[C---:B------:R-:W-:Y:S01]  /*3100*/  @!P4 ISETP.LT.OR P0, PT, R2.reuse, 0x21, !P3 ;  /* 0x000000210200c80c */ /* 0x040fe20005f01670 */
[C---:B-1----:R-:W-:Y:S11]  /*3110*/  HMMA.16816.F32 R4, R160.reuse, R12, RZ ;  /* 0x0000000ca004723c */ /* 0x042ff600000018ff */
[----:B------:R-:W-:Y:S01]  /*3120*/  @!UPT UIADD3 URZ, URZ, URZ, URZ ;  /* 0x0000003f3f3ff290 */ /* 0x000fe2000fffe03f */
[----:B------:R3:W-:Y:S01]  /*3130*/  @!P4 LDGSTS.E.BYPASS.LTC128B.128 [R248+0x6880], [R8.64+0x80], !P0 ;  /* 0x0688008008f8cfae */ /* 0x0007e2000c101d46 */
[C---:B------:R-:W-:Y:S01]  /*3140*/  @!P4 ISETP.LT.OR P0, PT, R2.reuse, 0x21, !P2 ;  /* 0x000000210200c80c */ /* 0x040fe20005701670 */
[----:B--2---:R-:W-:Y:S11]  /*3150*/  HMMA.16816.F32 R24, R160, R28, RZ ;  /* 0x0000001ca018723c */ /* 0x004ff600000018ff */
[----:B------:R-:W-:Y:S01]  /*3160*/  @!UPT UIADD3 URZ, URZ, URZ, URZ ;  /* 0x0000003f3f3ff290 */ /* 0x000fe2000fffe03f */
[----:B------:R3:W-:Y:S01]  /*3170*/  @!P4 LDGSTS.E.BYPASS.LTC128B.128 [R248+0x8080], [R8.64+0x100], !P0 ;  /* 0x0808010008f8cfae */ /* 0x0007e2000c101d46 */
[----:B------:R-:W-:Y:S01]  /*3180*/  @!P4 ISETP.LT.OR P0, PT, R2, 0x21, !P1 ;  /* 0x000000210200c80c */ /* 0x000fe20004f01670 */
[----:B------:R-:W-:Y:S01]  /*3190*/  HMMA.16816.F32 R52, R164, R20, R4 ;  /* 0x00000014a434723c */ /* 0x000fe20000001804 */
[----:B------:R-:W-:-:S07]  /*31a0*/  IMAD.IADD R2, R134, 0x1, R0 ;  /* 0x0000000186027824 */ /* 0x000fce00078e0200 */
[C---:B------:R-:W-:Y:S04]  /*31b0*/  HMMA.16816.F32 R4, R160.reuse, R14, RZ ;  /* 0x0000000ea004723c */ /* 0x040fe800000018ff */
[----:B------:R3:W-:Y:S04]  /*31c0*/  @!P4 LDGSTS.E.BYPASS.LTC128B.128 [R248+0x9880], [R8.64+0x180], !P0 ;  /* 0x0988018008f8cfae */ /* 0x0007e8000c101d46 */
[C---:B------:R-:W-:Y:S01]  /*31d0*/  HMMA.16816.F32 R12, R160.reuse, R16, RZ ;  /* 0x00000010a00c723c */ /* 0x040fe200000018ff */
[----:B------:R-:W-:Y:S04]  /*31e0*/  LDSM.16.M88.4 R44, [R2+0x800] ;  /* 0x00080000022c783b */ /* 0x000fe80000000200 */
[----:B------:R-:W-:Y:S03]  /*31f0*/  LDSM.16.M88.4 R48, [R2+0x1000] ;  /* 0x001000000230783b */ /* 0x000fe60000000200 */
[C---:B------:R-:W-:Y:S01]  /*3200*/  HMMA.16816.F32 R16, R160.reuse, R18, RZ ;  /* 0x00000012a010723c */ /* 0x040fe200000018ff */
[----:B------:R-:W-:Y:S01]  /*3210*/  @P5 IADD3 R240, R134, -0x20, RZ ;  /* 0xffffffe086f05810 */ /* 0x000fe20007ffe0ff */
[----:B------:R-:W0:Y:S06]  /*3220*/  LDGDEPBAR ;  /* 0x00000000000079af */ /* 0x000e2c0000000000 */
[----:B------:R-:W-:Y:S01]  /*3230*/  HMMA.16816.F32 R28, R160, R30, RZ ;  /* 0x0000001ea01c723c */ /* 0x000fe200000018ff */
[----:B---3--:R-:W1:Y:S07]  /*3240*/  LDSM.16.M88.4 R8, [R2] ;  /* 0x000000000208783b */ /* 0x008e6e0000000200 */
[----:B------:R-:W-:Y:S01]  /*3250*/  HMMA.16816.F32 R4, R164, R22, R4 ;  /* 0x00000016a404723c */ /* 0x000fe20000001804 */
[----:B------:R-:W-:-:S05]  /*3260*/  IMAD.IADD R135, R0, 0x1, R240 ;  /* 0x0000000100877824 */ /* 0x000fca00078e02f0 */
[----:B------:R-:W-:Y:S02]  /*3270*/  LDSM.16.M88.4 R40, [R135+0x800] ;  /* 0x000800008728783b */ /* 0x000fe40000000200 */
[C---:B------:R-:W-:Y:S02]  /*3280*/  HMMA.16816.F32 R12, R164.reuse, R32, R12 ;  /* 0x00000020a40c723c */ /* 0x040fe4000000180c */
[----:B------:R-:W-:Y:S06]  /*3290*/  LDSM.16.M88.4 R56, [R135+0x1000] ;  /* 0x001000008738783b */ /* 0x000fec0000000200 */
[C---:B------:R-:W-:Y:S01]  /*32a0*/  HMMA.16816.F32 R16, R164.reuse, R34, R16 ;  /* 0x00000022a410723c */ /* 0x040fe20000001810 */
[----:B------:R-:W2:Y:S07]  /*32b0*/  LDSM.16.M88.4 R32, [R135] ;  /* 0x000000008720783b */ /* 0x000eae0000000200 */
[C---:B------:R-:W-:Y:S08]  /*32c0*/  HMMA.16816.F32 R20, R164.reuse, R36, R24 ;  /* 0x00000024a414723c */ /* 0x040ff00000001818 */
[----:B------:R-:W-:Y:S01]  /*32d0*/  HMMA.16816.F32 R24, R164, R38, R28 ;  /* 0x00000026a418723c */ /* 0x000fe2000000181c */
[----:B------:R-:W3:Y:S07]  /*32e0*/  LDSM.16.M88.4 R36, [R134+0x1800] ;  /* 0x001800008624783b */ /* 0x000eee0000000200 */
[C---:B-1----:R-:W-:Y:S01]  /*32f0*/  HMMA.16816.F32 R28, R180.reuse, R8, R52 ;  /* 0x00000008b41c723c */ /* 0x042fe20000001834 */
[----:B------:R-:W-:Y:S07]  /*3300*/  LDSM.16.M88.4 R52, [R240+0x2800] ;  /* 0x00280000f034783b */ /* 0x000fee0000000200 */
[C---:B------:R-:W-:Y:S01]  /*3310*/  HMMA.16816.F32 R4, R180.reuse, R10, R4 ;  /* 0x0000000ab404723c */ /* 0x040fe20000001804 */
[----:B------:R-:W-:Y:S07]  /*3320*/  LDSM.16.M88.4 R8, [R240+0x1800] ;  /* 0x00180000f008783b */ /* 0x000fee0000000200 */
[C---:B------:R-:W-:Y:S08]  /*3330*/  HMMA.16816.F32 R12, R180.reuse, R44, R12 ;  /* 0x0000002cb40c723c */ /* 0x040ff0000000180c */
[C---:B------:R-:W-:Y:S01]  /*3340*/  HMMA.16816.F32 R16, R180.reuse, R46, R16 ;  /* 0x0000002eb410723c */ /* 0x040fe20000001810 */
[----:B------:R-:W1:Y:S07]  /*3350*/  LDSM.16.M88.4 R44, [R134+0x2000] ;  /* 0x00200000862c783b */ /* 0x000e6e0000000200 */
[C---:B------:R-:W-:Y:S08]  /*3360*/  HMMA.16816.F32 R20, R180.reuse, R48, R20 ;  /* 0x00000030b414723c */ /* 0x040ff00000001814 */
[----:B------:R-:W-:Y:S01]  /*3370*/  HMMA.16816.F32 R24, R180, R50, R24 ;  /* 0x00000032b418723c */ /* 0x000fe20000001818 */
[----:B------:R-:W4:Y:S07]  /*3380*/  LDSM.16.M88.4 R48, [R134+0x2800] ;  /* 0x002800008630783b */ /* 0x000f2e0000000200 */
[C---:B--2---:R-:W-:Y:S08]  /*3390*/  HMMA.16816.F32 R28, R184.reuse, R32, R28 ;  /* 0x00000020b81c723c */ /* 0x044ff0000000181c */
[C---:B------:R-:W-:Y:S01]  /*33a0*/  HMMA.16816.F32 R4, R184.reuse, R34, R4 ;  /* 0x00000022b804723c */ /* 0x040fe20000001804 */
[----:B------:R-:W-:Y:S07]  /*33b0*/  LDSM.16.M88.4 R32, [R2+0x1800] ;  /* 0x001800000220783b */ /* 0x000fee0000000200 */
[C---:B------:R-:W-:Y:S08]  /*33c0*/  HMMA.16816.F32 R12, R184.reuse, R40, R12 ;  /* 0x00000028b80c723c */ /* 0x040ff0000000180c */
[C---:B------:R-:W-:Y:S01]  /*33d0*/  HMMA.16816.F32 R16, R184.reuse, R42, R16 ;  /* 0x0000002ab810723c */ /* 0x040fe20000001810 */
[----:B------:R-:W2:Y:S07]  /*33e0*/  LDSM.16.M88.4 R40, [R240+0x2000] ;  /* 0x00200000f028783b */ /* 0x000eae0000000200 */
[C---:B------:R-:W-:Y:S08]  /*33f0*/  HMMA.16816.F32 R20, R184.reuse, R56, R20 ;  /* 0x00000038b814723c */ /* 0x040ff00000001814 */
[----:B------:R-:W-:Y:S01]  /*3400*/  HMMA.16816.F32 R24, R184, R58, R24 ;  /* 0x0000003ab818723c */ /* 0x000fe20000001818 */
[----:B------:R-:W-:Y:S07]  /*3410*/  LDSM.16.M88.4 R56, [R135+0x4000] ;  /* 0x004000008738783b */ /* 0x000fee0000000200 */
[C---:B---3--:R-:W-:Y:S08]  /*3420*/  HMMA.16816.F32 R28, R188.reuse, R36, R28 ;  /* 0x00000024bc1c723c */ /* 0x048ff0000000181c */
[C---:B------:R-:W-:Y:S01]  /*3430*/  HMMA.16816.F32 R4, R188.reuse, R38, R4 ;  /* 0x00000026bc04723c */ /* 0x040fe20000001804 */
[----:B------:R-:W-:Y:S07]  /*3440*/  LDSM.16.M88.4 R36, [R135+0x2000] ;  /* 0x002000008724783b */ /* 0x000fee0000000200 */
[C---:B-1----:R-:W-:Y:S08]  /*3450*/  HMMA.16816.F32 R12, R188.reuse, R44, R12 ;  /* 0x0000002cbc0c723c */ /* 0x042ff0000000180c */
[C---:B------:R-:W-:Y:S01]  /*3460*/  HMMA.16816.F32 R16, R188.reuse, R46, R16 ;  /* 0x0000002ebc10723c */ /* 0x040fe20000001810 */
[----:B------:R-:W1:Y:S07]  /*3470*/  LDSM.16.M88.4 R44, [R2+0x2000] ;  /* 0x00200000022c783b */ /* 0x000e6e0000000200 */
[C---:B----4-:R-:W-:Y:S08]  /*3480*/  HMMA.16816.F32 R20, R188.reuse, R48, R20 ;  /* 0x00000030bc14723c */ /* 0x050ff00000001814 */
[----:B------:R-:W-:Y:S01]  /*3490*/  HMMA.16816.F32 R24, R188, R50, R24 ;  /* 0x00000032bc18723c */ /* 0x000fe20000001818 */
[----:B------:R-:W3:Y:S07]  /*34a0*/  LDSM.16.M88.4 R48, [R2+0x2800] ;  /* 0x002800000230783b */ /* 0x000eee0000000200 */
[C---:B------:R-:W-:Y:S08]  /*34b0*/  HMMA.16816.F32 R28, R192.reuse, R8, R28 ;  /* 0x00000008c01c723c */ /* 0x040ff0000000181c */
[C---:B------:R-:W-:Y:S01]  /*34c0*/  HMMA.16816.F32 R4, R192.reuse, R10, R4 ;  /* 0x0000000ac004723c */ /* 0x040fe20000001804 */
[----:B------:R-:W4:Y:S07]  /*34d0*/  LDSM.16.M88.4 R8, [R135+0x1800] ;  /* 0x001800008708783b */ /* 0x000f2e0000000200 */
[C---:B--2---:R-:W-:Y:S08]  /*34e0*/  HMMA.16816.F32 R12, R192.reuse, R40, R12 ;  /* 0x00000028c00c723c */ /* 0x044ff0000000180c */
[C---:B------:R-:W-:Y:S01]  /*34f0*/  HMMA.16816.F32 R16, R192.reuse, R42, R16 ;  /* 0x0000002ac010723c */ /* 0x040fe20000001810 */
[----:B------:R-:W-:Y:S07]  /*3500*/  LDSM.16.M88.4 R40, [R134+0x3800] ;  /* 0x003800008628783b */ /* 0x000fee0000000200 */
[C---:B------:R-:W-:Y:S08]  /*3510*/  HMMA.16816.F32 R20, R192.reuse, R52, R20 ;  /* 0x00000034c014723c */ /* 0x040ff00000001814 */
[----:B------:R-:W-:Y:S01]  /*3520*/  HMMA.16816.F32 R24, R192, R54, R24 ;  /* 0x00000036c018723c */ /* 0x000fe20000001818 */
[----:B------:R-:W2:Y:S07]  /*3530*/  LDSM.16.M88.4 R52, [R135+0x2800] ;  /* 0x002800008734783b */ /* 0x000eae0000000200 */
[C---:B------:R-:W-:Y:S08]  /*3540*/  HMMA.16816.F32 R28, R196.reuse, R32, R28 ;  /* 0x00000020c41c723c */ /* 0x040ff0000000181c */
[C---:B------:R-:W-:Y:S01]  /*3550*/  HMMA.16816.F32 R4, R196.reuse, R34, R4 ;  /* 0x00000022c404723c */ /* 0x040fe20000001804 */
[----:B------:R-:W5:Y:S07]  /*3560*/  LDSM.16.M88.4 R32, [R134+0x3000] ;  /* 0x003000008620783b */ /* 0x000f6e0000000200 */
[C---:B-1----:R-:W-:Y:S08]  /*3570*/  HMMA.16816.F32 R12, R196.reuse, R44, R12 ;  /* 0x0000002cc40c723c */ /* 0x042ff0000000180c */
[C---:B------:R-:W-:Y:S01]  /*3580*/  HMMA.16816.F32 R16, R196.reuse, R46, R16 ;  /* 0x0000002ec410723c */ /* 0x040fe20000001810 */
[----:B------:R-:W1:Y:S07]  /*3590*/  LDSM.16.M88.4 R44, [R134+0x4000] ;  /* 0x00400000862c783b */ /* 0x000e6e0000000200 */
[C---:B---3--:R-:W-:Y:S08]  /*35a0*/  HMMA.16816.F32 R20, R196.reuse, R48, R20 ;  /* 0x00000030c414723c */ /* 0x048ff00000001814 */
[----:B------:R-:W-:Y:S01]  /*35b0*/  HMMA.16816.F32 R24, R196, R50, R24 ;  /* 0x00000032c418723c */ /* 0x000fe20000001818 */
[----:B------:R-:W-:Y:S07]  /*35c0*/  LDSM.16.M88.4 R48, [R2+0x4000] ;  /* 0x004000000230783b */ /* 0x000fee0000000200 */
[C---:B----4-:R-:W-:Y:S08]  /*35d0*/  HMMA.16816.F32 R28, R200.reuse, R8, R28 ;  /* 0x00000008c81c723c */ /* 0x050ff0000000181c */
[C---:B------:R-:W-:Y:S01]  /*35e0*/  HMMA.16816.F32 R4, R200.reuse, R10, R4 ;  /* 0x0000000ac804723c */ /* 0x040fe20000001804 */
[----:B------:R-:W3:Y:S07]  /*35f0*/  LDSM.16.M88.4 R8, [R240+0x3000] ;  /* 0x00300000f008783b */ /* 0x000eee0000000200 */
[C---:B------:R-:W-:Y:S08]  /*3600*/  HMMA.16816.F32 R12, R200.reuse, R36, R12 ;  /* 0x00000024c80c723c */ /* 0x040ff0000000180c */
[C---:B------:R-:W-:Y:S01]  /*3610*/  HMMA.16816.F32 R16, R200.reuse, R38, R16 ;  /* 0x00000026c810723c */ /* 0x040fe20000001810 */
[----:B------:R-:W4:Y:S07]  /*3620*/  LDSM.16.M88.4 R36, [R240+0x3800] ;  /* 0x00380000f024783b */ /* 0x000f2e0000000200 */
[C---:B--2---:R-:W-:Y:S08]  /*3630*/  HMMA.16816.F32 R20, R200.reuse, R52, R20 ;  /* 0x00000034c814723c */ /* 0x044ff00000001814 */
[----:B------:R-:W-:Y:S01]  /*3640*/  HMMA.16816.F32 R24, R200, R54, R24 ;  /* 0x00000036c818723c */ /* 0x000fe20000001818 */
[----:B------:R-:W2:Y:S07]  /*3650*/  LDSM.16.M88.4 R52, [R240+0x4000] ;  /* 0x00400000f034783b */ /* 0x000eae0000000200 */
[C---:B-----5:R-:W-:Y:S08]  /*3660*/  HMMA.16816.F32 R28, R204.reuse, R32, R28 ;  /* 0x00000020cc1c723c */ /* 0x060ff0000000181c */
[C---:B------:R-:W-:Y:S01]  /*3670*/  HMMA.16816.F32 R4, R204.reuse, R34, R4 ;  /* 0x00000022cc04723c */ /* 0x040fe20000001804 */
[----:B------:R-:W5:Y:S07]  /*3680*/  LDSM.16.M88.4 R32, [R2+0x3000] ;  /* 0x003000000220783b */ /* 0x000f6e0000000200 */
[C---:B------:R-:W-:Y:S08]  /*3690*/  HMMA.16816.F32 R12, R204.reuse, R40, R12 ;  /* 0x00000028cc0c723c */ /* 0x040ff0000000180c */
[C---:B------:R-:W-:Y:S01]  /*36a0*/  HMMA.16816.F32 R16, R204.reuse, R42, R16 ;  /* 0x0000002acc10723c */ /* 0x040fe20000001810 */
[----:B------:R-:W-:Y:S07]  /*36b0*/  LDSM.16.M88.4 R40, [R135+0x3800] ;  /* 0x003800008728783b */ /* 0x000fee0000000200 */
[C---:B-1----:R-:W-:Y:S08]  /*36c0*/  HMMA.16816.F32 R20, R204.reuse, R44, R20 ;  /* 0x0000002ccc14723c */ /* 0x042ff00000001814 */
[----:B------:R-:W-:Y:S01]  /*36d0*/  HMMA.16816.F32 R24, R204, R46, R24 ;  /* 0x0000002ecc18723c */ /* 0x000fe20000001818 */
[----:B------:R-:W1:Y:S07]  /*36e0*/  LDSM.16.M88.4 R44, [R2+0x3800] ;  /* 0x00380000022c783b */ /* 0x000e6e0000000200 */
[C---:B---3--:R-:W-:Y:S08]  /*36f0*/  HMMA.16816.F32 R28, R208.reuse, R8, R28 ;  /* 0x00000008d01c723c */ /* 0x048ff0000000181c */
[C---:B------:R-:W-:Y:S01]  /*3700*/  HMMA.16816.F32 R4, R208.reuse, R10, R4 ;  /* 0x0000000ad004723c */ /* 0x040fe20000001804 */
[----:B------:R-:W3:Y:S07]  /*3710*/  LDSM.16.M88.4 R8, [R135+0x3000] ;  /* 0x003000008708783b */ /* 0x000eee0000000200 */
[C---:B----4-:R-:W-:Y:S08]  /*3720*/  HMMA.16816.F32 R12, R208.reuse, R36, R12 ;  /* 0x00000024d00c723c */ /* 0x050ff0000000180c */
[C---:B------:R-:W-:Y:S01]  /*3730*/  HMMA.16816.F32 R16, R208.reuse, R38, R16 ;  /* 0x00000026d010723c */ /* 0x040fe20000001810 */
[----:B------:R-:W4:Y:S07]  /*3740*/  LDSM.16.M88.4 R36, [R134+0x4800] ;  /* 0x004800008624783b */ /* 0x000f2e0000000200 */
[C---:B--2---:R-:W-:Y:S08]  /*3750*/  HMMA.16816.F32 R20, R208.reuse, R52, R20 ;  /* 0x00000034d014723c */ /* 0x044ff00000001814 */
[----:B------:R-:W-:Y:S01]  /*3760*/  HMMA.16816.F32 R24, R208, R54, R24 ;  /* 0x00000036d018723c */ /* 0x000fe20000001818 */
[----:B------:R-:W-:Y:S07]  /*3770*/  LDSM.16.M88.4 R52, [R134+0x5800] ;  /* 0x005800008634783b */ /* 0x000fee0000000200 */
[C---:B-----5:R-:W-:Y:S08]  /*3780*/  HMMA.16816.F32 R28, R212.reuse, R32, R28 ;  /* 0x00000020d41c723c */ /* 0x060ff0000000181c */
[C---:B------:R-:W-:Y:S01]  /*3790*/  HMMA.16816.F32 R4, R212.reuse, R34, R4 ;  /* 0x00000022d404723c */ /* 0x040fe20000001804 */
[----:B------:R-:W-:Y:S07]  /*37a0*/  LDSM.16.M88.4 R32, [R240+0x4800] ;  /* 0x00480000f020783b */ /* 0x000fee0000000200 */
[C---:B-1----:R-:W-:Y:S08]  /*37b0*/  HMMA.16816.F32 R12, R212.reuse, R44, R12 ;  /* 0x0000002cd40c723c */ /* 0x042ff0000000180c */
[C---:B------:R-:W-:Y:S01]  /*37c0*/  HMMA.16816.F32 R16, R212.reuse, R46, R16 ;  /* 0x0000002ed410723c */ /* 0x040fe20000001810 */
[----:B------:R-:W-:Y:S07]  /*37d0*/  LDSM.16.M88.4 R44, [R240+0x5000] ;  /* 0x00500000f02c783b */ /* 0x000fee0000000200 */
[C---:B------:R-:W-:Y:S08]  /*37e0*/  HMMA.16816.F32 R20, R212.reuse, R48, R20 ;  /* 0x00000030d414723c */ /* 0x040ff00000001814 */
[----:B------:R-:W-:Y:S01]  /*37f0*/  HMMA.16816.F32 R24, R212, R50, R24 ;  /* 0x00000032d418723c */ /* 0x000fe20000001818 */
[----:B------:R-:W1:Y:S07]  /*3800*/  LDSM.16.M88.4 R48, [R134+0x5000] ;  /* 0x005000008630783b */ /* 0x000e6e0000000200 */
[C---:B---3--:R-:W-:Y:S08]  /*3810*/  HMMA.16816.F32 R28, R216.reuse, R8, R28 ;  /* 0x00000008d81c723c */ /* 0x048ff0000000181c */
[C---:B------:R-:W-:Y:S08]  /*3820*/  HMMA.16816.F32 R8, R216.reuse, R10, R4 ;  /* 0x0000000ad808723c */ /* 0x040ff00000001804 */
[C---:B------:R-:W-:Y:S08]  /*3830*/  HMMA.16816.F32 R4, R216.reuse, R40, R12 ;  /* 0x00000028d804723c */ /* 0x040ff0000000180c */
[C---:B------:R-:W-:Y:S01]  /*3840*/  HMMA.16816.F32 R16, R216.reuse, R42, R16 ;  /* 0x0000002ad810723c */ /* 0x040fe20000001810 */
[----:B------:R-:W-:Y:S07]  /*3850*/  LDSM.16.M88.4 R40, [R2+0x4800] ;  /* 0x004800000228783b */ /* 0x000fee0000000200 */
[C---:B------:R-:W-:Y:S08]  /*3860*/  HMMA.16816.F32 R20, R216.reuse, R56, R20 ;  /* 0x00000038d814723c */ /* 0x040ff00000001814 */
[----:B------:R-:W-:Y:S01]  /*3870*/  HMMA.16816.F32 R24, R216, R58, R24 ;  /* 0x0000003ad818723c */ /* 0x000fe20000001818 */
[----:B------:R-:W2:Y:S07]  /*3880*/  LDSM.16.M88.4 R56, [R240+0x5800] ;  /* 0x00580000f038783b */ /* 0x000eae0000000200 */
[C---:B----4-:R-:W-:Y:S08]  /*3890*/  HMMA.16816.F32 R12, R220.reuse, R38, R8 ;  /* 0x00000026dc0c723c */ /* 0x050ff00000001808 */
[C---:B------:R-:W-:Y:S01]  /*38a0*/  HMMA.16816.F32 R28, R220.reuse, R36, R28 ;  /* 0x00000024dc1c723c */ /* 0x040fe2000000181c */
[----:B------:R-:W-:Y:S07]  /*38b0*/  LDSM.16.M88.4 R36, [R135+0x5000] ;  /* 0x005000008724783b */ /* 0x000fee0000000200 */
[C---:B-1----:R-:W-:Y:S08]  /*38c0*/  HMMA.16816.F32 R8, R220.reuse, R48, R4 ;  /* 0x00000030dc08723c */ /* 0x042ff00000001804 */
[C---:B------:R-:W-:Y:S01]  /*38d0*/  HMMA.16816.F32 R4, R220.reuse, R50, R16 ;  /* 0x00000032dc04723c */ /* 0x040fe20000001810 */
[----:B------:R-:W1:Y:S07]  /*38e0*/  LDSM.16.M88.4 R48, [R2+0x5000] ;  /* 0x005000000230783b */ /* 0x000e6e0000000200 */
[C---:B------:R-:W-:Y:S08]  /*38f0*/  HMMA.16816.F32 R20, R220.reuse, R52, R20 ;  /* 0x00000034dc14723c */ /* 0x040ff00000001814 */
[----:B------:R-:W-:Y:S01]  /*3900*/  HMMA.16816.F32 R24, R220, R54, R24 ;  /* 0x00000036dc18723c */ /* 0x000fe20000001818 */
[----:B------:R-:W3:Y:S07]  /*3910*/  LDSM.16.M88.4 R52, [R2+0x5800] ;  /* 0x005800000234783b */ /* 0x000eee0000000200 */
[C---:B------:R-:W-:Y:S08]  /*3920*/  HMMA.16816.F32 R16, R224.reuse, R34, R12 ;  /* 0x00000022e010723c */ /* 0x040ff0000000180c */
[C---:B------:R-:W-:Y:S01]  /*3930*/  HMMA.16816.F32 R28, R224.reuse, R32, R28 ;  /* 0x00000020e01c723c */ /* 0x040fe2000000181c */
[----:B------:R-:W4:Y:S07]  /*3940*/  LDSM.16.M88.4 R32, [R135+0x4800] ;  /* 0x004800008720783b */ /* 0x000f2e0000000200 */
[C---:B------:R-:W-:Y:S08]  /*3950*/  HMMA.16816.F32 R12, R224.reuse, R44, R8 ;  /* 0x0000002ce00c723c */ /* 0x040ff00000001808 */
[----:B------:R-:W-:Y:S01]  /*3960*/  HMMA.16816.F32 R8, R224, R46, R4 ;  /* 0x0000002ee008723c */ /* 0x000fe20000001804 */
[----:B------:R-:W5:Y:S01]  /*3970*/  LDSM.16.M88.4 R44, [R135+0x5800] ;  /* 0x00580000872c783b */ /* 0x000f620000000200 */
[----:B------:R-:W-:Y:S01]  /*3980*/  ISETP.GT.AND P0, PT, R61, R249, PT ;  /* 0x000000f93d00720c */ /* 0x000fe20003f04270 */
[----:B------:R-:W-:-:S05]  /*3990*/  DEPBAR.LE SB0, 0x0 ;  /* 0x000080000000791a */ /* 0x000fca0000000000 */
[C---:B--2---:R-:W-:Y:S08]  /*39a0*/  HMMA.16816.F32 R4, R224.reuse, R56, R20 ;  /* 0x00000038e004723c */ /* 0x044ff00000001814 */
[----:B------:R-:W-:Y:S08]  /*39b0*/  HMMA.16816.F32 R24, R224, R58, R24 ;  /* 0x0000003ae018723c */ /* 0x000ff00000001818 */
[C---:B------:R-:W-:Y:S08]  /*39c0*/  HMMA.16816.F32 R20, R228.reuse, R42, R16 ;  /* 0x0000002ae414723c */ /* 0x040ff00000001810 */
[C---:B------:R-:W-:Y:S08]  /*39d0*/  HMMA.16816.F32 R28, R228.reuse, R40, R28 ;  /* 0x00000028e41c723c */ /* 0x040ff0000000181c */
[C---:B-1----:R-:W-:Y:S08]  /*39e0*/  HMMA.16816.F32 R16, R228.reuse, R48, R12 ;  /* 0x00000030e410723c */ /* 0x042ff0000000180c */
[C---:B------:R-:W-:Y:S08]  /*39f0*/  HMMA.16816.F32 R12, R228.reuse, R50, R8 ;  /* 0x00000032e40c723c */ /* 0x040ff00000001808 */
[C---:B---3--:R-:W-:Y:S08]  /*3a00*/  HMMA.16816.F32 R8, R228.reuse, R52, R4 ;  /* 0x00000034e408723c */ /* 0x048ff00000001804 */
[----:B------:R-:W-:Y:S08]  /*3a10*/  HMMA.16816.F32 R4, R228, R54, R24 ;  /* 0x00000036e404723c */ /* 0x000ff00000001818 */
[C---:B----4-:R-:W-:Y:S08]  /*3a20*/  HMMA.16816.F32 R40, R232.reuse, R32, R28 ;  /* 0x00000020e828723c */ /* 0x050ff0000000181c */
[C---:B------:R-:W-:Y:S08]  /*3a30*/  HMMA.16816.F32 R32, R232.reuse, R34, R20 ;  /* 0x00000022e820723c */ /* 0x040ff00000001814 */
[C---:B------:R-:W-:Y:S08]  /*3a40*/  HMMA.16816.F32 R20, R232.reuse, R36, R16 ;  /* 0x00000024e814723c */ /* 0x040ff00000001810 */
[C---:B------:R-:W-:Y:S08]  /*3a50*/  HMMA.16816.F32 R36, R232.reuse, R38, R12 ;  /* 0x00000026e824723c */ /* 0x040ff0000000180c */
[C---:B-----5:R-:W-:Y:S08]  /*3a60*/  HMMA.16816.F32 R28, R232.reuse, R44, R8 ;  /* 0x0000002ce81c723c */ /* 0x060ff00000001808 */
[----:B------:R-:W-:Y:S01]  /*3a70*/  HMMA.16816.F32 R24, R232, R46, R4 ;  /* 0x0000002ee818723c */ /* 0x000fe20000001804 */
[----:B------:R-:W-:Y:S06]  /*3a80*/  BAR.SYNC.DEFER_BLOCKING 0x0 ;  /* 0x0000000000007b1d */ /* 0x000fec0000010000 */
[----:B------:R-:W-:Y:S01]  /*3a90*/  @!UPT UIADD3 URZ, URZ, URZ, URZ ;  /* 0x0000003f3f3ff290 */ /* 0x000fe2000fffe03f */
[----:B------:R-:W-:Y:S11]  /*3aa0*/  @!P0 BRA `(.L_x_29) ;  /* 0x0000026000008947 */ /* 0x000ff60003800000 */
[----:B------:R-:W-:Y:S02]  /*3ab0*/  IADD3 R3, -R68, 0x30, RZ ;  /* 0x0000003044037810 */ /* 0x000fe40007ffe1ff */
[----:B------:R-:W-:-:S02]  /*3ac0*/  IADD3 R0, R246, -0x2, RZ ;  /* 0xfffffffef6007810 */ /* 0x000fc40007ffe0ff */
[C---:B------:R-:W-:Y:S02]  /*3ad0*/  ISETP.GE.AND P0, PT, R3.reuse, 0x21, PT ;  /* 0x000000210300780c */ /* 0x040fe40003f06270 */
[----:B------:R-:W-:Y:S02]  /*3ae0*/  SHF.R.S32.HI R2, RZ, 0x1f, R0 ;  /* 0x0000001fff027819 */ /* 0x000fe40000011400 */
[----:B------:R-:W-:Y:S02]  /*3af0*/  ISETP.GE.AND P1, PT, R3, 0x1, PT ;  /* 0x000000010300780c */ /* 0x000fe40003f26270 */
[----:B------:R-:W-:Y:S01]  /*3b00*/  ISETP.GE.AND P5, PT, R62, c[0x0][0x1d4], PT ;  /* 0x000075003e007a0c */ /* 0x000fe20003fa6270 */
[----:B------:R-:W-:Y:S01]  /*3b10*/  IMAD R2, R2, c[0x0][0x1e0], RZ ;  /* 0x0000780002027a24 */ /* 0x000fe200078e02ff */
[----:B------:R-:W-:Y:S02]  /*3b20*/  ISETP.GE.AND P3, PT, R251, c[0x0][0x1d4], PT ;  /* 0x00007500fb007a0c */ /* 0x000fe40003f66270 */
[----:B------:R-:W-:Y:S01]  /*3b30*/  ISETP.GE.AND P4, PT, R252, c[0x0][0x1d4], PT ;  /* 0x00007500fc007a0c */ /* 0x000fe20003f86270 */
[----:B------:R-:W-:-:S02]  /*3b40*/  IMAD R4, R0, c[0x0][0x1e4], R2 ;  /* 0x0000790000047a24 */ /* 0x000fc400078e0202 */
[----:B------:R-:W-:Y:S02]  /*3b50*/  @P0 IMAD.MOV.U32 R5, RZ, RZ, c[0x0][0x1e0] ;  /* 0x00007800ff050624 */ /* 0x000fe400078e00ff */
[----:B------:R-:W-:Y:S02]  /*3b60*/  @P0 IMAD.MOV.U32 R6, RZ, RZ, 0x5 ;  /* 0x00000005ff060424 */ /* 0x000fe400078e00ff */
[----:B------:R-:W-:-:S03]  /*3b70*/  @P0 IMAD.SHL.U32 R2, R5, 0x20, RZ ;  /* 0x0000002005020824 */ /* 0x000fc600078e00ff */
[----:B------:R-:W-:Y:S01]  /*3b80*/  @P0 SHF.L.U64.HI R3, R5, R6, c[0x0][0x1e4] ;  /* 0x0000790005030619 */ /* 0x000fe20000010206 */
[----:B------:R-:W-:-:S04]  /*3b90*/  IMAD.WIDE.U32 R6, R0, c[0x0][0x1e0], RZ ;  /* 0x0000780000067a25 */ /* 0x000fc800078e00ff */
[----:B------:R-:W-:Y:S02]  /*3ba0*/  IMAD.IADD R0, R7, 0x1, R4 ;  /* 0x0000000107007824 */ /* 0x000fe400078e0204 */
[----:B------:R-:W-:-:S04]  /*3bb0*/  @P0 IMAD.WIDE.U32 R4, R6, 0x30, R2 ;  /* 0x0000003006040825 */ /* 0x000fc800078e0002 */
[----:B------:R-:W-:Y:S01]  /*3bc0*/  @P1 IMAD.WIDE.U32 R2, R6, 0x30, R64 ;  /* 0x0000003006021825 */ /* 0x000fe200078e0040 */
[----:B------:R-:W-:-:S03]  /*3bd0*/  @P0 IADD3 R6, P2, R66, R4, RZ ;  /* 0x0000000442060210 */ /* 0x000fc60007f5e0ff */
[C---:B------:R-:W-:Y:S02]  /*3be0*/  @P0 IMAD R7, R0.reuse, 0x30, RZ ;  /* 0x0000003000070824 */ /* 0x040fe400078e02ff */
[----:B------:R-:W-:-:S03]  /*3bf0*/  @P1 IMAD R0, R0, 0x30, RZ ;  /* 0x0000003000001824 */ /* 0x000fc600078e02ff */
[----:B------:R-:W-:Y:S01]  /*3c00*/  @P0 IADD3.X R7, R65, R7, R5, P2, !PT ;  /* 0x0000000741070210 */ /* 0x000fe200017fe405 */
[----:B------:R-:W-:Y:S01]  /*3c10*/  @P1 IMAD.IADD R0, R3, 0x1, R0 ;  /* 0x0000000103001824 */ /* 0x000fe200078e0200 */
[----:B------:R-:W-:-:S04]  /*3c20*/  @P1 LEA R4, P2, R2, c[0x0][0x1c8], 0x1 ;  /* 0x0000720002041a11 */ /* 0x000fc800078408ff */
[----:B------:R-:W-:Y:S02]  /*3c30*/  @P1 LEA.HI.X R5, R2, c[0x0][0x1cc], R0, 0x1, P2 ;  /* 0x0000730002051a11 */ /* 0x000fe400010f0c00 */
[----:B------:R-:W-:-:S03]  /*3c40*/  @P0 LEA R2, P2, R6, c[0x0][0x1c8], 0x1 ;  /* 0x0000720006020a11 */ /* 0x000fc600078408ff */
[----:B------:R-:W-:Y:S01]  /*3c50*/  @!PT LDS RZ, [RZ] ;  /* 0x00000000fffff984 */ /* 0x000fe20000000800 */
[----:B------:R-:W-:Y:S01]  /*3c60*/  @!PT LDS RZ, [RZ] ;  /* 0x00000000fffff984 */ /* 0x000fe20000000800 */
[----:B------:R-:W-:Y:S01]  /*3c70*/  @!PT LDS RZ, [RZ] ;  /* 0x00000000fffff984 */ /* 0x000fe20000000800 */
[----:B------:R1:W-:Y:S01]  /*3c80*/  @P1 LDGSTS.E.BYPASS.LTC128B.128 [R248+0x14080], [R4.64], !P5 ;  /* 0x1408000004f81fae */ /* 0x0003e2000e901d46 */
[----:B------:R-:W-:-:S03]  /*3c90*/  @P0 LEA.HI.X R3, R6, c[0x0][0x1cc], R7, 0x1, P2 ;  /* 0x0000730006030a11 */ /* 0x000fc600010f0c07 */
[----:B------:R1:W-:Y:S04]  /*3ca0*/  @P1 LDGSTS.E.BYPASS.LTC128B.128 [R248+0x15880], [R4.64+0x80], !P3 ;  /* 0x1588008004f81fae */ /* 0x0003e8000d901d46 */
[----:B------:R1:W-:Y:S04]  /*3cb0*/  @P1 LDGSTS.E.BYPASS.LTC128B.128 [R248+0x17080], [R4.64+0x100], !P4 ;  /* 0x1708010004f81fae */ /* 0x0003e8000e101d46 */
[----:B------:R1:W-:Y:S04]  /*3cc0*/  @P1 LDGSTS.E.BYPASS.LTC128B.128 [R248+0x18880], [R4.64+0x180], !P6 ;  /* 0x1888018004f81fae */ /* 0x0003e8000f101d46 */
[----:B------:R1:W-:Y:S04]  /*3cd0*/  @P0 LDGSTS.E.BYPASS.LTC128B.128 [R248+0x15080], [R2.64], !P5 ;  /* 0x1508000002f80fae */ /* 0x0003e8000e901d46 */
[----:B------:R1:W-:Y:S04]  /*3ce0*/  @P0 LDGSTS.E.BYPASS.LTC128B.128 [R248+0x16880], [R2.64+0x80], !P3 ;  /* 0x1688008002f80fae */ /* 0x0003e8000d901d46 */
[----:B------:R1:W-:Y:S04]  /*3cf0*/  @P0 LDGSTS.E.BYPASS.LTC128B.128 [R248+0x18080], [R2.64+0x100], !P4 ;  /* 0x1808010002f80fae */ /* 0x0003e8000e101d46 */
[----:B------:R1:W-:Y:S02]  /*3d00*/  @P0 LDGSTS.E.BYPASS.LTC128B.128 [R248+0x19880], [R2.64+0x180], !P6 ;  /* 0x1988018002f80fae */ /* 0x0003e4000f101d46 */
.L_x_29:
[----:B------:R-:W-:Y:S05]  /*3d10*/  BSYNC B0 ;  /* 0x0000000000007941 */ /* 0x000fea0003800000 */
.L_x_28:
[----:B------:R-:W2:Y:S04]  /*3d20*/  LDL R0, [R1+0x3c] ;  /* 0x00003c0001007983 */ /* 0x000ea80000100800 */
[----:B------:R-:W-:Y:S04]  /*3d30*/  LDSM.16.MT88.4 R48, [R236+0x1800] ;  /* 0x00180000ec30783b */ /* 0x000fe80000004200 */
[----:B------:R-:W-:Y:S04]  /*3d40*/  LDSM.16.MT88.4 R76, [R238+0x1800] ;  /* 0x00180000ee4c783b */ /* 0x000fe80000004200 */
[----:B------:R-:W-:Y:S04]  /*3d50*/  LDSM.16.MT88.4 R44, [R241] ;  /* 0x00000000f12c783b */ /* 0x000fe80000004200 */
[----:B------:R-:W-:Y:S04]  /*3d60*/  LDSM.16.MT88.4 R56, [R236+0x2000] ;  /* 0x00200000ec38783b */ /* 0x000fe80000004200 */
[----:B------:R-:W-:Y:S04]  /*3d70*/  LDSM.16.MT88.4 R84, [R238+0x2000] ;  /* 0x00200000ee54783b */ /* 0x000fe80000004200 */
[----:B------:R-:W-:Y:S04]  /*3d80*/  LDSM.16.MT88.4 R72, [R238+0x800] ;  /* 0x00080000ee48783b */ /* 0x000fe80000004200 */
[----:B------:R-:W-:Y:S04]  /*3d90*/  LDSM.16.MT88.4 R64, [R237+0x800] ;  /* 0x00080000ed40783b */ /* 0x000fe80000004200 */
[----:B------:R-:W-:Y:S04]  /*3da0*/  STL [R1+0xb0], R162 ;  /* 0x0000b0a201007387 */ /* 0x000fe80000100800 */
[----:B------:R-:W-:Y:S04]  /*3db0*/  STL [R1+0xac], R161 ;  /* 0x0000aca101007387 */ /* 0x000fe80000100800 */
[----:B------:R-:W-:Y:S04]  /*3dc0*/  LDSM.16.MT88.4 R68, [R239+0x1800] ;  /* 0x00180000ef44783b */ /* 0x000fe80000004200 */
[----:B------:R-:W-:Y:S04]  /*3dd0*/  STL [R1+0xa8], R160 ;  /* 0x0000a8a001007387 */ /* 0x000fe80000100800 */
[----:B------:R-:W-:Y:S04]  /*3de0*/  STL [R1+0xa4], R135 ;  /* 0x0000a48701007387 */ /* 0x000fe80000100800 */
[----:B------:R-:W-:Y:S04]  /*3df0*/  STL [R1+0xa0], R134 ;  /* 0x0000a08601007387 */ /* 0x000fe80000100800 */
[----:B------:R-:W0:Y:S01]  /*3e00*/  LDGDEPBAR ;  /* 0x00000000000079af */ /* 0x000e220000000000 */
[----:B--2---:R-:W-:-:S03]  /*3e10*/  IMAD.IADD R0, R60, 0x1, -R0 ;  /* 0x000000013c007824 */ /* 0x004fc600078e0a00 */
[----:B------:R-:W-:Y:S02]  /*3e20*/  LDSM.16.MT88.4 R60, [R239+0x800] ;  /* 0x00080000ef3c783b */ /* 0x000fe40000004200 */
[C---:B------:R-:W-:Y:S02]  /*3e30*/  ISETP.GT.AND P2, PT, R0.reuse, RZ, PT ;  /* 0x000000ff0000720c */ /* 0x040fe40003f44270 */
[C---:B------:R-:W-:Y:S02]  /*3e40*/  ISETP.GT.AND P1, PT, R0.reuse, 0x1, PT ;  /* 0x000000010000780c */ /* 0x040fe40003f24270 */
[----:B------:R-:W-:Y:S02]  /*3e50*/  ISETP.GT.AND P0, PT, R0, 0x8, PT ;  /* 0x000000080000780c */ /* 0x000fe40003f04270 */
[----:B------:R-:W-:Y:S02]  /*3e60*/  FSEL R8, R40, -INF , P2 ;  /* 0xff80000028087808 */ /* 0x000fe40001000000 */
[----:B------:R-:W-:-:S02]  /*3e70*/  FSEL R7, R41, -INF , P1 ;  /* 0xff80000029077808 */ /* 0x000fc40000800000 */
[----:B------:R-:W-:Y:S02]  /*3e80*/  ISETP.GT.AND P4, PT, R0, 0x9, PT ;  /* 0x000000090000780c */ /* 0x000fe40003f84270 */
[----:B------:R-:W-:Y:S02]  /*3e90*/  FSEL R6, R32, -INF , P0 ;  /* 0xff80000020067808 */ /* 0x000fe40000000000 */
[----:B-1----:R-:W-:Y:S02]  /*3ea0*/  FMNMX.FTZ R2, R8, R7, !PT ;  /* 0x0000000708027209 */ /* 0x002fe40007810000 */
[----:B------:R-:W-:Y:S02]  /*3eb0*/  ISETP.GT.AND P6, PT, R0, 0x10, PT ;  /* 0x000000100000780c */ /* 0x000fe40003fc4270 */
[----:B------:R-:W-:Y:S02]  /*3ec0*/  FSEL R5, R33, -INF , P4 ;  /* 0xff80000021057808 */ /* 0x000fe40002000000 */
[----:B------:R-:W-:-:S02]  /*3ed0*/  FMNMX.FTZ R2, R6, R2, !PT ;  /* 0x0000000206027209 */ /* 0x000fc40007810000 */
[----:B------:R-:W-:Y:S02]  /*3ee0*/  ISETP.GT.AND P5, PT, R0, 0x11, PT ;  /* 0x000000110000780c */ /* 0x000fe40003fa4270 */
[----:B------:R-:W-:Y:S02]  /*3ef0*/  FSEL R4, R20, -INF , P6 ;  /* 0xff80000014047808 */ /* 0x000fe40003000000 */
[----:B------:R-:W-:Y:S02]  /*3f00*/  FMNMX.FTZ R2, R5, R2, !PT ;  /* 0x0000000205027209 */ /* 0x000fe40007810000 */
        /* <DEDUP_REMOVED lines=9> */
[----:B------:R-:W-:Y:S02]  /*3fa0*/  FSEL R18, R42, -INF , P2 ;  /* 0xff8000002a127808 */ /* 0x000fe40001000000 */
[----:B------:R-:W-:Y:S02]  /*3fb0*/  ISETP.GT.AND P2, PT, R0, 0x21, PT ;  /* 0x000000210000780c */ /* 0x000fe40003f44270 */
[----:B------:R-:W-:Y:S02]  /*3fc0*/  FSEL R107, R28, -INF , P3 ;  /* 0xff8000001c6b7808 */ /* 0x000fe40001800000 */
[----:B------:R-:W-:Y:S02]  /*3fd0*/  FMNMX.FTZ R2, R13, R2, !PT ;  /* 0x000000020d027209 */ /* 0x000fe40007810000 */
[----:B------:R-:W-:Y:S02]  /*3fe0*/  FSEL R17, R43, -INF , P1 ;  /* 0xff8000002b117808 */ /* 0x000fe40000800000 */
[----:B------:R-:W-:-:S02]  /*3ff0*/  ISETP.GT.AND P1, PT, R0, 0x28, PT ;  /* 0x000000280000780c */ /* 0x000fc40003f24270 */
[----:B------:R-:W-:Y:S02]  /*4000*/  FSEL R106, R29, -INF , P2 ;  /* 0xff8000001d6a7808 */ /* 0x000fe40001000000 */
[----:B------:R-:W-:Y:S02]  /*4010*/  FMNMX.FTZ R2, R107, R2, !PT ;  /* 0x000000026b027209 */ /* 0x000fe40007810000 */
[----:B------:R-:W-:Y:S02]  /*4020*/  FSEL R16, R34, -INF , P0 ;  /* 0xff80000022107808 */ /* 0x000fe40000000000 */
[----:B------:R-:W-:Y:S02]  /*4030*/  ISETP.GT.AND P0, PT, R0, 0x29, PT ;  /* 0x000000290000780c */ /* 0x000fe40003f04270 */
[----:B------:R-:W-:Y:S02]  /*4040*/  FSEL R105, R24, -INF , P1 ;  /* 0xff80000018697808 */ /* 0x000fe40000800000 */
[----:B------:R-:W-:-:S02]  /*4050*/  FMNMX.FTZ R2, R106, R2, !PT ;  /* 0x000000026a027209 */ /* 0x000fc40007810000 */
[----:B------:R-:W-:Y:S02]  /*4060*/  FSEL R104, R25, -INF , P0 ;  /* 0xff80000019687808 */ /* 0x000fe40000000000 */
[----:B------:R-:W-:Y:S02]  /*4070*/  FMNMX.FTZ R2, R105, R2, !PT ;  /* 0x0000000269027209 */ /* 0x000fe40007810000 */
[----:B------:R-:W-:Y:S02]  /*4080*/  FMNMX.FTZ R3, R18, R17, !PT ;  /* 0x0000001112037209 */ /* 0x000fe40007810000 */
[----:B------:R-:W-:Y:S02]  /*4090*/  FMNMX.FTZ R2, R104, R2, !PT ;  /* 0x0000000268027209 */ /* 0x000fe40007810000 */
[----:B------:R-:W-:Y:S02]  /*40a0*/  FSEL R15, R35, -INF , P4 ;  /* 0xff800000230f7808 */ /* 0x000fe40002000000 */
[----:B------:R-:W-:Y:S01]  /*40b0*/  FMNMX.FTZ R3, R16, R3, !PT ;  /* 0x0000000310037209 */ /* 0x000fe20007810000 */
[----:B------:R-:W1:Y:S01]  /*40c0*/  SHFL.BFLY PT, R20, R2, 0x2, 0x1f ;  /* 0x0c401f0002147f89 */ /* 0x000e6200000e0000 */
[----:B------:R-:W-:-:S02]  /*40d0*/  FSEL R14, R22, -INF , P6 ;  /* 0xff800000160e7808 */ /* 0x000fc40003000000 */
[C---:B------:R-:W-:Y:S01]  /*40e0*/  ISETP.GT.AND P6, PT, R0.reuse, 0x11, PT ;  /* 0x000000110000780c */ /* 0x040fe20003fc4270 */
[----:B------:R-:W-:Y:S01]  /*40f0*/  LDSM.16.MT88.4 R32, [R236] ;  /* 0x00000000ec20783b */ /* 0x000fe20000004200 */
[----:B------:R-:W-:Y:S02]  /*4100*/  ISETP.GT.AND P4, PT, R0, 0x18, PT ;  /* 0x000000180000780c */ /* 0x000fe40003f84270 */
[----:B------:R-:W-:Y:S02]  /*4110*/  FMNMX.FTZ R0, R15, R3, !PT ;  /* 0x000000030f007209 */ /* 0x000fe40007810000 */
[----:B------:R-:W-:Y:S02]  /*4120*/  FSEL R12, R23, -INF , P6 ;  /* 0xff800000170c7808 */ /* 0x000fe40003000000 */
[----:B------:R-:W-:Y:S02]  /*4130*/  FMNMX.FTZ R0, R14, R0, !PT ;  /* 0x000000000e007209 */ /* 0x000fe40007810000 */
[----:B------:R-:W-:-:S02]  /*4140*/  FSEL R10, R38, -INF , P4 ;  /* 0xff800000260a7808 */ /* 0x000fc40002000000 */
[----:B------:R-:W-:Y:S02]  /*4150*/  FMNMX.FTZ R0, R12, R0, !PT ;  /* 0x000000000c007209 */ /* 0x000fe40007810000 */
[----:B------:R-:W-:Y:S02]  /*4160*/  FSEL R19, R39, -INF , P5 ;  /* 0xff80000027137808 */ /* 0x000fe40002800000 */
[----:B------:R-:W-:Y:S02]  /*4170*/  FMNMX.FTZ R0, R10, R0, !PT ;  /* 0x000000000a007209 */ /* 0x000fe40007810000 */
[----:B------:R-:W-:Y:S02]  /*4180*/  FSEL R103, R30, -INF , P3 ;  /* 0xff8000001e677808 */ /* 0x000fe40001800000 */
[----:B------:R-:W-:Y:S02]  /*4190*/  FMNMX.FTZ R0, R19, R0, !PT ;  /* 0x0000000013007209 */ /* 0x000fe40007810000 */
[----:B------:R-:W-:-:S02]  /*41a0*/  FSEL R102, R31, -INF , P2 ;  /* 0xff8000001f667808 */ /* 0x000fc40001000000 */
[----:B------:R-:W-:Y:S01]  /*41b0*/  FMNMX.FTZ R3, R103, R0, !PT ;  /* 0x0000000067037209 */ /* 0x000fe20007810000 */
[----:B------:R-:W-:Y:S01]  /*41c0*/  LDSM.16.MT88.4 R28, [R236+0x800] ;  /* 0x00080000ec1c783b */ /* 0x000fe20000004200 */
[----:B-1----:R-:W-:Y:S02]  /*41d0*/  FMNMX.FTZ R0, R2, R20, !PT ;  /* 0x0000001402007209 */ /* 0x002fe40007810000 */
[----:B------:R-:W-:Y:S02]  /*41e0*/  FSEL R101, R26, -INF , P1 ;  /* 0xff8000001a657808 */ /* 0x000fe40000800000 */
[----:B------:R-:W-:Y:S01]  /*41f0*/  FMNMX.FTZ R3, R102, R3, !PT ;  /* 0x0000000366037209 */ /* 0x000fe20007810000 */
[----:B------:R-:W1:Y:S01]  /*4200*/  SHFL.BFLY PT, R2, R0, 0x1, 0x1f ;  /* 0x0c201f0000027f89 */ /* 0x000e6200000e0000 */
[----:B------:R-:W-:Y:S02]  /*4210*/  FSEL R100, R27, -INF , P0 ;  /* 0xff8000001b647808 */ /* 0x000fe40000000000 */
[----:B------:R-:W-:Y:S01]  /*4220*/  FMNMX.FTZ R3, R101, R3, !PT ;  /* 0x0000000365037209 */ /* 0x000fe20007810000 */
[----:B------:R-:W-:Y:S03]  /*4230*/  LDSM.16.MT88.4 R24, [R238] ;  /* 0x00000000ee18783b */ /* 0x000fe60000004200 */
[----:B------:R-:W-:-:S05]  /*4240*/  FMNMX.FTZ R3, R100, R3, !PT ;  /* 0x0000000364037209 */ /* 0x000fca0007810000 */
[----:B------:R-:W2:Y:S01]  /*4250*/  SHFL.BFLY PT, R20, R3, 0x2, 0x1f ;  /* 0x0c401f0003147f89 */ /* 0x000ea200000e0000 */
[----:B-1----:R-:W-:-:S04]  /*4260*/  FMNMX.FTZ R133, R0, R2, !PT ;  /* 0x0000000200857209 */ /* 0x002fc80007810000 */
[C---:B------:R-:W-:Y:S01]  /*4270*/  FSETP.NEU.FTZ.AND P0, PT, R133.reuse, -INF , PT ;  /* 0xff8000008500780b */ /* 0x040fe20003f1d000 */
[----:B------:R-:W-:-:S05]  /*4280*/  FMUL.FTZ R2, R133, c[0x0][0x2d0] ;  /* 0x0000b40085027a20 */ /* 0x000fca0000410000 */
[----:B------:R-:W-:Y:S02]  /*4290*/  FSEL R2, R2, RZ, P0 ;  /* 0x000000ff02027208 */ /* 0x000fe40000000000 */
[----:B--2---:R-:W-:Y:S02]  /*42a0*/  FMNMX.FTZ R0, R3, R20, !PT ;  /* 0x0000001403007209 */ /* 0x004fe40007810000 */
[----:B------:R-:W-:Y:S01]  /*42b0*/  LDSM.16.MT88.4 R20, [R237] ;  /* 0x00000000ed14783b */ /* 0x000fe20000004200 */
[----:B------:R-:W-:-:S03]  /*42c0*/  FFMA.FTZ R3, R8, c[0x0][0x2d0], -R2 ;  /* 0x0000b40008037a23 */ /* 0x000fc60000010802 */
[----:B------:R-:W1:Y:S01]  /*42d0*/  SHFL.BFLY PT, R8, R0, 0x1, 0x1f ;  /* 0x0c201f0000087f89 */ /* 0x000e6200000e0000 */
[----:B------:R2:W-:Y:S02]  /*42e0*/  MUFU.EX2 R89, R3 ;  /* 0x0000000300597308 */ /* 0x0005e40000000800 */
[----:B--2---:R-:W-:-:S06]  /*42f0*/  FFMA.FTZ R3, R7, c[0x0][0x2d0], -R2 ;  /* 0x0000b40007037a23 */ /* 0x004fcc0000010802 */
[----:B------:R2:W3:Y:S01]  /*4300*/  MUFU.EX2 R88, R3 ;  /* 0x0000000300587308 */ /* 0x0004e20000000800 */
[----:B-1----:R-:W-:Y:S01]  /*4310*/  FMNMX.FTZ R132, R0, R8, !PT ;  /* 0x0000000800847209 */ /* 0x002fe20007810000 */
[----:B------:R-:W-:-:S03]  /*4320*/  FFMA.FTZ R0, R11, c[0x0][0x2d0], -R2 ;  /* 0x0000b4000b007a23 */ /* 0x000fc60000010802 */
[----:B------:R-:W-:-:S03]  /*4330*/  FSETP.NEU.FTZ.AND P0, PT, R132, -INF , PT ;  /* 0xff8000008400780b */ /* 0x000fc60003f1d000 */
[----:B------:R1:W-:Y:S01]  /*4340*/  MUFU.EX2 R96, R0 ;  /* 0x0000000000607308 */ /* 0x0003e20000000800 */
[----:B--2---:R-:W-:Y:S01]  /*4350*/  FFMA.FTZ R3, R6, c[0x0][0x2d0], -R2 ;  /* 0x0000b40006037a23 */ /* 0x004fe20000010802 */
[----:B---3--:R-:W-:-:S06]  /*4360*/  F2FP.PACK_AB R8, R88, R89 ;  /* 0x000000595808723e */ /* 0x008fcc00000000ff */
[----:B------:R2:W-:Y:S01]  /*4370*/  MUFU.EX2 R91, R3 ;  /* 0x00000003005b7308 */ /* 0x0005e20000000800 */
[----:B-1----:R-:W-:-:S07]  /*4380*/  FFMA.FTZ R0, R9, c[0x0][0x2d0], -R2 ;  /* 0x0000b40009007a23 */ /* 0x002fce0000010802 */
[----:B------:R-:W-:Y:S01]  /*4390*/  MUFU.EX2 R97, R0 ;  /* 0x0000000000617308 */ /* 0x000fe20000000800 */
[----:B--2---:R-:W-:-:S07]  /*43a0*/  FFMA.FTZ R3, R5, c[0x0][0x2d0], -R2 ;  /* 0x0000b40005037a23 */ /* 0x004fce0000010802 */
[----:B------:R1:W-:Y:S02]  /*43b0*/  MUFU.EX2 R90, R3 ;  /* 0x00000003005a7308 */ /* 0x0003e40000000800 */
[----:B-1----:R-:W-:-:S06]  /*43c0*/  FFMA.FTZ R3, R4, c[0x0][0x2d0], -R2 ;  /* 0x0000b40004037a23 */ /* 0x002fcc0000010802 */
[----:B------:R1:W2:Y:S02]  /*43d0*/  MUFU.EX2 R94, R3 ;  /* 0x00000003005e7308 */ /* 0x0002a40000000800 */
[----:B-1----:R-:W-:Y:S01]  /*43e0*/  FMUL.FTZ R3, R132, c[0x0][0x2d0] ;  /* 0x0000b40084037a20 */ /* 0x002fe20000410000 */
[----:B--2---:R-:W-:-:S04]  /*43f0*/  F2FP.PACK_AB R4, R96, R94 ;  /* 0x0000005e6004723e */ /* 0x004fc800000000ff */
[----:B------:R-:W-:Y:S01]  /*4400*/  FSEL R0, R3, RZ, P0 ;  /* 0x000000ff03007208 */ /* 0x000fe20000000000 */
[----:B------:R-:W-:-:S04]  /*4410*/  FFMA.FTZ R3, R13, c[0x0][0x2d0], -R2 ;  /* 0x0000b4000d037a23 */ /* 0x000fc80000010802 */
[----:B------:R1:W2:Y:S02]  /*4420*/  MUFU.EX2 R98, R3 ;  /* 0x0000000300627308 */ /* 0x0002a40000000800 */
[----:B-1----:R-:W-:Y:S01]  /*4430*/  FFMA.FTZ R3, R18, c[0x0][0x2d0], -R0 ;  /* 0x0000b40012037a23 */ /* 0x002fe20000010800 */
[----:B--2---:R-:W-:-:S05]  /*4440*/  F2FP.PACK_AB R6, R98, R97 ;  /* 0x000000616206723e */ /* 0x004fca00000000ff */
[----:B------:R1:W-:Y:S02]  /*4450*/  MUFU.EX2 R82, R3 ;  /* 0x0000000300527308 */ /* 0x0003e40000000800 */
[----:B-1----:R-:W-:-:S06]  /*4460*/  FFMA.FTZ R3, R17, c[0x0][0x2d0], -R0 ;  /* 0x0000b40011037a23 */ /* 0x002fcc0000010800 */
        /* <DEDUP_REMOVED lines=12> */
[----:B------:R-:W-:Y:S02]  /*4530*/  F2FP.PACK_AB R10, R90, R91 ;  /* 0x0000005b5a0a723e */ /* 0x000fe400000000ff */
[----:B--2---:R-:W-:-:S03]  /*4540*/  F2FP.PACK_AB R5, R93, R92 ;  /* 0x0000005c5d05723e */ /* 0x004fc600000000ff */
[----:B------:R1:W-:Y:S02]  /*4550*/  MUFU.EX2 R95, R3 ;  /* 0x00000003005f7308 */ /* 0x0003e40000000800 */
[C---:B------:R-:W-:Y:S08]  /*4560*/  HMMA.16816.F32 R12, R8.reuse, R34, RZ ;  /* 0x00000022080c723c */ /* 0x040ff000000018ff */
[----:B------:R-:W-:Y:S01]  /*4570*/  HMMA.16816.F32 R36, R8, R20, RZ ;  /* 0x000000140824723c */ /* 0x000fe200000018ff */
[----:B-1----:R-:W-:-:S04]  /*4580*/  FFMA.FTZ R3, R19, c[0x0][0x2d0], -R0 ;  /* 0x0000b40013037a23 */ /* 0x002fc80000010800 */
[----:B------:R-:W1:Y:S03]  /*4590*/  MUFU.EX2 R99, R3 ;  /* 0x0000000300637308 */ /* 0x000e660000000800 */
[C---:B------:R-:W-:Y:S08]  /*45a0*/  HMMA.16816.F32 R16, R8.reuse, R32, RZ ;  /* 0x000000200810723c */ /* 0x040ff000000018ff */
[----:B------:R-:W-:Y:S01]  /*45b0*/  HMMA.16816.F32 R32, R8, R22, RZ ;  /* 0x000000160820723c */ /* 0x000fe200000018ff */
[----:B-1----:R-:W-:-:S07]  /*45c0*/  F2FP.PACK_AB R7, R99, R95 ;  /* 0x0000005f6307723e */ /* 0x002fce00000000ff */
[----:B------:R-:W-:Y:S08]  /*45d0*/  HMMA.16816.F32 R20, R8, R48, RZ ;  /* 0x000000300814723c */ /* 0x000ff000000018ff */
[----:B------:R-:W-:Y:S08]  /*45e0*/  HMMA.16816.F32 R144, R4, R30, R12 ;  /* 0x0000001e0490723c */ /* 0x000ff0000000180c */
[----:B------:R-:W-:Y:S08]  /*45f0*/  HMMA.16816.F32 R12, R8, R76, RZ ;  /* 0x0000004c080c723c */ /* 0x000ff000000018ff */
[----:B------:R-:W-:Y:S08]  /*4600*/  HMMA.16816.F32 R156, R4, R28, R16 ;  /* 0x0000001c049c723c */ /* 0x000ff00000001810 */
[C---:B------:R-:W-:Y:S08]  /*4610*/  HMMA.16816.F32 R52, R8.reuse, R24, RZ ;  /* 0x000000180834723c */ /* 0x040ff000000018ff */
[C---:B------:R-:W-:Y:S08]  /*4620*/  HMMA.16816.F32 R40, R8.reuse, R26, RZ ;  /* 0x0000001a0828723c */ /* 0x040ff000000018ff */
[C---:B------:R-:W-:Y:S08]  /*4630*/  HMMA.16816.F32 R28, R8.reuse, R44, RZ ;  /* 0x0000002c081c723c */ /* 0x040ff000000018ff */
[----:B------:R-:W-:Y:S01]  /*4640*/  HMMA.16816.F32 R24, R8, R46, RZ ;  /* 0x0000002e0818723c */ /* 0x000fe200000018ff */
[----:B------:R-:W1:Y:S07]  /*4650*/  LDSM.16.MT88.4 R44, [R237+0x1800] ;  /* 0x00180000ed2c783b */ /* 0x000e6e0000004200 */
[----:B------:R-:W-:Y:S08]  /*4660*/  HMMA.16816.F32 R20, R4, R56, R20 ;  /* 0x000000380414723c */ /* 0x000ff00000001814 */
[----:B------:R-:W-:Y:S01]  /*4670*/  HMMA.16816.F32 R16, R8, R50, RZ ;  /* 0x000000320810723c */ /* 0x000fe200000018ff */
[----:B------:R-:W-:Y:S07]  /*4680*/  LDSM.16.MT88.4 R48, [R238+0x3000] ;  /* 0x00300000ee30783b */ /* 0x000fee0000004200 */
[C---:B------:R-:W-:Y:S08]  /*4690*/  HMMA.16816.F32 R12, R4.reuse, R84, R12 ;  /* 0x00000054040c723c */ /* 0x040ff0000000180c */
[----:B------:R-:W-:Y:S01]  /*46a0*/  IMAD.MOV.U32 R130, RZ, RZ, R21 ;  /* 0x000000ffff827224 */ /* 0x000fe200078e0015 */
[----:B------:R-:W-:Y:S01]  /*46b0*/  MOV R128, R23 ;  /* 0x0000001700807202 */ /* 0x000fe20000000f00 */
[----:B------:R-:W-:Y:S01]  /*46c0*/  IMAD.MOV.U32 R129, RZ, RZ, R22 ;  /* 0x000000ffff817224 */ /* 0x000fe200078e0016 */
[C---:B------:R-:W-:Y:S01]  /*46d0*/  HMMA.16816.F32 R136, R4.reuse, R74, R40 ;  /* 0x0000004a0488723c */ /* 0x040fe20000001828 */
[----:B------:R-:W-:Y:S01]  /*46e0*/  IMAD.MOV.U32 R127, RZ, RZ, R20 ;  /* 0x000000ffff7f7224 */ /* 0x000fe200078e0014 */
[----:B------:R-:W-:Y:S04]  /*46f0*/  LDSM.16.MT88.4 R40, [R236+0x3000] ;  /* 0x00300000ec28783b */ /* 0x000fe80000004200 */
[----:B------:R-:W2:Y:S02]  /*4700*/  LDSM.16.MT88.4 R20, [R237+0x2000] ;  /* 0x00200000ed14783b */ /* 0x000ea40000004200 */
[C---:B------:R-:W-:Y:S05]  /*4710*/  HMMA.16816.F32 R108, R4.reuse, R66, R32 ;  /* 0x00000042046c723c */ /* 0x040fea0000001820 */
[----:B------:R-:W-:Y:S01]  /*4720*/  MOV R85, R13 ;  /* 0x0000000d00557202 */ /* 0x000fe20000000f00 */
[----:B------:R-:W-:Y:S01]  /*4730*/  IMAD.MOV.U32 R84, RZ, RZ, R12 ;  /* 0x000000ffff547224 */ /* 0x000fe200078e000c */
[----:B------:R-:W-:Y:S01]  /*4740*/  MOV R161, R15 ;  /* 0x0000000f00a17202 */ /* 0x000fe20000000f00 */
[----:B------:R-:W-:Y:S01]  /*4750*/  HMMA.16816.F32 R16, R4, R58, R16 ;  /* 0x0000003a0410723c */ /* 0x000fe20000001810 */
[----:B------:R-:W-:Y:S01]  /*4760*/  IMAD.MOV.U32 R162, RZ, RZ, R14 ;  /* 0x000000ffffa27224 */ /* 0x000fe200078e000e */
[----:B------:R-:W-:Y:S06]  /*4770*/  LDSM.16.MT88.4 R56, [R237+0x3000] ;  /* 0x00300000ed38783b */ /* 0x000fec0000004200 */
[----:B-1----:R-:W-:Y:S08]  /*4780*/  HMMA.16816.F32 R12, R8, R44, RZ ;  /* 0x0000002c080c723c */ /* 0x002ff000000018ff */
[----:B------:R-:W-:Y:S01]  /*4790*/  HMMA.16816.F32 R148, R4, R72, R52 ;  /* 0x000000480494723c */ /* 0x000fe20000001834 */
[----:B------:R-:W1:Y:S01]  /*47a0*/  LDSM.16.MT88.4 R52, [R236+0x3800] ;  /* 0x00380000ec34783b */ /* 0x000e620000004200 */
[----:B------:R-:W-:Y:S01]  /*47b0*/  IMAD.MOV.U32 R125, RZ, RZ, R111 ;  /* 0x000000ffff7d7224 */ /* 0x000fe200078e006f */
[----:B------:R-:W-:Y:S01]  /*47c0*/  MOV R124, R109 ;  /* 0x0000006d007c7202 */ /* 0x000fe20000000f00 */
[----:B------:R-:W-:-:S02]  /*47d0*/  IMAD.MOV.U32 R126, RZ, RZ, R110 ;  /* 0x000000ffff7e7224 */ /* 0x000fc400078e006e */
[----:B------:R-:W-:Y:S02]  /*47e0*/  IMAD.MOV.U32 R123, RZ, RZ, R108 ;  /* 0x000000ffff7b7224 */ /* 0x000fe400078e006c */
[----:B------:R-:W-:Y:S01]  /*47f0*/  HMMA.16816.F32 R28, R4, R60, R28 ;  /* 0x0000003c041c723c */ /* 0x000fe2000000181c */
[----:B------:R-:W-:Y:S01]  /*4800*/  IMAD.MOV.U32 R114, RZ, RZ, R17 ;  /* 0x000000ffff727224 */ /* 0x000fe200078e0011 */
[----:B------:R-:W-:Y:S01]  /*4810*/  MOV R113, R18 ;  /* 0x0000001200717202 */ /* 0x000fe20000000f00 */
[----:B------:R-:W-:Y:S02]  /*4820*/  IMAD.MOV.U32 R112, RZ, RZ, R19 ;  /* 0x000000ffff707224 */ /* 0x000fe400078e0013 */
[----:B------:R-:W-:-:S03]  /*4830*/  IMAD.MOV.U32 R111, RZ, RZ, R16 ;  /* 0x000000ffff6f7224 */ /* 0x000fc600078e0010 */
[----:B------:R-:W-:Y:S08]  /*4840*/  HMMA.16816.F32 R24, R4, R62, R24 ;  /* 0x0000003e0418723c */ /* 0x000ff00000001818 */
[----:B------:R-:W-:Y:S08]  /*4850*/  HMMA.16816.F32 R16, R8, R78, RZ ;  /* 0x0000004e0810723c */ /* 0x000ff000000018ff */
[----:B--2---:R-:W-:Y:S01]  /*4860*/  HMMA.16816.F32 R60, R4, R20, R12 ;  /* 0x00000014043c723c */ /* 0x004fe2000000180c */
[----:B------:R-:W-:Y:S01]  /*4870*/  IMAD.MOV.U32 R122, RZ, RZ, R29 ;  /* 0x000000ffff7a7224 */ /* 0x000fe200078e001d */
[----:B------:R-:W-:Y:S01]  /*4880*/  MOV R121, R30 ;  /* 0x0000001e00797202 */ /* 0x000fe20000000f00 */
[----:B------:R-:W-:-:S02]  /*4890*/  IMAD.MOV.U32 R120, RZ, RZ, R31 ;  /* 0x000000ffff787224 */ /* 0x000fc400078e001f */
[----:B------:R-:W-:-:S03]  /*48a0*/  IMAD.MOV.U32 R119, RZ, RZ, R28 ;  /* 0x000000ffff777224 */ /* 0x000fc600078e001c */
[----:B------:R-:W-:Y:S01]  /*48b0*/  HMMA.16816.F32 R12, R8, R40, RZ ;  /* 0x00000028080c723c */ /* 0x000fe200000018ff */
[----:B------:R-:W-:Y:S01]  /*48c0*/  MOV R118, R25 ;  /* 0x0000001900767202 */ /* 0x000fe20000000f00 */
[----:B------:R-:W-:Y:S01]  /*48d0*/  IMAD.MOV.U32 R117, RZ, RZ, R26 ;  /* 0x000000ffff757224 */ /* 0x000fe200078e001a */
[----:B------:R-:W-:Y:S01]  /*48e0*/  MOV R115, R24 ;  /* 0x0000001800737202 */ /* 0x000fe20000000f00 */
[----:B------:R-:W-:-:S03]  /*48f0*/  IMAD.MOV.U32 R116, RZ, RZ, R27 ;  /* 0x000000ffff747224 */ /* 0x000fc600078e001b */
[----:B------:R-:W-:Y:S01]  /*4900*/  IMAD.MOV.U32 R41, RZ, RZ, R118 ;  /* 0x000000ffff297224 */ /* 0x000fe200078e0076 */
[----:B------:R-:W-:Y:S01]  /*4910*/  HMMA.16816.F32 R32, R8, R46, RZ ;  /* 0x0000002e0820723c */ /* 0x000fe200000018ff */
[----:B------:R-:W-:Y:S01]  /*4920*/  LDSM.16.MT88.4 R44, [R238+0x3800] ;  /* 0x00380000ee2c783b */ /* 0x000fe20000004200 */
[----:B------:R-:W-:-:S06]  /*4930*/  IMAD.MOV.U32 R40, RZ, RZ, R115 ;  /* 0x000000ffff287224 */ /* 0x000fcc00078e0073 */
[C---:B------:R-:W-:Y:S01]  /*4940*/  HMMA.16816.F32 R140, R4.reuse, R64, R36 ;  /* 0x00000040048c723c */ /* 0x040fe20000001824 */
[----:B------:R-:W2:Y:S01]  /*4950*/  LDSM.16.MT88.4 R36, [R239+0x2000] ;  /* 0x00200000ef24783b */ /* 0x000ea20000004200 */
[----:B------:R-:W-:Y:S01]  /*4960*/  IMAD.MOV.U32 R110, RZ, RZ, R61 ;  /* 0x000000ffff6e7224 */ /* 0x000fe200078e003d */
[----:B------:R-:W-:Y:S01]  /*4970*/  MOV R108, R63 ;  /* 0x0000003f006c7202 */ /* 0x000fe20000000f00 */
[----:B------:R-:W-:Y:S02]  /*4980*/  IMAD.MOV.U32 R109, RZ, RZ, R62 ;  /* 0x000000ffff6d7224 */ /* 0x000fe400078e003e */
[----:B------:R-:W-:Y:S02]  /*4990*/  IMAD.MOV.U32 R3, RZ, RZ, R60 ;  /* 0x000000ffff037224 */ /* 0x000fe400078e003c */
[C---:B------:R-:W-:Y:S08]  /*49a0*/  HMMA.16816.F32 R64, R4.reuse, R86, R16 ;  /* 0x000000560440723c */ /* 0x040ff00000001810 */
[C---:B-1----:R-:W-:Y:S07]  /*49b0*/  HMMA.16816.F32 R16, R4.reuse, R52, R12 ;  /* 0x000000340410723c */ /* 0x042fee000000180c */
[----:B------:R-:W-:Y:S01]  /*49c0*/  MOV R53, R110 ;  /* 0x0000006e00357202 */ /* 0x000fe20000000f00 */
[----:B------:R-:W-:Y:S01]  /*49d0*/  HMMA.16816.F32 R60, R4, R22, R32 ;  /* 0x00000016043c723c */ /* 0x000fe20000001820 */
[----:B------:R-:W1:Y:S01]  /*49e0*/  LDSM.16.MT88.4 R32, [R237+0x3800] ;  /* 0x00380000ed20783b */ /* 0x000e620000004200 */
[----:B------:R-:W-:Y:S01]  /*49f0*/  MOV R52, R3 ;  /* 0x0000000300347202 */ /* 0x000fe20000000f00 */
[----:B------:R-:W-:-:S04]  /*4a00*/  FADD.FTZ R3, R89, R88 ;  /* 0x0000005859037221 */ /* 0x000fc80000010000 */
[----:B------:R-:W-:Y:S01]  /*4a10*/  FADD.FTZ R3, R91, R3 ;  /* 0x000000035b037221 */ /* 0x000fe20000010000 */
[----:B------:R-:W-:Y:S03]  /*4a20*/  HMMA.16816.F32 R28, R8, R68, RZ ;  /* 0x00000044081c723c */ /* 0x000fe600000018ff */
[----:B------:R-:W-:-:S05]  /*4a30*/  FADD.FTZ R3, R90, R3 ;  /* 0x000000035a037221 */ /* 0x000fca0000010000 */
[----:B------:R-:W-:Y:S01]  /*4a40*/  HMMA.16816.F32 R24, R8, R70, RZ ;  /* 0x000000460818723c */ /* 0x000fe200000018ff */
[----:B------:R-:W-:Y:S01]  /*4a50*/  IMAD.MOV.U32 R154, RZ, RZ, R16 ;  /* 0x000000ffff9a7224 */ /* 0x000fe200078e0010 */
[----:B------:R-:W-:Y:S01]  /*4a60*/  MOV R153, R17 ;  /* 0x0000001100997202 */ /* 0x000fe20000000f00 */
[----:B------:R-:W-:Y:S02]  /*4a70*/  IMAD.MOV.U32 R152, RZ, RZ, R18 ;  /* 0x000000ffff987224 */ /* 0x000fe400078e0012 */
[----:B------:R-:W-:-:S03]  /*4a80*/  IMAD.MOV.U32 R131, RZ, RZ, R19 ;  /* 0x000000ffff837224 */ /* 0x000fc600078e0013 */
[----:B------:R-:W-:Y:S07]  /*4a90*/  HMMA.16816.F32 R16, R8, R56, RZ ;  /* 0x000000380810723c */ /* 0x000fee00000018ff */
[----:B------:R-:W-:Y:S01]  /*4aa0*/  IMAD.MOV.U32 R57, RZ, RZ, R85 ;  /* 0x000000ffff397224 */ /* 0x000fe200078e0055 */
[----:B--2---:R-:W-:Y:S01]  /*4ab0*/  HMMA.16816.F32 R72, R4, R36, R28 ;  /* 0x000000240448723c */ /* 0x004fe2000000181c */
[----:B------:R-:W-:-:S07]  /*4ac0*/  IMAD.MOV.U32 R56, RZ, RZ, R84 ;  /* 0x000000ffff387224 */ /* 0x000fce00078e0054 */
[----:B------:R-:W-:Y:S01]  /*4ad0*/  HMMA.16816.F32 R68, R4, R38, R24 ;  /* 0x000000260444723c */ /* 0x000fe20000001818 */
[----:B------:R-:W2:Y:S07]  /*4ae0*/  LDSM.16.MT88.4 R36, [R239+0x3000] ;  /* 0x00300000ef24783b */ /* 0x000eae0000004200 */
[C---:B------:R-:W-:Y:S07]  /*4af0*/  HMMA.16816.F32 R20, R8.reuse, R50, RZ ;  /* 0x000000320814723c */ /* 0x040fee00000018ff */
[----:B------:R-:W-:Y:S01]  /*4b00*/  MOV R50, R113 ;  /* 0x0000007100327202 */ /* 0x000fe20000000f00 */
[----:B------:R-:W-:Y:S01]  /*4b10*/  HMMA.16816.F32 R28, R8, R42, RZ ;  /* 0x0000002a081c723c */ /* 0x000fe200000018ff */
[----:B------:R-:W-:-:S06]  /*4b20*/  IMAD.MOV.U32 R51, RZ, RZ, R112 ;  /* 0x000000ffff337224 */ /* 0x000fcc00078e0070 */
[----:B------:R-:W-:Y:S01]  /*4b30*/  IMAD.MOV.U32 R42, RZ, RZ, R117 ;  /* 0x000000ffff2a7224 */ /* 0x000fe200078e0075 */
[----:B-1----:R-:W-:Y:S01]  /*4b40*/  HMMA.16816.F32 R16, R4, R32, R16 ;  /* 0x000000200410723c */ /* 0x002fe20000001810 */
[----:B------:R-:W-:-:S06]  /*4b50*/  MOV R43, R116 ;  /* 0x00000074002b7202 */ /* 0x000fcc0000000f00 */
[--C-:B------:R-:W-:Y:S01]  /*4b60*/  FFMA.FTZ R33, R101, c[0x0][0x2d0], -R0.reuse ;  /* 0x0000b40065217a23 */ /* 0x100fe20000010800 */
[----:B------:R-:W-:Y:S01]  /*4b70*/  HMMA.16816.F32 R24, R8, R48, RZ ;  /* 0x000000300818723c */ /* 0x000fe200000018ff */
[----:B------:R-:W-:-:S06]  /*4b80*/  FFMA.FTZ R32, R100, c[0x0][0x2d0], -R0 ;  /* 0x0000b40064207a23 */ /* 0x000fcc0000010800 */
[----:B------:R-:W-:Y:S01]  /*4b90*/  IMAD.MOV.U32 R49, RZ, RZ, R114 ;  /* 0x000000ffff317224 */ /* 0x000fe200078e0072 */
[----:B------:R-:W-:Y:S01]  /*4ba0*/  HMMA.16816.F32 R84, R4, R46, R20 ;  /* 0x0000002e0454723c */ /* 0x000fe20000001814 */
[----:B------:R-:W1:Y:S01]  /*4bb0*/  LDSM.16.MT88.4 R20, [R239+0x3800] ;  /* 0x00380000ef14783b */ /* 0x000e620000004200 */
[----:B------:R-:W-:-:S05]  /*4bc0*/  IMAD.MOV.U32 R48, RZ, RZ, R111 ;  /* 0x000000ffff307224 */ /* 0x000fca00078e006f */
[----:B------:R-:W-:Y:S01]  /*4bd0*/  IMAD.MOV.U32 R46, RZ, RZ, R126 ;  /* 0x000000ffff2e7224 */ /* 0x000fe200078e007e */
[----:B------:R-:W-:Y:S01]  /*4be0*/  HMMA.16816.F32 R12, R8, R58, RZ ;  /* 0x0000003a080c723c */ /* 0x000fe200000018ff */
[----:B------:R-:W-:-:S06]  /*4bf0*/  IMAD.MOV.U32 R47, RZ, RZ, R125 ;  /* 0x000000ffff2f7224 */ /* 0x000fcc00078e007d */
[----:B------:R-:W-:Y:S01]  /*4c00*/  IMAD.MOV.U32 R59, RZ, RZ, R128 ;  /* 0x000000ffff3b7224 */ /* 0x000fe200078e0080 */
[----:B------:R-:W-:Y:S01]  /*4c10*/  HMMA.16816.F32 R76, R4, R54, R28 ;  /* 0x00000036044c723c */ /* 0x000fe2000000181c */
[----:B------:R-:W-:-:S06]  /*4c20*/  IMAD.MOV.U32 R58, RZ, RZ, R129 ;  /* 0x000000ffff3a7224 */ /* 0x000fcc00078e0081 */
[----:B------:R-:W-:Y:S01]  /*4c30*/  MOV R31, R18 ;  /* 0x00000012001f7202 */ /* 0x000fe20000000f00 */
[----:B------:R-:W-:Y:S01]  /*4c40*/  IMAD.MOV.U32 R30, RZ, RZ, R19 ;  /* 0x000000ffff1e7224 */ /* 0x000fe200078e0013 */
[----:B------:R-:W-:Y:S01]  /*4c50*/  MOV R28, R16 ;  /* 0x00000010001c7202 */ /* 0x000fe20000000f00 */
[----:B------:R-:W-:Y:S01]  /*4c60*/  IMAD.MOV.U32 R29, RZ, RZ, R17 ;  /* 0x000000ffff1d7224 */ /* 0x000fe200078e0011 */
[----:B------:R-:W-:Y:S01]  /*4c70*/  HMMA.16816.F32 R168, R4, R44, R24 ;  /* 0x0000002c04a8723c */ /* 0x000fe20000001818 */
[----:B------:R-:W3:Y:S01]  /*4c80*/  LDSM.16.MT88.4 R24, [R236+0x4800] ;  /* 0x00480000ec18783b */ /* 0x000ee20000004200 */
[----:B------:R-:W-:Y:S02]  /*4c90*/  IMAD.MOV.U32 R54, RZ, RZ, R109 ;  /* 0x000000ffff367224 */ /* 0x000fe400078e006d */
[----:B------:R-:W-:Y:S02]  /*4ca0*/  IMAD.MOV.U32 R55, RZ, RZ, R108 ;  /* 0x000000ffff377224 */ /* 0x000fe400078e006c */
[----:B------:R-:W-:Y:S01]  /*4cb0*/  IMAD.MOV.U32 R89, RZ, RZ, R31 ;  /* 0x000000ffff597224 */ /* 0x000fe200078e001f */
[----:B------:R-:W-:Y:S01]  /*4cc0*/  MOV R44, R127 ;  /* 0x0000007f002c7202 */ /* 0x000fe20000000f00 */
[----:B--2---:R-:W-:Y:S01]  /*4cd0*/  HMMA.16816.F32 R16, R8, R36, RZ ;  /* 0x000000240810723c */ /* 0x004fe200000018ff */
[----:B------:R-:W-:Y:S01]  /*4ce0*/  IMAD.MOV.U32 R88, RZ, RZ, R30 ;  /* 0x000000ffff587224 */ /* 0x000fe200078e001e */
[----:B------:R-:W-:Y:S01]  /*4cf0*/  MOV R45, R130 ;  /* 0x00000082002d7202 */ /* 0x000fe20000000f00 */
[----:B------:R-:W-:-:S02]  /*4d00*/  FFMA.FTZ R31, R105, c[0x0][0x2d0], -R2 ;  /* 0x0000b400691f7a23 */ /* 0x000fc40000010802 */
[----:B------:R-:W-:Y:S02]  /*4d10*/  FFMA.FTZ R30, R104, c[0x0][0x2d0], -R2 ;  /* 0x0000b400681e7a23 */ /* 0x000fe40000010802 */
[----:B------:R-:W-:Y:S01]  /*4d20*/  MOV R37, R122 ;  /* 0x0000007a00257202 */ /* 0x000fe20000000f00 */
[----:B------:R-:W-:Y:S01]  /*4d30*/  HMMA.16816.F32 R176, R4, R34, R12 ;  /* 0x0000002204b0723c */ /* 0x000fe2000000180c */
[----:B------:R-:W-:-:S06]  /*4d40*/  MOV R36, R119 ;  /* 0x0000007700247202 */ /* 0x000fcc0000000f00 */
[----:B------:R-:W-:Y:S01]  /*4d50*/  IMAD.MOV.U32 R35, RZ, RZ, R124 ;  /* 0x000000ffff237224 */ /* 0x000fe200078e007c */
[----:B------:R-:W-:Y:S01]  /*4d60*/  HMMA.16816.F32 R12, R8, R38, RZ ;  /* 0x00000026080c723c */ /* 0x000fe200000018ff */
[----:B------:R-:W-:Y:S01]  /*4d70*/  MOV R160, R168 ;  /* 0x000000a800a07202 */ /* 0x000fe20000000f00 */
[----:B------:R-:W-:Y:S01]  /*4d80*/  IMAD.MOV.U32 R135, RZ, RZ, R169 ;  /* 0x000000ffff877224 */ /* 0x000fe200078e00a9 */
[----:B------:R-:W-:Y:S01]  /*4d90*/  MOV R155, R171 ;  /* 0x000000ab009b7202 */ /* 0x000fe20000000f00 */
[----:B------:R-:W-:Y:S02]  /*4da0*/  IMAD.MOV.U32 R134, RZ, RZ, R170 ;  /* 0x000000ffff867224 */ /* 0x000fe400078e00aa */
[----:B------:R-:W-:Y:S02]  /*4db0*/  IMAD.MOV.U32 R34, RZ, RZ, R123 ;  /* 0x000000ffff227224 */ /* 0x000fe400078e007b */
[----:B-1----:R-:W-:Y:S01]  /*4dc0*/  HMMA.16816.F32 R172, R4, R20, R16 ;  /* 0x0000001404ac723c */ /* 0x002fe20000001810 */
[----:B------:R-:W1:Y:S01]  /*4dd0*/  LDSM.16.MT88.4 R16, [R236+0x5000] ;  /* 0x00500000ec10783b */ /* 0x000e620000004200 */
[----:B------:R-:W-:Y:S01]  /*4de0*/  IMAD.MOV.U32 R38, RZ, RZ, R121 ;  /* 0x000000ffff267224 */ /* 0x000fe200078e0079 */
[----:B------:R-:W-:Y:S01]  /*4df0*/  MOV R100, R34 ;  /* 0x0000002200647202 */ /* 0x000fe20000000f00 */
[----:B------:R-:W-:-:S02]  /*4e00*/  IMAD.MOV.U32 R39, RZ, RZ, R120 ;  /* 0x000000ffff277224 */ /* 0x000fc400078e0078 */
[----:B------:R-:W-:Y:S02]  /*4e10*/  IMAD.MOV.U32 R101, RZ, RZ, R35 ;  /* 0x000000ffff657224 */ /* 0x000fe400078e0023 */
[----:B------:R-:W-:-:S08]  /*4e20*/  FADD.FTZ R20, R94, R3 ;  /* 0x000000035e147221 */ /* 0x000fd00000010000 */
[----:B------:R-:W-:Y:S08]  /*4e30*/  HMMA.16816.F32 R168, R4, R22, R12 ;  /* 0x0000001604a8723c */ /* 0x000ff0000000180c */
[----:B---3--:R-:W-:Y:S11]  /*4e40*/  HMMA.16816.F32 R12, R8, R24, RZ ;  /* 0x00000018080c723c */ /* 0x008ff600000018ff */
[----:B------:R-:W-:Y:S11]  /*4e50*/  @!UPT UIADD3 URZ, URZ, URZ, URZ ;  /* 0x0000003f3f3ff290 */ /* 0x000ff6000fffe03f */
[----:B------:R-:W-:Y:S02]  /*4e60*/  @!UPT UIADD3 URZ, URZ, URZ, URZ ;  /* 0x0000003f3f3ff290 */ /* 0x000fe4000fffe03f */
[----:B-1----:R-:W-:Y:S07]  /*4e70*/  HMMA.16816.F32 R124, R4, R16, R12 ;  /* 0x00000010047c723c */ /* 0x002fee000000180c */
[----:B------:R-:W-:Y:S01]  /*4e80*/  FADD.FTZ R12, R82, R81 ;  /* 0x00000051520c7221 */ /* 0x000fe20000010000 */
[----:B------:R-:W-:Y:S01]  /*4e90*/  MOV R81, R29 ;  /* 0x0000001d00517202 */ /* 0x000fe20000000f00 */
[----:B------:R-:W-:Y:S02]  /*4ea0*/  FFMA.FTZ R29, R106, c[0x0][0x2d0], -R2 ;  /* 0x0000b4006a1d7a23 */ /* 0x000fe40000010802 */
[----:B------:R-:W-:Y:S01]  /*4eb0*/  FADD.FTZ R16, R80, R12 ;  /* 0x0000000c50107221 */ /* 0x000fe20000010000 */
[----:B------:R-:W-:Y:S01]  /*4ec0*/  MOV R105, R81 ;  /* 0x0000005100697202 */ /* 0x000fe20000000f00 */
[----:B------:R-:W-:Y:S01]  /*4ed0*/  HMMA.16816.F32 R12, R8, R26, RZ ;  /* 0x0000001a080c723c */ /* 0x000fe200000018ff */
[----:B------:R-:W1:Y:S01]  /*4ee0*/  LDSM.16.MT88.4 R24, [R238+0x4800] ;  /* 0x00480000ee18783b */ /* 0x000e620000004200 */
[----:B------:R-:W-:-:S02]  /*4ef0*/  FADD.FTZ R21, R83, R16 ;  /* 0x0000001053157221 */ /* 0x000fc40000010000 */
[----:B------:R-:W-:Y:S02]  /*4f00*/  IMAD.MOV.U32 R82, RZ, RZ, R28 ;  /* 0x000000ffff527224 */ /* 0x000fe400078e001c */
[----:B------:R-:W-:Y:S02]  /*4f10*/  FADD.FTZ R3, R92, R21 ;  /* 0x000000155c037221 */ /* 0x000fe40000010000 */
[----:B------:R-:W-:Y:S02]  /*4f20*/  FFMA.FTZ R28, R102, c[0x0][0x2d0], -R0 ;  /* 0x0000b400661c7a23 */ /* 0x000fe40000010800 */
[----:B------:R-:W-:Y:S02]  /*4f30*/  FADD.FTZ R3, R93, R3 ;  /* 0x000000035d037221 */ /* 0x000fe40000010000 */
[----:B------:R-:W-:Y:S11]  /*4f40*/  IMAD.MOV.U32 R106, RZ, RZ, R89 ;  /* 0x000000ffff6a7224 */ /* 0x000ff600078e0059 */
[----:B------:R-:W-:Y:S01]  /*4f50*/  @!UPT UIADD3 URZ, URZ, URZ, URZ ;  /* 0x0000003f3f3ff290 */ /* 0x000fe2000fffe03f */
[----:B------:R-:W-:Y:S01]  /*4f60*/  HMMA.16816.F32 R112, R4, R18, R12 ;  /* 0x000000120470723c */ /* 0x000fe2000000180c */
[----:B------:R-:W2:Y:S01]  /*4f70*/  LDSM.16.MT88.4 R16, [R238+0x5000] ;  /* 0x00500000ee10783b */ /* 0x000ea20000004200 */
[----:B------:R-:W-:Y:S01]  /*4f80*/  MOV R83, R131 ;  /* 0x0000008300537202 */ /* 0x000fe20000000f00 */
[----:B------:R-:W-:Y:S02]  /*4f90*/  IMAD.MOV.U32 R102, RZ, RZ, R46 ;  /* 0x000000ffff667224 */ /* 0x000fe400078e002e */
[----:B------:R-:W-:Y:S01]  /*4fa0*/  IMAD.MOV.U32 R46, RZ, RZ, R58 ;  /* 0x000000ffff2e7224 */ /* 0x000fe200078e003a */
[----:B------:R-:W-:Y:S01]  /*4fb0*/  MOV R58, R162 ;  /* 0x000000a2003a7202 */ /* 0x000fe20000000f00 */
[----:B------:R-:W-:Y:S01]  /*4fc0*/  IMAD.MOV.U32 R90, RZ, RZ, R134 ;  /* 0x000000ffff5a7224 */ /* 0x000fe200078e0086 */
[----:B------:R-:W-:Y:S01]  /*4fd0*/  MOV R80, R154 ;  /* 0x0000009a00507202 */ /* 0x000fe20000000f00 */
[----:B------:R-:W-:Y:S01]  /*4fe0*/  IMAD.MOV.U32 R104, RZ, RZ, R82 ;  /* 0x000000ffff687224 */ /* 0x000fe200078e0052 */
[----:B-1----:R-:W-:Y:S07]  /*4ff0*/  HMMA.16816.F32 R12, R8, R24, RZ ;  /* 0x00000018080c723c */ /* 0x002fee00000018ff */
[----:B------:R-:W-:Y:S01]  /*5000*/  FFMA.FTZ R25, R103, c[0x0][0x2d0], -R0 ;  /* 0x0000b40067197a23 */ /* 0x000fe20000010800 */
[----:B------:R-:W-:Y:S01]  /*5010*/  MOV R103, R47 ;  /* 0x0000002f00677202 */ /* 0x000fe20000000f00 */
[----:B------:R-:W-:Y:S01]  /*5020*/  MUFU.EX2 R0, R29 ;  /* 0x0000001d00007308 */ /* 0x000fe20000000800 */
[----:B------:R-:W-:Y:S11]  /*5030*/  IMAD.MOV.U32 R47, RZ, RZ, R59 ;  /* 0x000000ffff2f7224 */ /* 0x000ff600078e003b */
[----:B------:R-:W-:Y:S03]  /*5040*/  @!UPT UIADD3 URZ, URZ, URZ, URZ ;  /* 0x0000003f3f3ff290 */ /* 0x000fe6000fffe03f */
[----:B--2---:R-:W-:Y:S08]  /*5050*/  HMMA.16816.F32 R108, R4, R16, R12 ;  /* 0x00000010046c723c */ /* 0x004ff0000000180c */
[----:B------:R-:W-:Y:S07]  /*5060*/  HMMA.16816.F32 R12, R8, R26, RZ ;  /* 0x0000001a080c723c */ /* 0x000fee00000018ff */
[----:B------:R-:W-:-:S02]  /*5070*/  FFMA.FTZ R26, R107, c[0x0][0x2d0], -R2 ;  /* 0x0000b4006b1a7a23 */ /* 0x000fc40000010802 */
[----:B------:R-:W-:Y:S02]  /*5080*/  FADD.FTZ R2, R96, R20 ;  /* 0x0000001460027221 */ /* 0x000fe40000010000 */
[----:B------:R-:W-:Y:S01]  /*5090*/  LDSM.16.MT88.4 R20, [R237+0x5000] ;  /* 0x00500000ed14783b */ /* 0x000fe20000004200 */
[----:B------:R-:W-:Y:S02]  /*50a0*/  FADD.FTZ R27, R95, R3 ;  /* 0x000000035f1b7221 */ /* 0x000fe40000010000 */
[----:B------:R-:W-:Y:S01]  /*50b0*/  FADD.FTZ R2, R97, R2 ;  /* 0x0000000261027221 */ /* 0x000fe20000010000 */
[----:B------:R-:W-:Y:S01]  /*50c0*/  MUFU.EX2 R3, R30 ;  /* 0x0000001e00037308 */ /* 0x000fe20000000800 */
[----:B------:R-:W-:Y:S02]  /*50d0*/  IMAD.MOV.U32 R59, RZ, RZ, R161 ;  /* 0x000000ffff3b7224 */ /* 0x000fe400078e00a1 */
[----:B------:R-:W-:Y:S02]  /*50e0*/  FADD.FTZ R24, R98, R2 ;  /* 0x0000000262187221 */ /* 0x000fe40000010000 */
[----:B------:R-:W-:-:S03]  /*50f0*/  IMAD.MOV.U32 R107, RZ, RZ, R88 ;  /* 0x000000ffff6b7224 */ /* 0x000fc600078e0058 */
[----:B------:R-:W1:Y:S01]  /*5100*/  MUFU.EX2 R2, R26 ;  /* 0x0000001a00027308 */ /* 0x000e620000000800 */
[----:B------:R-:W-:Y:S01]  /*5110*/  HMMA.16816.F32 R120, R4, R18, R12 ;  /* 0x000000120478723c */ /* 0x000fe2000000180c */
[----:B------:R-:W2:Y:S01]  /*5120*/  LDSM.16.MT88.4 R16, [R237+0x4800] ;  /* 0x00480000ed10783b */ /* 0x000ea20000004200 */
[----:B-1----:R-:W-:-:S06]  /*5130*/  F2FP.PACK_AB R128, R0, R2 ;  /* 0x000000020080723e */ /* 0x002fcc00000000ff */
[C---:B--2---:R-:W-:Y:S08]  /*5140*/  HMMA.16816.F32 R12, R8.reuse, R16, RZ ;  /* 0x00000010080c723c */ /* 0x044ff000000018ff */
[----:B------:R-:W-:Y:S11]  /*5150*/  HMMA.16816.F32 R16, R8, R18, RZ ;  /* 0x000000120810723c */ /* 0x000ff600000018ff */
[----:B------:R-:W-:Y:S05]  /*5160*/  @!UPT UIADD3 URZ, URZ, URZ, URZ ;  /* 0x0000003f3f3ff290 */ /* 0x000fea000fffe03f */
[C---:B------:R-:W-:Y:S01]  /*5170*/  HMMA.16816.F32 R116, R4.reuse, R20, R12 ;  /* 0x000000140474723c */ /* 0x040fe2000000180c */
[----:B------:R-:W1:Y:S06]  /*5180*/  MUFU.EX2 R12, R31 ;  /* 0x0000001f000c7308 */ /* 0x000e6c0000000800 */
[----:B------:R-:W-:Y:S01]  /*5190*/  FADD.FTZ R15, R2, R24 ;  /* 0x00000018020f7221 */ /* 0x000fe20000010000 */
[----:B------:R-:W-:Y:S01]  /*51a0*/  HMMA.16816.F32 R20, R4, R22, R16 ;  /* 0x000000160414723c */ /* 0x000fe20000001810 */
[----:B------:R-:W2:Y:S02]  /*51b0*/  MUFU.EX2 R14, R25 ;  /* 0x00000019000e7308 */ /* 0x000ea40000000800 */
[----:B------:R-:W-:-:S04]  /*51c0*/  FADD.FTZ R15, R0, R15 ;  /* 0x0000000f000f7221 */ /* 0x000fc80000010000 */
[----:B------:R-:W-:Y:S02]  /*51d0*/  FADD.FTZ R16, R99, R27 ;  /* 0x0000001b63107221 */ /* 0x000fe40000010000 */
[----:B------:R-:W3:Y:S01]  /*51e0*/  MUFU.EX2 R13, R28 ;  /* 0x0000001c000d7308 */ /* 0x000ee20000000800 */
[----:B-1----:R-:W-:Y:S01]  /*51f0*/  FADD.FTZ R0, R12, R15 ;  /* 0x0000000f0c007221 */ /* 0x002fe20000010000 */
[C---:B------:R-:W-:Y:S01]  /*5200*/  F2FP.PACK_AB R130, R3.reuse, R12 ;  /* 0x0000000c0382723e */ /* 0x040fe200000000ff */
[----:B------:R-:W-:Y:S01]  /*5210*/  IMAD.MOV.U32 R88, RZ, RZ, R160 ;  /* 0x000000ffff587224 */ /* 0x000fe200078e00a0 */
[----:B------:R-:W-:Y:S01]  /*5220*/  MOV R89, R135 ;  /* 0x0000008700597202 */ /* 0x000fe20000000f00 */
[----:B------:R-:W-:Y:S01]  /*5230*/  FADD.FTZ R250, R3, R0 ;  /* 0x0000000003fa7221 */ /* 0x000fe20000010000 */
[----:B------:R-:W-:Y:S01]  /*5240*/  LDSM.16.MT88.4 R96, [R239+0x4000] ;  /* 0x00400000ef60783b */ /* 0x000fe20000004200 */
[----:B--2---:R-:W-:Y:S01]  /*5250*/  FADD.FTZ R2, R14, R16 ;  /* 0x000000100e027221 */ /* 0x004fe20000010000 */
[----:B------:R-:W-:Y:S03]  /*5260*/  MUFU.EX2 R0, R32 ;  /* 0x0000002000007308 */ /* 0x000fe60000000800 */
[C---:B---3--:R-:W-:Y:S01]  /*5270*/  FADD.FTZ R3, R13.reuse, R2 ;  /* 0x000000020d037221 */ /* 0x048fe20000010000 */
[----:B------:R-:W-:-:S04]  /*5280*/  F2FP.PACK_AB R129, R13, R14 ;  /* 0x0000000e0d81723e */ /* 0x000fc800000000ff */
[----:B------:R1:W2:Y:S01]  /*5290*/  MUFU.EX2 R2, R33 ;  /* 0x0000002100027308 */ /* 0x0002a20000000800 */
[----:B------:R-:W-:Y:S01]  /*52a0*/  IMAD.MOV.U32 R81, RZ, RZ, R153 ;  /* 0x000000ffff517224 */ /* 0x000fe200078e0099 */
[----:B------:R-:W3:Y:S04]  /*52b0*/  LDSM.16.MT88.4 R12, [R239+0x4800] ;  /* 0x00480000ef0c783b */ /* 0x000ee80000004200 */
[----:B-1----:R-:W1:Y:S01]  /*52c0*/  LDSM.16.MT88.4 R32, [R239+0x1000] ;  /* 0x00100000ef20783b */ /* 0x002e620000004200 */
[----:B--2---:R-:W-:Y:S01]  /*52d0*/  F2FP.PACK_AB R131, R0, R2 ;  /* 0x000000020083723e */ /* 0x004fe200000000ff */
[----:B------:R-:W-:-:S04]  /*52e0*/  FADD.FTZ R3, R2, R3 ;  /* 0x0000000302037221 */ /* 0x000fc80000010000 */
[----:B------:R-:W-:-:S05]  /*52f0*/  FADD.FTZ R3, R0, R3 ;  /* 0x0000000300037221 */ /* 0x000fca0000010000 */
[----:B------:R-:W-:Y:S04]  /*5300*/  STL [R1], R3 ;  /* 0x0000000301007387 */ /* 0x000fe80000100800 */
[----:B------:R2:W5:Y:S04]  /*5310*/  LDL.LU R162, [R1+0xb0] ;  /* 0x0000b00001a27983 */ /* 0x0005680000300800 */
[----:B------:R2:W5:Y:S04]  /*5320*/  LDL.LU R161, [R1+0xac] ;  /* 0x0000ac0001a17983 */ /* 0x0005680000300800 */
[----:B------:R2:W5:Y:S04]  /*5330*/  LDL.LU R160, [R1+0xa8] ;  /* 0x0000a80001a07983 */ /* 0x0005680000300800 */
[----:B------:R2:W5:Y:S04]  /*5340*/  LDL.LU R135, [R1+0xa4] ;  /* 0x0000a40001877983 */ /* 0x0005680000300800 */
[----:B------:R2:W5:Y:S01]  /*5350*/  LDL.LU R134, [R1+0xa0] ;  /* 0x0000a00001867983 */ /* 0x0005620000300800 */
[----:B------:R-:W-:Y:S01]  /*5360*/  IMAD.MOV.U32 R82, RZ, RZ, R152 ;  /* 0x000000ffff527224 */ /* 0x000fe200078e0098 */
[----:B---3--:R-:W-:Y:S01]  /*5370*/  HMMA.16816.F32 R16, R8, R12, RZ ;  /* 0x0000000c0810723c */ /* 0x008fe200000018ff */
[----:B------:R-:W-:-:S02]  /*5380*/  IMAD.MOV.U32 R91, RZ, RZ, R155 ;  /* 0x000000ffff5b7224 */ /* 0x000fc400078e009b */
[----:B------:R-:W3:Y:S01]  /*5390*/  LDSM.16.MT88.4 R152, [R236+0x1000] ;  /* 0x00100000ec98783b */ /* 0x000ee20000004200 */
[----:B------:R-:W-:Y:S01]  /*53a0*/  IMAD.MOV.U32 R26, RZ, RZ, R249 ;  /* 0x000000ffff1a7224 */ /* 0x000fe200078e00f9 */
[----:B------:R-:W-:-:S03]  /*53b0*/  IADD3 R249, R246, -0x2, RZ ;  /* 0xfffffffef6f97810 */ /* 0x000fc60007ffe0ff */
[----:B-1----:R-:W-:Y:S01]  /*53c0*/  HMMA.16816.F32 R28, R128, R32, R36 ;  /* 0x00000020801c723c */ /* 0x002fe20000001824 */
[----:B------:R-:W-:-:S07]  /*53d0*/  ISETP.GE.AND P0, PT, R249, R26, PT ;  /* 0x0000001af900720c */ /* 0x000fce0003f06270 */
[----:B------:R-:W-:Y:S01]  /*53e0*/  HMMA.16816.F32 R32, R128, R34, R40 ;  /* 0x000000228020723c */ /* 0x000fe20000001828 */
[----:B------:R-:W1:Y:S07]  /*53f0*/  LDSM.16.MT88.4 R40, [R236+0x2800] ;  /* 0x00280000ec28783b */ /* 0x000e6e0000004200 */
[----:B------:R-:W-:Y:S01]  /*5400*/  HMMA.16816.F32 R8, R8, R14, RZ ;  /* 0x0000000e0808723c */ /* 0x000fe200000018ff */
[----:B------:R-:W4:Y:S07]  /*5410*/  LDSM.16.MT88.4 R12, [R239+0x5000] ;  /* 0x00500000ef0c783b */ /* 0x000f2e0000004200 */
[C---:B------:R-:W-:Y:S08]  /*5420*/  HMMA.16816.F32 R92, R128.reuse, R96, R172 ;  /* 0x00000060805c723c */ /* 0x040ff000000018ac */
[C---:B------:R-:W-:Y:S08]  /*5430*/  HMMA.16816.F32 R96, R128.reuse, R98, R168 ;  /* 0x000000628060723c */ /* 0x040ff000000018a8 */
[C---:B---3--:R-:W-:Y:S08]  /*5440*/  HMMA.16816.F32 R156, R128.reuse, R152, R156 ;  /* 0x00000098809c723c */ /* 0x048ff0000000189c */
[C---:B------:R-:W-:Y:S01]  /*5450*/  HMMA.16816.F32 R152, R128.reuse, R154, R144 ;  /* 0x0000009a8098723c */ /* 0x040fe20000001890 */
[----:B------:R-:W3:Y:S07]  /*5460*/  LDSM.16.MT88.4 R144, [R238+0x1000] ;  /* 0x00100000ee90783b */ /* 0x000eee0000004200 */
[C---:B-1----:R-:W-:Y:S08]  /*5470*/  HMMA.16816.F32 R36, R128.reuse, R40, R44 ;  /* 0x000000288024723c */ /* 0x042ff0000000182c */
[----:B------:R-:W-:Y:S01]  /*5480*/  HMMA.16816.F32 R40, R128, R42, R48 ;  /* 0x0000002a8028723c */ /* 0x000fe20000001830 */
[----:B------:R-:W1:Y:S07]  /*5490*/  LDSM.16.MT88.4 R48, [R238+0x2800] ;  /* 0x00280000ee30783b */ /* 0x000e6e0000004200 */
[C---:B----4-:R-:W-:Y:S08]  /*54a0*/  HMMA.16816.F32 R16, R4.reuse, R12, R16 ;  /* 0x0000000c0410723c */ /* 0x050ff00000001810 */
[----:B------:R-:W-:Y:S01]  /*54b0*/  HMMA.16816.F32 R8, R4, R14, R8 ;  /* 0x0000000e0408723c */ /* 0x000fe20000001808 */
[----:B------:R-:W-:Y:S07]  /*54c0*/  LDSM.16.MT88.4 R4, [R239+0x5800] ;  /* 0x00580000ef04783b */ /* 0x000fee0000004200 */
[C---:B---3--:R-:W-:Y:S08]  /*54d0*/  HMMA.16816.F32 R148, R128.reuse, R144, R148 ;  /* 0x000000908094723c */ /* 0x048ff00000001894 */
[C---:B------:R-:W-:Y:S01]  /*54e0*/  HMMA.16816.F32 R144, R128.reuse, R146, R136 ;  /* 0x000000928090723c */ /* 0x040fe20000001888 */
[----:B------:R-:W3:Y:S07]  /*54f0*/  LDSM.16.MT88.4 R136, [R237+0x1000] ;  /* 0x00100000ed88783b */ /* 0x000eee0000004200 */
[C---:B-1----:R-:W-:Y:S01]  /*5500*/  HMMA.16816.F32 R44, R128.reuse, R48, R56 ;  /* 0x00000030802c723c */ /* 0x042fe20000001838 */
[----:B------:R-:W1:Y:S07]  /*5510*/  LDSM.16.MT88.4 R56, [R237+0x2800] ;  /* 0x00280000ed38783b */ /* 0x000e6e0000004200 */
[C---:B------:R-:W-:Y:S01]  /*5520*/  HMMA.16816.F32 R48, R128.reuse, R50, R64 ;  /* 0x000000328030723c */ /* 0x040fe20000001840 */
[----:B------:R-:W4:Y:S07]  /*5530*/  LDSM.16.MT88.4 R64, [R239+0x2800] ;  /* 0x00280000ef40783b */ /* 0x000f2e0000004200 */
[C---:B---3--:R-:W-:Y:S08]  /*5540*/  HMMA.16816.F32 R140, R128.reuse, R136, R140 ;  /* 0x00000088808c723c */ /* 0x048ff0000000188c */
[C---:B-1----:R-:W-:Y:S08]  /*5550*/  HMMA.16816.F32 R52, R128.reuse, R56, R52 ;  /* 0x000000388034723c */ /* 0x042ff00000001834 */
[C---:B------:R-:W-:Y:S08]  /*5560*/  HMMA.16816.F32 R56, R128.reuse, R58, R60 ;  /* 0x0000003a8038723c */ /* 0x040ff0000000183c */
[C---:B----4-:R-:W-:Y:S01]  /*5570*/  HMMA.16816.F32 R60, R128.reuse, R64, R72 ;  /* 0x00000040803c723c */ /* 0x050fe20000001848 */
[----:B------:R-:W1:Y:S07]  /*5580*/  LDSM.16.MT88.4 R72, [R236+0x4000] ;  /* 0x00400000ec48783b */ /* 0x000e6e0000004200 */
[C---:B------:R-:W-:Y:S08]  /*5590*/  HMMA.16816.F32 R64, R128.reuse, R66, R68 ;  /* 0x000000428040723c */ /* 0x040ff00000001844 */
[C---:B------:R-:W-:Y:S08]  /*55a0*/  HMMA.16816.F32 R136, R128.reuse, R138, R100 ;  /* 0x0000008a8088723c */ /* 0x040ff00000001864 */
[C---:B-1----:R-:W-:Y:S01]  /*55b0*/  HMMA.16816.F32 R68, R128.reuse, R72, R80 ;  /* 0x000000488044723c */ /* 0x042fe20000001850 */
[----:B------:R-:W1:Y:S07]  /*55c0*/  LDSM.16.MT88.4 R80, [R238+0x4000] ;  /* 0x00400000ee50783b */ /* 0x000e6e0000004200 */
[C---:B------:R-:W-:Y:S08]  /*55d0*/  HMMA.16816.F32 R72, R128.reuse, R74, R76 ;  /* 0x0000004a8048723c */ /* 0x040ff0000000184c */
[C---:B-1----:R-:W-:Y:S01]  /*55e0*/  HMMA.16816.F32 R76, R128.reuse, R80, R88 ;  /* 0x00000050804c723c */ /* 0x042fe20000001858 */
[----:B------:R-:W1:Y:S07]  /*55f0*/  LDSM.16.MT88.4 R88, [R237+0x4000] ;  /* 0x00400000ed58783b */ /* 0x000e6e0000004200 */
[C---:B------:R-:W-:Y:S08]  /*5600*/  HMMA.16816.F32 R80, R128.reuse, R82, R84 ;  /* 0x000000528050723c */ /* 0x040ff00000001854 */
[C---:B-1----:R-:W-:Y:S01]  /*5610*/  HMMA.16816.F32 R84, R128.reuse, R88, R104 ;  /* 0x000000588054723c */ /* 0x042fe20000001868 */
[----:B------:R-:W1:Y:S07]  /*5620*/  LDSM.16.MT88.4 R104, [R236+0x5800] ;  /* 0x00580000ec68783b */ /* 0x000e6e0000004200 */
[C---:B------:R-:W-:Y:S08]  /*5630*/  HMMA.16816.F32 R88, R128.reuse, R90, R176 ;  /* 0x0000005a8058723c */ /* 0x040ff000000018b0 */
[C---:B-1----:R-:W-:Y:S08]  /*5640*/  HMMA.16816.F32 R100, R128.reuse, R104, R124 ;  /* 0x000000688064723c */ /* 0x042ff0000000187c */
[C---:B------:R-:W-:Y:S01]  /*5650*/  HMMA.16816.F32 R104, R128.reuse, R106, R112 ;  /* 0x0000006a8068723c */ /* 0x040fe20000001870 */
[----:B------:R-:W1:Y:S07]  /*5660*/  LDSM.16.MT88.4 R112, [R238+0x5800] ;  /* 0x00580000ee70783b */ /* 0x000e6e0000004200 */
[C---:B------:R-:W-:Y:S08]  /*5670*/  HMMA.16816.F32 R124, R128.reuse, R4, R16 ;  /* 0x00000004807c723c */ /* 0x040ff00000001810 */
[C---:B-1----:R-:W-:Y:S08]  /*5680*/  HMMA.16816.F32 R108, R128.reuse, R112, R108 ;  /* 0x00000070806c723c */ /* 0x042ff0000000186c */
[C---:B------:R-:W-:Y:S01]  /*5690*/  HMMA.16816.F32 R112, R128.reuse, R114, R120 ;  /* 0x000000728070723c */ /* 0x040fe20000001878 */
[----:B------:R-:W1:Y:S07]  /*56a0*/  LDSM.16.MT88.4 R120, [R237+0x5800] ;  /* 0x00580000ed78783b */ /* 0x000e6e0000004200 */
[C---:B-1----:R-:W-:Y:S08]  /*56b0*/  HMMA.16816.F32 R116, R128.reuse, R120, R116 ;  /* 0x000000788074723c */ /* 0x042ff00000001874 */
[C---:B------:R-:W-:Y:S08]  /*56c0*/  HMMA.16816.F32 R120, R128.reuse, R122, R20 ;  /* 0x0000007a8078723c */ /* 0x040ff00000001814 */
[----:B------:R-:W-:Y:S01]  /*56d0*/  HMMA.16816.F32 R128, R128, R6, R8 ;  /* 0x000000068080723c */ /* 0x000fe20000001808 */
[----:B------:R-:W-:Y:S07]  /*56e0*/  @!UPT UIADD3 URZ, URZ, URZ, URZ ;  /* 0x0000003f3f3ff290 */ /* 0x000fee000fffe03f */
[----:B------:R-:W-:Y:S11]  /*56f0*/  @!P0 BRA `(.L_x_30) ;  /* 0x00002a5000008947 */ /* 0x000ff60003800000 */
[----:B--2---:R-:W2:Y:S04]  /*5700*/  LDL.64 R24, [R1+0x28] ;  /* 0x0000280001187983 */ /* 0x004ea80000100a00 */
[----:B------:R-:W3:Y:S04]  /*5710*/  LDL R26, [R1+0x38] ;  /* 0x00003800011a7983 */ /* 0x000ee80000100800 */
[----:B------:R-:W4:Y:S04]  /*5720*/  LDL.LU R0, [R1+0x4] ;  /* 0x0000040001007983 */ /* 0x000f280000300800 */
[----:B------:R-:W1:Y:S01]  /*5730*/  S2R R27, SR_TID.X ;  /* 0x00000000001b7919 */ /* 0x000e620000002100 */
[----:B------:R-:W-:-:S02]  /*5740*/  LOP3.LUT P0, RZ, R247, 0x2, RZ, 0xc0, !PT ;  /* 0x00000002f7ff7812 */ /* 0x000fc4000780c0ff */
[----:B-1----:R-:W-:Y:S02]  /*5750*/  ISETP.GT.AND P2, PT, R27, 0x7f, PT ;  /* 0x0000007f1b00780c */ /* 0x002fe40003f44270 */
[----:B------:R-:W-:Y:S02]  /*5760*/  ISETP.GE.AND P6, PT, R251, c[0x0][0x1d4], PT ;  /* 0x00007500fb007a0c */ /* 0x000fe40003fc6270 */
[----:B----4-:R-:W-:-:S07]  /*5770*/  LOP3.LUT R0, R0, 0xffffffef, RZ, 0xc0, !PT ;  /* 0xffffffef00007812 */ /* 0x010fce00078ec0ff */
[----:B------:R-:W-:Y:S02]  /*5780*/  @P0 LOP3.LUT R0, R0, 0x10, RZ, 0xfc, !PT ;  /* 0x0000001000000812 */ /* 0x000fe400078efcff */
[----:B---3--:R-:W-:Y:S02]  /*5790*/  ISETP.GE.AND P1, PT, R26, c[0x0][0x1d4], PT ;  /* 0x000075001a007a0c */ /* 0x008fe40003f26270 */
[----:B------:R-:W-:-:S04]  /*57a0*/  LOP3.LUT R0, R0, 0xfffffffb, RZ, 0xc0, !PT ;  /* 0xfffffffb00007812 */ /* 0x000fc800078ec0ff */
[----:B------:R-:W-:Y:S02]  /*57b0*/  @P2 LOP3.LUT R0, R0, 0x4, RZ, 0xfc, !PT ;  /* 0x0000000400002812 */ /* 0x000fe400078efcff */
[----:B------:R-:W-:Y:S02]  /*57c0*/  ISETP.GE.AND P0, PT, R252, c[0x0][0x1d4], PT ;  /* 0x00007500fc007a0c */ /* 0x000fe40003f06270 */
[----:B------:R-:W-:-:S04]  /*57d0*/  LOP3.LUT R0, R0, 0xfffffffd, RZ, 0xc0, !PT ;  /* 0xfffffffd00007812 */ /* 0x000fc800078ec0ff */
[----:B------:R-:W-:-:S04]  /*57e0*/  @P1 LOP3.LUT R0, R0, 0x2, RZ, 0xfc, !PT ;  /* 0x0000000200001812 */ /* 0x000fc800078efcff */
[----:B------:R-:W-:-:S04]  /*57f0*/  LOP3.LUT R0, R0, 0xfffffffe, RZ, 0xc0, !PT ;  /* 0xfffffffe00007812 */ /* 0x000fc800078ec0ff */
[----:B------:R-:W-:Y:S02]  /*5800*/  @P0 LOP3.LUT R0, R0, 0x1, RZ, 0xfc, !PT ;  /* 0x0000000100000812 */ /* 0x000fe400078efcff */
[----:B------:R-:W-:Y:S02]  /*5810*/  LOP3.LUT P0, RZ, R247, 0x4, RZ, 0xc0, !PT ;  /* 0x00000004f7ff7812 */ /* 0x000fe4000780c0ff */
[----:B------:R-:W-:-:S11]  /*5820*/  LOP3.LUT R0, R0, 0xfffffff7, RZ, 0xc0, !PT ;  /* 0xfffffff700007812 */ /* 0x000fd600078ec0ff */
[----:B------:R-:W-:-:S05]  /*5830*/  @P0 LOP3.LUT R0, R0, 0x8, RZ, 0xfc, !PT ;  /* 0x0000000800000812 */ /* 0x000fca00078efcff */
[----:B------:R1:W-:Y:S01]  /*5840*/  STL [R1+0x4], R0 ;  /* 0x0000040001007387 */ /* 0x0003e20000100800 */
[----:B--2---:R-:W-:-:S03]  /*5850*/  ISETP.GE.AND P5, PT, R24, c[0x0][0x1d4], PT ;  /* 0x0000750018007a0c */ /* 0x004fc60003fa6270 */
.L_x_33:
[----:B------:R-:W2:Y:S01]  /*5860*/  LDL.64 R10, [R1+0x20] ;  /* 0x00002000010a7983 */ /* 0x000ea20000100a00 */
[----:B-1----:R-:W-:Y:S01]  /*5870*/  SHF.R.S32.HI R0, RZ, 0x1f, R249 ;  /* 0x0000001fff007819 */ /* 0x002fe200000114f9 */
[C---:B------:R-:W-:Y:S01]  /*5880*/  IMAD.WIDE.U32 R2, R249.reuse, c[0x0][0x208], RZ ;  /* 0x00008200f9027a25 */ /* 0x040fe200078e00ff */
[----:B------:R-:W-:Y:S04]  /*5890*/  DEPBAR.LE SB0, 0x0 ;  /* 0x000080000000791a */ /* 0x000fe80000000000 */
[----:B------:R-:W3:Y:S01]  /*58a0*/  LDL.64 R8, [R1+0x10] ;  /* 0x0000100001087983 */ /* 0x000ee20000100a00 */
[----:B------:R-:W-:Y:S01]  /*58b0*/  IMAD R0, R0, c[0x0][0x208], RZ ;  /* 0x0000820000007a24 */ /* 0x000fe200078e02ff */
[----:B------:R-:W-:Y:S01]  /*58c0*/  WARPSYNC 0xffffffff ;  /* 0xffffffff00007948 */ /* 0x000fe20003800000 */
[----:B------:R-:W-:Y:S01]  /*58d0*/  IMAD.MOV.U32 R4, RZ, RZ, c[0x0][0x208] ;  /* 0x00008200ff047624 */ /* 0x000fe200078e00ff */
[----:B------:R-:W-:Y:S01]  /*58e0*/  BSSY B0, `(.L_x_31) ;  /* 0x00000ef000007945 */ /* 0x000fe20003800000 */
[----:B------:R-:W4:Y:S01]  /*58f0*/  LDL R251, [R1+0x4] ;  /* 0x0000040001fb7983 */ /* 0x000f220000100800 */
[----:B------:R-:W-:Y:S02]  /*5900*/  IMAD R0, R249, c[0x0][0x20c], R0 ;  /* 0x00008300f9007a24 */ /* 0x000fe400078e0200 */
[----:B------:R-:W-:Y:S02]  /*5910*/  IMAD.MOV.U32 R12, RZ, RZ, c[0x0][0x20c] ;  /* 0x00008300ff0c7624 */ /* 0x000fe400078e00ff */
[----:B------:R-:W1:Y:S01]  /*5920*/  S2R R7, SR_TID.X ;  /* 0x0000000000077919 */ /* 0x000e620000002100 */
[----:B------:R-:W-:Y:S02]  /*5930*/  IMAD.IADD R0, R3, 0x1, R0 ;  /* 0x0000000103007824 */ /* 0x000fe400078e0200 */
[----:B------:R-:W-:Y:S02]  /*5940*/  IMAD.WIDE.U32 R2, R2, 0x30, RZ ;  /* 0x0000003002027825 */ /* 0x000fe400078e00ff */
[----:B------:R-:W-:Y:S02]  /*5950*/  BAR.SYNC.DEFER_BLOCKING 0x0 ;  /* 0x0000000000007b1d */ /* 0x000fe40000010000 */
[----:B------:R-:W-:Y:S04]  /*5960*/  IMAD R0, R0, 0x30, RZ ;  /* 0x0000003000007824 */ /* 0x000fe800078e02ff */
[----:B------:R-:W-:Y:S01]  /*5970*/  IMAD.IADD R0, R3, 0x1, R0 ;  /* 0x0000000103007824 */ /* 0x000fe200078e0200 */
[----:B-----5:R-:W-:Y:S05]  /*5980*/  LDSM.16.M88.4 R16, [R134+0x800] ;  /* 0x000800008610783b */ /* 0x020fea0000000200 */
[----:B------:R-:W-:Y:S01]  /*5990*/  LDSM.16.M88.4 R24, [R134+0x1000] ;  /* 0x001000008618783b */ /* 0x000fe20000000200 */
[----:B----4-:R-:W-:Y:S02]  /*59a0*/  LOP3.LUT P3, RZ, R251, 0x1, RZ, 0xc0, !PT ;  /* 0x00000001fbff7812 */ /* 0x010fe4000786c0ff */
[----:B-1----:R-:W-:Y:S02]  /*59b0*/  ISETP.GT.AND P2, PT, R7, 0x7f, PT ;  /* 0x0000007f0700780c */ /* 0x002fe40003f44270 */
[-C--:B--2---:R-:W-:Y:S02]  /*59c0*/  IADD3 R3, P0, R10, R2.reuse, RZ ;  /* 0x000000020a037210 */ /* 0x084fe40007f1e0ff */
[----:B------:R-:W-:Y:S02]  /*59d0*/  SHF.R.S32.HI R252, RZ, 0x1f, R7 ;  /* 0x0000001ffffc7819 */ /* 0x000fe40000011407 */
[----:B------:R-:W-:Y:S01]  /*59e0*/  LOP3.LUT P1, RZ, R251, 0x2, RZ, 0xc0, !PT ;  /* 0x00000002fbff7812 */ /* 0x000fe2000782c0ff */
[--C-:B---3--:R-:W-:Y:S01]  /*59f0*/  IMAD.X R6, R0, 0x1, R9.reuse, P0 ;  /* 0x0000000100067824 */ /* 0x108fe200000e0609 */
[----:B------:R-:W-:Y:S04]  /*5a00*/  LEA.HI R252, R252, R7, RZ, 0x3 ;  /* 0x00000007fcfc7211 */ /* 0x000fe800078f18ff */
[----:B------:R-:W-:Y:S02]  /*5a10*/  LOP3.LUT R252, R252, 0xfffffff8, RZ, 0xc0, !PT ;  /* 0xfffffff8fcfc7812 */ /* 0x000fe400078ec0ff */
[C---:B------:R-:W-:Y:S03]  /*5a20*/  @!P2 LEA R5, P0, R4.reuse, R2, 0x5 ;  /* 0x000000020405a211 */ /* 0x040fe600078028ff */
[----:B------:R-:W-:Y:S01]  /*5a30*/  IMAD.IADD R252, R7, 0x1, -R252 ;  /* 0x0000000107fc7824 */ /* 0x000fe200078e0afc */
[----:B------:R-:W-:Y:S02]  /*5a40*/  @!P2 LEA.HI.X R4, R4, R0, R12, 0x5, P0 ;  /* 0x000000000404a211 */ /* 0x000fe400000f2c0c */
[C---:B------:R-:W-:Y:S02]  /*5a50*/  LEA R2, P0, R3.reuse, c[0x0][0x1f8], 0x1 ;  /* 0x00007e0003027a11 */ /* 0x040fe400078008ff */
[----:B------:R-:W-:Y:S02]  /*5a60*/  LOP3.LUT P4, RZ, R252, 0x2, RZ, 0xc0, !PT ;  /* 0x00000002fcff7812 */ /* 0x000fe4000788c0ff */
[----:B------:R-:W-:Y:S02]  /*5a70*/  LEA.HI.X R3, R3, c[0x0][0x1fc], R6, 0x1, P0 ;  /* 0x00007f0003037a11 */ /* 0x000fe400000f0c06 */
[----:B------:R-:W-:Y:S05]  /*5a80*/  @!P2 IADD3 R0, P0, R5, R10, RZ ;  /* 0x0000000a0500a210 */ /* 0x000fea0007f1e0ff */
[----:B------:R-:W-:Y:S01]  /*5a90*/  @!P2 IMAD.X R4, R4, 0x1, R9, P0 ;  /* 0x000000010404a824 */ /* 0x000fe200000e0609 */
[C---:B------:R-:W-:Y:S01]  /*5aa0*/  @!P2 LEA R246, P0, R0.reuse, c[0x0][0x1f8], 0x1 ;  /* 0x00007e0000f6aa11 */ /* 0x040fe200078008ff */
[----:B------:R-:W1:Y:S03]  /*5ab0*/  LDSM.16.M88.4 R8, [R134] ;  /* 0x000000008608783b */ /* 0x000e660000000200 */
[----:B------:R-:W-:Y:S02]  /*5ac0*/  @!P2 LEA.HI.X R247, R0, c[0x0][0x1fc], R4, 0x1, P0 ;  /* 0x00007f0000f7aa11 */ /* 0x000fe400000f0c04 */
[C---:B------:R-:W-:Y:S02]  /*5ad0*/  IADD3 R0, R134.reuse, 0x20, RZ ;  /* 0x0000002086007810 */ /* 0x040fe40007ffe0ff */
[C---:B------:R-:W-:Y:S05]  /*5ae0*/  @P4 IADD3 R0, R134.reuse, -0x20, RZ ;  /* 0xffffffe086004810 */ /* 0x040fea0007ffe0ff */
[----:B------:R-:W2:Y:S05]  /*5af0*/  LDSM.16.M88.4 R168, [R0] ;  /* 0x0000000000a8783b */ /* 0x000eaa0000000200 */
[----:B------:R-:W3:Y:S05]  /*5b00*/  LDSM.16.M88.4 R172, [R0+0x800] ;  /* 0x0008000000ac783b */ /* 0x000eea0000000200 */
[----:B------:R4:W2:Y:S05]  /*5b10*/  LDSM.16.M88.4 R176, [R0+0x1000] ;  /* 0x0010000000b0783b */ /* 0x0008aa0000000200 */
[----:B------:R-:W-:Y:S01]  /*5b20*/  @!PT LDS RZ, [RZ] ;  /* 0x00000000fffff984 */ /* 0x000fe20000000800 */
[----:B------:R-:W-:Y:S01]  /*5b30*/  @!PT LDS RZ, [RZ] ;  /* 0x00000000fffff984 */ /* 0x000fe20000000800 */
[----:B------:R-:W-:Y:S01]  /*5b40*/  @!PT LDS RZ, [RZ] ;  /* 0x00000000fffff984 */ /* 0x000fe20000000800 */
[----:B------:R2:W-:Y:S05]  /*5b50*/  LDGSTS.E.BYPASS.LTC128B.128 [R248+0x4080], [R2.64], !P5 ;  /* 0x0408000002f87fae */ /* 0x0005ea000e901d46 */
[----:B------:R2:W-:Y:S05]  /*5b60*/  LDGSTS.E.BYPASS.LTC128B.128 [R248+0x5880], [R2.64+0x80], !P6 ;  /* 0x0588008002f87fae */ /* 0x0005ea000f101d46 */
[----:B------:R2:W-:Y:S01]  /*5b70*/  LDGSTS.E.BYPASS.LTC128B.128 [R248+0x7080], [R2.64+0x100], !P3 ;  /* 0x0708010002f87fae */ /* 0x0005e2000d901d46 */
[C---:B-1----:R-:W-:Y:S04]  /*5b80*/  HMMA.16816.F32 R4, R160.reuse, R8, RZ ;  /* 0x00000008a004723c */ /* 0x042fe800000018ff */
[----:B------:R2:W-:Y:S01]  /*5b90*/  LDGSTS.E.BYPASS.LTC128B.128 [R248+0x8880], [R2.64+0x180], !P1 ;  /* 0x0888018002f87fae */ /* 0x0005e2000c901d46 */
[----:B----4-:R-:W-:Y:S04]  /*5ba0*/  IADD3 R0, R134, 0x40, RZ ;  /* 0x0000004086007810 */ /* 0x010fe80007ffe0ff */
[----:B------:R1:W-:Y:S01]  /*5bb0*/  @!P2 LDGSTS.E.BYPASS.LTC128B.128 [R248+0x5080], [R246.64], !P5 ;  /* 0x05080000f6f8afae */ /* 0x0003e2000e901d46 */
[C---:B------:R-:W-:Y:S04]  /*5bc0*/  HMMA.16816.F32 R8, R160.reuse, R10, RZ ;  /* 0x0000000aa008723c */ /* 0x040fe800000018ff */
[----:B------:R1:W-:Y:S04]  /*5bd0*/  @!P2 LDGSTS.E.BYPASS.LTC128B.128 [R248+0x6880], [R246.64+0x80], !P6 ;  /* 0x06880080f6f8afae */ /* 0x0003e8000f101d46 */
[C---:B------:R-:W-:Y:S01]  /*5be0*/  HMMA.16816.F32 R12, R160.reuse, R16, RZ ;  /* 0x00000010a00c723c */ /* 0x040fe200000018ff */
[----:B------:R1:W-:Y:S05]  /*5bf0*/  @!P2 LDGSTS.E.BYPASS.LTC128B.128 [R248+0x8080], [R246.64+0x100], !P3 ;  /* 0x08080100f6f8afae */ /* 0x0003ea000d901d46 */
[----:B------:R1:W-:Y:S01]  /*5c00*/  @!P2 LDGSTS.E.BYPASS.LTC128B.128 [R248+0x9880], [R246.64+0x180], !P1 ;  /* 0x09880180f6f8afae */ /* 0x0003e2000c901d46 */
[----:B------:R-:W-:Y:S01]  /*5c10*/  LOP3.LUT P1, RZ, R252, 0x4, RZ, 0xc0, !PT ;  /* 0x00000004fcff7812 */ /* 0x000fe2000782c0ff */
[C---:B------:R-:W-:Y:S03]  /*5c20*/  HMMA.16816.F32 R16, R160.reuse, R18, RZ ;  /* 0x00000012a010723c */ /* 0x040fe600000018ff */
[----:B------:R-:W0:Y:S05]  /*5c30*/  LDGDEPBAR ;  /* 0x00000000000079af */ /* 0x000e2a0000000000 */
[C---:B------:R-:W-:Y:S01]  /*5c40*/  HMMA.16816.F32 R20, R160.reuse, R24, RZ ;  /* 0x00000018a014723c */ /* 0x040fe200000018ff */
[----:B--2---:R-:W2:Y:S03]  /*5c50*/  LDL R2, [R1+0x50] ;  /* 0x0000500001027983 */ /* 0x004ea60000100800 */
[----:B------:R-:W-:Y:S04]  /*5c60*/  @P1 IADD3 R0, R134, -0x40, RZ ;  /* 0xffffffc086001810 */ /* 0x000fe80007ffe0ff */
[----:B------:R-:W-:Y:S08]  /*5c70*/  HMMA.16816.F32 R24, R160, R26, RZ ;  /* 0x0000001aa018723c */ /* 0x000ff000000018ff */
[C---:B------:R-:W-:Y:S08]  /*5c80*/  HMMA.16816.F32 R4, R164.reuse, R168, R4 ;  /* 0x000000a8a404723c */ /* 0x040ff00000001804 */
[C---:B------:R-:W-:Y:S01]  /*5c90*/  HMMA.16816.F32 R8, R164.reuse, R170, R8 ;  /* 0x000000aaa408723c */ /* 0x040fe20000001808 */
[----:B------:R-:W4:Y:S07]  /*5ca0*/  LDSM.16.M88.4 R168, [R0] ;  /* 0x0000000000a8783b */ /* 0x000f2e0000000200 */
[C---:B---3--:R-:W-:Y:S08]  /*5cb0*/  HMMA.16816.F32 R12, R164.reuse, R172, R12 ;  /* 0x000000aca40c723c */ /* 0x048ff0000000180c */
[C---:B------:R-:W-:Y:S01]  /*5cc0*/  HMMA.16816.F32 R16, R164.reuse, R174, R16 ;  /* 0x000000aea410723c */ /* 0x040fe20000001810 */
[----:B------:R-:W3:Y:S07]  /*5cd0*/  LDSM.16.M88.4 R172, [R0+0x800] ;  /* 0x0008000000ac783b */ /* 0x000eee0000000200 */
[C---:B------:R-:W-:Y:S08]  /*5ce0*/  HMMA.16816.F32 R20, R164.reuse, R176, R20 ;  /* 0x000000b0a414723c */ /* 0x040ff00000001814 */
[----:B------:R-:W-:Y:S08]  /*5cf0*/  HMMA.16816.F32 R24, R164, R178, R24 ;  /* 0x000000b2a418723c */ /* 0x000ff00000001818 */
[C---:B----4-:R-:W-:Y:S08]  /*5d00*/  HMMA.16816.F32 R4, R180.reuse, R168, R4 ;  /* 0x000000a8b404723c */ /* 0x050ff00000001804 */
[C---:B------:R-:W-:Y:S01]  /*5d10*/  HMMA.16816.F32 R8, R180.reuse, R170, R8 ;  /* 0x000000aab408723c */ /* 0x040fe20000001808 */
[----:B------:R-:W4:Y:S07]  /*5d20*/  LDSM.16.M88.4 R168, [R0+0x1000] ;  /* 0x0010000000a8783b */ /* 0x000f2e0000000200 */
[C---:B---3--:R-:W-:Y:S08]  /*5d30*/  HMMA.16816.F32 R12, R180.reuse, R172, R12 ;  /* 0x000000acb40c723c */ /* 0x048ff0000000180c */
[C---:B------:R-:W-:Y:S01]  /*5d40*/  HMMA.16816.F32 R16, R180.reuse, R174, R16 ;  /* 0x000000aeb410723c */ /* 0x040fe20000001810 */
[----:B------:R-:W3:Y:S07]  /*5d50*/  LDSM.16.M88.4 R172, [R135] ;  /* 0x0000000087ac783b */ /* 0x000eee0000000200 */
[C---:B----4-:R-:W-:Y:S08]  /*5d60*/  HMMA.16816.F32 R20, R180.reuse, R168, R20 ;  /* 0x000000a8b414723c */ /* 0x050ff00000001814 */
[----:B------:R-:W-:Y:S01]  /*5d70*/  HMMA.16816.F32 R24, R180, R170, R24 ;  /* 0x000000aab418723c */ /* 0x000fe20000001818 */
[----:B------:R-:W4:Y:S07]  /*5d80*/  LDSM.16.M88.4 R168, [R135+0x800] ;  /* 0x0008000087a8783b */ /* 0x000f2e0000000200 */
[C---:B---3--:R-:W-:Y:S08]  /*5d90*/  HMMA.16816.F32 R4, R184.reuse, R172, R4 ;  /* 0x000000acb804723c */ /* 0x048ff00000001804 */
[C---:B------:R-:W-:Y:S01]  /*5da0*/  HMMA.16816.F32 R8, R184.reuse, R174, R8 ;  /* 0x000000aeb808723c */ /* 0x040fe20000001808 */
[----:B------:R-:W3:Y:S07]  /*5db0*/  LDSM.16.M88.4 R172, [R135+0x1000] ;  /* 0x0010000087ac783b */ /* 0x000eee0000000200 */
[C---:B----4-:R-:W-:Y:S08]  /*5dc0*/  HMMA.16816.F32 R12, R184.reuse, R168, R12 ;  /* 0x000000a8b80c723c */ /* 0x050ff0000000180c */
[C---:B------:R-:W-:Y:S01]  /*5dd0*/  HMMA.16816.F32 R16, R184.reuse, R170, R16 ;  /* 0x000000aab810723c */ /* 0x040fe20000001810 */
[----:B------:R-:W4:Y:S07]  /*5de0*/  LDSM.16.M88.4 R168, [R134+0x1800] ;  /* 0x0018000086a8783b */ /* 0x000f2e0000000200 */
[C---:B---3--:R-:W-:Y:S08]  /*5df0*/  HMMA.16816.F32 R20, R184.reuse, R172, R20 ;  /* 0x000000acb814723c */ /* 0x048ff00000001814 */
[----:B------:R-:W-:Y:S01]  /*5e00*/  HMMA.16816.F32 R24, R184, R174, R24 ;  /* 0x000000aeb818723c */ /* 0x000fe20000001818 */
[----:B------:R-:W3:Y:S07]  /*5e10*/  LDSM.16.M88.4 R172, [R134+0x2000] ;  /* 0x0020000086ac783b */ /* 0x000eee0000000200 */
[C---:B----4-:R-:W-:Y:S08]  /*5e20*/  HMMA.16816.F32 R4, R188.reuse, R168, R4 ;  /* 0x000000a8bc04723c */ /* 0x050ff00000001804 */
[C---:B------:R-:W-:Y:S01]  /*5e30*/  HMMA.16816.F32 R8, R188.reuse, R170, R8 ;  /* 0x000000aabc08723c */ /* 0x040fe20000001808 */
[----:B------:R-:W4:Y:S07]  /*5e40*/  LDSM.16.M88.4 R168, [R134+0x2800] ;  /* 0x0028000086a8783b */ /* 0x000f2e0000000200 */
[C---:B---3--:R-:W-:Y:S08]  /*5e50*/  HMMA.16816.F32 R12, R188.reuse, R172, R12 ;  /* 0x000000acbc0c723c */ /* 0x048ff0000000180c */
[C---:B------:R-:W-:Y:S01]  /*5e60*/  HMMA.16816.F32 R16, R188.reuse, R174, R16 ;  /* 0x000000aebc10723c */ /* 0x040fe20000001810 */
[----:B------:R-:W3:Y:S07]  /*5e70*/  LDSM.16.M88.4 R172, [R240+0x1800] ;  /* 0x00180000f0ac783b */ /* 0x000eee0000000200 */
[C---:B----4-:R-:W-:Y:S08]  /*5e80*/  HMMA.16816.F32 R20, R188.reuse, R168, R20 ;  /* 0x000000a8bc14723c */ /* 0x050ff00000001814 */
[----:B------:R-:W-:Y:S01]  /*5e90*/  HMMA.16816.F32 R24, R188, R170, R24 ;  /* 0x000000aabc18723c */ /* 0x000fe20000001818 */
[----:B------:R-:W4:Y:S07]  /*5ea0*/  LDSM.16.M88.4 R168, [R240+0x2000] ;  /* 0x00200000f0a8783b */ /* 0x000f2e0000000200 */
[C---:B---3--:R-:W-:Y:S08]  /*5eb0*/  HMMA.16816.F32 R4, R192.reuse, R172, R4 ;  /* 0x000000acc004723c */ /* 0x048ff00000001804 */
[C---:B------:R-:W-:Y:S01]  /*5ec0*/  HMMA.16816.F32 R8, R192.reuse, R174, R8 ;  /* 0x000000aec008723c */ /* 0x040fe20000001808 */
[----:B------:R-:W3:Y:S02]  /*5ed0*/  LDSM.16.M88.4 R172, [R240+0x2800] ;  /* 0x00280000f0ac783b */ /* 0x000ee40000000200 */
[----:B--2---:R-:W-:Y:S05]  /*5ee0*/  ISETP.GT.AND P4, PT, R249, R2, PT ;  /* 0x00000002f900720c */ /* 0x004fea0003f84270 */
[C---:B----4-:R-:W-:Y:S08]  /*5ef0*/  HMMA.16816.F32 R12, R192.reuse, R168, R12 ;  /* 0x000000a8c00c723c */ /* 0x050ff0000000180c */
[C---:B------:R-:W-:Y:S01]  /*5f00*/  HMMA.16816.F32 R16, R192.reuse, R170, R16 ;  /* 0x000000aac010723c */ /* 0x040fe20000001810 */
[----:B------:R-:W2:Y:S07]  /*5f10*/  LDSM.16.M88.4 R168, [R0+0x1800] ;  /* 0x0018000000a8783b */ /* 0x000eae0000000200 */
[C---:B---3--:R-:W-:Y:S08]  /*5f20*/  HMMA.16816.F32 R20, R192.reuse, R172, R20 ;  /* 0x000000acc014723c */ /* 0x048ff00000001814 */
[----:B------:R-:W-:Y:S01]  /*5f30*/  HMMA.16816.F32 R24, R192, R174, R24 ;  /* 0x000000aec018723c */ /* 0x000fe20000001818 */
[----:B------:R-:W3:Y:S07]  /*5f40*/  LDSM.16.M88.4 R172, [R0+0x2000] ;  /* 0x0020000000ac783b */ /* 0x000eee0000000200 */
[C---:B--2---:R-:W-:Y:S08]  /*5f50*/  HMMA.16816.F32 R4, R196.reuse, R168, R4 ;  /* 0x000000a8c404723c */ /* 0x044ff00000001804 */
[C---:B------:R-:W-:Y:S01]  /*5f60*/  HMMA.16816.F32 R8, R196.reuse, R170, R8 ;  /* 0x000000aac408723c */ /* 0x040fe20000001808 */
[----:B------:R-:W2:Y:S07]  /*5f70*/  LDSM.16.M88.4 R168, [R0+0x2800] ;  /* 0x0028000000a8783b */ /* 0x000eae0000000200 */
[C---:B---3--:R-:W-:Y:S08]  /*5f80*/  HMMA.16816.F32 R12, R196.reuse, R172, R12 ;  /* 0x000000acc40c723c */ /* 0x048ff0000000180c */
[C---:B------:R-:W-:Y:S01]  /*5f90*/  HMMA.16816.F32 R16, R196.reuse, R174, R16 ;  /* 0x000000aec410723c */ /* 0x040fe20000001810 */
[----:B------:R-:W3:Y:S07]  /*5fa0*/  LDSM.16.M88.4 R172, [R135+0x1800] ;  /* 0x0018000087ac783b */ /* 0x000eee0000000200 */
[C---:B--2---:R-:W-:Y:S08]  /*5fb0*/  HMMA.16816.F32 R20, R196.reuse, R168, R20 ;  /* 0x000000a8c414723c */ /* 0x044ff00000001814 */
[----:B------:R-:W-:Y:S01]  /*5fc0*/  HMMA.16816.F32 R24, R196, R170, R24 ;  /* 0x000000aac418723c */ /* 0x000fe20000001818 */
[----:B------:R-:W2:Y:S07]  /*5fd0*/  LDSM.16.M88.4 R168, [R135+0x2000] ;  /* 0x0020000087a8783b */ /* 0x000eae0000000200 */
[C---:B---3--:R-:W-:Y:S08]  /*5fe0*/  HMMA.16816.F32 R4, R200.reuse, R172, R4 ;  /* 0x000000acc804723c */ /* 0x048ff00000001804 */
[C---:B------:R-:W-:Y:S01]  /*5ff0*/  HMMA.16816.F32 R8, R200.reuse, R174, R8 ;  /* 0x000000aec808723c */ /* 0x040fe20000001808 */
[----:B------:R-:W3:Y:S07]  /*6000*/  LDSM.16.M88.4 R172, [R135+0x2800] ;  /* 0x0028000087ac783b */ /* 0x000eee0000000200 */
[C---:B--2---:R-:W-:Y:S08]  /*6010*/  HMMA.16816.F32 R12, R200.reuse, R168, R12 ;  /* 0x000000a8c80c723c */ /* 0x044ff0000000180c */
        /* <DEDUP_REMOVED lines=61> */
[----:B------:R2:W4:Y:S07]  /*63f0*/  LDSM.16.M88.4 R168, [R0+0x5800] ;  /* 0x0058000000a8783b */ /* 0x00052e0000000200 */
[C---:B---3--:R-:W-:Y:S08]  /*6400*/  HMMA.16816.F32 R12, R228.reuse, R172, R12 ;  /* 0x000000ace40c723c */ /* 0x048ff0000000180c */
[C---:B------:R-:W-:Y:S01]  /*6410*/  HMMA.16816.F32 R16, R228.reuse, R174, R16 ;  /* 0x000000aee410723c */ /* 0x040fe20000001810 */
[----:B------:R-:W3:Y:S03]  /*6420*/  LDSM.16.M88.4 R172, [R135+0x4800] ;  /* 0x0048000087ac783b */ /* 0x000ee60000000200 */
[----:B--2---:R-:W-:Y:S04]  /*6430*/  IMAD.MOV.U32 R0, RZ, RZ, R133 ;  /* 0x000000ffff007224 */ /* 0x004fe800078e0085 */
[C---:B----4-:R-:W-:Y:S08]  /*6440*/  HMMA.16816.F32 R20, R228.reuse, R168, R20 ;  /* 0x000000a8e414723c */ /* 0x050ff00000001814 */
[----:B------:R-:W-:Y:S01]  /*6450*/  HMMA.16816.F32 R24, R228, R170, R24 ;  /* 0x000000aae418723c */ /* 0x000fe20000001818 */
[----:B------:R-:W2:Y:S07]  /*6460*/  LDSM.16.M88.4 R168, [R135+0x5000] ;  /* 0x0050000087a8783b */ /* 0x000eae0000000200 */
[C---:B---3--:R-:W-:Y:S08]  /*6470*/  HMMA.16816.F32 R4, R232.reuse, R172, R4 ;  /* 0x000000ace804723c */ /* 0x048ff00000001804 */
[C---:B------:R-:W-:Y:S01]  /*6480*/  HMMA.16816.F32 R8, R232.reuse, R174, R8 ;  /* 0x000000aee808723c */ /* 0x040fe20000001808 */
[----:B------:R-:W3:Y:S01]  /*6490*/  LDSM.16.M88.4 R172, [R135+0x5800] ;  /* 0x0058000087ac783b */ /* 0x000ee20000000200 */
[----:B------:R-:W-:Y:S04]  /*64a0*/  DEPBAR.LE SB0, 0x0 ;  /* 0x000080000000791a */ /* 0x000fe80000000000 */
[----:B------:R-:W-:Y:S02]  /*64b0*/  BAR.SYNC.DEFER_BLOCKING 0x0 ;  /* 0x0000000000007b1d */ /* 0x000fe40000010000 */
[C---:B--2---:R-:W-:Y:S08]  /*64c0*/  HMMA.16816.F32 R12, R232.reuse, R168, R12 ;  /* 0x000000a8e80c723c */ /* 0x044ff0000000180c */
[C---:B------:R-:W-:Y:S08]  /*64d0*/  HMMA.16816.F32 R16, R232.reuse, R170, R16 ;  /* 0x000000aae810723c */ /* 0x040ff00000001810 */
[C---:B---3--:R-:W-:Y:S08]  /*64e0*/  HMMA.16816.F32 R20, R232.reuse, R172, R20 ;  /* 0x000000ace814723c */ /* 0x048ff00000001814 */
[----:B------:R-:W-:Y:S01]  /*64f0*/  HMMA.16816.F32 R24, R232, R174, R24 ;  /* 0x000000aee818723c */ /* 0x000fe20000001818 */
[----:B------:R-:W-:Y:S07]  /*6500*/  @!UPT UIADD3 URZ, URZ, URZ, URZ ;  /* 0x0000003f3f3ff290 */ /* 0x000fee000fffe03f */
[----:B------:R-:W-:-:S11]  /*6510*/  @!P4 BRA `(.L_x_32) ;  /* 0x000002b00000c947 */ /* 0x000fd60003800000 */
[----:B-1----:R-:W2:Y:S04]  /*6520*/  LDL.64 R176, [R1+0x18] ;  /* 0x0000180001b07983 */ /* 0x002ea80000100a00 */
[----:B------:R-:W3:Y:S04]  /*6530*/  LDL.64 R246, [R1+0x8] ;  /* 0x0000080001f67983 */ /* 0x000ee80000100a00 */
[----:B------:R-:W1:Y:S02]  /*6540*/  S2R R2, SR_TID.X ;  /* 0x0000000000027919 */ /* 0x000e640000002100 */
[----:B-1----:R-:W-:Y:S04]  /*6550*/  SHF.R.S32.HI R252, RZ, 0x1f, R2 ;  /* 0x0000001ffffc7819 */ /* 0x002fe80000011402 */
[----:B------:R-:W-:Y:S02]  /*6560*/  LEA.HI R252, R252, R2, RZ, 0x3 ;  /* 0x00000002fcfc7211 */ /* 0x000fe400078f18ff */
[----:B------:R-:W-:Y:S02]  /*6570*/  IADD3 R2, R249, -0x1, RZ ;  /* 0xfffffffff9027810 */ /* 0x000fe40007ffe0ff */
[----:B------:R-:W-:Y:S02]  /*6580*/  SHF.R.S32.HI R252, RZ, 0x3, R252 ;  /* 0x00000003fffc7819 */ /* 0x000fe400000114fc */
[----:B------:R-:W-:Y:S05]  /*6590*/  SHF.R.S32.HI R3, RZ, 0x1f, R2 ;  /* 0x0000001fff037819 */ /* 0x000fea0000011402 */
[----:B------:R-:W-:Y:S01]  /*65a0*/  IMAD R168, R3, c[0x0][0x1e0], RZ ;  /* 0x0000780003a87a24 */ /* 0x000fe200078e02ff */
[----:B------:R-:W-:Y:S03]  /*65b0*/  IADD3 R3, -R252, 0x30, RZ ;  /* 0x00000030fc037810 */ /* 0x000fe60007ffe1ff */
[C---:B------:R-:W-:Y:S01]  /*65c0*/  IMAD R168, R2.reuse, c[0x0][0x1e4], R168 ;  /* 0x0000790002a87a24 */ /* 0x040fe200078e02a8 */
[C---:B------:R-:W-:Y:S02]  /*65d0*/  ISETP.GE.AND P0, PT, R3.reuse, 0x21, PT ;  /* 0x000000210300780c */ /* 0x040fe40003f06270 */
[----:B------:R-:W-:Y:S01]  /*65e0*/  ISETP.GE.AND P1, PT, R3, 0x1, PT ;  /* 0x000000010300780c */ /* 0x000fe20003f26270 */
[----:B------:R-:W-:Y:S04]  /*65f0*/  IMAD.WIDE.U32 R2, R2, c[0x0][0x1e0], RZ ;  /* 0x0000780002027a25 */ /* 0x000fe800078e00ff */
[----:B------:R-:W-:Y:S02]  /*6600*/  IMAD.IADD R168, R3, 0x1, R168 ;  /* 0x0000000103a87824 */ /* 0x000fe400078e02a8 */
[----:B------:R-:W-:Y:S04]  /*6610*/  IMAD.WIDE.U32 R2, R2, 0x30, RZ ;  /* 0x0000003002027825 */ /* 0x000fe800078e00ff */
[----:B------:R-:W-:Y:S02]  /*6620*/  @P0 IMAD.MOV.U32 R170, RZ, RZ, c[0x0][0x1e0] ;  /* 0x00007800ffaa0624 */ /* 0x000fe400078e00ff */
[----:B------:R-:W-:Y:S04]  /*6630*/  IMAD R168, R168, 0x30, RZ ;  /* 0x00000030a8a87824 */ /* 0x000fe800078e02ff */
[----:B------:R-:W-:Y:S02]  /*6640*/  IMAD.IADD R3, R3, 0x1, R168 ;  /* 0x0000000103037824 */ /* 0x000fe400078e02a8 */
[----:B------:R-:W-:Y:S01]  /*6650*/  @P0 IMAD.MOV.U32 R168, RZ, RZ, c[0x0][0x1e4] ;  /* 0x00007900ffa80624 */ /* 0x000fe200078e00ff */
[-C--:B--2---:R-:W-:Y:S02]  /*6660*/  @P1 IADD3 R169, P3, R176, R2.reuse, RZ ;  /* 0x00000002b0a91210 */ /* 0x084fe40007f7e0ff */
[C---:B------:R-:W-:Y:S04]  /*6670*/  @P0 LEA R2, P2, R170.reuse, R2, 0x5 ;  /* 0x00000002aa020211 */ /* 0x040fe800078428ff */
[----:B------:R-:W-:Y:S01]  /*6680*/  @P0 LEA.HI.X R168, R170, R3, R168, 0x5, P2 ;  /* 0x00000003aaa80211 */ /* 0x000fe200010f2ca8 */
[--C-:B---3--:R-:W-:Y:S01]  /*6690*/  @P1 IMAD.X R170, R3, 0x1, R247.reuse, P3 ;  /* 0x0000000103aa1824 */ /* 0x108fe200018e06f7 */
[----:B------:R-:W-:Y:S02]  /*66a0*/  @P0 IADD3 R3, P2, R2, R176, RZ ;  /* 0x000000b002030210 */ /* 0x000fe40007f5e0ff */
[----:B------:R-:W-:Y:S03]  /*66b0*/  LOP3.LUT P3, RZ, R251, 0x2, RZ, 0xc0, !PT ;  /* 0x00000002fbff7812 */ /* 0x000fe6000786c0ff */
[----:B------:R-:W-:Y:S01]  /*66c0*/  @P0 IMAD.X R168, R168, 0x1, R247, P2 ;  /* 0x00000001a8a80824 */ /* 0x000fe200010e06f7 */
[C---:B------:R-:W-:Y:S04]  /*66d0*/  @P0 LEA R2, P2, R3.reuse, c[0x0][0x1c8], 0x1 ;  /* 0x0000720003020a11 */ /* 0x040fe800078408ff */
[----:B------:R-:W-:Y:S02]  /*66e0*/  @P0 LEA.HI.X R3, R3, c[0x0][0x1cc], R168, 0x1, P2 ;  /* 0x0000730003030a11 */ /* 0x000fe400010f0ca8 */
[C---:B------:R-:W-:Y:S04]  /*66f0*/  @P1 LEA R168, P2, R169.reuse, c[0x0][0x1c8], 0x1 ;  /* 0x00007200a9a81a11 */ /* 0x040fe800078408ff */
[----:B------:R-:W-:Y:S02]  /*6700*/  @P1 LEA.HI.X R169, R169, c[0x0][0x1cc], R170, 0x1, P2 ;  /* 0x00007300a9a91a11 */ /* 0x000fe400010f0caa */
[----:B------:R-:W-:Y:S03]  /*6710*/  LOP3.LUT P2, RZ, R251, 0x1, RZ, 0xc0, !PT ;  /* 0x00000001fbff7812 */ /* 0x000fe6000784c0ff */
[----:B------:R-:W-:Y:S01]  /*6720*/  @!PT LDS RZ, [RZ] ;  /* 0x00000000fffff984 */ /* 0x000fe20000000800 */
[----:B------:R-:W-:Y:S01]  /*6730*/  @!PT LDS RZ, [RZ] ;  /* 0x00000000fffff984 */ /* 0x000fe20000000800 */
[----:B------:R-:W-:Y:S01]  /*6740*/  @!PT LDS RZ, [RZ] ;  /* 0x00000000fffff984 */ /* 0x000fe20000000800 */
[----:B------:R1:W-:Y:S04]  /*6750*/  @P1 LDGSTS.E.BYPASS.LTC128B.128 [R248+0x14080], [R168.64], !P5 ;  /* 0x14080000a8f81fae */ /* 0x0003e8000e901d46 */
[----:B------:R1:W-:Y:S06]  /*6760*/  @P1 LDGSTS.E.BYPASS.LTC128B.128 [R248+0x15880], [R168.64+0x80], !P6 ;  /* 0x15880080a8f81fae */ /* 0x0003ec000f101d46 */
[----:B------:R1:W-:Y:S04]  /*6770*/  @P1 LDGSTS.E.BYPASS.LTC128B.128 [R248+0x17080], [R168.64+0x100], !P2 ;  /* 0x17080100a8f81fae */ /* 0x0003e8000d101d46 */
[----:B------:R1:W-:Y:S04]  /*6780*/  @P1 LDGSTS.E.BYPASS.LTC128B.128 [R248+0x18880], [R168.64+0x180], !P3 ;  /* 0x18880180a8f81fae */ /* 0x0003e8000d901d46 */
[----:B------:R1:W-:Y:S04]  /*6790*/  @P0 LDGSTS.E.BYPASS.LTC128B.128 [R248+0x15080], [R2.64], !P5 ;  /* 0x1508000002f80fae */ /* 0x0003e8000e901d46 */
[----:B------:R1:W-:Y:S04]  /*67a0*/  @P0 LDGSTS.E.BYPASS.LTC128B.128 [R248+0x16880], [R2.64+0x80], !P6 ;  /* 0x1688008002f80fae */ /* 0x0003e8000f101d46 */
[----:B------:R1:W-:Y:S04]  /*67b0*/  @P0 LDGSTS.E.BYPASS.LTC128B.128 [R248+0x18080], [R2.64+0x100], !P2 ;  /* 0x1808010002f80fae */ /* 0x0003e8000d101d46 */
[----:B------:R1:W-:Y:S02]  /*67c0*/  @P0 LDGSTS.E.BYPASS.LTC128B.128 [R248+0x19880], [R2.64+0x180], !P3 ;  /* 0x1988018002f80fae */ /* 0x0003e4000d901d46 */
.L_x_32:
[----:B-1----:R-:W-:Y:S05]  /*67d0*/  BSYNC B0 ;  /* 0x0000000000007941 */ /* 0x002fea0003800000 */
.L_x_31:
[----:B------:R-:W-:Y:S01]  /*67e0*/  FMNMX.FTZ R2, R4, R133, !PT ;  /* 0x0000008504027209 */ /* 0x000fe20007810000 */
[----:B------:R-:W2:Y:S01]  /*67f0*/  LDL.LU R169, [R1] ;  /* 0x0000000001a97983 */ /* 0x000ea20000300800 */
[----:B------:R-:W-:Y:S02]  /*6800*/  IADD3 R249, R249, -0x1, RZ ;  /* 0xfffffffff9f97810 */ /* 0x000fe40007ffe0ff */
[----:B------:R-:W-:Y:S01]  /*6810*/  FMNMX.FTZ R2, R5, R2, !PT ;  /* 0x0000000205027209 */ /* 0x000fe20007810000 */
[----:B------:R-:W0:Y:S03]  /*6820*/  LDGDEPBAR ;  /* 0x00000000000079af */ /* 0x000e260000000000 */
        /* <DEDUP_REMOVED lines=9> */
[----:B------:R-:W-:Y:S05]  /*68c0*/  FMNMX.FTZ R2, R25, R2, !PT ;  /* 0x0000000219027209 */ /* 0x000fea0007810000 */
[----:B------:R-:W1:Y:S02]  /*68d0*/  SHFL.BFLY PT, R3, R2, 0x2, 0x1f ;  /* 0x0c401f0002037f89 */ /* 0x000e6400000e0000 */
[----:B-1----:R-:W-:Y:S06]  /*68e0*/  FMNMX.FTZ R2, R2, R3, !PT ;  /* 0x0000000302027209 */ /* 0x002fec0007810000 */
[----:B------:R-:W1:Y:S02]  /*68f0*/  SHFL.BFLY PT, R3, R2, 0x1, 0x1f ;  /* 0x0c201f0002037f89 */ /* 0x000e6400000e0000 */
[----:B-1----:R-:W-:Y:S05]  /*6900*/  FMNMX.FTZ R133, R2, R3, !PT ;  /* 0x0000000302857209 */ /* 0x002fea0007810000 */
[C---:B------:R-:W-:Y:S02]  /*6910*/  FADD.FTZ R0, -R133.reuse, R0 ;  /* 0x0000000085007221 */ /* 0x040fe40000010100 */
[----:B------:R-:W-:Y:S02]  /*6920*/  FMUL.FTZ R2, R133, c[0x0][0x2d0] ;  /* 0x0000b40085027a20 */ /* 0x000fe40000410000 */
[----:B------:R-:W-:Y:S02]  /*6930*/  FMUL.FTZ R0, R0, c[0x0][0x2d0] ;  /* 0x0000b40000007a20 */ /* 0x000fe40000410000 */
[--C-:B------:R-:W-:Y:S02]  /*6940*/  FFMA.FTZ R168, R4, c[0x0][0x2d0], -R2.reuse ;  /* 0x0000b40004a87a23 */ /* 0x100fe40000010802 */
[----:B------:R1:W3:Y:S01]  /*6950*/  MUFU.EX2 R3, R0 ;  /* 0x0000000000037308 */ /* 0x0002e20000000800 */
[--C-:B------:R-:W-:Y:S02]  /*6960*/  FFMA.FTZ R178, R16, c[0x0][0x2d0], -R2.reuse ;  /* 0x0000b40010b27a23 */ /* 0x100fe40000010802 */
        /* <DEDUP_REMOVED lines=9> */
[----:B------:R-:W4:Y:S01]  /*6a00*/  MUFU.EX2 R8, R168 ;  /* 0x000000a800087308 */ /* 0x000f220000000800 */
[----:B-1----:R-:W-:Y:S02]  /*6a10*/  FFMA.FTZ R0, R9, c[0x0][0x2d0], -R2 ;  /* 0x0000b40009007a23 */ /* 0x002fe40000010802 */
[C---:B---3--:R-:W-:Y:S01]  /*6a20*/  FMUL.FTZ R12, R3.reuse, R148 ;  /* 0x00000094030c7220 */ /* 0x048fe20000410000 */
[----:B------:R-:W-:Y:S01]  /*6a30*/  MOV R148, R20 ;  /* 0x0000001400947202 */ /* 0x000fe20000000f00 */
[C---:B------:R-:W-:Y:S02]  /*6a40*/  FMUL.FTZ R13, R3.reuse, R149 ;  /* 0x00000095030d7220 */ /* 0x040fe40000410000 */
[C---:B------:R-:W-:Y:S03]  /*6a50*/  FMUL.FTZ R16, R3.reuse, R144 ;  /* 0x0000009003107220 */ /* 0x040fe60000410000 */
[----:B------:R4:W-:Y:S01]  /*6a60*/  MUFU.EX2 R2, R0 ;  /* 0x0000000000027308 */ /* 0x0009e20000000800 */
[C---:B------:R-:W-:Y:S02]  /*6a70*/  FMUL.FTZ R17, R3.reuse, R145 ;  /* 0x0000009103117220 */ /* 0x040fe40000410000 */
[C---:B------:R-:W-:Y:S02]  /*6a80*/  FMUL.FTZ R20, R3.reuse, R140 ;  /* 0x0000008c03147220 */ /* 0x040fe40000410000 */
[C---:B------:R-:W-:Y:S02]  /*6a90*/  FMUL.FTZ R28, R3.reuse, R28 ;  /* 0x0000001c031c7220 */ /* 0x040fe40000410000 */
[C---:B------:R-:W-:Y:S02]  /*6aa0*/  FMUL.FTZ R29, R3.reuse, R29 ;  /* 0x0000001d031d7220 */ /* 0x040fe40000410000 */
[C---:B------:R-:W-:Y:S01]  /*6ab0*/  FMUL.FTZ R32, R3.reuse, R32 ;  /* 0x0000002003207220 */ /* 0x040fe20000410000 */
[----:B------:R-:W1:Y:S01]  /*6ac0*/  MUFU.EX2 R5, R5 ;  /* 0x0000000500057308 */ /* 0x000e620000000800 */
[C---:B------:R-:W-:Y:S02]  /*6ad0*/  FMUL.FTZ R33, R3.reuse, R33 ;  /* 0x0000002103217220 */ /* 0x040fe40000410000 */
[C---:B------:R-:W-:Y:S02]  /*6ae0*/  FMUL.FTZ R36, R3.reuse, R36 ;  /* 0x0000002403247220 */ /* 0x040fe40000410000 */
[C---:B------:R-:W-:Y:S02]  /*6af0*/  FMUL.FTZ R37, R3.reuse, R37 ;  /* 0x0000002503257220 */ /* 0x040fe40000410000 */
[C---:B------:R-:W-:Y:S02]  /*6b00*/  FMUL.FTZ R40, R3.reuse, R40 ;  /* 0x0000002803287220 */ /* 0x040fe40000410000 */
[C---:B------:R-:W-:Y:S01]  /*6b10*/  FMUL.FTZ R41, R3.reuse, R41 ;  /* 0x0000002903297220 */ /* 0x040fe20000410000 */
[----:B------:R-:W3:Y:S01]  /*6b20*/  MUFU.EX2 R4, R4 ;  /* 0x0000000400047308 */ /* 0x000ee20000000800 */
[C---:B------:R-:W-:Y:S02]  /*6b30*/  FMUL.FTZ R44, R3.reuse, R44 ;  /* 0x0000002c032c7220 */ /* 0x040fe40000410000 */
[C---:B------:R-:W-:Y:S02]  /*6b40*/  FMUL.FTZ R45, R3.reuse, R45 ;  /* 0x0000002d032d7220 */ /* 0x040fe40000410000 */
[C---:B----4-:R-:W-:Y:S02]  /*6b50*/  FFMA.FTZ R0, R3.reuse, R250, R8 ;  /* 0x000000fa03007223 */ /* 0x050fe40000010008 */
[C---:B------:R-:W-:Y:S02]  /*6b60*/  FMUL.FTZ R48, R3.reuse, R48 ;  /* 0x0000003003307220 */ /* 0x040fe40000410000 */
[C---:B------:R-:W-:Y:S01]  /*6b70*/  FMUL.FTZ R49, R3.reuse, R49 ;  /* 0x0000003103317220 */ /* 0x040fe20000410000 */
[----:B------:R-:W-:Y:S01]  /*6b80*/  MUFU.EX2 R145, R178 ;  /* 0x000000b200917308 */ /* 0x000fe20000000800 */
[C---:B------:R-:W-:Y:S02]  /*6b90*/  FMUL.FTZ R52, R3.reuse, R52 ;  /* 0x0000003403347220 */ /* 0x040fe40000410000 */
[----:B------:R-:W-:Y:S01]  /*6ba0*/  FMUL.FTZ R53, R3, R53 ;  /* 0x0000003503357220 */ /* 0x000fe20000410000 */
[C---:B-1----:R-:W-:Y:S01]  /*6bb0*/  F2FP.PACK_AB R168, R5.reuse, R8 ;  /* 0x0000000805a8723e */ /* 0x042fe200000000ff */
[----:B------:R-:W-:Y:S02]  /*6bc0*/  FADD.FTZ R0, R5, R0 ;  /* 0x0000000005007221 */ /* 0x000fe40000010000 */
[C---:B------:R-:W-:Y:S01]  /*6bd0*/  FMUL.FTZ R5, R3.reuse, R157 ;  /* 0x0000009d03057220 */ /* 0x040fe20000410000 */
[----:B------:R-:W-:Y:S01]  /*6be0*/  MOV R157, R25 ;  /* 0x00000019009d7202 */ /* 0x000fe20000000f00 */
[C---:B------:R-:W-:Y:S01]  /*6bf0*/  FMUL.FTZ R25, R3.reuse, R137 ;  /* 0x0000008903197220 */ /* 0x040fe20000410000 */
[----:B------:R-:W-:Y:S01]  /*6c00*/  MUFU.EX2 R144, R177 ;  /* 0x000000b100907308 */ /* 0x000fe20000000800 */
[C---:B------:R-:W-:Y:S01]  /*6c10*/  FMUL.FTZ R8, R3.reuse, R152 ;  /* 0x0000009803087220 */ /* 0x040fe20000410000 */
[----:B------:R-:W-:Y:S01]  /*6c20*/  MOV R152, R24 ;  /* 0x0000001800987202 */ /* 0x000fe20000000f00 */
[C---:B------:R-:W-:Y:S01]  /*6c30*/  FMUL.FTZ R24, R3.reuse, R136 ;  /* 0x0000008803187220 */ /* 0x040fe20000410000 */
[----:B---3--:R-:W-:Y:S01]  /*6c40*/  F2FP.PACK_AB R170, R2, R4 ;  /* 0x0000000402aa723e */ /* 0x008fe200000000ff */
[----:B------:R-:W-:Y:S02]  /*6c50*/  FADD.FTZ R0, R4, R0 ;  /* 0x0000000004007221 */ /* 0x000fe40000010000 */
[C---:B------:R-:W-:Y:S02]  /*6c60*/  FMUL.FTZ R56, R3.reuse, R56 ;  /* 0x0000003803387220 */ /* 0x040fe40000410000 */
[----:B------:R-:W-:Y:S01]  /*6c70*/  FADD.FTZ R247, R2, R0 ;  /* 0x0000000002f77221 */ /* 0x000fe20000010000 */
[----:B------:R-:W-:Y:S01]  /*6c80*/  FMNMX.FTZ R0, R6, R132, !PT ;  /* 0x0000008406007209 */ /* 0x000fe20007810000 */
[C---:B------:R-:W-:Y:S02]  /*6c90*/  FMUL.FTZ R57, R3.reuse, R57 ;  /* 0x0000003903397220 */ /* 0x040fe40000410000 */
[----:B------:R-:W-:Y:S01]  /*6ca0*/  FMUL.FTZ R60, R3, R60 ;  /* 0x0000003c033c7220 */ /* 0x000fe20000410000 */
[----:B------:R-:W-:Y:S01]  /*6cb0*/  FMNMX.FTZ R0, R7, R0, !PT ;  /* 0x0000000007007209 */ /* 0x000fe20007810000 */
[C---:B------:R-:W-:Y:S02]  /*6cc0*/  FMUL.FTZ R61, R3.reuse, R61 ;  /* 0x0000003d033d7220 */ /* 0x040fe40000410000 */
[C---:B------:R-:W-:Y:S01]  /*6cd0*/  FMUL.FTZ R64, R3.reuse, R64 ;  /* 0x0000004003407220 */ /* 0x040fe20000410000 */
        /* <DEDUP_REMOVED lines=29> */
[C---:B------:R-:W-:Y:S02]  /*6eb0*/  FMUL.FTZ R104, R3.reuse, R104 ;  /* 0x0000006803687220 */ /* 0x040fe40000410000 */
[----:B------:R-:W1:Y:S01]  /*6ec0*/  SHFL.BFLY PT, R2, R0, 0x2, 0x1f ;  /* 0x0c401f0000027f89 */ /* 0x000e6200000e0000 */
        /* <DEDUP_REMOVED lines=11> */
[C---:B------:R-:W-:Y:S01]  /*6f80*/  FMUL.FTZ R128, R3.reuse, R128 ;  /* 0x0000008003807220 */ /* 0x040fe20000410000 */
[----:B-1----:R-:W-:Y:S01]  /*6f90*/  FMNMX.FTZ R0, R0, R2, !PT ;  /* 0x0000000200007209 */ /* 0x002fe20007810000 */
[----:B------:R-:W-:Y:S04]  /*6fa0*/  FMUL.FTZ R129, R3, R129 ;  /* 0x0000008103817220 */ /* 0x000fe80000410000 */
[----:B------:R-:W1:Y:S02]  /*6fb0*/  SHFL.BFLY PT, R2, R0, 0x1, 0x1f ;  /* 0x0c201f0000027f89 */ /* 0x000e6400000e0000 */
[----:B-1----:R-:W-:Y:S05]  /*6fc0*/  FMNMX.FTZ R2, R0, R2, !PT ;  /* 0x0000000200027209 */ /* 0x002fea0007810000 */
[C---:B------:R-:W-:Y:S02]  /*6fd0*/  FADD.FTZ R0, -R2.reuse, R132 ;  /* 0x0000008402007221 */ /* 0x040fe40000010100 */
[----:B------:R-:W-:Y:S02]  /*6fe0*/  FMUL.FTZ R4, R2, c[0x0][0x2d0] ;  /* 0x0000b40002047a20 */ /* 0x000fe40000410000 */
[----:B------:R-:W-:Y:S02]  /*6ff0*/  FMUL.FTZ R0, R0, c[0x0][0x2d0] ;  /* 0x0000b40000007a20 */ /* 0x000fe40000410000 */
[--C-:B------:R-:W-:Y:S02]  /*7000*/  FFMA.FTZ R6, R6, c[0x0][0x2d0], -R4.reuse ;  /* 0x0000b40006067a23 */ /* 0x100fe40000010804 */
[--C-:B------:R-:W-:Y:S02]  /*7010*/  FFMA.FTZ R7, R7, c[0x0][0x2d0], -R4.reuse ;  /* 0x0000b40007077a23 */ /* 0x100fe40000010804 */
[----:B------:R-:W1:Y:S01]  /*7020*/  MUFU.EX2 R0, R0 ;  /* 0x0000000000007308 */ /* 0x000e620000000800 */
[--C-:B------:R-:W-:Y:S02]  /*7030*/  FFMA.FTZ R252, R26, c[0x0][0x2d0], -R4.reuse ;  /* 0x0000b4001afc7a23 */ /* 0x100fe40000010804 */
[--C-:B------:R-:W-:Y:S02]  /*7040*/  FFMA.FTZ R9, R27, c[0x0][0x2d0], -R4.reuse ;  /* 0x0000b4001b097a23 */ /* 0x100fe40000010804 */
[--C-:B------:R-:W-:Y:S02]  /*7050*/  FFMA.FTZ R171, R10, c[0x0][0x2d0], -R4.reuse ;  /* 0x0000b4000aab7a23 */ /* 0x100fe40000010804 */
[--C-:B------:R-:W-:Y:S02]  /*7060*/  FFMA.FTZ R172, R11, c[0x0][0x2d0], -R4.reuse ;  /* 0x0000b4000bac7a23 */ /* 0x100fe40000010804 */
[--C-:B------:R-:W-:Y:S01]  /*7070*/  FFMA.FTZ R175, R18, c[0x0][0x2d0], -R4.reuse ;  /* 0x0000b40012af7a23 */ /* 0x100fe20000010804 */
[----:B------:R-:W2:Y:S01]  /*7080*/  MUFU.EX2 R6, R6 ;  /* 0x0000000600067308 */ /* 0x000ea20000000800 */
[--C-:B------:R-:W-:Y:S02]  /*7090*/  FFMA.FTZ R176, R19, c[0x0][0x2d0], -R4.reuse ;  /* 0x0000b40013b07a23 */ /* 0x100fe40000010804 */
[--C-:B------:R-:W-:Y:S02]  /*70a0*/  FFMA.FTZ R251, R22, c[0x0][0x2d0], -R4.reuse ;  /* 0x0000b40016fb7a23 */ /* 0x100fe40000010804 */
[--C-:B------:R-:W-:Y:S02]  /*70b0*/  FFMA.FTZ R250, R23, c[0x0][0x2d0], -R4.reuse ;  /* 0x0000b40017fa7a23 */ /* 0x100fe40000010804 */
[--C-:B------:R-:W-:Y:S02]  /*70c0*/  FFMA.FTZ R174, R14, c[0x0][0x2d0], -R4.reuse ;  /* 0x0000b4000eae7a23 */ /* 0x100fe40000010804 */
[----:B------:R-:W-:Y:S01]  /*70d0*/  FFMA.FTZ R173, R15, c[0x0][0x2d0], -R4 ;  /* 0x0000b4000fad7a23 */ /* 0x000fe20000010804 */
[----:B------:R-:W3:Y:S01]  /*70e0*/  MUFU.EX2 R7, R7 ;  /* 0x0000000700077308 */ /* 0x000ee20000000800 */
[C---:B-1----:R-:W-:Y:S02]  /*70f0*/  FMUL.FTZ R26, R0.reuse, R138 ;  /* 0x0000008a001a7220 */ /* 0x042fe40000410000 */
[C---:B------:R-:W-:Y:S02]  /*7100*/  FMUL.FTZ R27, R0.reuse, R139 ;  /* 0x0000008b001b7220 */ /* 0x040fe40000410000 */
[----:B------:R-:W1:Y:S01]  /*7110*/  LDSM.16.MT88.4 R136, [R236] ;  /* 0x00000000ec88783b */ /* 0x000e620000004200 */
[C---:B------:R-:W-:Y:S04]  /*7120*/  FMUL.FTZ R10, R0.reuse, R154 ;  /* 0x0000009a000a7220 */ /* 0x040fe80000410000 */
[----:B------:R-:W-:Y:S01]  /*7130*/  MUFU.EX2 R178, R173 ;  /* 0x000000ad00b27308 */ /* 0x000fe20000000800 */
[C---:B------:R-:W-:Y:S02]  /*7140*/  FMUL.FTZ R11, R0.reuse, R155 ;  /* 0x0000009b000b7220 */ /* 0x040fe40000410000 */
[C---:B------:R-:W-:Y:S02]  /*7150*/  FMUL.FTZ R18, R0.reuse, R146 ;  /* 0x0000009200127220 */ /* 0x040fe40000410000 */
[C---:B--2---:R-:W-:Y:S02]  /*7160*/  FFMA.FTZ R4, R0.reuse, R169, R6 ;  /* 0x000000a900047223 */ /* 0x044fe40000010006 */
[C---:B------:R-:W-:Y:S02]  /*7170*/  FMUL.FTZ R19, R0.reuse, R147 ;  /* 0x0000009300137220 */ /* 0x040fe40000410000 */
[C---:B------:R-:W-:Y:S01]  /*7180*/  FMUL.FTZ R22, R0.reuse, R142 ;  /* 0x0000008e00167220 */ /* 0x040fe20000410000 */
[----:B------:R-:W-:Y:S01]  /*7190*/  MUFU.EX2 R177, R175 ;  /* 0x000000af00b17308 */ /* 0x000fe20000000800 */
[C---:B------:R-:W-:Y:S02]  /*71a0*/  FMUL.FTZ R23, R0.reuse, R143 ;  /* 0x0000008f00177220 */ /* 0x040fe40000410000 */
[C---:B------:R-:W-:Y:S01]  /*71b0*/  FMUL.FTZ R14, R0.reuse, R150 ;  /* 0x00000096000e7220 */ /* 0x040fe20000410000 */
[C---:B---3--:R-:W-:Y:S01]  /*71c0*/  F2FP.PACK_AB R169, R7.reuse, R6 ;  /* 0x0000000607a9723e */ /* 0x048fe200000000ff */
[C---:B------:R-:W-:Y:S02]  /*71d0*/  FMUL.FTZ R6, R0.reuse, R158 ;  /* 0x0000009e00067220 */ /* 0x040fe40000410000 */
[C---:B------:R-:W-:Y:S02]  /*71e0*/  FMUL.FTZ R15, R0.reuse, R151 ;  /* 0x00000097000f7220 */ /* 0x040fe40000410000 */
[C---:B------:R-:W-:Y:S01]  /*71f0*/  FMUL.FTZ R30, R0.reuse, R30 ;  /* 0x0000001e001e7220 */ /* 0x040fe20000410000 */
[----:B------:R-:W-:Y:S01]  /*7200*/  MUFU.EX2 R151, R172 ;  /* 0x000000ac00977308 */ /* 0x000fe20000000800 */
[C---:B------:R-:W-:Y:S02]  /*7210*/  FMUL.FTZ R31, R0.reuse, R31 ;  /* 0x0000001f001f7220 */ /* 0x040fe40000410000 */
[C---:B------:R-:W-:Y:S02]  /*7220*/  FMUL.FTZ R34, R0.reuse, R34 ;  /* 0x0000002200227220 */ /* 0x040fe40000410000 */
        /* <DEDUP_REMOVED lines=50> */
[----:B------:R-:W-:Y:S02]  /*7550*/  FADD.FTZ R132, R7, R4 ;  /* 0x0000000407847221 */ /* 0x000fe40000010000 */
[C---:B------:R-:W-:Y:S02]  /*7560*/  FMUL.FTZ R7, R0.reuse, R159 ;  /* 0x0000009f00077220 */ /* 0x040fe40000410000 */
[C---:B------:R-:W-:Y:S02]  /*7570*/  FMUL.FTZ R126, R0.reuse, R126 ;  /* 0x0000007e007e7220 */ /* 0x040fe40000410000 */
[C---:B------:R-:W-:Y:S02]  /*7580*/  FMUL.FTZ R127, R0.reuse, R127 ;  /* 0x0000007f007f7220 */ /* 0x040fe40000410000 */
[C---:B------:R-:W-:Y:S02]  /*7590*/  FMUL.FTZ R130, R0.reuse, R130 ;  /* 0x0000008200827220 */ /* 0x040fe40000410000 */
[----:B------:R-:W-:Y:S02]  /*75a0*/  FMUL.FTZ R131, R0, R131 ;  /* 0x0000008300837220 */ /* 0x000fe40000410000 */
[----:B------:R-:W2:Y:S01]  /*75b0*/  MUFU.EX2 R0, R171 ;  /* 0x000000ab00007308 */ /* 0x000ea20000000800 */
[C---:B------:R-:W-:Y:S01]  /*75c0*/  FMUL.FTZ R4, R3.reuse, R156 ;  /* 0x0000009c03047220 */ /* 0x040fe20000410000 */
[----:B------:R-:W-:Y:S01]  /*75d0*/  MOV R156, R9 ;  /* 0x00000009009c7202 */ /* 0x000fe20000000f00 */
[C---:B------:R-:W-:Y:S01]  /*75e0*/  FMUL.FTZ R9, R3.reuse, R153 ;  /* 0x0000009903097220 */ /* 0x040fe20000410000 */
[----:B------:R-:W-:Y:S01]  /*75f0*/  MOV R153, R21 ;  /* 0x0000001500997202 */ /* 0x000fe20000000f00 */
[----:B------:R-:W-:Y:S02]  /*7600*/  FMUL.FTZ R21, R3, R141 ;  /* 0x0000008d03157220 */ /* 0x000fe40000410000 */
[----:B------:R-:W-:Y:S03]  /*7610*/  LDSM.16.MT88.4 R140, [R236+0x800] ;  /* 0x00080000ec8c783b */ /* 0x000fe60000004200 */
[----:B------:R-:W-:Y:S10]  /*7620*/  MUFU.EX2 R3, R179 ;  /* 0x000000b300037308 */ /* 0x000ff40000000800 */
[----:B------:R-:W-:Y:S01]  /*7630*/  MUFU.EX2 R173, R156 ;  /* 0x0000009c00ad7308 */ /* 0x000fe20000000800 */
[----:B--2---:R-:W-:Y:S01]  /*7640*/  F2FP.PACK_AB R171, R151, R0 ;  /* 0x0000000097ab723e */ /* 0x004fe200000000ff */
[----:B------:R-:W-:Y:S08]  /*7650*/  FADD.FTZ R149, R0, R132 ;  /* 0x0000008400957221 */ /* 0x000ff00000010000 */
[----:B------:R-:W2:Y:S01]  /*7660*/  MUFU.EX2 R132, R246 ;  /* 0x000000f600847308 */ /* 0x000ea20000000800 */
[C---:B-1----:R-:W-:Y:S08]  /*7670*/  HMMA.16816.F32 R4, R168.reuse, R136, R4 ;  /* 0x00000088a804723c */ /* 0x042ff00000001804 */
[C---:B------:R-:W-:Y:S01]  /*7680*/  HMMA.16816.F32 R8, R168.reuse, R138, R8 ;  /* 0x0000008aa808723c */ /* 0x040fe20000001808 */
[----:B------:R-:W1:Y:S03]  /*7690*/  LDSM.16.MT88.4 R136, [R238] ;  /* 0x00000000ee88783b */ /* 0x000e660000004200 */
[----:B--2---:R-:W-:Y:S04]  /*76a0*/  FADD.FTZ R0, R132, R247 ;  /* 0x000000f784007221 */ /* 0x004fe80000010000 */
[----:B------:R-:W-:Y:S04]  /*76b0*/  FADD.FTZ R0, R3, R0 ;  /* 0x0000000003007221 */ /* 0x000fe80000010000 */
[----:B------:R-:W-:Y:S04]  /*76c0*/  FADD.FTZ R0, R145, R0 ;  /* 0x0000000091007221 */ /* 0x000fe80000010000 */
[----:B------:R-:W-:Y:S01]  /*76d0*/  FADD.FTZ R0, R144, R0 ;  /* 0x0000000090007221 */ /* 0x000fe20000010000 */
[C---:B-1----:R-:W-:Y:S08]  /*76e0*/  HMMA.16816.F32 R12, R168.reuse, R136, R12 ;  /* 0x00000088a80c723c */ /* 0x042ff0000000180c */
[C---:B------:R-:W-:Y:S01]  /*76f0*/  HMMA.16816.F32 R16, R168.reuse, R138, R16 ;  /* 0x0000008aa810723c */ /* 0x040fe20000001810 */
[----:B------:R-:W1:Y:S07]  /*7700*/  LDSM.16.MT88.4 R136, [R237] ;  /* 0x00000000ed88783b */ /* 0x000e6e0000004200 */
[C---:B-1----:R-:W-:Y:S08]  /*7710*/  HMMA.16816.F32 R20, R168.reuse, R136, R20 ;  /* 0x00000088a814723c */ /* 0x042ff00000001814 */
[C---:B------:R-:W-:Y:S01]  /*7720*/  HMMA.16816.F32 R24, R168.reuse, R138, R24 ;  /* 0x0000008aa818723c */ /* 0x040fe20000001818 */
[----:B------:R-:W1:Y:S07]  /*7730*/  LDSM.16.MT88.4 R136, [R241] ;  /* 0x00000000f188783b */ /* 0x000e6e0000004200 */
[C---:B-1----:R-:W-:Y:S08]  /*7740*/  HMMA.16816.F32 R28, R168.reuse, R136, R28 ;  /* 0x00000088a81c723c */ /* 0x042ff0000000181c */
[C---:B------:R-:W-:Y:S01]  /*7750*/  HMMA.16816.F32 R32, R168.reuse, R138, R32 ;  /* 0x0000008aa820723c */ /* 0x040fe20000001820 */
[----:B------:R-:W1:Y:S07]  /*7760*/  LDSM.16.MT88.4 R136, [R236+0x1800] ;  /* 0x00180000ec88783b */ /* 0x000e6e0000004200 */
        /* <DEDUP_REMOVED lines=33> */
[C---:B-1----:R-:W-:Y:S07]  /*7980*/  HMMA.16816.F32 R124, R168.reuse, R136, R124 ;  /* 0x00000088a87c723c */ /* 0x042fee000000187c */
[----:B------:R-:W-:Y:S01]  /*7990*/  F2FP.PACK_AB R136, R3, R132 ;  /* 0x000000840388723e */ /* 0x000fe200000000ff */
[----:B------:R-:W-:Y:S01]  /*79a0*/  HMMA.16816.F32 R128, R168, R138, R128 ;  /* 0x0000008aa880723c */ /* 0x000fe20000001880 */
[----:B------:R-:W-:Y:S03]  /*79b0*/  MUFU.EX2 R132, R153 ;  /* 0x0000009900847308 */ /* 0x000fe60000000800 */
[----:B------:R-:W-:Y:S01]  /*79c0*/  F2FP.PACK_AB R137, R178, R150 ;  /* 0x00000096b289723e */ /* 0x000fe200000000ff */
[----:B------:R-:W-:Y:S02]  /*79d0*/  FADD.FTZ R3, R151, R149 ;  /* 0x0000009597037221 */ /* 0x000fe40000010000 */
[----:B------:R-:W-:Y:S02]  /*79e0*/  F2FP.PACK_AB R138, R144, R145 ;  /* 0x00000091908a723e */ /* 0x000fe400000000ff */
[----:B------:R-:W1:Y:S03]  /*79f0*/  LDSM.16.MT88.4 R144, [R238+0x800] ;  /* 0x00080000ee90783b */ /* 0x000e660000004200 */
[----:B------:R-:W-:Y:S02]  /*7a00*/  F2FP.PACK_AB R139, R176, R177 ;  /* 0x000000b1b08b723e */ /* 0x000fe400000000ff */
[----:B------:R-:W-:Y:S02]  /*7a10*/  F2FP.PACK_AB R169, R175, R174 ;  /* 0x000000aeafa9723e */ /* 0x000fe400000000ff */
[----:B------:R-:W-:Y:S03]  /*7a20*/  F2FP.PACK_AB R171, R173, R172 ;  /* 0x000000acadab723e */ /* 0x000fe600000000ff */
[C---:B------:R-:W-:Y:S08]  /*7a30*/  HMMA.16816.F32 R4, R136.reuse, R140, R4 ;  /* 0x0000008c8804723c */ /* 0x040ff00000001804 */
        /* <DEDUP_REMOVED lines=41> */
[C---:B--2---:R-:W-:Y:S01]  /*7cd0*/  HMMA.16816.F32 R116, R136.reuse, R140, R116 ;  /* 0x0000008c8874723c */ /* 0x044fe20000001874 */
[----:B------:R-:W2:Y:S07]  /*7ce0*/  MUFU.EX2 R140, R148 ;  /* 0x00000094008c7308 */ /* 0x000eae0000000800 */
[C---:B------:R-:W-:Y:S03]  /*7cf0*/  HMMA.16816.F32 R120, R136.reuse, R142, R120 ;  /* 0x0000008e8878723c */ /* 0x040fe60000001878 */
[----:B------:R3:W4:Y:S10]  /*7d00*/  MUFU.EX2 R148, R152 ;  /* 0x0000009800947308 */ /* 0x0007340000000800 */
[----:B------:R-:W5:Y:S01]  /*7d10*/  MUFU.EX2 R141, R157 ;  /* 0x0000009d008d7308 */ /* 0x000f620000000800 */
[----:B--2---:R-:W-:Y:S01]  /*7d20*/  F2FP.PACK_AB R168, R132, R140 ;  /* 0x0000008c84a8723e */ /* 0x004fe200000000ff */
[----:B------:R-:W-:Y:S01]  /*7d30*/  FADD.FTZ R0, R140, R0 ;  /* 0x000000008c007221 */ /* 0x000fe20000010000 */
[C---:B-1----:R-:W-:Y:S03]  /*7d40*/  HMMA.16816.F32 R124, R136.reuse, R144, R124 ;  /* 0x00000090887c723c */ /* 0x042fe6000000187c */
[----:B------:R-:W-:Y:S01]  /*7d50*/  FADD.FTZ R0, R132, R0 ;  /* 0x0000000084007221 */ /* 0x000fe20000010000 */
[----:B------:R-:W-:Y:S01]  /*7d60*/  MOV R132, R2 ;  /* 0x0000000200847202 */ /* 0x000fe20000000f00 */
[----:B---3--:R-:W1:Y:S02]  /*7d70*/  LDSM.16.MT88.4 R152, [R236+0x1000] ;  /* 0x00100000ec98783b */ /* 0x008e640000004200 */
[----:B----4-:R-:W-:Y:S01]  /*7d80*/  FADD.FTZ R0, R148, R0 ;  /* 0x0000000094007221 */ /* 0x010fe20000010000 */
[----:B------:R-:W-:Y:S05]  /*7d90*/  HMMA.16816.F32 R128, R136, R146, R128 ;  /* 0x000000928880723c */ /* 0x000fea0000001880 */
[----:B------:R-:W2:Y:S01]  /*7da0*/  LDSM.16.MT88.4 R144, [R238+0x1000] ;  /* 0x00100000ee90783b */ /* 0x000ea20000004200 */
[C---:B-----5:R-:W-:Y:S01]  /*7db0*/  F2FP.PACK_AB R170, R141.reuse, R148 ;  /* 0x000000948daa723e */ /* 0x060fe200000000ff */
[----:B------:R-:W-:Y:S02]  /*7dc0*/  FADD.FTZ R250, R141, R0 ;  /* 0x000000008dfa7221 */ /* 0x000fe40000010000 */
[----:B------:R-:W-:Y:S04]  /*7dd0*/  FADD.FTZ R0, R150, R3 ;  /* 0x0000000396007221 */ /* 0x000fe80000010000 */
[----:B------:R-:W3:Y:S01]  /*7de0*/  LDSM.16.MT88.4 R136, [R237+0x1000] ;  /* 0x00100000ed88783b */ /* 0x000ee20000004200 */
[----:B------:R-:W-:Y:S04]  /*7df0*/  FADD.FTZ R0, R178, R0 ;  /* 0x00000000b2007221 */ /* 0x000fe80000010000 */
[----:B------:R-:W-:Y:S04]  /*7e00*/  FADD.FTZ R0, R177, R0 ;  /* 0x00000000b1007221 */ /* 0x000fe80000010000 */
[----:B------:R-:W-:Y:S04]  /*7e10*/  FADD.FTZ R0, R176, R0 ;  /* 0x00000000b0007221 */ /* 0x000fe80000010000 */
[----:B------:R-:W-:Y:S04]  /*7e20*/  FADD.FTZ R0, R174, R0 ;  /* 0x00000000ae007221 */ /* 0x000fe80000010000 */
[----:B------:R-:W-:Y:S04]  /*7e30*/  FADD.FTZ R0, R175, R0 ;  /* 0x00000000af007221 */ /* 0x000fe80000010000 */
[----:B------:R-:W-:Y:S01]  /*7e40*/  FADD.FTZ R0, R172, R0 ;  /* 0x00000000ac007221 */ /* 0x000fe20000010000 */
[C---:B-1----:R-:W-:Y:S01]  /*7e50*/  HMMA.16816.F32 R156, R168.reuse, R152, R4 ;  /* 0x00000098a89c723c */ /* 0x042fe20000001804 */
[----:B------:R-:W1:Y:S04]  /*7e60*/  LDSM.16.MT88.4 R4, [R239+0x1000] ;  /* 0x00100000ef04783b */ /* 0x000e680000004200 */
[----:B------:R-:W-:Y:S03]  /*7e70*/  FADD.FTZ R0, R173, R0 ;  /* 0x00000000ad007221 */ /* 0x000fe60000010000 */
[C---:B------:R-:W-:Y:S01]  /*7e80*/  HMMA.16816.F32 R152, R168.reuse, R154, R8 ;  /* 0x0000009aa898723c */ /* 0x040fe20000001808 */
[----:B------:R-:W4:Y:S07]  /*7e90*/  LDSM.16.MT88.4 R8, [R236+0x2800] ;  /* 0x00280000ec08783b */ /* 0x000f2e0000004200 */
[C---:B--2---:R-:W-:Y:S01]  /*7ea0*/  HMMA.16816.F32 R148, R168.reuse, R144, R12 ;  /* 0x00000090a894723c */ /* 0x044fe2000000180c */
[----:B------:R-:W2:Y:S07]  /*7eb0*/  LDSM.16.MT88.4 R12, [R238+0x2800] ;  /* 0x00280000ee0c783b */ /* 0x000eae0000004200 */
[C---:B------:R-:W-:Y:S01]  /*7ec0*/  HMMA.16816.F32 R144, R168.reuse, R146, R16 ;  /* 0x00000092a890723c */ /* 0x040fe20000001810 */
[----:B------:R-:W-:Y:S07]  /*7ed0*/  STL [R1], R0 ;  /* 0x0000000001007387 */ /* 0x000fee0000100800 */
[C---:B---3--:R-:W-:Y:S08]  /*7ee0*/  HMMA.16816.F32 R140, R168.reuse, R136, R20 ;  /* 0x00000088a88c723c */ /* 0x048ff00000001814 */
[C---:B------:R-:W-:Y:S08]  /*7ef0*/  HMMA.16816.F32 R136, R168.reuse, R138, R24 ;  /* 0x0000008aa888723c */ /* 0x040ff00000001818 */
[C---:B-1----:R-:W-:Y:S08]  /*7f00*/  HMMA.16816.F32 R28, R168.reuse, R4, R28 ;  /* 0x00000004a81c723c */ /* 0x042ff0000000181c */
[C---:B------:R-:W-:Y:S01]  /*7f10*/  HMMA.16816.F32 R32, R168.reuse, R6, R32 ;  /* 0x00000006a820723c */ /* 0x040fe20000001820 */
[----:B------:R-:W1:Y:S07]  /*7f20*/  LDSM.16.MT88.4 R4, [R237+0x2800] ;  /* 0x00280000ed04783b */ /* 0x000e6e0000004200 */
[C---:B----4-:R-:W-:Y:S08]  /*7f30*/  HMMA.16816.F32 R36, R168.reuse, R8, R36 ;  /* 0x00000008a824723c */ /* 0x050ff00000001824 */
[C---:B------:R-:W-:Y:S01]  /*7f40*/  HMMA.16816.F32 R40, R168.reuse, R10, R40 ;  /* 0x0000000aa828723c */ /* 0x040fe20000001828 */
[----:B------:R-:W3:Y:S07]  /*7f50*/  LDSM.16.MT88.4 R8, [R239+0x2800] ;  /* 0x00280000ef08783b */ /* 0x000eee0000004200 */
        /* <DEDUP_REMOVED lines=25> */
[C---:B------:R-:W-:Y:S08]  /*80f0*/  HMMA.16816.F32 R112, R168.reuse, R10, R112 ;  /* 0x0000000aa870723c */ /* 0x040ff00000001870 */
[C---:B--2---:R-:W-:Y:S08]  /*8100*/  HMMA.16816.F32 R116, R168.reuse, R12, R116 ;  /* 0x0000000ca874723c */ /* 0x044ff00000001874 */
[C---:B------:R-:W-:Y:S08]  /*8110*/  HMMA.16816.F32 R120, R168.reuse, R14, R120 ;  /* 0x0000000ea878723c */ /* 0x040ff00000001878 */
[C---:B-1----:R-:W-:Y:S08]  /*8120*/  HMMA.16816.F32 R124, R168.reuse, R4, R124 ;  /* 0x00000004a87c723c */ /* 0x042ff0000000187c */
[----:B------:R-:W-:Y:S01]  /*8130*/  HMMA.16816.F32 R128, R168, R6, R128 ;  /* 0x00000006a880723c */ /* 0x000fe20000001880 */
[----:B------:R-:W-:-:S07]  /*8140*/  @P4 BRA `(.L_x_33) ;  /* 0xffffd71000004947 */ /* 0x000fce000383ffff */
.L_x_30:
[----:B------:R-:W-:Y:S11]  /*8150*/  @!UPT UIADD3 URZ, URZ, URZ, URZ ;  /* 0x0000003f3f3ff290 */ /* 0x000ff6000fffe03f */
[----:B--2---:R-:W-:Y:S05]  /*8160*/  BRA.DIV ~URZ, `(.L_x_34) ;  /* 0x00005c127f007947 */ /* 0x004fea000b800000 */
[----:B------:R-:W2:Y:S04]  /*8170*/  LDL.LU R6, [R1] ;  /* 0x0000000001067983 */ /* 0x000ea80000300800 */
[----:B------:R-:W1:Y:S02]  /*8180*/  SHFL.BFLY PT, R0, R250, 0x2, 0x1f ;  /* 0x0c401f00fa007f89 */ /* 0x000e6400000e0000 */
[----:B-1----:R-:W-:-:S05]  /*8190*/  FADD.FTZ R0, R0, R250 ;  /* 0x000000fa00007221 */ /* 0x002fca0000010000 */
[----:B------:R-:W1:Y:S02]  /*81a0*/  SHFL.BFLY PT, R5, R0, 0x1, 0x1f ;  /* 0x0c201f0000057f89 */ /* 0x000e6400000e0000 */
[----:B-1----:R-:W-:Y:S02]  /*81b0*/  FADD.FTZ R0, R0, R5 ;  /* 0x0000000500007221 */ /* 0x002fe40000010000 */
[----:B--2---:R-:W1:Y:S02]  /*81c0*/  SHFL.BFLY PT, R2, R6, 0x2, 0x1f ;  /* 0x0c401f0006027f89 */ /* 0x004e6400000e0000 */
[----:B-1----:R-:W-:-:S05]  /*81d0*/  FADD.FTZ R4, R2, R6 ;  /* 0x0000000602047221 */ /* 0x002fca0000010000 */
[----:B------:R1:W2:Y:S02]  /*81e0*/  SHFL.BFLY PT, R3, R4, 0x1, 0x1f ;  /* 0x0c201f0004037f89 */ /* 0x0002a400000e0000 */
.L_x_97:
[----:B------:R-:W-:Y:S01]  /*81f0*/  FSETP.NE.FTZ.AND P1, PT, R0, RZ, PT ;  /* 0x000000ff0000720b */ /* 0x000fe20003f35000 */
[----:B--2---:R-:W-:Y:S01]  /*8200*/  FADD.FTZ R3, R3, R4 ;  /* 0x0000000403037221 */ /* 0x004fe20000010000 */
[----:B------:R-:W-:Y:S02]  /*8210*/  MOV R2, RZ ;  /* 0x000000ff00027202 */ /* 0x000fe40000000f00 */
[----:B------:R-:W-:Y:S02]  /*8220*/  MOV R20, 0xff800000 ;  /* 0xff80000000147802 */ /* 0x000fe40000000f00 */
[----:B------:R-:W-:Y:S02]  /*8230*/  FSETP.NE.FTZ.AND P0, PT, R3, RZ, PT ;  /* 0x000000ff0300720b */ /* 0x000fe40003f15000 */
[----:B------:R-:W-:-:S05]  /*8240*/  MOV R15, 0xff800000 ;  /* 0xff800000000f7802 */ /* 0x000fca0000000f00 */
[----:B------:R-:W2:Y:S01]  /*8250*/  @P1 MUFU.RCP R2, R0 ;  /* 0x0000000000021308 */ /* 0x000ea20000001000 */
[----:B-1----:R-:W-:-:S05]  /*8260*/  @P1 MOV R4, 0x3f317218 ;  /* 0x3f31721800041802 */ /* 0x002fca0000000f00 */
[----:B------:R-:W-:Y:S02]  /*8270*/  @P1 FMUL.FTZ R4, R4, c[0x0][0x2d0] ;  /* 0x0000b40004041a20 */ /* 0x000fe40000410000 */
[----:B------:R1:W3:Y:S01]  /*8280*/  @P1 MUFU.LG2 R5, R0 ;  /* 0x0000000000051308 */ /* 0x0002e20000000c00 */
[C---:B--2---:R-:W-:Y:S02]  /*8290*/  FMUL.FTZ R184, R2.reuse, R76 ;  /* 0x0000004c02b87220 */ /* 0x044fe40000410000 */
[C---:B------:R-:W-:Y:S02]  /*82a0*/  FMUL.FTZ R185, R2.reuse, R77 ;  /* 0x0000004d02b97220 */ /* 0x040fe40000410000 */
[C---:B------:R-:W-:Y:S02]  /*82b0*/  FMUL.FTZ R156, R2.reuse, R156 ;  /* 0x0000009c029c7220 */ /* 0x040fe40000410000 */
[C---:B------:R-:W-:Y:S01]  /*82c0*/  FMUL.FTZ R157, R2.reuse, R157 ;  /* 0x0000009d029d7220 */ /* 0x040fe20000410000 */
[----:B-1----:R-:W-:Y:S01]  /*82d0*/  MOV R0, RZ ;  /* 0x000000ff00007202 */ /* 0x002fe20000000f00 */
[----:B------:R-:W-:-:S02]  /*82e0*/  FMUL.FTZ R152, R2, R152 ;  /* 0x0000009802987220 */ /* 0x000fc40000410000 */
[C---:B------:R-:W-:Y:S02]  /*82f0*/  FMUL.FTZ R153, R2.reuse, R153 ;  /* 0x0000009902997220 */ /* 0x040fe40000410000 */
[C---:B------:R-:W-:Y:S01]  /*8300*/  FMUL.FTZ R148, R2.reuse, R148 ;  /* 0x0000009402947220 */ /* 0x040fe20000410000 */
[----:B------:R-:W1:Y:S01]  /*8310*/  @P0 MUFU.RCP R0, R3 ;  /* 0x0000000300000308 */ /* 0x000e620000001000 */
[C---:B------:R-:W-:Y:S02]  /*8320*/  FMUL.FTZ R149, R2.reuse, R149 ;  /* 0x0000009502957220 */ /* 0x040fe40000410000 */
[C---:B------:R-:W-:Y:S02]  /*8330*/  FMUL.FTZ R144, R2.reuse, R144 ;  /* 0x0000009002907220 */ /* 0x040fe40000410000 */
[C---:B------:R-:W-:Y:S02]  /*8340*/  FMUL.FTZ R145, R2.reuse, R145 ;  /* 0x0000009102917220 */ /* 0x040fe40000410000 */
[----:B------:R-:W-:-:S02]  /*8350*/  FMUL.FTZ R140, R2, R140 ;  /* 0x0000008c028c7220 */ /* 0x000fc40000410000 */
[C---:B------:R-:W-:Y:S02]  /*8360*/  FMUL.FTZ R141, R2.reuse, R141 ;  /* 0x0000008d028d7220 */ /* 0x040fe40000410000 */
[C---:B------:R-:W-:Y:S02]  /*8370*/  FMUL.FTZ R136, R2.reuse, R136 ;  /* 0x0000008802887220 */ /* 0x040fe40000410000 */
[C---:B------:R-:W-:Y:S02]  /*8380*/  FMUL.FTZ R137, R2.reuse, R137 ;  /* 0x0000008902897220 */ /* 0x040fe40000410000 */
[C---:B-----5:R-:W-:Y:S02]  /*8390*/  FMUL.FTZ R160, R2.reuse, R28 ;  /* 0x0000001c02a07220 */ /* 0x060fe40000410000 */
        /* <DEDUP_REMOVED lines=48> */
[----:B------:R-:W-:Y:S02]  /*86a0*/  FMUL.FTZ R77, R2, R129 ;  /* 0x00000081024d7220 */ /* 0x000fe40000410000 */
[----:B------:R2:W4:Y:S01]  /*86b0*/  @P0 MUFU.LG2 R2, R3 ;  /* 0x0000000300020308 */ /* 0x0005220000000c00 */
[----:B---3--:R-:W-:-:S02]  /*86c0*/  @P1 FMUL.FTZ R5, R5, 0.69314718246459960938 ;  /* 0x3f31721805051820 */ /* 0x008fc40000410000 */
[----:B-1----:R-:W-:Y:S02]  /*86d0*/  FMUL.FTZ R192, R0, R146 ;  /* 0x0000009200c07220 */ /* 0x002fe40000410000 */
[----:B------:R-:W-:Y:S01]  /*86e0*/  @P1 FFMA.FTZ R20, R4, R133, R5 ;  /* 0x0000008504141223 */ /* 0x000fe20000010005 */
[----:B------:R-:W-:Y:S01]  /*86f0*/  MOV R4, 0x1 ;  /* 0x0000000100047802 */ /* 0x000fe20000000f00 */
[C---:B------:R-:W-:Y:S02]  /*8700*/  FMUL.FTZ R193, R0.reuse, R147 ;  /* 0x0000009300c17220 */ /* 0x040fe40000410000 */
[C---:B------:R-:W-:Y:S02]  /*8710*/  FMUL.FTZ R204, R0.reuse, R154 ;  /* 0x0000009a00cc7220 */ /* 0x040fe40000410000 */
[C---:B------:R-:W-:Y:S02]  /*8720*/  FMUL.FTZ R205, R0.reuse, R155 ;  /* 0x0000009b00cd7220 */ /* 0x040fe40000410000 */
[----:B------:R-:W-:-:S02]  /*8730*/  FMUL.FTZ R198, R0, R150 ;  /* 0x0000009600c67220 */ /* 0x000fc40000410000 */
[----:B------:R-:W-:Y:S01]  /*8740*/  FMUL.FTZ R199, R0, R151 ;  /* 0x0000009700c77220 */ /* 0x000fe20000410000 */
[----:B--2---:R-:W-:Y:S01]  /*8750*/  @P0 MOV R3, 0x3f317218 ;  /* 0x3f31721800030802 */ /* 0x004fe20000000f00 */
[----:B----4-:R-:W-:Y:S02]  /*8760*/  @P0 FMUL.FTZ R2, R2, 0.69314718246459960938 ;  /* 0x3f31721802020820 */ /* 0x010fe40000410000 */
[C---:B------:R-:W-:Y:S02]  /*8770*/  FMUL.FTZ R146, R0.reuse, R142 ;  /* 0x0000008e00927220 */ /* 0x040fe40000410000 */
[----:B------:R-:W-:Y:S02]  /*8780*/  @P0 FMUL.FTZ R3, R3, c[0x0][0x2d0] ;  /* 0x0000b40003030a20 */ /* 0x000fe40000410000 */
        /* <DEDUP_REMOVED lines=56> */
[----:B------:R-:W-:Y:S01]  /*8b10*/  FMUL.FTZ R79, R0, R131 ;  /* 0x00000083004f7220 */ /* 0x000fe20000410000 */
[----:B------:R-:W-:Y:S01]  /*8b20*/  PRMT R0, R4, 0x7610, R0 ;  /* 0x0000761004007816 */ /* 0x000fe20000000000 */
[----:B------:R-:W-:Y:S02]  /*8b30*/  @P0 FFMA.FTZ R15, R3, R132, R2 ;  /* 0x00000084030f0223 */ /* 0x000fe40000010002 */
.L_x_27:
[----:B--2---:R2:W5:Y:S04]  /*8b40*/  LDL R6, [R1+0x48] ;  /* 0x0000480001067983 */ /* 0x0045680000100800 */
[----:B------:R-:W3:Y:S01]  /*8b50*/  S2R R2, SR_TID.X ;  /* 0x0000000000027919 */ /* 0x000ee20000002100 */
[----:B------:R-:W-:Y:S01]  /*8b60*/  BSSY B0, `(.L_x_35) ;  /* 0x0000011000007945 */ /* 0x000fe20003800000 */
[----:B---3--:R-:W-:-:S13]  /*8b70*/  LOP3.LUT P0, RZ, R2, 0xff, RZ, 0xc0, !PT ;  /* 0x000000ff02ff7812 */ /* 0x008fda000780c0ff */
[----:B------:R-:W-:Y:S05]  /*8b80*/  @P0 BRA `(.L_x_36) ;  /* 0x000000e000000947 */ /* 0x000fea0003800000 */
[----:B--2---:R-:W2:Y:S01]  /*8b90*/  S2R R4, SR_LANEID ;  /* 0x0000000000047919 */ /* 0x004ea20000000000 */
[----:B------:R-:W-:Y:S01]  /*8ba0*/  VOTEU.ANY UR4, UPT, PT ;  /* 0x0000000000047886 */ /* 0x000fe200038e0100 */
[----:B-1----:R-:W-:Y:S01]  /*8bb0*/  IMAD.MOV.U32 R5, RZ, RZ, c[0x0][0x564] ;  /* 0x00015900ff057624 */ /* 0x002fe200078e00ff */
[----:B------:R-:W2:Y:S08]  /*8bc0*/  FLO.U32 R3, UR4 ;  /* 0x0000000400037d00 */ /* 0x000eb000080e0000 */
[----:B------:R-:W1:Y:S01]  /*8bd0*/  POPC R2, UR4 ;  /* 0x0000000400027d09 */ /* 0x000e620008000000 */
[----:B--2---:R-:W-:Y:S01]  /*8be0*/  ISETP.EQ.U32.AND P0, PT, R3, R4, PT ;  /* 0x000000040300720c */ /* 0x004fe20003f02070 */
[----:B------:R-:W-:-:S12]  /*8bf0*/  IMAD.MOV.U32 R4, RZ, RZ, c[0x0][0x560] ;  /* 0x00015800ff047624 */ /* 0x000fd800078e00ff */
[----:B-1----:R1:W2:Y:S04]  /*8c00*/  @P0 ATOMG.E.ADD.STRONG.GPU PT, R2, [R4.64], R2 ;  /* 0x00000002040209a8 */ /* 0x0022a800081ee1c6 */
[----:B-1----:R-:W1:Y:S04]  /*8c10*/  S2R R4, SR_LTMASK ;  /* 0x0000000000047919 */ /* 0x002e680000003900 */
[----:B--2---:R1:W2:Y:S02]  /*8c20*/  SHFL.IDX PT, R3, R2, R3, 0x1f ;  /* 0x00001f0302037589 */ /* 0x0042a400000e0000 */
[----:B-1----:R-:W-:-:S06]  /*8c30*/  LOP3.LUT R2, R4, UR4, RZ, 0xc0, !PT ;  /* 0x0000000404027c12 */ /* 0x002fcc000f8ec0ff */
[----:B------:R-:W2:Y:S02]  /*8c40*/  POPC R2, R2 ;  /* 0x0000000200027309 */ /* 0x000ea40000000000 */
[----:B--2--5:R-:W-:-:S05]  /*8c50*/  IADD3 R6, R3, c[0x0][0xc], R2 ;  /* 0x0000030003067a10 */ /* 0x024fca0007ffe002 */
[----:B------:R1:W-:Y:S02]  /*8c60*/  STL [R1+0x48], R6 ;  /* 0x0000480601007387 */ /* 0x0003e40000100800 */
.L_x_36:
[----:B--2---:R-:W-:Y:S05]  /*8c70*/  BSYNC B0 ;  /* 0x0000000000007941 */ /* 0x004fea0003800000 */
.L_x_35:
[----:B------:R-:W-:Y:S01]  /*8c80*/  PRMT R0, R0, 0x9910, RZ ;  /* 0x0000991000007816 */ /* 0x000fe200000000ff */
[----:B------:R-:W-:Y:S01]  /*8c90*/  BSSY B1, `(.L_x_37) ;  /* 0x000040d000017945 */ /* 0x000fe20003800000 */
[----:B-----5:R-:W-:Y:S02]  /*8ca0*/  IMAD.MOV.U32 R131, RZ, RZ, R6 ;  /* 0x000000ffff837224 */ /* 0x020fe400078e0006 */
[----:B------:R-:W-:-:S13]  /*8cb0*/  ISETP.NE.AND P0, PT, R0, RZ, PT ;  /* 0x000000ff0000720c */ /* 0x000fda0003f05270 */
[----:B------:R-:W-:Y:S05]  /*8cc0*/  @!P0 BRA `(.L_x_38) ;  /* 0x0000310000008947 */ /* 0x000fea0003800000 */
[----:B------:R-:W2:Y:S04]  /*8cd0*/  LDL R7, [R1+0x70] ;  /* 0x0000700001077983 */ /* 0x000ea80000100800 */
[----:B-1----:R-:W3:Y:S04]  /*8ce0*/  LDL R13, [R1+0x74] ;  /* 0x00007400010d7983 */ /* 0x002ee80000100800 */
[----:B------:R-:W4:Y:S04]  /*8cf0*/  LDL R9, [R1+0x7c] ;  /* 0x00007c0001097983 */ /* 0x000f280000100800 */
[----:B------:R-:W4:Y:S04]  /*8d00*/  LDL R12, [R1+0x78] ;  /* 0x00007800010c7983 */ /* 0x000f280000100800 */
[----:B------:R-:W4:Y:S04]  /*8d10*/  LDL R11, [R1+0x8c] ;  /* 0x00008c00010b7983 */ /* 0x000f280000100800 */
[----:B------:R-:W4:Y:S04]  /*8d20*/  LDL R6, [R1+0x84] ;  /* 0x0000840001067983 */ /* 0x000f280000100800 */
[----:B------:R-:W4:Y:S04]  /*8d30*/  LDL R5, [R1+0x88] ;  /* 0x0000880001057983 */ /* 0x000f280000100800 */
[----:B------:R-:W4:Y:S04]  /*8d40*/  LDL R10, [R1+0x80] ;  /* 0x00008000010a7983 */ /* 0x000f280000100800 */
[----:B------:R-:W4:Y:S01]  /*8d50*/  LDL R8, [R1+0x40] ;  /* 0x0000400001087983 */ /* 0x000f220000100800 */
[----:B------:R-:W-:Y:S01]  /*8d60*/  WARPSYNC 0xffffffff ;  /* 0xffffffff00007948 */ /* 0x000fe20003800000 */
[----:B------:R-:W-:-:S02]  /*8d70*/  F2FP.PACK_AB R0, R157, R156 ;  /* 0x0000009c9d00723e */ /* 0x000fc400000000ff */
[----:B------:R-:W-:Y:S01]  /*8d80*/  BAR.SYNC.DEFER_BLOCKING 0x1, 0x100 ;  /* 0x0044000000007b1d */ /* 0x000fe20000010000 */
[----:B------:R-:W-:Y:S02]  /*8d90*/  F2FP.PACK_AB R2, R159, R158 ;  /* 0x0000009e9f02723e */ /* 0x000fe400000000ff */
[----:B------:R-:W-:Y:S02]  /*8da0*/  F2FP.PACK_AB R3, R153, R152 ;  /* 0x000000989903723e */ /* 0x000fe400000000ff */
[----:B------:R-:W-:Y:S02]  /*8db0*/  F2FP.PACK_AB R4, R105, R104 ;  /* 0x000000686904723e */ /* 0x000fe400000000ff */
[----:B------:R-:W-:-:S04]  /*8dc0*/  ISETP.NE.U32.AND P2, PT, RZ, c[0x0][0x500], PT ;  /* 0x00014000ff007a0c */ /* 0x000fc80003f45070 */
[----:B------:R-:W-:Y:S01]  /*8dd0*/  ISETP.NE.AND.EX P2, PT, RZ, c[0x0][0x504], PT, P2 ;  /* 0x00014100ff007a0c */ /* 0x000fe20003f45320 */
[----:B--2---:R1:W-:Y:S04]  /*8de0*/  STS [R7], R0 ;  /* 0x0000000007007388 */ /* 0x0043e80000000800 */
[----:B------:R2:W-:Y:S04]  /*8df0*/  STS [R7+0x400], R2 ;  /* 0x0004000207007388 */ /* 0x0005e80000000800 */
[----:B---3--:R3:W-:Y:S01]  /*8e00*/  STS [R13], R3 ;  /* 0x000000030d007388 */ /* 0x0087e20000000800 */
[----:B-1----:R-:W-:-:S02]  /*8e10*/  F2FP.PACK_AB R0, R205, R204 ;  /* 0x000000cccd00723e */ /* 0x002fc400000000ff */
[----:B--2---:R-:W-:-:S03]  /*8e20*/  F2FP.PACK_AB R2, R149, R148 ;  /* 0x000000949502723e */ /* 0x004fc600000000ff */
[----:B------:R1:W-:Y:S01]  /*8e30*/  STS [R13+0x400], R0 ;  /* 0x000400000d007388 */ /* 0x0003e20000000800 */
[----:B---3--:R-:W-:-:S03]  /*8e40*/  F2FP.PACK_AB R3, R199, R198 ;  /* 0x000000c6c703723e */ /* 0x008fc600000000ff */
[----:B----4-:R2:W-:Y:S04]  /*8e50*/  STS [R9], R2 ;  /* 0x0000000209007388 */ /* 0x0105e80000000800 */
[----:B------:R3:W-:Y:S01]  /*8e60*/  STS [R9+0x400], R3 ;  /* 0x0004000309007388 */ /* 0x0007e20000000800 */
[----:B-1----:R-:W-:Y:S02]  /*8e70*/  F2FP.PACK_AB R0, R145, R144 ;  /* 0x000000909100723e */ /* 0x002fe400000000ff */
[----:B--2---:R-:W-:-:S03]  /*8e80*/  F2FP.PACK_AB R2, R193, R192 ;  /* 0x000000c0c102723e */ /* 0x004fc600000000ff */
[----:B------:R1:W-:Y:S01]  /*8e90*/  STS [R12], R0 ;  /* 0x000000000c007388 */ /* 0x0003e20000000800 */
[----:B---3--:R-:W-:-:S03]  /*8ea0*/  F2FP.PACK_AB R3, R141, R140 ;  /* 0x0000008c8d03723e */ /* 0x008fc600000000ff */
[----:B------:R2:W-:Y:S04]  /*8eb0*/  STS [R12+0x400], R2 ;  /* 0x000400020c007388 */ /* 0x0005e80000000800 */
[----:B------:R3:W-:Y:S01]  /*8ec0*/  STS [R11], R3 ;  /* 0x000000030b007388 */ /* 0x0007e20000000800 */
[----:B-1----:R-:W-:Y:S02]  /*8ed0*/  F2FP.PACK_AB R0, R147, R146 ;  /* 0x000000929300723e */ /* 0x002fe400000000ff */
[----:B--2---:R-:W-:-:S03]  /*8ee0*/  F2FP.PACK_AB R2, R137, R136 ;  /* 0x000000888902723e */ /* 0x004fc600000000ff */
[----:B------:R1:W-:Y:S01]  /*8ef0*/  STS [R11+0x400], R0 ;  /* 0x000400000b007388 */ /* 0x0003e20000000800 */
[----:B---3--:R-:W-:-:S03]  /*8f00*/  F2FP.PACK_AB R3, R139, R138 ;  /* 0x0000008a8b03723e */ /* 0x008fc600000000ff */
[----:B------:R2:W-:Y:S04]  /*8f10*/  STS [R6], R2 ;  /* 0x0000000206007388 */ /* 0x0005e80000000800 */
        /* <DEDUP_REMOVED lines=11> */
[----:B------:R2:W-:Y:S04]  /*8fd0*/  STS [R7+0x4000], R2 ;  /* 0x0040000207007388 */ /* 0x0005e80000000800 */
[----:B------:R3:W-:Y:S01]  /*8fe0*/  STS [R7+0x4400], R3 ;  /* 0x0044000307007388 */ /* 0x0007e20000000800 */
        /* <DEDUP_REMOVED lines=71> */
[----:B------:R-:W-:Y:S04]  /*9460*/  STS [R9+0xc400], R4 ;  /* 0x00c4000409007388 */ /* 0x000fe80000000800 */
[----:B------:R3:W-:Y:S04]  /*9470*/  STS [R12+0xc000], R2 ;  /* 0x00c000020c007388 */ /* 0x0007e80000000800 */
[----:B------:R-:W4:Y:S01]  /*9480*/  LDL R7, [R1+0x5c] ;  /* 0x00005c0001077983 */ /* 0x000f220000100800 */
[----:B-1----:R-:W-:-:S02]  /*9490*/  F2FP.PACK_AB R0, R115, R114 ;  /* 0x000000727300723e */ /* 0x002fc400000000ff */
[----:B--2---:R-:W-:-:S03]  /*94a0*/  F2FP.PACK_AB R3, R191, R190 ;  /* 0x000000bebf03723e */ /* 0x004fc600000000ff */
[----:B------:R1:W-:Y:S04]  /*94b0*/  STS [R12+0xc400], R0 ;  /* 0x00c400000c007388 */ /* 0x0003e80000000800 */
[----:B------:R2:W-:Y:S01]  /*94c0*/  STS [R11+0xc000], R3 ;  /* 0x00c000030b007388 */ /* 0x0005e20000000800 */
[----:B---3--:R-:W-:Y:S01]  /*94d0*/  F2FP.PACK_AB R2, R119, R118 ;  /* 0x000000767702723e */ /* 0x008fe200000000ff */
[----:B------:R-:W-:Y:S02]  /*94e0*/  IMAD.MOV.U32 R4, RZ, RZ, 0x4 ;  /* 0x00000004ff047424 */ /* 0x000fe400078e00ff */
[----:B------:R-:W3:Y:S01]  /*94f0*/  LDL.LU R9, [R1+0x6c] ;  /* 0x00006c0001097983 */ /* 0x000ee20000300800 */
[----:B------:R-:W-:Y:S01]  /*9500*/  ISETP.NE.U32.AND P0, PT, RZ, c[0x0][0x508], PT ;  /* 0x00014200ff007a0c */ /* 0x000fe20003f05070 */
[----:B------:R-:W-:-:S02]  /*9510*/  IMAD.MOV.U32 R14, RZ, RZ, c[0x0][0x388] ;  /* 0x0000e200ff0e7624 */ /* 0x000fc400078e00ff */
[----:B------:R2:W-:Y:S01]  /*9520*/  STS [R11+0xc400], R2 ;  /* 0x00c400020b007388 */ /* 0x0005e20000000800 */
[----:B------:R-:W-:Y:S02]  /*9530*/  ISETP.NE.AND.EX P1, PT, RZ, c[0x0][0x50c], PT, P0 ;  /* 0x00014300ff007a0c */ /* 0x000fe40003f25300 */
[----:B-1----:R-:W-:Y:S02]  /*9540*/  F2FP.PACK_AB R0, R189, R188 ;  /* 0x000000bcbd00723e */ /* 0x002fe400000000ff */
[----:B--2---:R-:W-:-:S03]  /*9550*/  F2FP.PACK_AB R3, R123, R122 ;  /* 0x0000007a7b03723e */ /* 0x004fc600000000ff */
[----:B------:R1:W-:Y:S04]  /*9560*/  STS [R6+0xc000], R0 ;  /* 0x00c0000006007388 */ /* 0x0003e80000000800 */
[----:B------:R2:W-:Y:S01]  /*9570*/  STS [R6+0xc400], R3 ;  /* 0x00c4000306007388 */ /* 0x0005e20000000800 */
[----:B------:R-:W-:-:S05]  /*9580*/  F2FP.PACK_AB R2, R125, R124 ;  /* 0x0000007c7d02723e */ /* 0x000fca00000000ff */
[----:B------:R2:W-:Y:S01]  /*9590*/  STS [R5+0xc000], R2 ;  /* 0x00c0000205007388 */ /* 0x0005e20000000800 */
[----:B-1----:R-:W-:Y:S02]  /*95a0*/  F2FP.PACK_AB R0, R127, R126 ;  /* 0x0000007e7f00723e */ /* 0x002fe400000000ff */
[----:B--2---:R-:W-:-:S03]  /*95b0*/  F2FP.PACK_AB R3, R77, R76 ;  /* 0x0000004c4d03723e */ /* 0x004fc600000000ff */
[----:B------:R1:W-:Y:S01]  /*95c0*/  STS [R5+0xc400], R0 ;  /* 0x00c4000005007388 */ /* 0x0003e20000000800 */
[----:B------:R-:W-:-:S03]  /*95d0*/  F2FP.PACK_AB R6, R79, R78 ;  /* 0x0000004e4f06723e */ /* 0x000fc600000000ff */
[----:B------:R4:W-:Y:S04]  /*95e0*/  STS [R10+0xc000], R3 ;  /* 0x00c000030a007388 */ /* 0x0009e80000000800 */
[----:B------:R2:W-:Y:S04]  /*95f0*/  STS [R10+0xc400], R6 ;  /* 0x00c400060a007388 */ /* 0x0005e80000000800 */
[----:B------:R-:W-:Y:S01]  /*9600*/  BAR.SYNC.DEFER_BLOCKING 0x1, 0x100 ;  /* 0x0044000000007b1d */ /* 0x000fe20000010000 */
[----:B------:R-:W-:Y:S01]  /*9610*/  @P1 LEA R2, P0, R8, c[0x0][0x508], 0x2 ;  /* 0x0001420008021a11 */ /* 0x000fe200078010ff */
[----:B-1----:R-:W-:-:S02]  /*9620*/  IMAD.MOV.U32 R0, RZ, RZ, RZ ;  /* 0x000000ffff007224 */ /* 0x002fc400078e00ff */
[----:B------:R-:W-:-:S05]  /*9630*/  IMAD.WIDE R4, R8, R4, c[0x0][0x500] ;  /* 0x0001400008047625 */ /* 0x000fca00078e0204 */
[----:B------:R2:W5:Y:S01]  /*9640*/  @P2 LDG.E R0, [R4.64] ;  /* 0x0000000604002981 */ /* 0x000562000c1e1900 */
[----:B----4-:R-:W-:-:S05]  /*9650*/  @P1 LEA.HI.X R3, R8, c[0x0][0x50c], R7, 0x2, P0 ;  /* 0x0001430008031a11 */ /* 0x010fca00000f1407 */
[----:B------:R1:W5:Y:S01]  /*9660*/  @P1 LDG.E R14, [R2.64] ;  /* 0x00000006020e1981 */ /* 0x000362000c1e1900 */
[----:B---3--:R-:W-:-:S04]  /*9670*/  ISETP.NE.AND P0, PT, R9, RZ, PT ;  /* 0x000000ff0900720c */ /* 0x008fc80003f05270 */
[----:B-1----:R-:W-:Y:S01]  /*9680*/  SEL R3, R9, c[0x0][0x3d4], P0 ;  /* 0x0000f50009037a07 */ /* 0x002fe20000000000 */
[----:B------:R-:W-:Y:S05]  /*9690*/  @P1 BRA `(.L_x_39) ;  /* 0x0000004000001947 */ /* 0x000fea0003800000 */
[----:B--2---:R-:W-:Y:S05]  /*96a0*/  @!P2 BRA `(.L_x_39) ;  /* 0x000000300000a947 */ /* 0x004fea0003800000 */
[----:B------:R1:W2:Y:S04]  /*96b0*/  LDG.E R2, [R4.64] ;  /* 0x0000000604027981 */ /* 0x0002a8000c1e1900 */
[----:B-1----:R-:W2:Y:S02]  /*96c0*/  LDG.E R4, [R4.64+0x4] ;  /* 0x0000040604047981 */ /* 0x002ea4000c1e1900 */
[----:B--2--5:R-:W-:Y:S02]  /*96d0*/  IADD3 R14, -R2, R4, RZ ;  /* 0x00000004020e7210 */ /* 0x024fe40007ffe1ff */
.L_x_39:
[----:B--2---:R-:W2:Y:S04]  /*96e0*/  LDL R6, [R1+0x9c] ;  /* 0x00009c0001067983 */ /* 0x004ea80000100800 */
[----:B------:R-:W2:Y:S04]  /*96f0*/  LDL R132, [R1+0x4c] ;  /* 0x00004c0001847983 */ /* 0x000ea80000100800 */
[----:B------:R-:W3:Y:S04]  /*9700*/  LDL R21, [R1+0x58] ;  /* 0x0000580001157983 */ /* 0x000ee80000100800 */
[----:B------:R-:W4:Y:S04]  /*9710*/  LDL R22, [R1+0x90] ;  /* 0x0000900001167983 */ /* 0x000f280000100800 */
[----:B------:R-:W4:Y:S01]  /*9720*/  LDL R23, [R1+0x98] ;  /* 0x0000980001177983 */ /* 0x000f220000100800 */
[----:B------:R-:W-:Y:S01]  /*9730*/  IMAD.MOV.U32 R2, RZ, RZ, 0x368 ;  /* 0x00000368ff027424 */ /* 0x000fe200078e00ff */
[----:B------:R-:W-:-:S04]  /*9740*/  ISETP.GT.AND P2, PT, R3, 0x1, PT ;  /* 0x000000010300780c */ /* 0x000fc80003f44270 */
[----:B------:R-:W-:-:S04]  /*9750*/  SEL R2, R2, 0x328, P2 ;  /* 0x0000032802027807 */ /* 0x000fc80001000000 */
[----:B------:R1:W1:Y:S08]  /*9760*/  LDC.64 R4, c[0x0][R2+0x170] ;  /* 0x00005c0002047b82 */ /* 0x0002700000000a00 */
[----:B------:R1:W3:Y:S08]  /*9770*/  LDC.64 R12, c[0x0][R2+0x168] ;  /* 0x00005a00020c7b82 */ /* 0x0002f00000000a00 */
[----:B------:R1:W2:Y:S08]  /*9780*/  LDC.64 R16, c[0x0][R2+0x178] ;  /* 0x00005e0002107b82 */ /* 0x0002b00000000a00 */
[----:B------:R1:W2:Y:S01]  /*9790*/  LDC.64 R18, c[0x0][R2+0x160] ;  /* 0x0000580002127b82 */ /* 0x0002a20000000a00 */
[----:B------:R-:W-:-:S04]  /*97a0*/  ISETP.NE.U32.AND P0, PT, RZ, c[0x0][0x500], PT ;  /* 0x00014000ff007a0c */ /* 0x000fc80003f05070 */
[----:B------:R-:W-:-:S04]  /*97b0*/  ISETP.NE.AND.EX P0, PT, RZ, c[0x0][0x504], PT, P0 ;  /* 0x00014100ff007a0c */ /* 0x000fc80003f05300 */
[----:B------:R-:W-:Y:S02]  /*97c0*/  SEL R8, R8, RZ, !P0 ;  /* 0x000000ff08087207 */ /* 0x000fe40004000000 */
[----:B------:R-:W-:Y:S01]  /*97d0*/  SEL R3, R7, RZ, !P0 ;  /* 0x000000ff07037207 */ /* 0x000fe20004000000 */
[----:B-1----:R-:W-:-:S05]  /*97e0*/  IMAD.MOV.U32 R2, RZ, RZ, c[0x0][0x4e8] ;  /* 0x00013a00ff027624 */ /* 0x002fca00078e00ff */
[----:B------:R-:W-:Y:S01]  /*97f0*/  ISETP.NE.AND P3, PT, R2, 0x1, PT ;  /* 0x000000010200780c */ /* 0x000fe20003f65270 */
[----:B------:R-:W-:-:S04]  /*9800*/  IMAD R2, R5, R8, RZ ;  /* 0x0000000805027224 */ /* 0x000fc800078e02ff */
[C---:B------:R-:W-:Y:S02]  /*9810*/  IMAD R11, R4.reuse, R3, R2 ;  /* 0x00000003040b7224 */ /* 0x040fe400078e0202 */
[----:B------:R-:W-:Y:S01]  /*9820*/  IMAD.WIDE.U32 R4, R4, R8, RZ ;  /* 0x0000000804047225 */ /* 0x000fe200078e00ff */
[----:B------:R-:W1:Y:S03]  /*9830*/  S2R R24, SR_TID.X ;  /* 0x0000000000187919 */ /* 0x000e660000002100 */
[----:B--2---:R-:W-:-:S04]  /*9840*/  IMAD R9, R132, 0x80, R6 ;  /* 0x0000008084097824 */ /* 0x004fc800078e0206 */
[----:B------:R-:W-:-:S04]  /*9850*/  @P3 IMAD.HI.U32 R3, R9, c[0x0][0x4ec], RZ ;  /* 0x00013b0009033a27 */ /* 0x000fc800078e00ff */
[----:B---3--:R-:W-:-:S04]  /*9860*/  IMAD.WIDE.U32 R6, R12, R21, RZ ;  /* 0x000000150c067225 */ /* 0x008fc800078e00ff */
[----:B------:R-:W-:Y:S01]  /*9870*/  IMAD.MOV.U32 R2, RZ, RZ, R9 ;  /* 0x000000ffff027224 */ /* 0x000fe200078e0009 */
[----:B------:R-:W-:Y:S01]  /*9880*/  @P3 SHF.R.U32.HI R2, RZ, c[0x0][0x4f0], R3 ;  /* 0x00013c00ff023a19 */ /* 0x000fe20000011603 */
[----:B------:R-:W-:Y:S01]  /*9890*/  IMAD R10, R13, R21, RZ ;  /* 0x000000150d0a7224 */ /* 0x000fe200078e02ff */
[----:B----4-:R-:W-:Y:S02]  /*98a0*/  SEL R3, R22, RZ, P2 ;  /* 0x000000ff16037207 */ /* 0x010fe40001000000 */
[----:B-----5:R-:W-:Y:S01]  /*98b0*/  IADD3 R13, P1, P0, R4, R6, R0 ;  /* 0x00000006040d7210 */ /* 0x020fe2000783e000 */
[----:B------:R-:W-:Y:S01]  /*98c0*/  IMAD.IADD R6, R7, 0x1, R10 ;  /* 0x0000000107067824 */ /* 0x000fe200078e020a */
[----:B------:R-:W-:Y:S01]  /*98d0*/  SHF.R.S32.HI R10, RZ, 0x1f, R0 ;  /* 0x0000001fff0a7819 */ /* 0x000fe20000011400 */
[----:B------:R-:W-:Y:S02]  /*98e0*/  IMAD.IADD R12, R5, 0x1, R11 ;  /* 0x00000001050c7824 */ /* 0x000fe400078e020b */
[----:B------:R-:W-:-:S02]  /*98f0*/  IMAD.MOV R7, RZ, RZ, -R2 ;  /* 0x000000ffff077224 */ /* 0x000fc400078e0a02 */
[-C--:B------:R-:W-:Y:S02]  /*9900*/  IMAD R11, R17, R3.reuse, RZ ;  /* 0x00000003110b7224 */ /* 0x080fe400078e02ff */
[----:B------:R-:W-:Y:S01]  /*9910*/  IMAD.WIDE.U32 R4, R16, R3, RZ ;  /* 0x0000000310047225 */ /* 0x000fe200078e00ff */
[----:B------:R-:W-:-:S03]  /*9920*/  IADD3.X R12, R12, R6, R10, P1, P0 ;  /* 0x000000060c0c7210 */ /* 0x000fc60000fe040a */
[----:B------:R-:W-:Y:S01]  /*9930*/  IMAD R3, R7, c[0x0][0x4e8], R9 ;  /* 0x00013a0007037a24 */ /* 0x000fe200078e0209 */
[----:B------:R-:W-:Y:S01]  /*9940*/  IADD3 R4, P1, P0, R2, R13, R4 ;  /* 0x0000000d02047210 */ /* 0x000fe2000783e004 */
[----:B------:R-:W-:Y:S01]  /*9950*/  IMAD.IADD R11, R5, 0x1, R11 ;  /* 0x00000001050b7824 */ /* 0x000fe200078e020b */
[----:B------:R-:W-:Y:S01]  /*9960*/  SHF.R.S32.HI R5, RZ, 0x1f, R2 ;  /* 0x0000001fff057819 */ /* 0x000fe20000011402 */
[----:B------:R-:W-:Y:S01]  /*9970*/  IMAD R2, R19, R3, RZ ;  /* 0x0000000313027224 */ /* 0x000fe200078e02ff */
[----:B------:R-:W-:Y:S02]  /*9980*/  SHF.R.S32.HI R6, RZ, 0x1f, R3 ;  /* 0x0000001fff067819 */ /* 0x000fe40000011403 */
[----:B------:R-:W-:Y:S01]  /*9990*/  IADD3.X R5, R5, R12, R11, P1, P0 ;  /* 0x0000000c05057210 */ /* 0x000fe20000fe040b */
[----:B------:R-:W-:Y:S02]  /*99a0*/  IMAD.MOV.U32 R7, RZ, RZ, c[0x0][0x4a8] ;  /* 0x00012a00ff077624 */ /* 0x000fe400078e00ff */
[----:B------:R-:W-:-:S02]  /*99b0*/  IMAD R6, R18, R6, R2 ;  /* 0x0000000612067224 */ /* 0x000fc400078e0202 */
[----:B------:R-:W-:Y:S01]  /*99c0*/  IMAD.WIDE.U32 R2, R18, R3, R4 ;  /* 0x0000000312027225 */ /* 0x000fe200078e0004 */
[----:B------:R-:W-:-:S03]  /*99d0*/  SEL R4, R7, c[0x0][0x450], P2 ;  /* 0x0001140007047a07 */ /* 0x000fc60001000000 */
[----:B------:R-:W-:Y:S01]  /*99e0*/  IMAD.MOV.U32 R5, RZ, RZ, c[0x0][0x4ac] ;  /* 0x00012b00ff057624 */ /* 0x000fe200078e00ff */
[----:B-1----:R-:W-:Y:S01]  /*99f0*/  SHF.R.S32.HI R22, RZ, 0x1f, R24 ;  /* 0x0000001fff167819 */ /* 0x002fe20000011418 */
[----:B------:R-:W-:Y:S01]  /*9a00*/  IMAD.IADD R3, R3, 0x1, R6 ;  /* 0x0000000103037824 */ /* 0x000fe200078e0206 */
[----:B------:R-:W-:Y:S02]  /*9a10*/  LEA R4, P0, R2, R4, 0x2 ;  /* 0x0000000402047211 */ /* 0x000fe400078010ff */
[----:B------:R-:W-:Y:S02]  /*9a20*/  SEL R5, R5, c[0x0][0x454], P2 ;  /* 0x0001150005057a07 */ /* 0x000fe40001000000 */
[----:B------:R-:W-:Y:S02]  /*9a30*/  LEA.HI R22, R22, R24, RZ, 0x5 ;  /* 0x0000001816167211 */ /* 0x000fe400078f28ff */
[----:B------:R-:W-:Y:S02]  /*9a40*/  LEA.HI.X R2, R2, R5, R3, 0x2, P0 ;  /* 0x0000000502027211 */ /* 0x000fe400000f1403 */
[----:B------:R-:W-:Y:S01]  /*9a50*/  LOP3.LUT R22, R22, 0xffffffe0, RZ, 0xc0, !PT ;  /* 0xffffffe016167812 */ /* 0x000fe200078ec0ff */
[----:B------:R-:W-:Y:S04]  /*9a60*/  SHFL.IDX PT, R6, R4, RZ, 0x1c1f ;  /* 0x001c1fff04067589 */ /* 0x000fe800000e0000 */
[----:B------:R-:W1:Y:S01]  /*9a70*/  SHFL.IDX PT, R7, R2, RZ, 0x1c1f ;  /* 0x001c1fff02077589 */ /* 0x000e6200000e0000 */
[----:B------:R-:W-:-:S03]  /*9a80*/  IMAD.IADD R22, R24, 0x1, -R22 ;  /* 0x0000000118167824 */ /* 0x000fc600078e0a16 */
[----:B------:R-:W-:Y:S01]  /*9a90*/  SHFL.IDX PT, R4, R4, 0x1, 0x1c1f ;  /* 0x003c1f0004047f89 */ /* 0x000fe200000e0000 */
[----:B------:R-:W-:-:S03]  /*9aa0*/  IMAD R13, R14, c[0x0][0x4e8], RZ ;  /* 0x00013a000e0d7a24 */ /* 0x000fc600078e02ff */
[----:B------:R2:W3:Y:S01]  /*9ab0*/  SHFL.IDX PT, R5, R2, 0x1, 0x1c1f ;  /* 0x003c1f0002057f89 */ /* 0x0004e200000e0000 */
[----:B------:R-:W-:Y:S01]  /*9ac0*/  LOP3.LUT P0, RZ, R22, 0x3, RZ, 0xc0, !PT ;  /* 0x0000000316ff7812 */ /* 0x000fe2000780c0ff */
[----:B--2---:R-:W-:-:S05]  /*9ad0*/  IMAD R2, R132, 0x80, R23 ;  /* 0x0000008084027824 */ /* 0x004fca00078e0217 */
[C---:B------:R-:W-:Y:S02]  /*9ae0*/  IADD3 R3, R2.reuse, 0x8, RZ ;  /* 0x0000000802037810 */ /* 0x040fe40007ffe0ff */
[-C--:B------:R-:W-:Y:S02]  /*9af0*/  ISETP.GE.OR P1, PT, R2, R13.reuse, P0 ;  /* 0x0000000d0200720c */ /* 0x080fe40000726670 */
[----:B------:R-:W-:-:S11]  /*9b00*/  ISETP.GE.OR P0, PT, R3, R13, P0 ;  /* 0x0000000d0300720c */ /* 0x000fd60000706670 */
[----:B-1----:R1:W-:Y:S01]  /*9b10*/  @!P1 ST.E [R6.64], R20 ;  /* 0x0000001406009985 */ /* 0x0023e2000c101906 */
[----:B------:R-:W-:-:S03]  /*9b20*/  ISETP.GE.AND P1, PT, R3, R13, PT ;  /* 0x0000000d0300720c */ /* 0x000fc60003f26270 */
[----:B---3--:R1:W-:Y:S01]  /*9b30*/  @!P0 ST.E [R4.64], R15 ;  /* 0x0000000f04008985 */ /* 0x0083e2000c101906 */
[----:B------:R-:W-:Y:S02]  /*9b40*/  ISETP.GE.AND P0, PT, R2, R13, PT ;  /* 0x0000000d0200720c */ /* 0x000fe40003f06270 */
[----:B------:R-:W-:Y:S01]  /*9b50*/  P2R R130, PR, RZ, 0x2 ;  /* 0x00000002ff827803 */ /* 0x000fe20000000000 */
[----:B------:R-:W-:Y:S05]  /*9b60*/  @P2 BRA `(.L_x_40) ;  /* 0x00000b4000002947 */ /* 0x000fea0003800000 */
[----:B------:R-:W2:Y:S01]  /*9b70*/  S2R R23, SR_TID.X ;  /* 0x0000000000177919 */ /* 0x000ea20000002100 */
[----:B------:R-:W-:Y:S01]  /*9b80*/  IMAD R10, R10, c[0x0][0x3a0], RZ ;  /* 0x0000e8000a0a7a24 */ /* 0x000fe200078e02ff */
[----:B-1----:R-:W-:Y:S01]  /*9b90*/  SHF.R.S32.HI R5, RZ, 0x1f, R8 ;  /* 0x0000001fff057819 */ /* 0x002fe20000011408 */
[C---:B------:R-:W-:Y:S01]  /*9ba0*/  IMAD.WIDE.U32 R2, R0.reuse, c[0x0][0x3a0], RZ ;  /* 0x0000e80000027a25 */ /* 0x040fe200078e00ff */
[----:B------:R1:W3:Y:S03]  /*9bb0*/  LDS.128 R28, [R248+0x80] ;  /* 0x00008000f81c7984 */ /* 0x0002e60000000c00 */
[----:B------:R-:W-:Y:S01]  /*9bc0*/  IMAD R0, R0, c[0x0][0x3a4], R10 ;  /* 0x0000e90000007a24 */ /* 0x000fe200078e020a */
[----:B------:R1:W4:Y:S01]  /*9bd0*/  LDS.128 R44, [R248+0x1080] ;  /* 0x00108000f82c7984 */ /* 0x0003220000000c00 */
[----:B------:R-:W-:-:S02]  /*9be0*/  IMAD R5, R5, c[0x0][0x3f0], RZ ;  /* 0x0000fc0005057a24 */ /* 0x000fc400078e02ff */
[----:B------:R-:W-:Y:S01]  /*9bf0*/  IMAD.IADD R3, R3, 0x1, R0 ;  /* 0x0000000103037824 */ /* 0x000fe200078e0200 */
[----:B------:R1:W1:Y:S01]  /*9c00*/  LDS.128 R60, [R248+0x2080] ;  /* 0x00208000f83c7984 */ /* 0x0002620000000c00 */
[C---:B------:R-:W-:Y:S02]  /*9c10*/  IMAD R7, R8.reuse, c[0x0][0x3f4], R5 ;  /* 0x0000fd0008077a24 */ /* 0x040fe400078e0205 */
[C---:B------:R-:W-:Y:S01]  /*9c20*/  IMAD.WIDE.U32 R2, R21.reuse, c[0x0][0x3e8], R2 ;  /* 0x0000fa0015027a25 */ /* 0x040fe200078e0002 */
[----:B------:R1:W1:Y:S03]  /*9c30*/  LDS.128 R72, [R248+0x3080] ;  /* 0x00308000f8487984 */ /* 0x0002660000000c00 */
[----:B------:R-:W-:Y:S01]  /*9c40*/  IMAD R3, R21, c[0x0][0x3ec], R3 ;  /* 0x0000fb0015037a24 */ /* 0x000fe200078e0203 */
[----:B------:R1:W1:Y:S03]  /*9c50*/  LDS.128 R24, [R248+0x4080] ;  /* 0x00408000f8187984 */ /* 0x0002660000000c00 */
[----:B------:R-:W-:Y:S01]  /*9c60*/  IMAD.WIDE.U32 R2, R8, c[0x0][0x3f0], R2 ;  /* 0x0000fc0008027a25 */ /* 0x000fe200078e0002 */
[--C-:B--2---:R-:W-:Y:S01]  /*9c70*/  SHF.R.S32.HI R22, RZ, 0x1f, R23.reuse ;  /* 0x0000001fff167819 */ /* 0x104fe20000011417 */
[----:B------:R2:W1:Y:S01]  /*9c80*/  LDS.128 R40, [R248+0x5080] ;  /* 0x00508000f8287984 */ /* 0x0004620000000c00 */
[----:B------:R-:W-:-:S02]  /*9c90*/  SHF.R.S32.HI R133, RZ, 0x1f, R23 ;  /* 0x0000001fff857819 */ /* 0x000fc40000011417 */
[-C--:B------:R-:W-:Y:S01]  /*9ca0*/  LEA.HI R22, R22, R23.reuse, RZ, 0x3 ;  /* 0x0000001716167211 */ /* 0x080fe200078f18ff */
[----:B------:R2:W1:Y:S01]  /*9cb0*/  LDS.128 R56, [R248+0x6080] ;  /* 0x00608000f8387984 */ /* 0x0004620000000c00 */
[-C--:B------:R-:W-:Y:S02]  /*9cc0*/  LEA.HI R133, R133, R23.reuse, RZ, 0x3 ;  /* 0x0000001785857211 */ /* 0x080fe400078f18ff */
[----:B------:R-:W-:Y:S01]  /*9cd0*/  LOP3.LUT R22, R22, 0xfffffff8, RZ, 0xc0, !PT ;  /* 0xfffffff816167812 */ /* 0x000fe200078ec0ff */
[----:B------:R2:W1:Y:S01]  /*9ce0*/  LDS.128 R68, [R248+0x7080] ;  /* 0x00708000f8447984 */ /* 0x0004620000000c00 */
[----:B------:R-:W-:Y:S02]  /*9cf0*/  SHF.R.S32.HI R133, RZ, 0x3, R133 ;  /* 0x00000003ff857819 */ /* 0x000fe40000011485 */
[----:B------:R-:W-:Y:S01]  /*9d00*/  IADD3 R22, -R22, R23, RZ ;  /* 0x0000001716167210 */ /* 0x000fe20007ffe1ff */
[----:B------:R2:W1:Y:S01]  /*9d10*/  LDS.128 R36, [R248+0x9080] ;  /* 0x00908000f8247984 */ /* 0x0004620000000c00 */
[----:B------:R-:W-:-:S02]  /*9d20*/  IADD3 R3, R3, R7, RZ ;  /* 0x0000000703037210 */ /* 0x000fc40007ffe0ff */
[-C--:B------:R-:W-:Y:S01]  /*9d30*/  LEA R4, R22, R133.reuse, 0x5 ;  /* 0x0000008516047211 */ /* 0x080fe200078e28ff */
[----:B------:R2:W1:Y:S01]  /*9d40*/  LDS.128 R52, [R248+0xa080] ;  /* 0x00a08000f8347984 */ /* 0x0004620000000c00 */
[C---:B------:R-:W-:Y:S02]  /*9d50*/  LEA R11, R132.reuse, R133, 0x7 ;  /* 0x00000085840b7211 */ /* 0x040fe400078e38ff */
[----:B------:R-:W-:Y:S01]  /*9d60*/  LEA R4, R132, R4, 0x7 ;  /* 0x0000000484047211 */ /* 0x000fe200078e38ff */
[----:B------:R2:W1:Y:S04]  /*9d70*/  LDS.128 R20, [R248+0x8080] ;  /* 0x00808000f8147984 */ /* 0x0004680000000c00 */
[----:B------:R-:W-:Y:S01]  /*9d80*/  @P3 IMAD.HI.U32 R6, R4, c[0x0][0x4ec], RZ ;  /* 0x00013b0004063a27 */ /* 0x000fe200078e00ff */
[----:B------:R2:W1:Y:S03]  /*9d90*/  LDS.128 R64, [R248+0xb080] ;  /* 0x00b08000f8407984 */ /* 0x0004660000000c00 */
[----:B------:R-:W-:Y:S01]  /*9da0*/  IMAD.MOV.U32 R0, RZ, RZ, R4 ;  /* 0x000000ffff007224 */ /* 0x000fe200078e0004 */
[----:B------:R2:W1:Y:S01]  /*9db0*/  LDS.128 R16, [R248+0xc080] ;  /* 0x00c08000f8107984 */ /* 0x0004620000000c00 */
[----:B------:R-:W-:-:S03]  /*9dc0*/  @P3 SHF.R.U32.HI R0, RZ, c[0x0][0x4f0], R6 ;  /* 0x00013c00ff003a19 */ /* 0x000fc60000011606 */
[----:B------:R2:W1:Y:S01]  /*9dd0*/  LDS.128 R32, [R248+0xd080] ;  /* 0x00d08000f8207984 */ /* 0x0004620000000c00 */
[----:B------:R-:W-:Y:S01]  /*9de0*/  SHF.R.S32.HI R6, RZ, 0x1f, R0 ;  /* 0x0000001fff067819 */ /* 0x000fe20000011400 */
[C---:B------:R-:W-:Y:S01]  /*9df0*/  IMAD.WIDE.U32 R2, R0.reuse, c[0x0][0x3e0], R2 ;  /* 0x0000f80000027a25 */ /* 0x040fe200078e0002 */
[----:B------:R-:W-:Y:S01]  /*9e00*/  IADD3 R5, -R0, RZ, RZ ;  /* 0x000000ff00057210 */ /* 0x000fe20007ffe1ff */
[----:B------:R2:W1:Y:S02]  /*9e10*/  LDS.128 R48, [R248+0xe080] ;  /* 0x00e08000f8307984 */ /* 0x0004640000000c00 */
[----:B------:R-:W-:Y:S02]  /*9e20*/  IMAD R6, R6, c[0x0][0x3e0], RZ ;  /* 0x0000f80006067a24 */ /* 0x000fe400078e02ff */
[----:B------:R2:W1:Y:S01]  /*9e30*/  LDS.128 R76, [R248+0xf080] ;  /* 0x00f08000f84c7984 */ /* 0x0004620000000c00 */
[----:B------:R-:W-:Y:S02]  /*9e40*/  IMAD R4, R5, c[0x0][0x4e8], R4 ;  /* 0x00013a0005047a24 */ /* 0x000fe400078e0204 */
[----:B------:R-:W-:-:S03]  /*9e50*/  IMAD R5, R0, c[0x0][0x3e4], R6 ;  /* 0x0000f90000057a24 */ /* 0x000fc600078e0206 */
[----:B------:R-:W-:Y:S01]  /*9e60*/  SHF.R.S32.HI R0, RZ, 0x1f, R4 ;  /* 0x0000001fff007819 */ /* 0x000fe20000011404 */
[----:B------:R-:W-:-:S04]  /*9e70*/  IMAD.IADD R3, R3, 0x1, R5 ;  /* 0x0000000103037824 */ /* 0x000fc800078e0205 */
[----:B------:R-:W-:Y:S02]  /*9e80*/  IMAD R0, R0, c[0x0][0x3d8], RZ ;  /* 0x0000f60000007a24 */ /* 0x000fe400078e02ff */
[----:B------:R-:W-:-:S04]  /*9e90*/  IMAD.WIDE.U32 R2, R4, c[0x0][0x3d8], R2 ;  /* 0x0000f60004027a25 */ /* 0x000fc800078e0002 */
[----:B------:R-:W-:Y:S01]  /*9ea0*/  IMAD R0, R4, c[0x0][0x3dc], R0 ;  /* 0x0000f70004007a24 */ /* 0x000fe200078e0200 */
[----:B------:R-:W-:-:S04]  /*9eb0*/  LEA R14, P0, R2, c[0x0][0x380], 0x1 ;  /* 0x0000e000020e7a11 */ /* 0x000fc800078008ff */
[----:B------:R-:W-:-:S04]  /*9ec0*/  IADD3 R0, R3, R0, RZ ;  /* 0x0000000003007210 */ /* 0x000fc80007ffe0ff */
[----:B------:R-:W-:Y:S01]  /*9ed0*/  LEA.HI.X R12, R2, c[0x0][0x384], R0, 0x1, P0 ;  /* 0x0000e100020c7a11 */ /* 0x000fe200000f0c00 */
[----:B------:R-:W-:Y:S05]  /*9ee0*/  BRA.DIV ~URZ, `(.L_x_41) ;  /* 0x000040127f007947 */ /* 0x000fea000b800000 */
[----:B--234-:R2:W3:Y:S02]  /*9ef0*/  SHFL.IDX PT, R10, R12, RZ, 0x181f ;  /* 0x00181fff0c0a7589 */ /* 0x01c4e400000e0000 */
.L_x_98:
[----:B------:R-:W-:Y:S05]  /*9f00*/  BRA.DIV ~URZ, `(.L_x_42) ;  /* 0x000040627f007947 */ /* 0x000fea000b800000 */
[----:B------:R4:W2:Y:S02]  /*9f10*/  SHFL.IDX PT, R0, R14, RZ, 0x181f ;  /* 0x00181fff0e007589 */ /* 0x0008a400000e0000 */
.L_x_99:
[----:B------:R-:W-:Y:S01]  /*9f20*/  ISETP.GE.AND P0, PT, R11, R13, PT ;  /* 0x0000000d0b00720c */ /* 0x000fe20003f06270 */
[----:B------:R-:W-:-:S12]  /*9f30*/  BSSY B0, `(.L_x_43) ;  /* 0x0000019000007945 */ /* 0x000fd80003800000 */
[----:B------:R-:W-:Y:S05]  /*9f40*/  @P0 BRA `(.L_x_44) ;  /* 0x0000017000000947 */ /* 0x000fea0003800000 */
[----:B------:R-:W5:Y:S04]  /*9f50*/  LDL.64 R2, [R1+0x28] ;  /* 0x0000280001027983 */ /* 0x000f680000100a00 */
[----:B----4-:R-:W4:Y:S04]  /*9f60*/  LDL R83, [R1+0x30] ;  /* 0x0000300001537983 */ /* 0x010f280000100800 */
[----:B---3--:R-:W3:Y:S04]  /*9f70*/  LDL R81, [R1+0x34] ;  /* 0x0000340001517983 */ /* 0x008ee80000100800 */
[----:B--2---:R-:W2:Y:S04]  /*9f80*/  LDL R15, [R1+0x38] ;  /* 0x00003800010f7983 */ /* 0x004ea80000100800 */
[----:B------:R-:W2:Y:S04]  /*9f90*/  LDL R84, [R1+0x68] ;  /* 0x0000680001547983 */ /* 0x000ea80000100800 */
[----:B------:R-:W2:Y:S04]  /*9fa0*/  LDL R82, [R1+0x64] ;  /* 0x0000640001527983 */ /* 0x000ea80000100800 */
[----:B------:R-:W2:Y:S01]  /*9fb0*/  LDL R80, [R1+0x60] ;  /* 0x0000600001507983 */ /* 0x000ea20000100800 */
[----:B-----5:R-:W-:-:S02]  /*9fc0*/  ISETP.GE.AND P3, PT, R2, c[0x0][0x3c8], PT ;  /* 0x0000f20002007a0c */ /* 0x020fc40003f66270 */
[----:B----4-:R-:W-:Y:S02]  /*9fd0*/  ISETP.GE.AND P2, PT, R83, c[0x0][0x3c8], PT ;  /* 0x0000f20053007a0c */ /* 0x010fe40003f46270 */
[----:B---3--:R-:W-:Y:S02]  /*9fe0*/  ISETP.GE.AND P1, PT, R81, c[0x0][0x3c8], PT ;  /* 0x0000f20051007a0c */ /* 0x008fe40003f26270 */
[----:B--2---:R-:W-:-:S07]  /*9ff0*/  ISETP.GE.AND P0, PT, R15, c[0x0][0x3c8], PT ;  /* 0x0000f2000f007a0c */ /* 0x004fce0003f06270 */
[CC--:B------:R-:W-:Y:S02]  /*a000*/  @!P3 LEA R8, P4, R2.reuse, R0.reuse, 0x1 ;  /* 0x000000000208b211 */ /* 0x0c0fe400078808ff */
[----:B------:R-:W-:Y:S02]  /*a010*/  @!P2 LEA R6, P6, R83, R0, 0x1 ;  /* 0x000000005306a211 */ /* 0x000fe400078c08ff */
[----:B------:R-:W-:Y:S02]  /*a020*/  @!P3 LEA.HI.X R9, R2, R10, R3, 0x1, P4 ;  /* 0x0000000a0209b211 */ /* 0x000fe400020f0c03 */
[----:B------:R-:W-:Y:S02]  /*a030*/  @!P1 LEA R4, P5, R81, R0, 0x1 ;  /* 0x0000000051049211 */ /* 0x000fe400078a08ff */
[----:B------:R-:W-:Y:S02]  /*a040*/  @!P2 LEA.HI.X R7, R83, R10, R84, 0x1, P6 ;  /* 0x0000000a5307a211 */ /* 0x000fe400030f0c54 */
[----:B------:R-:W-:-:S02]  /*a050*/  @!P0 LEA R2, P4, R15, R0, 0x1 ;  /* 0x000000000f028211 */ /* 0x000fc400078808ff */
[-C--:B------:R-:W-:Y:S02]  /*a060*/  @!P1 LEA.HI.X R5, R81, R10.reuse, R82, 0x1, P5 ;  /* 0x0000000a51059211 */ /* 0x080fe400028f0c52 */
[----:B------:R-:W-:Y:S01]  /*a070*/  @!P0 LEA.HI.X R3, R15, R10, R80, 0x1, P4 ;  /* 0x0000000a0f038211 */ /* 0x000fe200020f0c50 */
[----:B------:R2:W-:Y:S04]  /*a080*/  @!P3 ST.E.128 [R8.64], R28 ;  /* 0x0000001c0800b985 */ /* 0x0005e8000c101d06 */
[----:B-1----:R2:W-:Y:S04]  /*a090*/  @!P2 ST.E.128 [R6.64], R24 ;  /* 0x000000180600a985 */ /* 0x0025e8000c101d06 */
[----:B------:R2:W-:Y:S04]  /*a0a0*/  @!P1 ST.E.128 [R4.64], R20 ;  /* 0x0000001404009985 */ /* 0x0005e8000c101d06 */
[----:B------:R2:W-:Y:S02]  /*a0b0*/  @!P0 ST.E.128 [R2.64], R16 ;  /* 0x0000001002008985 */ /* 0x0005e4000c101d06 */
.L_x_44:
[----:B------:R-:W-:Y:S05]  /*a0c0*/  BSYNC B0 ;  /* 0x0000000000007941 */ /* 0x000fea0003800000 */
.L_x_43:
[----:B------:R-:W-:Y:S05]  /*a0d0*/  BRA.DIV ~URZ, `(.L_x_45) ;  /* 0x00003ef27f007947 */ /* 0x000fea000b800000 */
[----:B---3--:R3:W4:Y:S04]  /*a0e0*/  SHFL.IDX PT, R10, R12, 0x1, 0x181f ;  /* 0x00381f000c0a7f89 */ /* 0x00872800000e0000 */
[----:B--2---:R3:W2:Y:S02]  /*a0f0*/  SHFL.IDX PT, R0, R14, 0x1, 0x181f ;  /* 0x00381f000e007f89 */ /* 0x0046a400000e0000 */
.L_x_100:
[----:B------:R-:W-:Y:S01]  /*a100*/  IADD3 R2, R11, 0x20, RZ ;  /* 0x000000200b027810 */ /* 0x000fe20007ffe0ff */
[----:B------:R-:W-:Y:S03]  /*a110*/  BSSY B0, `(.L_x_46) ;  /* 0x000001a000007945 */ /* 0x000fe60003800000 */
[----:B------:R-:W-:-:S13]  /*a120*/  ISETP.GE.AND P0, PT, R2, R13, PT ;  /* 0x0000000d0200720c */ /* 0x000fda0003f06270 */
[----:B------:R-:W-:Y:S05]  /*a130*/  @P0 BRA `(.L_x_47) ;  /* 0x0000017000000947 */ /* 0x000fea0003800000 */
[----:B-1----:R-:W5:Y:S04]  /*a140*/  LDL.64 R22, [R1+0x28] ;  /* 0x0000280001167983 */ /* 0x002f680000100a00 */
[----:B---3--:R-:W3:Y:S04]  /*a150*/  LDL R19, [R1+0x30] ;  /* 0x0000300001137983 */ /* 0x008ee80000100800 */
[----:B----4-:R-:W4:Y:S04]  /*a160*/  LDL R17, [R1+0x34] ;  /* 0x0000340001117983 */ /* 0x010f280000100800 */
[----:B--2---:R-:W2:Y:S04]  /*a170*/  LDL R15, [R1+0x38] ;  /* 0x00003800010f7983 */ /* 0x004ea80000100800 */
[----:B------:R-:W2:Y:S04]  /*a180*/  LDL R20, [R1+0x68] ;  /* 0x0000680001147983 */ /* 0x000ea80000100800 */
[----:B------:R-:W2:Y:S04]  /*a190*/  LDL R18, [R1+0x64] ;  /* 0x0000640001127983 */ /* 0x000ea80000100800 */
[----:B------:R-:W2:Y:S01]  /*a1a0*/  LDL R16, [R1+0x60] ;  /* 0x0000600001107983 */ /* 0x000ea20000100800 */
[----:B-----5:R-:W-:-:S02]  /*a1b0*/  ISETP.GE.AND P3, PT, R22, c[0x0][0x3c8], PT ;  /* 0x0000f20016007a0c */ /* 0x020fc40003f66270 */
[----:B---3--:R-:W-:Y:S02]  /*a1c0*/  ISETP.GE.AND P2, PT, R19, c[0x0][0x3c8], PT ;  /* 0x0000f20013007a0c */ /* 0x008fe40003f46270 */
[----:B----4-:R-:W-:Y:S02]  /*a1d0*/  ISETP.GE.AND P1, PT, R17, c[0x0][0x3c8], PT ;  /* 0x0000f20011007a0c */ /* 0x010fe40003f26270 */
        /* <DEDUP_REMOVED lines=10> */
[----:B------:R1:W-:Y:S04]  /*a280*/  @!P2 ST.E.128 [R6.64], R40 ;  /* 0x000000280600a985 */ /* 0x0003e8000c101d06 */
[----:B------:R1:W-:Y:S04]  /*a290*/  @!P1 ST.E.128 [R4.64], R36 ;  /* 0x0000002404009985 */ /* 0x0003e8000c101d06 */
[----:B------:R1:W-:Y:S02]  /*a2a0*/  @!P0 ST.E.128 [R2.64], R32 ;  /* 0x0000002002008985 */ /* 0x0003e4000c101d06 */
.L_x_47:
[----:B------:R-:W-:Y:S05]  /*a2b0*/  BSYNC B0 ;  /* 0x0000000000007941 */ /* 0x000fea0003800000 */
.L_x_46:
[----:B------:R-:W-:Y:S05]  /*a2c0*/  BRA.DIV ~URZ, `(.L_x_48) ;  /* 0x00003dc27f007947 */ /* 0x000fea000b800000 */
[----:B----4-:R4:W3:Y:S02]  /*a2d0*/  SHFL.IDX PT, R10, R12, 0x2, 0x181f ;  /* 0x00581f000c0a7f89 */ /* 0x0108e400000e0000 */
.L_x_101:
[----:B------:R-:W-:Y:S05]  /*a2e0*/  BRA.DIV ~URZ, `(.L_x_49) ;  /* 0x00003e127f007947 */ /* 0x000fea000b800000 */
[----:B--2---:R2:W4:Y:S02]  /*a2f0*/  SHFL.IDX PT, R0, R14, 0x2, 0x181f ;  /* 0x00581f000e007f89 */ /* 0x00452400000e0000 */
.L_x_102:
[----:B-1----:R-:W-:Y:S01]  /*a300*/  IADD3 R2, R11, 0x40, RZ ;  /* 0x000000400b027810 */ /* 0x002fe20007ffe0ff */
[----:B------:R-:W-:Y:S03]  /*a310*/  BSSY B0, `(.L_x_50) ;  /* 0x000001a000007945 */ /* 0x000fe60003800000 */
[----:B------:R-:W-:-:S13]  /*a320*/  ISETP.GE.AND P0, PT, R2, R13, PT ;  /* 0x0000000d0200720c */ /* 0x000fda0003f06270 */
[----:B------:R-:W-:Y:S05]  /*a330*/  @P0 BRA `(.L_x_51) ;  /* 0x0000017000000947 */ /* 0x000fea0003800000 */
[----:B------:R-:W5:Y:S04]  /*a340*/  LDL.64 R22, [R1+0x28] ;  /* 0x0000280001167983 */ /* 0x000f680000100a00 */
[----:B--2---:R-:W2:Y:S04]  /*a350*/  LDL R19, [R1+0x30] ;  /* 0x0000300001137983 */ /* 0x004ea80000100800 */
[----:B----4-:R-:W4:Y:S04]  /*a360*/  LDL R17, [R1+0x34] ;  /* 0x0000340001117983 */ /* 0x010f280000100800 */
[----:B---3--:R-:W3:Y:S04]  /*a370*/  LDL R15, [R1+0x38] ;  /* 0x00003800010f7983 */ /* 0x008ee80000100800 */
[----:B------:R-:W3:Y:S04]  /*a380*/  LDL R20, [R1+0x68] ;  /* 0x0000680001147983 */ /* 0x000ee80000100800 */
[----:B------:R-:W3:Y:S04]  /*a390*/  LDL R18, [R1+0x64] ;  /* 0x0000640001127983 */ /* 0x000ee80000100800 */
[----:B------:R-:W3:Y:S01]  /*a3a0*/  LDL R16, [R1+0x60] ;  /* 0x0000600001107983 */ /* 0x000ee20000100800 */
[----:B-----5:R-:W-:-:S02]  /*a3b0*/  ISETP.GE.AND P3, PT, R22, c[0x0][0x3c8], PT ;  /* 0x0000f20016007a0c */ /* 0x020fc40003f66270 */
[----:B--2---:R-:W-:Y:S02]  /*a3c0*/  ISETP.GE.AND P2, PT, R19, c[0x0][0x3c8], PT ;  /* 0x0000f20013007a0c */ /* 0x004fe40003f46270 */
[----:B----4-:R-:W-:Y:S02]  /*a3d0*/  ISETP.GE.AND P1, PT, R17, c[0x0][0x3c8], PT ;  /* 0x0000f20011007a0c */ /* 0x010fe40003f26270 */
[----:B---3--:R-:W-:-:S07]  /*a3e0*/  ISETP.GE.AND P0, PT, R15, c[0x0][0x3c8], PT ;  /* 0x0000f2000f007a0c */ /* 0x008fce0003f06270 */
        /* <DEDUP_REMOVED lines=12> */
.L_x_51:
[----:B------:R-:W-:Y:S05]  /*a4b0*/  BSYNC B0 ;  /* 0x0000000000007941 */ /* 0x000fea0003800000 */
.L_x_50:
[----:B------:R-:W-:Y:S05]  /*a4c0*/  BRA.DIV ~URZ, `(.L_x_52) ;  /* 0x00003c927f007947 */ /* 0x000fea000b800000 */
[----:B-1----:R1:W2:Y:S04]  /*a4d0*/  SHFL.IDX PT, R8, R12, 0x3, 0x181f ;  /* 0x00781f000c087f89 */ /* 0x0022a800000e0000 */
[----:B----4-:R1:W4:Y:S02]  /*a4e0*/  SHFL.IDX PT, R0, R14, 0x3, 0x181f ;  /* 0x00781f000e007f89 */ /* 0x01032400000e0000 */
.L_x_103:
[----:B------:R-:W-:-:S04]  /*a4f0*/  IADD3 R2, R11, 0x60, RZ ;  /* 0x000000600b027810 */ /* 0x000fc80007ffe0ff */
[----:B------:R-:W-:-:S13]  /*a500*/  ISETP.GE.AND P0, PT, R2, R13, PT ;  /* 0x0000000d0200720c */ /* 0x000fda0003f06270 */
[----:B------:R-:W-:Y:S05]  /*a510*/  @P0 BRA `(.L_x_53) ;  /* 0x0000284000000947 */ /* 0x000fea0003800000 */
[----:B------:R-:W5:Y:S04]  /*a520*/  LDL.64 R16, [R1+0x28] ;  /* 0x0000280001107983 */ /* 0x000f680000100a00 */
[----:B-123--:R-:W2:Y:S04]  /*a530*/  LDL R14, [R1+0x30] ;  /* 0x00003000010e7983 */ /* 0x00eea80000100800 */
[----:B------:R-:W3:Y:S04]  /*a540*/  LDL R10, [R1+0x34] ;  /* 0x00003400010a7983 */ /* 0x000ee80000100800 */
[----:B----4-:R-:W4:Y:S04]  /*a550*/  LDL R15, [R1+0x68] ;  /* 0x00006800010f7983 */ /* 0x010f280000100800 */
[----:B------:R-:W4:Y:S04]  /*a560*/  LDL R12, [R1+0x64] ;  /* 0x00006400010c7983 */ /* 0x000f280000100800 */
[----:B------:R-:W4:Y:S01]  /*a570*/  LDL R9, [R1+0x38] ;  /* 0x0000380001097983 */ /* 0x000f220000100800 */
[----:B-----5:R-:W-:-:S02]  /*a580*/  ISETP.GE.AND P2, PT, R16, c[0x0][0x3c8], PT ;  /* 0x0000f20010007a0c */ /* 0x020fc40003f46270 */
[----:B--2---:R-:W-:Y:S02]  /*a590*/  ISETP.GE.AND P1, PT, R14, c[0x0][0x3c8], PT ;  /* 0x0000f2000e007a0c */ /* 0x004fe40003f26270 */
[----:B---3--:R-:W-:-:S09]  /*a5a0*/  ISETP.GE.AND P0, PT, R10, c[0x0][0x3c8], PT ;  /* 0x0000f2000a007a0c */ /* 0x008fd20003f06270 */
[-C--:B------:R-:W-:Y:S02]  /*a5b0*/  @!P2 LEA R6, P5, R16, R0.reuse, 0x1 ;  /* 0x000000001006a211 */ /* 0x080fe400078a08ff */
[----:B------:R-:W-:Y:S02]  /*a5c0*/  @!P1 LEA R4, P4, R14, R0, 0x1 ;  /* 0x000000000e049211 */ /* 0x000fe400078808ff */
[----:B------:R-:W-:Y:S02]  /*a5d0*/  @!P2 LEA.HI.X R7, R16, R8, R17, 0x1, P5 ;  /* 0x000000081007a211 */ /* 0x000fe400028f0c11 */
[----:B------:R-:W-:Y:S02]  /*a5e0*/  @!P0 LEA R2, P3, R10, R0, 0x1 ;  /* 0x000000000a028211 */ /* 0x000fe400078608ff */
[-C--:B----4-:R-:W-:Y:S02]  /*a5f0*/  @!P1 LEA.HI.X R5, R14, R8.reuse, R15, 0x1, P4 ;  /* 0x000000080e059211 */ /* 0x090fe400020f0c0f */
[----:B------:R-:W-:Y:S01]  /*a600*/  @!P0 LEA.HI.X R3, R10, R8, R12, 0x1, P3 ;  /* 0x000000080a038211 */ /* 0x000fe200018f0c0c */
[----:B------:R1:W-:Y:S04]  /*a610*/  @!P2 ST.E.128 [R6.64], R72 ;  /* 0x000000480600a985 */ /* 0x0003e8000c101d06 */
[----:B------:R1:W-:Y:S04]  /*a620*/  @!P1 ST.E.128 [R4.64], R68 ;  /* 0x0000004404009985 */ /* 0x0003e8000c101d06 */
[----:B------:R1:W-:Y:S01]  /*a630*/  @!P0 ST.E.128 [R2.64], R64 ;  /* 0x0000004002008985 */ /* 0x0003e2000c101d06 */
[----:B------:R-:W-:-:S13]  /*a640*/  ISETP.GE.AND P0, PT, R9, c[0x0][0x3c8], PT ;  /* 0x0000f20009007a0c */ /* 0x000fda0003f06270 */
[----:B------:R-:W-:Y:S05]  /*a650*/  @P0 BRA `(.L_x_53) ;  /* 0x0000270000000947 */ /* 0x000fea0003800000 */
[----:B------:R-:W2:Y:S01]  /*a660*/  LDL R10, [R1+0x60] ;  /* 0x00006000010a7983 */ /* 0x000ea20000100800 */
[----:B-1----:R-:W-:-:S04]  /*a670*/  LEA R2, P0, R9, R0, 0x1 ;  /* 0x0000000009027211 */ /* 0x002fc800078008ff */
[----:B--2---:R-:W-:-:S05]  /*a680*/  LEA.HI.X R3, R9, R8, R10, 0x1, P0 ;  /* 0x0000000809037211 */ /* 0x004fca00000f0c0a */
[----:B------:R1:W-:Y:S01]  /*a690*/  ST.E.128 [R2.64], R76 ;  /* 0x0000004c02007985 */ /* 0x0003e2000c101d06 */
[----:B------:R-:W-:Y:S05]  /*a6a0*/  BRA `(.L_x_53) ;  /* 0x000026b000007947 */ /* 0x000fea0003800000 */
.L_x_40:
[----:B-1----:R-:W2:Y:S04]  /*a6b0*/  LDL.LU R4, [R1+0x58] ;  /* 0x0000580001047983 */ /* 0x002ea80000300800 */
[----:B------:R-:W3:Y:S01]  /*a6c0*/  LDL.LU R6, [R1+0x90] ;  /* 0x0000900001067983 */ /* 0x000ee20000300800 */
[----:B------:R-:W-:Y:S02]  /*a6d0*/  IMAD R10, R10, c[0x0][0x408], RZ ;  /* 0x000102000a0a7a24 */ /* 0x000fe400078e02ff */
[----:B------:R-:W-:-:S04]  /*a6e0*/  IMAD.WIDE.U32 R2, R0, c[0x0][0x408], RZ ;  /* 0x0001020000027a25 */ /* 0x000fc800078e00ff */
[----:B------:R-:W-:Y:S02]  /*a6f0*/  IMAD R0, R0, c[0x0][0x40c], R10 ;  /* 0x0001030000007a24 */ /* 0x000fe400078e020a */
[----:B------:R-:W-:-:S03]  /*a700*/  @P3 IMAD.HI.U32 R5, R9, c[0x0][0x4ec], RZ ;  /* 0x00013b0009053a27 */ /* 0x000fc600078e00ff */
[----:B------:R-:W-:Y:S02]  /*a710*/  IADD3 R3, R3, R0, RZ ;  /* 0x0000000003037210 */ /* 0x000fe40007ffe0ff */
[----:B------:R-:W-:-:S05]  /*a720*/  SHF.R.S32.HI R0, RZ, 0x1f, R8 ;  /* 0x0000001fff007819 */ /* 0x000fca0000011408 */
[----:B------:R-:W-:Y:S02]  /*a730*/  IMAD R0, R0, c[0x0][0x440], RZ ;  /* 0x0001100000007a24 */ /* 0x000fe400078e02ff */
[----:B--2---:R-:W-:-:S04]  /*a740*/  IMAD.WIDE.U32 R2, R4, c[0x0][0x438], R2 ;  /* 0x00010e0004027a25 */ /* 0x004fc800078e0002 */
[----:B------:R-:W-:Y:S02]  /*a750*/  IMAD R3, R4, c[0x0][0x43c], R3 ;  /* 0x00010f0004037a24 */ /* 0x000fe400078e0203 */
[C---:B------:R-:W-:Y:S01]  /*a760*/  IMAD R4, R8.reuse, c[0x0][0x444], R0 ;  /* 0x0001110008047a24 */ /* 0x040fe200078e0200 */
[----:B------:R-:W-:Y:S01]  /*a770*/  MOV R0, R9 ;  /* 0x0000000900007202 */ /* 0x000fe20000000f00 */
[----:B------:R-:W-:Y:S01]  /*a780*/  IMAD.WIDE.U32 R2, R8, c[0x0][0x440], R2 ;  /* 0x0001100008027a25 */ /* 0x000fe200078e0002 */
[----:B------:R-:W-:-:S04]  /*a790*/  @P3 SHF.R.U32.HI R0, RZ, c[0x0][0x4f0], R5 ;  /* 0x00013c00ff003a19 */ /* 0x000fc80000011605 */
[----:B------:R-:W-:Y:S02]  /*a7a0*/  IADD3 R3, R3, R4, RZ ;  /* 0x0000000403037210 */ /* 0x000fe40007ffe0ff */
[----:B------:R-:W-:Y:S02]  /*a7b0*/  SHF.R.S32.HI R5, RZ, 0x1f, R0 ;  /* 0x0000001fff057819 */ /* 0x000fe40000011400 */
[----:B------:R-:W-:Y:S01]  /*a7c0*/  IADD3 R4, -R0, RZ, RZ ;  /* 0x000000ff00047210 */ /* 0x000fe20007ffe1ff */
[----:B---3--:R-:W-:-:S04]  /*a7d0*/  IMAD.WIDE.U32 R2, R6, c[0x0][0x448], R2 ;  /* 0x0001120006027a25 */ /* 0x008fc800078e0002 */
[----:B------:R-:W-:Y:S02]  /*a7e0*/  IMAD R5, R5, c[0x0][0x430], RZ ;  /* 0x00010c0005057a24 */ /* 0x000fe400078e02ff */
[----:B------:R-:W-:Y:S02]  /*a7f0*/  IMAD R3, R6, c[0x0][0x44c], R3 ;  /* 0x0001130006037a24 */ /* 0x000fe400078e0203 */
[----:B------:R-:W-:Y:S02]  /*a800*/  IMAD R4, R4, c[0x0][0x4e8], R9 ;  /* 0x00013a0004047a24 */ /* 0x000fe400078e0209 */
[C---:B------:R-:W-:Y:S02]  /*a810*/  IMAD R5, R0.reuse, c[0x0][0x434], R5 ;  /* 0x00010d0000057a24 */ /* 0x040fe400078e0205 */
[----:B------:R-:W-:Y:S01]  /*a820*/  IMAD.WIDE.U32 R2, R0, c[0x0][0x430], R2 ;  /* 0x00010c0000027a25 */ /* 0x000fe200078e0002 */
[----:B------:R-:W-:-:S04]  /*a830*/  SHF.R.S32.HI R0, RZ, 0x1f, R4 ;  /* 0x0000001fff007819 */ /* 0x000fc80000011404 */
[----:B------:R-:W-:Y:S01]  /*a840*/  IADD3 R3, R3, R5, RZ ;  /* 0x0000000503037210 */ /* 0x000fe20007ffe0ff */
[----:B------:R-:W-:-:S04]  /*a850*/  IMAD R0, R0, c[0x0][0x428], RZ ;  /* 0x00010a0000007a24 */ /* 0x000fc800078e02ff */
[----:B------:R-:W-:-:S04]  /*a860*/  IMAD.WIDE.U32 R2, R4, c[0x0][0x428], R2 ;  /* 0x00010a0004027a25 */ /* 0x000fc800078e0002 */
[----:B------:R-:W-:Y:S01]  /*a870*/  IMAD R4, R4, c[0x0][0x42c], R0 ;  /* 0x00010b0004047a24 */ /* 0x000fe200078e0200 */
[----:B------:R-:W-:-:S04]  /*a880*/  LEA R14, P1, R2, c[0x0][0x400], 0x2 ;  /* 0x00010000020e7a11 */ /* 0x000fc800078210ff */
[----:B------:R-:W-:-:S04]  /*a890*/  IADD3 R4, R3, R4, RZ ;  /* 0x0000000403047210 */ /* 0x000fc80007ffe0ff */
[----:B------:R-:W-:Y:S01]  /*a8a0*/  LEA.HI.X R12, R2, c[0x0][0x404], R4, 0x2, P1 ;  /* 0x00010100020c7a11 */ /* 0x000fe200008f1404 */
[----:B------:R-:W-:Y:S05]  /*a8b0*/  BRA.DIV ~URZ, `(.L_x_54) ;  /* 0x000039627f007947 */ /* 0x000fea000b800000 */
[----:B------:R1:W2:Y:S02]  /*a8c0*/  SHFL.IDX PT, R4, R12, RZ, 0x1c1f ;  /* 0x001c1fff0c047589 */ /* 0x0002a400000e0000 */
.L_x_104:
[----:B------:R-:W-:Y:S05]  /*a8d0*/  BRA.DIV ~URZ, `(.L_x_55) ;  /* 0x000039b27f007947 */ /* 0x000fea000b800000 */
[----:B------:R3:W4:Y:S02]  /*a8e0*/  SHFL.IDX PT, R0, R14, RZ, 0x1c1f ;  /* 0x001c1fff0e007589 */ /* 0x00072400000e0000 */
.L_x_105:
[----:B------:R-:W5:Y:S01]  /*a8f0*/  LDL R5, [R1+0x3c] ;  /* 0x00003c0001057983 */ /* 0x000f620000100800 */
[----:B------:R-:W-:Y:S01]  /*a900*/  BSSY B0, `(.L_x_56) ;  /* 0x00000c1000007945 */ /* 0x000fe20003800000 */
[C---:B-----5:R-:W-:Y:S02]  /*a910*/  IADD3 R13, R5.reuse, 0x8, RZ ;  /* 0x00000008050d7810 */ /* 0x060fe40007ffe0ff */
[C---:B------:R-:W-:Y:S02]  /*a920*/  IADD3 R17, R5.reuse, 0x10, RZ ;  /* 0x0000001005117810 */ /* 0x040fe40007ffe0ff */
[C---:B------:R-:W-:Y:S02]  /*a930*/  IADD3 R16, R5.reuse, 0x18, RZ ;  /* 0x0000001805107810 */ /* 0x040fe40007ffe0ff */
[C---:B------:R-:W-:Y:S02]  /*a940*/  IADD3 R18, R5.reuse, 0x20, RZ ;  /* 0x0000002005127810 */ /* 0x040fe40007ffe0ff */
[----:B------:R-:W-:-:S02]  /*a950*/  IADD3 R19, R5, 0x28, RZ ;  /* 0x0000002805137810 */ /* 0x000fc40007ffe0ff */
[C---:B------:R-:W-:Y:S02]  /*a960*/  IADD3 R20, R5.reuse, 0x30, RZ ;  /* 0x0000003005147810 */ /* 0x040fe40007ffe0ff */
[C---:B------:R-:W-:Y:S02]  /*a970*/  IADD3 R21, R5.reuse, 0x38, RZ ;  /* 0x0000003805157810 */ /* 0x040fe40007ffe0ff */
        /* <DEDUP_REMOVED lines=23> */
[----:B------:R-:W-:Y:S02]  /*aaf0*/  IADD3 R45, R5, 0xf8, RZ ;  /* 0x000000f8052d7810 */ /* 0x000fe40007ffe0ff */
[----:B------:R-:W-:Y:S02]  /*ab00*/  SHF.R.S32.HI R15, RZ, 0x1f, R13 ;  /* 0x0000001fff0f7819 */ /* 0x000fe4000001140d */
[----:B------:R-:W-:Y:S02]  /*ab10*/  SHF.R.S32.HI R47, RZ, 0x1f, R17 ;  /* 0x0000001fff2f7819 */ /* 0x000fe40000011411 */
[----:B------:R-:W-:Y:S02]  /*ab20*/  SHF.R.S32.HI R46, RZ, 0x1f, R16 ;  /* 0x0000001fff2e7819 */ /* 0x000fe40000011410 */
[----:B------:R-:W-:-:S02]  /*ab30*/  SHF.R.S32.HI R48, RZ, 0x1f, R18 ;  /* 0x0000001fff307819 */ /* 0x000fc40000011412 */
[----:B------:R-:W-:Y:S02]  /*ab40*/  SHF.R.S32.HI R49, RZ, 0x1f, R19 ;  /* 0x0000001fff317819 */ /* 0x000fe40000011413 */
[----:B------:R-:W-:Y:S02]  /*ab50*/  SHF.R.S32.HI R50, RZ, 0x1f, R20 ;  /* 0x0000001fff327819 */ /* 0x000fe40000011414 */
        /* <DEDUP_REMOVED lines=24> */
[----:B------:R-:W-:Y:S01]  /*ace0*/  SHF.R.S32.HI R75, RZ, 0x1f, R45 ;  /* 0x0000001fff4b7819 */ /* 0x000fe2000001142d */
[----:B------:R-:W-:Y:S05]  /*acf0*/  @P0 BRA `(.L_x_57) ;  /* 0x0000081000000947 */ /* 0x000fea0003800000 */
[----:B------:R-:W-:Y:S02]  /*ad00*/  ISETP.GE.AND P0, PT, R5, c[0x0][0x3c8], PT ;  /* 0x0000f20005007a0c */ /* 0x000fe40003f06270 */
[----:B------:R-:W-:Y:S02]  /*ad10*/  ISETP.GE.AND P1, PT, R13, c[0x0][0x3c8], PT ;  /* 0x0000f2000d007a0c */ /* 0x000fe40003f26270 */
[----:B------:R-:W-:Y:S02]  /*ad20*/  ISETP.GE.AND P3, PT, R17, c[0x0][0x3c8], PT ;  /* 0x0000f20011007a0c */ /* 0x000fe40003f66270 */
[----:B------:R-:W-:-:S02]  /*ad30*/  ISETP.GE.AND P4, PT, R16, c[0x0][0x3c8], PT ;  /* 0x0000f20010007a0c */ /* 0x000fc40003f86270 */
[----:B------:R-:W-:Y:S02]  /*ad40*/  ISETP.GE.AND P2, PT, R18, c[0x0][0x3c8], PT ;  /* 0x0000f20012007a0c */ /* 0x000fe40003f46270 */
[----:B------:R-:W-:-:S03]  /*ad50*/  ISETP.GE.AND P6, PT, R41, c[0x0][0x3c8], PT ;  /* 0x0000f20029007a0c */ /* 0x000fc60003fc6270 */
[----:B----4-:R-:W-:Y:S02]  /*ad60*/  @!P0 IMAD.MOV.U32 R2, RZ, RZ, R0 ;  /* 0x000000ffff028224 */ /* 0x010fe400078e0000 */
[----:B--2---:R-:W-:-:S04]  /*ad70*/  @!P0 IMAD.MOV.U32 R3, RZ, RZ, R4 ;  /* 0x000000ffff038224 */ /* 0x004fc800078e0004 */
[----:B------:R-:W-:-:S05]  /*ad80*/  @!P0 IMAD.WIDE R2, R5, 0x4, R2 ;  /* 0x0000000405028825 */ /* 0x000fca00078e0202 */
[----:B------:R2:W-:Y:S02]  /*ad90*/  @!P0 ST.E.64 [R2.64], R156 ;  /* 0x0000009c02008985 */ /* 0x0005e4000c101b06 */
[----:B--2---:R-:W-:-:S04]  /*ada0*/  @!P1 LEA R2, P0, R13, R0, 0x2 ;  /* 0x000000000d029211 */ /* 0x004fc800078010ff */
[----:B------:R-:W-:-:S05]  /*adb0*/  @!P1 LEA.HI.X R3, R13, R4, R15, 0x2, P0 ;  /* 0x000000040d039211 */ /* 0x000fca00000f140f */
[----:B------:R2:W-:Y:S01]  /*adc0*/  @!P1 ST.E.64 [R2.64], R152 ;  /* 0x0000009802009985 */ /* 0x0005e2000c101b06 */
[----:B------:R-:W-:Y:S02]  /*add0*/  ISETP.GE.AND P1, PT, R19, c[0x0][0x3c8], PT ;  /* 0x0000f20013007a0c */ /* 0x000fe40003f26270 */
[----:B--2---:R-:W-:-:S04]  /*ade0*/  @!P3 LEA R2, P0, R17, R0, 0x2 ;  /* 0x000000001102b211 */ /* 0x004fc800078010ff */
[----:B------:R-:W-:Y:S02]  /*adf0*/  @!P3 LEA.HI.X R3, R17, R4, R47, 0x2, P0 ;  /* 0x000000041103b211 */ /* 0x000fe400000f142f */
[----:B------:R-:W-:-:S03]  /*ae00*/  @!P4 LEA R6, P0, R16, R0, 0x2 ;  /* 0x000000001006c211 */ /* 0x000fc600078010ff */
[----:B------:R2:W-:Y:S01]  /*ae10*/  @!P3 ST.E.64 [R2.64], R148 ;  /* 0x000000940200b985 */ /* 0x0005e2000c101b06 */
[----:B------:R-:W-:Y:S02]  /*ae20*/  @!P4 LEA.HI.X R7, R16, R4, R46, 0x2, P0 ;  /* 0x000000041007c211 */ /* 0x000fe400000f142e */
[----:B------:R-:W-:-:S03]  /*ae30*/  ISETP.GE.AND P3, PT, R20, c[0x0][0x3c8], PT ;  /* 0x0000f20014007a0c */ /* 0x000fc60003f66270 */
[----:B------:R4:W-:Y:S01]  /*ae40*/  @!P4 ST.E.64 [R6.64], R144 ;  /* 0x000000900600c985 */ /* 0x0009e2000c101b06 */
[----:B------:R-:W-:Y:S02]  /*ae50*/  ISETP.GE.AND P4, PT, R21, c[0x0][0x3c8], PT ;  /* 0x0000f20015007a0c */ /* 0x000fe40003f86270 */
[----:B--2---:R-:W-:-:S04]  /*ae60*/  @!P2 LEA R2, P5, R18, R0, 0x2 ;  /* 0x000000001202a211 */ /* 0x004fc800078a10ff */
[----:B------:R-:W-:Y:S02]  /*ae70*/  @!P2 LEA.HI.X R3, R18, R4, R48, 0x2, P5 ;  /* 0x000000041203a211 */ /* 0x000fe400028f1430 */
[----:B----4-:R-:W-:-:S03]  /*ae80*/  @!P1 LEA R6, P0, R19, R0, 0x2 ;  /* 0x0000000013069211 */ /* 0x010fc600078010ff */
        /* <DEDUP_REMOVED lines=58> */
[----:B------:R-:W-:Y:S02]  /*b230*/  ISETP.GE.AND P3, PT, R36, c[0x0][0x3c8], PT ;  /* 0x0000f20024007a0c */ /* 0x000fe40003f66270 */
[C---:B------:R-:W-:Y:S01]  /*b240*/  @!P1 LEA R8, P0, R34.reuse, R0, 0x2 ;  /* 0x0000000022089211 */ /* 0x040fe200078010ff */
[----:B------:R4:W-:Y:S01]  /*b250*/  @!P4 ST.E.64 [R6.64], R80 ;  /* 0x000000500600c985 */ /* 0x0009e2000c101b06 */
[----:B------:R-:W-:Y:S02]  /*b260*/  ISETP.GE.AND P4, PT, R37, c[0x0][0x3c8], PT ;  /* 0x0000f20025007a0c */ /* 0x000fe40003f86270 */
[----:B------:R-:W-:Y:S02]  /*b270*/  @!P1 LEA.HI.X R9, R34, R4, R64, 0x2, P0 ;  /* 0x0000000422099211 */ /* 0x000fe400000f1440 */
[----:B--2---:R-:W-:-:S04]  /*b280*/  @!P2 LEA R2, P5, R35, R0, 0x2 ;  /* 0x000000002302a211 */ /* 0x004fc800078a10ff */
[----:B------:R-:W-:Y:S02]  /*b290*/  @!P2 LEA.HI.X R3, R35, R4, R65, 0x2, P5 ;  /* 0x000000042303a211 */ /* 0x000fe400028f1441 */
[----:B----4-:R-:W-:-:S03]  /*b2a0*/  @!P3 LEA R6, P5, R36, R0, 0x2 ;  /* 0x000000002406b211 */ /* 0x010fc600078a10ff */
[----:B------:R2:W-:Y:S01]  /*b2b0*/  @!P2 ST.E.64 [R2.64], R84 ;  /* 0x000000540200a985 */ /* 0x0005e2000c101b06 */
[----:B------:R-:W-:Y:S02]  /*b2c0*/  ISETP.GE.AND P2, PT, R38, c[0x0][0x3c8], PT ;  /* 0x0000f20026007a0c */ /* 0x000fe40003f46270 */
[----:B------:R-:W-:Y:S01]  /*b2d0*/  @!P3 LEA.HI.X R7, R36, R4, R66, 0x2, P5 ;  /* 0x000000042407b211 */ /* 0x000fe200028f1442 */
[----:B------:R4:W-:Y:S01]  /*b2e0*/  @!P1 ST.E.64 [R8.64], R88 ;  /* 0x0000005808009985 */ /* 0x0009e2000c101b06 */
[----:B------:R-:W-:Y:S02]  /*b2f0*/  ISETP.GE.AND P1, PT, R39, c[0x0][0x3c8], PT ;  /* 0x0000f20027007a0c */ /* 0x000fe40003f26270 */
[----:B------:R-:W-:Y:S01]  /*b300*/  ISETP.GE.AND P5, PT, R40, c[0x0][0x3c8], PT ;  /* 0x0000f20028007a0c */ /* 0x000fe20003fa6270 */
[----:B------:R5:W-:Y:S01]  /*b310*/  @!P3 ST.E.64 [R6.64], R92 ;  /* 0x0000005c0600b985 */ /* 0x000be2000c101b06 */
[----:B--2---:R-:W-:-:S04]  /*b320*/  @!P4 LEA R2, P0, R37, R0, 0x2 ;  /* 0x000000002502c211 */ /* 0x004fc800078010ff */
[----:B------:R-:W-:Y:S02]  /*b330*/  @!P4 LEA.HI.X R3, R37, R4, R67, 0x2, P0 ;  /* 0x000000042503c211 */ /* 0x000fe400000f1443 */
[----:B----4-:R-:W-:-:S03]  /*b340*/  @!P2 LEA R8, P0, R38, R0, 0x2 ;  /* 0x000000002608a211 */ /* 0x010fc600078010ff */
[----:B------:R2:W-:Y:S01]  /*b350*/  @!P4 ST.E.64 [R2.64], R96 ;  /* 0x000000600200c985 */ /* 0x0005e2000c101b06 */
[----:B------:R-:W-:Y:S02]  /*b360*/  @!P2 LEA.HI.X R9, R38, R4, R68, 0x2, P0 ;  /* 0x000000042609a211 */ /* 0x000fe400000f1444 */
[----:B-----5:R-:W-:Y:S02]  /*b370*/  @!P6 LEA R6, P0, R41, R0, 0x2 ;  /* 0x000000002906e211 */ /* 0x020fe400078010ff */
[----:B------:R-:W-:Y:S01]  /*b380*/  ISETP.GE.AND P4, PT, R42, c[0x0][0x3c8], PT ;  /* 0x0000f2002a007a0c */ /* 0x000fe20003f86270 */
[----:B------:R-:W-:Y:S01]  /*b390*/  @!P2 ST.E.64 [R8.64], R186 ;  /* 0x000000ba0800a985 */ /* 0x000fe2000c101b06 */
[----:B------:R-:W-:Y:S02]  /*b3a0*/  ISETP.GE.AND P2, PT, R43, c[0x0][0x3c8], PT ;  /* 0x0000f2002b007a0c */ /* 0x000fe40003f46270 */
[----:B------:R-:W-:Y:S02]  /*b3b0*/  @!P6 LEA.HI.X R7, R41, R4, R71, 0x2, P0 ;  /* 0x000000042907e211 */ /* 0x000fe400000f1447 */
[----:B------:R-:W-:-:S02]  /*b3c0*/  ISETP.GE.AND P0, PT, R45, c[0x0][0x3c8], PT ;  /* 0x0000f2002d007a0c */ /* 0x000fc40003f06270 */
[----:B--2---:R-:W-:-:S04]  /*b3d0*/  @!P1 LEA R2, P3, R39, R0, 0x2 ;  /* 0x0000000027029211 */ /* 0x004fc800078610ff */
[----:B------:R-:W-:-:S05]  /*b3e0*/  @!P1 LEA.HI.X R3, R39, R4, R69, 0x2, P3 ;  /* 0x0000000427039211 */ /* 0x000fca00018f1445 */
[----:B------:R2:W-:Y:S01]  /*b3f0*/  @!P1 ST.E.64 [R2.64], R104 ;  /* 0x0000006802009985 */ /* 0x0005e2000c101b06 */
[----:B------:R-:W-:-:S03]  /*b400*/  ISETP.GE.AND P1, PT, R44, c[0x0][0x3c8], PT ;  /* 0x0000f2002c007a0c */ /* 0x000fc60003f26270 */
[----:B------:R4:W-:Y:S01]  /*b410*/  @!P6 ST.E.64 [R6.64], R108 ;  /* 0x0000006c0600e985 */ /* 0x0009e2000c101b06 */
[----:B------:R-:W-:-:S04]  /*b420*/  @!P4 LEA R10, P6, R42, R0, 0x2 ;  /* 0x000000002a0ac211 */ /* 0x000fc800078c10ff */
[----:B------:R-:W-:Y:S02]  /*b430*/  @!P4 LEA.HI.X R11, R42, R4, R72, 0x2, P6 ;  /* 0x000000042a0bc211 */ /* 0x000fe400030f1448 */
[----:B--2---:R-:W-:-:S04]  /*b440*/  @!P5 LEA R2, P3, R40, R0, 0x2 ;  /* 0x000000002802d211 */ /* 0x004fc800078610ff */
[----:B------:R-:W-:Y:S02]  /*b450*/  @!P5 LEA.HI.X R3, R40, R4, R70, 0x2, P3 ;  /* 0x000000042803d211 */ /* 0x000fe400018f1446 */
[----:B------:R-:W-:-:S03]  /*b460*/  @!P2 LEA R8, P3, R43, R0, 0x2 ;  /* 0x000000002b08a211 */ /* 0x000fc600078610ff */
[----:B------:R2:W-:Y:S01]  /*b470*/  @!P5 ST.E.64 [R2.64], R112 ;  /* 0x000000700200d985 */ /* 0x0005e2000c101b06 */
[C---:B----4-:R-:W-:Y:S02]  /*b480*/  @!P1 LEA R6, P5, R44.reuse, R0, 0x2 ;  /* 0x000000002c069211 */ /* 0x050fe400078a10ff */
[-C--:B------:R-:W-:Y:S01]  /*b490*/  @!P2 LEA.HI.X R9, R43, R4.reuse, R73, 0x2, P3 ;  /* 0x000000042b09a211 */ /* 0x080fe200018f1449 */
[----:B------:R4:W-:Y:S01]  /*b4a0*/  @!P4 ST.E.64 [R10.64], R190 ;  /* 0x000000be0a00c985 */ /* 0x0009e2000c101b06 */
[----:B------:R-:W-:-:S03]  /*b4b0*/  @!P1 LEA.HI.X R7, R44, R4, R74, 0x2, P5 ;  /* 0x000000042c079211 */ /* 0x000fc600028f144a */
[----:B------:R4:W-:Y:S04]  /*b4c0*/  @!P2 ST.E.64 [R8.64], R188 ;  /* 0x000000bc0800a985 */ /* 0x0009e8000c101b06 */
[----:B------:R4:W-:Y:S01]  /*b4d0*/  @!P1 ST.E.64 [R6.64], R124 ;  /* 0x0000007c06009985 */ /* 0x0009e2000c101b06 */
[----:B--2---:R-:W-:-:S04]  /*b4e0*/  @!P0 LEA R2, P3, R45, R0, 0x2 ;  /* 0x000000002d028211 */ /* 0x004fc800078610ff */
[----:B------:R-:W-:-:S05]  /*b4f0*/  @!P0 LEA.HI.X R3, R45, R4, R75, 0x2, P3 ;  /* 0x000000042d038211 */ /* 0x000fca00018f144b */
[----:B------:R4:W-:Y:S04]  /*b500*/  @!P0 ST.E.64 [R2.64], R76 ;  /* 0x0000004c02008985 */ /* 0x0009e8000c101b06 */
.L_x_57:
[----:B------:R-:W-:Y:S05]  /*b510*/  BSYNC B0 ;  /* 0x0000000000007941 */ /* 0x000fea0003800000 */
.L_x_56:
[----:B------:R-:W-:Y:S05]  /*b520*/  BRA.DIV ~URZ, `(.L_x_58) ;  /* 0x00002dc27f007947 */ /* 0x000fea000b800000 */
[----:B--2---:R2:W1:Y:S04]  /*b530*/  SHFL.IDX PT, R4, R12, 0x1, 0x1c1f ;  /* 0x003c1f000c047f89 */ /* 0x00446800000e0000 */
[----:B----4-:R2:W4:Y:S02]  /*b540*/  SHFL.IDX PT, R0, R14, 0x1, 0x1c1f ;  /* 0x003c1f000e007f89 */ /* 0x01052400000e0000 */
.L_x_106:
[----:B------:R-:W-:-:S13]  /*b550*/  ISETP.NE.AND P0, PT, R130, RZ, PT ;  /* 0x000000ff8200720c */ /* 0x000fda0003f05270 */
[----:B------:R-:W-:Y:S05]  /*b560*/  @P0 BRA `(.L_x_53) ;  /* 0x000017f000000947 */ /* 0x000fea0003800000 */
[----:B------:R-:W5:Y:S01]  /*b570*/  LDL R5, [R1+0x3c] ;  /* 0x00003c0001057983 */ /* 0x000f620000100800 */
[----:B------:R-:W-:Y:S02]  /*b580*/  ISETP.GE.AND P4, PT, R17, c[0x0][0x3c8], PT ;  /* 0x0000f20011007a0c */ /* 0x000fe40003f86270 */
[----:B------:R-:W-:Y:S02]  /*b590*/  ISETP.GE.AND P5, PT, R13, c[0x0][0x3c8], PT ;  /* 0x0000f2000d007a0c */ /* 0x000fe40003fa6270 */
[----:B------:R-:W-:Y:S02]  /*b5a0*/  ISETP.GE.AND P3, PT, R16, c[0x0][0x3c8], PT ;  /* 0x0000f20010007a0c */ /* 0x000fe40003f66270 */
[----:B------:R-:W-:Y:S02]  /*b5b0*/  ISETP.GE.AND P2, PT, R18, c[0x0][0x3c8], PT ;  /* 0x0000f20012007a0c */ /* 0x000fe40003f46270 */
[----:B------:R-:W-:-:S05]  /*b5c0*/  ISETP.GE.AND P1, PT, R19, c[0x0][0x3c8], PT ;  /* 0x0000f20013007a0c */ /* 0x000fca0003f26270 */
[----:B-12-4-:R-:W-:Y:S02]  /*b5d0*/  @!P4 LEA R12, P6, R17, R0, 0x2 ;  /* 0x00000000110cc211 */ /* 0x016fe400078c10ff */
[----:B-----5:R-:W-:-:S13]  /*b5e0*/  ISETP.GE.AND P0, PT, R5, c[0x0][0x3c8], PT ;  /* 0x0000f20005007a0c */ /* 0x020fda0003f06270 */
[----:B------:R-:W-:Y:S02]  /*b5f0*/  @!P0 IMAD.MOV.U32 R2, RZ, RZ, R0 ;  /* 0x000000ffff028224 */ /* 0x000fe400078e0000 */
[----:B------:R-:W-:-:S04]  /*b600*/  @!P0 IMAD.MOV.U32 R3, RZ, RZ, R4 ;  /* 0x000000ffff038224 */ /* 0x000fc800078e0004 */
[----:B------:R-:W-:-:S05]  /*b610*/  @!P0 IMAD.WIDE R2, R5, 0x4, R2 ;  /* 0x0000000405028825 */ /* 0x000fca00078e0202 */
[----:B------:R1:W-:Y:S01]  /*b620*/  @!P0 ST.E.64 [R2.64], R158 ;  /* 0x0000009e02008985 */ /* 0x0003e2000c101b06 */
[----:B---3--:R-:W-:-:S04]  /*b630*/  @!P5 LEA R14, P0, R13, R0, 0x2 ;  /* 0x000000000d0ed211 */ /* 0x008fc800078010ff */
[----:B------:R-:W-:-:S05]  /*b640*/  @!P5 LEA.HI.X R15, R13, R4, R15, 0x2, P0 ;  /* 0x000000040d0fd211 */ /* 0x000fca00000f140f */
[----:B------:R-:W-:Y:S01]  /*b650*/  @!P5 ST.E.64 [R14.64], R204 ;  /* 0x000000cc0e00d985 */ /* 0x000fe2000c101b06 */
[----:B------:R-:W-:Y:S02]  /*b660*/  ISETP.GE.AND P5, PT, R23, c[0x0][0x3c8], PT ;  /* 0x0000f20017007a0c */ /* 0x000fe40003fa6270 */
[----:B-1----:R-:W-:Y:S02]  /*b670*/  P2R R2, PR, RZ, 0x40 ;  /* 0x00000040ff027803 */ /* 0x002fe40000000000 */
[----:B------:R-:W-:Y:S02]  /*b680*/  @!P3 LEA R10, P6, R16, R0, 0x2 ;  /* 0x00000000100ab211 */ /* 0x000fe400078c10ff */
[----:B------:R-:W-:Y:S02]  /*b690*/  ISETP.NE.AND P0, PT, R2, RZ, PT ;  /* 0x000000ff0200720c */ /* 0x000fe40003f05270 */
[-C--:B------:R-:W-:Y:S02]  /*b6a0*/  @!P3 LEA.HI.X R11, R16, R4.reuse, R46, 0x2, P6 ;  /* 0x00000004100bb211 */ /* 0x080fe400030f142e */
[----:B------:R-:W-:-:S02]  /*b6b0*/  @!P4 LEA.HI.X R13, R17, R4, R47, 0x2, P0 ;  /* 0x00000004110dc211 */ /* 0x000fc400000f142f */
[----:B------:R-:W-:Y:S02]  /*b6c0*/  ISETP.GE.AND P0, PT, R20, c[0x0][0x3c8], PT ;  /* 0x0000f20014007a0c */ /* 0x000fe40003f06270 */
[----:B------:R-:W-:Y:S01]  /*b6d0*/  @!P2 LEA R8, P6, R18, R0, 0x2 ;  /* 0x000000001208a211 */ /* 0x000fe200078c10ff */
[----:B------:R1:W-:Y:S01]  /*b6e0*/  @!P4 ST.E.64 [R12.64], R198 ;  /* 0x000000c60c00c985 */ /* 0x0003e2000c101b06 */
[----:B------:R-:W-:Y:S02]  /*b6f0*/  ISETP.GE.AND P4, PT, R22, c[0x0][0x3c8], PT ;  /* 0x0000f20016007a0c */ /* 0x000fe40003f86270 */
[----:B------:R-:W-:Y:S01]  /*b700*/  @!P2 LEA.HI.X R9, R18, R4, R48, 0x2, P6 ;  /* 0x000000041209a211 */ /* 0x000fe200030f1430 */
[----:B------:R2:W-:Y:S01]  /*b710*/  @!P3 ST.E.64 [R10.64], R192 ;  /* 0x000000c00a00b985 */ /* 0x0005e2000c101b06 */
[C---:B------:R-:W-:Y:S02]  /*b720*/  @!P1 LEA R6, P6, R19.reuse, R0, 0x2 ;  /* 0x0000000013069211 */ /* 0x040fe400078c10ff */
[----:B------:R-:W-:Y:S01]  /*b730*/  ISETP.GE.AND P3, PT, R24, c[0x0][0x3c8], PT ;  /* 0x0000f20018007a0c */ /* 0x000fe20003f66270 */
[----:B------:R3:W-:Y:S01]  /*b740*/  @!P2 ST.E.64 [R8.64], R146 ;  /* 0x000000920800a985 */ /* 0x0007e2000c101b06 */
[----:B------:R-:W-:-:S02]  /*b750*/  @!P1 LEA.HI.X R7, R19, R4, R49, 0x2, P6 ;  /* 0x0000000413079211 */ /* 0x000fc400030f1431 */
[C---:B------:R-:W-:Y:S02]  /*b760*/  @!P0 LEA R2, P6, R20.reuse, R0, 0x2 ;  /* 0x0000000014028211 */ /* 0x040fe400078c10ff */
[----:B------:R-:W-:Y:S01]  /*b770*/  ISETP.GE.AND P2, PT, R25, c[0x0][0x3c8], PT ;  /* 0x0000f20019007a0c */ /* 0x000fe20003f46270 */
[----:B------:R4:W-:Y:S01]  /*b780*/  @!P1 ST.E.64 [R6.64], R138 ;  /* 0x0000008a06009985 */ /* 0x0009e2000c101b06 */
[----:B------:R-:W-:Y:S02]  /*b790*/  @!P0 LEA.HI.X R3, R20, R4, R50, 0x2, P6 ;  /* 0x0000000414038211 */ /* 0x000fe400030f1432 */
[----:B------:R-:W-:-:S03]  /*b7a0*/  ISETP.GE.AND P6, PT, R21, c[0x0][0x3c8], PT ;  /* 0x0000f20015007a0c */ /* 0x000fc60003fc6270 */
[----:B------:R5:W-:Y:S01]  /*b7b0*/  @!P0 ST.E.64 [R2.64], R100 ;  /* 0x0000006402008985 */ /* 0x000be2000c101b06 */
[----:B-1----:R-:W-:-:S09]  /*b7c0*/  @!P5 LEA R12, P1, R23, R0, 0x2 ;  /* 0x00000000170cd211 */ /* 0x002fd200078210ff */
[----:B------:R-:W-:Y:S02]  /*b7d0*/  @!P6 LEA R14, P0, R21, R0, 0x2 ;  /* 0x00000000150ee211 */ /* 0x000fe400078010ff */
[-C--:B------:R-:W-:Y:S02]  /*b7e0*/  @!P5 LEA.HI.X R13, R23, R4.reuse, R53, 0x2, P1 ;  /* 0x00000004170dd211 */ /* 0x080fe400008f1435 */
[----:B------:R-:W-:Y:S02]  /*b7f0*/  @!P6 LEA.HI.X R15, R21, R4, R51, 0x2, P0 ;  /* 0x00000004150fe211 */ /* 0x000fe400000f1433 */
[----:B--2---:R-:W-:Y:S02]  /*b800*/  @!P4 LEA R10, P0, R22, R0, 0x2 ;  /* 0x00000000160ac211 */ /* 0x004fe400078010ff */
[----:B------:R-:W-:Y:S01]  /*b810*/  ISETP.GE.AND P1, PT, R26, c[0x0][0x3c8], PT ;  /* 0x0000f2001a007a0c */ /* 0x000fe20003f26270 */
[----:B------:R1:W-:Y:S01]  /*b820*/  @!P6 ST.E.64 [R14.64], R206 ;  /* 0x000000ce0e00e985 */ /* 0x0003e2000c101b06 */
[----:B------:R-:W-:-:S02]  /*b830*/  @!P4 LEA.HI.X R11, R22, R4, R52, 0x2, P0 ;  /* 0x00000004160bc211 */ /* 0x000fc400000f1434 */
[C---:B---3--:R-:W-:Y:S01]  /*b840*/  @!P3 LEA R8, P0, R24.reuse, R0, 0x2 ;  /* 0x000000001808b211 */ /* 0x048fe200078010ff */
[----:B------:R2:W-:Y:S01]  /*b850*/  @!P5 ST.E.64 [R12.64], R200 ;  /* 0x000000c80c00d985 */ /* 0x0005e2000c101b06 */
[----:B------:R-:W-:Y:S02]  /*b860*/  ISETP.GE.AND P6, PT, R27, c[0x0][0x3c8], PT ;  /* 0x0000f2001b007a0c */ /* 0x000fe40003fc6270 */
[----:B------:R-:W-:Y:S01]  /*b870*/  @!P3 LEA.HI.X R9, R24, R4, R54, 0x2, P0 ;  /* 0x000000041809b211 */ /* 0x000fe200000f1436 */
[----:B------:R3:W-:Y:S01]  /*b880*/  @!P4 ST.E.64 [R10.64], R194 ;  /* 0x000000c20a00c985 */ /* 0x0007e2000c101b06 */
[----:B----4-:R-:W-:Y:S02]  /*b890*/  @!P2 LEA R6, P0, R25, R0, 0x2 ;  /* 0x000000001906a211 */ /* 0x010fe400078010ff */
[----:B------:R-:W-:Y:S01]  /*b8a0*/  ISETP.GE.AND P5, PT, R29, c[0x0][0x3c8], PT ;  /* 0x0000f2001d007a0c */ /* 0x000fe20003fa6270 */
[----:B------:R4:W-:Y:S01]  /*b8b0*/  @!P3 ST.E.64 [R8.64], R150 ;  /* 0x000000960800b985 */ /* 0x0009e2000c101b06 */
[----:B------:R-:W-:-:S02]  /*b8c0*/  @!P2 LEA.HI.X R7, R25, R4, R55, 0x2, P0 ;  /* 0x000000041907a211 */ /* 0x000fc400000f1437 */
[----:B-----5:R-:W-:Y:S02]  /*b8d0*/  @!P1 LEA R2, P0, R26, R0, 0x2 ;  /* 0x000000001a029211 */ /* 0x020fe400078010ff */
[----:B------:R-:W-:Y:S01]  /*b8e0*/  ISETP.GE.AND P4, PT, R28, c[0x0][0x3c8], PT ;  /* 0x0000f2001c007a0c */ /* 0x000fe20003f86270 */
[----:B------:R5:W-:Y:S01]  /*b8f0*/  @!P2 ST.E.64 [R6.64], R128 ;  /* 0x000000800600a985 */ /* 0x000be2000c101b06 */
[----:B------:R-:W-:Y:S02]  /*b900*/  @!P1 LEA.HI.X R3, R26, R4, R56, 0x2, P0 ;  /* 0x000000041a039211 */ /* 0x000fe400000f1438 */
[----:B------:R-:W-:Y:S02]  /*b910*/  ISETP.GE.AND P3, PT, R30, c[0x0][0x3c8], PT ;  /* 0x0000f2001e007a0c */ /* 0x000fe40003f66270 */
[----:B------:R-:W-:Y:S01]  /*b920*/  ISETP.GE.AND P2, PT, R31, c[0x0][0x3c8], PT ;  /* 0x0000f2001f007a0c */ /* 0x000fe20003f46270 */
[----:B------:R5:W-:Y:S01]  /*b930*/  @!P1 ST.E.64 [R2.64], R116 ;  /* 0x0000007402009985 */ /* 0x000be2000c101b06 */
[----:B-1----:R-:W-:-:S02]  /*b940*/  @!P6 LEA R14, P0, R27, R0, 0x2 ;  /* 0x000000001b0ee211 */ /* 0x002fc400078010ff */
[----:B--2---:R-:W-:Y:S02]  /*b950*/  @!P5 LEA R12, P1, R29, R0, 0x2 ;  /* 0x000000001d0cd211 */ /* 0x004fe400078210ff */
[----:B------:R-:W-:Y:S02]  /*b960*/  @!P6 LEA.HI.X R15, R27, R4, R57, 0x2, P0 ;  /* 0x000000041b0fe211 */ /* 0x000fe400000f1439 */
[----:B---3--:R-:W-:Y:S02]  /*b970*/  @!P4 LEA R10, P0, R28, R0, 0x2 ;  /* 0x000000001c0ac211 */ /* 0x008fe400078010ff */
[-C--:B------:R-:W-:Y:S01]  /*b980*/  @!P5 LEA.HI.X R13, R29, R4.reuse, R59, 0x2, P1 ;  /* 0x000000041d0dd211 */ /* 0x080fe200008f143b */
[----:B------:R1:W-:Y:S01]  /*b990*/  @!P6 ST.E.64 [R14.64], R208 ;  /* 0x000000d00e00e985 */ /* 0x0003e2000c101b06 */
[----:B------:R-:W-:Y:S02]  /*b9a0*/  ISETP.GE.AND P1, PT, R32, c[0x0][0x3c8], PT ;  /* 0x0000f20020007a0c */ /* 0x000fe40003f26270 */
[----:B------:R-:W-:Y:S01]  /*b9b0*/  @!P4 LEA.HI.X R11, R28, R4, R58, 0x2, P0 ;  /* 0x000000041c0bc211 */ /* 0x000fe200000f143a */
[----:B------:R2:W-:Y:S01]  /*b9c0*/  @!P5 ST.E.64 [R12.64], R202 ;  /* 0x000000ca0c00d985 */ /* 0x0005e2000c101b06 */
[----:B----4-:R-:W-:-:S02]  /*b9d0*/  @!P3 LEA R8, P0, R30, R0, 0x2 ;  /* 0x000000001e08b211 */ /* 0x010fc400078010ff */
[----:B------:R-:W-:Y:S01]  /*b9e0*/  ISETP.GE.AND P6, PT, R33, c[0x0][0x3c8], PT ;  /* 0x0000f20021007a0c */ /* 0x000fe20003fc6270 */
[----:B------:R3:W-:Y:S01]  /*b9f0*/  @!P4 ST.E.64 [R10.64], R196 ;  /* 0x000000c40a00c985 */ /* 0x0007e2000c101b06 */
[----:B------:R-:W-:Y:S02]  /*ba00*/  @!P3 LEA.HI.X R9, R30, R4, R60, 0x2, P0 ;  /* 0x000000041e09b211 */ /* 0x000fe400000f143c */
[----:B-----5:R-:W-:Y:S02]  /*ba10*/  @!P2 LEA R6, P0, R31, R0, 0x2 ;  /* 0x000000001f06a211 */ /* 0x020fe400078010ff */
[----:B------:R-:W-:Y:S01]  /*ba20*/  ISETP.GE.AND P5, PT, R35, c[0x0][0x3c8], PT ;  /* 0x0000f20023007a0c */ /* 0x000fe20003fa6270 */
[----:B------:R4:W-:Y:S01]  /*ba30*/  @!P3 ST.E.64 [R8.64], R154 ;  /* 0x0000009a0800b985 */ /* 0x0009e2000c101b06 */
[----:B------:R-:W-:Y:S02]  /*ba40*/  @!P2 LEA.HI.X R7, R31, R4, R61, 0x2, P0 ;  /* 0x000000041f07a211 */ /* 0x000fe400000f143d */
[----:B------:R-:W-:-:S02]  /*ba50*/  @!P1 LEA R2, P0, R32, R0, 0x2 ;  /* 0x0000000020029211 */ /* 0x000fc400078010ff */
[----:B------:R-:W-:Y:S01]  /*ba60*/  ISETP.GE.AND P4, PT, R34, c[0x0][0x3c8], PT ;  /* 0x0000f20022007a0c */ /* 0x000fe20003f86270 */
[----:B------:R5:W-:Y:S01]  /*ba70*/  @!P2 ST.E.64 [R6.64], R142 ;  /* 0x0000008e0600a985 */ /* 0x000be2000c101b06 */
[----:B------:R-:W-:Y:S02]  /*ba80*/  @!P1 LEA.HI.X R3, R32, R4, R62, 0x2, P0 ;  /* 0x0000000420039211 */ /* 0x000fe400000f143e */
[----:B------:R-:W-:Y:S02]  /*ba90*/  ISETP.GE.AND P3, PT, R36, c[0x0][0x3c8], PT ;  /* 0x0000f20024007a0c */ /* 0x000fe40003f66270 */
[----:B------:R-:W-:Y:S01]  /*baa0*/  ISETP.GE.AND P2, PT, R37, c[0x0][0x3c8], PT ;  /* 0x0000f20025007a0c */ /* 0x000fe20003f46270 */
[----:B------:R5:W-:Y:S01]  /*bab0*/  @!P1 ST.E.64 [R2.64], R120 ;  /* 0x0000007802009985 */ /* 0x000be2000c101b06 */
[-C--:B-1----:R-:W-:Y:S02]  /*bac0*/  @!P6 LEA R14, P0, R33, R0.reuse, 0x2 ;  /* 0x00000000210ee211 */ /* 0x082fe400078010ff */
[----:B--2---:R-:W-:-:S02]  /*bad0*/  @!P5 LEA R12, P1, R35, R0, 0x2 ;  /* 0x00000000230cd211 */ /* 0x004fc400078210ff */
        /* <DEDUP_REMOVED lines=31> */
[----:B----4-:R-:W-:-:S03]  /*bcd0*/  @!P3 LEA R8, P0, R42, R0, 0x2 ;  /* 0x000000002a08b211 */ /* 0x010fc600078010ff */
[----:B------:R1:W-:Y:S01]  /*bce0*/  @!P4 ST.E.64 [R10.64], R114 ;  /* 0x000000720a00c985 */ /* 0x0003e2000c101b06 */
[----:B------:R-:W-:Y:S02]  /*bcf0*/  @!P3 LEA.HI.X R9, R42, R4, R72, 0x2, P0 ;  /* 0x000000042a09b211 */ /* 0x000fe400000f1448 */
[----:B-----5:R-:W-:-:S03]  /*bd00*/  @!P2 LEA R6, P0, R43, R0, 0x2 ;  /* 0x000000002b06a211 */ /* 0x020fc600078010ff */
[----:B------:R1:W-:Y:S01]  /*bd10*/  @!P3 ST.E.64 [R8.64], R118 ;  /* 0x000000760800b985 */ /* 0x0003e2000c101b06 */
[----:B------:R-:W-:Y:S02]  /*bd20*/  @!P2 LEA.HI.X R7, R43, R4, R73, 0x2, P0 ;  /* 0x000000042b07a211 */ /* 0x000fe400000f1449 */
[----:B------:R-:W-:-:S03]  /*bd30*/  @!P1 LEA R2, P0, R44, R0, 0x2 ;  /* 0x000000002c029211 */ /* 0x000fc600078010ff */
[----:B------:R1:W-:Y:S01]  /*bd40*/  @!P2 ST.E.64 [R6.64], R122 ;  /* 0x0000007a0600a985 */ /* 0x0003e2000c101b06 */
[----:B------:R-:W-:Y:S02]  /*bd50*/  @!P1 LEA.HI.X R3, R44, R4, R74, 0x2, P0 ;  /* 0x000000042c039211 */ /* 0x000fe400000f144a */
[----:B------:R-:W-:-:S03]  /*bd60*/  ISETP.GE.AND P0, PT, R45, c[0x0][0x3c8], PT ;  /* 0x0000f2002d007a0c */ /* 0x000fc60003f06270 */
[----:B------:R1:W-:Y:S10]  /*bd70*/  @!P1 ST.E.64 [R2.64], R126 ;  /* 0x0000007e02009985 */ /* 0x0003f4000c101b06 */
[----:B------:R-:W-:Y:S05]  /*bd80*/  @P0 BRA `(.L_x_53) ;  /* 0x00000fd000000947 */ /* 0x000fea0003800000 */
[----:B-1----:R-:W-:-:S04]  /*bd90*/  LEA R2, P0, R45, R0, 0x2 ;  /* 0x000000002d027211 */ /* 0x002fc800078010ff */
[----:B------:R-:W-:-:S05]  /*bda0*/  LEA.HI.X R3, R45, R4, R75, 0x2, P0 ;  /* 0x000000042d037211 */ /* 0x000fca00000f144b */
[----:B------:R1:W-:Y:S01]  /*bdb0*/  ST.E.64 [R2.64], R78 ;  /* 0x0000004e02007985 */ /* 0x0003e2000c101b06 */
[----:B------:R-:W-:Y:S05]  /*bdc0*/  BRA `(.L_x_53) ;  /* 0x00000f9000007947 */ /* 0x000fea0003800000 */
.L_x_38:
[----:B------:R-:W2:Y:S04]  /*bdd0*/  LDL.LU R0, [R1+0x6c] ;  /* 0x00006c0001007983 */ /* 0x000ea80000300800 */
[----:B------:R-:W3:Y:S04]  /*bde0*/  LDL R7, [R1+0x40] ;  /* 0x0000400001077983 */ /* 0x000ee80000100800 */
[----:B-1----:R-:W4:Y:S01]  /*bdf0*/  LDL R6, [R1+0x5c] ;  /* 0x00005c0001067983 */ /* 0x002f220000100800 */
[----:B------:R-:W-:Y:S01]  /*be00*/  ISETP.NE.U32.AND P0, PT, RZ, c[0x0][0x508], PT ;  /* 0x00014200ff007a0c */ /* 0x000fe20003f05070 */
[----:B------:R-:W-:Y:S01]  /*be10*/  IMAD.MOV.U32 R4, RZ, RZ, 0x4 ;  /* 0x00000004ff047424 */ /* 0x000fe200078e00ff */
[----:B------:R-:W-:Y:S01]  /*be20*/  ISETP.NE.U32.AND P2, PT, RZ, c[0x0][0x500], PT ;  /* 0x00014000ff007a0c */ /* 0x000fe20003f45070 */
[----:B------:R-:W-:Y:S01]  /*be30*/  IMAD.MOV.U32 R8, RZ, RZ, RZ ;  /* 0x000000ffff087224 */ /* 0x000fe200078e00ff */
[----:B------:R-:W-:Y:S01]  /*be40*/  ISETP.NE.AND.EX P1, PT, RZ, c[0x0][0x50c], PT, P0 ;  /* 0x00014300ff007a0c */ /* 0x000fe20003f25300 */
[----:B------:R-:W-:Y:S01]  /*be50*/  IMAD.MOV.U32 R19, RZ, RZ, c[0x0][0x388] ;  /* 0x0000e200ff137624 */ /* 0x000fe200078e00ff */
[----:B------:R-:W-:-:S11]  /*be60*/  ISETP.NE.AND.EX P2, PT, RZ, c[0x0][0x504], PT, P2 ;  /* 0x00014100ff007a0c */ /* 0x000fd60003f45320 */
[C---:B---3--:R-:W-:Y:S01]  /*be70*/  @P1 LEA R2, P0, R7.reuse, c[0x0][0x508], 0x2 ;  /* 0x0001420007021a11 */ /* 0x048fe200078010ff */
[----:B------:R-:W-:-:S03]  /*be80*/  IMAD.WIDE R4, R7, R4, c[0x0][0x500] ;  /* 0x0001400007047625 */ /* 0x000fc600078e0204 */
[----:B----4-:R-:W-:Y:S02]  /*be90*/  @P1 LEA.HI.X R3, R7, c[0x0][0x50c], R6, 0x2, P0 ;  /* 0x0001430007031a11 */ /* 0x010fe400000f1406 */
[----:B------:R1:W5:Y:S04]  /*bea0*/  @P2 LDG.E R8, [R4.64] ;  /* 0x0000000604082981 */ /* 0x000368000c1e1900 */
[----:B------:R1:W5:Y:S01]  /*beb0*/  @P1 LDG.E R19, [R2.64] ;  /* 0x0000000602131981 */ /* 0x000362000c1e1900 */
[----:B--2---:R-:W-:-:S04]  /*bec0*/  ISETP.NE.AND P0, PT, R0, RZ, PT ;  /* 0x000000ff0000720c */ /* 0x004fc80003f05270 */
[----:B------:R-:W-:Y:S01]  /*bed0*/  SEL R18, R0, c[0x0][0x3d4], P0 ;  /* 0x0000f50000127a07 */ /* 0x000fe20000000000 */
[----:B------:R-:W-:Y:S05]  /*bee0*/  @P1 BRA `(.L_x_59) ;  /* 0x0000004000001947 */ /* 0x000fea0003800000 */
[----:B------:R-:W-:Y:S05]  /*bef0*/  @!P2 BRA `(.L_x_59) ;  /* 0x000000300000a947 */ /* 0x000fea0003800000 */
[----:B------:R2:W3:Y:S04]  /*bf00*/  LDG.E R0, [R4.64] ;  /* 0x0000000604007981 */ /* 0x0004e8000c1e1900 */
[----:B-12---:R-:W3:Y:S02]  /*bf10*/  LDG.E R4, [R4.64+0x4] ;  /* 0x0000040604047981 */ /* 0x006ee4000c1e1900 */
[----:B---3-5:R-:W-:Y:S02]  /*bf20*/  IADD3 R19, -R0, R4, RZ ;  /* 0x0000000400137210 */ /* 0x028fe40007ffe1ff */
.L_x_59:
[----:B-1----:R-:W1:Y:S01]  /*bf30*/  S2R R3, SR_TID.X ;  /* 0x0000000000037919 */ /* 0x002e620000002100 */
[----:B------:R-:W-:Y:S01]  /*bf40*/  BSSY B0, `(.L_x_60) ;  /* 0x0000038000007945 */ /* 0x000fe20003800000 */
[----:B------:R-:W-:Y:S02]  /*bf50*/  SEL R14, R7, RZ, !P2 ;  /* 0x000000ff070e7207 */ /* 0x000fe40005000000 */
[----:B------:R-:W-:-:S02]  /*bf60*/  SEL R20, R6, RZ, !P2 ;  /* 0x000000ff06147207 */ /* 0x000fc40005000000 */
[----:B-----5:R-:W-:Y:S02]  /*bf70*/  SHF.R.S32.HI R17, RZ, 0x1f, R8 ;  /* 0x0000001fff117819 */ /* 0x020fe40000011408 */
[----:B-1----:R-:W-:-:S13]  /*bf80*/  ISETP.GT.AND P0, PT, R3, 0x7f, PT ;  /* 0x0000007f0300780c */ /* 0x002fda0003f04270 */
[----:B------:R-:W-:Y:S05]  /*bf90*/  @P0 BRA `(.L_x_61) ;  /* 0x0000032000000947 */ /* 0x000fea0003800000 */
[----:B------:R-:W2:Y:S01]  /*bfa0*/  LDL R2, [R1+0x4c] ;  /* 0x00004c0001027983 */ /* 0x000ea20000100800 */
[----:B------:R-:W-:Y:S01]  /*bfb0*/  IMAD R0, R19, c[0x0][0x4e8], RZ ;  /* 0x00013a0013007a24 */ /* 0x000fe200078e02ff */
[----:B--2---:R-:W-:-:S04]  /*bfc0*/  LEA R9, R2, R3, 0x7 ;  /* 0x0000000302097211 */ /* 0x004fc800078e38ff */
[----:B------:R-:W-:-:S13]  /*bfd0*/  ISETP.GE.AND P0, PT, R9, R0, PT ;  /* 0x000000000900720c */ /* 0x000fda0003f06270 */
[----:B------:R-:W-:Y:S05]  /*bfe0*/  @P0 BRA `(.L_x_61) ;  /* 0x000002d000000947 */ /* 0x000fea0003800000 */
[----:B------:R-:W2:Y:S04]  /*bff0*/  LDL R2, [R1+0x58] ;  /* 0x0000580001027983 */ /* 0x000ea80000100800 */
[----:B------:R-:W3:Y:S01]  /*c000*/  LDL.LU R21, [R1+0x90] ;  /* 0x0000900001157983 */ /* 0x000ee20000300800 */
[----:B------:R-:W-:Y:S01]  /*c010*/  IMAD.MOV.U32 R0, RZ, RZ, 0x368 ;  /* 0x00000368ff007424 */ /* 0x000fe200078e00ff */
[----:B------:R-:W-:-:S04]  /*c020*/  ISETP.GT.AND P2, PT, R18, 0x1, PT ;  /* 0x000000011200780c */ /* 0x000fc80003f44270 */
[----:B------:R-:W-:-:S04]  /*c030*/  SEL R0, R0, 0x328, P2 ;  /* 0x0000032800007807 */ /* 0x000fc80001000000 */
[----:B------:R1:W4:Y:S08]  /*c040*/  LDC.64 R6, c[0x0][R0+0x170] ;  /* 0x00005c0000067b82 */ /* 0x0003300000000a00 */
[----:B------:R1:W2:Y:S08]  /*c050*/  LDC.64 R4, c[0x0][R0+0x168] ;  /* 0x00005a0000047b82 */ /* 0x0002b00000000a00 */
[----:B------:R1:W5:Y:S08]  /*c060*/  LDC.64 R12, c[0x0][R0+0x178] ;  /* 0x00005e00000c7b82 */ /* 0x0003700000000a00 */
[----:B------:R1:W2:Y:S02]  /*c070*/  LDC.64 R10, c[0x0][R0+0x160] ;  /* 0x00005800000a7b82 */ /* 0x0002a40000000a00 */
[----:B-1----:R-:W-:-:S02]  /*c080*/  IMAD.MOV.U32 R0, RZ, RZ, c[0x0][0x4e8] ;  /* 0x00013a00ff007624 */ /* 0x002fc400078e00ff */
[----:B----4-:R-:W-:-:S03]  /*c090*/  IMAD R7, R7, R14, RZ ;  /* 0x0000000e07077224 */ /* 0x010fc600078e02ff */
[----:B------:R-:W-:Y:S01]  /*c0a0*/  ISETP.NE.AND P0, PT, R0, 0x1, PT ;  /* 0x000000010000780c */ /* 0x000fe20003f05270 */
[----:B------:R-:W-:Y:S01]  /*c0b0*/  IMAD R7, R6, R20, R7 ;  /* 0x0000001406077224 */ /* 0x000fe200078e0207 */
[----:B------:R-:W-:-:S11]  /*c0c0*/  MOV R0, R9 ;  /* 0x0000000900007202 */ /* 0x000fd60000000f00 */
[----:B------:R-:W-:-:S05]  /*c0d0*/  @P0 IMAD.HI.U32 R16, R9, c[0x0][0x4ec], RZ ;  /* 0x00013b0009100a27 */ /* 0x000fca00078e00ff */
[----:B------:R-:W-:Y:S01]  /*c0e0*/  @P0 SHF.R.U32.HI R0, RZ, c[0x0][0x4f0], R16 ;  /* 0x00013c00ff000a19 */ /* 0x000fe20000011610 */
[-C--:B--2---:R-:W-:Y:S02]  /*c0f0*/  IMAD R15, R5, R2.reuse, RZ ;  /* 0x00000002050f7224 */ /* 0x084fe400078e02ff */
[----:B------:R-:W-:-:S04]  /*c100*/  IMAD.WIDE.U32 R4, R4, R2, RZ ;  /* 0x0000000204047225 */ /* 0x000fc800078e00ff */
[----:B------:R-:W-:Y:S01]  /*c110*/  IMAD.WIDE.U32 R2, R6, R14, RZ ;  /* 0x0000000e06027225 */ /* 0x000fe200078e00ff */
[----:B---3--:R-:W-:-:S03]  /*c120*/  SEL R6, R21, RZ, P2 ;  /* 0x000000ff15067207 */ /* 0x008fc60001000000 */
[----:B------:R-:W-:Y:S01]  /*c130*/  IMAD.IADD R15, R5, 0x1, R15 ;  /* 0x00000001050f7824 */ /* 0x000fe200078e020f */
[----:B------:R-:W-:Y:S01]  /*c140*/  IADD3 R16, P1, P0, R2, R4, R8 ;  /* 0x0000000402107210 */ /* 0x000fe2000783e008 */
[----:B------:R-:W-:Y:S01]  /*c150*/  IMAD.MOV R2, RZ, RZ, -R0 ;  /* 0x000000ffff027224 */ /* 0x000fe200078e0a00 */
[----:B------:R-:W-:Y:S01]  /*c160*/  IADD3 R3, R3, R7, RZ ;  /* 0x0000000703037210 */ /* 0x000fe20007ffe0ff */
[-C--:B-----5:R-:W-:Y:S02]  /*c170*/  IMAD R7, R13, R6.reuse, RZ ;  /* 0x000000060d077224 */ /* 0x0a0fe400078e02ff */
[----:B------:R-:W-:-:S04]  /*c180*/  IMAD.WIDE.U32 R4, R12, R6, RZ ;  /* 0x000000060c047225 */ /* 0x000fc800078e00ff */
[----:B------:R-:W-:Y:S01]  /*c190*/  IMAD R2, R2, c[0x0][0x4e8], R9 ;  /* 0x00013a0002027a24 */ /* 0x000fe200078e0209 */
[----:B------:R-:W-:Y:S02]  /*c1a0*/  IADD3.X R9, R3, R15, R17, P1, P0 ;  /* 0x0000000f03097210 */ /* 0x000fe40000fe0411 */
[----:B------:R-:W-:Y:S01]  /*c1b0*/  IADD3 R5, R5, R7, RZ ;  /* 0x0000000705057210 */ /* 0x000fe20007ffe0ff */
[----:B------:R-:W-:Y:S01]  /*c1c0*/  IMAD.MOV.U32 R7, RZ, RZ, c[0x0][0x4a8] ;  /* 0x00012a00ff077624 */ /* 0x000fe200078e00ff */
[----:B------:R-:W-:Y:S02]  /*c1d0*/  IADD3 R4, P1, P0, R0, R16, R4 ;  /* 0x0000001000047210 */ /* 0x000fe4000783e004 */
[----:B------:R-:W-:Y:S01]  /*c1e0*/  SHF.R.S32.HI R3, RZ, 0x1f, R0 ;  /* 0x0000001fff037819 */ /* 0x000fe20000011400 */
[----:B------:R-:W-:Y:S01]  /*c1f0*/  IMAD R0, R11, R2, RZ ;  /* 0x000000020b007224 */ /* 0x000fe200078e02ff */
[----:B------:R-:W-:Y:S02]  /*c200*/  SHF.R.S32.HI R6, RZ, 0x1f, R2 ;  /* 0x0000001fff067819 */ /* 0x000fe40000011402 */
[----:B------:R-:W-:-:S03]  /*c210*/  IADD3.X R5, R3, R9, R5, P1, P0 ;  /* 0x0000000903057210 */ /* 0x000fc60000fe0405 */
[C---:B------:R-:W-:Y:S02]  /*c220*/  IMAD R0, R10.reuse, R6, R0 ;  /* 0x000000060a007224 */ /* 0x040fe400078e0200 */
[----:B------:R-:W-:Y:S01]  /*c230*/  IMAD.WIDE.U32 R2, R10, R2, R4 ;  /* 0x000000020a027225 */ /* 0x000fe200078e0004 */
[----:B------:R-:W-:Y:S02]  /*c240*/  MOV R5, c[0x0][0x4ac] ;  /* 0x00012b0000057a02 */ /* 0x000fe40000000f00 */
[----:B------:R-:W-:Y:S01]  /*c250*/  SEL R4, R7, c[0x0][0x450], P2 ;  /* 0x0001140007047a07 */ /* 0x000fe20001000000 */
[----:B------:R-:W-:Y:S01]  /*c260*/  IMAD.IADD R0, R3, 0x1, R0 ;  /* 0x0000000103007824 */ /* 0x000fe200078e0200 */
[----:B------:R-:W-:Y:S02]  /*c270*/  SEL R5, R5, c[0x0][0x454], P2 ;  /* 0x0001150005057a07 */ /* 0x000fe40001000000 */
[----:B------:R-:W-:-:S04]  /*c280*/  LEA R4, P0, R2, R4, 0x2 ;  /* 0x0000000402047211 */ /* 0x000fc800078010ff */
[----:B------:R-:W-:Y:S02]  /*c290*/  LEA.HI.X R5, R2, R5, R0, 0x2, P0 ;  /* 0x0000000502057211 */ /* 0x000fe400000f1400 */
[----:B------:R-:W-:-:S05]  /*c2a0*/  MOV R0, 0xff800000 ;  /* 0xff80000000007802 */ /* 0x000fca0000000f00 */
[----:B------:R1:W-:Y:S02]  /*c2b0*/  STG.E [R4.64], R0 ;  /* 0x0000000004007986 */ /* 0x0003e4000c101906 */
.L_x_61:
[----:B------:R-:W-:Y:S05]  /*c2c0*/  BSYNC B0 ;  /* 0x0000000000007941 */ /* 0x000fea0003800000 */
.L_x_60:
[----:B------:R-:W-:-:S13]  /*c2d0*/  ISETP.GT.AND P0, PT, R18, 0x1, PT ;  /* 0x000000011200780c */ /* 0x000fda0003f04270 */
[----:B------:R-:W-:Y:S05]  /*c2e0*/  @P0 BRA `(.L_x_53) ;  /* 0x00000a7000000947 */ /* 0x000fea0003800000 */
[----:B-1----:R-:W2:Y:S04]  /*c2f0*/  LDL.LU R0, [R1+0x4c] ;  /* 0x00004c0001007983 */ /* 0x002ea80000300800 */
[----:B------:R-:W3:Y:S01]  /*c300*/  LDL.LU R7, [R1+0x58] ;  /* 0x0000580001077983 */ /* 0x000ee20000300800 */
[----:B------:R-:W-:Y:S01]  /*c310*/  MOV R2, c[0x0][0x4e8] ;  /* 0x00013a0000027a02 */ /* 0x000fe20000000f00 */
[----:B------:R-:W-:Y:S02]  /*c320*/  IMAD R5, R20, c[0x0][0x3f0], RZ ;  /* 0x0000fc0014057a24 */ /* 0x000fe400078e02ff */
[----:B------:R-:W1:Y:S01]  /*c330*/  S2R R3, SR_TID.X ;  /* 0x0000000000037919 */ /* 0x000e620000002100 */
[----:B------:R-:W-:Y:S02]  /*c340*/  ISETP.NE.AND P0, PT, R2, 0x1, PT ;  /* 0x000000010200780c */ /* 0x000fe40003f05270 */
[----:B-1----:R-:W-:-:S02]  /*c350*/  SHF.R.S32.HI R4, RZ, 0x1f, R3 ;  /* 0x0000001fff047819 */ /* 0x002fc40000011403 */
[----:B------:R-:W-:Y:S02]  /*c360*/  SHF.R.S32.HI R10, RZ, 0x1f, R3 ;  /* 0x0000001fff0a7819 */ /* 0x000fe40000011403 */
[-C--:B------:R-:W-:Y:S02]  /*c370*/  LEA.HI R4, R4, R3.reuse, RZ, 0x3 ;  /* 0x0000000304047211 */ /* 0x080fe400078f18ff */
[----:B------:R-:W-:Y:S02]  /*c380*/  LEA.HI R10, R10, R3, RZ, 0x3 ;  /* 0x000000030a0a7211 */ /* 0x000fe400078f18ff */
[----:B------:R-:W-:Y:S02]  /*c390*/  LOP3.LUT R4, R4, 0xfffffff8, RZ, 0xc0, !PT ;  /* 0xfffffff804047812 */ /* 0x000fe400078ec0ff */
[----:B------:R-:W-:-:S03]  /*c3a0*/  SHF.R.S32.HI R10, RZ, 0x3, R10 ;  /* 0x00000003ff0a7819 */ /* 0x000fc6000001140a */
[----:B------:R-:W-:Y:S02]  /*c3b0*/  IMAD.IADD R4, R3, 0x1, -R4 ;  /* 0x0000000103047824 */ /* 0x000fe400078e0a04 */
[----:B------:R-:W-:-:S03]  /*c3c0*/  IMAD.WIDE.U32 R2, R8, c[0x0][0x3a0], RZ ;  /* 0x0000e80008027a25 */ /* 0x000fc600078e00ff */
[----:B------:R-:W-:Y:S02]  /*c3d0*/  LEA R4, R4, R10, 0x5 ;  /* 0x0000000a04047211 */ /* 0x000fe400078e28ff */
[----:B--2---:R-:W-:Y:S01]  /*c3e0*/  MOV R9, R0 ;  /* 0x0000000000097202 */ /* 0x004fe20000000f00 */
[----:B------:R-:W-:-:S03]  /*c3f0*/  IMAD R0, R17, c[0x0][0x3a0], RZ ;  /* 0x0000e80011007a24 */ /* 0x000fc600078e02ff */
[C---:B------:R-:W-:Y:S01]  /*c400*/  LEA R13, R9.reuse, R10, 0x7 ;  /* 0x0000000a090d7211 */ /* 0x040fe200078e38ff */
[----:B------:R-:W-:Y:S02]  /*c410*/  IMAD R8, R8, c[0x0][0x3a4], R0 ;  /* 0x0000e90008087a24 */ /* 0x000fe400078e0200 */
[----:B------:R-:W-:-:S03]  /*c420*/  IMAD R4, R9, 0x80, R4 ;  /* 0x0000008009047824 */ /* 0x000fc600078e0204 */
[----:B------:R-:W-:Y:S01]  /*c430*/  IADD3 R3, R3, R8, RZ ;  /* 0x0000000803037210 */ /* 0x000fe20007ffe0ff */
[----:B------:R-:W-:-:S04]  /*c440*/  @P0 IMAD.HI.U32 R6, R4, c[0x0][0x4ec], RZ ;  /* 0x00013b0004060a27 */ /* 0x000fc800078e00ff */
[----:B---3--:R-:W-:-:S04]  /*c450*/  IMAD.WIDE.U32 R2, R7, c[0x0][0x3e8], R2 ;  /* 0x0000fa0007027a25 */ /* 0x008fc800078e0002 */
[----:B------:R-:W-:Y:S01]  /*c460*/  IMAD.MOV.U32 R0, RZ, RZ, R4 ;  /* 0x000000ffff007224 */ /* 0x000fe200078e0004 */
[----:B------:R-:W-:Y:S01]  /*c470*/  @P0 SHF.R.U32.HI R0, RZ, c[0x0][0x4f0], R6 ;  /* 0x00013c00ff000a19 */ /* 0x000fe20000011606 */
[----:B------:R-:W-:Y:S02]  /*c480*/  IMAD R3, R7, c[0x0][0x3ec], R3 ;  /* 0x0000fb0007037a24 */ /* 0x000fe400078e0203 */
[C---:B------:R-:W-:Y:S01]  /*c490*/  IMAD R7, R14.reuse, c[0x0][0x3f4], R5 ;  /* 0x0000fd000e077a24 */ /* 0x040fe200078e0205 */
[----:B------:R-:W-:Y:S01]  /*c4a0*/  SHF.R.S32.HI R6, RZ, 0x1f, R0 ;  /* 0x0000001fff067819 */ /* 0x000fe20000011400 */
[----:B------:R-:W-:Y:S01]  /*c4b0*/  IMAD.WIDE.U32 R2, R14, c[0x0][0x3f0], R2 ;  /* 0x0000fc000e027a25 */ /* 0x000fe200078e0002 */
[----:B------:R-:W-:-:S03]  /*c4c0*/  IADD3 R5, -R0, RZ, RZ ;  /* 0x000000ff00057210 */ /* 0x000fc60007ffe1ff */
[----:B------:R-:W-:Y:S01]  /*c4d0*/  IMAD R6, R6, c[0x0][0x3e0], RZ ;  /* 0x0000f80006067a24 */ /* 0x000fe200078e02ff */
[----:B------:R-:W-:Y:S01]  /*c4e0*/  IADD3 R3, R3, R7, RZ ;  /* 0x0000000703037210 */ /* 0x000fe20007ffe0ff */
[----:B------:R-:W-:Y:S02]  /*c4f0*/  IMAD R4, R5, c[0x0][0x4e8], R4 ;  /* 0x00013a0005047a24 */ /* 0x000fe400078e0204 */
[C---:B------:R-:W-:Y:S02]  /*c500*/  IMAD R6, R0.reuse, c[0x0][0x3e4], R6 ;  /* 0x0000f90000067a24 */ /* 0x040fe400078e0206 */
[----:B------:R-:W-:Y:S01]  /*c510*/  IMAD.WIDE.U32 R2, R0, c[0x0][0x3e0], R2 ;  /* 0x0000f80000027a25 */ /* 0x000fe200078e0002 */
[----:B------:R-:W-:-:S03]  /*c520*/  SHF.R.S32.HI R0, RZ, 0x1f, R4 ;  /* 0x0000001fff007819 */ /* 0x000fc60000011404 */
[----:B------:R-:W-:Y:S02]  /*c530*/  IMAD.IADD R3, R3, 0x1, R6 ;  /* 0x0000000103037824 */ /* 0x000fe400078e0206 */
[----:B------:R-:W-:Y:S02]  /*c540*/  IMAD R0, R0, c[0x0][0x3d8], RZ ;  /* 0x0000f60000007a24 */ /* 0x000fe400078e02ff */
[----:B------:R-:W-:-:S04]  /*c550*/  IMAD.WIDE.U32 R2, R4, c[0x0][0x3d8], R2 ;  /* 0x0000f60004027a25 */ /* 0x000fc800078e0002 */
[----:B------:R-:W-:Y:S01]  /*c560*/  IMAD R4, R4, c[0x0][0x3dc], R0 ;  /* 0x0000f70004047a24 */ /* 0x000fe200078e0200 */
[----:B------:R-:W-:-:S04]  /*c570*/  LEA R14, P0, R2, c[0x0][0x380], 0x1 ;  /* 0x0000e000020e7a11 */ /* 0x000fc800078008ff */
[----:B------:R-:W-:-:S04]  /*c580*/  IADD3 R4, R3, R4, RZ ;  /* 0x0000000403047210 */ /* 0x000fc80007ffe0ff */
[----:B------:R-:W-:Y:S01]  /*c590*/  LEA.HI.X R11, R2, c[0x0][0x384], R4, 0x1, P0 ;  /* 0x0000e100020b7a11 */ /* 0x000fe200000f0c04 */
[----:B------:R-:W-:Y:S05]  /*c5a0*/  BRA.DIV ~URZ, `(.L_x_62) ;  /* 0x00001e027f007947 */ /* 0x000fea000b800000 */
[----:B------:R1:W2:Y:S02]  /*c5b0*/  SHFL.IDX PT, R10, R11, RZ, 0x181f ;  /* 0x00181fff0b0a7589 */ /* 0x0002a400000e0000 */
.L_x_107:
[----:B------:R-:W-:Y:S05]  /*c5c0*/  BRA.DIV ~URZ, `(.L_x_63) ;  /* 0x00001e527f007947 */ /* 0x000fea000b800000 */
[----:B------:R3:W4:Y:S02]  /*c5d0*/  SHFL.IDX PT, R0, R14, RZ, 0x181f ;  /* 0x00181fff0e007589 */ /* 0x00072400000e0000 */
.L_x_108:
[----:B------:R-:W-:Y:S01]  /*c5e0*/  IMAD R12, R19, c[0x0][0x4e8], RZ ;  /* 0x00013a00130c7a24 */ /* 0x000fe200078e02ff */
[----:B------:R-:W-:Y:S04]  /*c5f0*/  BSSY B0, `(.L_x_64) ;  /* 0x000001a000007945 */ /* 0x000fe80003800000 */
[----:B------:R-:W-:-:S13]  /*c600*/  ISETP.GE.AND P0, PT, R13, R12, PT ;  /* 0x0000000c0d00720c */ /* 0x000fda0003f06270 */
[----:B------:R-:W-:Y:S05]  /*c610*/  @P0 BRA `(.L_x_65) ;  /* 0x0000017000000947 */ /* 0x000fea0003800000 */
[----:B------:R-:W5:Y:S04]  /*c620*/  LDL.64 R2, [R1+0x28] ;  /* 0x0000280001027983 */ /* 0x000f680000100a00 */
        /* <DEDUP_REMOVED lines=10> */
[-C--:B------:R-:W-:Y:S02]  /*c6d0*/  @!P3 LEA R8, P4, R2, R0.reuse, 0x1 ;  /* 0x000000000208b211 */ /* 0x080fe400078808ff */
[----:B------:R-:W-:Y:S02]  /*c6e0*/  @!P2 LEA R6, P6, R20, R0, 0x1 ;  /* 0x000000001406a211 */ /* 0x000fe400078c08ff */
[----:B------:R-:W-:Y:S02]  /*c6f0*/  @!P3 LEA.HI.X R9, R2, R10, R3, 0x1, P4 ;  /* 0x0000000a0209b211 */ /* 0x000fe400020f0c03 */
[----:B------:R-:W-:Y:S02]  /*c700*/  @!P1 LEA R4, P5, R17, R0, 0x1 ;  /* 0x0000000011049211 */ /* 0x000fe400078a08ff */
[----:B------:R-:W-:Y:S02]  /*c710*/  @!P2 LEA.HI.X R7, R20, R10, R21, 0x1, P6 ;  /* 0x0000000a1407a211 */ /* 0x000fe400030f0c15 */
[----:B------:R-:W-:-:S02]  /*c720*/  @!P0 LEA R2, P4, R15, R0, 0x1 ;  /* 0x000000000f028211 */ /* 0x000fc400078808ff */
[-C--:B------:R-:W-:Y:S02]  /*c730*/  @!P1 LEA.HI.X R5, R17, R10.reuse, R18, 0x1, P5 ;  /* 0x0000000a11059211 */ /* 0x080fe400028f0c12 */
[----:B------:R-:W-:Y:S01]  /*c740*/  @!P0 LEA.HI.X R3, R15, R10, R16, 0x1, P4 ;  /* 0x0000000a0f038211 */ /* 0x000fe200020f0c10 */
[----:B------:R2:W-:Y:S04]  /*c750*/  @!P3 ST.E.128 [R8.64], RZ ;  /* 0x000000ff0800b985 */ /* 0x0005e8000c101d06 */
[----:B------:R2:W-:Y:S04]  /*c760*/  @!P2 ST.E.128 [R6.64], RZ ;  /* 0x000000ff0600a985 */ /* 0x0005e8000c101d06 */
[----:B------:R2:W-:Y:S04]  /*c770*/  @!P1 ST.E.128 [R4.64], RZ ;  /* 0x000000ff04009985 */ /* 0x0005e8000c101d06 */
[----:B------:R2:W-:Y:S02]  /*c780*/  @!P0 ST.E.128 [R2.64], RZ ;  /* 0x000000ff02008985 */ /* 0x0005e4000c101d06 */
.L_x_65:
[----:B------:R-:W-:Y:S05]  /*c790*/  BSYNC B0 ;  /* 0x0000000000007941 */ /* 0x000fea0003800000 */
.L_x_64:
[----:B------:R-:W-:Y:S05]  /*c7a0*/  BRA.DIV ~URZ, `(.L_x_66) ;  /* 0x00001cd27f007947 */ /* 0x000fea000b800000 */
[----:B--2---:R2:W1:Y:S04]  /*c7b0*/  SHFL.IDX PT, R10, R11, 0x1, 0x181f ;  /* 0x00381f000b0a7f89 */ /* 0x00446800000e0000 */
[----:B----4-:R2:W4:Y:S02]  /*c7c0*/  SHFL.IDX PT, R0, R14, 0x1, 0x181f ;  /* 0x00381f000e007f89 */ /* 0x01052400000e0000 */
.L_x_109:
[----:B------:R-:W-:Y:S01]  /*c7d0*/  IADD3 R2, R13, 0x20, RZ ;  /* 0x000000200d027810 */ /* 0x000fe20007ffe0ff */
[----:B------:R-:W-:Y:S03]  /*c7e0*/  BSSY B0, `(.L_x_67) ;  /* 0x000001a000007945 */ /* 0x000fe60003800000 */
[----:B------:R-:W-:-:S13]  /*c7f0*/  ISETP.GE.AND P0, PT, R2, R12, PT ;  /* 0x0000000c0200720c */ /* 0x000fda0003f06270 */
[----:B------:R-:W-:Y:S05]  /*c800*/  @P0 BRA `(.L_x_68) ;  /* 0x0000017000000947 */ /* 0x000fea0003800000 */
[----:B------:R-:W5:Y:S04]  /*c810*/  LDL.64 R22, [R1+0x28] ;  /* 0x0000280001167983 */ /* 0x000f680000100a00 */
[----:B--2---:R-:W2:Y:S04]  /*c820*/  LDL R19, [R1+0x30] ;  /* 0x0000300001137983 */ /* 0x004ea80000100800 */
[----:B---3--:R-:W3:Y:S04]  /*c830*/  LDL R17, [R1+0x34] ;  /* 0x0000340001117983 */ /* 0x008ee80000100800 */
[----:B----4-:R-:W4:Y:S04]  /*c840*/  LDL R15, [R1+0x38] ;  /* 0x00003800010f7983 */ /* 0x010f280000100800 */
[----:B------:R-:W4:Y:S04]  /*c850*/  LDL R20, [R1+0x68] ;  /* 0x0000680001147983 */ /* 0x000f280000100800 */
[----:B------:R-:W4:Y:S04]  /*c860*/  LDL R18, [R1+0x64] ;  /* 0x0000640001127983 */ /* 0x000f280000100800 */
[----:B------:R-:W4:Y:S01]  /*c870*/  LDL R16, [R1+0x60] ;  /* 0x0000600001107983 */ /* 0x000f220000100800 */
[----:B-----5:R-:W-:-:S02]  /*c880*/  ISETP.GE.AND P3, PT, R22, c[0x0][0x3c8], PT ;  /* 0x0000f20016007a0c */ /* 0x020fc40003f66270 */
[----:B--2---:R-:W-:Y:S02]  /*c890*/  ISETP.GE.AND P2, PT, R19, c[0x0][0x3c8], PT ;  /* 0x0000f20013007a0c */ /* 0x004fe40003f46270 */
[----:B---3--:R-:W-:Y:S02]  /*c8a0*/  ISETP.GE.AND P1, PT, R17, c[0x0][0x3c8], PT ;  /* 0x0000f20011007a0c */ /* 0x008fe40003f26270 */
[----:B----4-:R-:W-:-:S07]  /*c8b0*/  ISETP.GE.AND P0, PT, R15, c[0x0][0x3c8], PT ;  /* 0x0000f2000f007a0c */ /* 0x010fce0003f06270 */
[CC--:B------:R-:W-:Y:S02]  /*c8c0*/  @!P3 LEA R8, P4, R22.reuse, R0.reuse, 0x1 ;  /* 0x000000001608b211 */ /* 0x0c0fe400078808ff */
[----:B------:R-:W-:Y:S02]  /*c8d0*/  @!P2 LEA R6, P6, R19, R0, 0x1 ;  /* 0x000000001306a211 */ /* 0x000fe400078c08ff */
[----:B-1----:R-:W-:Y:S02]  /*c8e0*/  @!P3 LEA.HI.X R9, R22, R10, R23, 0x1, P4 ;  /* 0x0000000a1609b211 */ /* 0x002fe400020f0c17 */
        /* <DEDUP_REMOVED lines=9> */
.L_x_68:
[----:B------:R-:W-:Y:S05]  /*c980*/  BSYNC B0 ;  /* 0x0000000000007941 */ /* 0x000fea0003800000 */
.L_x_67:
[----:B------:R-:W-:Y:S05]  /*c990*/  BRA.DIV ~URZ, `(.L_x_69) ;  /* 0x00001ba27f007947 */ /* 0x000fea000b800000 */
[----:B-1----:R1:W2:Y:S02]  /*c9a0*/  SHFL.IDX PT, R10, R11, 0x2, 0x181f ;  /* 0x00581f000b0a7f89 */ /* 0x0022a400000e0000 */
.L_x_110:
[----:B------:R-:W-:Y:S05]  /*c9b0*/  BRA.DIV ~URZ, `(.L_x_70) ;  /* 0x00001bf27f007947 */ /* 0x000fea000b800000 */
[----:B----4-:R4:W1:Y:S02]  /*c9c0*/  SHFL.IDX PT, R0, R14, 0x2, 0x181f ;  /* 0x00581f000e007f89 */ /* 0x01086400000e0000 */
.L_x_111:
[----:B------:R-:W-:Y:S01]  /*c9d0*/  IADD3 R2, R13, 0x40, RZ ;  /* 0x000000400d027810 */ /* 0x000fe20007ffe0ff */
[----:B------:R-:W-:Y:S03]  /*c9e0*/  BSSY B0, `(.L_x_71) ;  /* 0x000001a000007945 */ /* 0x000fe60003800000 */
        /* <DEDUP_REMOVED lines=13> */
[CC--:B-1----:R-:W-:Y:S02]  /*cac0*/  @!P3 LEA R8, P4, R22.reuse, R0.reuse, 0x1 ;  /* 0x000000001608b211 */ /* 0x0c2fe400078808ff */
        /* <DEDUP_REMOVED lines=11> */
.L_x_72:
[----:B------:R-:W-:Y:S05]  /*cb80*/  BSYNC B0 ;  /* 0x0000000000007941 */ /* 0x000fea0003800000 */
.L_x_71:
[----:B------:R-:W-:Y:S05]  /*cb90*/  BRA.DIV ~URZ, `(.L_x_73) ;  /* 0x00001a727f007947 */ /* 0x000fea000b800000 */
[----:B--2---:R2:W3:Y:S04]  /*cba0*/  SHFL.IDX PT, R10, R11, 0x3, 0x181f ;  /* 0x00781f000b0a7f89 */ /* 0x0044e800000e0000 */
[----:B-1----:R2:W1:Y:S02]  /*cbb0*/  SHFL.IDX PT, R0, R14, 0x3, 0x181f ;  /* 0x00781f000e007f89 */ /* 0x00246400000e0000 */
.L_x_112:
[----:B------:R-:W-:-:S04]  /*cbc0*/  IADD3 R2, R13, 0x60, RZ ;  /* 0x000000600d027810 */ /* 0x000fc80007ffe0ff */
        /* <DEDUP_REMOVED lines=25> */
.L_x_53:
[----:B------:R-:W-:Y:S05]  /*cd60*/  BSYNC B1 ;  /* 0x0000000000017941 */ /* 0x000fea0003800000 */
.L_x_37:
[----:B-1--4-:R-:W4:Y:S02]  /*cd70*/  LDL R0, [R1+0x94] ;  /* 0x0000940001007983 */ /* 0x012f240000100800 */
[----:B----4-:R-:W-:-:S13]  /*cd80*/  ISETP.NE.AND P0, PT, R0, RZ, PT ;  /* 0x000000ff0000720c */ /* 0x010fda0003f05270 */
[----:B------:R-:W-:Y:S01]  /*cd90*/  @P0 WARPSYNC 0xffffffff ;  /* 0xffffffff00000948 */ /* 0x000fe20003800000 */
[----:B------:R-:W-:Y:S06]  /*cda0*/  @P0 BAR.SYNC.DEFER_BLOCKING 0x5, 0x100 ;  /* 0x0144000000000b1d */ /* 0x000fec0000010000 */
[----:B------:R-:W1:Y:S04]  /*cdb0*/  @P0 LDS.128 R4, [0x1a080] ;  /* 0x01a08000ff040984 */ /* 0x000e680000000c00 */
[----:B-1----:R1:W-:Y:S04]  /*cdc0*/  @P0 STL.64 [R1+0x48], R4 ;  /* 0x0000480401000387 */ /* 0x0023e80000100a00 */
[----:B------:R1:W-:Y:S04]  /*cdd0*/  @P0 STL.64 [R1+0x50], R6 ;  /* 0x0000500601000387 */ /* 0x0003e80000100a00 */
[----:B------:R-:W-:Y:S06]  /*cde0*/  @P0 BAR.ARV 0x4, 0x100 ;  /* 0x0104000000000b1d */ /* 0x000fec0000002000 */
[----:B------:R-:W-:Y:S05]  /*cdf0*/  @P0 BRA `(.L_x_74) ;  /* 0x00000b9000000947 */ /* 0x000fea0003800000 */
[----:B------:R-:W4:Y:S01]  /*ce00*/  S2R R0, SR_TID.X ;  /* 0x0000000000007919 */ /* 0x000f220000002100 */
[----:B-1----:R-:W-:Y:S01]  /*ce10*/  IMAD.MOV.U32 R7, RZ, RZ, RZ ;  /* 0x000000ffff077224 */ /* 0x002fe200078e00ff */
[----:B----4-:R-:W-:-:S04]  /*ce20*/  LOP3.LUT R13, R0, 0x1f, RZ, 0xc0, !PT ;  /* 0x0000001f000d7812 */ /* 0x010fc800078ec0ff */
[----:B------:R-:W-:Y:S01]  /*ce30*/  ISETP.NE.AND P6, PT, R13, 0x1f, PT ;  /* 0x0000001f0d00780c */ /* 0x000fe20003fc5270 */
[----:B------:R-:W-:Y:S10]  /*ce40*/  BRA.DIV ~URZ, `(.L_x_75) ;  /* 0x000018827f007947 */ /* 0x000ff4000b800000 */
[----:B------:R1:W4:Y:S02]  /*ce50*/  SHFL.IDX PT, R9, R131, RZ, 0x1f ;  /* 0x00001fff83097589 */ /* 0x00032400000e0000 */
.L_x_113:
[----:B------:R-:W-:Y:S05]  /*ce60*/  BRA.DIV ~URZ, `(.L_x_76) ;  /* 0x000018d27f007947 */ /* 0x000fea000b800000 */
[----:B--2---:R2:W1:Y:S02]  /*ce70*/  SHFL.IDX PT, R8, R131, 0x1, 0x1f ;  /* 0x00201f0083087f89 */ /* 0x00446400000e0000 */
.L_x_114:
[----:B------:R-:W5:Y:S01]  /*ce80*/  LDL R0, [R1+0x54] ;  /* 0x0000540001007983 */ /* 0x000f620000100800 */
[----:B------:R-:W-:Y:S02]  /*ce90*/  IMAD.MOV.U32 R6, RZ, RZ, RZ ;  /* 0x000000ffff067224 */ /* 0x000fe400078e00ff */
[----:B-----5:R-:W-:-:S05]  /*cea0*/  IMAD.IADD R0, R0, 0x1, R13 ;  /* 0x0000000100007824 */ /* 0x020fca00078e020d */
[----:B------:R-:W-:-:S13]  /*ceb0*/  ISETP.GE.OR P0, PT, R0, c[0x0][0x53c], !P6 ;  /* 0x00014f0000007a0c */ /* 0x000fda0007706670 */
[----:B------:R-:W-:Y:S01]  /*cec0*/  @!P0 IMAD.MOV.U32 R2, RZ, RZ, 0x4 ;  /* 0x00000004ff028424 */ /* 0x000fe200078e00ff */
[----:B------:R-:W-:-:S03]  /*ced0*/  @!P0 MOV R3, 0x4 ;  /* 0x0000000400038802 */ /* 0x000fc60000000f00 */
[----:B------:R-:W-:-:S04]  /*cee0*/  @!P0 IMAD.WIDE R4, R0, R2, c[0x0][0x580] ;  /* 0x0001600000048625 */ /* 0x000fc800078e0202 */
[----:B------:R-:W-:Y:S01]  /*cef0*/  @!P0 IMAD.WIDE R2, R0, R3, c[0x0][0x578] ;  /* 0x00015e0000028625 */ /* 0x000fe200078e0203 */
[----:B------:R-:W5:Y:S04]  /*cf00*/  @!P0 LDG.E R6, [R4.64] ;  /* 0x0000000604068981 */ /* 0x000f68000c1e1900 */
[----:B------:R-:W5:Y:S01]  /*cf10*/  @!P0 LDG.E R7, [R2.64] ;  /* 0x0000000602078981 */ /* 0x000f62000c1e1900 */
[C---:B------:R-:W-:Y:S02]  /*cf20*/  ISETP.GE.U32.AND P4, PT, R13.reuse, 0x10, PT ;  /* 0x000000100d00780c */ /* 0x040fe40003f86070 */
[C---:B------:R-:W-:Y:S02]  /*cf30*/  ISETP.GE.U32.AND P3, PT, R13.reuse, 0x8, PT ;  /* 0x000000080d00780c */ /* 0x040fe40003f66070 */
[----:B------:R-:W-:-:S02]  /*cf40*/  ISETP.GE.U32.AND P2, PT, R13, 0x4, PT ;  /* 0x000000040d00780c */ /* 0x000fc40003f46070 */
[C---:B------:R-:W-:Y:S02]  /*cf50*/  ISETP.GE.U32.AND P1, PT, R13.reuse, 0x2, PT ;  /* 0x000000020d00780c */ /* 0x040fe40003f26070 */
[----:B------:R-:W-:Y:S02]  /*cf60*/  ISETP.NE.AND P5, PT, R13, RZ, PT ;  /* 0x000000ff0d00720c */ /* 0x000fe40003fa5270 */
[----:B------:R-:W-:Y:S01]  /*cf70*/  MOV R11, RZ ;  /* 0x000000ff000b7202 */ /* 0x000fe20000000f00 */
[----:B-----5:R-:W-:Y:S01]  /*cf80*/  IMAD R0, R7, R6, RZ ;  /* 0x0000000607007224 */ /* 0x020fe200078e02ff */
[----:B------:R-:W-:Y:S07]  /*cf90*/  BRA.DIV ~URZ, `(.L_x_77) ;  /* 0x000018127f007947 */ /* 0x000fee000b800000 */
[----:B------:R2:W4:Y:S02]  /*cfa0*/  SHFL.UP PT, R4, R0, 0x1, RZ ;  /* 0x0420000000047989 */ /* 0x00052400000e00ff */
.L_x_115:
[----:B----4-:R-:W-:-:S04]  /*cfb0*/  SEL R4, R4, RZ, P5 ;  /* 0x000000ff04047207 */ /* 0x010fc80002800000 */
[----:B--2---:R-:W-:Y:S01]  /*cfc0*/  IADD3 R0, R0, R4, RZ ;  /* 0x0000000400007210 */ /* 0x004fe20007ffe0ff */
[----:B------:R-:W-:Y:S05]  /*cfd0*/  BRA.DIV ~URZ, `(.L_x_78) ;  /* 0x000018127f007947 */ /* 0x000fea000b800000 */
        /* <DEDUP_REMOVED lines=12> */
[----:B------:R2:W4:Y:S02]  /*d0a0*/  SHFL.IDX PT, R0, R4, 0x1f, 0x1f ;  /* 0x03e01f0004007f89 */ /* 0x00052400000e0000 */
.L_x_116:
[----:B----4-:R-:W-:Y:S01]  /*d0b0*/  IMAD R0, R0, c[0x0][0x538], RZ ;  /* 0x00014e0000007a24 */ /* 0x010fe200078e02ff */
[----:B------:R-:W-:Y:S04]  /*d0c0*/  BSSY B1, `(.L_x_79) ;  /* 0x0000083000017945 */ /* 0x000fe80003800000 */
[----:B-1----:R-:W-:-:S04]  /*d0d0*/  IADD3 R8, R0, R8, RZ ;  /* 0x0000000800087210 */ /* 0x002fc80007ffe0ff */
[----:B------:R-:W-:-:S13]  /*d0e0*/  ISETP.GT.AND P0, PT, R8, R9, PT ;  /* 0x000000090800720c */ /* 0x000fda0003f04270 */
[----:B------:R-:W-:Y:S05]  /*d0f0*/  @P0 BRA `(.L_x_80) ;  /* 0x0000025000000947 */ /* 0x000fea0003800000 */
.L_x_84:
[----:B------:R-:W4:Y:S02]  /*d100*/  LDL.LU R0, [R1+0x54] ;  /* 0x0000540001007983 */ /* 0x000f240000300800 */
[----:B----4-:R-:W-:-:S04]  /*d110*/  IADD3 R0, R0, 0x1f, RZ ;  /* 0x0000001f00007810 */ /* 0x010fc80007ffe0ff */
[----:B------:R-:W-:-:S13]  /*d120*/  ISETP.GE.AND P0, PT, R0, c[0x0][0x53c], PT ;  /* 0x00014f0000007a0c */ /* 0x000fda0003f06270 */
[----:B------:R-:W-:Y:S05]  /*d130*/  @P0 BRA `(.L_x_81) ;  /* 0x0000076000000947 */ /* 0x000fea0003800000 */
[----:B------:R1:W-:Y:S01]  /*d140*/  STL [R1+0x54], R0 ;  /* 0x0000540001007387 */ /* 0x0003e20000100800 */
[----:B------:R-:W-:Y:S01]  /*d150*/  CS2R R6, SRZ ;  /* 0x0000000000067805 */ /* 0x000fe2000001ff00 */
[----:B-1----:R-:W-:-:S04]  /*d160*/  IADD3 R0, R0, R13, RZ ;  /* 0x0000000d00007210 */ /* 0x002fc80007ffe0ff */
[----:B------:R-:W-:-:S13]  /*d170*/  ISETP.GE.OR P0, PT, R0, c[0x0][0x53c], !P6 ;  /* 0x00014f0000007a0c */ /* 0x000fda0007706670 */
[----:B------:R-:W-:Y:S02]  /*d180*/  @!P0 MOV R2, 0x4 ;  /* 0x0000000400028802 */ /* 0x000fe40000000f00 */
[----:B------:R-:W-:-:S03]  /*d190*/  @!P0 MOV R3, 0x4 ;  /* 0x0000000400038802 */ /* 0x000fc60000000f00 */
[----:B--2---:R-:W-:-:S04]  /*d1a0*/  @!P0 IMAD.WIDE R4, R0, R2, c[0x0][0x580] ;  /* 0x0001600000048625 */ /* 0x004fc800078e0202 */
[----:B------:R-:W-:Y:S01]  /*d1b0*/  @!P0 IMAD.WIDE R2, R0, R3, c[0x0][0x578] ;  /* 0x00015e0000028625 */ /* 0x000fe200078e0203 */
[----:B------:R-:W2:Y:S04]  /*d1c0*/  @!P0 LDG.E R6, [R4.64] ;  /* 0x0000000604068981 */ /* 0x000ea8000c1e1900 */
[----:B------:R-:W2:Y:S02]  /*d1d0*/  @!P0 LDG.E R7, [R2.64] ;  /* 0x0000000602078981 */ /* 0x000ea4000c1e1900 */
[----:B--2---:R-:W-:Y:S01]  /*d1e0*/  IMAD R0, R7, R6, RZ ;  /* 0x0000000607007224 */ /* 0x004fe200078e02ff */
[----:B------:R-:W-:Y:S05]  /*d1f0*/  BRA.DIV ~URZ, `(.L_x_82) ;  /* 0x000017927f007947 */ /* 0x000fea000b800000 */
[----:B------:R1:W2:Y:S02]  /*d200*/  SHFL.UP PT, R2, R0, 0x1, RZ ;  /* 0x0420000000027989 */ /* 0x0002a400000e00ff */
.L_x_117:
        /* <DEDUP_REMOVED lines=16> */
.L_x_118:
[----:B--2---:R-:W-:-:S05]  /*d310*/  IMAD R0, R0, c[0x0][0x538], RZ ;  /* 0x00014e0000007a24 */ /* 0x004fca00078e02ff */
[----:B------:R-:W-:-:S04]  /*d320*/  IADD3 R8, R0, R8, RZ ;  /* 0x0000000800087210 */ /* 0x000fc80007ffe0ff */
[----:B------:R-:W-:-:S13]  /*d330*/  ISETP.GT.AND P0, PT, R8, R9, PT ;  /* 0x000000090800720c */ /* 0x000fda0003f04270 */
[----:B-1-3--:R-:W-:Y:S05]  /*d340*/  @!P0 BRA `(.L_x_84) ;  /* 0xfffffdb000008947 */ /* 0x00afea000383ffff */
.L_x_80:
[----:B---3--:R-:W-:-:S05]  /*d350*/  IADD3 R10, -R0, R8, RZ ;  /* 0x00000008000a7210 */ /* 0x008fca0007ffe1ff */
[----:B------:R-:W-:-:S05]  /*d360*/  IMAD R0, R4, c[0x0][0x538], R10 ;  /* 0x00014e0004007a24 */ /* 0x000fca00078e020a */
[----:B------:R-:W-:Y:S01]  /*d370*/  ISETP.GT.AND P0, PT, R0, R9, PT ;  /* 0x000000090000720c */ /* 0x000fe20003f04270 */
[----:B------:R-:W-:-:S12]  /*d380*/  BRA.DIV ~URZ, `(.L_x_85) ;  /* 0x000017f27f007947 */ /* 0x000fd8000b800000 */
[----:B------:R-:W-:-:S04]  /*d390*/  VOTE.ANY R8, PT, !P0 ;  /* 0x0000000000087806 */ /* 0x000fc800040e0100 */
.L_x_119:
[----:B------:R1:W3:Y:S01]  /*d3a0*/  POPC R12, R8 ;  /* 0x00000008000c7309 */ /* 0x0002e20000000000 */
[----:B------:R-:W-:Y:S05]  /*d3b0*/  BRA.DIV ~URZ, `(.L_x_86) ;  /* 0x000018127f007947 */ /* 0x000fea000b800000 */
[----:B---3--:R3:W4:Y:S04]  /*d3c0*/  SHFL.IDX PT, R6, R6, R12, 0x1f ;  /* 0x00001f0c06067589 */ /* 0x00872800000e0000 */
[----:B------:R3:W1:Y:S02]  /*d3d0*/  SHFL.IDX PT, R7, R7, R12, 0x1f ;  /* 0x00001f0c07077589 */ /* 0x00066400000e0000 */
.L_x_120:
[----:B------:R-:W-:Y:S01]  /*d3e0*/  ISETP.NE.AND P0, PT, R8, RZ, PT ;  /* 0x000000ff0800720c */ /* 0x000fe20003f05270 */
[----:B------:R-:W-:-:S12]  /*d3f0*/  BSSY B0, `(.L_x_87) ;  /* 0x0000005000007945 */ /* 0x000fd80003800000 */
[----:B------:R-:W-:Y:S05]  /*d400*/  @!P0 BRA `(.L_x_88) ;  /* 0x0000003000008947 */ /* 0x000fea0003800000 */
[----:B------:R-:W-:Y:S01]  /*d410*/  IADD3 R3, R12, -0x1, RZ ;  /* 0xffffffff0c037810 */ /* 0x000fe20007ffe0ff */
[----:B------:R-:W-:Y:S05]  /*d420*/  BRA.DIV ~URZ, `(.L_x_89) ;  /* 0x000018727f007947 */ /* 0x000fea000b800000 */
[----:B------:R2:W3:Y:S02]  /*d430*/  SHFL.IDX PT, R11, R4, R3, 0x1f ;  /* 0x00001f03040b7589 */ /* 0x0004e400000e0000 */
.L_x_88:
[----:B------:R-:W-:Y:S05]  /*d440*/  BSYNC B0 ;  /* 0x0000000000007941 */ /* 0x000fea0003800000 */
.L_x_87:
[----:B---3--:R-:W-:Y:S01]  /*d450*/  IMAD R5, R11, c[0x0][0x538], R10 ;  /* 0x00014e000b057a24 */ /* 0x008fe200078e020a */
[----:B--2-4-:R-:W-:Y:S02]  /*d460*/  IABS R4, R6 ;  /* 0x0000000600047213 */ /* 0x014fe40000000000 */
[----:B-1----:R-:W-:Y:S01]  /*d470*/  IABS R0, R7 ;  /* 0x0000000700007213 */ /* 0x002fe20000000000 */
[----:B------:R-:W-:Y:S01]  /*d480*/  IMAD.IADD R10, R9, 0x1, -R5 ;  /* 0x00000001090a7824 */ /* 0x000fe200078e0a05 */
[----:B------:R1:W-:Y:S01]  /*d490*/  STL [R1+0x48], R5 ;  /* 0x0000480501007387 */ /* 0x0003e20000100800 */
[----:B------:R-:W2:Y:S03]  /*d4a0*/  I2F.RP R2, R4 ;  /* 0x0000000400027306 */ /* 0x000ea60000209400 */
[----:B------:R-:W3:Y:S05]  /*d4b0*/  LDL.LU R14, [R1+0x54] ;  /* 0x00005400010e7983 */ /* 0x000eea0000300800 */
[----:B--2---:R-:W2:Y:S02]  /*d4c0*/  MUFU.RCP R2, R2 ;  /* 0x0000000200027308 */ /* 0x004ea40000001000 */
[----:B--2---:R-:W-:-:S06]  /*d4d0*/  IADD3 R2, R2, 0xffffffe, RZ ;  /* 0x0ffffffe02027810 */ /* 0x004fcc0007ffe0ff */
[----:B------:R-:W2:Y:S01]  /*d4e0*/  F2I.FTZ.U32.TRUNC.NTZ R3, R2 ;  /* 0x0000000200037305 */ /* 0x000ea2000021f000 */
[----:B-1----:R-:W-:Y:S01]  /*d4f0*/  IMAD.MOV.U32 R5, RZ, RZ, R0 ;  /* 0x000000ffff057224 */ /* 0x002fe200078e0000 */
[----:B------:R-:W-:Y:S02]  /*d500*/  IABS R0, R6 ;  /* 0x0000000600007213 */ /* 0x000fe40000000000 */
[----:B------:R-:W-:-:S04]  /*d510*/  IABS R9, R10 ;  /* 0x0000000a00097213 */ /* 0x000fc80000000000 */
[----:B------:R-:W1:Y:S01]  /*d520*/  I2F.RP R11, R5 ;  /* 0x00000005000b7306 */ /* 0x000e620000209400 */
[----:B--2---:R-:W-:-:S04]  /*d530*/  IMAD.MOV R2, RZ, RZ, -R3 ;  /* 0x000000ffff027224 */ /* 0x004fc800078e0a03 */
[----:B------:R-:W-:Y:S01]  /*d540*/  IMAD R8, R2, R4, RZ ;  /* 0x0000000402087224 */ /* 0x000fe200078e02ff */
[----:B------:R-:W-:Y:S01]  /*d550*/  MOV R2, RZ ;  /* 0x000000ff00027202 */ /* 0x000fe20000000f00 */
[----:B------:R-:W-:-:S04]  /*d560*/  IMAD.MOV R0, RZ, RZ, -R0 ;  /* 0x000000ffff007224 */ /* 0x000fc800078e0a00 */
[----:B------:R-:W-:-:S04]  /*d570*/  IMAD.HI.U32 R8, R3, R8, R2 ;  /* 0x0000000803087227 */ /* 0x000fc800078e0002 */
[----:B------:R-:W-:Y:S02]  /*d580*/  IMAD.MOV.U32 R2, RZ, RZ, R9 ;  /* 0x000000ffff027224 */ /* 0x000fe400078e0009 */
[----:B------:R-:W-:Y:S02]  /*d590*/  IMAD.MOV.U32 R3, RZ, RZ, R0 ;  /* 0x000000ffff037224 */ /* 0x000fe400078e0000 */
[----:B------:R-:W-:-:S04]  /*d5a0*/  IMAD.HI.U32 R0, R8, R2, RZ ;  /* 0x0000000208007227 */ /* 0x000fc800078e00ff */
[----:B------:R-:W-:Y:S02]  /*d5b0*/  IMAD R2, R0, R3, R2 ;  /* 0x0000000300027224 */ /* 0x000fe400078e0202 */
[----:B-1----:R-:W1:Y:S03]  /*d5c0*/  MUFU.RCP R3, R11 ;  /* 0x0000000b00037308 */ /* 0x002e660000001000 */
[----:B------:R-:W-:Y:S02]  /*d5d0*/  ISETP.GT.U32.AND P0, PT, R4, R2, PT ;  /* 0x000000020400720c */ /* 0x000fe40003f04070 */
[----:B-1----:R-:W-:-:S11]  /*d5e0*/  IADD3 R3, R3, 0xffffffe, RZ ;  /* 0x0ffffffe03037810 */ /* 0x002fd60007ffe0ff */
[-C--:B------:R-:W-:Y:S01]  /*d5f0*/  @!P0 IADD3 R2, R2, -R4.reuse, RZ ;  /* 0x8000000402028210 */ /* 0x080fe20007ffe0ff */
[----:B------:R-:W1:Y:S03]  /*d600*/  F2I.FTZ.U32.TRUNC.NTZ R3, R3 ;  /* 0x0000000300037305 */ /* 0x000e66000021f000 */
[----:B------:R-:W-:Y:S02]  /*d610*/  ISETP.GE.U32.AND P2, PT, R2, R4, PT ;  /* 0x000000040200720c */ /* 0x000fe40003f46070 */
[----:B------:R-:W-:Y:S02]  /*d620*/  LOP3.LUT R2, R10, R6, RZ, 0x3c, !PT ;  /* 0x000000060a027212 */ /* 0x000fe400078e3cff */
[----:B------:R-:W-:Y:S02]  /*d630*/  @!P0 IADD3 R0, R0, 0x1, RZ ;  /* 0x0000000100008810 */ /* 0x000fe40007ffe0ff */
[----:B------:R-:W-:-:S02]  /*d640*/  ISETP.GE.AND P1, PT, R2, RZ, PT ;  /* 0x000000ff0200720c */ /* 0x000fc40003f26270 */
[----:B------:R-:W-:-:S05]  /*d650*/  ISETP.NE.AND P0, PT, R6, RZ, PT ;  /* 0x000000ff0600720c */ /* 0x000fca0003f05270 */
[----:B------:R-:W-:Y:S01]  /*d660*/  @P2 IADD3 R0, R0, 0x1, RZ ;  /* 0x0000000100002810 */ /* 0x000fe20007ffe0ff */
[----:B-1----:R-:W-:-:S04]  /*d670*/  IMAD.MOV R2, RZ, RZ, -R3 ;  /* 0x000000ffff027224 */ /* 0x002fc800078e0a03 */
[----:B------:R-:W-:Y:S01]  /*d680*/  IMAD.MOV.U32 R4, RZ, RZ, R2 ;  /* 0x000000ffff047224 */ /* 0x000fe200078e0002 */
[----:B------:R-:W-:Y:S01]  /*d690*/  IABS R2, R7 ;  /* 0x0000000700027213 */ /* 0x000fe20000000000 */
[----:B------:R-:W-:Y:S01]  /*d6a0*/  @!P1 IMAD.MOV R0, RZ, RZ, -R0 ;  /* 0x000000ffff009224 */ /* 0x000fe200078e0a00 */
[----:B------:R-:W-:Y:S01]  /*d6b0*/  @!P0 LOP3.LUT R0, RZ, R6, RZ, 0x33, !PT ;  /* 0x00000006ff008212 */ /* 0x000fe200078e33ff */
[----:B------:R-:W-:Y:S01]  /*d6c0*/  IMAD R4, R4, R5, RZ ;  /* 0x0000000504047224 */ /* 0x000fe200078e02ff */
[----:B------:R-:W-:Y:S01]  /*d6d0*/  IADD3 R8, RZ, -R2, RZ ;  /* 0x80000002ff087210 */ /* 0x000fe20007ffe0ff */
[----:B------:R-:W-:Y:S01]  /*d6e0*/  IMAD.MOV.U32 R2, RZ, RZ, RZ ;  /* 0x000000ffff027224 */ /* 0x000fe200078e00ff */
[----:B------:R-:W-:-:S03]  /*d6f0*/  IABS R9, R0 ;  /* 0x0000000000097213 */ /* 0x000fc60000000000 */
[----:B------:R-:W-:Y:S01]  /*d700*/  IMAD.HI.U32 R2, R3, R4, R2 ;  /* 0x0000000403027227 */ /* 0x000fe200078e0002 */
[----:B------:R-:W-:-:S03]  /*d710*/  MOV R4, R8 ;  /* 0x0000000800047202 */ /* 0x000fc60000000f00 */
[----:B------:R-:W-:-:S04]  /*d720*/  IMAD.MOV.U32 R3, RZ, RZ, R9 ;  /* 0x000000ffff037224 */ /* 0x000fc800078e0009 */
[----:B------:R-:W-:-:S04]  /*d730*/  IMAD.HI.U32 R2, R2, R3, RZ ;  /* 0x0000000302027227 */ /* 0x000fc800078e00ff */
[----:B------:R-:W-:-:S05]  /*d740*/  IMAD R3, R2, R4, R3 ;  /* 0x0000000402037224 */ /* 0x000fca00078e0203 */
[----:B------:R-:W-:-:S13]  /*d750*/  ISETP.GT.U32.AND P0, PT, R5, R3, PT ;  /* 0x000000030500720c */ /* 0x000fda0003f04070 */
[----:B------:R-:W-:-:S05]  /*d760*/  @!P0 IMAD.IADD R3, R3, 0x1, -R5 ;  /* 0x0000000103038824 */ /* 0x000fca00078e0a05 */
[----:B------:R-:W-:Y:S02]  /*d770*/  ISETP.GE.U32.AND P2, PT, R3, R5, PT ;  /* 0x000000050300720c */ /* 0x000fe40003f46070 */
[----:B------:R-:W-:Y:S02]  /*d780*/  LOP3.LUT R3, R0, R7, RZ, 0x3c, !PT ;  /* 0x0000000700037212 */ /* 0x000fe400078e3cff */
[----:B------:R-:W-:Y:S02]  /*d790*/  @!P0 IADD3 R2, R2, 0x1, RZ ;  /* 0x0000000102028810 */ /* 0x000fe40007ffe0ff */
[----:B------:R-:W-:Y:S02]  /*d7a0*/  ISETP.GE.AND P1, PT, R3, RZ, PT ;  /* 0x000000ff0300720c */ /* 0x000fe40003f26270 */
[----:B------:R-:W-:-:S05]  /*d7b0*/  ISETP.NE.AND P0, PT, R7, RZ, PT ;  /* 0x000000ff0700720c */ /* 0x000fca0003f05270 */
[----:B------:R-:W-:-:S06]  /*d7c0*/  @P2 IADD3 R2, R2, 0x1, RZ ;  /* 0x0000000102022810 */ /* 0x000fcc0007ffe0ff */
[----:B------:R-:W-:Y:S02]  /*d7d0*/  @!P1 IMAD.MOV R2, RZ, RZ, -R2 ;  /* 0x000000ffff029224 */ /* 0x000fe400078e0a02 */
[----:B------:R-:W-:-:S04]  /*d7e0*/  @!P0 LOP3.LUT R2, RZ, R7, RZ, 0x33, !PT ;  /* 0x00000007ff028212 */ /* 0x000fc800078e33ff */
[----:B------:R-:W-:Y:S01]  /*d7f0*/  IADD3 R3, -R2, RZ, RZ ;  /* 0x000000ff02037210 */ /* 0x000fe20007ffe1ff */
[----:B------:R-:W-:Y:S02]  /*d800*/  IMAD R6, R0, R6, RZ ;  /* 0x0000000600067224 */ /* 0x000fe400078e02ff */
[C---:B------:R-:W-:Y:S02]  /*d810*/  IMAD R2, R7.reuse, 0x1000000, R2 ;  /* 0x0100000007027824 */ /* 0x040fe400078e0202 */
[----:B------:R-:W-:Y:S01]  /*d820*/  IMAD R0, R7, R3, R0 ;  /* 0x0000000307007224 */ /* 0x000fe200078e0200 */
[----:B------:R-:W-:-:S03]  /*d830*/  IADD3 R3, R10, -R6, RZ ;  /* 0x800000060a037210 */ /* 0x000fc60007ffe0ff */
[----:B------:R-:W-:-:S05]  /*d840*/  IMAD R0, R0, 0x10000, R2 ;  /* 0x0001000000007824 */ /* 0x000fca00078e0202 */
[----:B------:R1:W-:Y:S01]  /*d850*/  STL [R1+0x50], R0 ;  /* 0x0000500001007387 */ /* 0x0003e20000100800 */
[----:B---3--:R-:W-:-:S05]  /*d860*/  IMAD.IADD R14, R12, 0x1, R14 ;  /* 0x000000010c0e7824 */ /* 0x008fca00078e020e */
[----:B------:R1:W-:Y:S04]  /*d870*/  STL [R1+0x54], R14 ;  /* 0x0000540e01007387 */ /* 0x0003e80000100800 */
[----:B------:R1:W-:Y:S01]  /*d880*/  STL [R1+0x4c], R3 ;  /* 0x00004c0301007387 */ /* 0x0003e20000100800 */
[----:B------:R-:W-:Y:S05]  /*d890*/  BRA `(.L_x_90) ;  /* 0x0000005000007947 */ /* 0x000fea0003800000 */
.L_x_81:
[----:B------:R-:W-:Y:S01]  /*d8a0*/  MOV R0, c[0x0][0x53c] ;  /* 0x00014f0000007a02 */ /* 0x000fe20000000f00 */
[----:B------:R1:W-:Y:S04]  /*d8b0*/  STL [R1+0x48], R9 ;  /* 0x0000480901007387 */ /* 0x0003e80000100800 */
[----:B------:R1:W-:Y:S04]  /*d8c0*/  STL [R1+0x4c], RZ ;  /* 0x00004cff01007387 */ /* 0x0003e80000100800 */
[----:B------:R1:W-:Y:S04]  /*d8d0*/  STL [R1+0x50], RZ ;  /* 0x000050ff01007387 */ /* 0x0003e80000100800 */
[----:B------:R1:W-:Y:S02]  /*d8e0*/  STL [R1+0x54], R0 ;  /* 0x0000540001007387 */ /* 0x0003e40000100800 */
.L_x_90:
[----:B------:R-:W-:Y:S05]  /*d8f0*/  BSYNC B1 ;  /* 0x0000000000017941 */ /* 0x000fea0003800000 */
.L_x_79:
[----:B--2---:R-:W2:Y:S04]  /*d900*/  LDL R4, [R1+0x48] ;  /* 0x0000480001047983 */ /* 0x004ea80000100800 */
[----:B------:R-:W2:Y:S04]  /*d910*/  LDL R5, [R1+0x4c] ;  /* 0x00004c0001057983 */ /* 0x000ea80000100800 */
[----:B------:R-:W2:Y:S04]  /*d920*/  LDL R6, [R1+0x50] ;  /* 0x0000500001067983 */ /* 0x000ea80000100800 */
[----:B------:R-:W2:Y:S01]  /*d930*/  LDL R7, [R1+0x54] ;  /* 0x0000540001077983 */ /* 0x000ea20000100800 */
[----:B------:R-:W-:Y:S03]  /*d940*/  WARPSYNC 0xffffffff ;  /* 0xffffffff00007948 */ /* 0x000fe60003800000 */
[----:B------:R-:W-:Y:S01]  /*d950*/  BAR.SYNC.DEFER_BLOCKING 0x4, 0x100 ;  /* 0x0104000000007b1d */ /* 0x000fe20000010000 */
[----:B------:R-:W-:-:S13]  /*d960*/  ISETP.NE.AND P0, PT, R13, RZ, PT ;  /* 0x000000ff0d00720c */ /* 0x000fda0003f05270 */
[----:B--2---:R2:W-:Y:S04]  /*d970*/  @!P0 STS.128 [0x1a080], R4 ;  /* 0x01a08004ff008388 */ /* 0x0045e80000000c00 */
[----:B------:R-:W-:Y:S06]  /*d980*/  BAR.ARV 0x5, 0x100 ;  /* 0x0144000000007b1d */ /* 0x000fec0000002000 */
.L_x_74:
[----:B-1----:R-:W4:Y:S02]  /*d990*/  LDL R0, [R1+0x54] ;  /* 0x0000540001007983 */ /* 0x002f240000100800 */
[----:B----4-:R-:W-:-:S13]  /*d9a0*/  ISETP.GE.AND P0, PT, R0, c[0x0][0x53c], PT ;  /* 0x00014f0000007a0c */ /* 0x010fda0003f06270 */
[----:B--23--:R-:W-:Y:S01]  /*d9b0*/  @P0 CALL.REL.NOINC `(.L_x_91) ;  /* 0x0000001000000944 */ /* 0x00cfe20003c00000 */
[----:B------:R-:W-:Y:S05]  /*d9c0*/  BRA `(.L_x_92) ;  /* 0xffff3a9000007947 */ /* 0x000fea000383ffff */
.L_x_91:
[----:B------:R-:W-:Y:S05]  /*d9d0*/  EXIT ;  /* 0x000000000000794d */ /* 0x000fea0003800000 */
.L_x_13:
[----:B------:R-:W-:Y:S01]  /*d9e0*/  IMAD.MOV.U32 R0, RZ, RZ, R5 ;  /* 0x000000ffff007224 */ /* 0x000fe200078e0005 */
[----:B------:R-:W-:Y:S02]  /*d9f0*/  MOV R2, 0x1 ;  /* 0x0000000100027802 */ /* 0x000fe40000000f00 */
[----:B------:R-:W-:Y:S02]  /*da00*/  MOV R3, 0xda20 ;  /* 0x0000da2000037802 */ /* 0x000fe40000000f00 */
[----:B------:R-:W-:Y:S05]  /*da10*/  CALL.REL.NOINC `($__internal_2_$__cuda_sm70_shflsync_up_p) ;  /* 0x0000138000007944 */ /* 0x000fea0003c00000 */
[----:B------:R-:W-:Y:S01]  /*da20*/  MOV R0, R4 ;  /* 0x0000000400007202 */ /* 0x000fe20000000f00 */
[----:B------:R-:W-:Y:S05]  /*da30*/  BRA `(.L_x_93) ;  /* 0xffff2a3000007947 */ /* 0x000fea000383ffff */
.L_x_14:
[----:B------:R-:W-:Y:S01]  /*da40*/  IMAD.MOV.U32 R0, RZ, RZ, R5 ;  /* 0x000000ffff007224 */ /* 0x000fe200078e0005 */
[----:B------:R-:W-:Y:S02]  /*da50*/  MOV R2, 0x2 ;  /* 0x0000000200027802 */ /* 0x000fe40000000f00 */
[----:B------:R-:W-:Y:S02]  /*da60*/  MOV R3, 0xda80 ;  /* 0x0000da8000037802 */ /* 0x000fe40000000f00 */
[----:B------:R-:W-:Y:S05]  /*da70*/  CALL.REL.NOINC `($__internal_2_$__cuda_sm70_shflsync_up_p) ;  /* 0x0000132000007944 */ /* 0x000fea0003c00000 */
[----:B------:R-:W-:Y:S01]  /*da80*/  SEL R0, R4, RZ, P4 ;  /* 0x000000ff04007207 */ /* 0x000fe20002000000 */
[----:B------:R-:W-:Y:S01]  /*da90*/  IMAD.MOV.U32 R2, RZ, RZ, 0x4 ;  /* 0x00000004ff027424 */ /* 0x000fe200078e00ff */
[----:B------:R-:W-:-:S03]  /*daa0*/  MOV R3, 0xdad0 ;  /* 0x0000dad000037802 */ /* 0x000fc60000000f00 */
[----:B------:R-:W-:Y:S02]  /*dab0*/  IMAD.IADD R0, R5, 0x1, R0 ;  /* 0x0000000105007824 */ /* 0x000fe400078e0200 */
        /* <DEDUP_REMOVED lines=14> */
[----:B------:R-:W-:Y:S01]  /*dba0*/  IMAD.IADD R4, R0, 0x1, R4 ;  /* 0x0000000100047824 */ /* 0x000fe200078e0204 */
[----:B------:R-:W-:-:S03]  /*dbb0*/  MOV R0, 0x1f ;  /* 0x0000001f00007802 */ /* 0x000fc60000000f00 */
[----:B------:R-:W-:Y:S02]  /*dbc0*/  IMAD.MOV.U32 R5, RZ, RZ, R4 ;  /* 0x000000ffff057224 */ /* 0x000fe400078e0004 */
[----:B------:R-:W-:Y:S05]  /*dbd0*/  CALL.REL.NOINC `($__internal_1_$__cuda_sm70_shflsync_idx_p) ;  /* 0x0000117000007944 */ /* 0x000fea0003c00000 */
[----:B------:R-:W-:Y:S05]  /*dbe0*/  BRA `(.L_x_94) ;  /* 0xffff298000007947 */ /* 0x000fea000383ffff */
.L_x_16:
[----:B------:R-:W-:Y:S02]  /*dbf0*/  SEL R0, RZ, 0x1, P0 ;  /* 0x00000001ff007807 */ /* 0x000fe40000000000 */
[----:B------:R-:W-:Y:S02]  /*dc00*/  MOV R2, 0xdc20 ;  /* 0x0000dc2000027802 */ /* 0x000fe40000000f00 */
[----:B------:R-:W-:Y:S05]  /*dc10*/  CALL.REL.NOINC `($__internal_3_$__cuda_sm70_votesync_ballot) ;  /* 0x000011f000007944 */ /* 0x000fea0003c00000 */
[----:B------:R-:W-:Y:S01]  /*dc20*/  MOV R6, R0 ;  /* 0x0000000000067202 */ /* 0x000fe20000000f00 */
[----:B------:R-:W-:Y:S05]  /*dc30*/  BRA `(.L_x_95) ;  /* 0xffff29c000007947 */ /* 0x000fea000383ffff */
.L_x_17:
[----:B------:R-:W-:Y:S01]  /*dc40*/  IMAD.MOV.U32 R5, RZ, RZ, R8 ;  /* 0x000000ffff057224 */ /* 0x000fe200078e0008 */
[----:B--2---:R-:W-:Y:S01]  /*dc50*/  MOV R3, R13 ;  /* 0x0000000d00037202 */ /* 0x004fe20000000f00 */
[----:B------:R-:W-:Y:S01]  /*dc60*/  IMAD.MOV.U32 R0, RZ, RZ, 0x1f ;  /* 0x0000001fff007424 */ /* 0x000fe200078e00ff */
[----:B------:R-:W-:Y:S02]  /*dc70*/  MOV R2, 0xdc90 ;  /* 0x0000dc9000027802 */ /* 0x000fe40000000f00 */
[----:B-1----:R-:W-:Y:S05]  /*dc80*/  CALL.REL.NOINC `($__internal_1_$__cuda_sm70_shflsync_idx_p) ;  /* 0x000010c000007944 */ /* 0x002fea0003c00000 */
[----:B------:R-:W-:Y:S01]  /*dc90*/  IMAD.MOV.U32 R11, RZ, RZ, R0 ;  /* 0x000000ffff0b7224 */ /* 0x000fe200078e0000 */
[----:B------:R-:W-:Y:S01]  /*dca0*/  MOV R5, R7 ;  /* 0x0000000700057202 */ /* 0x000fe20000000f00 */
[----:B------:R-:W-:Y:S01]  /*dcb0*/  IMAD.MOV.U32 R7, RZ, RZ, RZ ;  /* 0x000000ffff077224 */ /* 0x000fe200078e00ff */
[----:B------:R-:W-:Y:S01]  /*dcc0*/  MOV R3, R13 ;  /* 0x0000000d00037202 */ /* 0x000fe20000000f00 */
[----:B------:R-:W-:Y:S01]  /*dcd0*/  IMAD.MOV.U32 R0, RZ, RZ, 0x1f ;  /* 0x0000001fff007424 */ /* 0x000fe200078e00ff */
[----:B------:R-:W-:-:S02]  /*dce0*/  MOV R2, 0xdd00 ;  /* 0x0000dd0000027802 */ /* 0x000fc40000000f00 */
[----:B------:R-:W-:Y:S05]  /*dcf0*/  CALL.REL.NOINC `($__internal_1_$__cuda_sm70_shflsync_idx_p) ;  /* 0x0000105000007944 */ /* 0x000fea0003c00000 */
[----:B------:R-:W-:Y:S01]  /*dd00*/  MOV R10, R0 ;  /* 0x00000000000a7202 */ /* 0x000fe20000000f00 */
[----:B------:R-:W-:Y:S05]  /*dd10*/  BRA `(.L_x_96) ;  /* 0xffff293000007947 */ /* 0x000fea000383ffff */
.L_x_20:
[----:B------:R-:W-:Y:S01]  /*dd20*/  IMAD.MOV.U32 R5, RZ, RZ, R4 ;  /* 0x000000ffff057224 */ /* 0x000fe200078e0004 */
[----:B------:R-:W-:-:S02]  /*dd30*/  MOV R0, 0x1f ;  /* 0x0000001f00007802 */ /* 0x000fc40000000f00 */
[----:B------:R-:W-:Y:S02]  /*dd40*/  MOV R2, 0xdd60 ;  /* 0x0000dd6000027802 */ /* 0x000fe40000000f00 */
[----:B-1----:R-:W-:Y:S05]  /*dd50*/  CALL.REL.NOINC `($__internal_1_$__cuda_sm70_shflsync_idx_p) ;  /* 0x00000ff000007944 */ /* 0x002fea0003c00000 */
[----:B------:R-:W-:Y:S01]  /*dd60*/  MOV R7, R0 ;  /* 0x0000000000077202 */ /* 0x000fe20000000f00 */
[----:B------:R-:W-:Y:S05]  /*dd70*/  BRA `(.L_x_19) ;  /* 0xffff293000007947 */ /* 0x000fea000383ffff */
.L_x_34:
[----:B------:R-:W-:Y:S01]  /*dd80*/  IMAD.MOV.U32 R2, RZ, RZ, R250 ;  /* 0x000000ffff027224 */ /* 0x000fe200078e00fa */
[----:B------:R-:W-:Y:S01]  /*dd90*/  MOV R7, 0x1f ;  /* 0x0000001f00077802 */ /* 0x000fe20000000f00 */
[----:B------:R-:W-:Y:S01]  /*dda0*/  IMAD.MOV.U32 R5, RZ, RZ, 0x2 ;  /* 0x00000002ff057424 */ /* 0x000fe200078e00ff */
[----:B------:R-:W-:Y:S02]  /*ddb0*/  MOV R6, 0xffffffff ;  /* 0xffffffff00067802 */ /* 0x000fe40000000f00 */
[----:B------:R-:W-:Y:S02]  /*ddc0*/  MOV R3, 0xdde0 ;  /* 0x0000dde000037802 */ /* 0x000fe40000000f00 */
[----:B-----5:R-:W-:Y:S05]  /*ddd0*/  CALL.REL.NOINC `($__internal_0_$__cuda_sm70_shflsync_bfly_p) ;  /* 0x00000f2000007944 */ /* 0x020fea0003c00000 */
[----:B------:R-:W-:Y:S01]  /*dde0*/  FADD.FTZ R0, R250, R5 ;  /* 0x00000005fa007221 */ /* 0x000fe20000010000 */
[----:B------:R-:W-:Y:S02]  /*ddf0*/  MOV R5, 0x1 ;  /* 0x0000000100057802 */ /* 0x000fe40000000f00 */
[----:B------:R-:W-:Y:S02]  /*de00*/  MOV R3, 0xde30 ;  /* 0x0000de3000037802 */ /* 0x000fe40000000f00 */
[----:B------:R-:W-:-:S02]  /*de10*/  MOV R2, R0 ;  /* 0x0000000000027202 */ /* 0x000fc40000000f00 */
[----:B------:R-:W-:Y:S05]  /*de20*/  CALL.REL.NOINC `($__internal_0_$__cuda_sm70_shflsync_bfly_p) ;  /* 0x00000ed000007944 */ /* 0x000fea0003c00000 */
[----:B------:R1:W5:Y:S01]  /*de30*/  LDL R2, [R1] ;  /* 0x0000000001027983 */ /* 0x0003620000100800 */
[----:B------:R-:W-:Y:S01]  /*de40*/  FADD.FTZ R0, R0, R5 ;  /* 0x0000000500007221 */ /* 0x000fe20000010000 */
[----:B------:R-:W-:-:S02]  /*de50*/  MOV R5, 0x2 ;  /* 0x0000000200057802 */ /* 0x000fc40000000f00 */
[----:B------:R-:W-:Y:S02]  /*de60*/  MOV R3, 0xde80 ;  /* 0x0000de8000037802 */ /* 0x000fe40000000f00 */
[----:B-1---5:R-:W-:Y:S05]  /*de70*/  CALL.REL.NOINC `($__internal_0_$__cuda_sm70_shflsync_bfly_p) ;  /* 0x00000e8000007944 */ /* 0x022fea0003c00000 */
[----:B------:R-:W2:Y:S01]  /*de80*/  LDL.LU R2, [R1] ;  /* 0x0000000001027983 */ /* 0x000ea20000300800 */
[----:B------:R-:W-:Y:S01]  /*de90*/  MOV R3, 0xdee0 ;  /* 0x0000dee000037802 */ /* 0x000fe20000000f00 */
[----:B--2---:R-:W-:Y:S01]  /*dea0*/  FADD.FTZ R4, R2, R5 ;  /* 0x0000000502047221 */ /* 0x004fe20000010000 */
[----:B------:R-:W-:-:S04]  /*deb0*/  MOV R5, 0x1 ;  /* 0x0000000100057802 */ /* 0x000fc80000000f00 */
[----:B------:R-:W-:Y:S02]  /*dec0*/  MOV R2, R4 ;  /* 0x0000000400027202 */ /* 0x000fe40000000f00 */
[----:B------:R-:W-:Y:S05]  /*ded0*/  CALL.REL.NOINC `($__internal_0_$__cuda_sm70_shflsync_bfly_p) ;  /* 0x00000e2000007944 */ /* 0x000fea0003c00000 */
[----:B------:R-:W-:Y:S01]  /*dee0*/  MOV R3, R5 ;  /* 0x0000000500037202 */ /* 0x000fe20000000f00 */
[----:B------:R-:W-:Y:S05]  /*def0*/  BRA `(.L_x_97) ;  /* 0xffffa2f000007947 */ /* 0x000fea000383ffff */
.L_x_41:
[----:B--234-:R-:W-:Y:S01]  /*df00*/  IMAD.MOV.U32 R5, RZ, RZ, R12 ;  /* 0x000000ffff057224 */ /* 0x01cfe200078e000c */
[----:B------:R-:W-:Y:S01]  /*df10*/  MOV R3, RZ ;  /* 0x000000ff00037202 */ /* 0x000fe20000000f00 */
[----:B------:R-:W-:Y:S01]  /*df20*/  IMAD.MOV.U32 R0, RZ, RZ, 0x181f ;  /* 0x0000181fff007424 */ /* 0x000fe200078e00ff */
[----:B------:R-:W-:Y:S02]  /*df30*/  MOV R2, 0xdf50 ;  /* 0x0000df5000027802 */ /* 0x000fe40000000f00 */
[----:B-1----:R-:W-:Y:S05]  /*df40*/  CALL.REL.NOINC `($__internal_1_$__cuda_sm70_shflsync_idx_p) ;  /* 0x00000e0000007944 */ /* 0x002fea0003c00000 */
[----:B------:R-:W-:Y:S01]  /*df50*/  MOV R10, R0 ;  /* 0x00000000000a7202 */ /* 0x000fe20000000f00 */
[----:B------:R-:W-:Y:S05]  /*df60*/  BRA `(.L_x_98) ;  /* 0xffffbf9000007947 */ /* 0x000fea000383ffff */
.L_x_42:
[----:B------:R-:W-:Y:S01]  /*df70*/  IMAD.MOV.U32 R5, RZ, RZ, R14 ;  /* 0x000000ffff057224 */ /* 0x000fe200078e000e */
[----:B------:R-:W-:Y:S01]  /*df80*/  MOV R3, RZ ;  /* 0x000000ff00037202 */ /* 0x000fe20000000f00 */
[----:B------:R-:W-:Y:S01]  /*df90*/  IMAD.MOV.U32 R0, RZ, RZ, 0x181f ;  /* 0x0000181fff007424 */ /* 0x000fe200078e00ff */
[----:B------:R-:W-:Y:S02]  /*dfa0*/  MOV R2, 0xdfc0 ;  /* 0x0000dfc000027802 */ /* 0x000fe40000000f00 */
[----:B-123--:R-:W-:Y:S05]  /*dfb0*/  CALL.REL.NOINC `($__internal_1_$__cuda_sm70_shflsync_idx_p) ;  /* 0x00000d9000007944 */ /* 0x00efea0003c00000 */
[----:B------:R-:W-:Y:S05]  /*dfc0*/  BRA `(.L_x_99) ;  /* 0xffffbf5000007947 */ /* 0x000fea000383ffff */
.L_x_45:
[----:B--2---:R-:W-:Y:S01]  /*dfd0*/  IMAD.MOV.U32 R5, RZ, RZ, R12 ;  /* 0x000000ffff057224 */ /* 0x004fe200078e000c */
[----:B------:R-:W-:Y:S01]  /*dfe0*/  MOV R3, 0x1 ;  /* 0x0000000100037802 */ /* 0x000fe20000000f00 */
[----:B------:R-:W-:Y:S01]  /*dff0*/  IMAD.MOV.U32 R0, RZ, RZ, 0x181f ;  /* 0x0000181fff007424 */ /* 0x000fe200078e00ff */
[----:B------:R-:W-:-:S02]  /*e000*/  MOV R2, 0xe020 ;  /* 0x0000e02000027802 */ /* 0x000fc40000000f00 */
[----:B-1-34-:R-:W-:Y:S05]  /*e010*/  CALL.REL.NOINC `($__internal_1_$__cuda_sm70_shflsync_idx_p) ;  /* 0x00000d3000007944 */ /* 0x01afea0003c00000 */
[----:B------:R-:W-:Y:S01]  /*e020*/  IMAD.MOV.U32 R10, RZ, RZ, R0 ;  /* 0x000000ffff0a7224 */ /* 0x000fe200078e0000 */
[----:B------:R-:W-:Y:S01]  /*e030*/  MOV R3, 0x1 ;  /* 0x0000000100037802 */ /* 0x000fe20000000f00 */
[----:B------:R-:W-:Y:S01]  /*e040*/  IMAD.MOV.U32 R5, RZ, RZ, R14 ;  /* 0x000000ffff057224 */ /* 0x000fe200078e000e */
[----:B------:R-:W-:-:S02]  /*e050*/  MOV R0, 0x181f ;  /* 0x0000181f00007802 */ /* 0x000fc40000000f00 */
[----:B------:R-:W-:Y:S02]  /*e060*/  MOV R2, 0xe080 ;  /* 0x0000e08000027802 */ /* 0x000fe40000000f00 */
[----:B------:R-:W-:Y:S05]  /*e070*/  CALL.REL.NOINC `($__internal_1_$__cuda_sm70_shflsync_idx_p) ;  /* 0x00000cd000007944 */ /* 0x000fea0003c00000 */
[----:B------:R-:W-:Y:S05]  /*e080*/  BRA `(.L_x_100) ;  /* 0xffffc07000007947 */ /* 0x000fea000383ffff */
.L_x_48:
[----:B-1----:R-:W-:Y:S01]  /*e090*/  IMAD.MOV.U32 R5, RZ, RZ, R12 ;  /* 0x000000ffff057224 */ /* 0x002fe200078e000c */
[----:B------:R-:W-:Y:S01]  /*e0a0*/  MOV R3, 0x2 ;  /* 0x0000000200037802 */ /* 0x000fe20000000f00 */
[----:B--2---:R-:W-:Y:S01]  /*e0b0*/  IMAD.MOV.U32 R0, RZ, RZ, 0x181f ;  /* 0x0000181fff007424 */ /* 0x004fe200078e00ff */
[----:B------:R-:W-:Y:S02]  /*e0c0*/  MOV R2, 0xe0e0 ;  /* 0x0000e0e000027802 */ /* 0x000fe40000000f00 */
[----:B---34-:R-:W-:Y:S05]  /*e0d0*/  CALL.REL.NOINC `($__internal_1_$__cuda_sm70_shflsync_idx_p) ;  /* 0x00000c7000007944 */ /* 0x018fea0003c00000 */
[----:B------:R-:W-:Y:S01]  /*e0e0*/  MOV R10, R0 ;  /* 0x00000000000a7202 */ /* 0x000fe20000000f00 */
[----:B------:R-:W-:Y:S05]  /*e0f0*/  BRA `(.L_x_101) ;  /* 0xffffc1e000007947 */ /* 0x000fea000383ffff */
.L_x_49:
[----:B-1----:R-:W-:Y:S01]  /*e100*/  IMAD.MOV.U32 R5, RZ, RZ, R14 ;  /* 0x000000ffff057224 */ /* 0x002fe200078e000e */
[----:B------:R-:W-:Y:S01]  /*e110*/  MOV R3, 0x2 ;  /* 0x0000000200037802 */ /* 0x000fe20000000f00 */
[----:B--2---:R-:W-:Y:S01]  /*e120*/  IMAD.MOV.U32 R0, RZ, RZ, 0x181f ;  /* 0x0000181fff007424 */ /* 0x004fe200078e00ff */
[----:B------:R-:W-:Y:S02]  /*e130*/  MOV R2, 0xe150 ;  /* 0x0000e15000027802 */ /* 0x000fe40000000f00 */
[----:B---34-:R-:W-:Y:S05]  /*e140*/  CALL.REL.NOINC `($__internal_1_$__cuda_sm70_shflsync_idx_p) ;  /* 0x00000c0000007944 */ /* 0x018fea0003c00000 */
[----:B------:R-:W-:Y:S05]  /*e150*/  BRA `(.L_x_102) ;  /* 0xffffc1a000007947 */ /* 0x000fea000383ffff */
.L_x_52:
[----:B-1----:R-:W-:Y:S01]  /*e160*/  IMAD.MOV.U32 R5, RZ, RZ, R12 ;  /* 0x000000ffff057224 */ /* 0x002fe200078e000c */
[----:B------:R-:W-:Y:S01]  /*e170*/  MOV R3, 0x3 ;  /* 0x0000000300037802 */ /* 0x000fe20000000f00 */
[----:B----4-:R-:W-:Y:S01]  /*e180*/  IMAD.MOV.U32 R0, RZ, RZ, 0x181f ;  /* 0x0000181fff007424 */ /* 0x010fe200078e00ff */
[----:B------:R-:W-:-:S02]  /*e190*/  MOV R2, 0xe1b0 ;  /* 0x0000e1b000027802 */ /* 0x000fc40000000f00 */
[----:B--23--:R-:W-:Y:S05]  /*e1a0*/  CALL.REL.NOINC `($__internal_1_$__cuda_sm70_shflsync_idx_p) ;  /* 0x00000ba000007944 */ /* 0x00cfea0003c00000 */
[----:B------:R-:W-:Y:S01]  /*e1b0*/  IMAD.MOV.U32 R8, RZ, RZ, R0 ;  /* 0x000000ffff087224 */ /* 0x000fe200078e0000 */
[----:B------:R-:W-:Y:S01]  /*e1c0*/  MOV R3, 0x3 ;  /* 0x0000000300037802 */ /* 0x000fe20000000f00 */
[----:B------:R-:W-:Y:S01]  /*e1d0*/  IMAD.MOV.U32 R5, RZ, RZ, R14 ;  /* 0x000000ffff057224 */ /* 0x000fe200078e000e */
[----:B------:R-:W-:-:S02]  /*e1e0*/  MOV R0, 0x181f ;  /* 0x0000181f00007802 */ /* 0x000fc40000000f00 */
[----:B------:R-:W-:Y:S02]  /*e1f0*/  MOV R2, 0xe210 ;  /* 0x0000e21000027802 */ /* 0x000fe40000000f00 */
[----:B------:R-:W-:Y:S05]  /*e200*/  CALL.REL.NOINC `($__internal_1_$__cuda_sm70_shflsync_idx_p) ;  /* 0x00000b4000007944 */ /* 0x000fea0003c00000 */
[----:B------:R-:W-:Y:S05]  /*e210*/  BRA `(.L_x_103) ;  /* 0xffffc2d000007947 */ /* 0x000fea000383ffff */
.L_x_54:
[----:B------:R-:W-:Y:S01]  /*e220*/  IMAD.MOV.U32 R5, RZ, RZ, R12 ;  /* 0x000000ffff057224 */ /* 0x000fe200078e000c */
[----:B------:R-:W-:Y:S01]  /*e230*/  MOV R3, RZ ;  /* 0x000000ff00037202 */ /* 0x000fe20000000f00 */
[----:B------:R-:W-:Y:S01]  /*e240*/  IMAD.MOV.U32 R0, RZ, RZ, 0x1c1f ;  /* 0x00001c1fff007424 */ /* 0x000fe200078e00ff */
[----:B------:R-:W-:Y:S02]  /*e250*/  MOV R2, 0xe270 ;  /* 0x0000e27000027802 */ /* 0x000fe40000000f00 */
[----:B------:R-:W-:Y:S05]  /*e260*/  CALL.REL.NOINC `($__internal_1_$__cuda_sm70_shflsync_idx_p) ;  /* 0x00000ae000007944 */ /* 0x000fea0003c00000 */
[----:B------:R-:W-:Y:S01]  /*e270*/  MOV R4, R0 ;  /* 0x0000000000047202 */ /* 0x000fe20000000f00 */
[----:B------:R-:W-:Y:S05]  /*e280*/  BRA `(.L_x_104) ;  /* 0xffffc64000007947 */ /* 0x000fea000383ffff */
.L_x_55:
[----:B------:R-:W-:Y:S01]  /*e290*/  IMAD.MOV.U32 R5, RZ, RZ, R14 ;  /* 0x000000ffff057224 */ /* 0x000fe200078e000e */
[----:B------:R-:W-:Y:S01]  /*e2a0*/  MOV R3, RZ ;  /* 0x000000ff00037202 */ /* 0x000fe20000000f00 */
[----:B------:R-:W-:Y:S01]  /*e2b0*/  IMAD.MOV.U32 R0, RZ, RZ, 0x1c1f ;  /* 0x00001c1fff007424 */ /* 0x000fe200078e00ff */
[----:B------:R-:W-:Y:S02]  /*e2c0*/  MOV R2, 0xe2e0 ;  /* 0x0000e2e000027802 */ /* 0x000fe40000000f00 */
[----:B-12---:R-:W-:Y:S05]  /*e2d0*/  CALL.REL.NOINC `($__internal_1_$__cuda_sm70_shflsync_idx_p) ;  /* 0x00000a7000007944 */ /* 0x006fea0003c00000 */
[----:B------:R-:W-:Y:S05]  /*e2e0*/  BRA `(.L_x_105) ;  /* 0xffffc60000007947 */ /* 0x000fea000383ffff */
.L_x_58:
[----:B------:R-:W-:Y:S01]  /*e2f0*/  IMAD.MOV.U32 R5, RZ, RZ, R12 ;  /* 0x000000ffff057224 */ /* 0x000fe200078e000c */
[----:B----4-:R-:W-:Y:S01]  /*e300*/  MOV R3, 0x1 ;  /* 0x0000000100037802 */ /* 0x010fe20000000f00 */
[----:B------:R-:W-:Y:S01]  /*e310*/  IMAD.MOV.U32 R0, RZ, RZ, 0x1c1f ;  /* 0x00001c1fff007424 */ /* 0x000fe200078e00ff */
[----:B------:R-:W-:-:S02]  /*e320*/  MOV R2, 0xe340 ;  /* 0x0000e34000027802 */ /* 0x000fc40000000f00 */
[----:B-123--:R-:W-:Y:S05]  /*e330*/  CALL.REL.NOINC `($__internal_1_$__cuda_sm70_shflsync_idx_p) ;  /* 0x00000a1000007944 */ /* 0x00efea0003c00000 */
[----:B------:R-:W-:Y:S01]  /*e340*/  IMAD.MOV.U32 R4, RZ, RZ, R0 ;  /* 0x000000ffff047224 */ /* 0x000fe200078e0000 */
[----:B------:R-:W-:Y:S01]  /*e350*/  MOV R3, 0x1 ;  /* 0x0000000100037802 */ /* 0x000fe20000000f00 */
[----:B------:R-:W-:Y:S01]  /*e360*/  IMAD.MOV.U32 R5, RZ, RZ, R14 ;  /* 0x000000ffff057224 */ /* 0x000fe200078e000e */
[----:B------:R-:W-:-:S02]  /*e370*/  MOV R0, 0x1c1f ;  /* 0x00001c1f00007802 */ /* 0x000fc40000000f00 */
[----:B------:R-:W-:Y:S02]  /*e380*/  MOV R2, 0xe3a0 ;  /* 0x0000e3a000027802 */ /* 0x000fe40000000f00 */
[----:B------:R-:W-:Y:S05]  /*e390*/  CALL.REL.NOINC `($__internal_1_$__cuda_sm70_shflsync_idx_p) ;  /* 0x000009b000007944 */ /* 0x000fea0003c00000 */
[----:B------:R-:W-:Y:S05]  /*e3a0*/  BRA `(.L_x_106) ;  /* 0xffffd1a000007947 */ /* 0x000fea000383ffff */
.L_x_62:
[----:B------:R-:W-:Y:S01]  /*e3b0*/  IMAD.MOV.U32 R5, RZ, RZ, R11 ;  /* 0x000000ffff057224 */ /* 0x000fe200078e000b */
[----:B------:R-:W-:Y:S01]  /*e3c0*/  MOV R3, RZ ;  /* 0x000000ff00037202 */ /* 0x000fe20000000f00 */
[----:B------:R-:W-:Y:S01]  /*e3d0*/  IMAD.MOV.U32 R0, RZ, RZ, 0x181f ;  /* 0x0000181fff007424 */ /* 0x000fe200078e00ff */
[----:B------:R-:W-:Y:S02]  /*e3e0*/  MOV R2, 0xe400 ;  /* 0x0000e40000027802 */ /* 0x000fe40000000f00 */
[----:B------:R-:W-:Y:S05]  /*e3f0*/  CALL.REL.NOINC `($__internal_1_$__cuda_sm70_shflsync_idx_p) ;  /* 0x0000095000007944 */ /* 0x000fea0003c00000 */
[----:B------:R-:W-:Y:S01]  /*e400*/  MOV R10, R0 ;  /* 0x00000000000a7202 */ /* 0x000fe20000000f00 */
[----:B------:R-:W-:Y:S05]  /*e410*/  BRA `(.L_x_107) ;  /* 0xffffe1a000007947 */ /* 0x000fea000383ffff */
.L_x_63:
[----:B------:R-:W-:Y:S01]  /*e420*/  IMAD.MOV.U32 R5, RZ, RZ, R14 ;  /* 0x000000ffff057224 */ /* 0x000fe200078e000e */
[----:B------:R-:W-:Y:S01]  /*e430*/  MOV R3, RZ ;  /* 0x000000ff00037202 */ /* 0x000fe20000000f00 */
[----:B------:R-:W-:Y:S01]  /*e440*/  IMAD.MOV.U32 R0, RZ, RZ, 0x181f ;  /* 0x0000181fff007424 */ /* 0x000fe200078e00ff */
[----:B------:R-:W-:Y:S02]  /*e450*/  MOV R2, 0xe470 ;  /* 0x0000e47000027802 */ /* 0x000fe40000000f00 */
[----:B-12---:R-:W-:Y:S05]  /*e460*/  CALL.REL.NOINC `($__internal_1_$__cuda_sm70_shflsync_idx_p) ;  /* 0x000008e000007944 */ /* 0x006fea0003c00000 */
[----:B------:R-:W-:Y:S05]  /*e470*/  BRA `(.L_x_108) ;  /* 0xffffe16000007947 */ /* 0x000fea000383ffff */
.L_x_66:
[----:B--2---:R-:W-:Y:S01]  /*e480*/  IMAD.MOV.U32 R5, RZ, RZ, R11 ;  /* 0x000000ffff057224 */ /* 0x004fe200078e000b */
[----:B------:R-:W-:Y:S01]  /*e490*/  MOV R3, 0x1 ;  /* 0x0000000100037802 */ /* 0x000fe20000000f00 */
[----:B----4-:R-:W-:Y:S01]  /*e4a0*/  IMAD.MOV.U32 R0, RZ, RZ, 0x181f ;  /* 0x0000181fff007424 */ /* 0x010fe200078e00ff */
[----:B------:R-:W-:-:S02]  /*e4b0*/  MOV R2, 0xe4d0 ;  /* 0x0000e4d000027802 */ /* 0x000fc40000000f00 */
[----:B-1-3--:R-:W-:Y:S05]  /*e4c0*/  CALL.REL.NOINC `($__internal_1_$__cuda_sm70_shflsync_idx_p) ;  /* 0x0000088000007944 */ /* 0x00afea0003c00000 */
[----:B------:R-:W-:Y:S01]  /*e4d0*/  IMAD.MOV.U32 R10, RZ, RZ, R0 ;  /* 0x000000ffff0a7224 */ /* 0x000fe200078e0000 */
[----:B------:R-:W-:Y:S01]  /*e4e0*/  MOV R3, 0x1 ;  /* 0x0000000100037802 */ /* 0x000fe20000000f00 */
[----:B------:R-:W-:Y:S01]  /*e4f0*/  IMAD.MOV.U32 R5, RZ, RZ, R14 ;  /* 0x000000ffff057224 */ /* 0x000fe200078e000e */
[----:B------:R-:W-:-:S02]  /*e500*/  MOV R0, 0x181f ;  /* 0x0000181f00007802 */ /* 0x000fc40000000f00 */
[----:B------:R-:W-:Y:S02]  /*e510*/  MOV R2, 0xe530 ;  /* 0x0000e53000027802 */ /* 0x000fe40000000f00 */
[----:B------:R-:W-:Y:S05]  /*e520*/  CALL.REL.NOINC `($__internal_1_$__cuda_sm70_shflsync_idx_p) ;  /* 0x0000082000007944 */ /* 0x000fea0003c00000 */
[----:B------:R-:W-:Y:S05]  /*e530*/  BRA `(.L_x_109) ;  /* 0xffffe29000007947 */ /* 0x000fea000383ffff */
.L_x_69:
[----:B-1----:R-:W-:Y:S01]  /*e540*/  IMAD.MOV.U32 R5, RZ, RZ, R11 ;  /* 0x000000ffff057224 */ /* 0x002fe200078e000b */
[----:B------:R-:W-:Y:S01]  /*e550*/  MOV R3, 0x2 ;  /* 0x0000000200037802 */ /* 0x000fe20000000f00 */
[----:B----4-:R-:W-:Y:S01]  /*e560*/  IMAD.MOV.U32 R0, RZ, RZ, 0x181f ;  /* 0x0000181fff007424 */ /* 0x010fe200078e00ff */
[----:B------:R-:W-:Y:S02]  /*e570*/  MOV R2, 0xe590 ;  /* 0x0000e59000027802 */ /* 0x000fe40000000f00 */
[----:B--23--:R-:W-:Y:S05]  /*e580*/  CALL.REL.NOINC `($__internal_1_$__cuda_sm70_shflsync_idx_p) ;  /* 0x000007c000007944 */ /* 0x00cfea0003c00000 */
[----:B------:R-:W-:Y:S01]  /*e590*/  MOV R10, R0 ;  /* 0x00000000000a7202 */ /* 0x000fe20000000f00 */
[----:B------:R-:W-:Y:S05]  /*e5a0*/  BRA `(.L_x_110) ;  /* 0xffffe40000007947 */ /* 0x000fea000383ffff */
.L_x_70:
[----:B------:R-:W-:Y:S01]  /*e5b0*/  IMAD.MOV.U32 R5, RZ, RZ, R14 ;  /* 0x000000ffff057224 */ /* 0x000fe200078e000e */
[----:B------:R-:W-:Y:S01]  /*e5c0*/  MOV R3, 0x2 ;  /* 0x0000000200037802 */ /* 0x000fe20000000f00 */
[----:B----4-:R-:W-:Y:S01]  /*e5d0*/  IMAD.MOV.U32 R0, RZ, RZ, 0x181f ;  /* 0x0000181fff007424 */ /* 0x010fe200078e00ff */
[----:B------:R-:W-:Y:S02]  /*e5e0*/  MOV R2, 0xe600 ;  /* 0x0000e60000027802 */ /* 0x000fe40000000f00 */
[----:B-123--:R-:W-:Y:S05]  /*e5f0*/  CALL.REL.NOINC `($__internal_1_$__cuda_sm70_shflsync_idx_p) ;  /* 0x0000075000007944 */ /* 0x00efea0003c00000 */
[----:B------:R-:W-:Y:S05]  /*e600*/  BRA `(.L_x_111) ;  /* 0xffffe3c000007947 */ /* 0x000fea000383ffff */
.L_x_73:
[----:B-1----:R-:W-:Y:S01]  /*e610*/  IMAD.MOV.U32 R5, RZ, RZ, R11 ;  /* 0x000000ffff057224 */ /* 0x002fe200078e000b */
[----:B------:R-:W-:Y:S01]  /*e620*/  MOV R3, 0x3 ;  /* 0x0000000300037802 */ /* 0x000fe20000000f00 */
[----:B------:R-:W-:Y:S01]  /*e630*/  IMAD.MOV.U32 R0, RZ, RZ, 0x181f ;  /* 0x0000181fff007424 */ /* 0x000fe200078e00ff */
[----:B------:R-:W-:-:S02]  /*e640*/  MOV R2, 0xe660 ;  /* 0x0000e66000027802 */ /* 0x000fc40000000f00 */
[----:B--234-:R-:W-:Y:S05]  /*e650*/  CALL.REL.NOINC `($__internal_1_$__cuda_sm70_shflsync_idx_p) ;  /* 0x000006f000007944 */ /* 0x01cfea0003c00000 */
[----:B------:R-:W-:Y:S01]  /*e660*/  IMAD.MOV.U32 R10, RZ, RZ, R0 ;  /* 0x000000ffff0a7224 */ /* 0x000fe200078e0000 */
[----:B------:R-:W-:Y:S01]  /*e670*/  MOV R3, 0x3 ;  /* 0x0000000300037802 */ /* 0x000fe20000000f00 */
[----:B------:R-:W-:Y:S01]  /*e680*/  IMAD.MOV.U32 R5, RZ, RZ, R14 ;  /* 0x000000ffff057224 */ /* 0x000fe200078e000e */
[----:B------:R-:W-:-:S02]  /*e690*/  MOV R0, 0x181f ;  /* 0x0000181f00007802 */ /* 0x000fc40000000f00 */
[----:B------:R-:W-:Y:S02]  /*e6a0*/  MOV R2, 0xe6c0 ;  /* 0x0000e6c000027802 */ /* 0x000fe40000000f00 */
[----:B------:R-:W-:Y:S05]  /*e6b0*/  CALL.REL.NOINC `($__internal_1_$__cuda_sm70_shflsync_idx_p) ;  /* 0x0000069000007944 */ /* 0x000fea0003c00000 */
[----:B------:R-:W-:Y:S05]  /*e6c0*/  BRA `(.L_x_112) ;  /* 0xffffe4f000007947 */ /* 0x000fea000383ffff */
.L_x_75:
[----:B------:R-:W-:Y:S01]  /*e6d0*/  IMAD.MOV.U32 R5, RZ, RZ, R131 ;  /* 0x000000ffff057224 */ /* 0x000fe200078e0083 */
[----:B------:R-:W-:Y:S01]  /*e6e0*/  MOV R3, RZ ;  /* 0x000000ff00037202 */ /* 0x000fe20000000f00 */
[----:B------:R-:W-:Y:S01]  /*e6f0*/  IMAD.MOV.U32 R0, RZ, RZ, 0x1f ;  /* 0x0000001fff007424 */ /* 0x000fe200078e00ff */
[----:B------:R-:W-:Y:S02]  /*e700*/  MOV R2, 0xe720 ;  /* 0x0000e72000027802 */ /* 0x000fe40000000f00 */
[----:B--23--:R-:W-:Y:S05]  /*e710*/  CALL.REL.NOINC `($__internal_1_$__cuda_sm70_shflsync_idx_p) ;  /* 0x0000063000007944 */ /* 0x00cfea0003c00000 */
[----:B------:R-:W-:Y:S01]  /*e720*/  MOV R9, R0 ;  /* 0x0000000000097202 */ /* 0x000fe20000000f00 */
[----:B------:R-:W-:Y:S05]  /*e730*/  BRA `(.L_x_113) ;  /* 0xffffe72000007947 */ /* 0x000fea000383ffff */
.L_x_76:
[----:B------:R-:W-:Y:S01]  /*e740*/  IMAD.MOV.U32 R5, RZ, RZ, R131 ;  /* 0x000000ffff057224 */ /* 0x000fe200078e0083 */
[----:B------:R-:W-:Y:S01]  /*e750*/  MOV R3, 0x1 ;  /* 0x0000000100037802 */ /* 0x000fe20000000f00 */
[----:B------:R-:W-:Y:S01]  /*e760*/  IMAD.MOV.U32 R0, RZ, RZ, 0x1f ;  /* 0x0000001fff007424 */ /* 0x000fe200078e00ff */
[----:B------:R-:W-:Y:S02]  /*e770*/  MOV R2, 0xe790 ;  /* 0x0000e79000027802 */ /* 0x000fe40000000f00 */
[----:B-1234-:R-:W-:Y:S05]  /*e780*/  CALL.REL.NOINC `($__internal_1_$__cuda_sm70_shflsync_idx_p) ;  /* 0x000005c000007944 */ /* 0x01efea0003c00000 */
[----:B------:R-:W-:Y:S01]  /*e790*/  MOV R8, R0 ;  /* 0x0000000000087202 */ /* 0x000fe20000000f00 */
[----:B------:R-:W-:Y:S05]  /*e7a0*/  BRA `(.L_x_114) ;  /* 0xffffe6d000007947 */ /* 0x000fea000383ffff */
.L_x_77:
[----:B------:R-:W-:Y:S02]  /*e7b0*/  MOV R2, 0x1 ;  /* 0x0000000100027802 */ /* 0x000fe40000000f00 */
[----:B------:R-:W-:-:S02]  /*e7c0*/  MOV R3, 0xe7e0 ;  /* 0x0000e7e000037802 */ /* 0x000fc40000000f00 */
[----:B-1234-:R-:W-:Y:S05]  /*e7d0*/  CALL.REL.NOINC `($__internal_2_$__cuda_sm70_shflsync_up_p) ;  /* 0x000005c000007944 */ /* 0x01efea0003c00000 */
[----:B------:R-:W-:Y:S05]  /*e7e0*/  BRA `(.L_x_115) ;  /* 0xffffe7c000007947 */ /* 0x000fea000383ffff */
.L_x_78:
[----:B------:R-:W-:Y:S02]  /*e7f0*/  MOV R2, 0x2 ;  /* 0x0000000200027802 */ /* 0x000fe40000000f00 */
[----:B------:R-:W-:-:S02]  /*e800*/  MOV R3, 0xe820 ;  /* 0x0000e82000037802 */ /* 0x000fc40000000f00 */
[----:B-1-3--:R-:W-:Y:S05]  /*e810*/  CALL.REL.NOINC `($__internal_2_$__cuda_sm70_shflsync_up_p) ;  /* 0x0000058000007944 */ /* 0x00afea0003c00000 */
        /* <DEDUP_REMOVED lines=23> */
.L_x_82:
[----:B------:R-:W-:Y:S02]  /*e990*/  MOV R2, 0x1 ;  /* 0x0000000100027802 */ /* 0x000fe40000000f00 */
[----:B------:R-:W-:Y:S02]  /*e9a0*/  MOV R3, 0xe9c0 ;  /* 0x0000e9c000037802 */ /* 0x000fe40000000f00 */
[----:B---3--:R-:W-:Y:S05]  /*e9b0*/  CALL.REL.NOINC `($__internal_2_$__cuda_sm70_shflsync_up_p) ;  /* 0x000003e000007944 */ /* 0x008fea0003c00000 */
[----:B------:R-:W-:Y:S01]  /*e9c0*/  MOV R2, R4 ;  /* 0x0000000400027202 */ /* 0x000fe20000000f00 */
[----:B------:R-:W-:Y:S05]  /*e9d0*/  BRA `(.L_x_117) ;  /* 0xffffe83000007947 */ /* 0x000fea000383ffff */
.L_x_83:
[----:B------:R-:W-:Y:S02]  /*e9e0*/  MOV R2, 0x2 ;  /* 0x0000000200027802 */ /* 0x000fe40000000f00 */
[----:B------:R-:W-:Y:S02]  /*e9f0*/  MOV R3, 0xea10 ;  /* 0x0000ea1000037802 */ /* 0x000fe40000000f00 */
[----:B---3--:R-:W-:Y:S05]  /*ea00*/  CALL.REL.NOINC `($__internal_2_$__cuda_sm70_shflsync_up_p) ;  /* 0x0000039000007944 */ /* 0x008fea0003c00000 */
        /* <DEDUP_REMOVED lines=23> */
.L_x_85:
[----:B------:R-:W-:Y:S02]  /*eb80*/  SEL R0, RZ, 0x1, P0 ;  /* 0x00000001ff007807 */ /* 0x000fe40000000000 */
[----:B------:R-:W-:Y:S02]  /*eb90*/  MOV R2, 0xebb0 ;  /* 0x0000ebb000027802 */ /* 0x000fe40000000f00 */
[----:B--2---:R-:W-:Y:S05]  /*eba0*/  CALL.REL.NOINC `($__internal_3_$__cuda_sm70_votesync_ballot) ;  /* 0x0000026000007944 */ /* 0x004fea0003c00000 */
[----:B------:R-:W-:Y:S01]  /*ebb0*/  MOV R8, R0 ;  /* 0x0000000000087202 */ /* 0x000fe20000000f00 */
[----:B------:R-:W-:Y:S05]  /*ebc0*/  BRA `(.L_x_119) ;  /* 0xffffe7d000007947 */ /* 0x000fea000383ffff */
.L_x_86:
[----:B------:R-:W-:Y:S01]  /*ebd0*/  IMAD.MOV.U32 R5, RZ, RZ, R6 ;  /* 0x000000ffff057224 */ /* 0x000fe200078e0006 */
[----:B---3--:R-:W-:Y:S01]  /*ebe0*/  MOV R3, R12 ;  /* 0x0000000c00037202 */ /* 0x008fe20000000f00 */
[----:B------:R-:W-:Y:S01]  /*ebf0*/  IMAD.MOV.U32 R0, RZ, RZ, 0x1f ;  /* 0x0000001fff007424 */ /* 0x000fe200078e00ff */
[----:B------:R-:W-:Y:S02]  /*ec00*/  MOV R2, 0xec20 ;  /* 0x0000ec2000027802 */ /* 0x000fe40000000f00 */
[----:B-12---:R-:W-:Y:S05]  /*ec10*/  CALL.REL.NOINC `($__internal_1_$__cuda_sm70_shflsync_idx_p) ;  /* 0x0000013000007944 */ /* 0x006fea0003c00000 */
[----:B------:R-:W-:Y:S01]  /*ec20*/  IMAD.MOV.U32 R6, RZ, RZ, R0 ;  /* 0x000000ffff067224 */ /* 0x000fe200078e0000 */
[----:B------:R-:W-:Y:S01]  /*ec30*/  MOV R3, R12 ;  /* 0x0000000c00037202 */ /* 0x000fe20000000f00 */
[----:B------:R-:W-:Y:S01]  /*ec40*/  IMAD.MOV.U32 R5, RZ, RZ, R7 ;  /* 0x000000ffff057224 */ /* 0x000fe200078e0007 */
[----:B------:R-:W-:Y:S02]  /*ec50*/  MOV R0, 0x1f ;  /* 0x0000001f00007802 */ /* 0x000fe40000000f00 */
[----:B------:R-:W-:-:S02]  /*ec60*/  MOV R2, 0xec80 ;  /* 0x0000ec8000027802 */ /* 0x000fc40000000f00 */
[----:B------:R-:W-:Y:S05]  /*ec70*/  CALL.REL.NOINC `($__internal_1_$__cuda_sm70_shflsync_idx_p) ;  /* 0x000000d000007944 */ /* 0x000fea0003c00000 */
[----:B------:R-:W-:Y:S01]  /*ec80*/  MOV R7, R0 ;  /* 0x0000000000077202 */ /* 0x000fe20000000f00 */
[----:B------:R-:W-:Y:S05]  /*ec90*/  BRA `(.L_x_120) ;  /* 0xffffe74000007947 */ /* 0x000fea000383ffff */
.L_x_89:
[----:B------:R-:W-:Y:S01]  /*eca0*/  IMAD.MOV.U32 R5, RZ, RZ, R4 ;  /* 0x000000ffff057224 */ /* 0x000fe200078e0004 */
[----:B------:R-:W-:-:S02]  /*ecb0*/  MOV R0, 0x1f ;  /* 0x0000001f00007802 */ /* 0x000fc40000000f00 */
[----:B------:R-:W-:Y:S02]  /*ecc0*/  MOV R2, 0xece0 ;  /* 0x0000ece000027802 */ /* 0x000fe40000000f00 */
[----:B-1234-:R-:W-:Y:S05]  /*ecd0*/  CALL.REL.NOINC `($__internal_1_$__cuda_sm70_shflsync_idx_p) ;  /* 0x0000007000007944 */ /* 0x01efea0003c00000 */
[----:B------:R-:W-:Y:S01]  /*ece0*/  MOV R11, R0 ;  /* 0x00000000000b7202 */ /* 0x000fe20000000f00 */
[----:B------:R-:W-:Y:S05]  /*ecf0*/  BRA `(.L_x_88) ;  /* 0xffffe74000007947 */ /* 0x000fea000383ffff */
        .weak           $__internal_0_$__cuda_sm70_shflsync_bfly_p
        .type           $__internal_0_$__cuda_sm70_shflsync_bfly_p,@function
        .size           $__internal_0_$__cuda_sm70_shflsync_bfly_p,($__internal_1_$__cuda_sm70_shflsync_idx_p - $__internal_0_$__cuda_sm70_shflsync_bfly_p)
$__internal_0_$__cuda_sm70_shflsync_bfly_p:
[----:B------:R-:W-:Y:S04]  /*ed00*/  WARPSYNC R6 ;  /* 0x0000000600007348 */ /* 0x000fe80003800000 */
[----:B------:R1:W2:Y:S02]  /*ed10*/  SHFL.BFLY PT, R5, R2, R5, R7 ;  /* 0x0c00000502057389 */ /* 0x0002a400000e0007 */
[----:B-1----:R-:W-:Y:S02]  /*ed20*/  MOV R2, R3 ;  /* 0x0000000300027202 */ /* 0x002fe40000000f00 */
[----:B------:R-:W-:-:S04]  /*ed30*/  MOV R3, 0x0 ;  /* 0x0000000000037802 */ /* 0x000fc80000000f00 */
[----:B--2---:R-:W-:Y:S05]  /*ed40*/  RET.REL.NODEC R2 `(_ZN7cutlass13device_kernelIN5flash19enable_sm80_to_sm89INS1_16FlashAttnFwdSm80INS1_25CollectiveMainloopFwdSm80ILi8ELi1ELb1EN4cute5tupleIJNS5_1CILi128EEENS7_ILi48EEENS7_ILi256EEEEEELi256ENS_6half_tEfNS_4arch4Sm80ELb0ELb0ELb0ELb1ELb0ELb0ELb1ELb1EEENS1_21CollectiveEpilogueFwdINS6_IJS8_SA_S9_EEENS6_IJNS7_ILi1EEESI_SI_EEESC_SE_Li256ELb1ELb1ELb1ELb0EEENS1_36VarlenDynamicPersistentTileSchedulerILi128ELi48ELi256ELi256ELb1ELb1ELb0ELb0ELb1ELb1EEEEEEEEEvNT_6ParamsE) ;  /* 0xffff12b002007950 */ /* 0x004fea0003c3ffff */
        .weak           $__internal_1_$__cuda_sm70_shflsync_idx_p
        .type           $__internal_1_$__cuda_sm70_shflsync_idx_p,@function
        .size           $__internal_1_$__cuda_sm70_shflsync_idx_p,($__internal_2_$__cuda_sm70_shflsync_up_p - $__internal_1_$__cuda_sm70_shflsync_idx_p)
$__internal_1_$__cuda_sm70_shflsync_idx_p:
[----:B------:R-:W-:-:S04]  /*ed50*/  MOV R132, 0xffffffff ;  /* 0xffffffff00847802 */ /* 0x000fc80000000f00 */
[----:B------:R-:W-:Y:S04]  /*ed60*/  WARPSYNC R132 ;  /* 0x0000008400007348 */ /* 0x000fe80003800000 */
[----:B------:R1:W2:Y:S02]  /*ed70*/  SHFL.IDX PT, R0, R5, R3, R0 ;  /* 0x0000000305007389 */ /* 0x0002a400000e0000 */
[----:B-1----:R-:W-:-:S04]  /*ed80*/  MOV R3, 0x0 ;  /* 0x0000000000037802 */ /* 0x002fc80000000f00 */
[----:B--2---:R-:W-:Y:S05]  /*ed90*/  RET.REL.NODEC R2 `(_ZN7cutlass13device_kernelIN5flash19enable_sm80_to_sm89INS1_16FlashAttnFwdSm80INS1_25CollectiveMainloopFwdSm80ILi8ELi1ELb1EN4cute5tupleIJNS5_1CILi128EEENS7_ILi48EEENS7_ILi256EEEEEELi256ENS_6half_tEfNS_4arch4Sm80ELb0ELb0ELb0ELb1ELb0ELb0ELb1ELb1EEENS1_21CollectiveEpilogueFwdINS6_IJS8_SA_S9_EEENS6_IJNS7_ILi1EEESI_SI_EEESC_SE_Li256ELb1ELb1ELb1ELb0EEENS1_36VarlenDynamicPersistentTileSchedulerILi128ELi48ELi256ELi256ELb1ELb1ELb0ELb0ELb1ELb1EEEEEEEEEvNT_6ParamsE) ;  /* 0xffff126002007950 */ /* 0x004fea0003c3ffff */
        .weak           $__internal_2_$__cuda_sm70_shflsync_up_p
        .type           $__internal_2_$__cuda_sm70_shflsync_up_p,@function
        .size           $__internal_2_$__cuda_sm70_shflsync_up_p,($__internal_3_$__cuda_sm70_votesync_ballot - $__internal_2_$__cuda_sm70_shflsync_up_p)
$__internal_2_$__cuda_sm70_shflsync_up_p:
[----:B------:R-:W-:Y:S02]  /*eda0*/  IMAD.MOV.U32 R4, RZ, RZ, RZ ;  /* 0x000000ffff047224 */ /* 0x000fe400078e00ff */
[----:B------:R-:W-:-:S04]  /*edb0*/  IMAD.MOV.U32 R10, RZ, RZ, -0x1 ;  /* 0xffffffffff0a7424 */ /* 0x000fc800078e00ff */
[----:B------:R-:W-:Y:S04]  /*edc0*/  WARPSYNC R10 ;  /* 0x0000000a00007348 */ /* 0x000fe80003800000 */
[----:B------:R1:W2:Y:S02]  /*edd0*/  SHFL.UP PT, R4, R0, R2, R4 ;  /* 0x0400000200047389 */ /* 0x0002a400000e0004 */
[----:B-1----:R-:W-:Y:S02]  /*ede0*/  MOV R2, R3 ;  /* 0x0000000300027202 */ /* 0x002fe40000000f00 */
[----:B------:R-:W-:-:S04]  /*edf0*/  MOV R3, 0x0 ;  /* 0x0000000000037802 */ /* 0x000fc80000000f00 */
[----:B--2---:R-:W-:Y:S05]  /*ee00*/  RET.REL.NODEC R2 `(_ZN7cutlass13device_kernelIN5flash19enable_sm80_to_sm89INS1_16FlashAttnFwdSm80INS1_25CollectiveMainloopFwdSm80ILi8ELi1ELb1EN4cute5tupleIJNS5_1CILi128EEENS7_ILi48EEENS7_ILi256EEEEEELi256ENS_6half_tEfNS_4arch4Sm80ELb0ELb0ELb0ELb1ELb0ELb0ELb1ELb1EEENS1_21CollectiveEpilogueFwdINS6_IJS8_SA_S9_EEENS6_IJNS7_ILi1EEESI_SI_EEESC_SE_Li256ELb1ELb1ELb1ELb0EEENS1_36VarlenDynamicPersistentTileSchedulerILi128ELi48ELi256ELi256ELb1ELb1ELb0ELb0ELb1ELb1EEEEEEEEEvNT_6ParamsE) ;  /* 0xffff11f002007950 */ /* 0x004fea0003c3ffff */
        .weak           $__internal_3_$__cuda_sm70_votesync_ballot
        .type           $__internal_3_$__cuda_sm70_votesync_ballot,@function
        .size           $__internal_3_$__cuda_sm70_votesync_ballot,(.L_x_2558 - $__internal_3_$__cuda_sm70_votesync_ballot)
$__internal_3_$__cuda_sm70_votesync_ballot:
[----:B------:R-:W-:Y:S01]  /*ee10*/  ISETP.NE.U32.AND P0, PT, R0, 0x1, PT ;  /* 0x000000010000780c */ /* 0x000fe20003f05070 */
[----:B------:R-:W-:-:S04]  /*ee20*/  IMAD.MOV.U32 R3, RZ, RZ, -0x1 ;  /* 0xffffffffff037424 */ /* 0x000fc800078e00ff */
[----:B------:R-:W-:Y:S08]  /*ee30*/  WARPSYNC R3 ;  /* 0x0000000300007348 */ /* 0x000ff00003800000 */
[----:B------:R-:W-:-:S04]  /*ee40*/  VOTE.ANY R0, PT, !P0 ;  /* 0x0000000000007806 */ /* 0x000fc800040e0100 */
[----:B------:R-:W-:Y:S01]  /*ee50*/  LOP3.LUT R0, R0, R3, RZ, 0xc0, !PT ;  /* 0x0000000300007212 */ /* 0x000fe200078ec0ff */
[----:B------:R-:W-:-:S04]  /*ee60*/  IMAD.MOV.U32 R3, RZ, RZ, 0x0 ;  /* 0x00000000ff037424 */ /* 0x000fc800078e00ff */
[----:B------:R-:W-:Y:S05]  /*ee70*/  RET.REL.NODEC R2 `(_ZN7cutlass13device_kernelIN5flash19enable_sm80_to_sm89INS1_16FlashAttnFwdSm80INS1_25CollectiveMainloopFwdSm80ILi8ELi1ELb1EN4cute5tupleIJNS5_1CILi128EEENS7_ILi48EEENS7_ILi256EEEEEELi256ENS_6half_tEfNS_4arch4Sm80ELb0ELb0ELb0ELb1ELb0ELb0ELb1ELb1EEENS1_21CollectiveEpilogueFwdINS6_IJS8_SA_S9_EEENS6_IJNS7_ILi1EEESI_SI_EEESC_SE_Li256ELb1ELb1ELb1ELb0EEENS1_36VarlenDynamicPersistentTileSchedulerILi128ELi48ELi256ELi256ELb1ELb1ELb0ELb0ELb1ELb1EEEEEEEEEvNT_6ParamsE) ;  /* 0xffff118002007950 */ /* 0x000fea0003c3ffff */
.L_x_121:
        /* <DEDUP_REMOVED lines=16> */
.L_x_2558:


//--------------------- .text._ZN7cutlass13device_kernelIN5flash19enable_sm80_to_sm89INS1_16FlashAttnFwdSm80INS1_25CollectiveMainloopFwdSm80ILi8ELi1ELb0EN4cute5tupleIJNS5_1CILi128EEENS7_ILi32EEENS7_ILi256EEEEEELi256ENS_6half_tEfNS_4arch4Sm80ELb0ELb0ELb0ELb1ELb0ELb1ELb1ELb1EEENS1_21CollectiveEpilogueFwdINS6_IJS8_SA_S9_EEENS6_IJNS7_ILi1EEESI_SI_EEESC_SE_Li256ELb1ELb1ELb1ELb0EEENS1_36VarlenDynamicPersistentTileSchedulerILi128ELi32ELi256ELi256ELb1ELb1ELb0ELb0ELb1ELb1EEEEEEEEEvNT_6ParamsE --------------------------
	.section	.text._ZN7cutlass13device_kernelIN5flash19enable_sm80_to_sm89INS1_16FlashAttnFwdSm80INS1_25CollectiveMainloopFwdSm80ILi8ELi1ELb0EN4cute5tupleIJNS5_1CILi128EEENS7_ILi32EEENS7_ILi256EEEEEELi256ENS_6half_tEfNS_4arch4Sm80ELb0ELb0ELb0ELb1ELb0ELb1ELb1ELb1EEENS1_21CollectiveEpilogueFwdINS6_IJS8_SA_S9_EEENS6_IJNS7_ILi1EEESI_SI_EEESC_SE_Li256ELb1ELb1ELb1ELb0EEENS1_36VarlenDynamicPersistentTileSchedulerILi128ELi32ELi256ELi256ELb1ELb1ELb0ELb0ELb1ELb1EEEEEEEEEvNT_6ParamsE,"ax",@progbits
	.sectioninfo	@"SHI_REGISTERS=255"
	.align	128
.text._ZN7cutlass13device_kernelIN5flash19enable_sm80_to_sm89INS1_16FlashAttnFwdSm80INS1_25CollectiveMainloopFwdSm80ILi8ELi1ELb0EN4cute5tupleIJNS5_1CILi128EEENS7_ILi32EEENS7_ILi256EEEEEELi256ENS_6half_tEfNS_4arch4Sm80ELb0ELb0ELb0ELb1ELb0ELb1ELb1ELb1EEENS1_21CollectiveEpilogueFwdINS6_IJS8_SA_S9_EEENS6_IJNS7_ILi1EEESI_SI_EEESC_SE_Li256ELb1ELb1ELb1ELb0EEENS1_36VarlenDynamicPersistentTileSchedulerILi128ELi32ELi256ELi256ELb1ELb1ELb0ELb0ELb1ELb1EEEEEEEEEvNT_6ParamsE:
        .type           _ZN7cutlass13device_kernelIN5flash19enable_sm80_to_sm89INS1_16FlashAttnFwdSm80INS1_25CollectiveMainloopFwdSm80ILi8ELi1ELb0EN4cute5tupleIJNS5_1CILi128EEENS7_ILi32EEENS7_ILi256EEEEEELi256ENS_6half_tEfNS_4arch4Sm80ELb0ELb0ELb0ELb1ELb0ELb1ELb1ELb1EEENS1_21CollectiveEpilogueFwdINS6_IJS8_SA_S9_EEENS6_IJNS7_ILi1EEESI_SI_EEESC_SE_Li256ELb1ELb1ELb1ELb0EEENS1_36VarlenDynamicPersistentTileSchedulerILi128ELi32ELi256ELi256ELb1ELb1ELb0ELb0ELb1ELb1EEEEEEEEEvNT_6ParamsE,@function
        .size           _ZN7cutlass13device_kernelIN5flash19enable_sm80_to_sm89INS1_16FlashAttnFwdSm80INS1_25CollectiveMainloopFwdSm80ILi8ELi1ELb0EN4cute5tupleIJNS5_1CILi128EEENS7_ILi32EEENS7_ILi256EEEEEELi256ENS_6half_tEfNS_4arch4Sm80ELb0ELb0ELb0ELb1ELb0ELb1ELb1ELb1EEENS1_21CollectiveEpilogueFwdINS6_IJS8_SA_S9_EEENS6_IJNS7_ILi1EEESI_SI_EEESC_SE_Li256ELb1ELb1ELb1ELb0EEENS1_36VarlenDynamicPersistentTileSchedulerILi128ELi32ELi256ELi256ELb1ELb1ELb0ELb0ELb1ELb1EEEEEEEEEvNT_6ParamsE,(.L_x_2563 - _ZN7cutlass13device_kernelIN5flash19enable_sm80_to_sm89INS1_16FlashAttnFwdSm80INS1_25CollectiveMainloopFwdSm80ILi8ELi1ELb0EN4cute5tupleIJNS5_1CILi128EEENS7_ILi32EEENS7_ILi256EEEEEELi256ENS_6half_tEfNS_4arch4Sm80ELb0ELb0ELb0ELb1ELb0ELb1ELb1ELb1EEENS1_21CollectiveEpilogueFwdINS6_IJS8_SA_S9_EEENS6_IJNS7_ILi1EEESI_SI_EEESC_SE_Li256ELb1ELb1ELb1ELb0EEENS1_36VarlenDynamicPersistentTileSchedulerILi128ELi32ELi256ELi256ELb1ELb1ELb0ELb0ELb1ELb1EEEEEEEEEvNT_6ParamsE)
        .other          _ZN7cutlass13device_kernelIN5flash19enable_sm80_to_sm89INS1_16FlashAttnFwdSm80INS1_25CollectiveMainloopFwdSm80ILi8ELi1ELb0EN4cute5tupleIJNS5_1CILi128EEENS7_ILi32EEENS7_ILi256EEEEEELi256ENS_6half_tEfNS_4arch4Sm80ELb0ELb0ELb0ELb1ELb0ELb1ELb1ELb1EEENS1_21CollectiveEpilogueFwdINS6_IJS8_SA_S9_EEENS6_IJNS7_ILi1EEESI_SI_EEESC_SE_Li256ELb1ELb1ELb1ELb0EEENS1_36VarlenDynamicPersistentTileSchedulerILi128ELi32ELi256ELi256ELb1ELb1ELb0ELb0ELb1ELb1EEEEEEEEEvNT_6ParamsE,@"STO_CUDA_ENTRY STV_DEFAULT"
_ZN7cutlass13device_kernelIN5flash19enable_sm80_to_sm89INS1_16FlashAttnFwdSm80INS1_25CollectiveMainloopFwdSm80ILi8ELi1ELb0EN4cute5tupleIJNS5_1CILi128EEENS7_ILi32EEENS7_ILi256EEEEEELi256ENS_6half_tEfNS_4arch4Sm80ELb0ELb0ELb0ELb1ELb0ELb1ELb1ELb1EEENS1_21CollectiveEpilogueFwdINS6_IJS8_SA_S9_EEENS6_IJNS7_ILi1EEESI_SI_EEESC_SE_Li256ELb1ELb1ELb1ELb0EEENS1_36VarlenDynamicPersistentTileSchedulerILi128ELi32ELi256ELi256ELb1ELb1ELb0ELb0ELb1ELb1EEEEEEEEEvNT_6ParamsE:
[----:B------:R-:W-:-:S03]  /*0000*/  MOV R1, c[0x0][0x28] ;  /* 0x00000a0000017a02 */ /* 0x000fc60000000f00 */
[----:B------:R-:W1:Y:S01]  /*0010*/  S2R R2, SR_TID.X ;  /* 0x0000000000027919 */ /* 0x000e620000002100 */
[----:B------:R-:W-:Y:S01]  /*0020*/  IADD3 R1, R1, -0x10, RZ ;  /* 0xfffffff001017810 */ /* 0x000fe20007ffe0ff */
[----:B------:R-:W-:Y:S01]  /*0030*/  ULDC.64 UR6, c[0x0][0x118] ;  /* 0x0000460000067ab9 */ /* 0x000fe20000000a00 */
[----:B-1----:R-:W-:-:S05]  /*0040*/  SHF.R.U32.HI R0, RZ, 0x5, R2 ;  /* 0x00000005ff007819 */ /* 0x002fca0000011602 */
[----:B------:R-:W1:Y:S02]  /*0050*/  SHFL.IDX PT, R3, R0, RZ, 0x1f ;  /* 0x00001fff00037589 */ /* 0x000e6400000e0000 */
[----:B-1----:R-:W-:Y:S02]  /*0060*/  ISETP.NE.AND P0, PT, R3, RZ, PT ;  /* 0x000000ff0300720c */ /* 0x002fe40003f05270 */
[----:B------:R1:W-:Y:S11]  /*0070*/  STL [R1], R3 ;  /* 0x0000000301007387 */ /* 0x0003f60000100800 */
[----:B------:R-:W-:Y:S06]  /*0080*/  @P0 BAR.SYNC.DEFER_BLOCKING 0x5, 0x100 ;  /* 0x0144000000000b1d */ /* 0x000fec0000010000 */
[----:B------:R-:W2:Y:S04]  /*0090*/  @P0 LDS.128 R212, [0x20080] ;  /* 0x02008000ffd40984 */ /* 0x000ea80000000c00 */
[----:B------:R-:W-:Y:S06]  /*00a0*/  @P0 BAR.ARV 0x4, 0x100 ;  /* 0x0104000000000b1d */ /* 0x000fec0000002000 */
[----:B------:R-:W-:Y:S05]  /*00b0*/  @P0 BRA `(.L_x_122) ;  /* 0x00000a7000000947 */ /* 0x000fea0003800000 */
[----:B-1----:R-:W-:Y:S01]  /*00c0*/  LOP3.LUT R12, R2, 0x1f, RZ, 0xc0, !PT ;  /* 0x0000001f020c7812 */ /* 0x002fe200078ec0ff */
[----:B------:R-:W-:Y:S01]  /*00d0*/  CS2R R8, SRZ ;  /* 0x0000000000087805 */ /* 0x000fe2000001ff00 */
[----:B------:R-:W-:-:S02]  /*00e0*/  IMAD.MOV.U32 R7, RZ, RZ, RZ ;  /* 0x000000ffff077224 */ /* 0x000fc400078e00ff */
[----:B------:R-:W-:-:S04]  /*00f0*/  ISETP.NE.AND P6, PT, R12, 0x1f, PT ;  /* 0x0000001f0c00780c */ /* 0x000fc80003fc5270 */
[----:B------:R-:W-:-:S13]  /*0100*/  ISETP.GE.OR P0, PT, R12, c[0x0][0x53c], !P6 ;  /* 0x00014f000c007a0c */ /* 0x000fda0007706670 */
[----:B------:R-:W-:Y:S02]  /*0110*/  @!P0 IMAD.MOV.U32 R4, RZ, RZ, 0x4 ;  /* 0x00000004ff048424 */ /* 0x000fe400078e00ff */
[----:B------:R-:W-:Y:S02]  /*0120*/  @!P0 IMAD.MOV.U32 R2, RZ, RZ, 0x4 ;  /* 0x00000004ff028424 */ /* 0x000fe400078e00ff */
[----:B------:R-:W-:-:S04]  /*0130*/  @!P0 IMAD.WIDE.U32 R4, R12, R4, c[0x0][0x580] ;  /* 0x000160000c048625 */ /* 0x000fc800078e0004 */
[C---:B------:R-:W-:Y:S01]  /*0140*/  @!P0 IMAD.WIDE.U32 R2, R12.reuse, R2, c[0x0][0x578] ;  /* 0x00015e000c028625 */ /* 0x040fe200078e0002 */
[----:B------:R-:W3:Y:S04]  /*0150*/  @!P0 LDG.E R8, [R4.64] ;  /* 0x0000000604088981 */ /* 0x000ee8000c1e1900 */
[----:B------:R-:W3:Y:S01]  /*0160*/  @!P0 LDG.E R7, [R2.64] ;  /* 0x0000000602078981 */ /* 0x000ee2000c1e1900 */
[C---:B------:R-:W-:Y:S01]  /*0170*/  ISETP.NE.AND P5, PT, R12.reuse, RZ, PT ;  /* 0x000000ff0c00720c */ /* 0x040fe20003fa5270 */
[----:B------:R-:W1:Y:S01]  /*0180*/  S2UR UR4, SR_CTAID.X ;  /* 0x00000000000479c3 */ /* 0x000e620000002500 */
[C---:B------:R-:W-:Y:S02]  /*0190*/  ISETP.GE.U32.AND P4, PT, R12.reuse, 0x2, PT ;  /* 0x000000020c00780c */ /* 0x040fe40003f86070 */
[----:B------:R-:W-:-:S02]  /*01a0*/  ISETP.GE.U32.AND P3, PT, R12, 0x4, PT ;  /* 0x000000040c00780c */ /* 0x000fc40003f66070 */
[C---:B------:R-:W-:Y:S02]  /*01b0*/  ISETP.GE.U32.AND P2, PT, R12.reuse, 0x8, PT ;  /* 0x000000080c00780c */ /* 0x040fe40003f46070 */
[----:B------:R-:W-:Y:S01]  /*01c0*/  ISETP.GE.U32.AND P1, PT, R12, 0x10, PT ;  /* 0x000000100c00780c */ /* 0x000fe20003f26070 */
[----:B---3--:R-:W-:-:S05]  /*01d0*/  IMAD R4, R8, R7, RZ ;  /* 0x0000000708047224 */ /* 0x008fca00078e02ff */
[----:B------:R-:W3:Y:S02]  /*01e0*/  SHFL.UP PT, R0, R4, 0x1, RZ ;  /* 0x0420000004007989 */ /* 0x000ee400000e00ff */
[----:B---3--:R-:W-:-:S05]  /*01f0*/  SEL R0, R0, RZ, P5 ;  /* 0x000000ff00007207 */ /* 0x008fca0002800000 */
[----:B------:R-:W-:-:S05]  /*0200*/  IMAD.IADD R4, R4, 0x1, R0 ;  /* 0x0000000104047824 */ /* 0x000fca00078e0200 */
        /* <DEDUP_REMOVED lines=12> */
[----:B------:R-:W3:Y:S02]  /*02d0*/  SHFL.IDX PT, R6, R4, 0x1f, 0x1f ;  /* 0x03e01f0004067f89 */ /* 0x000ee400000e0000 */
[----:B---3--:R-:W-:-:S04]  /*02e0*/  IMAD R6, R6, c[0x0][0x538], RZ ;  /* 0x00014e0006067a24 */ /* 0x008fc800078e02ff */
[----:B------:R-:W-:Y:S01]  /*02f0*/  IMAD.MOV.U32 R0, RZ, RZ, R6 ;  /* 0x000000ffff007224 */ /* 0x000fe200078e0006 */
[----:B-1----:R-:W-:-:S13]  /*0300*/  ISETP.GT.AND P0, PT, R6, UR4, PT ;  /* 0x0000000406007c0c */ /* 0x002fda000bf04270 */
[----:B------:R-:W-:Y:S05]  /*0310*/  @P0 BRA `(.L_x_123) ;  /* 0x0000027000000947 */ /* 0x000fea0003800000 */
[----:B------:R-:W-:Y:S02]  /*0320*/  MOV R6, R0 ;  /* 0x0000000000067202 */ /* 0x000fe40000000f00 */
[----:B------:R-:W-:-:S04]  /*0330*/  MOV R9, RZ ;  /* 0x000000ff00097202 */ /* 0x000fc80000000f00 */
.L_x_127:
        /* <DEDUP_REMOVED lines=12> */
[----:B------:R-:W3:Y:S04]  /*0400*/  @!P0 LDG.E R8, [R4.64] ;  /* 0x0000000604088981 */ /* 0x000ee8000c1e1900 */
[----:B------:R-:W3:Y:S02]  /*0410*/  @!P0 LDG.E R7, [R2.64] ;  /* 0x0000000602078981 */ /* 0x000ee4000c1e1900 */
[----:B---3--:R-:W-:Y:S01]  /*0420*/  IMAD R5, R8, R7, RZ ;  /* 0x0000000708057224 */ /* 0x008fe200078e02ff */
[----:B------:R-:W-:Y:S05]  /*0430*/  BRA.DIV ~URZ, `(.L_x_125) ;  /* 0x000159e27f007947 */ /* 0x000fea000b800000 */
[----:B------:R1:W3:Y:S02]  /*0440*/  SHFL.UP PT, R0, R5, 0x1, RZ ;  /* 0x0420000005007989 */ /* 0x0002e400000e00ff */
.L_x_289:
[----:B---3--:R-:W-:-:S04]  /*0450*/  SEL R0, R0, RZ, P5 ;  /* 0x000000ff00007207 */ /* 0x008fc80002800000 */
        /* <DEDUP_REMOVED lines=14> */
[----:B------:R1:W3:Y:S02]  /*0540*/  SHFL.IDX PT, R0, R4, 0x1f, 0x1f ;  /* 0x03e01f0004007f89 */ /* 0x0002e400000e0000 */
.L_x_290:
[----:B---3--:R-:W-:-:S05]  /*0550*/  IMAD R0, R0, c[0x0][0x538], RZ ;  /* 0x00014e0000007a24 */ /* 0x008fca00078e02ff */
[----:B------:R-:W-:-:S04]  /*0560*/  IADD3 R6, R0, R6, RZ ;  /* 0x0000000600067210 */ /* 0x000fc80007ffe0ff */
[----:B------:R-:W-:-:S13]  /*0570*/  ISETP.GT.AND P0, PT, R6, UR4, PT ;  /* 0x0000000406007c0c */ /* 0x000fda000bf04270 */
[----:B-12---:R-:W-:Y:S05]  /*0580*/  @!P0 BRA `(.L_x_127) ;  /* 0xfffffdb000008947 */ /* 0x006fea000383ffff */
.L_x_123:
[----:B--2---:R-:W-:-:S05]  /*0590*/  IADD3 R212, -R0, R6, RZ ;  /* 0x0000000600d47210 */ /* 0x004fca0007ffe1ff */
[----:B------:R-:W-:-:S05]  /*05a0*/  IMAD R0, R4, c[0x0][0x538], R212 ;  /* 0x00014e0004007a24 */ /* 0x000fca00078e02d4 */
[----:B------:R-:W-:Y:S01]  /*05b0*/  ISETP.GT.AND P0, PT, R0, UR4, PT ;  /* 0x0000000400007c0c */ /* 0x000fe2000bf04270 */
[----:B------:R-:W-:-:S12]  /*05c0*/  BRA.DIV ~URZ, `(.L_x_128) ;  /* 0x00015a627f007947 */ /* 0x000fd8000b800000 */
[----:B------:R-:W-:-:S04]  /*05d0*/  VOTE.ANY R6, PT, !P0 ;  /* 0x0000000000067806 */ /* 0x000fc800040e0100 */
.L_x_291:
[----:B------:R1:W2:Y:S01]  /*05e0*/  POPC R215, R6 ;  /* 0x0000000600d77309 */ /* 0x0002a20000000000 */
[----:B------:R-:W-:Y:S05]  /*05f0*/  BRA.DIV ~URZ, `(.L_x_129) ;  /* 0x00015a827f007947 */ /* 0x000fea000b800000 */
[----:B--2---:R-:W2:Y:S04]  /*0600*/  SHFL.IDX PT, R11, R8, R215, 0x1f ;  /* 0x00001fd7080b7589 */ /* 0x004ea800000e0000 */
[----:B------:R3:W4:Y:S02]  /*0610*/  SHFL.IDX PT, R10, R7, R215, 0x1f ;  /* 0x00001fd7070a7589 */ /* 0x00072400000e0000 */
[----:B---3--:R-:W-:Y:S02]  /*0620*/  MOV R7, RZ ;  /* 0x000000ff00077202 */ /* 0x008fe40000000f00 */
.L_x_292:
[----:B--2-4-:R-:W-:Y:S01]  /*0630*/  ISETP.NE.AND P0, PT, R6, RZ, PT ;  /* 0x000000ff0600720c */ /* 0x014fe20003f05270 */
[----:B------:R-:W-:-:S12]  /*0640*/  BSSY B0, `(.L_x_130) ;  /* 0x0000005000007945 */ /* 0x000fd80003800000 */
[----:B------:R-:W-:Y:S05]  /*0650*/  @!P0 BRA `(.L_x_131) ;  /* 0x0000003000008947 */ /* 0x000fea0003800000 */
[----:B------:R-:W-:Y:S01]  /*0660*/  IADD3 R3, R215, -0x1, RZ ;  /* 0xffffffffd7037810 */ /* 0x000fe20007ffe0ff */
[----:B------:R-:W-:Y:S05]  /*0670*/  BRA.DIV ~URZ, `(.L_x_132) ;  /* 0x00015ae27f007947 */ /* 0x000fea000b800000 */
[----:B------:R2:W3:Y:S02]  /*0680*/  SHFL.IDX PT, R7, R4, R3, 0x1f ;  /* 0x00001f0304077589 */ /* 0x0004e400000e0000 */
.L_x_131:
[----:B------:R-:W-:Y:S05]  /*0690*/  BSYNC B0 ;  /* 0x0000000000007941 */ /* 0x000fea0003800000 */
.L_x_130:
[----:B------:R-:W-:Y:S01]  /*06a0*/  IABS R0, R11 ;  /* 0x0000000b00007213 */ /* 0x000fe20000000000 */
[----:B---3--:R-:W-:Y:S02]  /*06b0*/  IMAD R212, R7, c[0x0][0x538], R212 ;  /* 0x00014e0007d47a24 */ /* 0x008fe400078e02d4 */
[----:B------:R-:W-:Y:S02]  /*06c0*/  IMAD.IADD R215, R215, 0x1, R9 ;  /* 0x00000001d7d77824 */ /* 0x000fe400078e0209 */
[----:B------:R-:W-:Y:S01]  /*06d0*/  IMAD.MOV.U32 R5, RZ, RZ, R0 ;  /* 0x000000ffff057224 */ /* 0x000fe200078e0000 */
[----:B------:R-:W-:Y:S02]  /*06e0*/  IABS R0, R10 ;  /* 0x0000000a00007213 */ /* 0x000fe40000000000 */
[----:B------:R-:W-:Y:S01]  /*06f0*/  IADD3 R213, -R212, UR4, RZ ;  /* 0x00000004d4d57c10 */ /* 0x000fe2000fffe1ff */
[----:B------:R-:W3:Y:S02]  /*0700*/  I2F.RP R2, R5 ;  /* 0x0000000500027306 */ /* 0x000ee40000209400 */
[----:B------:R-:W-:Y:S01]  /*0710*/  IMAD.MOV.U32 R7, RZ, RZ, R0 ;  /* 0x000000ffff077224 */ /* 0x000fe200078e0000 */
[----:B-1----:R-:W-:-:S02]  /*0720*/  IABS R6, R213 ;  /* 0x000000d500067213 */ /* 0x002fc40000000000 */
[----:B------:R-:W-:-:S03]  /*0730*/  IABS R0, R11 ;  /* 0x0000000b00007213 */ /* 0x000fc60000000000 */
[----:B------:R-:W-:Y:S01]  /*0740*/  I2F.RP R8, R7 ;  /* 0x0000000700087306 */ /* 0x000fe20000209400 */
[----:B------:R-:W-:-:S07]  /*0750*/  IADD3 R0, RZ, -R0, RZ ;  /* 0x80000000ff007210 */ /* 0x000fce0007ffe0ff */
[----:B---3--:R-:W1:Y:S02]  /*0760*/  MUFU.RCP R2, R2 ;  /* 0x0000000200027308 */ /* 0x008e640000001000 */
[----:B-1----:R-:W-:-:S06]  /*0770*/  IADD3 R2, R2, 0xffffffe, RZ ;  /* 0x0ffffffe02027810 */ /* 0x002fcc0007ffe0ff */
[----:B--2---:R-:W1:Y:S02]  /*0780*/  F2I.FTZ.U32.TRUNC.NTZ R3, R2 ;  /* 0x0000000200037305 */ /* 0x004e64000021f000 */
[----:B-1----:R-:W-:-:S04]  /*0790*/  IMAD.MOV R2, RZ, RZ, -R3 ;  /* 0x000000ffff027224 */ /* 0x002fc800078e0a03 */
[----:B------:R-:W-:Y:S02]  /*07a0*/  IMAD R4, R2, R5, RZ ;  /* 0x0000000502047224 */ /* 0x000fe400078e02ff */
[----:B------:R-:W-:-:S04]  /*07b0*/  IMAD.MOV.U32 R2, RZ, RZ, RZ ;  /* 0x000000ffff027224 */ /* 0x000fc800078e00ff */
[----:B------:R-:W-:-:S04]  /*07c0*/  IMAD.HI.U32 R2, R3, R4, R2 ;  /* 0x0000000403027227 */ /* 0x000fc800078e0002 */
[----:B------:R-:W-:-:S04]  /*07d0*/  IMAD.MOV.U32 R3, RZ, RZ, R6 ;  /* 0x000000ffff037224 */ /* 0x000fc800078e0006 */
[----:B------:R-:W-:-:S04]  /*07e0*/  IMAD.HI.U32 R2, R2, R3, RZ ;  /* 0x0000000302027227 */ /* 0x000fc800078e00ff */
[----:B------:R-:W-:Y:S02]  /*07f0*/  IMAD R0, R2, R0, R3 ;  /* 0x0000000002007224 */ /* 0x000fe400078e0203 */
[----:B------:R-:W1:Y:S03]  /*0800*/  MUFU.RCP R3, R8 ;  /* 0x0000000800037308 */ /* 0x000e660000001000 */
[----:B------:R-:W-:Y:S02]  /*0810*/  ISETP.GT.U32.AND P0, PT, R5, R0, PT ;  /* 0x000000000500720c */ /* 0x000fe40003f04070 */
[----:B-1----:R-:W-:-:S11]  /*0820*/  IADD3 R3, R3, 0xffffffe, RZ ;  /* 0x0ffffffe03037810 */ /* 0x002fd60007ffe0ff */
[----:B------:R-:W-:Y:S01]  /*0830*/  @!P0 IMAD.IADD R0, R0, 0x1, -R5 ;  /* 0x0000000100008824 */ /* 0x000fe200078e0a05 */
[----:B------:R-:W-:Y:S02]  /*0840*/  @!P0 IADD3 R2, R2, 0x1, RZ ;  /* 0x0000000102028810 */ /* 0x000fe40007ffe0ff */
[----:B------:R-:W-:Y:S01]  /*0850*/  ISETP.NE.AND P0, PT, R11, RZ, PT ;  /* 0x000000ff0b00720c */ /* 0x000fe20003f05270 */
[----:B------:R-:W1:Y:S01]  /*0860*/  F2I.FTZ.U32.TRUNC.NTZ R3, R3 ;  /* 0x0000000300037305 */ /* 0x000e62000021f000 */
[----:B------:R-:W-:Y:S02]  /*0870*/  ISETP.GE.U32.AND P2, PT, R0, R5, PT ;  /* 0x000000050000720c */ /* 0x000fe40003f46070 */
[----:B------:R-:W-:-:S04]  /*0880*/  LOP3.LUT R0, R213, R11, RZ, 0x3c, !PT ;  /* 0x0000000bd5007212 */ /* 0x000fc800078e3cff */
[----:B------:R-:W-:-:S07]  /*0890*/  ISETP.GE.AND P1, PT, R0, RZ, PT ;  /* 0x000000ff0000720c */ /* 0x000fce0003f26270 */
[----:B------:R-:W-:Y:S02]  /*08a0*/  @P2 IADD3 R2, R2, 0x1, RZ ;  /* 0x0000000102022810 */ /* 0x000fe40007ffe0ff */
[----:B-1----:R-:W-:-:S03]  /*08b0*/  IADD3 R0, RZ, -R3, RZ ;  /* 0x80000003ff007210 */ /* 0x002fc60007ffe0ff */
[----:B------:R-:W-:Y:S02]  /*08c0*/  IMAD.MOV.U32 R4, RZ, RZ, R2 ;  /* 0x000000ffff047224 */ /* 0x000fe400078e0002 */
[----:B------:R-:W-:Y:S01]  /*08d0*/  IMAD.MOV.U32 R2, RZ, RZ, R0 ;  /* 0x000000ffff027224 */ /* 0x000fe200078e0000 */
[----:B------:R-:W-:Y:S01]  /*08e0*/  IABS R0, R10 ;  /* 0x0000000a00007213 */ /* 0x000fe20000000000 */
[----:B------:R-:W-:Y:S01]  /*08f0*/  @!P1 IMAD.MOV R4, RZ, RZ, -R4 ;  /* 0x000000ffff049224 */ /* 0x000fe200078e0a04 */
[----:B------:R-:W-:Y:S01]  /*0900*/  @!P0 LOP3.LUT R4, RZ, R11, RZ, 0x33, !PT ;  /* 0x0000000bff048212 */ /* 0x000fe200078e33ff */
[----:B------:R-:W-:Y:S01]  /*0910*/  IMAD R5, R2, R7, RZ ;  /* 0x0000000702057224 */ /* 0x000fe200078e02ff */
[----:B------:R-:W-:Y:S01]  /*0920*/  MOV R2, RZ ;  /* 0x000000ff00027202 */ /* 0x000fe20000000f00 */
[----:B------:R-:W-:Y:S01]  /*0930*/  IMAD.MOV R6, RZ, RZ, -R0 ;  /* 0x000000ffff067224 */ /* 0x000fe200078e0a00 */
[----:B------:R-:W-:-:S03]  /*0940*/  IABS R8, R4 ;  /* 0x0000000400087213 */ /* 0x000fc60000000000 */
        /* <DEDUP_REMOVED lines=19> */
[----:B------:R-:W-:-:S04]  /*0a80*/  IMAD R2, R10, R2, R4 ;  /* 0x000000020a027224 */ /* 0x000fc800078e0204 */
[----:B------:R-:W-:Y:S01]  /*0a90*/  IMAD R214, R2, 0x10000, R0 ;  /* 0x0001000002d67824 */ /* 0x000fe200078e0200 */
[----:B------:R-:W-:Y:S05]  /*0aa0*/  BRA `(.L_x_133) ;  /* 0x0000004000007947 */ /* 0x000fea0003800000 */
.L_x_124:
[----:B--2---:R-:W-:Y:S01]  /*0ab0*/  IMAD.MOV.U32 R213, RZ, RZ, RZ ;  /* 0x000000ffffd57224 */ /* 0x004fe200078e00ff */
[----:B------:R-:W-:Y:S01]  /*0ac0*/  MOV R214, RZ ;  /* 0x000000ff00d67202 */ /* 0x000fe20000000f00 */
[----:B------:R-:W-:Y:S01]  /*0ad0*/  IMAD.U32 R212, RZ, RZ, UR4 ;  /* 0x00000004ffd47e24 */ /* 0x000fe2000f8e00ff */
[----:B------:R-:W-:Y:S02]  /*0ae0*/  MOV R215, c[0x0][0x53c] ;  /* 0x00014f0000d77a02 */ /* 0x000fe40000000f00 */
.L_x_133:
[----:B------:R-:W-:Y:S01]  /*0af0*/  ISETP.NE.AND P0, PT, R12, RZ, PT ;  /* 0x000000ff0c00720c */ /* 0x000fe20003f05270 */
[----:B------:R-:W-:-:S12]  /*0b00*/  WARPSYNC 0xffffffff ;  /* 0xffffffff00007948 */ /* 0x000fd80003800000 */
[----:B------:R1:W-:Y:S04]  /*0b10*/  @!P0 STS.128 [0x20080], R212 ;  /* 0x020080d4ff008388 */ /* 0x0003e80000000c00 */
[----:B------:R-:W-:Y:S06]  /*0b20*/  BAR.ARV 0x5, 0x100 ;  /* 0x0144000000007b1d */ /* 0x000fec0000002000 */
.L_x_122:
[----:B-12---:R-:W-:-:S13]  /*0b30*/  ISETP.GE.AND P0, PT, R215, c[0x0][0x53c], PT ;  /* 0x00014f00d7007a0c */ /* 0x006fda0003f06270 */
[----:B------:R-:W-:Y:S05]  /*0b40*/  @P0 EXIT ;  /* 0x000000000000094d */ /* 0x000fea0003800000 */
[----:B------:R-:W1:Y:S02]  /*0b50*/  S2R R10, SR_TID.X ;  /* 0x00000000000a7919 */ /* 0x000e640000002100 */
[----:B-1----:R-:W-:-:S04]  /*0b60*/  SHF.R.S32.HI R9, RZ, 0x1f, R10 ;  /* 0x0000001fff097819 */ /* 0x002fc8000001140a */
[CC--:B------:R-:W-:Y:S02]  /*0b70*/  LEA.HI R2, R9.reuse, R10.reuse, RZ, 0x4 ;  /* 0x0000000a09027211 */ /* 0x0c0fe400078f20ff */
[----:B------:R-:W-:Y:S02]  /*0b80*/  LEA.HI R7, R9, R10, RZ, 0x2 ;  /* 0x0000000a09077211 */ /* 0x000fe400078f10ff */
[----:B------:R-:W-:Y:S02]  /*0b90*/  LOP3.LUT R0, R2, 0xfffffff0, RZ, 0xc0, !PT ;  /* 0xfffffff002007812 */ /* 0x000fe400078ec0ff */
[----:B------:R-:W-:Y:S02]  /*0ba0*/  SHF.R.S32.HI R4, RZ, 0x4, R2 ;  /* 0x00000004ff047819 */ /* 0x000fe40000011402 */
[----:B------:R-:W-:Y:S01]  /*0bb0*/  SHF.R.S32.HI R8, RZ, 0x2, R7 ;  /* 0x00000002ff087819 */ /* 0x000fe20000011407 */
[----:B------:R-:W-:Y:S01]  /*0bc0*/  IMAD.IADD R0, R10, 0x1, -R0 ;  /* 0x000000010a007824 */ /* 0x000fe200078e0a00 */
[----:B------:R-:W-:-:S02]  /*0bd0*/  LEA.HI R2, R2, R4, RZ, 0x1 ;  /* 0x0000000402027211 */ /* 0x000fc400078f08ff */
[----:B------:R-:W-:Y:S02]  /*0be0*/  SHF.R.S32.HI R5, RZ, 0x1f, R7 ;  /* 0x0000001fff057819 */ /* 0x000fe40000011407 */
[----:B------:R-:W-:Y:S02]  /*0bf0*/  SHF.R.S32.HI R6, RZ, 0x1f, R0 ;  /* 0x0000001fff067819 */ /* 0x000fe40000011400 */
[----:B------:R-:W-:Y:S02]  /*0c00*/  LOP3.LUT R3, R2, 0xfffffffe, RZ, 0xc0, !PT ;  /* 0xfffffffe02037812 */ /* 0x000fe400078ec0ff */
[----:B------:R-:W-:Y:S02]  /*0c10*/  LEA.HI R13, R6, R0, RZ, 0x3 ;  /* 0x00000000060d7211 */ /* 0x000fe400078f18ff */
[----:B------:R-:W-:Y:S01]  /*0c20*/  LEA.HI R193, R9, R10, RZ, 0x3 ;  /* 0x0000000a09c17211 */ /* 0x000fe200078f18ff */
[----:B------:R-:W-:Y:S01]  /*0c30*/  IMAD.IADD R11, R4, 0x1, -R3 ;  /* 0x00000001040b7824 */ /* 0x000fe200078e0a03 */
[----:B------:R-:W-:-:S02]  /*0c40*/  LOP3.LUT R3, R13, 0xfffffff8, RZ, 0xc0, !PT ;  /* 0xfffffff80d037812 */ /* 0x000fc400078ec0ff */
[----:B------:R-:W-:Y:S02]  /*0c50*/  LEA.HI R2, R5, R8, RZ, 0x3 ;  /* 0x0000000805027211 */ /* 0x000fe400078f18ff */
[----:B------:R-:W-:Y:S01]  /*0c60*/  LEA.HI R4, R9, R10, RZ, 0x5 ;  /* 0x0000000a09047211 */ /* 0x000fe200078f28ff */
[----:B------:R-:W-:Y:S01]  /*0c70*/  IMAD.IADD R6, R0, 0x1, -R3 ;  /* 0x0000000100067824 */ /* 0x000fe200078e0a03 */
[----:B------:R-:W-:Y:S02]  /*0c80*/  LOP3.LUT R219, R193, 0xfffffff8, RZ, 0xc0, !PT ;  /* 0xfffffff8c1db7812 */ /* 0x000fe400078ec0ff */
[----:B------:R-:W-:Y:S02]  /*0c90*/  LOP3.LUT R2, R2, 0xfffffff8, RZ, 0xc0, !PT ;  /* 0xfffffff802027812 */ /* 0x000fe400078ec0ff */
[----:B------:R-:W-:Y:S01]  /*0ca0*/  LOP3.LUT R0, R4, 0xffffffe0, RZ, 0xc0, !PT ;  /* 0xffffffe004007812 */ /* 0x000fe200078ec0ff */
[----:B------:R-:W-:Y:S01]  /*0cb0*/  IMAD.IADD R219, R10, 0x1, -R219 ;  /* 0x000000010adb7824 */ /* 0x000fe200078e0adb */
[----:B------:R-:W-:Y:S01]  /*0cc0*/  SHF.R.S32.HI R5, RZ, 0x5, R4 ;  /* 0x00000005ff057819 */ /* 0x000fe20000011404 */
[----:B------:R-:W-:Y:S01]  /*0cd0*/  IMAD.IADD R8, R8, 0x1, -R2 ;  /* 0x0000000108087824 */ /* 0x000fe200078e0a02 */
[----:B------:R-:W-:Y:S01]  /*0ce0*/  SHF.R.S32.HI R2, RZ, 0x1f, R4 ;  /* 0x0000001fff027819 */ /* 0x000fe20000011404 */
[----:B------:R-:W-:Y:S01]  /*0cf0*/  IMAD.IADD R16, R10, 0x1, -R0 ;  /* 0x000000010a107824 */ /* 0x000fe200078e0a00 */
[----:B------:R-:W-:Y:S01]  /*0d00*/  LOP3.LUT R3, R7, 0xfffffffc, RZ, 0xc0, !PT ;  /* 0xfffffffc07037812 */ /* 0x000fe200078ec0ff */
[C---:B------:R-:W-:Y:S01]  /*0d10*/  IMAD.SHL.U32 R4, R219.reuse, 0x40, RZ ;  /* 0x00000040db047824 */ /* 0x040fe200078e00ff */
[----:B------:R-:W-:Y:S01]  /*0d20*/  LEA.HI R0, R2, R5, RZ, 0x3 ;  /* 0x0000000502007211 */ /* 0x000fe200078f18ff */
[----:B------:R-:W-:Y:S01]  /*0d30*/  IMAD.SHL.U32 R138, R219, 0x4, RZ ;  /* 0x00000004db8a7824 */ /* 0x000fe200078e00ff */
[----:B------:R-:W-:Y:S01]  /*0d40*/  SHF.R.S32.HI R9, RZ, 0x1f, R16 ;  /* 0x0000001fff097819 */ /* 0x000fe20000011410 */
[----:B------:R-:W-:Y:S01]  /*0d50*/  IMAD.IADD R7, R10, 0x1, -R3 ;  /* 0x000000010a077824 */ /* 0x000fe200078e0a03 */
[----:B------:R-:W-:Y:S01]  /*0d60*/  LOP3.LUT R2, R4, 0x1c0, RZ, 0xc0, !PT ;  /* 0x000001c004027812 */ /* 0x000fe200078ec0ff */
[----:B------:R-:W-:Y:S01]  /*0d70*/  IMAD.SHL.U32 R12, R5, 0x400, RZ ;  /* 0x00000400050c7824 */ /* 0x000fe200078e00ff */
[----:B------:R-:W-:Y:S01]  /*0d80*/  LOP3.LUT R0, R0, 0xffffff8, RZ, 0xc0, !PT ;  /* 0x0ffffff800007812 */ /* 0x000fe200078ec0ff */
[----:B------:R-:W-:Y:S01]  /*0d90*/  IMAD.SHL.U32 R132, R219, 0x8, RZ ;  /* 0x00000008db847824 */ /* 0x000fe200078e00ff */
[----:B------:R-:W-:-:S02]  /*0da0*/  LEA.HI R14, R9, R16, RZ, 0x2 ;  /* 0x00000010090e7211 */ /* 0x000fc400078f10ff */
[----:B------:R-:W-:Y:S01]  /*0db0*/  LOP3.LUT R10, R2, 0x8, R193, 0xf8, !PT ;  /* 0x00000008020a7812 */ /* 0x000fe200078ef8c1 */
[----:B------:R-:W-:Y:S01]  /*0dc0*/  IMAD.IADD R3, R5, 0x1, -R0 ;  /* 0x0000000105037824 */ /* 0x000fe200078e0a00 */
[----:B------:R-:W-:Y:S01]  /*0dd0*/  SHF.R.U32.HI R9, RZ, 0x3, R2 ;  /* 0x00000003ff097819 */ /* 0x000fe20000011602 */
[C---:B------:R-:W-:Y:S01]  /*0de0*/  IMAD R5, R7.reuse, 0x2, R12 ;  /* 0x0000000207057824 */ /* 0x040fe200078e020c */
[----:B------:R-:W-:Y:S02]  /*0df0*/  LOP3.LUT R4, R8, 0x1, RZ, 0xc0, !PT ;  /* 0x0000000108047812 */ /* 0x000fe400078ec0ff */
[----:B------:R-:W-:Y:S02]  /*0e00*/  SHF.R.S32.HI R2, RZ, 0x2, R14 ;  /* 0x00000002ff027819 */ /* 0x000fe4000001140e */
[----:B------:R-:W-:Y:S02]  /*0e10*/  LEA.HI R0, R7, R7, RZ, 0x1 ;  /* 0x0000000707007211 */ /* 0x000fe400078f08ff */
[----:B------:R-:W-:Y:S01]  /*0e20*/  ISETP.NE.U32.AND P0, PT, R4, 0x1, PT ;  /* 0x000000010400780c */ /* 0x000fe20003f05070 */
[----:B------:R-:W-:Y:S01]  /*0e30*/  IMAD R15, R3, 0x10, R2 ;  /* 0x00000010030f7824 */ /* 0x000fe200078e0202 */
[----:B------:R-:W-:Y:S01]  /*0e40*/  LOP3.LUT R9, R10, R9, RZ, 0x3c, !PT ;  /* 0x000000090a097212 */ /* 0x000fe200078e3cff */
[----:B------:R-:W-:Y:S01]  /*0e50*/  IMAD.SHL.U32 R4, R6, 0x40, RZ ;  /* 0x0000004006047824 */ /* 0x000fe200078e00ff */
[----:B------:R-:W-:Y:S01]  /*0e60*/  LOP3.LUT R2, R0, 0x1ffffffe, RZ, 0xc0, !PT ;  /* 0x1ffffffe00027812 */ /* 0x000fe200078ec0ff */
[C---:B------:R-:W-:Y:S01]  /*0e70*/  IMAD.SHL.U32 R3, R8.reuse, 0x40, RZ ;  /* 0x0000004008037824 */ /* 0x040fe200078e00ff */
[----:B------:R-:W-:Y:S01]  /*0e80*/  R2P PR, R8, 0x6 ;  /* 0x0000000608007804 */ /* 0x000fe20000000000 */
[C---:B------:R-:W-:Y:S01]  /*0e90*/  IMAD R0, R11.reuse, 0x200, R9 ;  /* 0x000002000b007824 */ /* 0x040fe200078e0209 */
[C---:B------:R-:W-:Y:S01]  /*0ea0*/  LOP3.LUT P4, RZ, R6.reuse, 0x2, RZ, 0xc0, !PT ;  /* 0x0000000206ff7812 */ /* 0x040fe2000788c0ff */
[----:B------:R-:W-:Y:S01]  /*0eb0*/  STL [R1+0x4], R15 ;  /* 0x0000040f01007387 */ /* 0x000fe20000100800 */
[----:B------:R-:W-:Y:S01]  /*0ec0*/  LOP3.LUT P3, RZ, R6, 0x4, RZ, 0xc0, !PT ;  /* 0x0000000406ff7812 */ /* 0x000fe2000786c0ff */
[----:B------:R-:W-:Y:S01]  /*0ed0*/  IMAD.SHL.U32 R6, R11, 0x8, RZ ;  /* 0x000000080b067824 */ /* 0x000fe200078e00ff */
[----:B------:R-:W-:Y:S01]  /*0ee0*/  SHF.R.S32.HI R193, RZ, 0x3, R193 ;  /* 0x00000003ffc17819 */ /* 0x000fe200000114c1 */
[----:B------:R-:W-:Y:S01]  /*0ef0*/  IMAD.IADD R11, R7, 0x1, -R2 ;  /* 0x00000001070b7824 */ /* 0x000fe200078e0a02 */
[----:B------:R-:W-:-:S02]  /*0f00*/  LOP3.LUT R2, R4, 0x1c0, RZ, 0xc0, !PT ;  /* 0x000001c004027812 */ /* 0x000fc400078ec0ff */
[----:B------:R-:W-:Y:S01]  /*0f10*/  LOP3.LUT R3, R3, 0x1c0, RZ, 0xc0, !PT ;  /* 0x000001c003037812 */ /* 0x000fe200078ec0ff */
[----:B------:R-:W-:Y:S01]  /*0f20*/  IMAD R11, R11, 0x8, R15 ;  /* 0x000000080b0b7824 */ /* 0x000fe200078e020f */
[----:B------:R-:W-:Y:S01]  /*0f30*/  LOP3.LUT R4, R2, 0x8, R6, 0xf8, !PT ;  /* 0x0000000802047812 */ /* 0x000fe200078ef806 */
[----:B------:R-:W-:Y:S01]  /*0f40*/  IMAD.SHL.U32 R6, R13, 0x40, RZ ;  /* 0x000000400d067824 */ /* 0x000fe200078e00ff */
[----:B------:R-:W-:Y:S02]  /*0f50*/  SHF.R.U32.HI R2, RZ, 0x3, R2 ;  /* 0x00000003ff027819 */ /* 0x000fe40000011602 */
[----:B------:R-:W-:Y:S01]  /*0f60*/  IADD3 R17, R193, 0x60, RZ ;  /* 0x00000060c1117810 */ /* 0x000fe20007ffe0ff */
[----:B------:R1:W-:Y:S01]  /*0f70*/  STL [R1+0x8], R11 ;  /* 0x0000080b01007387 */ /* 0x0003e20000100800 */
[----:B------:R-:W-:Y:S02]  /*0f80*/  IADD3 R140, R138, 0x40, RZ ;  /* 0x000000408a8c7810 */ /* 0x000fe40007ffe0ff */
[----:B------:R-:W-:-:S02]  /*0f90*/  LEA.HI R3, R3, R3, RZ, 0x1d ;  /* 0x0000000303037211 */ /* 0x000fc400078fe8ff */
[----:B------:R-:W-:Y:S01]  /*0fa0*/  IADD3 R18, R193, 0x40, RZ ;  /* 0x00000040c1127810 */ /* 0x000fe20007ffe0ff */
[----:B------:R-:W-:Y:S01]  /*0fb0*/  IMAD.IADD R134, R138, 0x1, R140 ;  /* 0x000000018a867824 */ /* 0x000fe200078e028c */
[----:B------:R-:W-:Y:S01]  /*0fc0*/  LOP3.LUT R8, R4, R2, RZ, 0x3c, !PT ;  /* 0x0000000204087212 */ /* 0x000fe200078e3cff */
[----:B------:R-:W-:Y:S01]  /*0fd0*/  IMAD.SHL.U32 R2, R17, 0x40, RZ ;  /* 0x0000004011027824 */ /* 0x000fe200078e00ff */
[----:B------:R-:W-:Y:S01]  /*0fe0*/  SHF.R.S32.HI R4, RZ, 0x1f, R17 ;  /* 0x0000001fff047819 */ /* 0x000fe20000011411 */
[----:B------:R-:W-:Y:S01]  /*0ff0*/  IMAD.IADD R10, R5, 0x1, R3 ;  /* 0x00000001050a7824 */ /* 0x000fe200078e0203 */
[----:B------:R-:W-:Y:S01]  /*1000*/  SHF.R.S32.HI R5, RZ, 0x1f, R18 ;  /* 0x0000001fff057819 */ /* 0x000fe20000011412 */
[----:B------:R-:W-:Y:S01]  /*1010*/  IMAD.SHL.U32 R3, R18, 0x40, RZ ;  /* 0x0000004012037824 */ /* 0x000fe200078e00ff */
[----:B------:R-:W-:Y:S01]  /*1020*/  LOP3.LUT R245, R2, 0x1c0, RZ, 0xc0, !PT ;  /* 0x000001c002f57812 */ /* 0x000fe200078ec0ff */
[----:B------:R-:W-:Y:S01]  /*1030*/  IMAD.SHL.U32 R226, R10, 0x2, RZ ;  /* 0x000000020ae27824 */ /* 0x000fe200078e00ff */
[----:B------:R-:W-:Y:S01]  /*1040*/  SHF.R.S32.HI R2, RZ, 0x1f, R134 ;  /* 0x0000001fff027819 */ /* 0x000fe20000011486 */
[----:B------:R-:W-:Y:S01]  /*1050*/  IMAD.MOV.U32 R10, RZ, RZ, 0x40 ;  /* 0x00000040ff0a7424 */ /* 0x000fe200078e00ff */
[----:B------:R-:W-:-:S02]  /*1060*/  LEA.HI R5, R5, R18, RZ, 0x3 ;  /* 0x0000001205057211 */ /* 0x000fc400078f18ff */
[----:B------:R-:W-:Y:S02]  /*1070*/  LOP3.LUT R246, R3, 0x1c0, RZ, 0xc0, !PT ;  /* 0x000001c003f67812 */ /* 0x000fe400078ec0ff */
[----:B------:R-:W-:Y:S01]  /*1080*/  LEA.HI R4, R4, R17, RZ, 0x3 ;  /* 0x0000001104047211 */ /* 0x000fe200078f18ff */
[----:B------:R-:W-:Y:S01]  /*1090*/  IMAD.SHL.U32 R7, R5, 0x40, RZ ;  /* 0x0000004005077824 */ /* 0x000fe200078e00ff */
[CC--:B------:R-:W-:Y:S02]  /*10a0*/  LEA.HI R3, R2.reuse, R134.reuse, RZ, 0x6 ;  /* 0x0000008602037211 */ /* 0x0c0fe400078f30ff */
[----:B------:R-:W-:Y:S01]  /*10b0*/  LEA.HI R2, R2, R134, RZ, 0x3 ;  /* 0x0000008602027211 */ /* 0x000fe200078f18ff */
[----:B------:R-:W-:Y:S01]  /*10c0*/  IMAD.SHL.U32 R9, R4, 0x40, RZ ;  /* 0x0000004004097824 */ /* 0x000fe200078e00ff */
[----:B------:R-:W-:Y:S01]  /*10d0*/  LOP3.LUT R4, R6, 0xfffffe00, RZ, 0xc0, !PT ;  /* 0xfffffe0006047812 */ /* 0x000fe200078ec0ff */
[----:B------:R-:W-:Y:S01]  /*10e0*/  IMAD.SHL.U32 R5, R3, 0x80, RZ ;  /* 0x0000008003057824 */ /* 0x000fe200078e00ff */
[----:B------:R-:W-:-:S02]  /*10f0*/  SHF.R.U32.HI R18, RZ, 0x3, R246 ;  /* 0x00000003ff127819 */ /* 0x000fc400000116f6 */
[----:B------:R-:W-:Y:S02]  /*1100*/  SHF.R.U32.HI R17, RZ, 0x3, R245 ;  /* 0x00000003ff117819 */ /* 0x000fe400000116f5 */
[--C-:B------:R-:W-:Y:S02]  /*1110*/  LOP3.LUT R6, R246, 0x38, R2.reuse, 0xf8, !PT ;  /* 0x00000038f6067812 */ /* 0x100fe400078ef802 */
[----:B------:R-:W-:Y:S02]  /*1120*/  LOP3.LUT R3, R245, 0x38, R2, 0xf8, !PT ;  /* 0x00000038f5037812 */ /* 0x000fe400078ef802 */
[----:B------:R-:W-:Y:S02]  /*1130*/  LOP3.LUT R2, R5, 0xffffe000, RZ, 0xc0, !PT ;  /* 0xffffe00005027812 */ /* 0x000fe400078ec0ff */
[----:B------:R-:W-:Y:S02]  /*1140*/  LOP3.LUT R248, R7, 0xfffffe00, RZ, 0xc0, !PT ;  /* 0xfffffe0007f87812 */ /* 0x000fe400078ec0ff */
[----:B------:R-:W-:-:S02]  /*1150*/  LOP3.LUT R5, R6, R18, RZ, 0x3c, !PT ;  /* 0x0000001206057212 */ /* 0x000fc400078e3cff */
[----:B------:R-:W-:Y:S02]  /*1160*/  LOP3.LUT R247, R9, 0xfffffe00, RZ, 0xc0, !PT ;  /* 0xfffffe0009f77812 */ /* 0x000fe400078ec0ff */
[----:B------:R-:W-:Y:S02]  /*1170*/  LOP3.LUT R3, R3, R17, RZ, 0x3c, !PT ;  /* 0x0000001103037212 */ /* 0x000fe400078e3cff */
[-C--:B------:R-:W-:Y:S02]  /*1180*/  IADD3 R9, R5, R2.reuse, R248 ;  /* 0x0000000205097210 */ /* 0x080fe40007ffe0f8 */
[----:B------:R-:W-:Y:S02]  /*1190*/  IADD3 R7, R3, R2, R247 ;  /* 0x0000000203077210 */ /* 0x000fe40007ffe0f7 */
[----:B------:R-:W-:Y:S02]  /*11a0*/  LOP3.LUT R2, R14, 0x7ffffffc, RZ, 0xc0, !PT ;  /* 0x7ffffffc0e027812 */ /* 0x000fe400078ec0ff */
[----:B------:R-:W-:-:S02]  /*11b0*/  IADD3 R3, R8, R4, R12 ;  /* 0x0000000408037210 */ /* 0x000fc40007ffe00c */
[----:B------:R-:W-:Y:S01]  /*11c0*/  IADD3 R5, R226, 0x80, RZ ;  /* 0x00000080e2057810 */ /* 0x000fe20007ffe0ff */
[----:B------:R-:W-:Y:S01]  /*11d0*/  IMAD.IADD R2, R16, 0x1, -R2 ;  /* 0x0000000110027824 */ /* 0x000fe200078e0a02 */
[----:B------:R-:W-:Y:S01]  /*11e0*/  LOP3.LUT R4, R8, R4, RZ, 0xfc, !PT ;  /* 0x0000000408047212 */ /* 0x000fe200078efcff */
[----:B------:R-:W-:Y:S01]  /*11f0*/  IMAD.MOV.U32 R8, RZ, RZ, 0x20 ;  /* 0x00000020ff087424 */ /* 0x000fe200078e00ff */
[----:B------:R-:W-:Y:S01]  /*1200*/  IADD3 R227, R226, 0x70, RZ ;  /* 0x00000070e2e37810 */ /* 0x000fe20007ffe0ff */
[----:B------:R-:W-:Y:S01]  /*1210*/  IMAD.SHL.U32 R194, R2, 0x2, RZ ;  /* 0x0000000202c27824 */ /* 0x000fe200078e00ff */
[----:B------:R-:W-:Y:S02]  /*1220*/  @P0 IADD3 R227, R5, 0x10, RZ ;  /* 0x0000001005e30810 */ /* 0x000fe40007ffe0ff */
[----:B------:R-:W-:Y:S02]  /*1230*/  IADD3 R5, R193, 0x20, RZ ;  /* 0x00000020c1057810 */ /* 0x000fe40007ffe0ff */
[----:B------:R-:W-:-:S02]  /*1240*/  SEL R5, R8, 0xffffffe0, !P1 ;  /* 0xffffffe008057807 */ /* 0x000fc40004800000 */
[----:B------:R-:W-:Y:S02]  /*1250*/  SEL R2, R8, 0xffffffe0, !P4 ;  /* 0xffffffe008027807 */ /* 0x000fe40006000000 */
[----:B------:R-:W-:Y:S01]  /*1260*/  LEA R181, R3, 0x10080, 0x1 ;  /* 0x0001008003b57811 */ /* 0x000fe200078e08ff */
[----:B------:R-:W-:Y:S01]  /*1270*/  IMAD.IADD R229, R226, 0x1, R5 ;  /* 0x00000001e2e57824 */ /* 0x000fe200078e0205 */
[----:B------:R-:W-:Y:S01]  /*1280*/  LEA R177, R4, 0x8080, 0x1 ;  /* 0x0000808004b17811 */ /* 0x000fe200078e08ff */
[----:B------:R-:W-:Y:S01]  /*1290*/  IMAD.IADD R228, R5, 0x1, R227 ;  /* 0x0000000105e47824 */ /* 0x000fe200078e02e3 */
[----:B------:R-:W-:Y:S01]  /*12a0*/  LEA R143, R0, 0xc080, 0x1 ;  /* 0x0000c080008f7811 */ /* 0x000fe200078e08ff */
[----:B------:R-:W-:Y:S01]  /*12b0*/  IMAD.IADD R182, R181, 0x1, R2 ;  /* 0x00000001b5b67824 */ /* 0x000fe200078e0202 */
[----:B------:R-:W-:Y:S01]  /*12c0*/  IADD3 R244, R194, 0x8, RZ ;  /* 0x00000008c2f47810 */ /* 0x000fe20007ffe0ff */
[----:B------:R-:W-:Y:S01]  /*12d0*/  IMAD.IADD R178, R2, 0x1, R177 ;  /* 0x0000000102b27824 */ /* 0x000fe200078e02b1 */
[----:B------:R-:W-:-:S02]  /*12e0*/  SEL R6, R10, 0xffffffc0, !P2 ;  /* 0xffffffc00a067807 */ /* 0x000fc40005000000 */
[----:B------:R-:W-:Y:S02]  /*12f0*/  SEL R0, R10, 0xffffffc0, !P3 ;  /* 0xffffffc00a007807 */ /* 0x000fe40005800000 */
[----:B------:R-:W-:Y:S01]  /*1300*/  IADD3 R243, R194, 0x10, RZ ;  /* 0x00000010c2f37810 */ /* 0x000fe20007ffe0ff */
[--C-:B------:R-:W-:Y:S01]  /*1310*/  IMAD.IADD R233, R226, 0x1, R6.reuse ;  /* 0x00000001e2e97824 */ /* 0x100fe200078e0206 */
[----:B------:R-:W-:Y:S01]  /*1320*/  IADD3 R242, R194, 0x18, RZ ;  /* 0x00000018c2f27810 */ /* 0x000fe20007ffe0ff */
[----:B------:R-:W-:Y:S01]  /*1330*/  IMAD.IADD R232, R6, 0x1, R229 ;  /* 0x0000000106e87824 */ /* 0x000fe200078e02e5 */
[----:B------:R-:W-:Y:S01]  /*1340*/  IADD3 R241, R194, 0x20, RZ ;  /* 0x00000020c2f17810 */ /* 0x000fe20007ffe0ff */
[----:B------:R-:W-:Y:S01]  /*1350*/  IMAD.IADD R231, R6, 0x1, R227 ;  /* 0x0000000106e77824 */ /* 0x000fe200078e02e3 */
[----:B------:R-:W-:Y:S01]  /*1360*/  IADD3 R240, R194, 0x28, RZ ;  /* 0x00000028c2f07810 */ /* 0x000fe20007ffe0ff */
[----:B------:R-:W-:Y:S01]  /*1370*/  IMAD.IADD R230, R228, 0x1, R6 ;  /* 0x00000001e4e67824 */ /* 0x000fe200078e0206 */
[C---:B------:R-:W-:Y:S01]  /*1380*/  IADD3 R239, R194.reuse, 0x30, RZ ;  /* 0x00000030c2ef7810 */ /* 0x040fe20007ffe0ff */
[--C-:B------:R-:W-:Y:S01]  /*1390*/  IMAD.IADD R184, R181, 0x1, R0.reuse ;  /* 0x00000001b5b87824 */ /* 0x100fe200078e0200 */
[----:B------:R-:W-:Y:S01]  /*13a0*/  IADD3 R238, R194, 0x38, RZ ;  /* 0x00000038c2ee7810 */ /* 0x000fe20007ffe0ff */
[----:B------:R-:W-:Y:S01]  /*13b0*/  IMAD.IADD R180, R0, 0x1, R177 ;  /* 0x0000000100b47824 */ /* 0x000fe200078e02b1 */
[----:B------:R-:W-:Y:S01]  /*13c0*/  IADD3 R237, R194, 0x40, RZ ;  /* 0x00000040c2ed7810 */ /* 0x000fe20007ffe0ff */
[----:B------:R-:W-:Y:S01]  /*13d0*/  IMAD.IADD R183, R182, 0x1, R0 ;  /* 0x00000001b6b77824 */ /* 0x000fe200078e0200 */
[----:B------:R-:W-:Y:S01]  /*13e0*/  IADD3 R236, R194, 0x48, RZ ;  /* 0x00000048c2ec7810 */ /* 0x000fe20007ffe0ff */
[----:B------:R-:W-:Y:S01]  /*13f0*/  IMAD.IADD R179, R0, 0x1, R178 ;  /* 0x0000000100b37824 */ /* 0x000fe200078e02b2 */
[----:B------:R-:W-:-:S02]  /*1400*/  SHF.R.S32.HI R8, RZ, 0x1f, R244 ;  /* 0x0000001fff087819 */ /* 0x000fc400000114f4 */
[----:B-1----:R-:W-:Y:S02]  /*1410*/  SHF.R.S32.HI R11, RZ, 0x1f, R243 ;  /* 0x0000001fff0b7819 */ /* 0x002fe400000114f3 */
[----:B------:R-:W-:Y:S02]  /*1420*/  SHF.R.S32.HI R10, RZ, 0x1f, R242 ;  /* 0x0000001fff0a7819 */ /* 0x000fe400000114f2 */
[----:B------:R-:W-:Y:S02]  /*1430*/  SHF.R.S32.HI R8, RZ, 0x1f, R241 ;  /* 0x0000001fff087819 */ /* 0x000fe400000114f1 */
[C---:B------:R-:W-:Y:S02]  /*1440*/  IADD3 R142, R138.reuse, 0x20, RZ ;  /* 0x000000208a8e7810 */ /* 0x040fe40007ffe0ff */
[----:B------:R-:W-:Y:S02]  /*1450*/  IADD3 R141, R138, 0x60, RZ ;  /* 0x000000608a8d7810 */ /* 0x000fe40007ffe0ff */
[----:B------:R-:W-:-:S02]  /*1460*/  IADD3 R191, R132, 0x80, RZ ;  /* 0x0000008084bf7810 */ /* 0x000fc40007ffe0ff */
[----:B------:R-:W-:Y:S02]  /*1470*/  IADD3 R192, R132, 0xc0, RZ ;  /* 0x000000c084c07810 */ /* 0x000fe40007ffe0ff */
[----:B------:R-:W-:Y:S02]  /*1480*/  IADD3 R234, R194, 0x50, RZ ;  /* 0x00000050c2ea7810 */ /* 0x000fe40007ffe0ff */
[----:B------:R-:W-:Y:S02]  /*1490*/  SHF.R.S32.HI R11, RZ, 0x1f, R240 ;  /* 0x0000001fff0b7819 */ /* 0x000fe400000114f0 */
[----:B------:R-:W-:Y:S02]  /*14a0*/  SHF.R.S32.HI R10, RZ, 0x1f, R239 ;  /* 0x0000001fff0a7819 */ /* 0x000fe400000114ef */
[----:B------:R-:W-:Y:S02]  /*14b0*/  SHF.R.S32.HI R8, RZ, 0x1f, R238 ;  /* 0x0000001fff087819 */ /* 0x000fe400000114ee */
[----:B------:R-:W-:-:S02]  /*14c0*/  SHF.R.S32.HI R252, RZ, 0x1f, R237 ;  /* 0x0000001ffffc7819 */ /* 0x000fc400000114ed */
[----:B------:R-:W-:Y:S02]  /*14d0*/  SHF.R.S32.HI R251, RZ, 0x1f, R236 ;  /* 0x0000001ffffb7819 */ /* 0x000fe400000114ec */
[----:B------:R-:W-:Y:S02]  /*14e0*/  LEA R250, R9, 0x10080, 0x1 ;  /* 0x0001008009fa7811 */ /* 0x000fe400078e08ff */
[----:B------:R-:W-:Y:S02]  /*14f0*/  LEA R249, R7, 0x10080, 0x1 ;  /* 0x0001008007f97811 */ /* 0x000fe400078e08ff */
.L_x_288:
[----:B------:R-:W-:-:S04]  /*1500*/  IMAD.MOV.U32 R12, RZ, RZ, 0x4 ;  /* 0x00000004ff0c7424 */ /* 0x000fc800078e00ff */
[----:B------:R-:W-:-:S05]  /*1510*/  IMAD.WIDE R2, R215, R12, c[0x0][0x588] ;  /* 0x00016200d7027625 */ /* 0x000fca00078e020c */
[----:B------:R-:W2:Y:S01]  /*1520*/  LDG.E R209, [R2.64] ;  /* 0x0000000602d17981 */ /* 0x000ea2000c1e1900 */
[----:B------:R-:W-:Y:S01]  /*1530*/  ISETP.NE.U32.AND P4, PT, RZ, c[0x0][0x360], PT ;  /* 0x0000d800ff007a0c */ /* 0x000fe20003f85070 */
[----:B------:R-:W-:Y:S01]  /*1540*/  CS2R R116, SRZ ;  /* 0x0000000000747805 */ /* 0x000fe2000001ff00 */
[----:B------:R-:W-:Y:S02]  /*1550*/  ISETP.NE.U32.AND P0, PT, RZ, c[0x0][0x370], PT ;  /* 0x0000dc00ff007a0c */ /* 0x000fe40003f05070 */
[----:B------:R-:W-:Y:S02]  /*1560*/  ISETP.NE.AND.EX P4, PT, RZ, c[0x0][0x364], PT, P4 ;  /* 0x0000d900ff007a0c */ /* 0x000fe40003f85340 */
[----:B------:R-:W-:Y:S02]  /*1570*/  ISETP.NE.AND.EX P2, PT, RZ, c[0x0][0x374], PT, P0 ;  /* 0x0000dd00ff007a0c */ /* 0x000fe40003f45300 */
[----:B------:R-:W-:Y:S02]  /*1580*/  ISETP.NE.U32.AND P3, PT, RZ, c[0x0][0x348], PT ;  /* 0x0000d200ff007a0c */ /* 0x000fe40003f65070 */
[----:B------:R-:W-:-:S02]  /*1590*/  ISETP.NE.U32.AND P5, PT, RZ, c[0x0][0x358], PT ;  /* 0x0000d600ff007a0c */ /* 0x000fc40003fa5070 */
[----:B------:R-:W-:Y:S02]  /*15a0*/  ISETP.NE.AND.EX P3, PT, RZ, c[0x0][0x34c], PT, P3 ;  /* 0x0000d300ff007a0c */ /* 0x000fe40003f65330 */
[----:B------:R-:W-:Y:S01]  /*15b0*/  ISETP.NE.AND.EX P5, PT, RZ, c[0x0][0x35c], PT, P5 ;  /* 0x0000d700ff007a0c */ /* 0x000fe20003fa5350 */
[----:B------:R-:W-:Y:S02]  /*15c0*/  IMAD.MOV.U32 R126, RZ, RZ, RZ ;  /* 0x000000ffff7e7224 */ /* 0x000fe400078e00ff */
[----:B------:R-:W-:Y:S01]  /*15d0*/  IMAD.MOV.U32 R11, RZ, RZ, RZ ;  /* 0x000000ffff0b7224 */ /* 0x000fe200078e00ff */
[----:B--2---:R-:W-:Y:S02]  /*15e0*/  SHF.R.S32.HI R224, RZ, 0x1f, R209 ;  /* 0x0000001fffe07819 */ /* 0x004fe400000114d1 */
[C---:B------:R-:W-:Y:S02]  /*15f0*/  @P4 LEA R2, P0, R209.reuse, c[0x0][0x360], 0x2 ;  /* 0x0000d800d1024a11 */ /* 0x040fe400078010ff */
[----:B------:R-:W-:-:S02]  /*1600*/  @P2 LEA R4, P1, R209, c[0x0][0x370], 0x2 ;  /* 0x0000dc00d1042a11 */ /* 0x000fc400078210ff */
[C-C-:B------:R-:W-:Y:S02]  /*1610*/  @P4 LEA.HI.X R3, R209.reuse, c[0x0][0x364], R224.reuse, 0x2, P0 ;  /* 0x0000d900d1034a11 */ /* 0x140fe400000f14e0 */
[----:B------:R-:W-:Y:S02]  /*1620*/  ISETP.NE.U32.AND P0, PT, RZ, c[0x0][0x350], PT ;  /* 0x0000d400ff007a0c */ /* 0x000fe40003f05070 */
[----:B------:R-:W-:Y:S01]  /*1630*/  @P2 LEA.HI.X R5, R209, c[0x0][0x374], R224, 0x2, P1 ;  /* 0x0000dd00d1052a11 */ /* 0x000fe200008f14e0 */
[----:B------:R1:W5:Y:S01]  /*1640*/  @P4 LDG.E R127, [R2.64] ;  /* 0x00000006027f4981 */ /* 0x000362000c1e1900 */
[----:B------:R-:W-:-:S03]  /*1650*/  ISETP.NE.AND.EX P6, PT, RZ, c[0x0][0x354], PT, P0 ;  /* 0x0000d500ff007a0c */ /* 0x000fc60003fc5300 */
[----:B------:R2:W5:Y:S01]  /*1660*/  @P2 LDG.E R117, [R4.64] ;  /* 0x0000000604752981 */ /* 0x000562000c1e1900 */
[----:B------:R-:W-:-:S04]  /*1670*/  LEA R6, P2, R209, c[0x0][0x348], 0x2 ;  /* 0x0000d200d1067a11 */ /* 0x000fc800078410ff */
[----:B------:R-:W-:-:S05]  /*1680*/  LEA.HI.X R7, R209, c[0x0][0x34c], R224, 0x2, P2 ;  /* 0x0000d300d1077a11 */ /* 0x000fca00010f14e0 */
[----:B------:R3:W5:Y:S01]  /*1690*/  @P3 LDG.E R126, [R6.64] ;  /* 0x00000006067e3981 */ /* 0x000762000c1e1900 */
[C---:B-1----:R-:W-:Y:S02]  /*16a0*/  LEA R2, P0, R209.reuse, c[0x0][0x358], 0x2 ;  /* 0x0000d600d1027a11 */ /* 0x042fe400078010ff */
[C---:B--2---:R-:W-:Y:S02]  /*16b0*/  LEA R4, P1, R209.reuse, c[0x0][0x350], 0x2 ;  /* 0x0000d400d1047a11 */ /* 0x044fe400078210ff */
[C-C-:B------:R-:W-:Y:S02]  /*16c0*/  LEA.HI.X R3, R209.reuse, c[0x0][0x35c], R224.reuse, 0x2, P0 ;  /* 0x0000d700d1037a11 */ /* 0x140fe400000f14e0 */
[----:B------:R-:W-:-:S03]  /*16d0*/  LEA.HI.X R5, R209, c[0x0][0x354], R224, 0x2, P1 ;  /* 0x0000d500d1057a11 */ /* 0x000fc600008f14e0 */
[----:B------:R3:W5:Y:S04]  /*16e0*/  @P5 LDG.E R11, [R2.64] ;  /* 0x00000006020b5981 */ /* 0x000768000c1e1900 */
[----:B------:R3:W5:Y:S01]  /*16f0*/  @P6 LDG.E R116, [R4.64] ;  /* 0x0000000604746981 */ /* 0x000762000c1e1900 */
[----:B------:R-:W-:Y:S01]  /*1700*/  YIELD ;  /* 0x0000000000007946 */ /* 0x000fe20003800000 */
[----:B------:R-:W-:Y:S02]  /*1710*/  P2R R14, PR, RZ, 0x40 ;  /* 0x00000040ff0e7803 */ /* 0x000fe40000000000 */
[----:B------:R-:W-:Y:S01]  /*1720*/  LOP3.LUT R220, R214, 0xffff, RZ, 0xc0, !PT ;  /* 0x0000ffffd6dc7812 */ /* 0x000fe200078ec0ff */
[----:B------:R-:W-:Y:S05]  /*1730*/  @P4 BRA `(.L_x_134) ;  /* 0x0000005000004947 */ /* 0x000fea0003800000 */
[----:B-----5:R-:W-:Y:S01]  /*1740*/  MOV R127, c[0x0][0x168] ;  /* 0x00005a00007f7a02 */ /* 0x020fe20000000f00 */
[----:B------:R-:W-:Y:S05]  /*1750*/  @!P3 BRA `(.L_x_134) ;  /* 0x000000300000b947 */ /* 0x000fea0003800000 */
[----:B------:R-:W2:Y:S04]  /*1760*/  LDG.E R8, [R6.64] ;  /* 0x0000000606087981 */ /* 0x000ea8000c1e1900 */
[----:B------:R-:W2:Y:S02]  /*1770*/  LDG.E R0, [R6.64+0x4] ;  /* 0x0000040606007981 */ /* 0x000ea4000c1e1900 */
[----:B--2---:R-:W-:-:S02]  /*1780*/  IADD3 R127, -R8, R0, RZ ;  /* 0x00000000087f7210 */ /* 0x004fc40007ffe1ff */
.L_x_134:
[----:B------:R-:W-:-:S04]  /*1790*/  ISETP.NE.U32.AND P0, PT, RZ, c[0x0][0x368], PT ;  /* 0x0000da00ff007a0c */ /* 0x000fc80003f05070 */
[----:B------:R-:W-:-:S13]  /*17a0*/  ISETP.NE.AND.EX P0, PT, RZ, c[0x0][0x36c], PT, P0 ;  /* 0x0000db00ff007a0c */ /* 0x000fda0003f05300 */
[----:B------:R-:W-:Y:S05]  /*17b0*/  @!P0 BRA `(.L_x_135) ;  /* 0x0000004000008947 */ /* 0x000fea0003800000 */
[----:B---3--:R-:W-:-:S04]  /*17c0*/  LEA R4, P0, R209, c[0x0][0x368], 0x2 ;  /* 0x0000da00d1047a11 */ /* 0x008fc800078010ff */
[----:B------:R-:W-:-:S05]  /*17d0*/  LEA.HI.X R5, R209, c[0x0][0x36c], R224, 0x2, P0 ;  /* 0x0000db00d1057a11 */ /* 0x000fca00000f14e0 */
[----:B------:R1:W5:Y:S01]  /*17e0*/  LDG.E R9, [R4.64] ;  /* 0x0000000604097981 */ /* 0x000362000c1e1900 */
[----:B------:R-:W-:Y:S05]  /*17f0*/  BRA `(.L_x_136) ;  /* 0x0000005000007947 */ /* 0x000fea0003800000 */
.L_x_135:
[----:B------:R-:W-:Y:S01]  /*1800*/  MOV R9, c[0x0][0x1d0] ;  /* 0x0000740000097a02 */ /* 0x000fe20000000f00 */
[----:B------:R-:W-:Y:S05]  /*1810*/  @!P6 BRA `(.L_x_136) ;  /* 0x000000300000e947 */ /* 0x000fea0003800000 */
[----:B---3--:R-:W2:Y:S04]  /*1820*/  LDG.E R6, [R4.64] ;  /* 0x0000000604067981 */ /* 0x008ea8000c1e1900 */
[----:B------:R-:W2:Y:S02]  /*1830*/  LDG.E R0, [R4.64+0x4] ;  /* 0x0000040604007981 */ /* 0x000ea4000c1e1900 */
[----:B--2---:R-:W-:Y:S02]  /*1840*/  IADD3 R9, -R6, R0, RZ ;  /* 0x0000000006097210 */ /* 0x004fe40007ffe1ff */
.L_x_136:
[----:B-1-3--:R1:W2:Y:S04]  /*1850*/  @P5 LDG.E R5, [R2.64] ;  /* 0x0000000602055981 */ /* 0x00a2a8000c1e1900 */
[----:B------:R1:W2:Y:S01]  /*1860*/  @P5 LDG.E R4, [R2.64+0x4] ;  /* 0x0000040602045981 */ /* 0x0002a2000c1e1900 */
[----:B------:R-:W-:Y:S01]  /*1870*/  ISETP.NE.U32.AND P0, PT, RZ, c[0x0][0x378], PT ;  /* 0x0000de00ff007a0c */ /* 0x000fe20003f05070 */
[----:B-----5:R-:W-:-:S03]  /*1880*/  IMAD.MOV.U32 R112, RZ, RZ, R9 ;  /* 0x000000ffff707224 */ /* 0x020fc600078e0009 */
[----:B------:R-:W-:Y:S01]  /*1890*/  ISETP.NE.AND.EX P1, PT, RZ, c[0x0][0x37c], PT, P0 ;  /* 0x0000df00ff007a0c */ /* 0x000fe20003f25300 */
[----:B------:R-:W-:Y:S01]  /*18a0*/  IMAD.MOV.U32 R66, RZ, RZ, c[0x0][0x228] ;  /* 0x00008a00ff427624 */ /* 0x000fe200078e00ff */
[----:B------:R-:W-:-:S04]  /*18b0*/  LOP3.LUT R0, R214, 0xff000000, RZ, 0xc0, !PT ;  /* 0xff000000d6007812 */ /* 0x000fc800078ec0ff */
[----:B------:R-:W-:-:S07]  /*18c0*/  SHF.R.U32.HI R0, RZ, 0x8, R0 ;  /* 0x00000008ff007819 */ /* 0x000fce0000011600 */
[----:B-1----:R-:W-:-:S04]  /*18d0*/  @P1 LEA R2, P0, R209, c[0x0][0x378], 0x2 ;  /* 0x0000de00d1021a11 */ /* 0x002fc800078010ff */
[----:B------:R-:W-:-:S05]  /*18e0*/  @P1 LEA.HI.X R3, R209, c[0x0][0x37c], R224, 0x2, P0 ;  /* 0x0000df00d1031a11 */ /* 0x000fca00000f14e0 */
[----:B------:R1:W5:Y:S01]  /*18f0*/  @P1 LDG.E R112, [R2.64] ;  /* 0x0000000602701981 */ /* 0x000362000c1e1900 */
[----:B------:R-:W-:Y:S01]  /*1900*/  BSSY B0, `(.L_x_137) ;  /* 0x000002e000007945 */ /* 0x000fe20003800000 */
[----:B-1----:R-:W-:-:S04]  /*1910*/  LOP3.LUT R2, R214, 0xff0000, RZ, 0xc0, !PT ;  /* 0x00ff0000d6027812 */ /* 0x002fc800078ec0ff */
[----:B------:R-:W-:-:S04]  /*1920*/  LEA.HI R3, R2, R0, RZ, 0x10 ;  /* 0x0000000002037211 */ /* 0x000fc800078f80ff */
[----:B------:R-:W-:Y:S02]  /*1930*/  SHF.R.U32.HI R225, RZ, 0x10, R3 ;  /* 0x00000010ffe17819 */ /* 0x000fe40000011603 */
[----:B------:R-:W-:Y:S02]  /*1940*/  LOP3.LUT R235, R3, 0xff, RZ, 0xc0, !PT ;  /* 0x000000ff03eb7812 */ /* 0x000fe400078ec0ff */
[----:B------:R-:W-:-:S04]  /*1950*/  ISETP.NE.AND P1, PT, R225, RZ, PT ;  /* 0x000000ffe100720c */ /* 0x000fc80003f25270 */
[----:B------:R-:W-:Y:S01]  /*1960*/  SEL R111, R225, c[0x0][0x338], P1 ;  /* 0x0000ce00e16f7a07 */ /* 0x000fe20000800000 */
[----:B--2---:R-:W-:Y:S02]  /*1970*/  @P5 IMAD.IADD R66, R4, 0x1, -R5 ;  /* 0x0000000104425824 */ /* 0x004fe400078e0a05 */
[----:B------:R-:W-:-:S04]  /*1980*/  IMAD.IADD R5, R9, 0x1, -R117 ;  /* 0x0000000109057824 */ /* 0x000fc800078e0a75 */
[----:B------:R-:W-:-:S05]  /*1990*/  IMAD.IADD R131, R5, 0x1, R66 ;  /* 0x0000000105837824 */ /* 0x000fca00078e0242 */
[C---:B------:R-:W-:Y:S02]  /*19a0*/  ISETP.GE.AND P0, PT, R131.reuse, 0x1, PT ;  /* 0x000000018300780c */ /* 0x040fe40003f06270 */
[----:B------:R-:W-:-:S04]  /*19b0*/  IADD3 R0, R131, 0x1f, RZ ;  /* 0x0000001f83007810 */ /* 0x000fc80007ffe0ff */
[----:B------:R-:W-:-:S04]  /*19c0*/  SHF.R.S32.HI R2, RZ, 0x1f, R0 ;  /* 0x0000001fff027819 */ /* 0x000fc80000011400 */
[----:B------:R-:W-:Y:S01]  /*19d0*/  LEA.HI R2, R2, R0, RZ, 0x5 ;  /* 0x0000000002027211 */ /* 0x000fe200078f28ff */
[----:B------:R-:W-:-:S03]  /*19e0*/  IMAD.MOV.U32 R0, RZ, RZ, RZ ;  /* 0x000000ffff007224 */ /* 0x000fc600078e00ff */
[----:B------:R-:W-:Y:S01]  /*19f0*/  SHF.R.S32.HI R115, RZ, 0x5, R2 ;  /* 0x00000005ff737819 */ /* 0x000fe20000011402 */
[----:B------:R-:W-:Y:S05]  /*1a00*/  @!P0 BRA `(.L_x_138) ;  /* 0x000001d000008947 */ /* 0x000fea0003800000 */
[----:B------:R-:W-:Y:S02]  /*1a10*/  IABS R0, R111 ;  /* 0x0000006f00007213 */ /* 0x000fe40000000000 */
[----:B------:R-:W-:-:S03]  /*1a20*/  IADD3 R6, R115, -0x1, R111 ;  /* 0xffffffff73067810 */ /* 0x000fc60007ffe06f */
[----:B------:R-:W-:Y:S01]  /*1a30*/  IMAD.MOV.U32 R4, RZ, RZ, R0 ;  /* 0x000000ffff047224 */ /* 0x000fe200078e0000 */
[----:B------:R-:W-:-:S03]  /*1a40*/  IABS R10, R6 ;  /* 0x00000006000a7213 */ /* 0x000fc60000000000 */
[----:B------:R-:W1:Y:S08]  /*1a50*/  I2F.RP R2, R4 ;  /* 0x0000000400027306 */ /* 0x000e700000209400 */
[----:B-1----:R-:W1:Y:S02]  /*1a60*/  MUFU.RCP R2, R2 ;  /* 0x0000000200027308 */ /* 0x002e640000001000 */
[----:B-1----:R-:W-:-:S06]  /*1a70*/  IADD3 R2, R2, 0xffffffe, RZ ;  /* 0x0ffffffe02027810 */ /* 0x002fcc0007ffe0ff */
[----:B------:R-:W1:Y:S02]  /*1a80*/  F2I.FTZ.U32.TRUNC.NTZ R3, R2 ;  /* 0x0000000200037305 */ /* 0x000e64000021f000 */
[----:B-1----:R-:W-:-:S04]  /*1a90*/  IMAD.MOV R0, RZ, RZ, -R3 ;  /* 0x000000ffff007224 */ /* 0x002fc800078e0a03 */
[----:B------:R-:W-:Y:S01]  /*1aa0*/  IMAD.MOV.U32 R2, RZ, RZ, R0 ;  /* 0x000000ffff027224 */ /* 0x000fe200078e0000 */
[----:B------:R-:W-:-:S03]  /*1ab0*/  IABS R0, R111 ;  /* 0x0000006f00007213 */ /* 0x000fc60000000000 */
[----:B------:R-:W-:Y:S02]  /*1ac0*/  IMAD R7, R2, R4, RZ ;  /* 0x0000000402077224 */ /* 0x000fe400078e02ff */
[----:B------:R-:W-:Y:S02]  /*1ad0*/  IMAD.MOV.U32 R2, RZ, RZ, RZ ;  /* 0x000000ffff027224 */ /* 0x000fe400078e00ff */
        /* <DEDUP_REMOVED lines=16> */
.L_x_138:
[----:B------:R-:W-:Y:S05]  /*1be0*/  BSYNC B0 ;  /* 0x0000000000007941 */ /* 0x000fea0003800000 */
.L_x_137:
[----:B------:R-:W-:Y:S01]  /*1bf0*/  IMAD R2, R235, R0, RZ ;  /* 0x00000000eb027224 */ /* 0x000fe200078e02ff */
[----:B------:R-:W1:Y:S01]  /*1c00*/  S2R R6, SR_TID.X ;  /* 0x0000000000067919 */ /* 0x000e620000002100 */
[----:B------:R-:W-:Y:S02]  /*1c10*/  IMAD.SHL.U32 R4, R193, 0x40, RZ ;  /* 0x00000040c1047824 */ /* 0x000fe400078e00ff */
[C---:B------:R-:W-:Y:S02]  /*1c20*/  IMAD.IADD R0, R2.reuse, 0x1, R0 ;  /* 0x0000000102007824 */ /* 0x040fe400078e0200 */
[----:B------:R-:W-:Y:S01]  /*1c30*/  IMAD R2, R2, 0x20, -R5 ;  /* 0x0000002002027824 */ /* 0x000fe200078e0a05 */
[----:B------:R-:W-:Y:S02]  /*1c40*/  LOP3.LUT R113, R4, 0x1c0, RZ, 0xc0, !PT ;  /* 0x000001c004717812 */ /* 0x000fe400078ec0ff */
[----:B------:R-:W-:-:S02]  /*1c50*/  IMNMX R0, R115, R0, PT ;  /* 0x0000000073007217 */ /* 0x000fc40003800200 */
[----:B------:R-:W-:Y:S02]  /*1c60*/  IMNMX R2, RZ, R2, !PT ;  /* 0x00000002ff027217 */ /* 0x000fe40007800200 */
[----:B------:R-:W-:Y:S01]  /*1c70*/  SHF.R.U32.HI R135, RZ, 0x3, R113 ;  /* 0x00000003ff877819 */ /* 0x000fe20000011671 */
[----:B------:R-:W-:Y:S01]  /*1c80*/  IMAD R0, R0, 0x20, -R5 ;  /* 0x0000002000007824 */ /* 0x000fe200078e0a05 */
[----:B------:R-:W-:-:S04]  /*1c90*/  SHF.R.U32.HI R107, RZ, 0x5, R2 ;  /* 0x00000005ff6b7819 */ /* 0x000fc80000011602 */
[----:B------:R-:W-:-:S04]  /*1ca0*/  IMNMX R0, R0, R66, PT ;  /* 0x0000004200007217 */ /* 0x000fc80003800200 */
[----:B------:R-:W-:Y:S02]  /*1cb0*/  ISETP.GT.AND P0, PT, R0, R2, PT ;  /* 0x000000020000720c */ /* 0x000fe40003f04270 */
[----:B-1----:R-:W-:Y:S02]  /*1cc0*/  SHF.R.S32.HI R5, RZ, 0x1f, R6 ;  /* 0x0000001fff057819 */ /* 0x002fe40000011406 */
[----:B------:R-:W-:Y:S02]  /*1cd0*/  LOP3.LUT R2, R113, 0x38, R132, 0xf8, !PT ;  /* 0x0000003871027812 */ /* 0x000fe400078ef884 */
[----:B------:R-:W-:Y:S02]  /*1ce0*/  LEA.HI R5, R5, R6, RZ, 0x6 ;  /* 0x0000000605057211 */ /* 0x000fe400078f30ff */
[----:B------:R-:W-:-:S05]  /*1cf0*/  LOP3.LUT R130, R2, R135, RZ, 0x3c, !PT ;  /* 0x0000008702827212 */ /* 0x000fca00078e3cff */
[----:B------:R-:W-:-:S04]  /*1d00*/  @P0 IADD3 R0, R0, 0x1f, RZ ;  /* 0x0000001f00000810 */ /* 0x000fc80007ffe0ff */
[----:B------:R-:W-:-:S04]  /*1d10*/  @P0 SHF.R.S32.HI R3, RZ, 0x1f, R0 ;  /* 0x0000001fff030819 */ /* 0x000fc80000011400 */
[----:B------:R-:W-:Y:S01]  /*1d20*/  @P0 LEA.HI R4, R3, R0, RZ, 0x5 ;  /* 0x0000000003040211 */ /* 0x000fe200078f28ff */
[----:B------:R-:W-:Y:S02]  /*1d30*/  IMAD.MOV.U32 R0, RZ, RZ, R107 ;  /* 0x000000ffff007224 */ /* 0x000fe400078e006b */
[----:B------:R-:W-:Y:S01]  /*1d40*/  IMAD.SHL.U32 R3, R5, 0x8, RZ ;  /* 0x0000000805037824 */ /* 0x000fe200078e00ff */
[----:B------:R-:W-:-:S04]  /*1d50*/  @P0 SHF.R.S32.HI R0, RZ, 0x5, R4 ;  /* 0x00000005ff000819 */ /* 0x000fc80000011404 */
[----:B------:R-:W-:Y:S02]  /*1d60*/  ISETP.GT.AND P0, PT, R0, R107, PT ;  /* 0x0000006b0000720c */ /* 0x000fe40003f04270 */
[----:B------:R-:W-:-:S05]  /*1d70*/  LOP3.LUT R114, R3, 0xfffffe00, RZ, 0xc0, !PT ;  /* 0xfffffe0003727812 */ /* 0x000fca00078ec0ff */
[----:B------:R-:W-:-:S04]  /*1d80*/  IMAD.IADD R2, R114, 0x1, R130 ;  /* 0x0000000172027824 */ /* 0x000fc800078e0282 */
[----:B------:R-:W-:Y:S02]  /*1d90*/  IMAD.SHL.U32 R185, R2, 0x2, RZ ;  /* 0x0000000202b97824 */ /* 0x000fe400078e00ff */
[----:B------:R-:W-:Y:S05]  /*1da0*/  @!P0 BRA `(.L_x_139) ;  /* 0x0000384000008947 */ /* 0x000fea0003800000 */
[----:B------:R-:W-:-:S04]  /*1db0*/  ISETP.NE.U32.AND P0, PT, RZ, c[0x0][0x340], PT ;  /* 0x0000d000ff007a0c */ /* 0x000fc80003f05070 */
[----:B------:R-:W-:-:S13]  /*1dc0*/  ISETP.NE.AND.EX P2, PT, RZ, c[0x0][0x344], PT, P0 ;  /* 0x0000d100ff007a0c */ /* 0x000fda0003f45300 */
[----:B------:R-:W-:-:S05]  /*1dd0*/  @P2 IMAD.WIDE R2, R209, R12, c[0x0][0x340] ;  /* 0x0000d000d1022625 */ /* 0x000fca00078e020c */
[----:B------:R1:W2:Y:S01]  /*1de0*/  @P2 LDG.E R8, [R2.64] ;  /* 0x0000000602082981 */ /* 0x0002a2000c1e1900 */
[--C-:B------:R-:W-:Y:S01]  /*1df0*/  SHF.R.S32.HI R13, RZ, 0x1f, R193.reuse ;  /* 0x0000001fff0d7819 */ /* 0x100fe200000114c1 */
[----:B------:R-:W-:Y:S01]  /*1e00*/  IMAD.IADD R104, R66, 0x1, -R193 ;  /* 0x0000000142687824 */ /* 0x000fe200078e0ac1 */
[C---:B------:R-:W-:Y:S01]  /*1e10*/  IADD3 R105, P0, R193.reuse, R11, RZ ;  /* 0x0000000bc1697210 */ /* 0x040fe20007f1e0ff */
[----:B------:R-:W-:Y:S01]  /*1e20*/  IMAD.MOV.U32 R125, RZ, RZ, c[0x0][0x238] ;  /* 0x00008e00ff7d7624 */ /* 0x000fe200078e00ff */
[----:B------:R-:W-:Y:S01]  /*1e30*/  SHF.R.S32.HI R133, RZ, 0x1f, R132 ;  /* 0x0000001fff857819 */ /* 0x000fe20000011484 */
[----:B------:R-:W-:Y:S01]  /*1e40*/  IMAD.WIDE.U32 R128, R193, c[0x0][0x1e0], RZ ;  /* 0x00007800c1807a25 */ /* 0x000fe200078e00ff */
[----:B------:R-:W-:Y:S02]  /*1e50*/  LEA.HI.X.SX32 R108, R11, R13, 0x1, P0 ;  /* 0x0000000d0b6c7211 */ /* 0x000fe400000f0eff */
[----:B------:R-:W-:Y:S02]  /*1e60*/  IADD3 R48, R0, -0x1, RZ ;  /* 0xffffffff00307810 */ /* 0x000fe40007ffe0ff */
[----:B------:R-:W-:Y:S01]  /*1e70*/  SEL R10, R224, RZ, !P5 ;  /* 0x000000ffe00a7207 */ /* 0x000fe20006800000 */
[----:B------:R-:W-:Y:S01]  /*1e80*/  IMAD R4, R108, c[0x0][0x238], RZ ;  /* 0x00008e006c047a24 */ /* 0x000fe200078e02ff */
[----:B------:R-:W-:Y:S01]  /*1e90*/  SEL R12, R209, RZ, !P5 ;  /* 0x000000ffd10c7207 */ /* 0x000fe20006800000 */
[----:B------:R-:W-:Y:S01]  /*1ea0*/  IMAD R0, R48, -0x20, R104 ;  /* 0xffffffe030007824 */ /* 0x000fe200078e0268 */
[----:B------:R-:W-:Y:S01]  /*1eb0*/  MOV R120, 0x5 ;  /* 0x0000000500787802 */ /* 0x000fe20000000f00 */
[----:B------:R-:W-:Y:S01]  /*1ec0*/  IMAD R4, R105, c[0x0][0x23c], R4 ;  /* 0x00008f0069047a24 */ /* 0x000fe200078e0204 */
[----:B------:R-:W-:-:S02]  /*1ed0*/  ISETP.GE.AND P6, PT, R132, c[0x0][0x1d4], PT ;  /* 0x0000750084007a0c */ /* 0x000fc40003fc6270 */
[----:B------:R-:W-:Y:S01]  /*1ee0*/  ISETP.GT.AND P0, PT, R0, RZ, PT ;  /* 0x000000ff0000720c */ /* 0x000fe20003f04270 */
[----:B------:R-:W-:Y:S01]  /*1ef0*/  IMAD R0, R10, c[0x0][0x248], RZ ;  /* 0x000092000a007a24 */ /* 0x000fe200078e02ff */
[C---:B------:R-:W-:Y:S02]  /*1f00*/  SHF.L.U64.HI R121, R125.reuse, R120, c[0x0][0x23c] ;  /* 0x00008f007d797619 */ /* 0x040fe40000010278 */
[----:B------:R-:W-:Y:S01]  /*1f10*/  SHF.L.U32 R125, R125, 0x5, RZ ;  /* 0x000000057d7d7819 */ /* 0x000fe200000006ff */
[----:B-1----:R-:W-:Y:S01]  /*1f20*/  IMAD.WIDE.U32 R2, R105, c[0x0][0x238], R132 ;  /* 0x00008e0069027a25 */ /* 0x002fe200078e0084 */
[----:B------:R-:W-:Y:S02]  /*1f30*/  ISETP.GE.AND P5, PT, R134, c[0x0][0x1d4], PT ;  /* 0x0000750086007a0c */ /* 0x000fe40003fa6270 */
[----:B------:R-:W-:Y:S02]  /*1f40*/  ISETP.GE.AND P4, PT, R191, c[0x0][0x1d4], PT ;  /* 0x00007500bf007a0c */ /* 0x000fe40003f86270 */
[----:B------:R-:W-:Y:S01]  /*1f50*/  IADD3 R3, R3, R4, RZ ;  /* 0x0000000403037210 */ /* 0x000fe20007ffe0ff */
[----:B------:R-:W-:Y:S01]  /*1f60*/  IMAD R4, R12, c[0x0][0x24c], R0 ;  /* 0x000093000c047a24 */ /* 0x000fe200078e0200 */
[----:B------:R-:W-:Y:S01]  /*1f70*/  ISETP.GE.AND P3, PT, R192, c[0x0][0x1d4], PT ;  /* 0x00007500c0007a0c */ /* 0x000fe20003f66270 */
[----:B------:R-:W-:Y:S01]  /*1f80*/  IMAD.IADD R0, R9, 0x1, R116 ;  /* 0x0000000109007824 */ /* 0x000fe200078e0274 */
[----:B------:R-:W-:Y:S01]  /*1f90*/  MOV R136, c[0x0][0x27c] ;  /* 0x00009f0000887a02 */ /* 0x000fe20000000f00 */
[----:B------:R-:W-:Y:S01]  /*1fa0*/  IMAD.WIDE.U32 R2, R220, c[0x0][0x240], R2 ;  /* 0x00009000dc027a25 */ /* 0x000fe200078e0002 */
[----:B------:R-:W-:-:S02]  /*1fb0*/  SHF.R.S32.HI R139, RZ, 0x1f, R138 ;  /* 0x0000001fff8b7819 */ /* 0x000fc4000001148a */
[----:B------:R-:W-:Y:S01]  /*1fc0*/  SHF.R.S32.HI R11, RZ, 0x1f, R0 ;  /* 0x0000001fff0b7819 */ /* 0x000fe20000011400 */
[----:B------:R-:W-:Y:S01]  /*1fd0*/  IMAD R3, R220, c[0x0][0x244], R3 ;  /* 0x00009100dc037a24 */ /* 0x000fe200078e0203 */
[----:B-----5:R-:W-:Y:S01]  /*1fe0*/  SHF.R.S32.HI R20, RZ, 0x1f, R112 ;  /* 0x0000001fff147819 */ /* 0x020fe20000011470 */
[----:B------:R-:W-:-:S04]  /*1ff0*/  IMAD.WIDE.U32 R6, R0, c[0x0][0x1e0], RZ ;  /* 0x0000780000067a25 */ /* 0x000fc800078e00ff */
[----:B------:R-:W-:Y:S01]  /*2000*/  IMAD.WIDE.U32 R80, R12, c[0x0][0x248], R2 ;  /* 0x000092000c507a25 */ /* 0x000fe200078e0002 */
[----:B------:R-:W-:-:S03]  /*2010*/  @P0 SHF.R.S32.HI R3, RZ, 0x1f, R48 ;  /* 0x0000001fff030819 */ /* 0x000fc60000011430 */
[----:B------:R-:W-:Y:S01]  /*2020*/  @P0 IMAD R2, R121, R48, RZ ;  /* 0x0000003079020224 */ /* 0x000fe200078e02ff */
[----:B------:R-:W-:Y:S01]  /*2030*/  @P0 MOV R70, R80 ;  /* 0x0000005000460202 */ /* 0x000fe20000000f00 */
[----:B------:R-:W-:Y:S02]  /*2040*/  IMAD.IADD R71, R81, 0x1, R4 ;  /* 0x0000000151477824 */ /* 0x000fe400078e0204 */
[-C--:B------:R-:W-:Y:S02]  /*2050*/  @P0 IMAD R2, R3, R125.reuse, R2 ;  /* 0x0000007d03020224 */ /* 0x080fe400078e0202 */
[----:B------:R-:W-:-:S04]  /*2060*/  @P0 IMAD.WIDE.U32 R4, R48, R125, R70 ;  /* 0x0000007d30040225 */ /* 0x000fc800078e0046 */
[----:B------:R-:W-:Y:S01]  /*2070*/  @P0 IMAD.IADD R3, R5, 0x1, R2 ;  /* 0x0000000105030824 */ /* 0x000fe200078e0202 */
[----:B------:R-:W-:Y:S01]  /*2080*/  @P0 LEA R2, P1, R4, c[0x0][0x220], 0x1 ;  /* 0x0000880004020a11 */ /* 0x000fe200078208ff */
[----:B------:R-:W-:-:S03]  /*2090*/  IMAD R9, R11, c[0x0][0x1e0], RZ ;  /* 0x000078000b097a24 */ /* 0x000fc600078e02ff */
[----:B------:R-:W-:Y:S01]  /*20a0*/  @P0 LEA.HI.X R3, R4, c[0x0][0x224], R3, 0x1, P1 ;  /* 0x0000890004030a11 */ /* 0x000fe200008f0c03 */
[----:B------:R-:W-:Y:S01]  /*20b0*/  IMAD R5, R0, c[0x0][0x1e4], R9 ;  /* 0x0000790000057a24 */ /* 0x000fe200078e0209 */
[----:B------:R-:W-:Y:S01]  /*20c0*/  ISETP.GE.AND P1, PT, R132, c[0x0][0x27c], PT ;  /* 0x00009f0084007a0c */ /* 0x000fe20003f26270 */
[----:B------:R-:W-:Y:S02]  /*20d0*/  IMAD.MOV.U32 R4, RZ, RZ, R6 ;  /* 0x000000ffff047224 */ /* 0x000fe400078e0006 */
[----:B------:R-:W-:Y:S01]  /*20e0*/  @!PT LDS RZ, [RZ] ;  /* 0x00000000fffff984 */ /* 0x000fe20000000800 */
[----:B------:R-:W-:Y:S01]  /*20f0*/  @!PT LDS RZ, [RZ] ;  /* 0x00000000fffff984 */ /* 0x000fe20000000800 */
[----:B------:R-:W-:Y:S01]  /*2100*/  @!PT LDS RZ, [RZ] ;  /* 0x00000000fffff984 */ /* 0x000fe20000000800 */
[----:B------:R1:W-:Y:S01]  /*2110*/  @P0 LDGSTS.E.BYPASS.LTC128B.128 [R185+0xc080], [R2.64], !P6 ;  /* 0x0c08000002b90fae */ /* 0x0003e2000f101d46 */
[----:B------:R-:W-:-:S03]  /*2120*/  IADD3 R5, R7, R5, RZ ;  /* 0x0000000507057210 */ /* 0x000fc60007ffe0ff */
[----:B------:R1:W-:Y:S02]  /*2130*/  @P0 LDGSTS.E.BYPASS.LTC128B.128 [R185+0xd080], [R2.64+0x80], !P5 ;  /* 0x0d08008002b90fae */ /* 0x0003e4000e901d46 */
[C---:B------:R-:W-:Y:S02]  /*2140*/  IMAD.WIDE.U32 R4, R220.reuse, c[0x0][0x1e8], R4 ;  /* 0x00007a00dc047a25 */ /* 0x040fe400078e0004 */
[----:B------:R1:W-:Y:S02]  /*2150*/  @P0 LDGSTS.E.BYPASS.LTC128B.128 [R185+0xe080], [R2.64+0x100], !P4 ;  /* 0x0e08010002b90fae */ /* 0x0003e4000e101d46 */
[----:B------:R-:W-:Y:S02]  /*2160*/  IMAD R5, R220, c[0x0][0x1ec], R5 ;  /* 0x00007b00dc057a24 */ /* 0x000fe400078e0205 */
[----:B------:R1:W-:Y:S01]  /*2170*/  @P0 LDGSTS.E.BYPASS.LTC128B.128 [R185+0xf080], [R2.64+0x180], !P3 ;  /* 0x0f08018002b90fae */ /* 0x0003e2000d901d46 */
[----:B------:R-:W-:-:S03]  /*2180*/  ISETP.NE.AND P0, PT, R14, RZ, PT ;  /* 0x000000ff0e00720c */ /* 0x000fc60003f05270 */
[----:B------:R-:W0:Y:S01]  /*2190*/  LDGDEPBAR ;  /* 0x00000000000079af */ /* 0x000e220000000000 */
[----:B------:R-:W-:Y:S01]  /*21a0*/  WARPSYNC 0xffffffff ;  /* 0xffffffff00007948 */ /* 0x000fe20003800000 */
[----:B-1----:R-:W-:-:S04]  /*21b0*/  IMAD R3, R13, c[0x0][0x1e0], RZ ;  /* 0x000078000d037a24 */ /* 0x002fc800078e02ff */
[----:B------:R-:W-:-:S05]  /*21c0*/  IMAD R3, R193, c[0x0][0x1e4], R3 ;  /* 0x00007900c1037a24 */ /* 0x000fca00078e0203 */
[----:B------:R-:W-:Y:S02]  /*21d0*/  IADD3 R106, R129, R3, RZ ;  /* 0x00000003816a7210 */ /* 0x000fe40007ffe0ff */
[----:B--2---:R-:W-:Y:S01]  /*21e0*/  @P2 SHF.R.S32.HI R6, RZ, 0x1f, R8 ;  /* 0x0000001fff062819 */ /* 0x004fe20000011408 */
[----:B------:R-:W-:Y:S01]  /*21f0*/  @!P2 IMAD.MOV.U32 R8, RZ, RZ, R209 ;  /* 0x000000ffff08a224 */ /* 0x000fe200078e00d1 */
[----:B------:R-:W-:-:S04]  /*2200*/  @!P2 MOV R6, R224 ;  /* 0x000000e00006a202 */ /* 0x000fc80000000f00 */
[----:B------:R-:W-:Y:S02]  /*2210*/  SEL R9, R6, RZ, !P0 ;  /* 0x000000ff06097207 */ /* 0x000fe40004000000 */
[----:B------:R-:W-:-:S03]  /*2220*/  SEL R8, R8, RZ, !P0 ;  /* 0x000000ff08087207 */ /* 0x000fc60004000000 */
[----:B------:R-:W-:Y:S02]  /*2230*/  IMAD R2, R9, c[0x0][0x1f0], RZ ;  /* 0x00007c0009027a24 */ /* 0x000fe400078e02ff */
[----:B------:R-:W-:-:S04]  /*2240*/  IMAD.WIDE.U32 R64, R8, c[0x0][0x1f0], R4 ;  /* 0x00007c0008407a25 */ /* 0x000fc800078e0004 */
[----:B------:R-:W-:Y:S02]  /*2250*/  IMAD R2, R8, c[0x0][0x1f4], R2 ;  /* 0x00007d0008027a24 */ /* 0x000fe400078e0202 */
[----:B------:R-:W-:Y:S02]  /*2260*/  IMAD.SHL.U32 R4, R136, 0x2, RZ ;  /* 0x0000000288047824 */ /* 0x000fe400078e00ff */
[----:B------:R-:W-:Y:S02]  /*2270*/  IMAD.IADD R63, R65, 0x1, R2 ;  /* 0x00000001413f7824 */ /* 0x000fe400078e0202 */
[----:B------:R-:W-:Y:S01]  /*2280*/  IADD3 R110, P0, R193, R0, RZ ;  /* 0x00000000c16e7210 */ /* 0x000fe20007f1e0ff */
[----:B------:R-:W-:Y:S01]  /*2290*/  IMAD R0, R10, c[0x0][0x268], RZ ;  /* 0x00009a000a007a24 */ /* 0x000fe200078e02ff */
[----:B------:R-:W-:Y:S01]  /*22a0*/  IADD3 R17, -R4, c[0x0][0x1d4], RZ ;  /* 0x0000750004117a10 */ /* 0x000fe20007ffe1ff */
[----:B------:R-:W-:Y:S01]  /*22b0*/  IMAD.WIDE.U32 R2, R220, c[0x0][0x260], R132 ;  /* 0x00009800dc027a25 */ /* 0x000fe200078e0084 */
[----:B------:R-:W-:Y:S01]  /*22c0*/  SEL R15, RZ, c[0x0][0x27c], !P1 ;  /* 0x00009f00ff0f7a07 */ /* 0x000fe20004800000 */
[----:B------:R-:W-:Y:S01]  /*22d0*/  BAR.SYNC.DEFER_BLOCKING 0x0 ;  /* 0x0000000000007b1d */ /* 0x000fe20000010000 */
[-C--:B------:R-:W-:Y:S01]  /*22e0*/  SEL R16, R4, R17.reuse, !P1 ;  /* 0x0000001104107207 */ /* 0x080fe20004800000 */
[C---:B------:R-:W-:Y:S01]  /*22f0*/  IMAD.X R109, R13.reuse, 0x1, R11, P0 ;  /* 0x000000010d6d7824 */ /* 0x040fe200000e060b */
[----:B------:R-:W-:Y:S01]  /*2300*/  ISETP.GE.AND P0, PT, R134, c[0x0][0x27c], PT ;  /* 0x00009f0086007a0c */ /* 0x000fe20003f06270 */
[----:B------:R-:W-:Y:S01]  /*2310*/  IMAD R5, R220, c[0x0][0x264], R3 ;  /* 0x00009900dc057a24 */ /* 0x000fe200078e0203 */
[----:B------:R-:W-:Y:S01]  /*2320*/  ISETP.GE.AND P2, PT, R136, 0x1, PT ;  /* 0x000000018800780c */ /* 0x000fe20003f46270 */
[----:B------:R-:W-:Y:S01]  /*2330*/  IMAD R22, R12, c[0x0][0x26c], R0 ;  /* 0x00009b000c167a24 */ /* 0x000fe200078e0200 */
[----:B------:R-:W-:Y:S01]  /*2340*/  SEL R17, R4, R17, !P0 ;  /* 0x0000001104117207 */ /* 0x000fe20004000000 */
[----:B------:R-:W-:Y:S01]  /*2350*/  IMAD.MOV.U32 R4, RZ, RZ, R2 ;  /* 0x000000ffff047224 */ /* 0x000fe200078e0002 */
[----:B------:R-:W-:Y:S01]  /*2360*/  ULDC.U8 UR4, c[0x0][0x298] ;  /* 0x0000a60000047ab9 */ /* 0x000fe20000000000 */
[----:B------:R-:W-:-:S02]  /*2370*/  IMAD R0, R13, c[0x0][0x290], RZ ;  /* 0x0000a4000d007a24 */ /* 0x000fc400078e02ff */
[----:B------:R-:W-:Y:S02]  /*2380*/  IMAD R10, R13, c[0x0][0x280], RZ ;  /* 0x0000a0000d0a7a24 */ /* 0x000fe400078e02ff */
[----:B------:R-:W-:-:S04]  /*2390*/  IMAD.WIDE.U32 R84, R12, c[0x0][0x268], R4 ;  /* 0x00009a000c547a25 */ /* 0x000fc800078e0004 */
[----:B------:R-:W-:Y:S02]  /*23a0*/  IMAD R9, R9, c[0x0][0x218], RZ ;  /* 0x0000860009097a24 */ /* 0x000fe400078e02ff */
[----:B------:R-:W-:-:S04]  /*23b0*/  IMAD.WIDE.U32 R4, R193, c[0x0][0x290], R132 ;  /* 0x0000a400c1047a25 */ /* 0x000fc800078e0084 */
[C---:B------:R-:W-:Y:S02]  /*23c0*/  IMAD R0, R193.reuse, c[0x0][0x294], R0 ;  /* 0x0000a500c1007a24 */ /* 0x040fe400078e0200 */
[----:B------:R-:W-:Y:S02]  /*23d0*/  IMAD R14, R193, c[0x0][0x284], R10 ;  /* 0x0000a100c10e7a24 */ /* 0x000fe400078e020a */
[----:B------:R-:W-:-:S04]  /*23e0*/  IMAD.WIDE.U32 R6, R220, c[0x0][0x210], R132 ;  /* 0x00008400dc067a25 */ /* 0x000fc800078e0084 */
[----:B------:R-:W-:-:S04]  /*23f0*/  IMAD.WIDE.U32 R10, R193, c[0x0][0x290], R138 ;  /* 0x0000a400c10a7a25 */ /* 0x000fc800078e008a */
[----:B------:R-:W-:Y:S02]  /*2400*/  IMAD R21, R8, c[0x0][0x21c], R9 ;  /* 0x0000870008157a24 */ /* 0x000fe400078e0209 */
[----:B------:R-:W-:Y:S02]  /*2410*/  IMAD.IADD R9, R5, 0x1, R0 ;  /* 0x0000000105097824 */ /* 0x000fe400078e0200 */
[----:B------:R-:W-:Y:S02]  /*2420*/  IMAD R3, R220, c[0x0][0x214], R7 ;  /* 0x00008500dc037a24 */ /* 0x000fe400078e0207 */
[----:B------:R-:W-:Y:S02]  /*2430*/  IMAD.MOV.U32 R2, RZ, RZ, R6 ;  /* 0x000000ffff027224 */ /* 0x000fe400078e0006 */
[----:B------:R-:W-:Y:S01]  /*2440*/  IMAD.IADD R5, R0, 0x1, R11 ;  /* 0x0000000100057824 */ /* 0x000fe200078e020b */
[----:B------:R-:W-:Y:S01]  /*2450*/  SEL R0, RZ, c[0x0][0x27c], !P0 ;  /* 0x00009f00ff007a07 */ /* 0x000fe20004000000 */
[----:B------:R-:W-:Y:S01]  /*2460*/  IMAD.WIDE.U32 R6, R193, c[0x0][0x280], R132 ;  /* 0x0000a000c1067a25 */ /* 0x000fe200078e0084 */
[----:B------:R-:W-:-:S02]  /*2470*/  IADD3 R11, R132, R15, RZ ;  /* 0x0000000f840b7210 */ /* 0x000fc40007ffe0ff */
[----:B------:R-:W-:Y:S01]  /*2480*/  SHF.R.S32.HI R15, RZ, 0x1f, R17 ;  /* 0x0000001fff0f7819 */ /* 0x000fe20000011411 */
[----:B------:R-:W-:Y:S01]  /*2490*/  IMAD.WIDE.U32 R12, R193, c[0x0][0x280], R138 ;  /* 0x0000a000c10c7a25 */ /* 0x000fe200078e008a */
[----:B------:R-:W-:Y:S02]  /*24a0*/  IADD3 R103, P1, P0, R64, R128, R132 ;  /* 0x0000008040677210 */ /* 0x000fe4000783e084 */
[----:B------:R-:W-:Y:S01]  /*24b0*/  LEA.HI R15, R15, R17, RZ, 0x4 ;  /* 0x000000110f0f7211 */ /* 0x000fe200078f20ff */
[----:B------:R-:W-:Y:S01]  /*24c0*/  IMAD.WIDE.U32 R82, R8, c[0x0][0x218], R2 ;  /* 0x0000860008527a25 */ /* 0x000fe200078e0002 */
[----:B------:R-:W-:Y:S02]  /*24d0*/  IADD3.X R102, R63, R106, R133, P1, P0 ;  /* 0x0000006a3f667210 */ /* 0x000fe40000fe0485 */
[----:B------:R-:W-:Y:S01]  /*24e0*/  ISETP.NE.AND P0, PT, RZ, UR4, PT ;  /* 0x00000004ff007c0c */ /* 0x000fe2000bf05270 */
[----:B------:R-:W-:Y:S02]  /*24f0*/  IMAD.MOV.U32 R8, RZ, RZ, R4 ;  /* 0x000000ffff087224 */ /* 0x000fe400078e0004 */
[----:B------:R-:W-:Y:S01]  /*2500*/  IMAD.MOV.U32 R4, RZ, RZ, R10 ;  /* 0x000000ffff047224 */ /* 0x000fe200078e000a */
[----:B------:R-:W-:Y:S01]  /*2510*/  SHF.R.S32.HI R10, RZ, 0x1f, R11 ;  /* 0x0000001fff0a7819 */ /* 0x000fe2000001140b */
[----:B------:R-:W-:Y:S01]  /*2520*/  IMAD.IADD R0, R134, 0x1, R0 ;  /* 0x0000000186007824 */ /* 0x000fe200078e0200 */
[----:B------:R-:W-:Y:S01]  /*2530*/  P2R R101, PR, RZ, 0x1 ;  /* 0x00000001ff657803 */ /* 0x000fe20000000000 */
[----:B------:R-:W-:Y:S01]  /*2540*/  IMAD.IADD R7, R7, 0x1, R14 ;  /* 0x0000000107077824 */ /* 0x000fe200078e020e */
[-C--:B------:R-:W-:Y:S01]  /*2550*/  LEA.HI R18, R10, R11.reuse, RZ, 0x6 ;  /* 0x0000000b0a127211 */ /* 0x080fe200078f30ff */
[----:B------:R-:W-:Y:S01]  /*2560*/  IMAD.IADD R3, R14, 0x1, R13 ;  /* 0x000000010e037824 */ /* 0x000fe200078e020d */
[----:B------:R-:W-:Y:S01]  /*2570*/  SHF.R.S32.HI R14, RZ, 0x1f, R16 ;  /* 0x0000001fff0e7819 */ /* 0x000fe20000011410 */
[----:B------:R-:W-:Y:S01]  /*2580*/  IMAD.MOV.U32 R2, RZ, RZ, R12 ;  /* 0x000000ffff027224 */ /* 0x000fe200078e000c */
[----:B------:R-:W-:Y:S01]  /*2590*/  LEA.HI R12, R10, R11, RZ, 0x3 ;  /* 0x0000000b0a0c7211 */ /* 0x000fe200078f18ff */
[----:B------:R-:W-:Y:S01]  /*25a0*/  IMAD.MOV.U32 R122, RZ, RZ, c[0x0][0x290] ;  /* 0x0000a400ff7a7624 */ /* 0x000fe200078e00ff */
[----:B------:R-:W-:Y:S01]  /*25b0*/  SHF.R.S32.HI R13, RZ, 0x1f, R0 ;  /* 0x0000001fff0d7819 */ /* 0x000fe20000011400 */
[----:B------:R-:W-:Y:S01]  /*25c0*/  IMAD.MOV.U32 R123, RZ, RZ, c[0x0][0x280] ;  /* 0x0000a000ff7b7624 */ /* 0x000fe200078e00ff */
[----:B------:R-:W-:Y:S01]  /*25d0*/  LEA.HI R10, R14, R16, RZ, 0x4 ;  /* 0x000000100e0a7211 */ /* 0x000fe200078f20ff */
[----:B------:R-:W-:Y:S01]  /*25e0*/  IMAD.SHL.U32 R14, R18, 0x20, RZ ;  /* 0x00000020120e7824 */ /* 0x000fe200078e00ff */
[CC--:B------:R-:W-:Y:S01]  /*25f0*/  LEA.HI R11, R13.reuse, R0.reuse, RZ, 0x3 ;  /* 0x000000000d0b7211 */ /* 0x0c0fe200078f18ff */
[----:B------:R-:W-:Y:S01]  /*2600*/  IMAD.MOV.U32 R124, RZ, RZ, c[0x0][0x1e0] ;  /* 0x00007800ff7c7624 */ /* 0x000fe200078e00ff */
[----:B------:R-:W-:Y:S01]  /*2610*/  LEA.HI R16, R13, R0, RZ, 0x6 ;  /* 0x000000000d107211 */ /* 0x000fe200078f30ff */
[----:B------:R-:W-:Y:S01]  /*2620*/  IMAD.WIDE.U32 R72, R112, c[0x0][0x280], R2 ;  /* 0x0000a00070487a25 */ /* 0x000fe200078e0002 */
[----:B------:R-:W-:-:S02]  /*2630*/  SHF.R.S32.HI R0, RZ, 0x4, R10 ;  /* 0x00000004ff007819 */ /* 0x000fc4000001140a */
[----:B------:R-:W-:Y:S01]  /*2640*/  SHF.R.S32.HI R13, RZ, 0x4, R15 ;  /* 0x00000004ff0d7819 */ /* 0x000fe2000001140f */
[----:B------:R-:W-:Y:S01]  /*2650*/  IMAD.WIDE.U32 R78, R112, c[0x0][0x290], R8 ;  /* 0x0000a400704e7a25 */ /* 0x000fe200078e0008 */
[----:B------:R-:W-:Y:S02]  /*2660*/  LEA.HI.SX32 R10, R12, R0, 0x1d ;  /* 0x000000000c0a7211 */ /* 0x000fe400078feaff */
[----:B------:R-:W-:Y:S01]  /*2670*/  LEA.HI.SX32 R0, R11, R13, 0x1d ;  /* 0x0000000d0b007211 */ /* 0x000fe200078feaff */
[----:B------:R-:W-:Y:S01]  /*2680*/  IMAD.WIDE.U32 R76, R112, c[0x0][0x280], R6 ;  /* 0x0000a000704c7a25 */ /* 0x000fe200078e0006 */
[----:B------:R-:W-:Y:S02]  /*2690*/  LOP3.LUT R19, R14, 0x7ffff800, RZ, 0xc0, !PT ;  /* 0x7ffff8000e137812 */ /* 0x000fe400078ec0ff */
[----:B------:R-:W-:Y:S01]  /*26a0*/  SHF.R.S32.HI R14, RZ, 0x1f, R0 ;  /* 0x0000001fff0e7819 */ /* 0x000fe20000011400 */
[----:B------:R-:W-:Y:S01]  /*26b0*/  IMAD.SHL.U32 R67, R10, 0x8, RZ ;  /* 0x000000080a437824 */ /* 0x000fe200078e00ff */
[----:B------:R-:W-:Y:S01]  /*26c0*/  SHF.R.S32.HI R13, RZ, 0x1f, R10 ;  /* 0x0000001fff0d7819 */ /* 0x000fe2000001140a */
[----:B------:R-:W-:Y:S01]  /*26d0*/  IMAD.WIDE.U32 R74, R112, c[0x0][0x290], R4 ;  /* 0x0000a400704a7a25 */ /* 0x000fe200078e0004 */
[----:B------:R-:W-:-:S02]  /*26e0*/  LOP3.LUT R15, R113, 0x38, R12, 0xf8, !PT ;  /* 0x00000038710f7812 */ /* 0x000fc400078ef80c */
[----:B------:R-:W-:Y:S01]  /*26f0*/  LEA.HI R14, R14, R0, RZ, 0x3 ;  /* 0x000000000e0e7211 */ /* 0x000fe200078f18ff */
[----:B------:R-:W-:Y:S01]  /*2700*/  IMAD.IADD R100, R85, 0x1, R22 ;  /* 0x0000000155647824 */ /* 0x000fe200078e0216 */
[----:B------:R-:W-:Y:S01]  /*2710*/  LEA.HI R13, R13, R10, RZ, 0x3 ;  /* 0x0000000a0d0d7211 */ /* 0x000fe200078f18ff */
[----:B------:R-:W-:Y:S01]  /*2720*/  IMAD.IADD R99, R83, 0x1, R21 ;  /* 0x0000000153637824 */ /* 0x000fe200078e0215 */
[----:B------:R-:W-:Y:S01]  /*2730*/  LOP3.LUT R17, R15, R135, RZ, 0x3c, !PT ;  /* 0x000000870f117212 */ /* 0x000fe200078e3cff */
[----:B------:R-:W-:Y:S01]  /*2740*/  IMAD.SHL.U32 R15, R16, 0x20, RZ ;  /* 0x00000020100f7824 */ /* 0x000fe200078e00ff */
[----:B------:R-:W-:Y:S01]  /*2750*/  SHF.L.U32 R68, R0, 0x3, RZ ;  /* 0x0000000300447819 */ /* 0x000fe200000006ff */
[----:B------:R-:W-:Y:S01]  /*2760*/  IMAD.SHL.U32 R14, R14, 0x100, RZ ;  /* 0x000001000e0e7824 */ /* 0x000fe200078e00ff */
[----:B------:R-:W-:Y:S01]  /*2770*/  LOP3.LUT R10, R113, 0x38, R67, 0xf8, !PT ;  /* 0x00000038710a7812 */ /* 0x000fe200078ef843 */
[----:B------:R-:W-:Y:S01]  /*2780*/  IMAD.SHL.U32 R13, R13, 0x100, RZ ;  /* 0x000001000d0d7824 */ /* 0x000fe200078e00ff */
[----:B------:R-:W-:-:S02]  /*2790*/  LOP3.LUT R0, R113, 0x38, R68, 0xf8, !PT ;  /* 0x0000003871007812 */ /* 0x000fc400078ef844 */
[----:B------:R-:W-:Y:S02]  /*27a0*/  LOP3.LUT R18, R15, 0x7ffff800, RZ, 0xc0, !PT ;  /* 0x7ffff8000f127812 */ /* 0x000fe400078ec0ff */
[-C--:B------:R-:W-:Y:S02]  /*27b0*/  LOP3.LUT R15, R10, R135.reuse, RZ, 0x3c, !PT ;  /* 0x000000870a0f7212 */ /* 0x080fe400078e3cff */
[----:B------:R-:W-:Y:S02]  /*27c0*/  LOP3.LUT R0, R0, R135, RZ, 0x3c, !PT ;  /* 0x0000008700007212 */ /* 0x000fe400078e3cff */
[----:B------:R-:W-:Y:S02]  /*27d0*/  LOP3.LUT R10, R14, 0x7ffff800, RZ, 0xc0, !PT ;  /* 0x7ffff8000e0a7812 */ /* 0x000fe400078ec0ff */
[----:B------:R-:W-:Y:S02]  /*27e0*/  LOP3.LUT R13, R13, 0x7ffff800, RZ, 0xc0, !PT ;  /* 0x7ffff8000d0d7812 */ /* 0x000fe400078ec0ff */
[----:B------:R-:W-:-:S02]  /*27f0*/  LOP3.LUT R16, R113, 0x38, R11, 0xf8, !PT ;  /* 0x0000003871107812 */ /* 0x000fc400078ef80b */
[--C-:B------:R-:W-:Y:S01]  /*2800*/  IADD3 R14, R0, R10, R114.reuse ;  /* 0x0000000a000e7210 */ /* 0x100fe20007ffe072 */
[C---:B------:R-:W-:Y:S01]  /*2810*/  IMAD R0, R20.reuse, c[0x0][0x290], RZ ;  /* 0x0000a40014007a24 */ /* 0x040fe200078e02ff */
[----:B------:R-:W-:Y:S01]  /*2820*/  IADD3 R15, R15, R13, R114 ;  /* 0x0000000d0f0f7210 */ /* 0x000fe20007ffe072 */
[----:B------:R-:W-:Y:S01]  /*2830*/  IMAD R13, R20, c[0x0][0x280], RZ ;  /* 0x0000a000140d7a24 */ /* 0x000fe200078e02ff */
[----:B------:R-:W-:Y:S01]  /*2840*/  LOP3.LUT R16, R16, R135, RZ, 0x3c, !PT ;  /* 0x0000008710107212 */ /* 0x000fe200078e3cff */
[C---:B------:R-:W-:Y:S01]  /*2850*/  IMAD R10, R112.reuse, c[0x0][0x294], R0 ;  /* 0x0000a500700a7a24 */ /* 0x040fe200078e0200 */
[--C-:B------:R-:W-:Y:S01]  /*2860*/  IADD3 R17, R17, R19, R114.reuse ;  /* 0x0000001311117210 */ /* 0x100fe20007ffe072 */
[----:B------:R-:W-:Y:S01]  /*2870*/  IMAD R0, R112, c[0x0][0x284], R13 ;  /* 0x0000a10070007a24 */ /* 0x000fe200078e020d */
[----:B------:R-:W-:Y:S01]  /*2880*/  IADD3 R16, R16, R18, R114 ;  /* 0x0000001210107210 */ /* 0x000fe20007ffe072 */
[----:B------:R-:W-:Y:S01]  /*2890*/  IMAD.IADD R98, R79, 0x1, R10 ;  /* 0x000000014f627824 */ /* 0x000fe200078e020a */
[----:B------:R-:W-:Y:S01]  /*28a0*/  LOP3.LUT R86, R12, 0xfffffff8, RZ, 0xc0, !PT ;  /* 0xfffffff80c567812 */ /* 0x000fe200078ec0ff */
[----:B------:R-:W-:Y:S01]  /*28b0*/  IMAD.IADD R96, R10, 0x1, R75 ;  /* 0x000000010a607824 */ /* 0x000fe200078e024b */
[----:B------:R-:W-:Y:S01]  /*28c0*/  LOP3.LUT R69, R11, 0xfffffff8, RZ, 0xc0, !PT ;  /* 0xfffffff80b457812 */ /* 0x000fe200078ec0ff */
[----:B------:R-:W-:Y:S01]  /*28d0*/  IMAD.IADD R97, R77, 0x1, R0 ;  /* 0x000000014d617824 */ /* 0x000fe200078e0200 */
[CC--:B------:R-:W-:Y:S01]  /*28e0*/  SHF.L.U64.HI R118, R122.reuse, R120.reuse, c[0x0][0x294] ;  /* 0x0000a5007a767619 */ /* 0x0c0fe20000010278 */
[----:B------:R-:W-:Y:S01]  /*28f0*/  IMAD.SHL.U32 R122, R122, 0x20, RZ ;  /* 0x000000207a7a7824 */ /* 0x000fe200078e00ff */
[-C--:B------:R-:W-:Y:S01]  /*2900*/  SHF.L.U64.HI R119, R123, R120.reuse, c[0x0][0x284] ;  /* 0x0000a1007b777619 */ /* 0x080fe20000010278 */
[----:B------:R-:W-:Y:S01]  /*2910*/  IMAD.SHL.U32 R92, R17, 0x2, RZ ;  /* 0x00000002115c7824 */ /* 0x000fe200078e00ff */
[C---:B------:R-:W-:Y:S01]  /*2920*/  SHF.L.U64.HI R120, R124.reuse, R120, c[0x0][0x1e4] ;  /* 0x000079007c787619 */ /* 0x040fe20000010278 */
[----:B------:R-:W-:Y:S01]  /*2930*/  IMAD.SHL.U32 R124, R124, 0x20, RZ ;  /* 0x000000207c7c7824 */ /* 0x000fe200078e00ff */
[----:B------:R-:W-:Y:S01]  /*2940*/  SHF.L.U32 R123, R123, 0x5, RZ ;  /* 0x000000057b7b7819 */ /* 0x000fe200000006ff */
[----:B------:R-:W-:Y:S01]  /*2950*/  IMAD.SHL.U32 R91, R16, 0x2, RZ ;  /* 0x00000002105b7824 */ /* 0x000fe200078e00ff */
[----:B------:R-:W-:Y:S01]  /*2960*/  IADD3 R93, R0, R73, RZ ;  /* 0x00000049005d7210 */ /* 0x000fe20007ffe0ff */
[----:B------:R-:W-:Y:S01]  /*2970*/  IMAD.SHL.U32 R88, R15, 0x2, RZ ;  /* 0x000000020f587824 */ /* 0x000fe200078e00ff */
[----:B------:R-:W-:Y:S01]  /*2980*/  SHF.R.S32.HI R95, RZ, 0x1f, R86 ;  /* 0x0000001fff5f7819 */ /* 0x000fe20000011456 */
[----:B------:R-:W-:Y:S01]  /*2990*/  IMAD.SHL.U32 R87, R14, 0x2, RZ ;  /* 0x000000020e577824 */ /* 0x000fe200078e00ff */
[----:B------:R-:W-:-:S02]  /*29a0*/  SHF.R.S32.HI R94, RZ, 0x1f, R69 ;  /* 0x0000001fff5e7819 */ /* 0x000fc40000011445 */
[----:B------:R-:W-:Y:S02]  /*29b0*/  SHF.R.S32.HI R90, RZ, 0x1f, R67 ;  /* 0x0000001fff5a7819 */ /* 0x000fe40000011443 */
[----:B------:R-:W-:Y:S02]  /*29c0*/  SHF.R.S32.HI R89, RZ, 0x1f, R68 ;  /* 0x0000001fff597819 */ /* 0x000fe40000011444 */
.L_x_158:
[-C--:B------:R-:W-:Y:S01]  /*29d0*/  IMAD R0, R120, R48.reuse, RZ ;  /* 0x0000003078007224 */ /* 0x080fe200078e02ff */
[----:B------:R-:W-:Y:S01]  /*29e0*/  SHF.R.S32.HI R62, RZ, 0x1f, R48 ;  /* 0x0000001fff3e7819 */ /* 0x000fe20000011430 */
[----:B------:R-:W-:Y:S01]  /*29f0*/  IMAD.WIDE.U32 R10, R124, R48, RZ ;  /* 0x000000307c0a7225 */ /* 0x000fe200078e00ff */
[----:B------:R-:W-:Y:S04]  /*2a00*/  DEPBAR.LE SB0, 0x0 ;  /* 0x000080000000791a */ /* 0x000fe80000000000 */
[----:B------:R-:W-:Y:S01]  /*2a10*/  WARPSYNC 0xffffffff ;  /* 0xffffffff00007948 */ /* 0x000fe20003800000 */
[----:B------:R-:W-:Y:S01]  /*2a20*/  BAR.SYNC.DEFER_BLOCKING 0x0 ;  /* 0x0000000000007b1d */ /* 0x000fe20000010000 */
[----:B------:R-:W-:Y:S01]  /*2a30*/  ISETP.GE.AND P1, PT, R136, 0x1, PT ;  /* 0x000000018800780c */ /* 0x000fe20003f26270 */
[----:B------:R-:W-:Y:S01]  /*2a40*/  IMAD R2, R62, R124, R0 ;  /* 0x0000007c3e027224 */ /* 0x000fe200078e0200 */
[----:B------:R-:W-:Y:S03]  /*2a50*/  IADD3 R0, P0, R103, R10, RZ ;  /* 0x0000000a67007210 */ /* 0x000fe60007f1e0ff */
[----:B------:R-:W-:Y:S04]  /*2a60*/  IMAD.IADD R18, R11, 0x1, R2 ;  /* 0x000000010b127824 */ /* 0x000fe800078e0202 */
[----:B------:R-:W-:Y:S01]  /*2a70*/  IMAD.X R2, R18, 0x1, R102, P0 ;  /* 0x0000000112027824 */ /* 0x000fe200000e0666 */
[C---:B------:R-:W-:Y:S04]  /*2a80*/  LEA R38, P0, R0.reuse, c[0x0][0x1c8], 0x1 ;  /* 0x0000720000267a11 */ /* 0x040fe800078008ff */
[----:B------:R-:W-:Y:S01]  /*2a90*/  LEA.HI.X R39, R0, c[0x0][0x1cc], R2, 0x1, P0 ;  /* 0x0000730000277a11 */ /* 0x000fe200000f0c02 */
[----:B------:R-:W-:Y:S01]  /*2aa0*/  BSSY B1, `(.L_x_140) ;  /* 0x0000266000017945 */ /* 0x000fe20003800000 */
[----:B-1----:R-:W-:-:S05]  /*2ab0*/  @!P1 BRA `(.L_x_141) ;  /* 0x000024f000009947 */ /* 0x002fca0003800000 */
[-C--:B------:R-:W-:Y:S01]  /*2ac0*/  IMAD R2, R119, R48.reuse, RZ ;  /* 0x0000003077027224 */ /* 0x080fe200078e02ff */
[----:B------:R-:W-:Y:S01]  /*2ad0*/  ISETP.NE.AND P1, PT, R101, RZ, PT ;  /* 0x000000ff6500720c */ /* 0x000fe20003f25270 */
[-C--:B------:R-:W-:Y:S02]  /*2ae0*/  IMAD R0, R118, R48.reuse, RZ ;  /* 0x0000003076007224 */ /* 0x080fe400078e02ff */
[----:B------:R-:W-:Y:S02]  /*2af0*/  IMAD R4, R48, -0x20, R66 ;  /* 0xffffffe030047824 */ /* 0x000fe400078e0242 */
[-C--:B------:R-:W-:Y:S04]  /*2b00*/  IMAD.WIDE.U32 R8, R123, R48.reuse, RZ ;  /* 0x000000307b087225 */ /* 0x080fe800078e00ff */
[----:B------:R-:W-:Y:S04]  /*2b10*/  IMAD.WIDE.U32 R16, R122, R48, RZ ;  /* 0x000000307a107225 */ /* 0x000fe800078e00ff */
[C---:B------:R-:W-:Y:S02]  /*2b20*/  IMAD R3, R62.reuse, R123, R2 ;  /* 0x0000007b3e037224 */ /* 0x040fe400078e0202 */
[----:B------:R-:W-:Y:S01]  /*2b30*/  IMAD R2, R62, R122, R0 ;  /* 0x0000007a3e027224 */ /* 0x000fe200078e0200 */
[----:B------:R-:W-:Y:S02]  /*2b40*/  IMNMX R0, R4, 0x20, PT ;  /* 0x0000002004007817 */ /* 0x000fe40003800200 */
[----:B------:R-:W-:Y:S02]  /*2b50*/  IADD3 R19, R9, R3, RZ ;  /* 0x0000000309137210 */ /* 0x000fe40007ffe0ff */
[----:B------:R-:W-:Y:S01]  /*2b60*/  IADD3 R20, R17, R2, RZ ;  /* 0x0000000211147210 */ /* 0x000fe20007ffe0ff */
[----:B------:R-:W-:-:S05]  /*2b70*/  @!P1 BRA `(.L_x_142) ;  /* 0x0000124000009947 */ /* 0x000fca0003800000 */
[----:B------:R-:W-:Y:S01]  /*2b80*/  ISETP.GE.AND P1, PT, R193, R0, PT ;  /* 0x00000000c100720c */ /* 0x000fe20003f26270 */
[----:B------:R-:W-:Y:S01]  /*2b90*/  BSSY B0, `(.L_x_143) ;  /* 0x000002a000007945 */ /* 0x000fe20003800000 */
[----:B------:R-:W-:Y:S01]  /*2ba0*/  CS2R R32, SRZ ;  /* 0x0000000000207805 */ /* 0x000fe2000001ff00 */
[----:B------:R-:W-:Y:S01]  /*2bb0*/  CS2R R30, SRZ ;  /* 0x00000000001e7805 */ /* 0x000fe2000001ff00 */
[----:B------:R-:W-:Y:S01]  /*2bc0*/  CS2R R28, SRZ ;  /* 0x00000000001c7805 */ /* 0x000fe2000001ff00 */
[----:B------:R-:W-:Y:S01]  /*2bd0*/  CS2R R22, SRZ ;  /* 0x0000000000167805 */ /* 0x000fe2000001ff00 */
[----:B------:R-:W-:Y:S01]  /*2be0*/  CS2R R14, SRZ ;  /* 0x00000000000e7805 */ /* 0x000fe2000001ff00 */
[----:B------:R-:W-:Y:S01]  /*2bf0*/  CS2R R12, SRZ ;  /* 0x00000000000c7805 */ /* 0x000fe2000001ff00 */
[----:B------:R-:W-:Y:S01]  /*2c00*/  CS2R R6, SRZ ;  /* 0x0000000000067805 */ /* 0x000fe2000001ff00 */
[----:B------:R-:W-:Y:S04]  /*2c10*/  CS2R R2, SRZ ;  /* 0x0000000000027805 */ /* 0x000fe8000001ff00 */
[----:B------:R-:W-:-:S05]  /*2c20*/  @P1 BRA `(.L_x_144) ;  /* 0x0000020000001947 */ /* 0x000fca0003800000 */
[----:B------:R-:W-:Y:S01]  /*2c30*/  IADD3 R0, P0, R72, R8, RZ ;  /* 0x0000000848007210 */ /* 0x000fe20007f1e0ff */
[----:B------:R-:W-:Y:S01]  /*2c40*/  CS2R R22, SRZ ;  /* 0x0000000000167805 */ /* 0x000fe2000001ff00 */
[----:B------:R-:W-:Y:S01]  /*2c50*/  CS2R R28, SRZ ;  /* 0x00000000001c7805 */ /* 0x000fe2000001ff00 */
[----:B------:R-:W-:Y:S01]  /*2c60*/  CS2R R6, SRZ ;  /* 0x0000000000067805 */ /* 0x000fe2000001ff00 */
[----:B------:R-:W-:Y:S01]  /*2c70*/  CS2R R30, SRZ ;  /* 0x00000000001e7805 */ /* 0x000fe2000001ff00 */
[----:B------:R-:W-:Y:S01]  /*2c80*/  IMAD.X R3, R19, 0x1, R93, P0 ;  /* 0x0000000113037824 */ /* 0x000fe200000e065d */
[----:B------:R-:W-:Y:S01]  /*2c90*/  IADD3 R2, P0, R74, R16, RZ ;  /* 0x000000104a027210 */ /* 0x000fe20007f1e0ff */
[----:B------:R-:W-:Y:S01]  /*2ca0*/  CS2R R12, SRZ ;  /* 0x00000000000c7805 */ /* 0x000fe2000001ff00 */
[----:B------:R-:W-:Y:S01]  /*2cb0*/  CS2R R32, SRZ ;  /* 0x0000000000207805 */ /* 0x000fe2000001ff00 */
[----:B------:R-:W-:Y:S02]  /*2cc0*/  CS2R R14, SRZ ;  /* 0x00000000000e7805 */ /* 0x000fe4000001ff00 */
[----:B------:R-:W-:Y:S01]  /*2cd0*/  IMAD.X R5, R20, 0x1, R96, P0 ;  /* 0x0000000114057824 */ /* 0x000fe200000e0660 */
[C---:B------:R-:W-:Y:S04]  /*2ce0*/  LEA R8, P0, R0.reuse, c[0x0][0x270], 0x1 ;  /* 0x00009c0000087a11 */ /* 0x040fe800078008ff */
[----:B------:R-:W-:Y:S02]  /*2cf0*/  LEA.HI.X R9, R0, c[0x0][0x274], R3, 0x1, P0 ;  /* 0x00009d0000097a11 */ /* 0x000fe400000f0c03 */
[C---:B------:R-:W-:Y:S04]  /*2d00*/  LEA R4, P0, R2.reuse, c[0x0][0x288], 0x1 ;  /* 0x0000a20002047a11 */ /* 0x040fe800078008ff */
[----:B------:R-:W-:Y:S02]  /*2d10*/  LEA.HI.X R5, R2, c[0x0][0x28c], R5, 0x1, P0 ;  /* 0x0000a30002057a11 */ /* 0x000fe400000f0c05 */
[----:B------:R-:W-:Y:S01]  /*2d20*/  ISETP.GE.AND P0, PT, R138, c[0x0][0x27c], PT ;  /* 0x00009f008a007a0c */ /* 0x000fe20003f06270 */
[----:B------:R-:W-:Y:S11]  /*2d30*/  CS2R R2, SRZ ;  /* 0x0000000000027805 */ /* 0x000ff6000001ff00 */
[----:B------:R-:W-:Y:S01]  /*2d40*/  @!UPT UIADD3 URZ, URZ, URZ, URZ ;  /* 0x0000003f3f3ff290 */ /* 0x000fe2000fffe03f */
[----:B------:R1:W5:Y:S04]  /*2d50*/  @!P0 LDG.E.64 R22, [R8.64] ;  /* 0x0000000608168981 */ /* 0x000368000c1e1b00 */
[----:B------:R1:W5:Y:S01]  /*2d60*/  @!P0 LDG.E.64 R2, [R4.64] ;  /* 0x0000000604028981 */ /* 0x000362000c1e1b00 */
[----:B------:R-:W-:Y:S11]  /*2d70*/  ISETP.GE.AND P0, PT, R142, c[0x0][0x27c], PT ;  /* 0x00009f008e007a0c */ /* 0x000ff60003f06270 */
[----:B------:R-:W-:Y:S02]  /*2d80*/  @!UPT UIADD3 URZ, URZ, URZ, URZ ;  /* 0x0000003f3f3ff290 */ /* 0x000fe4000fffe03f */
[----:B------:R1:W5:Y:S04]  /*2d90*/  @!P0 LDG.E.64 R28, [R8.64+0x40] ;  /* 0x00004006081c8981 */ /* 0x000368000c1e1b00 */
[----:B------:R1:W5:Y:S01]  /*2da0*/  @!P0 LDG.E.64 R6, [R4.64+0x40] ;  /* 0x0000400604068981 */ /* 0x000362000c1e1b00 */
[----:B------:R-:W-:Y:S11]  /*2db0*/  ISETP.GE.AND P0, PT, R140, c[0x0][0x27c], PT ;  /* 0x00009f008c007a0c */ /* 0x000ff60003f06270 */
[----:B------:R-:W-:Y:S02]  /*2dc0*/  @!UPT UIADD3 URZ, URZ, URZ, URZ ;  /* 0x0000003f3f3ff290 */ /* 0x000fe4000fffe03f */
[----:B------:R1:W5:Y:S04]  /*2dd0*/  @!P0 LDG.E.64 R30, [R8.64+0x80] ;  /* 0x00008006081e8981 */ /* 0x000368000c1e1b00 */
[----:B------:R1:W5:Y:S01]  /*2de0*/  @!P0 LDG.E.64 R12, [R4.64+0x80] ;  /* 0x00008006040c8981 */ /* 0x000362000c1e1b00 */
[----:B------:R-:W-:Y:S11]  /*2df0*/  ISETP.GE.AND P0, PT, R141, c[0x0][0x27c], PT ;  /* 0x00009f008d007a0c */ /* 0x000ff60003f06270 */
[----:B------:R-:W-:Y:S02]  /*2e00*/  @!UPT UIADD3 URZ, URZ, URZ, URZ ;  /* 0x0000003f3f3ff290 */ /* 0x000fe4000fffe03f */
[----:B------:R1:W5:Y:S04]  /*2e10*/  @!P0 LDG.E.64 R32, [R8.64+0xc0] ;  /* 0x0000c00608208981 */ /* 0x000368000c1e1b00 */
[----:B------:R1:W5:Y:S02]  /*2e20*/  @!P0 LDG.E.64 R14, [R4.64+0xc0] ;  /* 0x0000c006040e8981 */ /* 0x000364000c1e1b00 */
.L_x_144:
[----:B------:R-:W-:Y:S05]  /*2e30*/  BSYNC B0 ;  /* 0x0000000000007941 */ /* 0x000fea0003800000 */
.L_x_143:
[----:B------:R-:W-:-:S05]  /*2e40*/  @P1 BRA `(.L_x_145) ;  /* 0x000022b000001947 */ /* 0x000fca0003800000 */
[----:B------:R-:W-:Y:S01]  /*2e50*/  ISETP.GE.AND P0, PT, R132, c[0x0][0x1d4], PT ;  /* 0x0000750084007a0c */ /* 0x000fe20003f06270 */
[----:B-1---5:R-:W-:Y:S01]  /*2e60*/  IMAD.MOV.U32 R8, RZ, RZ, R32 ;  /* 0x000000ffff087224 */ /* 0x022fe200078e0020 */
[----:B------:R-:W-:Y:S01]  /*2e70*/  MOV R0, R31 ;  /* 0x0000001f00007202 */ /* 0x000fe20000000f00 */
[----:B------:R-:W-:Y:S01]  /*2e80*/  IMAD.MOV.U32 R5, RZ, RZ, R33 ;  /* 0x000000ffff057224 */ /* 0x000fe200078e0021 */
[----:B------:R-:W-:Y:S01]  /*2e90*/  BSSY B0, `(.L_x_146) ;  /* 0x0000048000007945 */ /* 0x000fe20003800000 */
[----:B------:R-:W-:Y:S03]  /*2ea0*/  IMAD.MOV.U32 R4, RZ, RZ, R30 ;  /* 0x000000ffff047224 */ /* 0x000fe600078e001e */
[----:B------:R-:W-:Y:S01]  /*2eb0*/  PRMT R36, R8, 0x5410, R5 ;  /* 0x0000541008247816 */ /* 0x000fe20000000005 */
[----:B------:R-:W-:Y:S01]  /*2ec0*/  IMAD.MOV.U32 R8, RZ, RZ, R28 ;  /* 0x000000ffff087224 */ /* 0x000fe200078e001c */
[----:B------:R-:W-:Y:S01]  /*2ed0*/  PRMT R35, R4, 0x5410, R0 ;  /* 0x0000541004237816 */ /* 0x000fe20000000000 */
[----:B------:R-:W-:Y:S01]  /*2ee0*/  IMAD.MOV.U32 R5, RZ, RZ, R29 ;  /* 0x000000ffff057224 */ /* 0x000fe200078e001d */
[----:B------:R-:W-:Y:S01]  /*2ef0*/  MOV R4, R14 ;  /* 0x0000000e00047202 */ /* 0x000fe20000000f00 */
[----:B------:R-:W-:Y:S03]  /*2f00*/  IMAD.MOV.U32 R0, RZ, RZ, R15 ;  /* 0x000000ffff007224 */ /* 0x000fe600078e000f */
[----:B------:R-:W-:Y:S01]  /*2f10*/  PRMT R34, R8, 0x5410, R5 ;  /* 0x0000541008227816 */ /* 0x000fe20000000005 */
[----:B------:R-:W-:Y:S01]  /*2f20*/  IMAD.MOV.U32 R8, RZ, RZ, R12 ;  /* 0x000000ffff087224 */ /* 0x000fe200078e000c */
[----:B------:R-:W-:Y:S01]  /*2f30*/  PRMT R20, R4, 0x5410, R0 ;  /* 0x0000541004147816 */ /* 0x000fe20000000000 */
[----:B------:R-:W-:Y:S01]  /*2f40*/  IMAD.MOV.U32 R4, RZ, RZ, R6 ;  /* 0x000000ffff047224 */ /* 0x000fe200078e0006 */
[----:B------:R-:W-:Y:S02]  /*2f50*/  MOV R5, R13 ;  /* 0x0000000d00057202 */ /* 0x000fe40000000f00 */
[----:B------:R-:W-:Y:S02]  /*2f60*/  MOV R0, R7 ;  /* 0x0000000700007202 */ /* 0x000fe40000000f00 */
[----:B------:R-:W-:Y:S02]  /*2f70*/  PRMT R19, R8, 0x5410, R5 ;  /* 0x0000541008137816 */ /* 0x000fe40000000005 */
[----:B------:R-:W-:Y:S01]  /*2f80*/  PRMT R18, R4, 0x5410, R0 ;  /* 0x0000541004127816 */ /* 0x000fe20000000000 */
[----:B------:R-:W-:-:S05]  /*2f90*/  @P0 BRA `(.L_x_147) ;  /* 0x0000037000000947 */ /* 0x000fca0003800000 */
[----:B------:R-:W-:Y:S01]  /*2fa0*/  ISETP.GE.AND P0, PT, R138, c[0x0][0x27c], PT ;  /* 0x00009f008a007a0c */ /* 0x000fe20003f06270 */
[----:B------:R-:W1:Y:S01]  /*2fb0*/  LDS.128 R8, [R185+0xc080] ;  /* 0x00c08000b9087984 */ /* 0x000e620000000c00 */
[----:B------:R-:W-:Y:S02]  /*2fc0*/  MOV R4, R2 ;  /* 0x0000000200047202 */ /* 0x000fe40000000f00 */
[----:B------:R-:W-:Y:S02]  /*2fd0*/  MOV R24, R22 ;  /* 0x0000001600187202 */ /* 0x000fe40000000f00 */
[----:B------:R-:W-:Y:S02]  /*2fe0*/  MOV R16, R3 ;  /* 0x0000000300107202 */ /* 0x000fe40000000f00 */
[----:B------:R-:W-:Y:S05]  /*2ff0*/  MOV R26, R23 ;  /* 0x00000017001a7202 */ /* 0x000fea0000000f00 */
[--C-:B------:R-:W-:Y:S01]  /*3000*/  @!P0 SHF.R.U64 R5, R2, 0x10, R3.reuse ;  /* 0x0000001002058819 */ /* 0x100fe20000001203 */
[----:B------:R-:W-:Y:S01]  /*3010*/  @!P0 HADD2.F32 R4, -RZ, R4.H0_H0 ;  /* 0x20000004ff048230 */ /* 0x000fe20000004100 */
[----:B------:R-:W-:Y:S01]  /*3020*/  @!P0 SHF.R.U32.HI R17, RZ, 0x10, R3 ;  /* 0x00000010ff118819 */ /* 0x000fe20000011603 */
[----:B------:R-:W-:Y:S01]  /*3030*/  @!P0 HADD2.F32 R16, -RZ, R16.H0_H0 ;  /* 0x20000010ff108230 */ /* 0x000fe20000004100 */
[--C-:B------:R-:W-:Y:S01]  /*3040*/  @!P0 SHF.R.U64 R25, R22, 0x10, R23.reuse ;  /* 0x0000001016198819 */ /* 0x100fe20000001217 */
[----:B------:R-:W-:Y:S01]  /*3050*/  @!P0 HADD2.F32 R22, -RZ, R24.H0_H0 ;  /* 0x20000018ff168230 */ /* 0x000fe20000004100 */
[----:B------:R-:W-:Y:S01]  /*3060*/  @!P0 SHF.R.U32.HI R27, RZ, 0x10, R23 ;  /* 0x00000010ff1b8819 */ /* 0x000fe20000011617 */
[----:B------:R-:W-:Y:S02]  /*3070*/  @!P0 HADD2.F32 R5, -RZ, R5.H0_H0 ;  /* 0x20000005ff058230 */ /* 0x000fe40000004100 */
[----:B------:R-:W-:Y:S01]  /*3080*/  @!P0 HADD2.F32 R17, -RZ, R17.H0_H0 ;  /* 0x20000011ff118230 */ /* 0x000fe20000004100 */
[----:B-1----:R-:W-:Y:S01]  /*3090*/  @!P0 IMAD.MOV.U32 R3, RZ, RZ, R9 ;  /* 0x000000ffff038224 */ /* 0x002fe200078e0009 */
[----:B------:R-:W-:Y:S04]  /*30a0*/  @!P0 MOV R0, R8 ;  /* 0x0000000800008202 */ /* 0x000fe80000000f00 */
[--C-:B------:R-:W-:Y:S02]  /*30b0*/  @!P0 HADD2.F32 R23, -RZ, R3.reuse.H1_H1 ;  /* 0x30000003ff178230 */ /* 0x100fe40000004100 */
[--C-:B------:R-:W-:Y:S02]  /*30c0*/  @!P0 HADD2.F32 R21, -RZ, R0.reuse.H1_H1 ;  /* 0x30000000ff158230 */ /* 0x100fe40000004100 */
[----:B------:R-:W-:Y:S02]  /*30d0*/  @!P0 HADD2.F32 R2, -RZ, R0.H0_H0 ;  /* 0x20000000ff028230 */ /* 0x000fe40000004100 */
[----:B------:R-:W-:Y:S01]  /*30e0*/  @!P0 HADD2.F32 R3, -RZ, R3.H0_H0 ;  /* 0x20000003ff038230 */ /* 0x000fe20000004100 */
[-C--:B------:R-:W-:Y:S02]  /*30f0*/  @!P0 FMUL.FTZ R24, R21, R4.reuse ;  /* 0x0000000415188220 */ /* 0x080fe40000410000 */
[C---:B------:R-:W-:Y:S01]  /*3100*/  @!P0 FMUL.FTZ R0, R2.reuse, R4 ;  /* 0x0000000402008220 */ /* 0x040fe20000410000 */
[----:B------:R-:W-:Y:S01]  /*3110*/  @!P0 MOV R4, R10 ;  /* 0x0000000a00048202 */ /* 0x000fe20000000f00 */
[----:B------:R-:W-:Y:S01]  /*3120*/  @!P0 FFMA.FTZ R41, R2, R22, -R24 ;  /* 0x0000001602298223 */ /* 0x000fe20000010818 */
[----:B------:R-:W-:Y:S01]  /*3130*/  @!P0 HADD2.F32 R24, -RZ, R25.H0_H0 ;  /* 0x20000019ff188230 */ /* 0x000fe20000004100 */
[-C--:B------:R-:W-:Y:S02]  /*3140*/  @!P0 FMUL.FTZ R25, R23, R5.reuse ;  /* 0x0000000517198220 */ /* 0x080fe40000410000 */
[C---:B------:R-:W-:Y:S02]  /*3150*/  @!P0 FMUL.FTZ R2, R3.reuse, R5 ;  /* 0x0000000503028220 */ /* 0x040fe40000410000 */
[----:B------:R-:W-:Y:S01]  /*3160*/  @!P0 FFMA.FTZ R40, R3, R24, -R25 ;  /* 0x0000001803288223 */ /* 0x000fe20000010819 */
[----:B------:R-:W-:Y:S01]  /*3170*/  @!P0 MOV R3, R11 ;  /* 0x0000000b00038202 */ /* 0x000fe20000000f00 */
[----:B------:R-:W-:Y:S01]  /*3180*/  @!P0 FFMA.FTZ R0, R21, R22, R0 ;  /* 0x0000001615008223 */ /* 0x000fe20000010000 */
[--C-:B------:R-:W-:Y:S01]  /*3190*/  @!P0 HADD2.F32 R21, -RZ, R4.reuse.H1_H1 ;  /* 0x30000004ff158230 */ /* 0x100fe20000004100 */
[----:B------:R-:W-:Y:S01]  /*31a0*/  @!P0 FFMA.FTZ R2, R23, R24, R2 ;  /* 0x0000001817028223 */ /* 0x000fe20000010002 */
[----:B------:R-:W-:Y:S02]  /*31b0*/  @!P0 HADD2.F32 R4, -RZ, R4.H0_H0 ;  /* 0x20000004ff048230 */ /* 0x000fe40000004100 */
[--C-:B------:R-:W-:Y:S01]  /*31c0*/  @!P0 HADD2.F32 R5, -RZ, R3.reuse.H0_H0 ;  /* 0x20000003ff058230 */ /* 0x100fe20000004100 */
[----:B------:R-:W-:Y:S01]  /*31d0*/  @!P0 FMUL.FTZ R37, R21, R16 ;  /* 0x0000001015258220 */ /* 0x000fe20000410000 */
[----:B------:R-:W-:Y:S01]  /*31e0*/  @!P0 HADD2.F32 R22, -RZ, R26.H0_H0 ;  /* 0x2000001aff168230 */ /* 0x000fe20000004100 */
[----:B------:R-:W-:Y:S01]  /*31f0*/  @!P0 F2FP.PACK_AB R2, R2, R40 ;  /* 0x000000280202823e */ /* 0x000fe200000000ff */
[----:B------:R-:W-:Y:S01]  /*3200*/  @!P0 HADD2.F32 R25, -RZ, R3.H1_H1 ;  /* 0x30000003ff198230 */ /* 0x000fe20000004100 */
[C---:B------:R-:W-:Y:S01]  /*3210*/  @!P0 FMUL.FTZ R3, R4.reuse, R16 ;  /* 0x0000001004038220 */ /* 0x040fe20000410000 */
[----:B------:R-:W-:Y:S01]  /*3220*/  @!P0 HADD2.F32 R26, -RZ, R27.H0_H0 ;  /* 0x2000001bff1a8230 */ /* 0x000fe20000004100 */
[----:B------:R-:W-:Y:S01]  /*3230*/  @!P0 FFMA.FTZ R37, R4, R22, -R37 ;  /* 0x0000001604258223 */ /* 0x000fe20000010825 */
[----:B------:R-:W-:Y:S01]  /*3240*/  @!P0 MOV R9, R2 ;  /* 0x0000000200098202 */ /* 0x000fe20000000f00 */
[-C--:B------:R-:W-:Y:S02]  /*3250*/  @!P0 FMUL.FTZ R27, R25, R17.reuse ;  /* 0x00000011191b8220 */ /* 0x080fe40000410000 */
[----:B------:R-:W-:Y:S02]  /*3260*/  @!P0 FMUL.FTZ R4, R5, R17 ;  /* 0x0000001105048220 */ /* 0x000fe40000410000 */
[----:B------:R-:W-:Y:S02]  /*3270*/  @!P0 FFMA.FTZ R3, R21, R22, R3 ;  /* 0x0000001615038223 */ /* 0x000fe40000010003 */
[-C--:B------:R-:W-:Y:S01]  /*3280*/  @!P0 FFMA.FTZ R27, R5, R26.reuse, -R27 ;  /* 0x0000001a051b8223 */ /* 0x080fe2000001081b */
[----:B------:R-:W-:Y:S01]  /*3290*/  @!P0 F2FP.PACK_AB R5, R0, R41 ;  /* 0x000000290005823e */ /* 0x000fe200000000ff */
[----:B------:R-:W-:Y:S01]  /*32a0*/  @!P0 FFMA.FTZ R4, R25, R26, R4 ;  /* 0x0000001a19048223 */ /* 0x000fe20000010004 */
[----:B------:R-:W-:Y:S03]  /*32b0*/  @!P0 F2FP.PACK_AB R3, R3, R37 ;  /* 0x000000250303823e */ /* 0x000fe600000000ff */
[----:B------:R-:W-:Y:S01]  /*32c0*/  @!P0 IMAD.MOV.U32 R8, RZ, RZ, R5 ;  /* 0x000000ffff088224 */ /* 0x000fe200078e0005 */
[----:B------:R-:W-:Y:S02]  /*32d0*/  @!P0 F2FP.PACK_AB R0, R4, R27 ;  /* 0x0000001b0400823e */ /* 0x000fe400000000ff */
[----:B------:R-:W-:Y:S02]  /*32e0*/  @!P0 MOV R10, R3 ;  /* 0x00000003000a8202 */ /* 0x000fe40000000f00 */
[----:B------:R-:W-:Y:S05]  /*32f0*/  @!P0 MOV R11, R0 ;  /* 0x00000000000b8202 */ /* 0x000fea0000000f00 */
[----:B------:R1:W-:Y:S02]  /*3300*/  STG.E.128 [R38.64], R8 ;  /* 0x0000000826007986 */ /* 0x0003e4000c101d06 */
.L_x_147:
[----:B------:R-:W-:Y:S05]  /*3310*/  BSYNC B0 ;  /* 0x0000000000007941 */ /* 0x000fea0003800000 */
.L_x_146:
[----:B------:R-:W-:Y:S01]  /*3320*/  ISETP.GE.AND P0, PT, R134, c[0x0][0x1d4], PT ;  /* 0x0000750086007a0c */ /* 0x000fe20003f06270 */
[----:B------:R-:W-:Y:S01]  /*3330*/  @!UPT UIADD3 URZ, URZ, URZ, URZ ;  /* 0x0000003f3f3ff290 */ /* 0x000fe2000fffe03f */
[----:B------:R-:W-:Y:S11]  /*3340*/  BSSY B0, `(.L_x_148) ;  /* 0x0000036000007945 */ /* 0x000ff60003800000 */
[----:B------:R-:W-:-:S05]  /*3350*/  @P0 BRA `(.L_x_149) ;  /* 0x0000034000000947 */ /* 0x000fca0003800000 */
[----:B------:R-:W-:Y:S01]  /*3360*/  ISETP.GE.AND P0, PT, R142, c[0x0][0x27c], PT ;  /* 0x00009f008e007a0c */ /* 0x000fe20003f06270 */
[----:B-1----:R-:W1:Y:S11]  /*3370*/  LDS.128 R8, [R185+0xd080] ;  /* 0x00d08000b9087984 */ /* 0x002e760000000c00 */
[----:B------:R-:W-:Y:S01]  /*3380*/  @!UPT UIADD3 URZ, URZ, URZ, URZ ;  /* 0x0000003f3f3ff290 */ /* 0x000fe2000fffe03f */
[----:B------:R-:W-:Y:S01]  /*3390*/  @!P0 HADD2.F32 R0, -RZ, R18.H0_H0 ;  /* 0x20000012ff008230 */ /* 0x000fe20000004100 */
[----:B------:R-:W-:Y:S01]  /*33a0*/  @!P0 SHF.R.U64 R4, R6, 0x10, R7 ;  /* 0x0000001006048819 */ /* 0x000fe20000001207 */
[----:B------:R-:W-:Y:S01]  /*33b0*/  @!P0 HADD2.F32 R6, -RZ, R34.H0_H0 ;  /* 0x20000022ff068230 */ /* 0x000fe20000004100 */
[----:B------:R-:W-:Y:S02]  /*33c0*/  @!P0 SHF.R.U64 R17, R28, 0x10, R29 ;  /* 0x000000101c118819 */ /* 0x000fe4000000121d */
[----:B------:R-:W-:Y:S01]  /*33d0*/  @!P0 SHF.R.U32.HI R7, RZ, 0x10, R7 ;  /* 0x00000010ff078819 */ /* 0x000fe20000011607 */
[----:B------:R-:W-:Y:S01]  /*33e0*/  @!P0 HADD2.F32 R4, -RZ, R4.H0_H0 ;  /* 0x20000004ff048230 */ /* 0x000fe20000004100 */
[----:B------:R-:W-:Y:S01]  /*33f0*/  @!P0 SHF.R.U32.HI R23, RZ, 0x10, R29 ;  /* 0x00000010ff178819 */ /* 0x000fe2000001161d */
[----:B------:R-:W-:Y:S02]  /*3400*/  @!P0 HADD2.F32 R17, -RZ, R17.H0_H0 ;  /* 0x20000011ff118230 */ /* 0x000fe40000004100 */
[----:B------:R-:W-:Y:S02]  /*3410*/  @!P0 HADD2.F32 R7, -RZ, R7.H0_H0 ;  /* 0x20000007ff078230 */ /* 0x000fe40000004100 */
[----:B------:R-:W-:Y:S01]  /*3420*/  @!P0 HADD2.F32 R23, -RZ, R23.H0_H0 ;  /* 0x20000017ff178230 */ /* 0x000fe20000004100 */
[----:B-1----:R-:W-:Y:S02]  /*3430*/  @!P0 MOV R2, R8 ;  /* 0x0000000800028202 */ /* 0x002fe40000000f00 */
[----:B------:R-:W-:Y:S03]  /*3440*/  @!P0 MOV R3, R9 ;  /* 0x0000000900038202 */ /* 0x000fe60000000f00 */
[--C-:B------:R-:W-:Y:S02]  /*3450*/  @!P0 HADD2.F32 R5, -RZ, R2.reuse.H1_H1 ;  /* 0x30000002ff058230 */ /* 0x100fe40000004100 */
[----:B------:R-:W-:Y:S02]  /*3460*/  @!P0 HADD2.F32 R2, -RZ, R2.H0_H0 ;  /* 0x20000002ff028230 */ /* 0x000fe40000004100 */
[--C-:B------:R-:W-:Y:S01]  /*3470*/  @!P0 HADD2.F32 R16, -RZ, R3.reuse.H1_H1 ;  /* 0x30000003ff108230 */ /* 0x100fe20000004100 */
[CC--:B------:R-:W-:Y:S01]  /*3480*/  @!P0 FMUL.FTZ R21, R5.reuse, R0.reuse ;  /* 0x0000000005158220 */ /* 0x0c0fe20000410000 */
[----:B------:R-:W-:Y:S01]  /*3490*/  @!P0 HADD2.F32 R3, -RZ, R3.H0_H0 ;  /* 0x20000003ff038230 */ /* 0x000fe20000004100 */
[C---:B------:R-:W-:Y:S02]  /*34a0*/  @!P0 FMUL.FTZ R0, R2.reuse, R0 ;  /* 0x0000000002008220 */ /* 0x040fe40000410000 */
[-C--:B------:R-:W-:Y:S02]  /*34b0*/  @!P0 FFMA.FTZ R26, R2, R6.reuse, -R21 ;  /* 0x00000006021a8223 */ /* 0x080fe40000010815 */
[----:B------:R-:W-:Y:S01]  /*34c0*/  @!P0 FFMA.FTZ R0, R5, R6, R0 ;  /* 0x0000000605008223 */ /* 0x000fe20000010000 */
[----:B------:R-:W-:Y:S01]  /*34d0*/  @!P0 MOV R5, R10 ;  /* 0x0000000a00058202 */ /* 0x000fe20000000f00 */
[CC--:B------:R-:W-:Y:S02]  /*34e0*/  @!P0 FMUL.FTZ R21, R16.reuse, R4.reuse ;  /* 0x0000000410158220 */ /* 0x0c0fe40000410000 */
[C---:B------:R-:W-:Y:S01]  /*34f0*/  @!P0 FMUL.FTZ R2, R3.reuse, R4 ;  /* 0x0000000403028220 */ /* 0x040fe20000410000 */
[----:B------:R-:W-:Y:S01]  /*3500*/  @!P0 MOV R4, R11 ;  /* 0x0000000b00048202 */ /* 0x000fe20000000f00 */
[-C--:B------:R-:W-:Y:S01]  /*3510*/  @!P0 FFMA.FTZ R25, R3, R17.reuse, -R21 ;  /* 0x0000001103198223 */ /* 0x080fe20000010815 */
[----:B------:R-:W-:Y:S01]  /*3520*/  @!P0 HADD2.F32 R3, -RZ, R18.H1_H1 ;  /* 0x30000012ff038230 */ /* 0x000fe20000004100 */
[----:B------:R-:W-:Y:S01]  /*3530*/  @!P0 FFMA.FTZ R2, R16, R17, R2 ;  /* 0x0000001110028223 */ /* 0x000fe20000010002 */
[--C-:B------:R-:W-:Y:S02]  /*3540*/  @!P0 HADD2.F32 R18, -RZ, R5.reuse.H1_H1 ;  /* 0x30000005ff128230 */ /* 0x100fe40000004100 */
[----:B------:R-:W-:Y:S02]  /*3550*/  @!P0 HADD2.F32 R6, -RZ, R5.H0_H0 ;  /* 0x20000005ff068230 */ /* 0x000fe40000004100 */
[----:B------:R-:W-:Y:S01]  /*3560*/  @!P0 F2FP.PACK_AB R2, R2, R25 ;  /* 0x000000190202823e */ /* 0x000fe200000000ff */
[----:B------:R-:W-:Y:S02]  /*3570*/  @!P0 HADD2.F32 R5, -RZ, R4.H0_H0 ;  /* 0x20000004ff058230 */ /* 0x000fe40000004100 */
[----:B------:R-:W-:Y:S01]  /*3580*/  @!P0 HADD2.F32 R21, -RZ, R34.H1_H1 ;  /* 0x30000022ff158230 */ /* 0x000fe20000004100 */
[----:B------:R-:W-:Y:S01]  /*3590*/  @!P0 MOV R9, R2 ;  /* 0x0000000200098202 */ /* 0x000fe20000000f00 */
[----:B------:R-:W-:Y:S01]  /*35a0*/  @!P0 HADD2.F32 R22, -RZ, R4.H1_H1 ;  /* 0x30000004ff168230 */ /* 0x000fe20000004100 */
[-C--:B------:R-:W-:Y:S02]  /*35b0*/  @!P0 FMUL.FTZ R4, R18, R3.reuse ;  /* 0x0000000312048220 */ /* 0x080fe40000410000 */
[C---:B------:R-:W-:Y:S02]  /*35c0*/  @!P0 FMUL.FTZ R3, R6.reuse, R3 ;  /* 0x0000000306038220 */ /* 0x040fe40000410000 */
[----:B------:R-:W-:Y:S02]  /*35d0*/  @!P0 FFMA.FTZ R6, R6, R21, -R4 ;  /* 0x0000001506068223 */ /* 0x000fe40000010804 */
[CC--:B------:R-:W-:Y:S02]  /*35e0*/  @!P0 FMUL.FTZ R4, R5.reuse, R7.reuse ;  /* 0x0000000705048220 */ /* 0x0c0fe40000410000 */
[----:B------:R-:W-:Y:S02]  /*35f0*/  @!P0 FMUL.FTZ R24, R22, R7 ;  /* 0x0000000716188220 */ /* 0x000fe40000410000 */
[----:B------:R-:W-:Y:S02]  /*3600*/  @!P0 FFMA.FTZ R3, R18, R21, R3 ;  /* 0x0000001512038223 */ /* 0x000fe40000010003 */
[-C--:B------:R-:W-:Y:S01]  /*3610*/  @!P0 FFMA.FTZ R24, R5, R23.reuse, -R24 ;  /* 0x0000001705188223 */ /* 0x080fe20000010818 */
[----:B------:R-:W-:Y:S01]  /*3620*/  @!P0 F2FP.PACK_AB R5, R0, R26 ;  /* 0x0000001a0005823e */ /* 0x000fe200000000ff */
[----:B------:R-:W-:Y:S01]  /*3630*/  @!P0 FFMA.FTZ R4, R22, R23, R4 ;  /* 0x0000001716048223 */ /* 0x000fe20000010004 */
[----:B------:R-:W-:Y:S02]  /*3640*/  @!P0 F2FP.PACK_AB R3, R3, R6 ;  /* 0x000000060303823e */ /* 0x000fe400000000ff */
[----:B------:R-:W-:Y:S02]  /*3650*/  @!P0 MOV R8, R5 ;  /* 0x0000000500088202 */ /* 0x000fe40000000f00 */
[----:B------:R-:W-:Y:S02]  /*3660*/  @!P0 F2FP.PACK_AB R0, R4, R24 ;  /* 0x000000180400823e */ /* 0x000fe400000000ff */
[----:B------:R-:W-:Y:S02]  /*3670*/  @!P0 MOV R10, R3 ;  /* 0x00000003000a8202 */ /* 0x000fe40000000f00 */
[----:B------:R-:W-:Y:S05]  /*3680*/  @!P0 MOV R11, R0 ;  /* 0x00000000000b8202 */ /* 0x000fea0000000f00 */
[----:B------:R1:W-:Y:S02]  /*3690*/  STG.E.128 [R38.64+0x80], R8 ;  /* 0x0000800826007986 */ /* 0x0003e4000c101d06 */
.L_x_149:
[----:B------:R-:W-:Y:S05]  /*36a0*/  BSYNC B0 ;  /* 0x0000000000007941 */ /* 0x000fea0003800000 */
.L_x_148:
        /* <DEDUP_REMOVED lines=8> */
[--C-:B------:R-:W-:Y:S01]  /*3730*/  @!P0 SHF.R.U64 R4, R12, 0x10, R13.reuse ;  /* 0x000000100c048819 */ /* 0x100fe2000000120d */
[--C-:B------:R-:W-:Y:S01]  /*3740*/  @!P0 HADD2.F32 R6, -RZ, R35.reuse.H0_H0 ;  /* 0x20000023ff068230 */ /* 0x100fe20000004100 */
[----:B------:R-:W-:Y:S01]  /*3750*/  @!P0 SHF.R.U32.HI R7, RZ, 0x10, R13 ;  /* 0x00000010ff078819 */ /* 0x000fe2000001160d */
[----:B------:R-:W-:Y:S01]  /*3760*/  @!P0 HADD2.F32 R17, -RZ, R35.H1_H1 ;  /* 0x30000023ff118230 */ /* 0x000fe20000004100 */
[--C-:B------:R-:W-:Y:S01]  /*3770*/  @!P0 SHF.R.U64 R13, R30, 0x10, R31.reuse ;  /* 0x000000101e0d8819 */ /* 0x100fe2000000121f */
[----:B------:R-:W-:Y:S01]  /*3780*/  @!P0 HADD2.F32 R4, -RZ, R4.H0_H0 ;  /* 0x20000004ff048230 */ /* 0x000fe20000004100 */
[----:B------:R-:W-:Y:S01]  /*3790*/  @!P0 SHF.R.U32.HI R21, RZ, 0x10, R31 ;  /* 0x00000010ff158819 */ /* 0x000fe2000001161f */
        /* <DEDUP_REMOVED lines=19> */
[----:B------:R-:W-:Y:S02]  /*38d0*/  @!P0 HADD2.F32 R3, -RZ, R19.H1_H1 ;  /* 0x30000013ff038230 */ /* 0x000fe40000004100 */
[----:B------:R-:W-:Y:S02]  /*38e0*/  @!P0 HADD2.F32 R6, -RZ, R5.H0_H0 ;  /* 0x20000005ff068230 */ /* 0x000fe40000004100 */
[----:B------:R-:W-:Y:S01]  /*38f0*/  @!P0 F2FP.PACK_AB R2, R2, R22 ;  /* 0x000000160202823e */ /* 0x000fe200000000ff */
[--C-:B------:R-:W-:Y:S02]  /*3900*/  @!P0 HADD2.F32 R5, -RZ, R4.reuse.H0_H0 ;  /* 0x20000004ff058230 */ /* 0x100fe40000004100 */
[----:B------:R-:W-:Y:S01]  /*3910*/  @!P0 HADD2.F32 R18, -RZ, R4.H1_H1 ;  /* 0x30000004ff128230 */ /* 0x000fe20000004100 */
[-C--:B------:R-:W-:Y:S01]  /*3920*/  @!P0 FMUL.FTZ R4, R16, R3.reuse ;  /* 0x0000000310048220 */ /* 0x080fe20000410000 */
[----:B------:R-:W-:Y:S01]  /*3930*/  @!P0 MOV R9, R2 ;  /* 0x0000000200098202 */ /* 0x000fe20000000f00 */
[C---:B------:R-:W-:Y:S01]  /*3940*/  @!P0 FMUL.FTZ R3, R6.reuse, R3 ;  /* 0x0000000306038220 */ /* 0x040fe20000410000 */
[----:B------:R-:W-:Y:S01]  /*3950*/  @!P0 HADD2.F32 R19, -RZ, R21.H0_H0 ;  /* 0x20000015ff138230 */ /* 0x000fe20000004100 */
[----:B------:R-:W-:Y:S02]  /*3960*/  @!P0 FFMA.FTZ R6, R6, R17, -R4 ;  /* 0x0000001106068223 */ /* 0x000fe40000010804 */
[CC--:B------:R-:W-:Y:S02]  /*3970*/  @!P0 FMUL.FTZ R4, R5.reuse, R7.reuse ;  /* 0x0000000705048220 */ /* 0x0c0fe40000410000 */
[----:B------:R-:W-:Y:S02]  /*3980*/  @!P0 FMUL.FTZ R21, R18, R7 ;  /* 0x0000000712158220 */ /* 0x000fe40000410000 */
[----:B------:R-:W-:Y:S02]  /*3990*/  @!P0 FFMA.FTZ R3, R16, R17, R3 ;  /* 0x0000001110038223 */ /* 0x000fe40000010003 */
[----:B------:R-:W-:Y:S01]  /*39a0*/  @!P0 FFMA.FTZ R21, R5, R19, -R21 ;  /* 0x0000001305158223 */ /* 0x000fe20000010815 */
        /* <DEDUP_REMOVED lines=8> */
.L_x_151:
[----:B------:R-:W-:Y:S05]  /*3a30*/  BSYNC B0 ;  /* 0x0000000000007941 */ /* 0x000fea0003800000 */
.L_x_150:
[----:B------:R-:W-:Y:S11]  /*3a40*/  ISETP.GE.AND P0, PT, R192, c[0x0][0x1d4], PT ;  /* 0x00007500c0007a0c */ /* 0x000ff60003f06270 */
[----:B------:R-:W-:Y:S02]  /*3a50*/  @!UPT UIADD3 URZ, URZ, URZ, URZ ;  /* 0x0000003f3f3ff290 */ /* 0x000fe4000fffe03f */
        /* <DEDUP_REMOVED lines=12> */
[----:B------:R-:W-:Y:S02]  /*3b20*/  @!P0 HADD2.F32 R15, -RZ, R36.H1_H1 ;  /* 0x30000024ff0f8230 */ /* 0x000fe40000004100 */
        /* <DEDUP_REMOVED lines=17> */
[--C-:B------:R-:W-:Y:S01]  /*3c40*/  @!P0 HADD2.F32 R14, -RZ, R5.reuse.H1_H1 ;  /* 0x30000005ff0e8230 */ /* 0x100fe20000004100 */
        /* <DEDUP_REMOVED lines=8> */
[C---:B------:R-:W-:Y:S02]  /*3cd0*/  @!P0 FMUL.FTZ R3, R6.reuse, R3 ;  /* 0x0000000306038220 */ /* 0x040fe40000410000 */
        /* <DEDUP_REMOVED lines=12> */
[----:B------:R1:W-:Y:S01]  /*3da0*/  STG.E.128 [R38.64+0x180], R8 ;  /* 0x0001800826007986 */ /* 0x0003e2000c101d06 */
[----:B------:R-:W-:-:S05]  /*3db0*/  BRA `(.L_x_145) ;  /* 0x0000134000007947 */ /* 0x000fca0003800000 */
.L_x_142:
        /* <DEDUP_REMOVED lines=14> */
[----:B------:R-:W-:Y:S02]  /*3ea0*/  CS2R R14, SRZ ;  /* 0x00000000000e7805 */ /* 0x000fe4000001ff00 */
[----:B------:R-:W-:Y:S01]  /*3eb0*/  IMAD.X R2, R19, 0x1, R97, P0 ;  /* 0x0000000113027824 */ /* 0x000fe200000e0661 */
[----:B------:R-:W-:Y:S05]  /*3ec0*/  IADD3 R3, P0, R78, R16, RZ ;  /* 0x000000104e037210 */ /* 0x000fea0007f1e0ff */
        /* <DEDUP_REMOVED lines=8> */
[----:B------:R1:W5:Y:S04]  /*3f50*/  @!P0 LDG.E.128 R24, [R8.64] ;  /* 0x0000000608188981 */ /* 0x000368000c1e1d00 */
[----:B------:R1:W5:Y:S01]  /*3f60*/  @!P0 LDG.E.128 R4, [R2.64] ;  /* 0x0000000602048981 */ /* 0x000362000c1e1d00 */
[----:B------:R-:W-:Y:S11]  /*3f70*/  ISETP.GE.AND P0, PT, R134, c[0x0][0x27c], PT ;  /* 0x00009f0086007a0c */ /* 0x000ff60003f06270 */
[----:B------:R-:W-:Y:S02]  /*3f80*/  @!UPT UIADD3 URZ, URZ, URZ, URZ ;  /* 0x0000003f3f3ff290 */ /* 0x000fe4000fffe03f */
[----:B------:R1:W5:Y:S04]  /*3f90*/  @!P0 LDG.E.128 R36, [R8.64+0x80] ;  /* 0x0000800608248981 */ /* 0x000368000c1e1d00 */
[----:B------:R1:W5:Y:S02]  /*3fa0*/  @!P0 LDG.E.128 R12, [R2.64+0x80] ;  /* 0x00008006020c8981 */ /* 0x000364000c1e1d00 */
.L_x_153:
[----:B------:R-:W-:Y:S05]  /*3fb0*/  BSYNC B0 ;  /* 0x0000000000007941 */ /* 0x000fea0003800000 */
.L_x_152:
[----:B------:R-:W-:Y:S04]  /*3fc0*/  IADD3 R59, P0, R128, R10, RZ ;  /* 0x0000000a803b7210 */ /* 0x000fe80007f1e0ff */
[----:B------:R-:W-:Y:S01]  /*3fd0*/  IADD3.X R58, R18, R106, RZ, P0, !PT ;  /* 0x0000006a123a7210 */ /* 0x000fe200007fe4ff */
        /* <DEDUP_REMOVED lines=16> */
[----:B------:R-:W-:Y:S01]  /*40e0*/  IMAD.MOV.U32 R28, RZ, RZ, R25 ;  /* 0x000000ffff1c7224 */ /* 0x000fe200078e0019 */
[----:B------:R-:W-:Y:S01]  /*40f0*/  ISETP.GE.AND P2, PT, R67, c[0x0][0x1d4], PT ;  /* 0x0000750043007a0c */ /* 0x000fe20003f46270 */
[----:B------:R-:W1:Y:S01]  /*4100*/  LDS.128 R40, [R88+0xc080] ;  /* 0x00c0800058287984 */ /* 0x000e620000000c00 */
[CC--:B------:R-:W-:Y:S01]  /*4110*/  IADD3 R0, P1, P0, R64.reuse, R59.reuse, R86 ;  /* 0x0000003b40007210 */ /* 0x0c0fe2000783e056 */
[----:B------:R-:W-:Y:S01]  /*4120*/  IMAD.MOV.U32 R20, RZ, RZ, R7 ;  /* 0x000000ffff147224 */ /* 0x000fe200078e0007 */
[----:B------:R-:W-:Y:S01]  /*4130*/  MOV R10, R6 ;  /* 0x00000006000a7202 */ /* 0x000fe20000000f00 */
[----:B------:R-:W-:Y:S01]  /*4140*/  IMAD.MOV.U32 R44, RZ, RZ, R27 ;  /* 0x000000ffff2c7224 */ /* 0x000fe200078e001b */
[C---:B------:R-:W-:Y:S02]  /*4150*/  IADD3.X R3, R63.reuse, R58, R95, P1, P0 ;  /* 0x0000003a3f037210 */ /* 0x040fe40000fe045f */
[----:B------:R-:W-:Y:S01]  /*4160*/  MOV R33, R26 ;  /* 0x0000001a00217202 */ /* 0x000fe20000000f00 */
[----:B------:R-:W2:Y:S04]  /*4170*/  LDS.128 R16, [R92+0xc080] ;  /* 0x00c080005c107984 */ /* 0x000ea80000000c00 */
[----:B------:R-:W-:Y:S04]  /*4180*/  @!P2 IADD3 R2, P1, P0, R64, R59, R67 ;  /* 0x0000003b4002a210 */ /* 0x000fe8000783e043 */
[----:B------:R-:W-:Y:S02]  /*4190*/  @!P2 IADD3.X R8, R63, R58, R90, P1, P0 ;  /* 0x0000003a3f08a210 */ /* 0x000fe40000fe045a */
[C---:B------:R-:W-:Y:S04]  /*41a0*/  LEA R54, P0, R0.reuse, c[0x0][0x1c8], 0x1 ;  /* 0x0000720000367a11 */ /* 0x040fe800078008ff */
[----:B------:R-:W-:Y:S02]  /*41b0*/  LEA.HI.X R55, R0, c[0x0][0x1cc], R3, 0x1, P0 ;  /* 0x0000730000377a11 */ /* 0x000fe400000f0c03 */
[C---:B------:R-:W-:Y:S02]  /*41c0*/  @!P2 LEA R52, P0, R2.reuse, c[0x0][0x1c8], 0x1 ;  /* 0x000072000234aa11 */ /* 0x040fe400078008ff */
[----:B------:R-:W-:Y:S02]  /*41d0*/  MOV R0, R4 ;  /* 0x0000000400007202 */ /* 0x000fe40000000f00 */
[----:B------:R-:W-:Y:S01]  /*41e0*/  @!P2 LEA.HI.X R53, R2, c[0x0][0x1cc], R8, 0x1, P0 ;  /* 0x000073000235aa11 */ /* 0x000fe200000f0c08 */
[----:B------:R-:W-:Y:S01]  /*41f0*/  IMAD.MOV.U32 R2, RZ, RZ, R5 ;  /* 0x000000ffff027224 */ /* 0x000fe200078e0005 */
[----:B------:R-:W-:Y:S11]  /*4200*/  ISETP.GE.AND P0, PT, R132, c[0x0][0x27c], PT ;  /* 0x00009f0084007a0c */ /* 0x000ff60003f06270 */
[----:B------:R-:W-:Y:S02]  /*4210*/  @!UPT UIADD3 URZ, URZ, URZ, URZ ;  /* 0x0000003f3f3ff290 */ /* 0x000fe4000fffe03f */
[--C-:B------:R-:W-:Y:S01]  /*4220*/  @!P0 SHF.R.U32.HI R29, RZ, 0x10, R25.reuse ;  /* 0x00000010ff1d8819 */ /* 0x100fe20000011619 */
[----:B------:R-:W-:Y:S01]  /*4230*/  @!P0 HADD2.F32 R3, -RZ, R2.H0_H0 ;  /* 0x20000002ff038230 */ /* 0x000fe20000004100 */
[----:B------:R-:W-:Y:S01]  /*4240*/  @!P0 SHF.R.U64 R31, R24, 0x10, R25 ;  /* 0x00000010181f8819 */ /* 0x000fe20000001219 */
[----:B------:R-:W-:Y:S01]  /*4250*/  @!P0 HADD2.F32 R0, -RZ, R0.H0_H0 ;  /* 0x20000000ff008230 */ /* 0x000fe20000004100 */
[--C-:B------:R-:W-:Y:S01]  /*4260*/  @!P0 SHF.R.U32.HI R9, RZ, 0x10, R5.reuse ;  /* 0x00000010ff098819 */ /* 0x100fe20000011605 */
[----:B------:R-:W-:Y:S01]  /*4270*/  @!P0 HADD2.F32 R29, -RZ, R29.H0_H0 ;  /* 0x2000001dff1d8230 */ /* 0x000fe20000004100 */
[----:B-1----:R-:W-:Y:S02]  /*4280*/  @!P0 MOV R25, R41 ;  /* 0x0000002900198202 */ /* 0x002fe40000000f00 */
[----:B------:R-:W-:Y:S02]  /*4290*/  @!P0 MOV R30, R40 ;  /* 0x00000028001e8202 */ /* 0x000fe40000000f00 */
[----:B------:R-:W-:Y:S02]  /*42a0*/  @!P0 SHF.R.U64 R8, R4, 0x10, R5 ;  /* 0x0000001004088819 */ /* 0x000fe40000001205 */
[----:B--2---:R-:W-:Y:S02]  /*42b0*/  @!P0 MOV R5, R17 ;  /* 0x0000001100058202 */ /* 0x004fe40000000f00 */
[----:B------:R-:W-:Y:S01]  /*42c0*/  @!P0 SHF.R.U64 R11, R6, 0x10, R7 ;  /* 0x00000010060b8819 */ /* 0x000fe20000001207 */
[----:B------:R-:W-:Y:S01]  /*42d0*/  @!P0 IMAD.MOV.U32 R6, RZ, RZ, R16 ;  /* 0x000000ffff068224 */ /* 0x000fe200078e0010 */
[----:B------:R-:W-:Y:S02]  /*42e0*/  MOV R4, R24 ;  /* 0x0000001800047202 */ /* 0x000fe40000000f00 */
[----:B------:R-:W-:Y:S01]  /*42f0*/  @!P0 SHF.R.U64 R34, R26, 0x10, R27 ;  /* 0x000000101a228819 */ /* 0x000fe2000000121b */
[----:B------:R-:W-:Y:S01]  /*4300*/  @!P0 HADD2.F32 R26, -RZ, R25.H0_H0 ;  /* 0x20000019ff1a8230 */ /* 0x000fe20000004100 */
[----:B------:R-:W-:Y:S01]  /*4310*/  @!P0 SHF.R.U32.HI R21, RZ, 0x10, R7 ;  /* 0x00000010ff158819 */ /* 0x000fe20000011607 */
[----:B------:R-:W-:Y:S01]  /*4320*/  @!P0 HADD2.F32 R7, -RZ, R30.H0_H0 ;  /* 0x2000001eff078230 */ /* 0x000fe20000004100 */
[----:B------:R-:W-:Y:S01]  /*4330*/  @!P0 SHF.R.U32.HI R45, RZ, 0x10, R27 ;  /* 0x00000010ff2d8819 */ /* 0x000fe2000001161b */
[----:B------:R-:W-:Y:S01]  /*4340*/  @!P0 HADD2.F32 R2, -RZ, R6.H0_H0 ;  /* 0x20000006ff028230 */ /* 0x000fe20000004100 */
[----:B------:R-:W-:Y:S01]  /*4350*/  @!P0 MOV R35, R43 ;  /* 0x0000002b00238202 */ /* 0x000fe20000000f00 */
[----:B------:R-:W-:Y:S01]  /*4360*/  @!P0 HADD2.F32 R24, -RZ, R4.H0_H0 ;  /* 0x20000004ff188230 */ /* 0x000fe20000004100 */
[CC--:B------:R-:W-:Y:S01]  /*4370*/  @!P0 FMUL.FTZ R32, R7.reuse, R0.reuse ;  /* 0x0000000007208220 */ /* 0x0c0fe20000410000 */
[----:B------:R-:W-:Y:S01]  /*4380*/  @!P0 HADD2.F32 R4, -RZ, R5.H0_H0 ;  /* 0x20000005ff048230 */ /* 0x000fe20000004100 */
[----:B------:R-:W-:Y:S01]  /*4390*/  @!P0 FMUL.FTZ R0, R2, R0 ;  /* 0x0000000002008220 */ /* 0x000fe20000410000 */
[----:B------:R-:W-:Y:S01]  /*43a0*/  @!P0 HADD2.F32 R27, -RZ, R28.H0_H0 ;  /* 0x2000001cff1b8230 */ /* 0x000fe20000004100 */
[-C--:B------:R-:W-:Y:S02]  /*43b0*/  @!P0 FMUL.FTZ R28, R26, R3.reuse ;  /* 0x000000031a1c8220 */ /* 0x080fe40000410000 */
[C---:B------:R-:W-:Y:S02]  /*43c0*/  @!P0 FMUL.FTZ R3, R4.reuse, R3 ;  /* 0x0000000304038220 */ /* 0x040fe40000410000 */
[----:B------:R-:W-:Y:S01]  /*43d0*/  @!P0 FFMA.FTZ R60, R4, R27, -R28 ;  /* 0x0000001b043c8223 */ /* 0x000fe2000001081c */
[----:B------:R-:W-:Y:S01]  /*43e0*/  @!P0 HADD2.F32 R4, -RZ, R9.H0_H0 ;  /* 0x20000009ff048230 */ /* 0x000fe20000004100 */
[-C--:B------:R-:W-:Y:S01]  /*43f0*/  @!P0 FFMA.FTZ R61, R2, R24.reuse, -R32 ;  /* 0x00000018023d8223 */ /* 0x080fe20000010820 */
[----:B------:R-:W-:Y:S01]  /*4400*/  @!P0 HADD2.F32 R28, -RZ, R25.H1_H1 ;  /* 0x30000019ff1c8230 */ /* 0x000fe20000004100 */
[----:B------:R-:W-:Y:S01]  /*4410*/  @!P0 FFMA.FTZ R0, R7, R24, R0 ;  /* 0x0000001807008223 */ /* 0x000fe20000010000 */
[----:B------:R-:W-:Y:S02]  /*4420*/  @!P0 HADD2.F32 R24, -RZ, R30.H1_H1 ;  /* 0x3000001eff188230 */ /* 0x000fe40000004100 */
[----:B------:R-:W-:Y:S01]  /*4430*/  @!P0 HADD2.F32 R7, -RZ, R8.H0_H0 ;  /* 0x20000008ff078230 */ /* 0x000fe20000004100 */
[-C--:B------:R-:W-:Y:S01]  /*4440*/  @!P0 FMUL.FTZ R8, R28, R4.reuse ;  /* 0x000000041c088220 */ /* 0x080fe20000410000 */
[----:B------:R-:W-:Y:S02]  /*4450*/  @!P0 HADD2.F32 R2, -RZ, R5.H1_H1 ;  /* 0x30000005ff028230 */ /* 0x000fe40000004100 */
[----:B------:R-:W-:Y:S02]  /*4460*/  @!P0 HADD2.F32 R25, -RZ, R31.H0_H0 ;  /* 0x2000001fff198230 */ /* 0x000fe40000004100 */
[----:B------:R-:W-:Y:S01]  /*4470*/  @!P0 HADD2.F32 R5, -RZ, R6.H1_H1 ;  /* 0x30000006ff058230 */ /* 0x000fe20000004100 */
[----:B------:R-:W-:Y:S01]  /*4480*/  @!P0 FMUL.FTZ R6, R24, R7 ;  /* 0x0000000718068220 */ /* 0x000fe20000410000 */
[----:B------:R-:W-:Y:S01]  /*4490*/  @!P0 HADD2.F32 R9, -RZ, R10.H0_H0 ;  /* 0x2000000aff098230 */ /* 0x000fe20000004100 */
[C---:B------:R-:W-:Y:S01]  /*44a0*/  @!P0 FFMA.FTZ R57, R2.reuse, R29, -R8 ;  /* 0x0000001d02398223 */ /* 0x040fe20000010808 */
[----:B------:R-:W-:Y:S01]  /*44b0*/  @!P0 HADD2.F32 R31, -RZ, R33.H0_H0 ;  /* 0x20000021ff1f8230 */ /* 0x000fe20000004100 */
[----:B------:R-:W-:Y:S01]  /*44c0*/  @!P0 IMAD.MOV.U32 R8, RZ, RZ, R42 ;  /* 0x000000ffff088224 */ /* 0x000fe200078e002a */
[----:B------:R-:W-:Y:S01]  /*44d0*/  @!P0 HADD2.F32 R33, -RZ, R34.H0_H0 ;  /* 0x20000022ff218230 */ /* 0x000fe20000004100 */
[----:B------:R-:W-:Y:S01]  /*44e0*/  @!P0 FMUL.FTZ R4, R2, R4 ;  /* 0x0000000402048220 */ /* 0x000fe20000410000 */
[----:B------:R-:W-:Y:S01]  /*44f0*/  @!P0 HADD2.F32 R34, -RZ, R44.H0_H0 ;  /* 0x2000002cff228230 */ /* 0x000fe20000004100 */
[C---:B------:R-:W-:Y:S01]  /*4500*/  @!P0 FMUL.FTZ R2, R5.reuse, R7 ;  /* 0x0000000705028220 */ /* 0x040fe20000410000 */
[--C-:B------:R-:W-:Y:S01]  /*4510*/  @!P0 HADD2.F32 R32, -RZ, R8.reuse.H1_H1 ;  /* 0x30000008ff208230 */ /* 0x100fe20000004100 */
[-C--:B------:R-:W-:Y:S01]  /*4520*/  @!P0 FFMA.FTZ R56, R5, R25.reuse, -R6 ;  /* 0x0000001905388223 */ /* 0x080fe20000010806 */
[----:B------:R-:W-:Y:S01]  /*4530*/  @!P0 MOV R5, R18 ;  /* 0x0000001200058202 */ /* 0x000fe20000000f00 */
[----:B------:R-:W-:Y:S01]  /*4540*/  @!P0 FFMA.FTZ R2, R24, R25, R2 ;  /* 0x0000001918028223 */ /* 0x000fe20000010002 */
[----:B------:R-:W-:Y:S01]  /*4550*/  @!P0 HADD2.F32 R6, -RZ, R11.H0_H0 ;  /* 0x2000000bff068230 */ /* 0x000fe20000004100 */
[----:B------:R-:W-:Y:S01]  /*4560*/  @!P0 FFMA.FTZ R3, R26, R27, R3 ;  /* 0x0000001b1a038223 */ /* 0x000fe20000010003 */
[----:B------:R-:W-:Y:S01]  /*4570*/  @!P0 HADD2.F32 R30, -RZ, R8.H0_H0 ;  /* 0x20000008ff1e8230 */ /* 0x000fe20000004100 */
[----:B------:R-:W-:Y:S01]  /*4580*/  @!P0 FFMA.FTZ R4, R28, R29, R4 ;  /* 0x0000001d1c048223 */ /* 0x000fe20000010004 */
[--C-:B------:R-:W-:Y:S01]  /*4590*/  @!P0 HADD2.F32 R7, -RZ, R5.reuse.H1_H1 ;  /* 0x30000005ff078230 */ /* 0x100fe20000004100 */
[----:B------:R-:W-:Y:S01]  /*45a0*/  @!P0 FMUL.FTZ R10, R32, R6 ;  /* 0x00000006200a8220 */ /* 0x000fe20000410000 */
[----:B------:R-:W-:Y:S01]  /*45b0*/  @!P0 HADD2.F32 R8, -RZ, R5.H0_H0 ;  /* 0x20000005ff088230 */ /* 0x000fe20000004100 */
[----:B------:R-:W-:Y:S01]  /*45c0*/  @!P0 FMUL.FTZ R11, R30, R9 ;  /* 0x000000091e0b8220 */ /* 0x000fe20000410000 */
[----:B------:R-:W-:Y:S01]  /*45d0*/  @!P0 F2FP.PACK_AB R25, R57, R60 ;  /* 0x0000003c3919823e */ /* 0x000fe200000000ff */
[C---:B------:R-:W-:Y:S01]  /*45e0*/  @!P0 FMUL.FTZ R6, R7.reuse, R6 ;  /* 0x0000000607068220 */ /* 0x040fe20000410000 */
[----:B------:R-:W-:Y:S01]  /*45f0*/  @!P0 F2FP.PACK_AB R24, R56, R61 ;  /* 0x0000003d3818823e */ /* 0x000fe200000000ff */
[----:B------:R-:W-:Y:S01]  /*4600*/  @!P0 FFMA.FTZ R51, R7, R33, -R10 ;  /* 0x0000002107338223 */ /* 0x000fe2000001080a */
[----:B------:R-:W-:Y:S01]  /*4610*/  @!P0 MOV R17, R25 ;  /* 0x0000001900118202 */ /* 0x000fe20000000f00 */
[----:B------:R-:W-:Y:S01]  /*4620*/  @!P0 IMAD.MOV.U32 R7, RZ, RZ, R19 ;  /* 0x000000ffff078224 */ /* 0x000fe200078e0013 */
[----:B------:R-:W-:Y:S01]  /*4630*/  @!P0 MOV R16, R24 ;  /* 0x0000001800108202 */ /* 0x000fe20000000f00 */
[C---:B------:R-:W-:Y:S01]  /*4640*/  @!P0 FFMA.FTZ R50, R8.reuse, R31, -R11 ;  /* 0x0000001f08328223 */ /* 0x040fe2000001080b */
[----:B------:R-:W-:Y:S01]  /*4650*/  @!P0 HADD2.F32 R10, -RZ, R20.H0_H0 ;  /* 0x20000014ff0a8230 */ /* 0x000fe20000004100 */
[----:B------:R-:W-:Y:S01]  /*4660*/  @!P0 FMUL.FTZ R5, R8, R9 ;  /* 0x0000000908058220 */ /* 0x000fe20000410000 */
[----:B------:R-:W-:Y:S01]  /*4670*/  @!P0 HADD2.F32 R11, -RZ, R21.H0_H0 ;  /* 0x20000015ff0b8230 */ /* 0x000fe20000004100 */
[----:B------:R-:W-:Y:S01]  /*4680*/  @!P0 F2FP.PACK_AB R3, R4, R3 ;  /* 0x000000030403823e */ /* 0x000fe200000000ff */
[--C-:B------:R-:W-:Y:S01]  /*4690*/  @!P0 HADD2.F32 R20, -RZ, R35.reuse.H0_H0 ;  /* 0x20000023ff148230 */ /* 0x100fe20000004100 */
[----:B------:R-:W-:Y:S01]  /*46a0*/  @!P0 FFMA.FTZ R5, R30, R31, R5 ;  /* 0x0000001f1e058223 */ /* 0x000fe20000010005 */
[----:B------:R-:W-:Y:S01]  /*46b0*/  @!P0 HADD2.F32 R21, -RZ, R35.H1_H1 ;  /* 0x30000023ff158230 */ /* 0x000fe20000004100 */
[----:B------:R-:W-:Y:S01]  /*46c0*/  @!P0 FFMA.FTZ R6, R32, R33, R6 ;  /* 0x0000002120068223 */ /* 0x000fe20000010006 */
[--C-:B------:R-:W-:Y:S01]  /*46d0*/  @!P0 HADD2.F32 R9, -RZ, R7.reuse.H1_H1 ;  /* 0x30000007ff098230 */ /* 0x100fe20000004100 */
[----:B------:R-:W-:Y:S01]  /*46e0*/  @!P0 FMUL.FTZ R49, R20, R10 ;  /* 0x0000000a14318220 */ /* 0x000fe20000410000 */
[----:B------:R-:W-:Y:S01]  /*46f0*/  @!P0 HADD2.F32 R8, -RZ, R7.H0_H0 ;  /* 0x20000007ff088230 */ /* 0x000fe20000004100 */
[----:B------:R-:W-:Y:S01]  /*4700*/  @!P0 FMUL.FTZ R44, R21, R11 ;  /* 0x0000000b152c8220 */ /* 0x000fe20000410000 */
[----:B------:R-:W-:Y:S01]  /*4710*/  @!P0 HADD2.F32 R35, -RZ, R45.H0_H0 ;  /* 0x2000002dff238230 */ /* 0x000fe20000004100 */
[----:B------:R-:W-:Y:S02]  /*4720*/  @!P0 IMAD.MOV.U32 R41, RZ, RZ, R3 ;  /* 0x000000ffff298224 */ /* 0x000fe400078e0003 */
[C---:B------:R-:W-:Y:S02]  /*4730*/  @!P0 FFMA.FTZ R49, R8.reuse, R34, -R49 ;  /* 0x0000002208318223 */ /* 0x040fe40000010831 */
[C---:B------:R-:W-:Y:S02]  /*4740*/  @!P0 FFMA.FTZ R44, R9.reuse, R35, -R44 ;  /* 0x00000023092c8223 */ /* 0x040fe4000001082c */
[----:B------:R-:W-:Y:S02]  /*4750*/  @!P0 FMUL.FTZ R7, R8, R10 ;  /* 0x0000000a08078220 */ /* 0x000fe40000410000 */
[----:B------:R-:W-:Y:S01]  /*4760*/  @!P0 FMUL.FTZ R8, R9, R11 ;  /* 0x0000000b09088220 */ /* 0x000fe20000410000 */
[----:B------:R-:W-:Y:S01]  /*4770*/  @!P0 F2FP.PACK_AB R11, R51, R50 ;  /* 0x00000032330b823e */ /* 0x000fe200000000ff */
[----:B------:R-:W-:Y:S01]  /*4780*/  @!P0 FFMA.FTZ R7, R20, R34, R7 ;  /* 0x0000002214078223 */ /* 0x000fe20000010007 */
[----:B------:R-:W-:Y:S01]  /*4790*/  @!P0 F2FP.PACK_AB R10, R44, R49 ;  /* 0x000000312c0a823e */ /* 0x000fe200000000ff */
[----:B------:R-:W-:Y:S01]  /*47a0*/  @!P0 FFMA.FTZ R8, R21, R35, R8 ;  /* 0x0000002315088223 */ /* 0x000fe20000010008 */
[----:B------:R-:W-:Y:S01]  /*47b0*/  @!P0 F2FP.PACK_AB R9, R2, R0 ;  /* 0x000000000209823e */ /* 0x000fe200000000ff */
[----:B------:R-:W-:Y:S01]  /*47c0*/  @!P0 IMAD.MOV.U32 R18, RZ, RZ, R11 ;  /* 0x000000ffff128224 */ /* 0x000fe200078e000b */
[----:B------:R-:W-:Y:S02]  /*47d0*/  @!P0 MOV R19, R10 ;  /* 0x0000000a00138202 */ /* 0x000fe40000000f00 */
[----:B------:R-:W-:Y:S02]  /*47e0*/  @!P0 F2FP.PACK_AB R2, R6, R5 ;  /* 0x000000050602823e */ /* 0x000fe400000000ff */
[----:B------:R-:W-:Y:S01]  /*47f0*/  @!P0 F2FP.PACK_AB R0, R8, R7 ;  /* 0x000000070800823e */ /* 0x000fe200000000ff */
[----:B------:R1:W-:Y:S01]  /*4800*/  STG.E.128 [R54.64], R16 ;  /* 0x0000001036007986 */ /* 0x0003e2000c101d06 */
[----:B------:R-:W-:Y:S02]  /*4810*/  @!P0 MOV R40, R9 ;  /* 0x0000000900288202 */ /* 0x000fe40000000f00 */
[----:B------:R-:W-:Y:S02]  /*4820*/  @!P0 MOV R42, R2 ;  /* 0x00000002002a8202 */ /* 0x000fe40000000f00 */
[----:B------:R-:W-:Y:S05]  /*4830*/  @!P0 MOV R43, R0 ;  /* 0x00000000002b8202 */ /* 0x000fea0000000f00 */
[----:B------:R1:W-:Y:S02]  /*4840*/  @!P2 STG.E.128 [R52.64], R40 ;  /* 0x000000283400a986 */ /* 0x0003e4000c101d06 */
.L_x_155:
[----:B------:R-:W-:Y:S05]  /*4850*/  BSYNC B0 ;  /* 0x0000000000007941 */ /* 0x000fea0003800000 */
.L_x_154:
[----:B------:R-:W-:Y:S11]  /*4860*/  ISETP.GE.AND P0, PT, R134, c[0x0][0x1d4], PT ;  /* 0x0000750086007a0c */ /* 0x000ff60003f06270 */
[----:B------:R-:W-:Y:S02]  /*4870*/  @!UPT UIADD3 URZ, URZ, URZ, URZ ;  /* 0x0000003f3f3ff290 */ /* 0x000fe4000fffe03f */
[----:B------:R-:W-:-:S05]  /*4880*/  @P0 BRA `(.L_x_145) ;  /* 0x0000087000000947 */ /* 0x000fca0003800000 */
[----:B-1----:R-:W1:Y:S01]  /*4890*/  LDS.128 R40, [R87+0xc080] ;  /* 0x00c0800057287984 */ /* 0x002e620000000c00 */
[----:B------:R-:W-:Y:S04]  /*48a0*/  IADD3 R0, P1, P0, R64, R59, R69 ;  /* 0x0000003b40007210 */ /* 0x000fe8000783e045 */
[----:B------:R-:W-:Y:S02]  /*48b0*/  IADD3.X R2, R63, R58, R94, P1, P0 ;  /* 0x0000003a3f027210 */ /* 0x000fe40000fe045e */
[C---:B------:R-:W-:Y:S01]  /*48c0*/  LEA R44, P0, R0.reuse, c[0x0][0x1c8], 0x1 ;  /* 0x00007200002c7a11 */ /* 0x040fe200078008ff */
[----:B------:R-:W2:Y:S03]  /*48d0*/  LDS.128 R16, [R91+0xc080] ;  /* 0x00c080005b107984 */ /* 0x000ea60000000c00 */
[----:B------:R-:W-:Y:S02]  /*48e0*/  LEA.HI.X R45, R0, c[0x0][0x1cc], R2, 0x1, P0 ;  /* 0x00007300002d7a11 */ /* 0x000fe400000f0c02 */
[----:B------:R-:W-:Y:S11]  /*48f0*/  ISETP.GE.AND P0, PT, R134, c[0x0][0x27c], PT ;  /* 0x00009f0086007a0c */ /* 0x000ff60003f06270 */
[----:B------:R-:W-:Y:S02]  /*4900*/  @!UPT UIADD3 URZ, URZ, URZ, URZ ;  /* 0x0000003f3f3ff290 */ /* 0x000fe4000fffe03f */
[----:B------:R-:W-:Y:S01]  /*4910*/  @!P0 HADD2.F32 R3, -RZ, R22.H0_H0 ;  /* 0x20000016ff038230 */ /* 0x000fe20000004100 */
[----:B------:R-:W-:Y:S01]  /*4920*/  @!P0 SHF.R.U32.HI R4, RZ, 0x10, R13 ;  /* 0x00000010ff048819 */ /* 0x000fe2000001160d */
[----:B------:R-:W-:Y:S01]  /*4930*/  @!P0 HADD2.F32 R24, -RZ, R46.H0_H0 ;  /* 0x2000002eff188230 */ /* 0x000fe20000004100 */
[----:B------:R-:W-:Y:S01]  /*4940*/  @!P0 SHF.R.U32.HI R8, RZ, 0x10, R37 ;  /* 0x00000010ff088819 */ /* 0x000fe20000011625 */
[----:B------:R-:W-:Y:S01]  /*4950*/  @!P0 HADD2.F32 R27, -RZ, R47.H0_H0 ;  /* 0x2000002fff1b8230 */ /* 0x000fe20000004100 */
[--C-:B------:R-:W-:Y:S01]  /*4960*/  @!P0 SHF.R.U64 R11, R14, 0x10, R15.reuse ;  /* 0x000000100e0b8819 */ /* 0x100fe2000000120f */
[----:B------:R-:W-:Y:S01]  /*4970*/  @!P0 HADD2.F32 R4, -RZ, R4.H0_H0 ;  /* 0x20000004ff048230 */ /* 0x000fe20000004100 */
[----:B------:R-:W-:Y:S01]  /*4980*/  @!P0 SHF.R.U32.HI R9, RZ, 0x10, R15 ;  /* 0x00000010ff098819 */ /* 0x000fe2000001160f */
[----:B------:R-:W-:Y:S01]  /*4990*/  @!P0 HADD2.F32 R25, -RZ, R8.H0_H0 ;  /* 0x20000008ff198230 */ /* 0x000fe20000004100 */
[--C-:B------:R-:W-:Y:S01]  /*49a0*/  @!P0 SHF.R.U32.HI R29, RZ, 0x10, R39.reuse ;  /* 0x00000010ff1d8819 */ /* 0x100fe20000011627 */
[----:B------:R-:W-:Y:S01]  /*49b0*/  @!P0 HADD2.F32 R11, -RZ, R11.H0_H0 ;  /* 0x2000000bff0b8230 */ /* 0x000fe20000004100 */
[----:B------:R-:W-:Y:S01]  /*49c0*/  @!P0 SHF.R.U64 R28, R38, 0x10, R39 ;  /* 0x00000010261c8819 */ /* 0x000fe20000001227 */
[----:B------:R-:W-:Y:S01]  /*49d0*/  @!P0 HADD2.F32 R14, -RZ, R46.H1_H1 ;  /* 0x3000002eff0e8230 */ /* 0x000fe20000004100 */
[----:B------:R-:W-:Y:S01]  /*49e0*/  @!P0 SHF.R.U64 R7, R12, 0x10, R13 ;  /* 0x000000100c078819 */ /* 0x000fe2000000120d */
[----:B-1----:R-:W-:Y:S01]  /*49f0*/  @!P0 IMAD.MOV.U32 R33, RZ, RZ, R42 ;  /* 0x000000ffff218224 */ /* 0x002fe200078e002a */
[----:B------:R-:W-:Y:S01]  /*4a00*/  @!P0 MOV R5, R41 ;  /* 0x0000002900058202 */ /* 0x000fe20000000f00 */
[----:B------:R-:W-:Y:S01]  /*4a10*/  @!P0 HADD2.F32 R32, -RZ, R29.H0_H0 ;  /* 0x2000001dff208230 */ /* 0x000fe20000004100 */
[----:B------:R-:W-:Y:S01]  /*4a20*/  @!P0 MOV R10, R40 ;  /* 0x00000028000a8202 */ /* 0x000fe20000000f00 */
[----:B------:R-:W-:Y:S01]  /*4a30*/  @!P0 HADD2.F32 R30, -RZ, R47.H1_H1 ;  /* 0x3000002fff1e8230 */ /* 0x000fe20000004100 */
[----:B------:R-:W-:Y:S01]  /*4a40*/  @!P0 SHF.R.U64 R12, R36, 0x10, R37 ;  /* 0x00000010240c8819 */ /* 0x000fe20000001225 */
[----:B------:R-:W-:Y:S01]  /*4a50*/  @!P0 HADD2.F32 R21, -RZ, R5.H0_H0 ;  /* 0x20000005ff158230 */ /* 0x000fe20000004100 */
[----:B--2---:R-:W-:Y:S01]  /*4a60*/  @!P0 MOV R2, R17 ;  /* 0x0000001100028202 */ /* 0x004fe20000000f00 */
[----:B------:R-:W-:Y:S03]  /*4a70*/  @!P0 HADD2.F32 R26, -RZ, R33.H0_H0 ;  /* 0x20000021ff1a8230 */ /* 0x000fe60000004100 */
[-C--:B------:R-:W-:Y:S01]  /*4a80*/  @!P0 FMUL.FTZ R6, R21, R3.reuse ;  /* 0x0000000315068220 */ /* 0x080fe20000410000 */
[----:B------:R-:W-:Y:S02]  /*4a90*/  @!P0 HADD2.F32 R13, -RZ, R10.H0_H0 ;  /* 0x2000000aff0d8230 */ /* 0x000fe40000004100 */
[--C-:B------:R-:W-:Y:S02]  /*4aa0*/  @!P0 HADD2.F32 R0, -RZ, R2.reuse.H0_H0 ;  /* 0x20000002ff008230 */ /* 0x100fe40000004100 */
[----:B------:R-:W-:Y:S02]  /*4ab0*/  @!P0 HADD2.F32 R2, -RZ, R2.H1_H1 ;  /* 0x30000002ff028230 */ /* 0x000fe40000004100 */
[----:B------:R-:W-:Y:S01]  /*4ac0*/  @!P0 HADD2.F32 R20, -RZ, R12.H0_H0 ;  /* 0x2000000cff148230 */ /* 0x000fe20000004100 */
[C---:B------:R-:W-:Y:S01]  /*4ad0*/  @!P0 FMUL.FTZ R3, R0.reuse, R3 ;  /* 0x0000000300038220 */ /* 0x040fe20000410000 */
[----:B------:R-:W-:Y:S01]  /*4ae0*/  @!P0 HADD2.F32 R28, -RZ, R28.H0_H0 ;  /* 0x2000001cff1c8230 */ /* 0x000fe20000004100 */
[----:B------:R-:W-:Y:S01]  /*4af0*/  @!P0 FFMA.FTZ R49, R0, R24, -R6 ;  /* 0x0000001800318223 */ /* 0x000fe20000010806 */
[----:B------:R-:W-:Y:S01]  /*4b00*/  @!P0 MOV R6, R16 ;  /* 0x0000001000068202 */ /* 0x000fe20000000f00 */
[----:B------:R-:W-:Y:S02]  /*4b10*/  @!P0 HADD2.F32 R0, -RZ, R22.H1_H1 ;  /* 0x30000016ff008230 */ /* 0x000fe40000004100 */
[----:B------:R-:W-:Y:S02]  /*4b20*/  @!P0 HADD2.F32 R22, -RZ, R5.H1_H1 ;  /* 0x30000005ff168230 */ /* 0x000fe40000004100 */
[--C-:B------:R-:W-:Y:S01]  /*4b30*/  @!P0 HADD2.F32 R5, -RZ, R6.reuse.H0_H0 ;  /* 0x20000006ff058230 */ /* 0x100fe20000004100 */
[----:B------:R-:W-:Y:S01]  /*4b40*/  @!P0 FMUL.FTZ R15, R13, R0 ;  /* 0x000000000d0f8220 */ /* 0x000fe20000410000 */
[----:B------:R-:W-:Y:S01]  /*4b50*/  @!P0 HADD2.F32 R6, -RZ, R6.H1_H1 ;  /* 0x30000006ff068230 */ /* 0x000fe20000004100 */
[----:B------:R-:W-:Y:S02]  /*4b60*/  @!P0 FMUL.FTZ R8, R22, R4 ;  /* 0x0000000416088220 */ /* 0x000fe40000410000 */
[C---:B------:R-:W-:Y:S02]  /*4b70*/  @!P0 FMUL.FTZ R0, R5.reuse, R0 ;  /* 0x0000000005008220 */ /* 0x040fe40000410000 */
[C---:B------:R-:W-:Y:S01]  /*4b80*/  @!P0 FFMA.FTZ R46, R2.reuse, R25, -R8 ;  /* 0x00000019022e8223 */ /* 0x040fe20000010808 */
[----:B------:R-:W-:Y:S01]  /*4b90*/  @!P0 MOV R8, R18 ;  /* 0x0000001200088202 */ /* 0x000fe20000000f00 */
[----:B------:R-:W-:Y:S01]  /*4ba0*/  @!P0 FFMA.FTZ R39, R5, R14, -R15 ;  /* 0x0000000e05278223 */ /* 0x000fe2000001080f */
[----:B------:R-:W-:Y:S01]  /*4bb0*/  @!P0 HADD2.F32 R5, -RZ, R23.H0_H0 ;  /* 0x20000017ff058230 */ /* 0x000fe20000004100 */
[----:B------:R-:W-:Y:S01]  /*4bc0*/  @!P0 FMUL.FTZ R4, R2, R4 ;  /* 0x0000000402048220 */ /* 0x000fe20000410000 */
[----:B------:R-:W-:Y:S01]  /*4bd0*/  @!P0 HADD2.F32 R2, -RZ, R7.H0_H0 ;  /* 0x20000007ff028230 */ /* 0x000fe20000004100 */
[----:B------:R-:W-:Y:S01]  /*4be0*/  @!P0 FFMA.FTZ R0, R13, R14, R0 ;  /* 0x0000000e0d008223 */ /* 0x000fe20000010000 */
[----:B------:R-:W-:Y:S02]  /*4bf0*/  @!P0 HADD2.F32 R7, -RZ, R8.H0_H0 ;  /* 0x20000008ff078230 */ /* 0x000fe40000004100 */
[----:B------:R-:W-:Y:S01]  /*4c00*/  @!P0 HADD2.F32 R15, -RZ, R10.H1_H1 ;  /* 0x3000000aff0f8230 */ /* 0x000fe20000004100 */
[-C--:B------:R-:W-:Y:S02]  /*4c10*/  @!P0 FMUL.FTZ R10, R26, R5.reuse ;  /* 0x000000051a0a8220 */ /* 0x080fe40000410000 */
[----:B------:R-:W-:Y:S02]  /*4c20*/  @!P0 FMUL.FTZ R5, R7, R5 ;  /* 0x0000000507058220 */ /* 0x000fe40000410000 */
[-C--:B------:R-:W-:Y:S02]  /*4c30*/  @!P0 FMUL.FTZ R12, R15, R2.reuse ;  /* 0x000000020f0c8220 */ /* 0x080fe40000410000 */
[----:B------:R-:W-:Y:S01]  /*4c40*/  @!P0 FFMA.FTZ R37, R7, R27, -R10 ;  /* 0x0000001b07258223 */ /* 0x000fe2000001080a */
[----:B------:R-:W-:Y:S01]  /*4c50*/  @!P0 HADD2.F32 R7, -RZ, R23.H1_H1 ;  /* 0x30000017ff078230 */ /* 0x000fe20000004100 */
[C---:B------:R-:W-:Y:S01]  /*4c60*/  @!P0 FMUL.FTZ R2, R6.reuse, R2 ;  /* 0x0000000206028220 */ /* 0x040fe20000410000 */
[----:B------:R-:W-:Y:S01]  /*4c70*/  @!P0 MOV R23, R43 ;  /* 0x0000002b00178202 */ /* 0x000fe20000000f00 */
[-C--:B------:R-:W-:Y:S01]  /*4c80*/  @!P0 FFMA.FTZ R38, R6, R20.reuse, -R12 ;  /* 0x0000001406268223 */ /* 0x080fe2000001080c */
[----:B------:R-:W-:Y:S01]  /*4c90*/  @!P0 MOV R6, R19 ;  /* 0x0000001300068202 */ /* 0x000fe20000000f00 */
[----:B------:R-:W-:Y:S01]  /*4ca0*/  @!P0 FFMA.FTZ R2, R15, R20, R2 ;  /* 0x000000140f028223 */ /* 0x000fe20000010002 */
[----:B------:R-:W-:Y:S01]  /*4cb0*/  @!P0 HADD2.F32 R12, -RZ, R9.H0_H0 ;  /* 0x20000009ff0c8230 */ /* 0x000fe20000004100 */
[----:B------:R-:W-:Y:S01]  /*4cc0*/  @!P0 FFMA.FTZ R3, R21, R24, R3 ;  /* 0x0000001815038223 */ /* 0x000fe20000010003 */
[--C-:B------:R-:W-:Y:S01]  /*4cd0*/  @!P0 HADD2.F32 R31, -RZ, R23.reuse.H1_H1 ;  /* 0x30000017ff1f8230 */ /* 0x100fe20000004100 */
[----:B------:R-:W-:Y:S01]  /*4ce0*/  @!P0 FFMA.FTZ R4, R22, R25, R4 ;  /* 0x0000001916048223 */ /* 0x000fe20000010004 */
[----:B------:R-:W-:Y:S01]  /*4cf0*/  @!P0 HADD2.F32 R29, -RZ, R23.H0_H0 ;  /* 0x20000017ff1d8230 */ /* 0x000fe20000004100 */
[----:B------:R-:W-:Y:S01]  /*4d00*/  @!P0 FFMA.FTZ R5, R26, R27, R5 ;  /* 0x0000001b1a058223 */ /* 0x000fe20000010005 */
[----:B------:R-:W-:Y:S01]  /*4d10*/  @!P0 HADD2.F32 R23, -RZ, R33.H1_H1 ;  /* 0x30000021ff178230 */ /* 0x000fe20000004100 */
[----:B------:R-:W-:Y:S01]  /*4d20*/  @!P0 FMUL.FTZ R33, R31, R12 ;  /* 0x0000000c1f218220 */ /* 0x000fe20000410000 */
[----:B------:R-:W-:Y:S01]  /*4d30*/  @!P0 F2FP.PACK_AB R3, R4, R3 ;  /* 0x000000030403823e */ /* 0x000fe200000000ff */
[----:B------:R-:W-:Y:S01]  /*4d40*/  @!P0 HADD2.F32 R10, -RZ, R8.H1_H1 ;  /* 0x30000008ff0a8230 */ /* 0x000fe20000004100 */
[----:B------:R-:W-:Y:S01]  /*4d50*/  @!P0 FMUL.FTZ R34, R29, R7 ;  /* 0x000000071d228220 */ /* 0x000fe20000410000 */
[--C-:B------:R-:W-:Y:S01]  /*4d60*/  @!P0 HADD2.F32 R9, -RZ, R6.reuse.H0_H0 ;  /* 0x20000006ff098230 */ /* 0x100fe20000004100 */
[----:B------:R-:W-:Y:S01]  /*4d70*/  @!P0 MOV R41, R3 ;  /* 0x0000000300298202 */ /* 0x000fe20000000f00 */
[----:B------:R-:W-:Y:S01]  /*4d80*/  @!P0 HADD2.F32 R8, -RZ, R6.H1_H1 ;  /* 0x30000006ff088230 */ /* 0x000fe20000004100 */
[----:B------:R-:W-:Y:S02]  /*4d90*/  @!P0 FMUL.FTZ R35, R23, R11 ;  /* 0x0000000b17238220 */ /* 0x000fe40000410000 */
[C---:B------:R-:W-:Y:S02]  /*4da0*/  @!P0 FFMA.FTZ R34, R9.reuse, R30, -R34 ;  /* 0x0000001e09228223 */ /* 0x040fe40000010822 */
[----:B------:R-:W-:Y:S01]  /*4db0*/  @!P0 FFMA.FTZ R36, R8, R32, -R33 ;  /* 0x0000002008248223 */ /* 0x000fe20000010821 */
[----:B------:R-:W-:Y:S01]  /*4dc0*/  @!P0 F2FP.PACK_AB R33, R46, R49 ;  /* 0x000000312e21823e */ /* 0x000fe200000000ff */
[C---:B------:R-:W-:Y:S02]  /*4dd0*/  @!P0 FFMA.FTZ R35, R10.reuse, R28, -R35 ;  /* 0x0000001c0a238223 */ /* 0x040fe40000010823 */
[----:B------:R-:W-:Y:S01]  /*4de0*/  @!P0 FMUL.FTZ R6, R10, R11 ;  /* 0x0000000b0a068220 */ /* 0x000fe20000410000 */
[----:B------:R-:W-:Y:S01]  /*4df0*/  @!P0 F2FP.PACK_AB R11, R38, R39 ;  /* 0x00000027260b823e */ /* 0x000fe200000000ff */
[----:B------:R-:W-:Y:S01]  /*4e00*/  @!P0 FMUL.FTZ R7, R9, R7 ;  /* 0x0000000709078220 */ /* 0x000fe20000410000 */
[----:B------:R-:W-:Y:S01]  /*4e10*/  @!P0 F2FP.PACK_AB R10, R36, R34 ;  /* 0x00000022240a823e */ /* 0x000fe200000000ff */
[----:B------:R-:W-:Y:S01]  /*4e20*/  @!P0 FMUL.FTZ R8, R8, R12 ;  /* 0x0000000c08088220 */ /* 0x000fe20000410000 */
[----:B------:R-:W-:Y:S01]  /*4e30*/  @!P0 F2FP.PACK_AB R9, R35, R37 ;  /* 0x000000252309823e */ /* 0x000fe200000000ff */
[----:B------:R-:W-:Y:S01]  /*4e40*/  @!P0 FFMA.FTZ R6, R23, R28, R6 ;  /* 0x0000001c17068223 */ /* 0x000fe20000010006 */
[----:B------:R-:W-:Y:S01]  /*4e50*/  @!P0 MOV R17, R33 ;  /* 0x0000002100118202 */ /* 0x000fe20000000f00 */
[----:B------:R-:W-:Y:S01]  /*4e60*/  @!P0 FFMA.FTZ R7, R29, R30, R7 ;  /* 0x0000001e1d078223 */ /* 0x000fe20000010007 */
[----:B------:R-:W-:Y:S01]  /*4e70*/  @!P0 MOV R18, R9 ;  /* 0x0000000900128202 */ /* 0x000fe20000000f00 */
[----:B------:R-:W-:Y:S01]  /*4e80*/  @!P0 IMAD.MOV.U32 R16, RZ, RZ, R11 ;  /* 0x000000ffff108224 */ /* 0x000fe200078e000b */
[----:B------:R-:W-:Y:S01]  /*4e90*/  @!P0 MOV R19, R10 ;  /* 0x0000000a00138202 */ /* 0x000fe20000000f00 */
[----:B------:R-:W-:Y:S01]  /*4ea0*/  @!P0 FFMA.FTZ R8, R31, R32, R8 ;  /* 0x000000201f088223 */ /* 0x000fe20000010008 */
[----:B------:R-:W-:Y:S02]  /*4eb0*/  @!P0 F2FP.PACK_AB R9, R2, R0 ;  /* 0x000000000209823e */ /* 0x000fe400000000ff */
[----:B------:R-:W-:Y:S01]  /*4ec0*/  @!P0 F2FP.PACK_AB R2, R6, R5 ;  /* 0x000000050602823e */ /* 0x000fe200000000ff */
[----:B------:R1:W-:Y:S01]  /*4ed0*/  STG.E.128 [R44.64], R16 ;  /* 0x000000102c007986 */ /* 0x0003e2000c101d06 */
[----:B------:R-:W-:Y:S01]  /*4ee0*/  @!P0 F2FP.PACK_AB R0, R8, R7 ;  /* 0x000000070800823e */ /* 0x000fe200000000ff */
[----:B------:R-:W-:Y:S01]  /*4ef0*/  @!P0 IMAD.MOV.U32 R40, RZ, RZ, R9 ;  /* 0x000000ffff288224 */ /* 0x000fe200078e0009 */
[----:B------:R-:W-:Y:S02]  /*4f00*/  @!P0 MOV R42, R2 ;  /* 0x00000002002a8202 */ /* 0x000fe40000000f00 */
[----:B------:R-:W-:Y:S02]  /*4f10*/  @!P0 MOV R43, R0 ;  /* 0x00000000002b8202 */ /* 0x000fe40000000f00 */
[----:B------:R-:W-:Y:S11]  /*4f20*/  ISETP.GE.AND P0, PT, R68, c[0x0][0x1d4], PT ;  /* 0x0000750044007a0c */ /* 0x000ff60003f06270 */
[----:B------:R-:W-:Y:S02]  /*4f30*/  @!UPT UIADD3 URZ, URZ, URZ, URZ ;  /* 0x0000003f3f3ff290 */ /* 0x000fe4000fffe03f */
[----:B------:R-:W-:-:S05]  /*4f40*/  @P0 BRA `(.L_x_145) ;  /* 0x000001b000000947 */ /* 0x000fca0003800000 */
[----:B------:R-:W-:Y:S04]  /*4f50*/  IADD3 R0, P1, P0, R64, R59, R68 ;  /* 0x0000003b40007210 */ /* 0x000fe8000783e044 */
[----:B------:R-:W-:Y:S02]  /*4f60*/  IADD3.X R3, R63, R58, R89, P1, P0 ;  /* 0x0000003a3f037210 */ /* 0x000fe40000fe0459 */
[C---:B------:R-:W-:Y:S04]  /*4f70*/  LEA R2, P0, R0.reuse, c[0x0][0x1c8], 0x1 ;  /* 0x0000720000027a11 */ /* 0x040fe800078008ff */
[----:B------:R-:W-:Y:S05]  /*4f80*/  LEA.HI.X R3, R0, c[0x0][0x1cc], R3, 0x1, P0 ;  /* 0x0000730000037a11 */ /* 0x000fea00000f0c03 */
[----:B------:R2:W-:Y:S01]  /*4f90*/  STG.E.128 [R2.64], R40 ;  /* 0x0000002802007986 */ /* 0x0005e2000c101d06 */
[----:B------:R-:W-:-:S05]  /*4fa0*/  BRA `(.L_x_145) ;  /* 0x0000015000007947 */ /* 0x000fca0003800000 */
.L_x_141:
[----:B------:R-:W-:Y:S05]  /*4fb0*/  IMAD R0, R48, -0x20, R66 ;  /* 0xffffffe030007824 */ /* 0x000fea00078e0242 */
[----:B------:R-:W-:Y:S04]  /*4fc0*/  IMNMX R0, R0, 0x20, PT ;  /* 0x0000002000007817 */ /* 0x000fe80003800200 */
[----:B------:R-:W-:Y:S11]  /*4fd0*/  ISETP.GE.AND P0, PT, R193, R0, PT ;  /* 0x00000000c100720c */ /* 0x000ff60003f06270 */
[----:B------:R-:W-:Y:S02]  /*4fe0*/  @!UPT UIADD3 URZ, URZ, URZ, URZ ;  /* 0x0000003f3f3ff290 */ /* 0x000fe4000fffe03f */
[----:B------:R-:W-:-:S05]  /*4ff0*/  @P0 BRA `(.L_x_145) ;  /* 0x0000010000000947 */ /* 0x000fca0003800000 */
[----:B------:R-:W-:Y:S11]  /*5000*/  ISETP.GE.AND P0, PT, R132, c[0x0][0x1d4], PT ;  /* 0x0000750084007a0c */ /* 0x000ff60003f06270 */
[----:B------:R-:W-:Y:S02]  /*5010*/  @!UPT UIADD3 URZ, URZ, URZ, URZ ;  /* 0x0000003f3f3ff290 */ /* 0x000fe4000fffe03f */
[----:B------:R-:W1:Y:S04]  /*5020*/  @!P0 LDS.128 R8, [R185+0xc080] ;  /* 0x00c08000b9088984 */ /* 0x000e680000000c00 */
[----:B-1----:R-:W-:Y:S01]  /*5030*/  @!P0 STG.E.128 [R38.64], R8 ;  /* 0x0000000826008986 */ /* 0x002fe2000c101d06 */
[----:B------:R-:W-:Y:S11]  /*5040*/  ISETP.GE.AND P0, PT, R134, c[0x0][0x1d4], PT ;  /* 0x0000750086007a0c */ /* 0x000ff60003f06270 */
[----:B------:R-:W-:Y:S02]  /*5050*/  @!UPT UIADD3 URZ, URZ, URZ, URZ ;  /* 0x0000003f3f3ff290 */ /* 0x000fe4000fffe03f */
[----:B------:R-:W1:Y:S04]  /*5060*/  @!P0 LDS.128 R4, [R185+0xd080] ;  /* 0x00d08000b9048984 */ /* 0x000e680000000c00 */
[----:B-1----:R-:W-:Y:S01]  /*5070*/  @!P0 STG.E.128 [R38.64+0x80], R4 ;  /* 0x0000800426008986 */ /* 0x002fe2000c101d06 */
[----:B------:R-:W-:Y:S11]  /*5080*/  ISETP.GE.AND P0, PT, R191, c[0x0][0x1d4], PT ;  /* 0x00007500bf007a0c */ /* 0x000ff60003f06270 */
[----:B------:R-:W-:Y:S02]  /*5090*/  @!UPT UIADD3 URZ, URZ, URZ, URZ ;  /* 0x0000003f3f3ff290 */ /* 0x000fe4000fffe03f */
[----:B------:R-:W1:Y:S04]  /*50a0*/  @!P0 LDS.128 R4, [R185+0xe080] ;  /* 0x00e08000b9048984 */ /* 0x000e680000000c00 */
[----:B-1----:R-:W-:Y:S01]  /*50b0*/  @!P0 STG.E.128 [R38.64+0x100], R4 ;  /* 0x0001000426008986 */ /* 0x002fe2000c101d06 */
[----:B------:R-:W-:Y:S11]  /*50c0*/  ISETP.GE.AND P0, PT, R192, c[0x0][0x1d4], PT ;  /* 0x00007500c0007a0c */ /* 0x000ff60003f06270 */
[----:B------:R-:W-:Y:S02]  /*50d0*/  @!UPT UIADD3 URZ, URZ, URZ, URZ ;  /* 0x0000003f3f3ff290 */ /* 0x000fe4000fffe03f */
[----:B------:R-:W1:Y:S04]  /*50e0*/  @!P0 LDS.128 R4, [R185+0xf080] ;  /* 0x00f08000b9048984 */ /* 0x000e680000000c00 */
[----:B-1----:R1:W-:Y:S02]  /*50f0*/  @!P0 STG.E.128 [R38.64+0x180], R4 ;  /* 0x0001800426008986 */ /* 0x0023e4000c101d06 */
.L_x_145:
[----:B------:R-:W-:Y:S05]  /*5100*/  BSYNC B1 ;  /* 0x0000000000017941 */ /* 0x000fea0003800000 */
.L_x_140:
[----:B-1---5:R-:W-:Y:S01]  /*5110*/  IMAD.SHL.U32 R6, R48, 0x20, RZ ;  /* 0x0000002030067824 */ /* 0x022fe200078e00ff */
[----:B------:R-:W-:Y:S03]  /*5120*/  BSSY B0, `(.L_x_156) ;  /* 0x0000036000007945 */ /* 0x000fe60003800000 */
[----:B------:R-:W-:Y:S05]  /*5130*/  IMAD.IADD R0, R104, 0x1, -R6 ;  /* 0x0000000168007824 */ /* 0x000fea00078e0a06 */
[----:B------:R-:W-:Y:S11]  /*5140*/  ISETP.GE.AND P0, PT, R0, 0x1, PT ;  /* 0x000000010000780c */ /* 0x000ff60003f06270 */
[----:B------:R-:W-:Y:S02]  /*5150*/  @!UPT UIADD3 URZ, URZ, URZ, URZ ;  /* 0x0000003f3f3ff290 */ /* 0x000fe4000fffe03f */
[C---:B------:R-:W-:Y:S02]  /*5160*/  @P0 LEA R0, P1, R48.reuse, R105, 0x5 ;  /* 0x0000006930000211 */ /* 0x040fe400078228ff */
[----:B--2---:R-:W-:Y:S02]  /*5170*/  @P0 MOV R3, R100 ;  /* 0x0000006400030202 */ /* 0x004fe40000000f00 */
[----:B------:R-:W-:Y:S05]  /*5180*/  @P0 LEA.HI.X R2, R48, R108, R62, 0x5, P1 ;  /* 0x0000006c30020211 */ /* 0x000fea00008f2c3e */
[----:B------:R-:W-:Y:S02]  /*5190*/  @P0 IMAD R4, R2, c[0x0][0x258], RZ ;  /* 0x0000960002040a24 */ /* 0x000fe400078e02ff */
[----:B------:R-:W-:Y:S04]  /*51a0*/  @P0 IMAD.MOV.U32 R2, RZ, RZ, R84 ;  /* 0x000000ffff020224 */ /* 0x000fe800078e0054 */
[C---:B------:R-:W-:Y:S04]  /*51b0*/  @P0 IMAD.WIDE.U32 R2, R0.reuse, c[0x0][0x258], R2 ;  /* 0x0000960000020a25 */ /* 0x040fe800078e0002 */
[----:B------:R-:W-:Y:S01]  /*51c0*/  @P0 IMAD R0, R0, c[0x0][0x25c], R4 ;  /* 0x0000970000000a24 */ /* 0x000fe200078e0204 */
[C---:B------:R-:W-:Y:S03]  /*51d0*/  @P0 LEA R4, P1, R2.reuse, c[0x0][0x250], 0x1 ;  /* 0x0000940002040a11 */ /* 0x040fe600078208ff */
[----:B------:R-:W-:Y:S05]  /*51e0*/  @P0 IMAD.IADD R0, R3, 0x1, R0 ;  /* 0x0000000103000824 */ /* 0x000fea00078e0200 */
[----:B------:R-:W-:Y:S02]  /*51f0*/  @P0 LEA.HI.X R5, R2, c[0x0][0x254], R0, 0x1, P1 ;  /* 0x0000950002050a11 */ /* 0x000fe400008f0c00 */
[----:B------:R-:W-:Y:S03]  /*5200*/  IADD3 R0, -R6, R66, RZ ;  /* 0x0000004206007210 */ /* 0x000fe60007ffe1ff */
[----:B------:R-:W-:Y:S01]  /*5210*/  @!PT LDS RZ, [RZ] ;  /* 0x00000000fffff984 */ /* 0x000fe20000000800 */
[----:B------:R-:W-:Y:S01]  /*5220*/  @!PT LDS RZ, [RZ] ;  /* 0x00000000fffff984 */ /* 0x000fe20000000800 */
[----:B------:R-:W-:Y:S01]  /*5230*/  @!PT LDS RZ, [RZ] ;  /* 0x00000000fffff984 */ /* 0x000fe20000000800 */
[----:B------:R1:W-:Y:S01]  /*5240*/  @P0 LDGSTS.E.BYPASS.LTC128B.128 [R185+0x8080], [R4.64], !P6 ;  /* 0x0808000004b90fae */ /* 0x0003e2000f101d46 */
[----:B------:R-:W-:Y:S03]  /*5250*/  IMNMX R0, R0, 0x20, PT ;  /* 0x0000002000007817 */ /* 0x000fe60003800200 */
[----:B------:R1:W-:Y:S04]  /*5260*/  @P0 LDGSTS.E.BYPASS.LTC128B.128 [R185+0x9080], [R4.64+0x80], !P5 ;  /* 0x0908008004b90fae */ /* 0x0003e8000e901d46 */
[----:B------:R1:W-:Y:S04]  /*5270*/  @P0 LDGSTS.E.BYPASS.LTC128B.128 [R185+0xa080], [R4.64+0x100], !P4 ;  /* 0x0a08010004b90fae */ /* 0x0003e8000e101d46 */
[----:B------:R1:W-:Y:S01]  /*5280*/  @P0 LDGSTS.E.BYPASS.LTC128B.128 [R185+0xb080], [R4.64+0x180], !P3 ;  /* 0x0b08018004b90fae */ /* 0x0003e2000d901d46 */
[----:B------:R-:W-:Y:S03]  /*5290*/  ISETP.GE.AND P0, PT, R193, R0, PT ;  /* 0x00000000c100720c */ /* 0x000fe60003f06270 */
[----:B------:R-:W0:Y:S01]  /*52a0*/  LDGDEPBAR ;  /* 0x00000000000079af */ /* 0x000e220000000000 */
[----:B------:R-:W-:Y:S04]  /*52b0*/  DEPBAR.LE SB0, 0x0 ;  /* 0x000080000000791a */ /* 0x000fe80000000000 */
[----:B------:R-:W-:Y:S06]  /*52c0*/  BAR.SYNC.DEFER_BLOCKING 0x0 ;  /* 0x0000000000007b1d */ /* 0x000fec0000010000 */
[----:B------:R-:W-:-:S05]  /*52d0*/  @P0 BRA `(.L_x_157) ;  /* 0x000001a000000947 */ /* 0x000fca0003800000 */
[C---:B-1----:R-:W-:Y:S01]  /*52e0*/  LEA R0, P0, R48.reuse, R110, 0x5 ;  /* 0x0000006e30007211 */ /* 0x042fe200078028ff */
[----:B------:R-:W-:Y:S02]  /*52f0*/  IMAD.MOV.U32 R4, RZ, RZ, R82 ;  /* 0x000000ffff047224 */ /* 0x000fe400078e0052 */
[----:B------:R-:W-:Y:S01]  /*5300*/  IMAD.MOV.U32 R5, RZ, RZ, R99 ;  /* 0x000000ffff057224 */ /* 0x000fe200078e0063 */
[----:B------:R-:W-:Y:S03]  /*5310*/  LEA.HI.X R2, R48, R109, R62, 0x5, P0 ;  /* 0x0000006d30027211 */ /* 0x000fe600000f2c3e */
[----:B------:R-:W-:Y:S04]  /*5320*/  IMAD.WIDE.U32 R4, R0, c[0x0][0x208], R4 ;  /* 0x0000820000047a25 */ /* 0x000fe800078e0004 */
[----:B------:R-:W-:Y:S04]  /*5330*/  IMAD R2, R2, c[0x0][0x208], RZ ;  /* 0x0000820002027a24 */ /* 0x000fe800078e02ff */
[----:B------:R-:W-:Y:S01]  /*5340*/  IMAD R0, R0, c[0x0][0x20c], R2 ;  /* 0x0000830000007a24 */ /* 0x000fe200078e0202 */
[C---:B------:R-:W-:Y:S03]  /*5350*/  LEA R2, P0, R4.reuse, c[0x0][0x1f8], 0x1 ;  /* 0x00007e0004027a11 */ /* 0x040fe600078008ff */
[----:B------:R-:W-:Y:S05]  /*5360*/  IMAD.IADD R0, R5, 0x1, R0 ;  /* 0x0000000105007824 */ /* 0x000fea00078e0200 */
[----:B------:R-:W-:Y:S02]  /*5370*/  LEA.HI.X R3, R4, c[0x0][0x1fc], R0, 0x1, P0 ;  /* 0x00007f0004037a11 */ /* 0x000fe400000f0c00 */
        /* <DEDUP_REMOVED lines=16> */
.L_x_157:
[----:B-1----:R-:W-:Y:S05]  /*5480*/  BSYNC B0 ;  /* 0x0000000000007941 */ /* 0x002fea0003800000 */
.L_x_156:
[C---:B------:R-:W-:Y:S02]  /*5490*/  ISETP.GT.AND P0, PT, R48.reuse, R107, PT ;  /* 0x0000006b3000720c */ /* 0x040fe40003f04270 */
[----:B------:R-:W-:Y:S11]  /*54a0*/  IADD3 R48, R48, -0x1, RZ ;  /* 0xffffffff30307810 */ /* 0x000ff60007ffe0ff */
[----:B------:R-:W-:Y:S01]  /*54b0*/  @P0 SHF.R.S32.HI R4, RZ, 0x1f, R48 ;  /* 0x0000001fff040819 */ /* 0x000fe20000011430 */
[----:B------:R-:W-:Y:S01]  /*54c0*/  @P0 IMAD R0, R121, R48, RZ ;  /* 0x0000003079000224 */ /* 0x000fe200078e02ff */
[----:B------:R-:W-:Y:S01]  /*54d0*/  @P0 MOV R3, R71 ;  /* 0x0000004700030202 */ /* 0x000fe20000000f00 */
[----:B------:R-:W-:Y:S02]  /*54e0*/  @P0 IMAD.MOV.U32 R2, RZ, RZ, R80 ;  /* 0x000000ffff020224 */ /* 0x000fe400078e0050 */
[-C--:B------:R-:W-:Y:S02]  /*54f0*/  @P0 IMAD R0, R4, R125.reuse, R0 ;  /* 0x0000007d04000224 */ /* 0x080fe400078e0200 */
[----:B------:R-:W-:Y:S04]  /*5500*/  @P0 IMAD.WIDE.U32 R2, R48, R125, R2 ;  /* 0x0000007d30020225 */ /* 0x000fe800078e0002 */
[----:B------:R-:W-:Y:S01]  /*5510*/  @P0 IMAD.IADD R0, R3, 0x1, R0 ;  /* 0x0000000103000824 */ /* 0x000fe200078e0200 */
[C---:B------:R-:W-:Y:S04]  /*5520*/  @P0 LEA R4, P1, R2.reuse, c[0x0][0x220], 0x1 ;  /* 0x0000880002040a11 */ /* 0x040fe800078208ff */
[----:B------:R-:W-:Y:S05]  /*5530*/  @P0 LEA.HI.X R5, R2, c[0x0][0x224], R0, 0x1, P1 ;  /* 0x0000890002050a11 */ /* 0x000fea00008f0c00 */
[----:B------:R-:W-:Y:S01]  /*5540*/  @!PT LDS RZ, [RZ] ;  /* 0x00000000fffff984 */ /* 0x000fe20000000800 */
[----:B------:R-:W-:Y:S01]  /*5550*/  @!PT LDS RZ, [RZ] ;  /* 0x00000000fffff984 */ /* 0x000fe20000000800 */
[----:B------:R-:W-:Y:S01]  /*5560*/  @!PT LDS RZ, [RZ] ;  /* 0x00000000fffff984 */ /* 0x000fe20000000800 */
[----:B------:R1:W-:Y:S04]  /*5570*/  @P0 LDGSTS.E.BYPASS.LTC128B.128 [R185+0xc080], [R4.64], !P6 ;  /* 0x0c08000004b90fae */ /* 0x0003e8000f101d46 */
[----:B------:R1:W-:Y:S04]  /*5580*/  @P0 LDGSTS.E.BYPASS.LTC128B.128 [R185+0xd080], [R4.64+0x80], !P5 ;  /* 0x0d08008004b90fae */ /* 0x0003e8000e901d46 */
[----:B------:R1:W-:Y:S04]  /*5590*/  @P0 LDGSTS.E.BYPASS.LTC128B.128 [R185+0xe080], [R4.64+0x100], !P4 ;  /* 0x0e08010004b90fae */ /* 0x0003e8000e101d46 */
[----:B------:R1:W-:Y:S04]  /*55a0*/  @P0 LDGSTS.E.BYPASS.LTC128B.128 [R185+0xf080], [R4.64+0x180], !P3 ;  /* 0x0f08018004b90fae */ /* 0x0003e8000d901d46 */
[----:B------:R-:W0:Y:S01]  /*55b0*/  LDGDEPBAR ;  /* 0x00000000000079af */ /* 0x000e220000000000 */
[----:B------:R-:W-:-:S05]  /*55c0*/  @P0 BRA `(.L_x_158) ;  /* 0xffffd40000000947 */ /* 0x000fca000383ffff */
[----:B------:R-:W-:Y:S01]  /*55d0*/  WARPSYNC 0xffffffff ;  /* 0xffffffff00007948 */ /* 0x000fe20003800000 */
[----:B------:R-:W-:Y:S06]  /*55e0*/  BAR.SYNC.DEFER_BLOCKING 0x0 ;  /* 0x0000000000007b1d */ /* 0x000fec0000010000 */
.L_x_139:
[----:B------:R-:W-:Y:S01]  /*55f0*/  ISETP.GE.AND P0, PT, R131, 0x1, PT ;  /* 0x000000018300780c */ /* 0x000fe20003f06270 */
[----:B------:R-:W-:Y:S01]  /*5600*/  BSSY B0, `(.L_x_159) ;  /* 0x0000021000007945 */ /* 0x000fe20003800000 */
[----:B------:R-:W-:Y:S01]  /*5610*/  IMAD.IADD R9, R116, 0x1, R117 ;  /* 0x0000000174097824 */ /* 0x000fe200078e0275 */
[----:B------:R-:W-:-:S10]  /*5620*/  MOV R0, RZ ;  /* 0x000000ff00007202 */ /* 0x000fd40000000f00 */
[----:B------:R-:W-:Y:S05]  /*5630*/  @!P0 BRA `(.L_x_160) ;  /* 0x000001d000008947 */ /* 0x000fea0003800000 */
[----:B------:R-:W-:Y:S02]  /*5640*/  IABS R0, R111 ;  /* 0x0000006f00007213 */ /* 0x000fe40000000000 */
[----:B-1----:R-:W-:-:S03]  /*5650*/  IADD3 R5, R115, -0x1, R111 ;  /* 0xffffffff73057810 */ /* 0x002fc60007ffe06f */
        /* <DEDUP_REMOVED lines=27> */
.L_x_160:
[----:B------:R-:W-:Y:S05]  /*5810*/  BSYNC B0 ;  /* 0x0000000000007941 */ /* 0x000fea0003800000 */
.L_x_159:
[----:B------:R-:W-:Y:S01]  /*5820*/  IMAD R214, R235, R0, RZ ;  /* 0x00000000ebd67224 */ /* 0x000fe200078e02ff */
[----:B------:R-:W-:Y:S01]  /*5830*/  MOV R20, RZ ;  /* 0x000000ff00147202 */ /* 0x000fe20000000f00 */
[----:B------:R-:W-:Y:S01]  /*5840*/  IMAD.MOV.U32 R136, RZ, RZ, RZ ;  /* 0x000000ffff887224 */ /* 0x000fe200078e00ff */
[----:B------:R-:W-:Y:S01]  /*5850*/  CS2R R98, SRZ ;  /* 0x0000000000627805 */ /* 0x000fe2000001ff00 */
[--C-:B------:R-:W-:Y:S01]  /*5860*/  IMAD.IADD R2, R214, 0x1, R0.reuse ;  /* 0x00000001d6027824 */ /* 0x100fe200078e0200 */
[----:B------:R-:W-:Y:S01]  /*5870*/  PRMT R0, RZ, 0x7610, R0 ;  /* 0x00007610ff007816 */ /* 0x000fe20000000000 */
        /* <DEDUP_REMOVED lines=66> */
[----:B------:R-:W-:-:S04]  /*5ca0*/  ISETP.NE.U32.AND P0, PT, RZ, c[0x0][0x340], PT ;  /* 0x0000d000ff007a0c */ /* 0x000fc80003f05070 */
[----:B------:R-:W-:-:S13]  /*5cb0*/  ISETP.NE.AND.EX P0, PT, RZ, c[0x0][0x344], PT, P0 ;  /* 0x0000d100ff007a0c */ /* 0x000fda0003f05300 */
[----:B------:R-:W-:-:S04]  /*5cc0*/  @P0 IMAD.MOV.U32 R2, RZ, RZ, 0x4 ;  /* 0x00000004ff020424 */ /* 0x000fc800078e00ff */
[----:B------:R-:W-:-:S05]  /*5cd0*/  @P0 IMAD.WIDE R2, R209, R2, c[0x0][0x340] ;  /* 0x0000d000d1020625 */ /* 0x000fca00078e0202 */
[----:B------:R2:W3:Y:S01]  /*5ce0*/  @P0 LDG.E R17, [R2.64] ;  /* 0x0000000602110981 */ /* 0x0004e2000c1e1900 */
[----:B------:R-:W-:Y:S01]  /*5cf0*/  SHF.R.S32.HI R0, RZ, 0x1f, R126 ;  /* 0x0000001fff007819 */ /* 0x000fe2000001147e */
[----:B-1----:R-:W-:Y:S01]  /*5d00*/  IMAD.MOV.U32 R4, RZ, RZ, c[0x0][0x2c4] ;  /* 0x0000b100ff047624 */ /* 0x002fe200078e00ff */
[----:B------:R-:W-:Y:S01]  /*5d10*/  ISETP.NE.U32.AND P2, PT, RZ, c[0x0][0x348], PT ;  /* 0x0000d200ff007a0c */ /* 0x000fe20003f45070 */
[----:B------:R-:W-:Y:S01]  /*5d20*/  IMAD.MOV.U32 R12, RZ, RZ, R132 ;  /* 0x000000ffff0c7224 */ /* 0x000fe200078e0084 */
[----:B------:R-:W-:Y:S01]  /*5d30*/  ISETP.GE.AND P5, PT, R134, c[0x0][0x1d4], PT ;  /* 0x0000750086007a0c */ /* 0x000fe20003fa6270 */
[----:B------:R-:W-:Y:S01]  /*5d40*/  IMAD R0, R0, c[0x0][0x178], RZ ;  /* 0x00005e0000007a24 */ /* 0x000fe200078e02ff */
[----:B------:R-:W-:Y:S02]  /*5d50*/  ISETP.NE.AND P3, PT, R4, 0x1, PT ;  /* 0x000000010400780c */ /* 0x000fe40003f65270 */
[----:B------:R-:W-:Y:S01]  /*5d60*/  ISETP.NE.AND.EX P2, PT, RZ, c[0x0][0x34c], PT, P2 ;  /* 0x0000d300ff007a0c */ /* 0x000fe20003f45320 */
[----:B------:R-:W-:Y:S01]  /*5d70*/  IMAD R0, R126, c[0x0][0x17c], R0 ;  /* 0x00005f007e007a24 */ /* 0x000fe200078e0200 */
[----:B------:R-:W-:-:S02]  /*5d80*/  SHF.R.S32.HI R6, RZ, 0x1f, R193 ;  /* 0x0000001fff067819 */ /* 0x000fc400000114c1 */
[----:B------:R-:W-:Y:S02]  /*5d90*/  SEL R7, R224, RZ, !P2 ;  /* 0x000000ffe0077207 */ /* 0x000fe40005000000 */
[----:B------:R-:W-:Y:S02]  /*5da0*/  IADD3 R4, P1, R193, R9, RZ ;  /* 0x00000009c1047210 */ /* 0x000fe40007f3e0ff */
[----:B------:R-:W-:Y:S01]  /*5db0*/  ISETP.GE.AND P4, PT, R132, c[0x0][0x1d4], PT ;  /* 0x0000750084007a0c */ /* 0x000fe20003f86270 */
[----:B------:R-:W-:Y:S01]  /*5dc0*/  IMAD R7, R7, c[0x0][0x1c0], RZ ;  /* 0x0000700007077a24 */ /* 0x000fe200078e02ff */
[----:B------:R-:W-:Y:S02]  /*5dd0*/  LOP3.LUT R222, R222, 0xfffffffb, RZ, 0xc0, !PT ;  /* 0xfffffffbdede7812 */ /* 0x000fe400078ec0ff */
[----:B------:R-:W-:Y:S02]  /*5de0*/  LEA.HI.X.SX32 R6, R9, R6, 0x1, P1 ;  /* 0x0000000609067211 */ /* 0x000fe400008f0eff */
[----:B------:R-:W-:Y:S01]  /*5df0*/  @P5 LOP3.LUT R222, R222, 0x4, RZ, 0xfc, !PT ;  /* 0x00000004dede5812 */ /* 0x000fe200078efcff */
[----:B--2---:R-:W-:Y:S01]  /*5e00*/  IMAD.WIDE.U32 R2, R126, c[0x0][0x178], RZ ;  /* 0x00005e007e027a25 */ /* 0x004fe200078e00ff */
[----:B------:R-:W-:-:S02]  /*5e10*/  SEL R11, RZ, 0xffffffff, P5 ;  /* 0xffffffffff0b7807 */ /* 0x000fc40002800000 */
[----:B------:R-:W-:Y:S01]  /*5e20*/  LOP3.LUT R222, R222, 0xfffffff7, RZ, 0xc0, !PT ;  /* 0xfffffff7dede7812 */ /* 0x000fe200078ec0ff */
[----:B------:R-:W-:Y:S01]  /*5e30*/  IMAD.IADD R3, R3, 0x1, R0 ;  /* 0x0000000103037824 */ /* 0x000fe200078e0200 */
[----:B------:R-:W-:Y:S01]  /*5e40*/  LEA R0, R219, R193, 0x5 ;  /* 0x000000c1db007211 */ /* 0x000fe200078e28ff */
[----:B------:R-:W-:Y:S01]  /*5e50*/  IMAD R14, R6, c[0x0][0x208], RZ ;  /* 0x00008200060e7a24 */ /* 0x000fe200078e02ff */
[----:B------:R-:W-:Y:S01]  /*5e60*/  SHF.R.S32.HI R13, RZ, 0x1f, R132 ;  /* 0x0000001fff0d7819 */ /* 0x000fe20000011484 */
[----:B------:R-:W-:Y:S01]  /*5e70*/  IMAD.WIDE.U32 R2, R220, c[0x0][0x1b8], R2 ;  /* 0x00006e00dc027a25 */ /* 0x000fe200078e0002 */
[----:B------:R-:W-:Y:S02]  /*5e80*/  SHF.L.U32 R19, R11, 0x1, RZ ;  /* 0x000000010b137819 */ /* 0x000fe400000006ff */
[----:B------:R-:W-:Y:S01]  /*5e90*/  @P4 LOP3.LUT R222, R222, 0x8, RZ, 0xfc, !PT ;  /* 0x00000008dede4812 */ /* 0x000fe200078efcff */
[----:B------:R-:W-:Y:S01]  /*5ea0*/  IMAD R10, R213, 0x80, R0 ;  /* 0x00000080d50a7824 */ /* 0x000fe200078e0200 */
[----:B------:R-:W-:Y:S01]  /*5eb0*/  ISETP.GE.AND P1, PT, R192, c[0x0][0x1d4], PT ;  /* 0x00007500c0007a0c */ /* 0x000fe20003f26270 */
[----:B------:R-:W-:Y:S01]  /*5ec0*/  IMAD R3, R220, c[0x0][0x1bc], R3 ;  /* 0x00006f00dc037a24 */ /* 0x000fe200078e0203 */
[----:B------:R-:W-:Y:S01]  /*5ed0*/  LOP3.LUT R222, R222, 0xfffffffd, RZ, 0xc0, !PT ;  /* 0xfffffffddede7812 */ /* 0x000fe200078ec0ff */
[----:B------:R-:W-:Y:S01]  /*5ee0*/  @P3 IMAD.HI.U32 R5, R10, c[0x0][0x2c8], RZ ;  /* 0x0000b2000a053a27 */ /* 0x000fe200078e00ff */
[----:B------:R-:W-:-:S02]  /*5ef0*/  SEL R15, RZ, 0x1, P4 ;  /* 0x00000001ff0f7807 */ /* 0x000fc40002000000 */
[----:B------:R-:W-:Y:S01]  /*5f00*/  ISETP.GE.AND P5, PT, R132, c[0x0][0x198], PT ;  /* 0x0000660084007a0c */ /* 0x000fe20003fa6270 */
[----:B------:R-:W-:Y:S01]  /*5f10*/  IMAD.MOV.U32 R0, RZ, RZ, R10 ;  /* 0x000000ffff007224 */ /* 0x000fe200078e000a */
[----:B------:R-:W-:Y:S01]  /*5f20*/  @P3 SHF.R.U32.HI R0, RZ, c[0x0][0x2cc], R5 ;  /* 0x0000b300ff003a19 */ /* 0x000fe20000011605 */
[----:B------:R-:W-:Y:S01]  /*5f30*/  IMAD.WIDE.U32 R8, R4, c[0x0][0x208], R12 ;  /* 0x0000820004087a25 */ /* 0x000fe200078e000c */
[----:B------:R-:W-:Y:S02]  /*5f40*/  SEL R5, R209, RZ, !P2 ;  /* 0x000000ffd1057207 */ /* 0x000fe40005000000 */
[----:B------:R-:W-:Y:S02]  /*5f50*/  ISETP.GE.AND P2, PT, R191, c[0x0][0x1d4], PT ;  /* 0x00007500bf007a0c */ /* 0x000fe40003f46270 */
[----:B------:R-:W-:Y:S01]  /*5f60*/  SHF.R.S32.HI R11, RZ, 0x1f, R0 ;  /* 0x0000001fff0b7819 */ /* 0x000fe20000011400 */
[----:B------:R-:W-:Y:S01]  /*5f70*/  IMAD R16, R5, c[0x0][0x1c4], R7 ;  /* 0x0000710005107a24 */ /* 0x000fe200078e0207 */
[----:B------:R-:W-:Y:S01]  /*5f80*/  LOP3.LUT R15, R19, 0x2, R15, 0xe2, !PT ;  /* 0x00000002130f7812 */ /* 0x000fe200078ee20f */
[----:B------:R-:W-:Y:S01]  /*5f90*/  IMAD.WIDE.U32 R2, R5, c[0x0][0x1c0], R2 ;  /* 0x0000700005027a25 */ /* 0x000fe200078e0002 */
[----:B------:R-:W-:-:S02]  /*5fa0*/  ISETP.GE.AND P4, PT, R134, c[0x0][0x198], PT ;  /* 0x0000660086007a0c */ /* 0x000fc40003f86270 */
[----:B------:R-:W-:Y:S01]  /*5fb0*/  ISETP.GE.AND P3, PT, R191, c[0x0][0x198], PT ;  /* 0x00006600bf007a0c */ /* 0x000fe20003f66270 */
[----:B------:R-:W-:Y:S01]  /*5fc0*/  IMAD R5, R6, c[0x0][0x1e0], RZ ;  /* 0x0000780006057a24 */ /* 0x000fe200078e02ff */
[----:B------:R-:W-:Y:S01]  /*5fd0*/  IADD3 R61, R115, -0x1, RZ ;  /* 0xffffffff733d7810 */ /* 0x000fe20007ffe0ff */
[----:B------:R-:W-:Y:S02]  /*5fe0*/  IMAD.IADD R3, R3, 0x1, R16 ;  /* 0x0000000103037824 */ /* 0x000fe400078e0210 */
[----:B------:R-:W-:Y:S01]  /*5ff0*/  IMAD R18, R4, c[0x0][0x1e4], R5 ;  /* 0x0000790004127a24 */ /* 0x000fe200078e0205 */
[----:B------:R-:W-:Y:S01]  /*6000*/  @P2 LOP3.LUT R222, R222, 0x2, RZ, 0xfc, !PT ;  /* 0x00000002dede2812 */ /* 0x000fe200078efcff */
[----:B------:R-:W-:Y:S02]  /*6010*/  IMAD.MOV R5, RZ, RZ, -R0 ;  /* 0x000000ffff057224 */ /* 0x000fe400078e0a00 */
[----:B------:R-:W-:Y:S01]  /*6020*/  IMAD.WIDE.U32 R6, R4, c[0x0][0x1e0], R12 ;  /* 0x0000780004067a25 */ /* 0x000fe200078e000c */
[----:B------:R-:W-:-:S03]  /*6030*/  LOP3.LUT R222, R222, 0xfffffffe, RZ, 0xc0, !PT ;  /* 0xfffffffedede7812 */ /* 0x000fc600078ec0ff */
[----:B------:R-:W-:Y:S01]  /*6040*/  IMAD R16, R4, c[0x0][0x20c], R14 ;  /* 0x0000830004107a24 */ /* 0x000fe200078e020e */
[----:B------:R-:W-:Y:S01]  /*6050*/  IADD3 R7, R7, R18, RZ ;  /* 0x0000001207077210 */ /* 0x000fe20007ffe0ff */
[----:B------:R-:W-:Y:S01]  /*6060*/  IMAD R10, R5, c[0x0][0x2c4], R10 ;  /* 0x0000b100050a7a24 */ /* 0x000fe200078e020a */
[----:B------:R-:W-:Y:S01]  /*6070*/  @P1 LOP3.LUT R222, R222, 0x1, RZ, 0xfc, !PT ;  /* 0x00000001dede1812 */ /* 0x000fe200078efcff */
[----:B------:R-:W-:Y:S01]  /*6080*/  IMAD R4, R11, c[0x0][0x1b0], RZ ;  /* 0x00006c000b047a24 */ /* 0x000fe200078e02ff */
[----:B------:R-:W-:Y:S01]  /*6090*/  SEL R11, RZ, 0x4, P2 ;  /* 0x00000004ff0b7807 */ /* 0x000fe20001000000 */
[----:B------:R-:W-:Y:S01]  /*60a0*/  IMAD.WIDE.U32 R2, R0, c[0x0][0x1b0], R2 ;  /* 0x00006c0000027a25 */ /* 0x000fe200078e0002 */
[----:B------:R-:W-:-:S03]  /*60b0*/  ISETP.GE.AND P2, PT, R192, c[0x0][0x198], PT ;  /* 0x00006600c0007a0c */ /* 0x000fc60003f46270 */
[----:B------:R-:W-:Y:S01]  /*60c0*/  IMAD R14, R0, c[0x0][0x1b4], R4 ;  /* 0x00006d00000e7a24 */ /* 0x000fe200078e0204 */
[----:B------:R-:W-:Y:S01]  /*60d0*/  SHF.R.S32.HI R0, RZ, 0x1f, R10 ;  /* 0x0000001fff007819 */ /* 0x000fe2000001140a */
[----:B------:R-:W-:Y:S01]  /*60e0*/  IMAD.IADD R5, R9, 0x1, R16 ;  /* 0x0000000109057824 */ /* 0x000fe200078e0210 */
[----:B------:R-:W-:Y:S01]  /*60f0*/  SEL R4, RZ, 0x8, P1 ;  /* 0x00000008ff047807 */ /* 0x000fe20000800000 */
[----:B------:R-:W-:Y:S01]  /*6100*/  IMAD.IADD R3, R3, 0x1, R14 ;  /* 0x0000000103037824 */ /* 0x000fe200078e020e */
[----:B------:R-:W-:Y:S01]  /*6110*/  ISETP.NE.U32.AND P1, PT, RZ, c[0x0][0x350], PT ;  /* 0x0000d400ff007a0c */ /* 0x000fe20003f25070 */
[----:B------:R-:W-:Y:S01]  /*6120*/  IMAD R0, R0, c[0x0][0x1a8], RZ ;  /* 0x00006a0000007a24 */ /* 0x000fe200078e02ff */
[----:B------:R-:W-:Y:S01]  /*6130*/  LOP3.LUT R62, R4, R15, R11, 0xfe, !PT ;  /* 0x0000000f043e7212 */ /* 0x000fe200078efe0b */
[----:B------:R-:W-:Y:S01]  /*6140*/  IMAD.WIDE.U32 R6, R220, c[0x0][0x1e8], R6 ;  /* 0x00007a00dc067a25 */ /* 0x000fe200078e0006 */
[----:B------:R-:W-:Y:S02]  /*6150*/  MOV R4, R8 ;  /* 0x0000000800047202 */ /* 0x000fe40000000f00 */
[----:B------:R-:W-:Y:S01]  /*6160*/  ISETP.NE.AND.EX P1, PT, RZ, c[0x0][0x354], PT, P1 ;  /* 0x0000d500ff007a0c */ /* 0x000fe20003f25310 */
[----:B------:R-:W-:-:S02]  /*6170*/  IMAD R11, R10, c[0x0][0x1ac], R0 ;  /* 0x00006b000a0b7a24 */ /* 0x000fc400078e0200 */
[----:B------:R-:W-:-:S04]  /*6180*/  IMAD.WIDE.U32 R8, R10, c[0x0][0x1a8], R2 ;  /* 0x00006a000a087a25 */ /* 0x000fc800078e0002 */
[----:B------:R-:W-:Y:S01]  /*6190*/  IMAD.WIDE.U32 R2, R220, c[0x0][0x210], R4 ;  /* 0x00008400dc027a25 */ /* 0x000fe200078e0004 */
[----:B------:R-:W-:-:S03]  /*61a0*/  IADD3 R9, R9, R11, RZ ;  /* 0x0000000b09097210 */ /* 0x000fc60007ffe0ff */
[C---:B------:R-:W-:Y:S02]  /*61b0*/  IMAD R5, R220.reuse, c[0x0][0x1ec], R7 ;  /* 0x00007b00dc057a24 */ /* 0x040fe400078e0207 */
[----:B------:R-:W-:Y:S02]  /*61c0*/  IMAD R3, R220, c[0x0][0x214], R3 ;  /* 0x00008500dc037a24 */ /* 0x000fe400078e0203 */
[----:B------:R-:W-:Y:S02]  /*61d0*/  IMAD.MOV.U32 R4, RZ, RZ, R6 ;  /* 0x000000ffff047224 */ /* 0x000fe400078e0006 */
[----:B------:R-:W-:Y:S01]  /*61e0*/  IMAD R15, R213, 0x80, R193 ;  /* 0x00000080d50f7824 */ /* 0x000fe200078e02c1 */
[----:B---3--:R-:W-:Y:S01]  /*61f0*/  @P0 SHF.R.S32.HI R0, RZ, 0x1f, R17 ;  /* 0x0000001fff000819 */ /* 0x008fe20000011411 */
[----:B------:R-:W-:Y:S02]  /*6200*/  @!P0 IMAD.MOV.U32 R0, RZ, RZ, R224 ;  /* 0x000000ffff008224 */ /* 0x000fe400078e00e0 */
[----:B------:R-:W-:Y:S01]  /*6210*/  @!P0 IMAD.MOV.U32 R17, RZ, RZ, R209 ;  /* 0x000000ffff118224 */ /* 0x000fe200078e00d1 */
[----:B------:R-:W-:-:S02]  /*6220*/  LEA R21, P0, R8, c[0x0][0x160], 0x1 ;  /* 0x0000580008157a11 */ /* 0x000fc400078008ff */
[----:B------:R-:W-:Y:S02]  /*6230*/  SEL R7, R0, RZ, !P1 ;  /* 0x000000ff00077207 */ /* 0x000fe40004800000 */
[----:B------:R-:W-:Y:S02]  /*6240*/  SEL R0, R17, RZ, !P1 ;  /* 0x000000ff11007207 */ /* 0x000fe40004800000 */
[----:B------:R-:W-:Y:S01]  /*6250*/  LEA.HI.X R19, R8, c[0x0][0x164], R9, 0x1, P0 ;  /* 0x0000590008137a11 */ /* 0x000fe200000f0c09 */
[C---:B------:R-:W-:Y:S02]  /*6260*/  IMAD R6, R7.reuse, c[0x0][0x1f0], RZ ;  /* 0x00007c0007067a24 */ /* 0x040fe400078e02ff */
[----:B------:R-:W-:Y:S02]  /*6270*/  IMAD R7, R7, c[0x0][0x218], RZ ;  /* 0x0000860007077a24 */ /* 0x000fe400078e02ff */
[----:B------:R-:W-:-:S04]  /*6280*/  IMAD.WIDE.U32 R216, R0, c[0x0][0x218], R2 ;  /* 0x0000860000d87a25 */ /* 0x000fc800078e0002 */
[----:B------:R-:W-:-:S04]  /*6290*/  IMAD.WIDE.U32 R210, R0, c[0x0][0x1f0], R4 ;  /* 0x00007c0000d27a25 */ /* 0x000fc800078e0004 */
[C---:B------:R-:W-:Y:S02]  /*62a0*/  IMAD R2, R0.reuse, c[0x0][0x1f4], R6 ;  /* 0x00007d0000027a24 */ /* 0x040fe400078e0206 */
[----:B------:R-:W-:-:S03]  /*62b0*/  IMAD R0, R0, c[0x0][0x21c], R7 ;  /* 0x0000870000007a24 */ /* 0x000fc600078e0207 */
[----:B------:R-:W-:Y:S01]  /*62c0*/  IADD3 R218, R211, R2, RZ ;  /* 0x00000002d3da7210 */ /* 0x000fe20007ffe0ff */
[----:B------:R-:W-:Y:S01]  /*62d0*/  IMAD.IADD R221, R217, 0x1, R0 ;  /* 0x00000001d9dd7824 */ /* 0x000fe200078e0200 */
[----:B------:R-:W-:Y:S05]  /*62e0*/  BRA.DIV ~URZ, `(.L_x_162) ;  /* 0x0000fed27f007947 */ /* 0x000fea000b800000 */
[----:B------:R1:W2:Y:S02]  /*62f0*/  SHFL.IDX PT, R4, R19, RZ, 0x181f ;  /* 0x00181fff13047589 */ /* 0x0002a400000e0000 */
.L_x_293:
[----:B------:R-:W-:Y:S05]  /*6300*/  BRA.DIV ~URZ, `(.L_x_163) ;  /* 0x0000ff227f007947 */ /* 0x000fea000b800000 */
[----:B------:R3:W4:Y:S02]  /*6310*/  SHFL.IDX PT, R0, R21, RZ, 0x181f ;  /* 0x00181fff15007589 */ /* 0x00072400000e0000 */
.L_x_294:
[----:B------:R-:W-:Y:S01]  /*6320*/  IMAD R38, R127, c[0x0][0x2c4], RZ ;  /* 0x0000b1007f267a24 */ /* 0x000fe200078e02ff */
[----:B------:R-:W-:Y:S01]  /*6330*/  SHF.R.S32.HI R40, RZ, 0x1f, R134 ;  /* 0x0000001fff287819 */ /* 0x000fe20000011486 */
[----:B------:R-:W-:Y:S01]  /*6340*/  BSSY B0, `(.L_x_164) ;  /* 0x0000017000007945 */ /* 0x000fe20003800000 */
[----:B------:R-:W-:Y:S02]  /*6350*/  SHF.R.S32.HI R20, RZ, 0x1f, R192 ;  /* 0x0000001fff147819 */ /* 0x000fe400000114c0 */
[----:B------:R-:W-:Y:S02]  /*6360*/  ISETP.GE.AND P6, PT, R15, R38, PT ;  /* 0x000000260f00720c */ /* 0x000fe40003fc6270 */
[----:B------:R-:W-:Y:S02]  /*6370*/  LEA.HI R39, R40, R134, RZ, 0x3 ;  /* 0x0000008628277211 */ /* 0x000fe400078f18ff */
[----:B------:R-:W-:-:S02]  /*6380*/  SHF.R.S32.HI R18, RZ, 0x1f, R191 ;  /* 0x0000001fff127819 */ /* 0x000fc400000114bf */
[----:B------:R-:W-:-:S04]  /*6390*/  LOP3.LUT R14, R39, 0xfffffff8, RZ, 0xc0, !PT ;  /* 0xfffffff8270e7812 */ /* 0x000fc800078ec0ff */
[----:B------:R-:W-:-:S03]  /*63a0*/  SHF.R.S32.HI R25, RZ, 0x1f, R14 ;  /* 0x0000001fff197819 */ /* 0x000fc6000001140e */
[----:B------:R-:W-:Y:S05]  /*63b0*/  @P6 BRA `(.L_x_165) ;  /* 0x000000f000006947 */ /* 0x000fea0003800000 */
[----:B----4-:R-:W-:-:S04]  /*63c0*/  LEA R10, P0, R132, R0, 0x1 ;  /* 0x00000000840a7211 */ /* 0x010fc800078008ff */
[----:B--2---:R-:W-:Y:S02]  /*63d0*/  LEA.HI.X R11, R132, R4, R13, 0x1, P0 ;  /* 0x00000004840b7211 */ /* 0x004fe400000f0c0d */
[----:B------:R-:W-:-:S03]  /*63e0*/  LEA R8, P0, R14, R0, 0x1 ;  /* 0x000000000e087211 */ /* 0x000fc600078008ff */
[----:B------:R-:W-:Y:S01]  /*63f0*/  @!PT LDS RZ, [RZ] ;  /* 0x00000000fffff984 */ /* 0x000fe20000000800 */
[----:B------:R-:W-:Y:S01]  /*6400*/  @!PT LDS RZ, [RZ] ;  /* 0x00000000fffff984 */ /* 0x000fe20000000800 */
[----:B------:R-:W-:Y:S01]  /*6410*/  @!PT LDS RZ, [RZ] ;  /* 0x00000000fffff984 */ /* 0x000fe20000000800 */
[----:B------:R2:W-:Y:S01]  /*6420*/  LDGSTS.E.BYPASS.LTC128B.128 [R185+0x10080], [R10.64], !P5 ;  /* 0x100800000ab97fae */ /* 0x0005e2000e901d46 */
[----:B------:R-:W-:Y:S02]  /*6430*/  LEA.HI.X R9, R14, R4, R25, 0x1, P0 ;  /* 0x000000040e097211 */ /* 0x000fe400000f0c19 */
[----:B------:R-:W-:-:S03]  /*6440*/  LEA R6, P0, R191, R0, 0x1 ;  /* 0x00000000bf067211 */ /* 0x000fc600078008ff */
[----:B------:R2:W-:Y:S01]  /*6450*/  LDGSTS.E.BYPASS.LTC128B.128 [R185+0x14080], [R8.64], !P4 ;  /* 0x1408000008b97fae */ /* 0x0005e2000e101d46 */
[----:B------:R-:W-:Y:S02]  /*6460*/  LEA.HI.X R7, R191, R4, R18, 0x1, P0 ;  /* 0x00000004bf077211 */ /* 0x000fe400000f0c12 */
[----:B------:R-:W-:-:S03]  /*6470*/  LEA R2, P0, R192, R0, 0x1 ;  /* 0x00000000c0027211 */ /* 0x000fc600078008ff */
[----:B------:R2:W-:Y:S01]  /*6480*/  LDGSTS.E.BYPASS.LTC128B.128 [R185+0x18080], [R6.64], !P3 ;  /* 0x1808000006b97fae */ /* 0x0005e2000d901d46 */
[----:B------:R-:W-:-:S05]  /*6490*/  LEA.HI.X R3, R192, R4, R20, 0x1, P0 ;  /* 0x00000004c0037211 */ /* 0x000fca00000f0c14 */
[----:B------:R2:W-:Y:S04]  /*64a0*/  LDGSTS.E.BYPASS.LTC128B.128 [R185+0x1c080], [R2.64], !P2 ;  /* 0x1c08000002b97fae */ /* 0x0005e8000d101d46 */
.L_x_165:
[----:B------:R-:W-:Y:S05]  /*64b0*/  BSYNC B0 ;  /* 0x0000000000007941 */ /* 0x000fea0003800000 */
.L_x_164:
[----:B------:R-:W-:Y:S05]  /*64c0*/  BRA.DIV ~URZ, `(.L_x_166) ;  /* 0x0000fdc27f007947 */ /* 0x000fea000b800000 */
[----:B--2---:R2:W1:Y:S04]  /*64d0*/  SHFL.IDX PT, R6, R19, 0x1, 0x181f ;  /* 0x00381f0013067f89 */ /* 0x00446800000e0000 */
[----:B----4-:R2:W4:Y:S02]  /*64e0*/  SHFL.IDX PT, R0, R21, 0x1, 0x181f ;  /* 0x00381f0015007f89 */ /* 0x01052400000e0000 */
.L_x_295:
[----:B------:R-:W-:Y:S01]  /*64f0*/  IADD3 R3, R15, 0x20, RZ ;  /* 0x000000200f037810 */ /* 0x000fe20007ffe0ff */
[----:B------:R-:W-:Y:S01]  /*6500*/  BSSY B0, `(.L_x_167) ;  /* 0x0000014000007945 */ /* 0x000fe20003800000 */
[----:B------:R-:W-:Y:S02]  /*6510*/  LOP3.LUT R2, R130, R114, RZ, 0xfc, !PT ;  /* 0x0000007282027212 */ /* 0x000fe400078efcff */
[----:B------:R-:W-:Y:S02]  /*6520*/  ISETP.GE.AND P0, PT, R3, R38, PT ;  /* 0x000000260300720c */ /* 0x000fe40003f06270 */
[----:B------:R-:W-:-:S11]  /*6530*/  LEA R4, R2, 0x10080, 0x1 ;  /* 0x0001008002047811 */ /* 0x000fd600078e08ff */
[----:B------:R-:W-:Y:S05]  /*6540*/  @P0 BRA `(.L_x_168) ;  /* 0x000000f000000947 */ /* 0x000fea0003800000 */
[----:B----4-:R-:W-:-:S04]  /*6550*/  LEA R16, P0, R132, R0, 0x1 ;  /* 0x0000000084107211 */ /* 0x010fc800078008ff */
[----:B-1----:R-:W-:Y:S02]  /*6560*/  LEA.HI.X R17, R132, R6, R13, 0x1, P0 ;  /* 0x0000000684117211 */ /* 0x002fe400000f0c0d */
        /* <DEDUP_REMOVED lines=13> */
.L_x_168:
[----:B------:R-:W-:Y:S05]  /*6640*/  BSYNC B0 ;  /* 0x0000000000007941 */ /* 0x000fea0003800000 */
.L_x_167:
[----:B------:R-:W-:Y:S05]  /*6650*/  BRA.DIV ~URZ, `(.L_x_169) ;  /* 0x0000fcf27f007947 */ /* 0x000fea000b800000 */
[----:B-1----:R1:W2:Y:S02]  /*6660*/  SHFL.IDX PT, R6, R19, 0x2, 0x181f ;  /* 0x00581f0013067f89 */ /* 0x0022a400000e0000 */
.L_x_296:
[----:B------:R-:W-:Y:S05]  /*6670*/  BRA.DIV ~URZ, `(.L_x_170) ;  /* 0x0000fd427f007947 */ /* 0x000fea000b800000 */
[----:B----4-:R4:W1:Y:S02]  /*6680*/  SHFL.IDX PT, R0, R21, 0x2, 0x181f ;  /* 0x00581f0015007f89 */ /* 0x01086400000e0000 */
.L_x_297:
[----:B------:R-:W-:Y:S01]  /*6690*/  IADD3 R2, R15, 0x40, RZ ;  /* 0x000000400f027810 */ /* 0x000fe20007ffe0ff */
[----:B------:R-:W-:Y:S03]  /*66a0*/  BSSY B0, `(.L_x_171) ;  /* 0x0000012000007945 */ /* 0x000fe60003800000 */
[----:B------:R-:W-:-:S13]  /*66b0*/  ISETP.GE.AND P0, PT, R2, R38, PT ;  /* 0x000000260200720c */ /* 0x000fda0003f06270 */
[----:B------:R-:W-:Y:S05]  /*66c0*/  @P0 BRA `(.L_x_172) ;  /* 0x000000f000000947 */ /* 0x000fea0003800000 */
[----:B-1----:R-:W-:-:S04]  /*66d0*/  LEA R16, P0, R132, R0, 0x1 ;  /* 0x0000000084107211 */ /* 0x002fc800078008ff */
        /* <DEDUP_REMOVED lines=14> */
.L_x_172:
[----:B------:R-:W-:Y:S05]  /*67c0*/  BSYNC B0 ;  /* 0x0000000000007941 */ /* 0x000fea0003800000 */
.L_x_171:
[----:B------:R-:W-:Y:S05]  /*67d0*/  BRA.DIV ~URZ, `(.L_x_173) ;  /* 0x0000fc427f007947 */ /* 0x000fea000b800000 */
[----:B--2---:R2:W3:Y:S04]  /*67e0*/  SHFL.IDX PT, R6, R19, 0x3, 0x181f ;  /* 0x00781f0013067f89 */ /* 0x0044e800000e0000 */
[----:B-1----:R2:W1:Y:S02]  /*67f0*/  SHFL.IDX PT, R0, R21, 0x3, 0x181f ;  /* 0x00781f0015007f89 */ /* 0x00246400000e0000 */
.L_x_298:
[----:B------:R-:W-:Y:S02]  /*6800*/  IADD3 R2, R15, 0x60, RZ ;  /* 0x000000600f027810 */ /* 0x000fe40007ffe0ff */
[----:B------:R-:W-:Y:S02]  /*6810*/  SHF.R.S32.HI R60, RZ, 0x1f, R61 ;  /* 0x0000001fff3c7819 */ /* 0x000fe4000001143d */
[----:B------:R-:W-:-:S13]  /*6820*/  ISETP.GE.AND P0, PT, R2, R38, PT ;  /* 0x000000260200720c */ /* 0x000fda0003f06270 */
[----:B-1----:R-:W-:-:S04]  /*6830*/  @!P0 LEA R8, P1, R191, R0, 0x1 ;  /* 0x00000000bf088211 */ /* 0x002fc800078208ff */
[----:B---3--:R-:W-:Y:S02]  /*6840*/  @!P0 LEA.HI.X R9, R191, R6, R18, 0x1, P1 ;  /* 0x00000006bf098211 */ /* 0x008fe400008f0c12 */
[----:B------:R-:W-:-:S04]  /*6850*/  @!P0 LEA R16, P1, R132, R0, 0x1 ;  /* 0x0000000084108211 */ /* 0x000fc800078208ff */
[----:B------:R-:W-:Y:S02]  /*6860*/  @!P0 LEA.HI.X R17, R132, R6, R13, 0x1, P1 ;  /* 0x0000000684118211 */ /* 0x000fe400008f0c0d */
[----:B------:R-:W-:-:S03]  /*6870*/  @!P0 LEA R10, P1, R14, R0, 0x1 ;  /* 0x000000000e0a8211 */ /* 0x000fc600078208ff */
[----:B------:R-:W-:Y:S01]  /*6880*/  @!PT LDS RZ, [RZ] ;  /* 0x00000000fffff984 */ /* 0x000fe20000000800 */
[----:B------:R-:W-:Y:S01]  /*6890*/  @!PT LDS RZ, [RZ] ;  /* 0x00000000fffff984 */ /* 0x000fe20000000800 */
[----:B------:R-:W-:Y:S01]  /*68a0*/  @!PT LDS RZ, [RZ] ;  /* 0x00000000fffff984 */ /* 0x000fe20000000800 */
[----:B------:R1:W-:Y:S01]  /*68b0*/  @!P0 LDGSTS.E.BYPASS.LTC128B.128 [R4+0x3000], [R16.64], !P5 ;  /* 0x0300000010048fae */ /* 0x0003e2000e901d46 */
[----:B------:R-:W-:Y:S02]  /*68c0*/  @!P0 LEA.HI.X R11, R14, R6, R25, 0x1, P1 ;  /* 0x000000060e0b8211 */ /* 0x000fe400008f0c19 */
[----:B------:R-:W-:Y:S01]  /*68d0*/  @!P0 LEA R2, P1, R192, R0, 0x1 ;  /* 0x00000000c0028211 */ /* 0x000fe200078208ff */
[----:B------:R-:W-:Y:S01]  /*68e0*/  IMAD.IADD R0, R131, 0x1, -R193 ;  /* 0x0000000183007824 */ /* 0x000fe200078e0ac1 */
[----:B------:R-:W-:Y:S01]  /*68f0*/  LOP3.LUT P5, RZ, R222, 0x1, RZ, 0xc0, !PT ;  /* 0x00000001deff7812 */ /* 0x000fe200078ac0ff */
[----:B------:R1:W-:Y:S01]  /*6900*/  @!P0 LDGSTS.E.BYPASS.LTC128B.128 [R4+0x7000], [R10.64], !P4 ;  /* 0x070000000a048fae */ /* 0x0003e2000e101d46 */
[----:B------:R-:W-:Y:S01]  /*6910*/  @!P0 LEA.HI.X R3, R192, R6, R20, 0x1, P1 ;  /* 0x00000006c0038211 */ /* 0x000fe200008f0c14 */
[----:B------:R-:W-:Y:S01]  /*6920*/  IMAD R0, R61, -0x20, R0 ;  /* 0xffffffe03d007824 */ /* 0x000fe200078e0200 */
[----:B------:R-:W-:Y:S01]  /*6930*/  LOP3.LUT P4, RZ, R222, 0x2, RZ, 0xc0, !PT ;  /* 0x00000002deff7812 */ /* 0x000fe2000788c0ff */
[----:B------:R1:W-:Y:S04]  /*6940*/  @!P0 LDGSTS.E.BYPASS.LTC128B.128 [R4+0xb000], [R8.64], !P3 ;  /* 0x0b00000008048fae */ /* 0x0003e8000d901d46 */
[----:B------:R1:W-:Y:S01]  /*6950*/  @!P0 LDGSTS.E.BYPASS.LTC128B.128 [R4+0xf000], [R2.64], !P2 ;  /* 0x0f00000002048fae */ /* 0x0003e2000d101d46 */
[----:B------:R-:W-:-:S03]  /*6960*/  ISETP.GE.AND P0, PT, R0, 0x1, PT ;  /* 0x000000010000780c */ /* 0x000fc60003f06270 */
[----:B------:R-:W0:Y:S01]  /*6970*/  LDGDEPBAR ;  /* 0x00000000000079af */ /* 0x000e220000000000 */
[----:B------:R-:W-:Y:S01]  /*6980*/  WARPSYNC 0xffffffff ;  /* 0xffffffff00007948 */ /* 0x000fe20003800000 */
[----:B------:R-:W-:Y:S02]  /*6990*/  BSSY B0, `(.L_x_174) ;  /* 0x0000014000007945 */ /* 0x000fe40003800000 */
[----:B------:R-:W-:Y:S06]  /*69a0*/  BAR.SYNC.DEFER_BLOCKING 0x0 ;  /* 0x0000000000007b1d */ /* 0x000fec0000010000 */
[----:B------:R-:W-:Y:S05]  /*69b0*/  @!P0 BRA `(.L_x_175) ;  /* 0x0000011000008947 */ /* 0x000fea0003800000 */
[----:B------:R-:W-:Y:S01]  /*69c0*/  IMAD R0, R60, c[0x0][0x1e0], RZ ;  /* 0x000078003c007a24 */ /* 0x000fe200078e02ff */
[C---:B------:R-:W-:Y:S01]  /*69d0*/  LOP3.LUT P2, RZ, R222.reuse, 0x8, RZ, 0xc0, !PT ;  /* 0x00000008deff7812 */ /* 0x040fe2000784c0ff */
[----:B-1----:R-:W-:Y:S01]  /*69e0*/  IMAD.WIDE.U32 R4, R61, c[0x0][0x1e0], RZ ;  /* 0x000078003d047a25 */ /* 0x002fe200078e00ff */
[----:B------:R-:W-:-:S03]  /*69f0*/  LOP3.LUT P3, RZ, R222, 0x4, RZ, 0xc0, !PT ;  /* 0x00000004deff7812 */ /* 0x000fc6000786c0ff */
[----:B------:R-:W-:Y:S01]  /*6a00*/  IMAD R2, R61, c[0x0][0x1e4], R0 ;  /* 0x000079003d027a24 */ /* 0x000fe200078e0200 */
[----:B------:R-:W-:-:S03]  /*6a10*/  LEA R0, P1, R4, R210, 0x5 ;  /* 0x000000d204007211 */ /* 0x000fc600078228ff */
[----:B------:R-:W-:Y:S01]  /*6a20*/  IMAD.IADD R3, R5, 0x1, R2 ;  /* 0x0000000105037824 */ /* 0x000fe200078e0202 */
[----:B------:R-:W-:-:S04]  /*6a30*/  LEA R2, P0, R0, c[0x0][0x1c8], 0x1 ;  /* 0x0000720000027a11 */ /* 0x000fc800078008ff */
[----:B------:R-:W-:-:S04]  /*6a40*/  LEA.HI.X R3, R4, R218, R3, 0x5, P1 ;  /* 0x000000da04037211 */ /* 0x000fc800008f2c03 */
[----:B------:R-:W-:-:S05]  /*6a50*/  LEA.HI.X R3, R0, c[0x0][0x1cc], R3, 0x1, P0 ;  /* 0x0000730000037a11 */ /* 0x000fca00000f0c03 */
[----:B------:R-:W-:Y:S01]  /*6a60*/  @!PT LDS RZ, [RZ] ;  /* 0x00000000fffff984 */ /* 0x000fe20000000800 */
[----:B------:R-:W-:Y:S01]  /*6a70*/  @!PT LDS RZ, [RZ] ;  /* 0x00000000fffff984 */ /* 0x000fe20000000800 */
[----:B------:R-:W-:Y:S01]  /*6a80*/  @!PT LDS RZ, [RZ] ;  /* 0x00000000fffff984 */ /* 0x000fe20000000800 */
[----:B------:R1:W-:Y:S04]  /*6a90*/  LDGSTS.E.BYPASS.LTC128B.128 [R185+0xc080], [R2.64], !P2 ;  /* 0x0c08000002b97fae */ /* 0x0003e8000d101d46 */
[----:B------:R1:W-:Y:S04]  /*6aa0*/  LDGSTS.E.BYPASS.LTC128B.128 [R185+0xd080], [R2.64+0x80], !P3 ;  /* 0x0d08008002b97fae */ /* 0x0003e8000d901d46 */
[----:B------:R1:W-:Y:S04]  /*6ab0*/  LDGSTS.E.BYPASS.LTC128B.128 [R185+0xe080], [R2.64+0x100], !P4 ;  /* 0x0e08010002b97fae */ /* 0x0003e8000e101d46 */
[----:B------:R1:W-:Y:S02]  /*6ac0*/  LDGSTS.E.BYPASS.LTC128B.128 [R185+0xf080], [R2.64+0x180], !P5 ;  /* 0x0f08018002b97fae */ /* 0x0003e4000e901d46 */
.L_x_175:
[----:B------:R-:W-:Y:S05]  /*6ad0*/  BSYNC B0 ;  /* 0x0000000000007941 */ /* 0x000fea0003800000 */
.L_x_174:
[----:B------:R-:W-:Y:S01]  /*6ae0*/  ISETP.LT.AND P0, PT, RZ, c[0x0][0x27c], PT ;  /* 0x00009f00ff007a0c */ /* 0x000fe20003f01270 */
[----:B------:R-:W0:-:S12]  /*6af0*/  LDGDEPBAR ;  /* 0x00000000000079af */ /* 0x000e180000000000 */
[----:B------:R-:W-:Y:S05]  /*6b00*/  @P0 BRA `(.L_x_176) ;  /* 0x0000002000000947 */ /* 0x000fea0003800000 */
[----:B------:R-:W-:-:S04]  /*6b10*/  DEPBAR.LE SB0, 0x1 ;  /* 0x000080400000791a */ /* 0x000fc80000000000 */
[----:B------:R-:W-:Y:S05]  /*6b20*/  BRA `(.L_x_177) ;  /* 0x000068c000007947 */ /* 0x000fea0003800000 */
.L_x_176:
[----:B-----5:R-:W-:Y:S01]  /*6b30*/  SHF.R.S32.HI R0, RZ, 0x1f, R112 ;  /* 0x0000001fff007819 */ /* 0x020fe20000011470 */
[----:B------:R-:W-:Y:S01]  /*6b40*/  ULDC.U8 UR4, c[0x0][0x298] ;  /* 0x0000a60000047ab9 */ /* 0x000fe20000000000 */
[----:B-1----:R-:W-:Y:S01]  /*6b50*/  IMAD.WIDE.U32 R4, R112, c[0x0][0x280], RZ ;  /* 0x0000a00070047a25 */ /* 0x002fe200078e00ff */
[----:B------:R-:W-:Y:S01]  /*6b60*/  ISETP.NE.AND P1, PT, RZ, UR4, PT ;  /* 0x00000004ff007c0c */ /* 0x000fe2000bf25270 */
[----:B------:R-:W-:Y:S02]  /*6b70*/  BSSY B2, `(.L_x_177) ;  /* 0x0000687000027945 */ /* 0x000fe40003800000 */
[----:B------:R-:W-:Y:S01]  /*6b80*/  IMAD R2, R0, c[0x0][0x280], RZ ;  /* 0x0000a00000027a24 */ /* 0x000fe200078e02ff */
[----:B------:R-:W-:Y:S01]  /*6b90*/  LEA R7, P0, R4, c[0x0][0x270], 0x1 ;  /* 0x00009c0004077a11 */ /* 0x000fe200078008ff */
[----:B------:R-:W-:Y:S02]  /*6ba0*/  IMAD R0, R0, c[0x0][0x290], RZ ;  /* 0x0000a40000007a24 */ /* 0x000fe400078e02ff */
[----:B------:R-:W-:-:S05]  /*6bb0*/  IMAD R2, R112, c[0x0][0x284], R2 ;  /* 0x0000a10070027a24 */ /* 0x000fca00078e0202 */
[----:B------:R-:W-:Y:S01]  /*6bc0*/  IADD3 R6, R2, R5, RZ ;  /* 0x0000000502067210 */ /* 0x000fe20007ffe0ff */
[----:B------:R-:W-:-:S04]  /*6bd0*/  IMAD.WIDE.U32 R2, R112, c[0x0][0x290], RZ ;  /* 0x0000a40070027a25 */ /* 0x000fc800078e00ff */
[----:B------:R-:W-:Y:S01]  /*6be0*/  IMAD R5, R112, c[0x0][0x294], R0 ;  /* 0x0000a50070057a24 */ /* 0x000fe200078e0200 */
[----:B------:R-:W-:Y:S02]  /*6bf0*/  LEA.HI.X R0, R4, c[0x0][0x274], R6, 0x1, P0 ;  /* 0x00009d0004007a11 */ /* 0x000fe400000f0c06 */
[----:B------:R-:W-:Y:S02]  /*6c00*/  LEA R6, P0, R2, c[0x0][0x288], 0x1 ;  /* 0x0000a20002067a11 */ /* 0x000fe400078008ff */
[----:B------:R-:W-:-:S04]  /*6c10*/  IADD3 R3, R5, R3, RZ ;  /* 0x0000000305037210 */ /* 0x000fc80007ffe0ff */
[----:B------:R-:W-:Y:S01]  /*6c20*/  LEA.HI.X R2, R2, c[0x0][0x28c], R3, 0x1, P0 ;  /* 0x0000a30002027a11 */ /* 0x000fe200000f0c03 */
[----:B------:R-:W-:Y:S05]  /*6c30*/  @!P1 BRA `(.L_x_178) ;  /* 0x000031f000009947 */ /* 0x000fea0003800000 */
[----:B------:R-:W1:Y:S01]  /*6c40*/  SHFL.IDX PT, R3, R2, RZ, 0x181f ;  /* 0x00181fff02037589 */ /* 0x000e6200000e0000 */
[----:B------:R-:W-:Y:S01]  /*6c50*/  BSSY B0, `(.L_x_179) ;  /* 0x0000038000007945 */ /* 0x000fe20003800000 */
[----:B--2-4-:R-:W-:Y:S01]  /*6c60*/  CS2R R20, SRZ ;  /* 0x0000000000147805 */ /* 0x014fe2000001ff00 */
[----:B------:R-:W-:Y:S01]  /*6c70*/  CS2R R18, SRZ ;  /* 0x0000000000127805 */ /* 0x000fe2000001ff00 */
[----:B------:R-:W2:Y:S01]  /*6c80*/  SHFL.IDX PT, R5, R0, RZ, 0x181f ;  /* 0x00181fff00057589 */ /* 0x000ea200000e0000 */
[----:B------:R-:W-:Y:S01]  /*6c90*/  CS2R R16, SRZ ;  /* 0x0000000000107805 */ /* 0x000fe2000001ff00 */
[----:B------:R-:W-:Y:S01]  /*6ca0*/  CS2R R14, SRZ ;  /* 0x00000000000e7805 */ /* 0x000fe2000001ff00 */
[----:B------:R-:W-:Y:S01]  /*6cb0*/  CS2R R12, SRZ ;  /* 0x00000000000c7805 */ /* 0x000fe2000001ff00 */
[----:B------:R-:W3:Y:S01]  /*6cc0*/  SHFL.IDX PT, R4, R7, RZ, 0x181f ;  /* 0x00181fff07047589 */ /* 0x000ee200000e0000 */
[----:B------:R-:W-:Y:S01]  /*6cd0*/  CS2R R10, SRZ ;  /* 0x00000000000a7805 */ /* 0x000fe2000001ff00 */
[----:B------:R-:W-:-:S02]  /*6ce0*/  CS2R R8, SRZ ;  /* 0x0000000000087805 */ /* 0x000fc4000001ff00 */
[----:B------:R4:W1:Y:S02]  /*6cf0*/  SHFL.IDX PT, R2, R6, RZ, 0x181f ;  /* 0x00181fff06027589 */ /* 0x00086400000e0000 */
[----:B----4-:R-:W-:Y:S01]  /*6d00*/  CS2R R6, SRZ ;  /* 0x0000000000067805 */ /* 0x010fe2000001ff00 */
[----:B------:R-:W-:Y:S05]  /*6d10*/  @P6 BRA `(.L_x_180) ;  /* 0x000002b000006947 */ /* 0x000fea0003800000 */
[C---:B-123--:R-:W-:Y:S01]  /*6d20*/  ISETP.GE.AND P0, PT, R142.reuse, c[0x0][0x27c], PT ;  /* 0x00009f008e007a0c */ /* 0x04efe20003f06270 */
[----:B------:R-:W-:Y:S01]  /*6d30*/  IMAD.SHL.U32 R0, R142, 0x2, RZ ;  /* 0x000000028e007824 */ /* 0x000fe200078e00ff */
[----:B------:R-:W-:Y:S01]  /*6d40*/  SHF.R.S32.HI R7, RZ, 0x1f, R142 ;  /* 0x0000001fff077819 */ /* 0x000fe2000001148e */
[----:B------:R-:W-:Y:S01]  /*6d50*/  CS2R R16, SRZ ;  /* 0x0000000000107805 */ /* 0x000fe2000001ff00 */
[----:B------:R-:W-:Y:S01]  /*6d60*/  ISETP.GE.AND P2, PT, R140, c[0x0][0x27c], PT ;  /* 0x00009f008c007a0c */ /* 0x000fe20003f46270 */
[----:B------:R-:W-:Y:S01]  /*6d70*/  CS2R R8, SRZ ;  /* 0x0000000000087805 */ /* 0x000fe2000001ff00 */
[----:B------:R-:W-:-:S07]  /*6d80*/  SHF.L.U64.HI R7, R142, 0x1, R7 ;  /* 0x000000018e077819 */ /* 0x000fce0000010207 */
[----:B------:R-:W-:-:S05]  /*6d90*/  @!P0 IADD3 R10, P1, R4, R0, RZ ;  /* 0x00000000040a8210 */ /* 0x000fca0007f3e0ff */
[----:B------:R-:W-:Y:S01]  /*6da0*/  @!P0 IMAD.X R11, R5, 0x1, R7, P1 ;  /* 0x00000001050b8824 */ /* 0x000fe200008e0607 */
[----:B------:R-:W-:Y:S01]  /*6db0*/  @!P0 IADD3 R6, P1, R2, R0, RZ ;  /* 0x0000000002068210 */ /* 0x000fe20007f3e0ff */
[----:B------:R-:W-:-:S03]  /*6dc0*/  IMAD.SHL.U32 R0, R140, 0x2, RZ ;  /* 0x000000028c007824 */ /* 0x000fc600078e00ff */
[----:B------:R1:W5:Y:S01]  /*6dd0*/  @!P0 LD.E.64 R16, [R10.64] ;  /* 0x000000060a108980 */ /* 0x000362000c101b00 */
[----:B------:R-:W-:-:S05]  /*6de0*/  @!P0 IMAD.X R7, R3, 0x1, R7, P1 ;  /* 0x0000000103078824 */ /* 0x000fca00008e0607 */
[----:B------:R2:W5:Y:S01]  /*6df0*/  @!P0 LD.E.64 R8, [R6.64] ;  /* 0x0000000606088980 */ /* 0x000562000c101b00 */
[----:B------:R-:W-:Y:S02]  /*6e00*/  @!P2 IADD3 R12, P0, R4, R0, RZ ;  /* 0x00000000040ca210 */ /* 0x000fe40007f1e0ff */
[----:B------:R-:W-:Y:S02]  /*6e10*/  ISETP.GE.AND P1, PT, R138, c[0x0][0x27c], PT ;  /* 0x00009f008a007a0c */ /* 0x000fe40003f26270 */
[----:B-1----:R-:W-:-:S04]  /*6e20*/  SHF.R.S32.HI R10, RZ, 0x1f, R140 ;  /* 0x0000001fff0a7819 */ /* 0x002fc8000001148c */
[----:B--2---:R-:W-:-:S05]  /*6e30*/  SHF.L.U64.HI R6, R140, 0x1, R10 ;  /* 0x000000018c067819 */ /* 0x004fca000001020a */
[----:B------:R-:W-:Y:S01]  /*6e40*/  @!P2 IMAD.X R13, R5, 0x1, R6, P0 ;  /* 0x00000001050da824 */ /* 0x000fe200000e0606 */
[----:B------:R-:W-:-:S05]  /*6e50*/  @!P2 IADD3 R22, P0, R2, R0, RZ ;  /* 0x000000000216a210 */ /* 0x000fca0007f1e0ff */
[----:B------:R-:W-:Y:S01]  /*6e60*/  @!P2 IMAD.X R23, R3, 0x1, R6, P0 ;  /* 0x000000010317a824 */ /* 0x000fe200000e0606 */
[----:B------:R-:W-:Y:S01]  /*6e70*/  ISETP.GE.AND P0, PT, R141, c[0x0][0x27c], PT ;  /* 0x00009f008d007a0c */ /* 0x000fe20003f06270 */
[----:B------:R-:W-:Y:S01]  /*6e80*/  CS2R R14, SRZ ;  /* 0x00000000000e7805 */ /* 0x000fe2000001ff00 */
[----:B------:R-:W-:Y:S01]  /*6e90*/  CS2R R6, SRZ ;  /* 0x0000000000067805 */ /* 0x000fe2000001ff00 */
[----:B------:R-:W-:Y:S01]  /*6ea0*/  @!P1 IMAD.WIDE R18, R138, 0x2, R4 ;  /* 0x000000028a129825 */ /* 0x000fe200078e0204 */
[----:B------:R-:W-:-:S03]  /*6eb0*/  SHF.R.S32.HI R20, RZ, 0x1f, R141 ;  /* 0x0000001fff147819 */ /* 0x000fc6000001148d */
[----:B------:R-:W-:Y:S01]  /*6ec0*/  @!P1 IMAD.WIDE R10, R138, 0x2, R2 ;  /* 0x000000028a0a9825 */ /* 0x000fe200078e0202 */
[----:B------:R1:W5:Y:S03]  /*6ed0*/  @!P1 LD.E.64 R14, [R18.64] ;  /* 0x00000006120e9980 */ /* 0x000366000c101b00 */
[C---:B------:R-:W-:Y:S01]  /*6ee0*/  IMAD.SHL.U32 R0, R141.reuse, 0x2, RZ ;  /* 0x000000028d007824 */ /* 0x040fe200078e00ff */
[----:B------:R2:W5:Y:S04]  /*6ef0*/  @!P1 LD.E.64 R6, [R10.64] ;  /* 0x000000060a069980 */ /* 0x000568000c101b00 */
[----:B------:R-:W-:Y:S02]  /*6f00*/  @!P0 IADD3 R4, P1, R4, R0, RZ ;  /* 0x0000000004048210 */ /* 0x000fe40007f3e0ff */
[----:B--2---:R-:W-:Y:S01]  /*6f10*/  SHF.L.U64.HI R10, R141, 0x1, R20 ;  /* 0x000000018d0a7819 */ /* 0x004fe20000010214 */
[----:B-1----:R-:W-:-:S04]  /*6f20*/  CS2R R18, SRZ ;  /* 0x0000000000127805 */ /* 0x002fc8000001ff00 */
[----:B------:R-:W-:Y:S01]  /*6f30*/  @!P0 IMAD.X R5, R5, 0x1, R10, P1 ;  /* 0x0000000105058824 */ /* 0x000fe200008e060a */
[----:B------:R-:W-:Y:S01]  /*6f40*/  @!P0 IADD3 R2, P1, R2, R0, RZ ;  /* 0x0000000002028210 */ /* 0x000fe20007f3e0ff */
[----:B------:R1:W5:Y:S01]  /*6f50*/  @!P2 LD.E.64 R18, [R12.64] ;  /* 0x000000060c12a980 */ /* 0x000362000c101b00 */
[----:B------:R-:W-:-:S03]  /*6f60*/  CS2R R20, SRZ ;  /* 0x0000000000147805 */ /* 0x000fc6000001ff00 */
[----:B------:R-:W-:Y:S02]  /*6f70*/  @!P0 IMAD.X R3, R3, 0x1, R10, P1 ;  /* 0x0000000103038824 */ /* 0x000fe400008e060a */
[----:B------:R-:W-:Y:S01]  /*6f80*/  CS2R R10, SRZ ;  /* 0x00000000000a7805 */ /* 0x000fe2000001ff00 */
[----:B------:R2:W5:Y:S05]  /*6f90*/  @!P0 LD.E.64 R20, [R4.64] ;  /* 0x0000000604148980 */ /* 0x00056a000c101b00 */
[----:B------:R2:W5:Y:S01]  /*6fa0*/  @!P2 LD.E.64 R10, [R22.64] ;  /* 0x00000006160aa980 */ /* 0x000562000c101b00 */
[----:B-1----:R-:W-:-:S06]  /*6fb0*/  CS2R R12, SRZ ;  /* 0x00000000000c7805 */ /* 0x002fcc000001ff00 */
[----:B------:R2:W5:Y:S02]  /*6fc0*/  @!P0 LD.E.64 R12, [R2.64] ;  /* 0x00000006020c8980 */ /* 0x000564000c101b00 */
.L_x_180:
[----:B-123--:R-:W-:Y:S05]  /*6fd0*/  BSYNC B0 ;  /* 0x0000000000007941 */ /* 0x00efea0003800000 */
.L_x_179:
[----:B-----5:R-:W-:Y:S01]  /*6fe0*/  IMAD.MOV.U32 R29, RZ, RZ, R18 ;  /* 0x000000ffff1d7224 */ /* 0x020fe200078e0012 */
[----:B------:R-:W-:Y:S01]  /*6ff0*/  SHF.R.U64 R26, R18, 0x10, R19 ;  /* 0x00000010121a7819 */ /* 0x000fe20000001213 */
[----:B------:R-:W-:Y:S01]  /*7000*/  IMAD.MOV.U32 R25, RZ, RZ, R20 ;  /* 0x000000ffff197224 */ /* 0x000fe200078e0014 */
[--C-:B------:R-:W-:Y:S01]  /*7010*/  SHF.R.U64 R22, R20, 0x10, R21.reuse ;  /* 0x0000001014167819 */ /* 0x100fe20000001215 */
[----:B------:R-:W-:Y:S01]  /*7020*/  IMAD.MOV.U32 R24, RZ, RZ, R21 ;  /* 0x000000ffff187224 */ /* 0x000fe200078e0015 */
[----:B------:R-:W-:Y:S01]  /*7030*/  SHF.R.U64 R30, R16, 0x10, R17 ;  /* 0x00000010101e7819 */ /* 0x000fe20000001211 */
[----:B------:R-:W-:Y:S01]  /*7040*/  IMAD.MOV.U32 R18, RZ, RZ, R8 ;  /* 0x000000ffff127224 */ /* 0x000fe200078e0008 */
[--C-:B------:R-:W-:Y:S01]  /*7050*/  SHF.R.U64 R2, R6, 0x10, R7.reuse ;  /* 0x0000001006027819 */ /* 0x100fe20000001207 */
[----:B------:R-:W-:Y:S01]  /*7060*/  IMAD.MOV.U32 R20, RZ, RZ, R7 ;  /* 0x000000ffff147224 */ /* 0x000fe200078e0007 */
[----:B------:R-:W-:Y:S01]  /*7070*/  SHF.R.U64 R34, R14, 0x10, R15 ;  /* 0x000000100e227819 */ /* 0x000fe2000000120f */
[----:B------:R-:W-:Y:S01]  /*7080*/  IMAD.MOV.U32 R32, RZ, RZ, R17 ;  /* 0x000000ffff207224 */ /* 0x000fe200078e0011 */
[--C-:B------:R-:W-:Y:S01]  /*7090*/  SHF.R.U32.HI R23, RZ, 0x10, R19.reuse ;  /* 0x00000010ff177819 */ /* 0x100fe20000011613 */
[----:B------:R-:W-:Y:S01]  /*70a0*/  IMAD.MOV.U32 R28, RZ, RZ, R19 ;  /* 0x000000ffff1c7224 */ /* 0x000fe200078e0013 */
[----:B------:R-:W-:Y:S01]  /*70b0*/  SHF.R.U32.HI R19, RZ, 0x10, R21 ;  /* 0x00000010ff137819 */ /* 0x000fe20000011615 */
[----:B------:R-:W-:Y:S01]  /*70c0*/  IMAD.MOV.U32 R33, RZ, RZ, R16 ;  /* 0x000000ffff217224 */ /* 0x000fe200078e0010 */
[----:B------:R-:W-:Y:S01]  /*70d0*/  PRMT R24, R24, 0x5410, R30 ;  /* 0x0000541018187816 */ /* 0x000fe2000000001e */
[----:B------:R-:W-:Y:S01]  /*70e0*/  IMAD.MOV.U32 R36, RZ, RZ, R14 ;  /* 0x000000ffff247224 */ /* 0x000fe200078e000e */
[----:B------:R-:W-:Y:S01]  /*70f0*/  PRMT R18, R18, 0x5410, R2 ;  /* 0x0000541012127816 */ /* 0x000fe20000000002 */
[----:B------:R-:W-:Y:S01]  /*7100*/  IMAD R2, R213, -0x80, R38 ;  /* 0xffffff80d5027824 */ /* 0x000fe200078e0226 */
[----:B------:R-:W-:Y:S01]  /*7110*/  SHF.R.U32.HI R16, RZ, 0x10, R7 ;  /* 0x00000010ff107819 */ /* 0x000fe20000011607 */
[----:B------:R-:W-:Y:S01]  /*7120*/  IMAD.MOV.U32 R21, RZ, RZ, R6 ;  /* 0x000000ffff157224 */ /* 0x000fe200078e0006 */
[----:B------:R-:W-:Y:S01]  /*7130*/  PRMT R20, R20, 0x5410, R34 ;  /* 0x0000541014147816 */ /* 0x000fe20000000022 */
[----:B------:R-:W-:Y:S01]  /*7140*/  IMAD.MOV.U32 R35, RZ, RZ, R15 ;  /* 0x000000ffff237224 */ /* 0x000fe200078e000f */
[----:B------:R-:W-:Y:S01]  /*7150*/  PRMT R26, R26, 0x5410, R32 ;  /* 0x000054101a1a7816 */ /* 0x000fe20000000020 */
[----:B------:R-:W-:Y:S01]  /*7160*/  IMAD.MOV.U32 R6, RZ, RZ, R12 ;  /* 0x000000ffff067224 */ /* 0x000fe200078e000c */
[----:B------:R-:W-:Y:S01]  /*7170*/  PRMT R32, R19, 0x5410, R24 ;  /* 0x0000541013207816 */ /* 0x000fe20000000018 */
[----:B------:R-:W-:Y:S01]  /*7180*/  IMAD.MOV.U32 R14, RZ, RZ, R10 ;  /* 0x000000ffff0e7224 */ /* 0x000fe200078e000a */
[----:B------:R-:W-:Y:S01]  /*7190*/  PRMT R19, R16, 0x5410, R20 ;  /* 0x0000541010137816 */ /* 0x000fe20000000014 */
[----:B------:R-:W-:Y:S01]  /*71a0*/  IMAD.MOV.U32 R5, RZ, RZ, R13 ;  /* 0x000000ffff057224 */ /* 0x000fe200078e000d */
[----:B------:R-:W-:Y:S01]  /*71b0*/  IMNMX R16, R2, 0x80, PT ;  /* 0x0000008002107817 */ /* 0x000fe20003800200 */
[----:B------:R-:W-:-:S04]  /*71c0*/  DEPBAR.LE SB0, 0x1 ;  /* 0x000080400000791a */ /* 0x000fc80000000000 */
[----:B------:R-:W-:Y:S01]  /*71d0*/  ISETP.GE.AND P0, PT, R193, R16, PT ;  /* 0x00000010c100720c */ /* 0x000fe20003f06270 */
[----:B------:R-:W-:Y:S01]  /*71e0*/  BSSY B1, `(.L_x_181) ;  /* 0x00000c4000017945 */ /* 0x000fe20003800000 */
[----:B------:R-:W-:Y:S01]  /*71f0*/  SHF.R.U32.HI R27, RZ, 0x10, R17 ;  /* 0x00000010ff1b7819 */ /* 0x000fe20000011611 */
[----:B------:R-:W-:Y:S01]  /*7200*/  IMAD.MOV.U32 R17, RZ, RZ, R9 ;  /* 0x000000ffff117224 */ /* 0x000fe200078e0009 */
[----:B------:R-:W-:Y:S02]  /*7210*/  SHF.R.U32.HI R31, RZ, 0x10, R15 ;  /* 0x00000010ff1f7819 */ /* 0x000fe4000001160f */
[----:B------:R-:W-:Y:S02]  /*7220*/  PRMT R21, R21, 0x5410, R36 ;  /* 0x0000541015157816 */ /* 0x000fe40000000024 */
[--C-:B------:R-:W-:Y:S02]  /*7230*/  SHF.R.U64 R15, R8, 0x10, R9.reuse ;  /* 0x00000010080f7819 */ /* 0x100fe40000001209 */
[----:B------:R-:W-:Y:S01]  /*7240*/  SHF.R.U32.HI R8, RZ, 0x10, R9 ;  /* 0x00000010ff087819 */ /* 0x000fe20000011609 */
[----:B------:R-:W-:Y:S01]  /*7250*/  IMAD.MOV.U32 R9, RZ, RZ, R11 ;  /* 0x000000ffff097224 */ /* 0x000fe200078e000b */
[----:B------:R-:W-:-:S02]  /*7260*/  SHF.R.U64 R3, R12, 0x10, R13 ;  /* 0x000000100c037819 */ /* 0x000fc4000000120d */
[----:B------:R-:W-:Y:S02]  /*7270*/  PRMT R23, R23, 0x5410, R35 ;  /* 0x0000541017177816 */ /* 0x000fe40000000023 */
[----:B------:R-:W-:Y:S02]  /*7280*/  PRMT R22, R22, 0x5410, R31 ;  /* 0x0000541016167816 */ /* 0x000fe4000000001f */
[----:B------:R-:W-:Y:S02]  /*7290*/  PRMT R25, R25, 0x5410, R33 ;  /* 0x0000541019197816 */ /* 0x000fe40000000021 */
[----:B------:R-:W-:Y:S02]  /*72a0*/  PRMT R17, R17, 0x5410, R21 ;  /* 0x0000541011117816 */ /* 0x000fe40000000015 */
[--C-:B------:R-:W-:Y:S02]  /*72b0*/  SHF.R.U64 R7, R10, 0x10, R11.reuse ;  /* 0x000000100a077819 */ /* 0x100fe4000000120b */
[----:B------:R-:W-:-:S02]  /*72c0*/  SHF.R.U32.HI R4, RZ, 0x10, R11 ;  /* 0x00000010ff047819 */ /* 0x000fc4000001160b */
[----:B------:R-:W-:Y:S02]  /*72d0*/  SHF.R.U32.HI R0, RZ, 0x10, R13 ;  /* 0x00000010ff007819 */ /* 0x000fe4000001160d */
[----:B------:R-:W-:Y:S02]  /*72e0*/  PRMT R27, R27, 0x5410, R29 ;  /* 0x000054101b1b7816 */ /* 0x000fe4000000001d */
[----:B------:R-:W-:Y:S02]  /*72f0*/  PRMT R29, R28, 0x5410, R3 ;  /* 0x000054101c1d7816 */ /* 0x000fe40000000003 */
[----:B------:R-:W-:Y:S02]  /*7300*/  PRMT R28, R6, 0x5410, R23 ;  /* 0x00005410061c7816 */ /* 0x000fe40000000017 */
[----:B------:R-:W-:Y:S02]  /*7310*/  PRMT R31, R22, 0x5410, R25 ;  /* 0x00005410161f7816 */ /* 0x000fe40000000019 */
[----:B------:R-:W-:-:S02]  /*7320*/  PRMT R21, R17, 0x7610, R21 ;  /* 0x0000761011157816 */ /* 0x000fc40000000015 */
[----:B------:R-:W-:Y:S02]  /*7330*/  PRMT R17, R15, 0x7610, R17 ;  /* 0x000076100f117816 */ /* 0x000fe40000000011 */
[----:B------:R-:W-:Y:S02]  /*7340*/  PRMT R20, R8, 0x7610, R20 ;  /* 0x0000761008147816 */ /* 0x000fe40000000014 */
[----:B------:R-:W-:Y:S02]  /*7350*/  PRMT R22, R14, 0x7610, R22 ;  /* 0x000076100e167816 */ /* 0x000fe40000000016 */
[----:B------:R-:W-:Y:S02]  /*7360*/  PRMT R25, R9, 0x7610, R25 ;  /* 0x0000761009197816 */ /* 0x000fe40000000019 */
[----:B------:R-:W-:Y:S02]  /*7370*/  PRMT R23, R7, 0x7610, R23 ;  /* 0x0000761007177816 */ /* 0x000fe40000000017 */
[----:B------:R-:W-:-:S02]  /*7380*/  PRMT R24, R4, 0x7610, R24 ;  /* 0x0000761004187816 */ /* 0x000fc40000000018 */
[----:B------:R-:W-:Y:S01]  /*7390*/  PRMT R30, R0, 0x5410, R5 ;  /* 0x00005410001e7816 */ /* 0x000fe20000000005 */
[----:B------:R-:W-:Y:S06]  /*73a0*/  BAR.SYNC.DEFER_BLOCKING 0x0 ;  /* 0x0000000000007b1d */ /* 0x000fec0000010000 */
[----:B------:R-:W-:Y:S05]  /*73b0*/  @P0 BRA `(.L_x_182) ;  /* 0x00000a6000000947 */ /* 0x000fea0003800000 */
[----:B------:R-:W-:Y:S01]  /*73c0*/  ISETP.GE.AND P0, PT, R138, c[0x0][0x27c], PT ;  /* 0x00009f008a007a0c */ /* 0x000fe20003f06270 */
[----:B------:R-:W-:-:S12]  /*73d0*/  BSSY B0, `(.L_x_183) ;  /* 0x0000028000007945 */ /* 0x000fd80003800000 */
[----:B------:R-:W-:Y:S05]  /*73e0*/  @P0 BRA `(.L_x_184) ;  /* 0x0000026000000947 */ /* 0x000fea0003800000 */
[----:B------:R-:W1:Y:S01]  /*73f0*/  LDS.128 R4, [R185+0x10080] ;  /* 0x01008000b9047984 */ /* 0x000e620000000c00 */
[----:B------:R-:W-:Y:S02]  /*7400*/  HADD2.F32 R9, -RZ, R17.H1_H1 ;  /* 0x30000011ff097230 */ /* 0x000fe40000004100 */
[----:B------:R-:W-:Y:S02]  /*7410*/  HADD2.F32 R0, -RZ, R18.H1_H1 ;  /* 0x30000012ff007230 */ /* 0x000fe40000004100 */
[----:B------:R-:W-:Y:S02]  /*7420*/  HADD2.F32 R3, -RZ, R21.H1_H1 ;  /* 0x30000015ff037230 */ /* 0x000fe40000004100 */
[----:B------:R-:W-:Y:S02]  /*7430*/  HADD2.F32 R2, -RZ, R20.H1_H1 ;  /* 0x30000014ff027230 */ /* 0x000fe40000004100 */
[--C-:B-1----:R-:W-:Y:S02]  /*7440*/  HADD2.F32 R10, -RZ, R4.reuse.H0_H0 ;  /* 0x20000004ff0a7230 */ /* 0x102fe40000004100 */
[----:B------:R-:W-:-:S02]  /*7450*/  HADD2.F32 R8, -RZ, R4.H1_H1 ;  /* 0x30000004ff087230 */ /* 0x000fc40000004100 */
[--C-:B------:R-:W-:Y:S01]  /*7460*/  HADD2.F32 R4, -RZ, R5.reuse.H0_H0 ;  /* 0x20000005ff047230 */ /* 0x100fe20000004100 */
[-C--:B------:R-:W-:Y:S01]  /*7470*/  FMUL.FTZ R13, R10, R9.reuse ;  /* 0x000000090a0d7220 */ /* 0x080fe20000410000 */
[----:B------:R-:W-:Y:S01]  /*7480*/  HADD2.F32 R5, -RZ, R5.H1_H1 ;  /* 0x30000005ff057230 */ /* 0x000fe20000004100 */
[----:B------:R-:W-:Y:S01]  /*7490*/  FMUL.FTZ R14, R8, R9 ;  /* 0x00000009080e7220 */ /* 0x000fe20000410000 */
[--C-:B------:R-:W-:Y:S02]  /*74a0*/  HADD2.F32 R12, -RZ, R6.reuse.H0_H0 ;  /* 0x20000006ff0c7230 */ /* 0x100fe40000004100 */
[----:B------:R-:W-:Y:S01]  /*74b0*/  HADD2.F32 R11, -RZ, R6.H1_H1 ;  /* 0x30000006ff0b7230 */ /* 0x000fe20000004100 */
[-C--:B------:R-:W-:Y:S01]  /*74c0*/  FMUL.FTZ R9, R5, R0.reuse ;  /* 0x0000000005097220 */ /* 0x080fe20000410000 */
[--C-:B------:R-:W-:Y:S01]  /*74d0*/  HADD2.F32 R6, -RZ, R7.reuse.H0_H0 ;  /* 0x20000007ff067230 */ /* 0x100fe20000004100 */
[----:B------:R-:W-:Y:S01]  /*74e0*/  FMUL.FTZ R0, R4, R0 ;  /* 0x0000000004007220 */ /* 0x000fe20000410000 */
[----:B------:R-:W-:Y:S01]  /*74f0*/  HADD2.F32 R7, -RZ, R7.H1_H1 ;  /* 0x30000007ff077230 */ /* 0x000fe20000004100 */
[----:B------:R-:W-:-:S02]  /*7500*/  FFMA.FTZ R15, R10, R3, -R14 ;  /* 0x000000030a0f7223 */ /* 0x000fc4000001080e */
[----:B------:R-:W-:Y:S01]  /*7510*/  FFMA.FTZ R14, R8, R3, R13 ;  /* 0x00000003080e7223 */ /* 0x000fe2000001000d */
[----:B------:R-:W-:Y:S01]  /*7520*/  HADD2.F32 R3, -RZ, R23.H1_H1 ;  /* 0x30000017ff037230 */ /* 0x000fe20000004100 */
[-C--:B------:R-:W-:Y:S01]  /*7530*/  FFMA.FTZ R13, R4, R2.reuse, -R9 ;  /* 0x00000002040d7223 */ /* 0x080fe20000010809 */
[--C-:B------:R-:W-:Y:S01]  /*7540*/  HADD2.F32 R4, -RZ, R19.reuse.H1_H1 ;  /* 0x30000013ff047230 */ /* 0x100fe20000004100 */
[----:B------:R-:W-:Y:S01]  /*7550*/  FFMA.FTZ R10, R5, R2, R0 ;  /* 0x00000002050a7223 */ /* 0x000fe20000010000 */
[----:B------:R-:W-:Y:S02]  /*7560*/  HADD2.F32 R0, -RZ, R19.H0_H0 ;  /* 0x20000013ff007230 */ /* 0x000fe40000004100 */
[----:B------:R-:W-:Y:S01]  /*7570*/  HADD2.F32 R2, -RZ, R22.H1_H1 ;  /* 0x30000016ff027230 */ /* 0x000fe20000004100 */
[----:B------:R-:W-:Y:S02]  /*7580*/  FMUL.FTZ R9, R11, R4 ;  /* 0x000000040b097220 */ /* 0x000fe40000410000 */
[----:B------:R-:W-:-:S02]  /*7590*/  FMUL.FTZ R8, R7, R0 ;  /* 0x0000000007087220 */ /* 0x000fc40000410000 */
[----:B------:R-:W-:Y:S02]  /*75a0*/  FMUL.FTZ R4, R12, R4 ;  /* 0x000000040c047220 */ /* 0x000fe40000410000 */
[----:B------:R-:W-:Y:S02]  /*75b0*/  FMUL.FTZ R5, R6, R0 ;  /* 0x0000000006057220 */ /* 0x000fe40000410000 */
[-C--:B------:R-:W-:Y:S02]  /*75c0*/  FFMA.FTZ R9, R12, R3.reuse, -R9 ;  /* 0x000000030c097223 */ /* 0x080fe40000010809 */
[-C--:B------:R-:W-:Y:S02]  /*75d0*/  FFMA.FTZ R0, R6, R2.reuse, -R8 ;  /* 0x0000000206007223 */ /* 0x080fe40000010808 */
[----:B------:R-:W-:Y:S01]  /*75e0*/  FFMA.FTZ R3, R11, R3, R4 ;  /* 0x000000030b037223 */ /* 0x000fe20000010004 */
[----:B------:R-:W-:Y:S01]  /*75f0*/  F2FP.PACK_AB R4, R14, R15 ;  /* 0x0000000f0e04723e */ /* 0x000fe200000000ff */
[----:B------:R-:W-:Y:S01]  /*7600*/  FFMA.FTZ R2, R7, R2, R5 ;  /* 0x0000000207027223 */ /* 0x000fe20000010005 */
[----:B------:R-:W-:-:S02]  /*7610*/  F2FP.PACK_AB R5, R10, R13 ;  /* 0x0000000d0a05723e */ /* 0x000fc400000000ff */
[----:B------:R-:W-:Y:S02]  /*7620*/  F2FP.PACK_AB R6, R3, R9 ;  /* 0x000000090306723e */ /* 0x000fe400000000ff */
[----:B------:R-:W-:-:S05]  /*7630*/  F2FP.PACK_AB R7, R2, R0 ;  /* 0x000000000207723e */ /* 0x000fca00000000ff */
[----:B------:R1:W-:Y:S02]  /*7640*/  STS.128 [R185+0x10080], R4 ;  /* 0x01008004b9007388 */ /* 0x0003e40000000c00 */
.L_x_184:
[----:B------:R-:W-:Y:S05]  /*7650*/  BSYNC B0 ;  /* 0x0000000000007941 */ /* 0x000fea0003800000 */
.L_x_183:
[----:B------:R-:W-:Y:S01]  /*7660*/  ISETP.GE.AND P0, PT, R142, c[0x0][0x27c], PT ;  /* 0x00009f008e007a0c */ /* 0x000fe20003f06270 */
[----:B------:R-:W-:-:S12]  /*7670*/  BSSY B0, `(.L_x_185) ;  /* 0x0000028000007945 */ /* 0x000fd80003800000 */
[----:B------:R-:W-:Y:S05]  /*7680*/  @P0 BRA `(.L_x_186) ;  /* 0x0000026000000947 */ /* 0x000fea0003800000 */
[----:B-1----:R-:W1:Y:S01]  /*7690*/  LDS.128 R4, [R185+0x14080] ;  /* 0x01408000b9047984 */ /* 0x002e620000000c00 */
[----:B------:R-:W-:Y:S02]  /*76a0*/  HADD2.F32 R9, -RZ, R18.H0_H0 ;  /* 0x20000012ff097230 */ /* 0x000fe40000004100 */
[----:B------:R-:W-:Y:S02]  /*76b0*/  HADD2.F32 R0, -RZ, R17.H0_H0 ;  /* 0x20000011ff007230 */ /* 0x000fe40000004100 */
        /* <DEDUP_REMOVED lines=18> */
[----:B------:R-:W-:Y:S01]  /*77e0*/  HADD2.F32 R4, -RZ, R21.H0_H0 ;  /* 0x20000015ff047230 */ /* 0x000fe20000004100 */
[----:B------:R-:W-:Y:S01]  /*77f0*/  FFMA.FTZ R10, R5, R2, R0 ;  /* 0x00000002050a7223 */ /* 0x000fe20000010000 */
[----:B------:R-:W-:Y:S02]  /*7800*/  HADD2.F32 R0, -RZ, R20.H0_H0 ;  /* 0x20000014ff007230 */ /* 0x000fe40000004100 */
[----:B------:R-:W-:Y:S01]  /*7810*/  HADD2.F32 R2, -RZ, R27.H0_H0 ;  /* 0x2000001bff027230 */ /* 0x000fe20000004100 */
        /* <DEDUP_REMOVED lines=13> */
.L_x_186:
[----:B------:R-:W-:Y:S05]  /*78f0*/  BSYNC B0 ;  /* 0x0000000000007941 */ /* 0x000fea0003800000 */
.L_x_185:
[----:B------:R-:W-:Y:S01]  /*7900*/  ISETP.GE.AND P0, PT, R140, c[0x0][0x27c], PT ;  /* 0x00009f008c007a0c */ /* 0x000fe20003f06270 */
[----:B------:R-:W-:-:S12]  /*7910*/  BSSY B0, `(.L_x_187) ;  /* 0x0000028000007945 */ /* 0x000fd80003800000 */
[----:B------:R-:W-:Y:S05]  /*7920*/  @P0 BRA `(.L_x_188) ;  /* 0x0000026000000947 */ /* 0x000fea0003800000 */
[----:B-1----:R-:W1:Y:S01]  /*7930*/  LDS.128 R4, [R185+0x18080] ;  /* 0x01808000b9047984 */ /* 0x002e620000000c00 */
[----:B------:R-:W-:Y:S02]  /*7940*/  HADD2.F32 R9, -RZ, R22.H0_H0 ;  /* 0x20000016ff097230 */ /* 0x000fe40000004100 */
[----:B------:R-:W-:Y:S02]  /*7950*/  HADD2.F32 R0, -RZ, R23.H0_H0 ;  /* 0x20000017ff007230 */ /* 0x000fe40000004100 */
[----:B------:R-:W-:Y:S02]  /*7960*/  HADD2.F32 R3, -RZ, R27.H1_H1 ;  /* 0x3000001bff037230 */ /* 0x000fe40000004100 */
[----:B------:R-:W-:Y:S02]  /*7970*/  HADD2.F32 R2, -RZ, R26.H0_H0 ;  /* 0x2000001aff027230 */ /* 0x000fe40000004100 */
        /* <DEDUP_REMOVED lines=14> */
[----:B------:R-:W-:Y:S01]  /*7a60*/  HADD2.F32 R3, -RZ, R29.H0_H0 ;  /* 0x2000001dff037230 */ /* 0x000fe20000004100 */
[-C--:B------:R-:W-:Y:S01]  /*7a70*/  FFMA.FTZ R13, R4, R2.reuse, -R9 ;  /* 0x00000002040d7223 */ /* 0x080fe20000010809 */
[----:B------:R-:W-:Y:S01]  /*7a80*/  HADD2.F32 R4, -RZ, R25.H0_H0 ;  /* 0x20000019ff047230 */ /* 0x000fe20000004100 */
        /* <DEDUP_REMOVED lines=16> */
.L_x_188:
[----:B------:R-:W-:Y:S05]  /*7b90*/  BSYNC B0 ;  /* 0x0000000000007941 */ /* 0x000fea0003800000 */
.L_x_187:
[----:B------:R-:W-:-:S13]  /*7ba0*/  ISETP.GE.AND P0, PT, R141, c[0x0][0x27c], PT ;  /* 0x00009f008d007a0c */ /* 0x000fda0003f06270 */
[----:B------:R-:W-:Y:S05]  /*7bb0*/  @P0 BRA `(.L_x_182) ;  /* 0x0000026000000947 */ /* 0x000fea0003800000 */
[----:B-1----:R-:W1:Y:S01]  /*7bc0*/  LDS.128 R4, [R185+0x1c080] ;  /* 0x01c08000b9047984 */ /* 0x002e620000000c00 */
[----:B------:R-:W-:Y:S02]  /*7bd0*/  HADD2.F32 R9, -RZ, R28.H0_H0 ;  /* 0x2000001cff097230 */ /* 0x000fe40000004100 */
[----:B------:R-:W-:Y:S02]  /*7be0*/  HADD2.F32 R0, -RZ, R29.H1_H1 ;  /* 0x3000001dff007230 */ /* 0x000fe40000004100 */
[--C-:B------:R-:W-:Y:S02]  /*7bf0*/  HADD2.F32 R3, -RZ, R31.reuse.H1_H1 ;  /* 0x3000001fff037230 */ /* 0x100fe40000004100 */
        /* <DEDUP_REMOVED lines=34> */
.L_x_182:
[----:B------:R-:W-:Y:S05]  /*7e20*/  BSYNC B1 ;  /* 0x0000000000017941 */ /* 0x000fea0003800000 */
.L_x_181:
[----:B------:R-:W-:Y:S01]  /*7e30*/  IADD3 R0, R193, 0x20, RZ ;  /* 0x00000020c1007810 */ /* 0x000fe20007ffe0ff */
[----:B------:R-:W-:Y:S03]  /*7e40*/  BSSY B1, `(.L_x_189) ;  /* 0x00000a9000017945 */ /* 0x000fe60003800000 */
[----:B------:R-:W-:-:S13]  /*7e50*/  ISETP.GE.AND P0, PT, R0, R16, PT ;  /* 0x000000100000720c */ /* 0x000fda0003f06270 */
[----:B------:R-:W-:Y:S05]  /*7e60*/  @P0 BRA `(.L_x_190) ;  /* 0x00000a6000000947 */ /* 0x000fea0003800000 */
[----:B------:R-:W-:Y:S01]  /*7e70*/  ISETP.GE.AND P0, PT, R138, c[0x0][0x27c], PT ;  /* 0x00009f008a007a0c */ /* 0x000fe20003f06270 */
[----:B------:R-:W-:-:S12]  /*7e80*/  BSSY B0, `(.L_x_191) ;  /* 0x0000028000007945 */ /* 0x000fd80003800000 */
[----:B------:R-:W-:Y:S05]  /*7e90*/  @P0 BRA `(.L_x_192) ;  /* 0x0000026000000947 */ /* 0x000fea0003800000 */
[----:B-1----:R-:W1:Y:S01]  /*7ea0*/  LDS.128 R4, [R185+0x11080] ;  /* 0x01108000b9047984 */ /* 0x002e620000000c00 */
[----:B------:R-:W-:Y:S02]  /*7eb0*/  HADD2.F32 R9, -RZ, R17.H1_H1 ;  /* 0x30000011ff097230 */ /* 0x000fe40000004100 */
[----:B------:R-:W-:Y:S02]  /*7ec0*/  HADD2.F32 R0, -RZ, R18.H1_H1 ;  /* 0x30000012ff007230 */ /* 0x000fe40000004100 */
[----:B------:R-:W-:Y:S02]  /*7ed0*/  HADD2.F32 R3, -RZ, R21.H1_H1 ;  /* 0x30000015ff037230 */ /* 0x000fe40000004100 */
[----:B------:R-:W-:Y:S02]  /*7ee0*/  HADD2.F32 R2, -RZ, R20.H1_H1 ;  /* 0x30000014ff027230 */ /* 0x000fe40000004100 */
[--C-:B-1----:R-:W-:Y:S02]  /*7ef0*/  HADD2.F32 R10, -RZ, R4.reuse.H0_H0 ;  /* 0x20000004ff0a7230 */ /* 0x102fe40000004100 */
[----:B------:R-:W-:-:S02]  /*7f00*/  HADD2.F32 R8, -RZ, R4.H1_H1 ;  /* 0x30000004ff087230 */ /* 0x000fc40000004100 */
[--C-:B------:R-:W-:Y:S01]  /*7f10*/  HADD2.F32 R4, -RZ, R5.reuse.H0_H0 ;  /* 0x20000005ff047230 */ /* 0x100fe20000004100 */
[C---:B------:R-:W-:Y:S01]  /*7f20*/  FMUL.FTZ R13, R9.reuse, R10 ;  /* 0x0000000a090d7220 */ /* 0x040fe20000410000 */
[----:B------:R-:W-:Y:S01]  /*7f30*/  HADD2.F32 R5, -RZ, R5.H1_H1 ;  /* 0x30000005ff057230 */ /* 0x000fe20000004100 */
[----:B------:R-:W-:Y:S01]  /*7f40*/  FMUL.FTZ R14, R9, R8 ;  /* 0x00000008090e7220 */ /* 0x000fe20000410000 */
[--C-:B------:R-:W-:Y:S02]  /*7f50*/  HADD2.F32 R12, -RZ, R6.reuse.H0_H0 ;  /* 0x20000006ff0c7230 */ /* 0x100fe40000004100 */
[----:B------:R-:W-:Y:S01]  /*7f60*/  HADD2.F32 R11, -RZ, R6.H1_H1 ;  /* 0x30000006ff0b7230 */ /* 0x000fe20000004100 */
[C---:B------:R-:W-:Y:S01]  /*7f70*/  FMUL.FTZ R9, R0.reuse, R5 ;  /* 0x0000000500097220 */ /* 0x040fe20000410000 */
[--C-:B------:R-:W-:Y:S01]  /*7f80*/  HADD2.F32 R6, -RZ, R7.reuse.H0_H0 ;  /* 0x20000007ff067230 */ /* 0x100fe20000004100 */
[----:B------:R-:W-:Y:S01]  /*7f90*/  FMUL.FTZ R0, R0, R4 ;  /* 0x0000000400007220 */ /* 0x000fe20000410000 */
[----:B------:R-:W-:Y:S01]  /*7fa0*/  HADD2.F32 R7, -RZ, R7.H1_H1 ;  /* 0x30000007ff077230 */ /* 0x000fe20000004100 */
[----:B------:R-:W-:-:S02]  /*7fb0*/  FFMA.FTZ R15, R3, R10, -R14 ;  /* 0x0000000a030f7223 */ /* 0x000fc4000001080e */
[----:B------:R-:W-:Y:S01]  /*7fc0*/  FFMA.FTZ R14, R3, R8, R13 ;  /* 0x00000008030e7223 */ /* 0x000fe2000001000d */
[----:B------:R-:W-:Y:S01]  /*7fd0*/  HADD2.F32 R3, -RZ, R23.H1_H1 ;  /* 0x30000017ff037230 */ /* 0x000fe20000004100 */
[C---:B------:R-:W-:Y:S01]  /*7fe0*/  FFMA.FTZ R13, R2.reuse, R4, -R9 ;  /* 0x00000004020d7223 */ /* 0x040fe20000010809 */
        /* <DEDUP_REMOVED lines=8> */
[C---:B------:R-:W-:Y:S02]  /*8070*/  FFMA.FTZ R9, R3.reuse, R12, -R9 ;  /* 0x0000000c03097223 */ /* 0x040fe40000010809 */
[----:B------:R-:W-:Y:S02]  /*8080*/  FFMA.FTZ R0, R2, R6, -R8 ;  /* 0x0000000602007223 */ /* 0x000fe40000010808 */
[----:B------:R-:W-:Y:S01]  /*8090*/  FFMA.FTZ R3, R3, R11, R4 ;  /* 0x0000000b03037223 */ /* 0x000fe20000010004 */
[----:B------:R-:W-:Y:S01]  /*80a0*/  F2FP.PACK_AB R4, R14, R15 ;  /* 0x0000000f0e04723e */ /* 0x000fe200000000ff */
[----:B------:R-:W-:Y:S01]  /*80b0*/  FFMA.FTZ R2, R2, R7, R5 ;  /* 0x0000000702027223 */ /* 0x000fe20000010005 */
[----:B------:R-:W-:-:S02]  /*80c0*/  F2FP.PACK_AB R5, R10, R13 ;  /* 0x0000000d0a05723e */ /* 0x000fc400000000ff */
[----:B------:R-:W-:Y:S02]  /*80d0*/  F2FP.PACK_AB R6, R3, R9 ;  /* 0x000000090306723e */ /* 0x000fe400000000ff */
[----:B------:R-:W-:-:S05]  /*80e0*/  F2FP.PACK_AB R7, R2, R0 ;  /* 0x000000000207723e */ /* 0x000fca00000000ff */
[----:B------:R1:W-:Y:S02]  /*80f0*/  STS.128 [R185+0x11080], R4 ;  /* 0x01108004b9007388 */ /* 0x0003e40000000c00 */
.L_x_192:
[----:B------:R-:W-:Y:S05]  /*8100*/  BSYNC B0 ;  /* 0x0000000000007941 */ /* 0x000fea0003800000 */
.L_x_191:
        /* <DEDUP_REMOVED lines=41> */
.L_x_194:
[----:B------:R-:W-:Y:S05]  /*83a0*/  BSYNC B0 ;  /* 0x0000000000007941 */ /* 0x000fea0003800000 */
.L_x_193:
        /* <DEDUP_REMOVED lines=22> */
[----:B------:R-:W-:Y:S01]  /*8510*/  HADD2.F32 R3, -RZ, R29.H0_H0 ;  /* 0x2000001dff037230 */ /* 0x000fe20000004100 */
[C---:B------:R-:W-:Y:S01]  /*8520*/  FFMA.FTZ R13, R2.reuse, R4, -R9 ;  /* 0x00000004020d7223 */ /* 0x040fe20000010809 */
        /* <DEDUP_REMOVED lines=17> */
.L_x_196:
[----:B------:R-:W-:Y:S05]  /*8640*/  BSYNC B0 ;  /* 0x0000000000007941 */ /* 0x000fea0003800000 */
.L_x_195:
        /* <DEDUP_REMOVED lines=40> */
.L_x_190:
[----:B------:R-:W-:Y:S05]  /*88d0*/  BSYNC B1 ;  /* 0x0000000000017941 */ /* 0x000fea0003800000 */
.L_x_189:
        /* <DEDUP_REMOVED lines=45> */
.L_x_200:
[----:B------:R-:W-:Y:S05]  /*8bb0*/  BSYNC B0 ;  /* 0x0000000000007941 */ /* 0x000fea0003800000 */
.L_x_199:
        /* <DEDUP_REMOVED lines=41> */
.L_x_202:
[----:B------:R-:W-:Y:S05]  /*8e50*/  BSYNC B0 ;  /* 0x0000000000007941 */ /* 0x000fea0003800000 */
.L_x_201:
        /* <DEDUP_REMOVED lines=41> */
.L_x_204:
[----:B------:R-:W-:Y:S05]  /*90f0*/  BSYNC B0 ;  /* 0x0000000000007941 */ /* 0x000fea0003800000 */
.L_x_203:
        /* <DEDUP_REMOVED lines=40> */
.L_x_198:
[----:B------:R-:W-:Y:S05]  /*9380*/  BSYNC B1 ;  /* 0x0000000000017941 */ /* 0x000fea0003800000 */
.L_x_197:
[----:B------:R-:W-:-:S04]  /*9390*/  IADD3 R0, R193, 0x60, RZ ;  /* 0x00000060c1007810 */ /* 0x000fc80007ffe0ff */
        /* <DEDUP_REMOVED lines=43> */
.L_x_207:
[----:B------:R-:W-:Y:S05]  /*9650*/  BSYNC B0 ;  /* 0x0000000000007941 */ /* 0x000fea0003800000 */
.L_x_206:
        /* <DEDUP_REMOVED lines=41> */
.L_x_209:
[----:B------:R-:W-:Y:S05]  /*98f0*/  BSYNC B0 ;  /* 0x0000000000007941 */ /* 0x000fea0003800000 */
.L_x_208:
        /* <DEDUP_REMOVED lines=41> */
.L_x_211:
[----:B------:R-:W-:Y:S05]  /*9b90*/  BSYNC B0 ;  /* 0x0000000000007941 */ /* 0x000fea0003800000 */
.L_x_210:
        /* <DEDUP_REMOVED lines=39> */
[----:B------:R1:W-:Y:S01]  /*9e10*/  STS.128 [R185+0x1f080], R4 ;  /* 0x01f08004b9007388 */ /* 0x0003e20000000c00 */
[----:B------:R-:W-:Y:S05]  /*9e20*/  BRA `(.L_x_205) ;  /* 0x000035b000007947 */ /* 0x000fea0003800000 */
.L_x_178:
[----:B------:R-:W1:Y:S01]  /*9e30*/  SHFL.IDX PT, R28, R0, RZ, 0x181f ;  /* 0x00181fff001c7589 */ /* 0x000e6200000e0000 */
[----:B------:R-:W-:Y:S01]  /*9e40*/  BSSY B0, `(.L_x_212) ;  /* 0x0000023000007945 */ /* 0x000fe20003800000 */
[----:B------:R-:W-:Y:S01]  /*9e50*/  CS2R R10, SRZ ;  /* 0x00000000000a7805 */ /* 0x000fe2000001ff00 */
[----:B------:R-:W-:Y:S01]  /*9e60*/  CS2R R8, SRZ ;  /* 0x0000000000087805 */ /* 0x000fe2000001ff00 */
[----:B------:R-:W3:Y:S01]  /*9e70*/  SHFL.IDX PT, R15, R7, RZ, 0x181f ;  /* 0x00181fff070f7589 */ /* 0x000ee200000e0000 */
[----:B------:R-:W-:Y:S01]  /*9e80*/  CS2R R22, SRZ ;  /* 0x0000000000167805 */ /* 0x000fe2000001ff00 */
[----:B--2-4-:R-:W-:Y:S01]  /*9e90*/  CS2R R20, SRZ ;  /* 0x0000000000147805 */ /* 0x014fe2000001ff00 */
[----:B------:R-:W-:Y:S01]  /*9ea0*/  CS2R R4, SRZ ;  /* 0x0000000000047805 */ /* 0x000fe2000001ff00 */
[----:B------:R-:W2:Y:S01]  /*9eb0*/  SHFL.IDX PT, R27, R2, RZ, 0x181f ;  /* 0x00181fff021b7589 */ /* 0x000ea200000e0000 */
[----:B------:R-:W-:Y:S01]  /*9ec0*/  CS2R R18, SRZ ;  /* 0x0000000000127805 */ /* 0x000fe2000001ff00 */
[----:B------:R-:W-:-:S02]  /*9ed0*/  CS2R R16, SRZ ;  /* 0x0000000000107805 */ /* 0x000fc4000001ff00 */
[----:B------:R4:W1:Y:S02]  /*9ee0*/  SHFL.IDX PT, R26, R6, RZ, 0x181f ;  /* 0x00181fff061a7589 */ /* 0x00086400000e0000 */
[----:B----4-:R-:W-:Y:S01]  /*9ef0*/  CS2R R6, SRZ ;  /* 0x0000000000067805 */ /* 0x010fe2000001ff00 */
[----:B------:R-:W-:Y:S05]  /*9f00*/  @P6 BRA `(.L_x_213) ;  /* 0x0000016000006947 */ /* 0x000fea0003800000 */
[----:B-123--:R-:W-:Y:S02]  /*9f10*/  ISETP.GE.AND P1, PT, R132, c[0x0][0x27c], PT ;  /* 0x00009f0084007a0c */ /* 0x00efe40003f26270 */
[----:B------:R-:W-:-:S11]  /*9f20*/  ISETP.GE.AND P0, PT, R134, c[0x0][0x27c], PT ;  /* 0x00009f0086007a0c */ /* 0x000fd60003f06270 */
[C---:B------:R-:W-:Y:S01]  /*9f30*/  @!P1 IMAD.SHL.U32 R4, R132.reuse, 0x2, RZ ;  /* 0x0000000284049824 */ /* 0x040fe200078e00ff */
[----:B------:R-:W-:Y:S02]  /*9f40*/  @!P1 SHF.L.U64.HI R0, R132, 0x1, R13 ;  /* 0x0000000184009819 */ /* 0x000fe4000001020d */
[----:B------:R-:W-:Y:S02]  /*9f50*/  @!P0 SHF.L.U64.HI R5, R14, 0x1, R25 ;  /* 0x000000010e058819 */ /* 0x000fe40000010219 */
[----:B------:R-:W-:-:S05]  /*9f60*/  @!P1 IADD3 R2, P2, R15, R4, RZ ;  /* 0x000000040f029210 */ /* 0x000fca0007f5e0ff */
[--C-:B------:R-:W-:Y:S01]  /*9f70*/  @!P1 IMAD.X R3, R28, 0x1, R0.reuse, P2 ;  /* 0x000000011c039824 */ /* 0x100fe200010e0600 */
[----:B------:R-:W-:Y:S01]  /*9f80*/  @!P1 IADD3 R24, P2, R26, R4, RZ ;  /* 0x000000041a189210 */ /* 0x000fe20007f5e0ff */
[----:B------:R-:W-:Y:S01]  /*9f90*/  @!P0 IMAD.SHL.U32 R4, R14, 0x2, RZ ;  /* 0x000000020e048824 */ /* 0x000fe200078e00ff */
[----:B------:R-:W-:Y:S01]  /*9fa0*/  CS2R R10, SRZ ;  /* 0x00000000000a7805 */ /* 0x000fe2000001ff00 */
[----:B------:R-:W-:Y:S01]  /*9fb0*/  CS2R R8, SRZ ;  /* 0x0000000000087805 */ /* 0x000fe2000001ff00 */
[----:B------:R-:W-:Y:S01]  /*9fc0*/  CS2R R6, SRZ ;  /* 0x0000000000067805 */ /* 0x000fe2000001ff00 */
[----:B------:R-:W-:Y:S01]  /*9fd0*/  @!P1 IMAD.X R25, R27, 0x1, R0, P2 ;  /* 0x000000011b199824 */ /* 0x000fe200010e0600 */
[-C--:B------:R-:W-:Y:S01]  /*9fe0*/  @!P0 IADD3 R14, P2, R15, R4.reuse, RZ ;  /* 0x000000040f0e8210 */ /* 0x080fe20007f5e0ff */
[----:B------:R1:W5:Y:S04]  /*9ff0*/  @!P1 LD.E.128 R20, [R2.64] ;  /* 0x0000000602149980 */ /* 0x000368000c101d00 */
[--C-:B------:R-:W-:Y:S01]  /*a000*/  @!P0 IMAD.X R15, R28, 0x1, R5.reuse, P2 ;  /* 0x000000011c0f8824 */ /* 0x100fe200010e0605 */
[----:B------:R-:W-:Y:S01]  /*a010*/  @!P0 IADD3 R12, P2, R26, R4, RZ ;  /* 0x000000041a0c8210 */ /* 0x000fe20007f5e0ff */
[----:B------:R1:W5:Y:S04]  /*a020*/  @!P1 LD.E.128 R16, [R24.64] ;  /* 0x0000000618109980 */ /* 0x000368000c101d00 */
[----:B------:R-:W-:Y:S01]  /*a030*/  @!P0 IMAD.X R13, R27, 0x1, R5, P2 ;  /* 0x000000011b0d8824 */ /* 0x000fe200010e0605 */
[----:B------:R1:W5:Y:S01]  /*a040*/  @!P0 LD.E.128 R8, [R14.64] ;  /* 0x000000060e088980 */ /* 0x000362000c101d00 */
[----:B------:R-:W-:-:S06]  /*a050*/  CS2R R4, SRZ ;  /* 0x0000000000047805 */ /* 0x000fcc000001ff00 */
[----:B------:R1:W5:Y:S02]  /*a060*/  @!P0 LD.E.128 R4, [R12.64] ;  /* 0x000000060c048980 */ /* 0x000364000c101d00 */
.L_x_213:
[----:B-123--:R-:W-:Y:S05]  /*a070*/  BSYNC B0 ;  /* 0x0000000000007941 */ /* 0x00efea0003800000 */
.L_x_212:
[--C-:B-----5:R-:W-:Y:S01]  /*a080*/  IMAD.MOV.U32 R36, RZ, RZ, R21.reuse ;  /* 0x000000ffff247224 */ /* 0x120fe200078e0015 */
[--C-:B------:R-:W-:Y:S01]  /*a090*/  SHF.R.U64 R35, R20, 0x10, R21.reuse ;  /* 0x0000001014237819 */ /* 0x100fe20000001215 */
[----:B------:R-:W-:Y:S01]  /*a0a0*/  IMAD.MOV.U32 R37, RZ, RZ, R20 ;  /* 0x000000ffff257224 */ /* 0x000fe200078e0014 */
[----:B------:R-:W-:Y:S01]  /*a0b0*/  SHF.R.U32.HI R32, RZ, 0x10, R21 ;  /* 0x00000010ff207819 */ /* 0x000fe20000011615 */
[--C-:B------:R-:W-:Y:S01]  /*a0c0*/  IMAD.MOV.U32 R21, RZ, RZ, R17.reuse ;  /* 0x000000ffff157224 */ /* 0x100fe200078e0011 */
[----:B------:R-:W-:Y:S01]  /*a0d0*/  SHF.R.U32.HI R2, RZ, 0x10, R17 ;  /* 0x00000010ff027819 */ /* 0x000fe20000011611 */
[--C-:B------:R-:W-:Y:S01]  /*a0e0*/  IMAD.MOV.U32 R33, RZ, RZ, R23.reuse ;  /* 0x000000ffff217224 */ /* 0x100fe200078e0017 */
[----:B------:R-:W-:Y:S01]  /*a0f0*/  SHF.R.U64 R31, R22, 0x10, R23 ;  /* 0x00000010161f7819 */ /* 0x000fe20000001217 */
[----:B------:R-:W-:Y:S01]  /*a100*/  IMAD.MOV.U32 R29, RZ, RZ, R9 ;  /* 0x000000ffff1d7224 */ /* 0x000fe200078e0009 */
[----:B------:R-:W-:Y:S01]  /*a110*/  PRMT R43, R21, 0x5410, R2 ;  /* 0x00005410152b7816 */ /* 0x000fe20000000002 */
[----:B------:R-:W-:Y:S01]  /*a120*/  IMAD R2, R213, -0x80, R38 ;  /* 0xffffff80d5027824 */ /* 0x000fe200078e0226 */
[----:B------:R-:W-:Y:S01]  /*a130*/  SHF.R.U32.HI R28, RZ, 0x10, R23 ;  /* 0x00000010ff1c7819 */ /* 0x000fe20000011617 */
[----:B------:R-:W-:Y:S01]  /*a140*/  IMAD.MOV.U32 R25, RZ, RZ, R11 ;  /* 0x000000ffff197224 */ /* 0x000fe200078e000b */
[--C-:B------:R-:W-:Y:S01]  /*a150*/  SHF.R.U64 R27, R8, 0x10, R9.reuse ;  /* 0x00000010081b7819 */ /* 0x100fe20000001209 */
[----:B------:R-:W-:Y:S01]  /*a160*/  IMAD.MOV.U32 R12, RZ, RZ, R4 ;  /* 0x000000ffff0c7224 */ /* 0x000fe200078e0004 */
[----:B------:R-:W-:Y:S01]  /*a170*/  IMNMX R41, R2, 0x80, PT ;  /* 0x0000008002297817 */ /* 0x000fe20003800200 */
[----:B------:R-:W-:Y:S01]  /*a180*/  IMAD.MOV.U32 R34, RZ, RZ, R22 ;  /* 0x000000ffff227224 */ /* 0x000fe200078e0016 */
[----:B------:R-:W-:Y:S01]  /*a190*/  SHF.R.U32.HI R24, RZ, 0x10, R9 ;  /* 0x00000010ff187819 */ /* 0x000fe20000011609 */
[----:B------:R-:W-:Y:S01]  /*a1a0*/  IMAD.MOV.U32 R30, RZ, RZ, R8 ;  /* 0x000000ffff1e7224 */ /* 0x000fe200078e0008 */
[----:B------:R-:W-:Y:S01]  /*a1b0*/  ISETP.GE.AND P0, PT, R193, R41, PT ;  /* 0x00000029c100720c */ /* 0x000fe20003f06270 */
[----:B------:R-:W-:Y:S01]  /*a1c0*/  IMAD.MOV.U32 R26, RZ, RZ, R10 ;  /* 0x000000ffff1a7224 */ /* 0x000fe200078e000a */
[--C-:B------:R-:W-:Y:S01]  /*a1d0*/  SHF.R.U64 R23, R10, 0x10, R11.reuse ;  /* 0x000000100a177819 */ /* 0x100fe2000000120b */
[----:B------:R-:W-:Y:S01]  /*a1e0*/  IMAD.MOV.U32 R22, RZ, RZ, R16 ;  /* 0x000000ffff167224 */ /* 0x000fe200078e0010 */
[----:B------:R-:W-:Y:S01]  /*a1f0*/  SHF.R.U32.HI R20, RZ, 0x10, R11 ;  /* 0x00000010ff147819 */ /* 0x000fe2000001160b */
[--C-:B------:R-:W-:Y:S01]  /*a200*/  IMAD.MOV.U32 R11, RZ, RZ, R5.reuse ;  /* 0x000000ffff0b7224 */ /* 0x100fe200078e0005 */
[--C-:B------:R-:W-:Y:S01]  /*a210*/  SHF.R.U64 R9, R4, 0x10, R5.reuse ;  /* 0x0000001004097819 */ /* 0x100fe20000001205 */
[----:B------:R-:W-:Y:S01]  /*a220*/  IMAD.MOV.U32 R15, RZ, RZ, R18 ;  /* 0x000000ffff0f7224 */ /* 0x000fe200078e0012 */
[----:B------:R-:W-:Y:S01]  /*a230*/  SHF.R.U32.HI R4, RZ, 0x10, R5 ;  /* 0x00000010ff047819 */ /* 0x000fe20000011605 */
[----:B------:R-:W-:Y:S01]  /*a240*/  IMAD.MOV.U32 R14, RZ, RZ, R19 ;  /* 0x000000ffff0e7224 */ /* 0x000fe200078e0013 */
[----:B------:R-:W-:Y:S01]  /*a250*/  SHF.R.U64 R16, R16, 0x10, R17 ;  /* 0x0000001010107819 */ /* 0x000fe20000001211 */
[----:B------:R-:W-:Y:S01]  /*a260*/  IMAD.MOV.U32 R8, RZ, RZ, R6 ;  /* 0x000000ffff087224 */ /* 0x000fe200078e0006 */
[----:B------:R-:W-:Y:S01]  /*a270*/  SHF.R.U64 R13, R18, 0x10, R19 ;  /* 0x00000010120d7819 */ /* 0x000fe20000001213 */
[----:B------:R-:W-:Y:S01]  /*a280*/  IMAD.MOV.U32 R5, RZ, RZ, R7 ;  /* 0x000000ffff057224 */ /* 0x000fe200078e0007 */
[----:B------:R-:W-:Y:S01]  /*a290*/  SHF.R.U32.HI R10, RZ, 0x10, R19 ;  /* 0x00000010ff0a7819 */ /* 0x000fe20000011613 */
[----:B------:R-:W-:-:S04]  /*a2a0*/  DEPBAR.LE SB0, 0x1 ;  /* 0x000080400000791a */ /* 0x000fc80000000000 */
[--C-:B------:R-:W-:Y:S01]  /*a2b0*/  SHF.R.U64 R3, R6, 0x10, R7.reuse ;  /* 0x0000001006037819 */ /* 0x100fe20000001207 */
[----:B------:R-:W-:Y:S01]  /*a2c0*/  BSSY B1, `(.L_x_214) ;  /* 0x00000cf000017945 */ /* 0x000fe20003800000 */
[----:B------:R-:W-:Y:S02]  /*a2d0*/  SHF.R.U32.HI R0, RZ, 0x10, R7 ;  /* 0x00000010ff007819 */ /* 0x000fe40000011607 */
        /* <DEDUP_REMOVED lines=15> */
[----:B------:R-:W-:Y:S01]  /*a3d0*/  SHF.R.S32.HI R52, RZ, 0x3, R39 ;  /* 0x00000003ff347819 */ /* 0x000fe20000011427 */
[----:B------:R-:W-:Y:S06]  /*a3e0*/  BAR.SYNC.DEFER_BLOCKING 0x0 ;  /* 0x0000000000007b1d */ /* 0x000fec0000010000 */
[----:B------:R-:W-:Y:S05]  /*a3f0*/  @P0 BRA `(.L_x_215) ;  /* 0x00000bb000000947 */ /* 0x000fea0003800000 */
[----:B------:R-:W-:Y:S01]  /*a400*/  ISETP.GE.AND P0, PT, R132, c[0x0][0x27c], PT ;  /* 0x00009f0084007a0c */ /* 0x000fe20003f06270 */
[----:B------:R-:W-:-:S12]  /*a410*/  BSSY B0, `(.L_x_216) ;  /* 0x0000059000007945 */ /* 0x000fd80003800000 */
[----:B------:R-:W-:Y:S05]  /*a420*/  @P0 BRA `(.L_x_217) ;  /* 0x0000057000000947 */ /* 0x000fea0003800000 */
[----:B------:R-:W-:Y:S01]  /*a430*/  MOV R0, c[0x0][0x27c] ;  /* 0x00009f0000007a02 */ /* 0x000fe20000000f00 */
[----:B------:R-:W1:Y:S01]  /*a440*/  LDS.128 R4, [R185+0x10080] ;  /* 0x01008000b9047984 */ /* 0x000e620000000c00 */
[----:B------:R-:W-:Y:S02]  /*a450*/  HADD2.F32 R13, -RZ, R45.H0_H0 ;  /* 0x2000002dff0d7230 */ /* 0x000fe40000004100 */
[----:B------:R-:W-:Y:S01]  /*a460*/  LEA.HI R0, R0, R219, RZ, 0x1d ;  /* 0x000000db00007211 */ /* 0x000fe200078fe8ff */
[----:B------:R-:W-:-:S03]  /*a470*/  HADD2.F32 R12, -RZ, R46.H0_H0 ;  /* 0x2000002eff0c7230 */ /* 0x000fc60000004100 */
[----:B------:R-:W-:Y:S02]  /*a480*/  SHF.R.S32.HI R3, RZ, 0x1f, R0 ;  /* 0x0000001fff037819 */ /* 0x000fe40000011400 */
[----:B------:R-:W-:Y:S02]  /*a490*/  SHF.L.U32 R2, R0, 0x3, RZ ;  /* 0x0000000300027819 */ /* 0x000fe400000006ff */
[----:B------:R-:W-:Y:S02]  /*a4a0*/  LEA.HI R0, R3, R0, RZ, 0x3 ;  /* 0x0000000003007211 */ /* 0x000fe400078f18ff */
[----:B------:R-:W-:Y:S02]  /*a4b0*/  LOP3.LUT R2, R113, 0x38, R2, 0xf8, !PT ;  /* 0x0000003871027812 */ /* 0x000fe400078ef802 */
[----:B------:R-:W-:Y:S02]  /*a4c0*/  SHF.L.U32 R0, R0, 0xa, RZ ;  /* 0x0000000a00007819 */ /* 0x000fe400000006ff */
[----:B------:R-:W-:-:S02]  /*a4d0*/  LOP3.LUT R2, R2, R135, RZ, 0x3c, !PT ;  /* 0x0000008702027212 */ /* 0x000fc400078e3cff */
[----:B------:R-:W-:-:S04]  /*a4e0*/  LOP3.LUT R0, R0, 0x7fffe000, RZ, 0xc0, !PT ;  /* 0x7fffe00000007812 */ /* 0x000fc800078ec0ff */
[----:B------:R-:W-:Y:S01]  /*a4f0*/  IADD3 R0, R2, R0, R114 ;  /* 0x0000000002007210 */ /* 0x000fe20007ffe072 */
[----:B------:R-:W-:-:S03]  /*a500*/  HADD2.F32 R2, -RZ, R42.H0_H0 ;  /* 0x2000002aff027230 */ /* 0x000fc60000004100 */
[----:B------:R-:W-:Y:S01]  /*a510*/  SHF.L.U32 R28, R0, 0x1, RZ ;  /* 0x00000001001c7819 */ /* 0x000fe200000006ff */
[----:B------:R-:W-:-:S04]  /*a520*/  HADD2.F32 R0, -RZ, R42.H1_H1 ;  /* 0x3000002aff007230 */ /* 0x000fc80000004100 */
[----:B------:R-:W2:Y:S01]  /*a530*/  LDS.128 R8, [R28+0x10080] ;  /* 0x010080001c087984 */ /* 0x000ea20000000c00 */
[--C-:B-1----:R-:W-:Y:S02]  /*a540*/  HADD2.F32 R17, -RZ, R4.reuse.H0_H0 ;  /* 0x20000004ff117230 */ /* 0x102fe40000004100 */
[----:B------:R-:W-:Y:S02]  /*a550*/  HADD2.F32 R16, -RZ, R4.H1_H1 ;  /* 0x30000004ff107230 */ /* 0x000fe40000004100 */
[--C-:B------:R-:W-:Y:S02]  /*a560*/  HADD2.F32 R23, -RZ, R7.reuse.H0_H0 ;  /* 0x20000007ff177230 */ /* 0x100fe40000004100 */
[----:B------:R-:W-:Y:S01]  /*a570*/  HADD2.F32 R22, -RZ, R7.H1_H1 ;  /* 0x30000007ff167230 */ /* 0x000fe20000004100 */
[----:B------:R-:W-:Y:S01]  /*a580*/  FMUL.FTZ R7, R17, R2 ;  /* 0x0000000211077220 */ /* 0x000fe20000410000 */
[--C-:B------:R-:W-:Y:S02]  /*a590*/  HADD2.F32 R19, -RZ, R5.reuse.H0_H0 ;  /* 0x20000005ff137230 */ /* 0x100fe40000004100 */
[----:B------:R-:W-:-:S02]  /*a5a0*/  HADD2.F32 R18, -RZ, R5.H1_H1 ;  /* 0x30000005ff127230 */ /* 0x000fc40000004100 */
[----:B------:R-:W-:Y:S02]  /*a5b0*/  HADD2.F32 R5, -RZ, R43.H0_H0 ;  /* 0x2000002bff057230 */ /* 0x000fe40000004100 */
[--C-:B------:R-:W-:Y:S02]  /*a5c0*/  HADD2.F32 R21, -RZ, R6.reuse.H0_H0 ;  /* 0x20000006ff157230 */ /* 0x100fe40000004100 */
[----:B------:R-:W-:Y:S02]  /*a5d0*/  HADD2.F32 R20, -RZ, R6.H1_H1 ;  /* 0x30000006ff147230 */ /* 0x000fe40000004100 */
[--C-:B--2---:R-:W-:Y:S02]  /*a5e0*/  HADD2.F32 R4, -RZ, R8.reuse.H0_H0 ;  /* 0x20000008ff047230 */ /* 0x104fe40000004100 */
[----:B------:R-:W-:Y:S02]  /*a5f0*/  HADD2.F32 R3, -RZ, R8.H1_H1 ;  /* 0x30000008ff037230 */ /* 0x000fe40000004100 */
[--C-:B------:R-:W-:Y:S01]  /*a600*/  HADD2.F32 R15, -RZ, R11.reuse.H0_H0 ;  /* 0x2000000bff0f7230 */ /* 0x100fe20000004100 */
[----:B------:R-:W-:Y:S01]  /*a610*/  FMUL.FTZ R33, R4, R2 ;  /* 0x0000000204217220 */ /* 0x000fe20000410000 */
[----:B------:R-:W-:Y:S01]  /*a620*/  HADD2.F32 R14, -RZ, R11.H1_H1 ;  /* 0x3000000bff0e7230 */ /* 0x000fe20000004100 */
[----:B------:R-:W-:Y:S01]  /*a630*/  FMUL.FTZ R2, R16, R0 ;  /* 0x0000000010027220 */ /* 0x000fe20000410000 */
[----:B------:R-:W-:Y:S01]  /*a640*/  HADD2.F32 R6, -RZ, R9.H0_H0 ;  /* 0x20000009ff067230 */ /* 0x000fe20000004100 */
[----:B------:R-:W-:Y:S01]  /*a650*/  FFMA.FTZ R36, R4, R13, R7 ;  /* 0x0000000d04247223 */ /* 0x000fe20000010007 */
[----:B------:R-:W-:Y:S01]  /*a660*/  HADD2.F32 R11, -RZ, R47.H0_H0 ;  /* 0x2000002fff0b7230 */ /* 0x000fe20000004100 */
[----:B------:R-:W-:Y:S01]  /*a670*/  FFMA.FTZ R35, R3, R12, R2 ;  /* 0x0000000c03237223 */ /* 0x000fe20000010002 */
[----:B------:R-:W-:Y:S01]  /*a680*/  HADD2.F32 R2, -RZ, R43.H1_H1 ;  /* 0x3000002bff027230 */ /* 0x000fe20000004100 */
[-C--:B------:R-:W-:Y:S01]  /*a690*/  FMUL.FTZ R4, R19, R5.reuse ;  /* 0x0000000513047220 */ /* 0x080fe20000410000 */
[----:B------:R-:W-:Y:S01]  /*a6a0*/  HADD2.F32 R9, -RZ, R9.H1_H1 ;  /* 0x30000009ff097230 */ /* 0x000fe20000004100 */
[----:B------:R-:W-:Y:S01]  /*a6b0*/  FMUL.FTZ R32, R3, R0 ;  /* 0x0000000003207220 */ /* 0x000fe20000410000 */
[----:B------:R-:W-:Y:S01]  /*a6c0*/  HADD2.F32 R0, -RZ, R44.H0_H0 ;  /* 0x2000002cff007230 */ /* 0x000fe20000004100 */
[C---:B------:R-:W-:Y:S01]  /*a6d0*/  FMUL.FTZ R30, R6.reuse, R5 ;  /* 0x00000005061e7220 */ /* 0x040fe20000410000 */
[----:B------:R-:W-:Y:S01]  /*a6e0*/  HADD2.F32 R7, -RZ, R47.H1_H1 ;  /* 0x3000002fff077230 */ /* 0x000fe20000004100 */
[----:B------:R-:W-:Y:S01]  /*a6f0*/  FFMA.FTZ R34, R6, R11, R4 ;  /* 0x0000000b06227223 */ /* 0x000fe20000010004 */
[----:B------:R-:W-:Y:S01]  /*a700*/  HADD2.F32 R8, -RZ, R10.H0_H0 ;  /* 0x2000000aff087230 */ /* 0x000fe20000004100 */
[----:B------:R-:W-:Y:S01]  /*a710*/  FMUL.FTZ R5, R18, R2 ;  /* 0x0000000212057220 */ /* 0x000fe20000410000 */
[----:B------:R-:W-:Y:S01]  /*a720*/  HADD2.F32 R6, -RZ, R48.H0_H0 ;  /* 0x20000030ff067230 */ /* 0x000fe20000004100 */
[-C--:B------:R-:W-:Y:S01]  /*a730*/  FMUL.FTZ R4, R21, R0.reuse ;  /* 0x0000000015047220 */ /* 0x080fe20000410000 */
[----:B------:R-:W-:Y:S01]  /*a740*/  HADD2.F32 R3, -RZ, R44.H1_H1 ;  /* 0x3000002cff037230 */ /* 0x000fe20000004100 */
[C---:B------:R-:W-:Y:S01]  /*a750*/  FFMA.FTZ R31, R9.reuse, R7, R5 ;  /* 0x00000007091f7223 */ /* 0x040fe20000010005 */
[----:B------:R-:W-:Y:S01]  /*a760*/  HADD2.F32 R10, -RZ, R10.H1_H1 ;  /* 0x3000000aff0a7230 */ /* 0x000fe20000004100 */
[C---:B------:R-:W-:Y:S01]  /*a770*/  FMUL.FTZ R25, R8.reuse, R0 ;  /* 0x0000000008197220 */ /* 0x040fe20000410000 */
[----:B------:R-:W-:Y:S01]  /*a780*/  HADD2.F32 R5, -RZ, R48.H1_H1 ;  /* 0x30000030ff057230 */ /* 0x000fe20000004100 */
[----:B------:R-:W-:Y:S01]  /*a790*/  FFMA.FTZ R29, R8, R6, R4 ;  /* 0x00000006081d7223 */ /* 0x000fe20000010004 */
[----:B------:R-:W-:Y:S01]  /*a7a0*/  HADD2.F32 R0, -RZ, R45.H1_H1 ;  /* 0x3000002dff007230 */ /* 0x000fe20000004100 */
[----:B------:R-:W-:Y:S01]  /*a7b0*/  FMUL.FTZ R27, R9, R2 ;  /* 0x00000002091b7220 */ /* 0x000fe20000410000 */
[----:B------:R-:W-:Y:S01]  /*a7c0*/  HADD2.F32 R2, -RZ, R46.H1_H1 ;  /* 0x3000002eff027230 */ /* 0x000fe20000004100 */
[----:B------:R-:W-:-:S02]  /*a7d0*/  FMUL.FTZ R4, R20, R3 ;  /* 0x0000000314047220 */ /* 0x000fc40000410000 */
[C---:B------:R-:W-:Y:S01]  /*a7e0*/  FMUL.FTZ R24, R10.reuse, R3 ;  /* 0x000000030a187220 */ /* 0x040fe20000410000 */
[--C-:B------:R-:W-:Y:S01]  /*a7f0*/  HADD2.F32 R3, -RZ, R50.reuse.H0_H0 ;  /* 0x20000032ff037230 */ /* 0x100fe20000004100 */
[----:B------:R-:W-:Y:S01]  /*a800*/  FFMA.FTZ R26, R10, R5, R4 ;  /* 0x000000050a1a7223 */ /* 0x000fe20000010004 */
[----:B------:R-:W-:Y:S01]  /*a810*/  HADD2.F32 R4, -RZ, R50.H1_H1 ;  /* 0x30000032ff047230 */ /* 0x000fe20000004100 */
[----:B------:R-:W-:Y:S02]  /*a820*/  FMUL.FTZ R9, R22, R0 ;  /* 0x0000000016097220 */ /* 0x000fe40000410000 */
[-C--:B------:R-:W-:Y:S02]  /*a830*/  FMUL.FTZ R8, R23, R2.reuse ;  /* 0x0000000217087220 */ /* 0x080fe40000410000 */
[----:B------:R-:W-:Y:S02]  /*a840*/  FMUL.FTZ R2, R15, R2 ;  /* 0x000000020f027220 */ /* 0x000fe40000410000 */
[----:B------:R-:W-:-:S02]  /*a850*/  FMUL.FTZ R0, R14, R0 ;  /* 0x000000000e007220 */ /* 0x000fc40000410000 */
[----:B------:R-:W-:Y:S02]  /*a860*/  FFMA.FTZ R14, R14, R3, R9 ;  /* 0x000000030e0e7223 */ /* 0x000fe40000010009 */
[----:B------:R-:W-:Y:S02]  /*a870*/  FFMA.FTZ R15, R15, R4, R8 ;  /* 0x000000040f0f7223 */ /* 0x000fe40000010008 */
[----:B------:R-:W-:Y:S02]  /*a880*/  FFMA.FTZ R11, R19, R11, -R30 ;  /* 0x0000000b130b7223 */ /* 0x000fe4000001081e */
[----:B------:R-:W-:Y:S02]  /*a890*/  FFMA.FTZ R9, R18, R7, -R27 ;  /* 0x0000000712097223 */ /* 0x000fe4000001081b */
[----:B------:R-:W-:Y:S02]  /*a8a0*/  FFMA.FTZ R13, R17, R13, -R33 ;  /* 0x0000000d110d7223 */ /* 0x000fe40000010821 */
[----:B------:R-:W-:Y:S01]  /*a8b0*/  FFMA.FTZ R8, R16, R12, -R32 ;  /* 0x0000000c10087223 */ /* 0x000fe20000010820 */
[----:B------:R-:W-:Y:S01]  /*a8c0*/  F2FP.PACK_AB R9, R9, R11 ;  /* 0x0000000b0909723e */ /* 0x000fe200000000ff */
[----:B------:R-:W-:Y:S01]  /*a8d0*/  FFMA.FTZ R10, R21, R6, -R25 ;  /* 0x00000006150a7223 */ /* 0x000fe20000010819 */
[----:B------:R-:W-:Y:S01]  /*a8e0*/  F2FP.PACK_AB R6, R26, R29 ;  /* 0x0000001d1a06723e */ /* 0x000fe200000000ff */
[----:B------:R-:W-:Y:S01]  /*a8f0*/  FFMA.FTZ R7, R20, R5, -R24 ;  /* 0x0000000514077223 */ /* 0x000fe20000010818 */
[----:B------:R-:W-:Y:S01]  /*a900*/  F2FP.PACK_AB R8, R8, R13 ;  /* 0x0000000d0808723e */ /* 0x000fe200000000ff */
[----:B------:R-:W-:Y:S01]  /*a910*/  FFMA.FTZ R2, R23, R4, -R2 ;  /* 0x0000000417027223 */ /* 0x000fe20000010802 */
[----:B------:R-:W-:Y:S01]  /*a920*/  F2FP.PACK_AB R4, R35, R36 ;  /* 0x000000242304723e */ /* 0x000fe200000000ff */
[----:B------:R-:W-:Y:S01]  /*a930*/  FFMA.FTZ R0, R22, R3, -R0 ;  /* 0x0000000316007223 */ /* 0x000fe20000010800 */
[----:B------:R-:W-:-:S02]  /*a940*/  F2FP.PACK_AB R10, R7, R10 ;  /* 0x0000000a070a723e */ /* 0x000fc400000000ff */
[----:B------:R-:W-:Y:S02]  /*a950*/  F2FP.PACK_AB R5, R31, R34 ;  /* 0x000000221f05723e */ /* 0x000fe400000000ff */
[----:B------:R-:W-:Y:S02]  /*a960*/  F2FP.PACK_AB R11, R0, R2 ;  /* 0x00000002000b723e */ /* 0x000fe400000000ff */
[----:B------:R-:W-:-:S03]  /*a970*/  F2FP.PACK_AB R7, R14, R15 ;  /* 0x0000000f0e07723e */ /* 0x000fc600000000ff */
[----:B------:R1:W-:Y:S04]  /*a980*/  STS.128 [R185+0x10080], R8 ;  /* 0x01008008b9007388 */ /* 0x0003e80000000c00 */
[----:B------:R1:W-:Y:S02]  /*a990*/  STS.128 [R28+0x10080], R4 ;  /* 0x010080041c007388 */ /* 0x0003e40000000c00 */
.L_x_217:
[----:B------:R-:W-:Y:S05]  /*a9a0*/  BSYNC B0 ;  /* 0x0000000000007941 */ /* 0x000fea0003800000 */
.L_x_216:
[----:B------:R-:W-:-:S13]  /*a9b0*/  ISETP.GE.AND P0, PT, R134, c[0x0][0x27c], PT ;  /* 0x00009f0086007a0c */ /* 0x000fda0003f06270 */
[----:B------:R-:W-:Y:S05]  /*a9c0*/  @P0 BRA `(.L_x_215) ;  /* 0x000005e000000947 */ /* 0x000fea0003800000 */
[----:B------:R-:W-:Y:S01]  /*a9d0*/  MOV R0, c[0x0][0x27c] ;  /* 0x00009f0000007a02 */ /* 0x000fe20000000f00 */
[----:B------:R-:W-:Y:S01]  /*a9e0*/  HADD2.F32 R13, -RZ, R55.H0_H0 ;  /* 0x20000037ff0d7230 */ /* 0x000fe20000004100 */
[----:B------:R-:W-:Y:S01]  /*a9f0*/  LEA.HI R2, R40, R134, RZ, 0x6 ;  /* 0x0000008628027211 */ /* 0x000fe200078f30ff */
[----:B------:R-:W-:Y:S01]  /*aa00*/  HADD2.F32 R12, -RZ, R56.H0_H0 ;  /* 0x20000038ff0c7230 */ /* 0x000fe20000004100 */
[----:B------:R-:W-:Y:S02]  /*aa10*/  LEA.HI R0, R0, R52, RZ, 0x1d ;  /* 0x0000003400007211 */ /* 0x000fe400078fe8ff */
[----:B------:R-:W-:Y:S02]  /*aa20*/  LOP3.LUT R3, R113, 0x38, R39, 0xf8, !PT ;  /* 0x0000003871037812 */ /* 0x000fe400078ef827 */
[----:B------:R-:W-:Y:S02]  /*aa30*/  SHF.L.U32 R2, R2, 0x7, RZ ;  /* 0x0000000702027819 */ /* 0x000fe400000006ff */
[----:B-1----:R-:W-:-:S02]  /*aa40*/  SHF.R.S32.HI R4, RZ, 0x1f, R0 ;  /* 0x0000001fff047819 */ /* 0x002fc40000011400 */
[----:B------:R-:W-:Y:S02]  /*aa50*/  LOP3.LUT R3, R3, R135, RZ, 0x3c, !PT ;  /* 0x0000008703037212 */ /* 0x000fe400078e3cff */
[----:B------:R-:W-:Y:S02]  /*aa60*/  LOP3.LUT R2, R2, 0xffffe000, RZ, 0xc0, !PT ;  /* 0xffffe00002027812 */ /* 0x000fe400078ec0ff */
[----:B------:R-:W-:Y:S02]  /*aa70*/  SHF.L.U32 R5, R0, 0x3, RZ ;  /* 0x0000000300057819 */ /* 0x000fe400000006ff */
[----:B------:R-:W-:Y:S02]  /*aa80*/  LEA.HI R4, R4, R0, RZ, 0x3 ;  /* 0x0000000004047211 */ /* 0x000fe400078f18ff */
[----:B------:R-:W-:Y:S02]  /*aa90*/  IADD3 R0, R3, R2, R114 ;  /* 0x0000000203007210 */ /* 0x000fe40007ffe072 */
[----:B------:R-:W-:-:S02]  /*aaa0*/  LOP3.LUT R3, R113, 0x38, R5, 0xf8, !PT ;  /* 0x0000003871037812 */ /* 0x000fc400078ef805 */
[----:B------:R-:W-:Y:S02]  /*aab0*/  SHF.L.U32 R2, R4, 0xa, RZ ;  /* 0x0000000a04027819 */ /* 0x000fe400000006ff */
[----:B------:R-:W-:Y:S02]  /*aac0*/  LEA R31, R0, 0x10080, 0x1 ;  /* 0x00010080001f7811 */ /* 0x000fe400078e08ff */
[----:B------:R-:W-:Y:S02]  /*aad0*/  LOP3.LUT R3, R3, R135, RZ, 0x3c, !PT ;  /* 0x0000008703037212 */ /* 0x000fe400078e3cff */
[----:B------:R-:W-:Y:S01]  /*aae0*/  LOP3.LUT R0, R2, 0x7fffe000, RZ, 0xc0, !PT ;  /* 0x7fffe00002007812 */ /* 0x000fe200078ec0ff */
[----:B------:R-:W1:Y:S01]  /*aaf0*/  LDS.128 R4, [R31] ;  /* 0x000000001f047984 */ /* 0x000e620000000c00 */
[----:B------:R-:W-:Y:S02]  /*ab00*/  HADD2.F32 R2, -RZ, R51.H0_H0 ;  /* 0x20000033ff027230 */ /* 0x000fe40000004100 */
[----:B------:R-:W-:-:S04]  /*ab10*/  IADD3 R0, R3, R0, R114 ;  /* 0x0000000003007210 */ /* 0x000fc80007ffe072 */
        /* <DEDUP_REMOVED lines=10> */
[--C-:B--2---:R-:W-:Y:S02]  /*abc0*/  HADD2.F32 R4, -RZ, R8.reuse.H0_H0 ;  /* 0x20000008ff047230 */ /* 0x104fe40000004100 */
[----:B------:R-:W-:Y:S02]  /*abd0*/  HADD2.F32 R3, -RZ, R8.H1_H1 ;  /* 0x30000008ff037230 */ /* 0x000fe40000004100 */
[----:B------:R-:W-:Y:S01]  /*abe0*/  HADD2.F32 R5, -RZ, R53.H0_H0 ;  /* 0x20000035ff057230 */ /* 0x000fe20000004100 */
[----:B------:R-:W-:Y:S01]  /*abf0*/  FMUL.FTZ R34, R4, R2 ;  /* 0x0000000204227220 */ /* 0x000fe20000410000 */
[--C-:B------:R-:W-:Y:S01]  /*ac00*/  HADD2.F32 R21, -RZ, R6.reuse.H0_H0 ;  /* 0x20000006ff157230 */ /* 0x100fe20000004100 */
[----:B------:R-:W-:Y:S01]  /*ac10*/  FMUL.FTZ R2, R16, R0 ;  /* 0x0000000010027220 */ /* 0x000fe20000410000 */
[----:B------:R-:W-:Y:S01]  /*ac20*/  HADD2.F32 R20, -RZ, R6.H1_H1 ;  /* 0x30000006ff147230 */ /* 0x000fe20000004100 */
[----:B------:R-:W-:Y:S01]  /*ac30*/  FFMA.FTZ R37, R4, R13, R7 ;  /* 0x0000000d04257223 */ /* 0x000fe20000010007 */
[--C-:B------:R-:W-:Y:S01]  /*ac40*/  HADD2.F32 R15, -RZ, R11.reuse.H0_H0 ;  /* 0x2000000bff0f7230 */ /* 0x100fe20000004100 */
[----:B------:R-:W-:Y:S01]  /*ac50*/  FFMA.FTZ R36, R3, R12, R2 ;  /* 0x0000000c03247223 */ /* 0x000fe20000010002 */
[----:B------:R-:W-:Y:S01]  /*ac60*/  HADD2.F32 R14, -RZ, R11.H1_H1 ;  /* 0x3000000bff0e7230 */ /* 0x000fe20000004100 */
[----:B------:R-:W-:Y:S01]  /*ac70*/  FMUL.FTZ R4, R19, R5 ;  /* 0x0000000513047220 */ /* 0x000fe20000410000 */
[----:B------:R-:W-:Y:S01]  /*ac80*/  HADD2.F32 R6, -RZ, R9.H0_H0 ;  /* 0x20000009ff067230 */ /* 0x000fe20000004100 */
[----:B------:R-:W-:Y:S01]  /*ac90*/  FMUL.FTZ R33, R3, R0 ;  /* 0x0000000003217220 */ /* 0x000fe20000410000 */
[----:B------:R-:W-:Y:S01]  /*aca0*/  HADD2.F32 R11, -RZ, R57.H0_H0 ;  /* 0x20000039ff0b7230 */ /* 0x000fe20000004100 */
[----:B------:R-:W-:Y:S01]  /*acb0*/  FFMA.FTZ R13, R17, R13, -R34 ;  /* 0x0000000d110d7223 */ /* 0x000fe20000010822 */
[----:B------:R-:W-:Y:S01]  /*acc0*/  HADD2.F32 R2, -RZ, R53.H1_H1 ;  /* 0x30000035ff027230 */ /* 0x000fe20000004100 */
[C---:B------:R-:W-:Y:S01]  /*acd0*/  FMUL.FTZ R30, R6.reuse, R5 ;  /* 0x00000005061e7220 */ /* 0x040fe20000410000 */
[----:B------:R-:W-:Y:S01]  /*ace0*/  HADD2.F32 R0, -RZ, R54.H0_H0 ;  /* 0x20000036ff007230 */ /* 0x000fe20000004100 */
[----:B------:R-:W-:Y:S01]  /*acf0*/  FFMA.FTZ R35, R6, R11, R4 ;  /* 0x0000000b06237223 */ /* 0x000fe20000010004 */
[----:B------:R-:W-:Y:S01]  /*ad00*/  HADD2.F32 R9, -RZ, R9.H1_H1 ;  /* 0x30000009ff097230 */ /* 0x000fe20000004100 */
[----:B------:R-:W-:Y:S01]  /*ad10*/  FMUL.FTZ R5, R18, R2 ;  /* 0x0000000212057220 */ /* 0x000fe20000410000 */
[----:B------:R-:W-:Y:S01]  /*ad20*/  HADD2.F32 R7, -RZ, R57.H1_H1 ;  /* 0x30000039ff077230 */ /* 0x000fe20000004100 */
[----:B------:R-:W-:Y:S01]  /*ad30*/  FMUL.FTZ R4, R21, R0 ;  /* 0x0000000015047220 */ /* 0x000fe20000410000 */
[----:B------:R-:W-:Y:S01]  /*ad40*/  HADD2.F32 R8, -RZ, R10.H0_H0 ;  /* 0x2000000aff087230 */ /* 0x000fe20000004100 */
[C---:B------:R-:W-:Y:S01]  /*ad50*/  FMUL.FTZ R27, R9.reuse, R2 ;  /* 0x00000002091b7220 */ /* 0x040fe20000410000 */
[----:B------:R-:W-:Y:S01]  /*ad60*/  HADD2.F32 R6, -RZ, R58.H0_H0 ;  /* 0x2000003aff067230 */ /* 0x000fe20000004100 */
[----:B------:R-:W-:Y:S01]  /*ad70*/  FFMA.FTZ R32, R9, R7, R5 ;  /* 0x0000000709207223 */ /* 0x000fe20000010005 */
[----:B------:R-:W-:Y:S01]  /*ad80*/  HADD2.F32 R3, -RZ, R54.H1_H1 ;  /* 0x30000036ff037230 */ /* 0x000fe20000004100 */
[C---:B------:R-:W-:Y:S01]  /*ad90*/  FMUL.FTZ R25, R8.reuse, R0 ;  /* 0x0000000008197220 */ /* 0x040fe20000410000 */
[----:B------:R-:W-:Y:S01]  /*ada0*/  HADD2.F32 R10, -RZ, R10.H1_H1 ;  /* 0x3000000aff0a7230 */ /* 0x000fe20000004100 */
[----:B------:R-:W-:Y:S01]  /*adb0*/  FFMA.FTZ R29, R8, R6, R4 ;  /* 0x00000006081d7223 */ /* 0x000fe20000010004 */
[----:B------:R-:W-:Y:S01]  /*adc0*/  HADD2.F32 R5, -RZ, R58.H1_H1 ;  /* 0x3000003aff057230 */ /* 0x000fe20000004100 */
[-C--:B------:R-:W-:Y:S01]  /*add0*/  FMUL.FTZ R4, R20, R3.reuse ;  /* 0x0000000314047220 */ /* 0x080fe20000410000 */
[----:B------:R-:W-:Y:S01]  /*ade0*/  HADD2.F32 R0, -RZ, R55.H1_H1 ;  /* 0x30000037ff007230 */ /* 0x000fe20000004100 */
[C---:B------:R-:W-:Y:S01]  /*adf0*/  FMUL.FTZ R24, R10.reuse, R3 ;  /* 0x000000030a187220 */ /* 0x040fe20000410000 */
[----:B------:R-:W-:Y:S01]  /*ae00*/  HADD2.F32 R2, -RZ, R56.H1_H1 ;  /* 0x30000038ff027230 */ /* 0x000fe20000004100 */
[----:B------:R-:W-:Y:S01]  /*ae10*/  FFMA.FTZ R26, R10, R5, R4 ;  /* 0x000000050a1a7223 */ /* 0x000fe20000010004 */
[--C-:B------:R-:W-:Y:S01]  /*ae20*/  HADD2.F32 R3, -RZ, R59.reuse.H0_H0 ;  /* 0x2000003bff037230 */ /* 0x100fe20000004100 */
[----:B------:R-:W-:Y:S01]  /*ae30*/  FMUL.FTZ R9, R22, R0 ;  /* 0x0000000016097220 */ /* 0x000fe20000410000 */
[----:B------:R-:W-:Y:S01]  /*ae40*/  HADD2.F32 R4, -RZ, R59.H1_H1 ;  /* 0x3000003bff047230 */ /* 0x000fe20000004100 */
[----:B------:R-:W-:-:S02]  /*ae50*/  FMUL.FTZ R8, R23, R2 ;  /* 0x0000000217087220 */ /* 0x000fc40000410000 */
[C---:B------:R-:W-:Y:S02]  /*ae60*/  FMUL.FTZ R2, R15.reuse, R2 ;  /* 0x000000020f027220 */ /* 0x040fe40000410000 */
[C---:B------:R-:W-:Y:S02]  /*ae70*/  FMUL.FTZ R0, R14.reuse, R0 ;  /* 0x000000000e007220 */ /* 0x040fe40000410000 */
[----:B------:R-:W-:Y:S02]  /*ae80*/  FFMA.FTZ R14, R14, R3, R9 ;  /* 0x000000030e0e7223 */ /* 0x000fe40000010009 */
[----:B------:R-:W-:Y:S02]  /*ae90*/  FFMA.FTZ R15, R15, R4, R8 ;  /* 0x000000040f0f7223 */ /* 0x000fe40000010008 */
[----:B------:R-:W-:Y:S02]  /*aea0*/  FFMA.FTZ R11, R19, R11, -R30 ;  /* 0x0000000b130b7223 */ /* 0x000fe4000001081e */
[----:B------:R-:W-:-:S02]  /*aeb0*/  FFMA.FTZ R9, R18, R7, -R27 ;  /* 0x0000000712097223 */ /* 0x000fc4000001081b */
        /* <DEDUP_REMOVED lines=8> */
[----:B------:R-:W-:Y:S02]  /*af40*/  F2FP.PACK_AB R10, R7, R10 ;  /* 0x0000000a070a723e */ /* 0x000fe400000000ff */
[----:B------:R-:W-:-:S02]  /*af50*/  F2FP.PACK_AB R5, R32, R35 ;  /* 0x000000232005723e */ /* 0x000fc400000000ff */
[----:B------:R-:W-:Y:S02]  /*af60*/  F2FP.PACK_AB R11, R0, R2 ;  /* 0x00000002000b723e */ /* 0x000fe400000000ff */
[----:B------:R-:W-:Y:S02]  /*af70*/  F2FP.PACK_AB R6, R26, R29 ;  /* 0x0000001d1a06723e */ /* 0x000fe400000000ff */
[----:B------:R-:W-:Y:S01]  /*af80*/  F2FP.PACK_AB R7, R14, R15 ;  /* 0x0000000f0e07723e */ /* 0x000fe200000000ff */
[----:B------:R1:W-:Y:S04]  /*af90*/  STS.128 [R31], R8 ;  /* 0x000000081f007388 */ /* 0x0003e80000000c00 */
[----:B------:R1:W-:Y:S02]  /*afa0*/  STS.128 [R28+0x10080], R4 ;  /* 0x010080041c007388 */ /* 0x0003e40000000c00 */
.L_x_215:
[----:B------:R-:W-:Y:S05]  /*afb0*/  BSYNC B1 ;  /* 0x0000000000017941 */ /* 0x000fea0003800000 */
.L_x_214:
[----:B------:R-:W-:Y:S01]  /*afc0*/  IADD3 R3, R193, 0x20, RZ ;  /* 0x00000020c1037810 */ /* 0x000fe20007ffe0ff */
[----:B------:R-:W-:Y:S03]  /*afd0*/  BSSY B1, `(.L_x_218) ;  /* 0x00000c8000017945 */ /* 0x000fe60003800000 */
[----:B------:R-:W-:-:S13]  /*afe0*/  ISETP.GE.AND P0, PT, R3, R41, PT ;  /* 0x000000290300720c */ /* 0x000fda0003f06270 */
[----:B------:R-:W-:Y:S05]  /*aff0*/  @P0 BRA `(.L_x_219) ;  /* 0x00000c5000000947 */ /* 0x000fea0003800000 */
[----:B------:R-:W-:Y:S01]  /*b000*/  ISETP.GE.AND P0, PT, R132, c[0x0][0x27c], PT ;  /* 0x00009f0084007a0c */ /* 0x000fe20003f06270 */
[----:B------:R-:W-:Y:S01]  /*b010*/  IMAD.SHL.U32 R0, R3, 0x40, RZ ;  /* 0x0000004003007824 */ /* 0x000fe200078e00ff */
[----:B------:R-:W-:Y:S01]  /*b020*/  SHF.R.S32.HI R2, RZ, 0x1f, R3 ;  /* 0x0000001fff027819 */ /* 0x000fe20000011403 */
[----:B------:R-:W-:Y:S03]  /*b030*/  BSSY B0, `(.L_x_220) ;  /* 0x0000061000007945 */ /* 0x000fe60003800000 */
[----:B------:R-:W-:Y:S02]  /*b040*/  LEA.HI R2, R2, R3, RZ, 0x3 ;  /* 0x0000000302027211 */ /* 0x000fe400078f18ff */
[----:B------:R-:W-:-:S03]  /*b050*/  LOP3.LUT R0, R0, 0x1c0, RZ, 0xc0, !PT ;  /* 0x000001c000007812 */ /* 0x000fc600078ec0ff */
[----:B------:R-:W-:Y:S01]  /*b060*/  IMAD.SHL.U32 R2, R2, 0x40, RZ ;  /* 0x0000004002027824 */ /* 0x000fe200078e00ff */
[----:B------:R-:W-:-:S04]  /*b070*/  SHF.R.U32.HI R49, RZ, 0x3, R0 ;  /* 0x00000003ff317819 */ /* 0x000fc80000011600 */
[----:B------:R-:W-:Y:S01]  /*b080*/  LOP3.LUT R18, R2, 0xfffffe00, RZ, 0xc0, !PT ;  /* 0xfffffe0002127812 */ /* 0x000fe200078ec0ff */
[----:B------:R-:W-:Y:S05]  /*b090*/  @P0 BRA `(.L_x_221) ;  /* 0x000005a000000947 */ /* 0x000fea0003800000 */
[----:B-1----:R-:W-:Y:S01]  /*b0a0*/  MOV R5, c[0x0][0x27c] ;  /* 0x00009f0000057a02 */ /* 0x002fe20000000f00 */
[----:B------:R-:W-:Y:S01]  /*b0b0*/  HADD2.F32 R14, -RZ, R45.H0_H0 ;  /* 0x2000002dff0e7230 */ /* 0x000fe20000004100 */
[----:B------:R-:W-:Y:S02]  /*b0c0*/  LOP3.LUT R2, R0, 0x38, R132, 0xf8, !PT ;  /* 0x0000003800027812 */ /* 0x000fe400078ef884 */
[----:B------:R-:W-:-:S04]  /*b0d0*/  LEA.HI R5, R5, R219, RZ, 0x1d ;  /* 0x000000db05057211 */ /* 0x000fc800078fe8ff */
[----:B------:R-:W-:Y:S02]  /*b0e0*/  SHF.R.S32.HI R4, RZ, 0x1f, R5 ;  /* 0x0000001fff047819 */ /* 0x000fe40000011405 */
[----:B------:R-:W-:Y:S02]  /*b0f0*/  SHF.L.U32 R3, R5, 0x3, RZ ;  /* 0x0000000305037819 */ /* 0x000fe400000006ff */
[----:B------:R-:W-:Y:S02]  /*b100*/  LEA.HI R5, R4, R5, RZ, 0x3 ;  /* 0x0000000504057211 */ /* 0x000fe400078f18ff */
[----:B------:R-:W-:Y:S02]  /*b110*/  LOP3.LUT R4, R18, R2, R49, 0xf6, !PT ;  /* 0x0000000212047212 */ /* 0x000fe400078ef631 */
[----:B------:R-:W-:Y:S02]  /*b120*/  LOP3.LUT R3, R0, 0x38, R3, 0xf8, !PT ;  /* 0x0000003800037812 */ /* 0x000fe400078ef803 */
[----:B------:R-:W-:-:S02]  /*b130*/  SHF.L.U32 R2, R5, 0xa, RZ ;  /* 0x0000000a05027819 */ /* 0x000fc400000006ff */
[----:B------:R-:W-:Y:S02]  /*b140*/  LOP3.LUT R3, R3, R49, RZ, 0x3c, !PT ;  /* 0x0000003103037212 */ /* 0x000fe400078e3cff */
[----:B------:R-:W-:Y:S02]  /*b150*/  LOP3.LUT R2, R2, 0x7fffe000, RZ, 0xc0, !PT ;  /* 0x7fffe00002027812 */ /* 0x000fe400078ec0ff */
[----:B------:R-:W-:Y:S02]  /*b160*/  LEA R32, R4, 0x10080, 0x1 ;  /* 0x0001008004207811 */ /* 0x000fe400078e08ff */
[----:B------:R-:W-:Y:S01]  /*b170*/  IADD3 R2, R3, R2, R18 ;  /* 0x0000000203027210 */ /* 0x000fe20007ffe012 */
[--C-:B------:R-:W-:Y:S02]  /*b180*/  HADD2.F32 R3, -RZ, R42.reuse.H0_H0 ;  /* 0x2000002aff037230 */ /* 0x100fe40000004100 */
[----:B------:R-:W1:Y:S01]  /*b190*/  LDS.128 R4, [R32] ;  /* 0x0000000020047984 */ /* 0x000e620000000c00 */
[----:B------:R-:W-:Y:S01]  /*b1a0*/  SHF.L.U32 R29, R2, 0x1, RZ ;  /* 0x00000001021d7819 */ /* 0x000fe200000006ff */
[----:B------:R-:W-:-:S04]  /*b1b0*/  HADD2.F32 R2, -RZ, R42.H1_H1 ;  /* 0x3000002aff027230 */ /* 0x000fc80000004100 */
[----:B------:R-:W2:Y:S01]  /*b1c0*/  LDS.128 R8, [R29+0x10080] ;  /* 0x010080001d087984 */ /* 0x000ea20000000c00 */
[--C-:B-1----:R-:W-:Y:S02]  /*b1d0*/  HADD2.F32 R21, -RZ, R5.reuse.H0_H0 ;  /* 0x20000005ff157230 */ /* 0x102fe40000004100 */
[----:B------:R-:W-:Y:S02]  /*b1e0*/  HADD2.F32 R20, -RZ, R5.H1_H1 ;  /* 0x30000005ff147230 */ /* 0x000fe40000004100 */
[----:B------:R-:W-:Y:S02]  /*b1f0*/  HADD2.F32 R19, -RZ, R4.H0_H0 ;  /* 0x20000004ff137230 */ /* 0x000fe40000004100 */
[----:B--2---:R-:W-:Y:S02]  /*b200*/  HADD2.F32 R5, -RZ, R8.H0_H0 ;  /* 0x20000008ff057230 */ /* 0x004fe40000004100 */
[----:B------:R-:W-:Y:S02]  /*b210*/  HADD2.F32 R17, -RZ, R4.H1_H1 ;  /* 0x30000004ff117230 */ /* 0x000fe40000004100 */
[----:B------:R-:W-:Y:S01]  /*b220*/  HADD2.F32 R4, -RZ, R8.H1_H1 ;  /* 0x30000008ff047230 */ /* 0x000fe20000004100 */
[C---:B------:R-:W-:Y:S01]  /*b230*/  FMUL.FTZ R8, R3.reuse, R19 ;  /* 0x0000001303087220 */ /* 0x040fe20000410000 */
[--C-:B------:R-:W-:Y:S01]  /*b240*/  HADD2.F32 R16, -RZ, R11.reuse.H0_H0 ;  /* 0x2000000bff107230 */ /* 0x100fe20000004100 */
[----:B------:R-:W-:Y:S01]  /*b250*/  FMUL.FTZ R35, R3, R5 ;  /* 0x0000000503237220 */ /* 0x000fe20000410000 */
[----:B------:R-:W-:Y:S01]  /*b260*/  HADD2.F32 R15, -RZ, R11.H1_H1 ;  /* 0x3000000bff0f7230 */ /* 0x000fe20000004100 */
[----:B------:R-:W-:Y:S01]  /*b270*/  FMUL.FTZ R3, R2, R17 ;  /* 0x0000001102037220 */ /* 0x000fe20000410000 */
[--C-:B------:R-:W-:Y:S01]  /*b280*/  HADD2.F32 R23, -RZ, R6.reuse.H0_H0 ;  /* 0x20000006ff177230 */ /* 0x100fe20000004100 */
[----:B------:R-:W-:Y:S01]  /*b290*/  FFMA.FTZ R38, R14, R5, R8 ;  /* 0x000000050e267223 */ /* 0x000fe20000010008 */
[----:B------:R-:W-:Y:S01]  /*b2a0*/  HADD2.F32 R22, -RZ, R6.H1_H1 ;  /* 0x30000006ff167230 */ /* 0x000fe20000004100 */
[----:B------:R-:W-:Y:S01]  /*b2b0*/  FMUL.FTZ R34, R2, R4 ;  /* 0x0000000402227220 */ /* 0x000fe20000410000 */
[----:B------:R-:W-:Y:S01]  /*b2c0*/  HADD2.F32 R11, -RZ, R46.H0_H0 ;  /* 0x2000002eff0b7230 */ /* 0x000fe20000004100 */
[----:B------:R-:W-:Y:S01]  /*b2d0*/  FFMA.FTZ R14, R14, R19, -R35 ;  /* 0x000000130e0e7223 */ /* 0x000fe20000010823 */
[----:B------:R-:W-:-:S02]  /*b2e0*/  HADD2.F32 R6, -RZ, R43.H0_H0 ;  /* 0x2000002bff067230 */ /* 0x000fc40000004100 */
[--C-:B------:R-:W-:Y:S01]  /*b2f0*/  HADD2.F32 R25, -RZ, R7.reuse.H0_H0 ;  /* 0x20000007ff197230 */ /* 0x100fe20000004100 */
[----:B------:R-:W-:Y:S01]  /*b300*/  FFMA.FTZ R37, R11, R4, R3 ;  /* 0x000000040b257223 */ /* 0x000fe20000010003 */
[----:B------:R-:W-:Y:S01]  /*b310*/  HADD2.F32 R24, -RZ, R7.H1_H1 ;  /* 0x30000007ff187230 */ /* 0x000fe20000004100 */
[C---:B------:R-:W-:Y:S01]  /*b320*/  FMUL.FTZ R5, R6.reuse, R21 ;  /* 0x0000001506057220 */ /* 0x040fe20000410000 */
[--C-:B------:R-:W-:Y:S02]  /*b330*/  HADD2.F32 R7, -RZ, R9.reuse.H0_H0 ;  /* 0x20000009ff077230 */ /* 0x100fe40000004100 */
[----:B------:R-:W-:Y:S02]  /*b340*/  HADD2.F32 R12, -RZ, R9.H1_H1 ;  /* 0x30000009ff0c7230 */ /* 0x000fe40000004100 */
[--C-:B------:R-:W-:Y:S01]  /*b350*/  HADD2.F32 R9, -RZ, R10.reuse.H0_H0 ;  /* 0x2000000aff097230 */ /* 0x100fe20000004100 */
[----:B------:R-:W-:Y:S01]  /*b360*/  FMUL.FTZ R31, R6, R7 ;  /* 0x00000007061f7220 */ /* 0x000fe20000410000 */
[----:B------:R-:W-:-:S02]  /*b370*/  HADD2.F32 R13, -RZ, R10.H1_H1 ;  /* 0x3000000aff0d7230 */ /* 0x000fc40000004100 */
[----:B------:R-:W-:Y:S02]  /*b380*/  HADD2.F32 R10, -RZ, R47.H0_H0 ;  /* 0x2000002fff0a7230 */ /* 0x000fe40000004100 */
[----:B------:R-:W-:Y:S02]  /*b390*/  HADD2.F32 R3, -RZ, R43.H1_H1 ;  /* 0x3000002bff037230 */ /* 0x000fe40000004100 */
[----:B------:R-:W-:Y:S01]  /*b3a0*/  HADD2.F32 R2, -RZ, R44.H0_H0 ;  /* 0x2000002cff027230 */ /* 0x000fe20000004100 */
[----:B------:R-:W-:Y:S01]  /*b3b0*/  FFMA.FTZ R36, R10, R7, R5 ;  /* 0x000000070a247223 */ /* 0x000fe20000010005 */
[----:B------:R-:W-:Y:S01]  /*b3c0*/  HADD2.F32 R8, -RZ, R47.H1_H1 ;  /* 0x3000002fff087230 */ /* 0x000fe20000004100 */
[----:B------:R-:W-:Y:S01]  /*b3d0*/  FMUL.FTZ R6, R3, R20 ;  /* 0x0000001403067220 */ /* 0x000fe20000410000 */
[----:B------:R-:W-:Y:S01]  /*b3e0*/  HADD2.F32 R7, -RZ, R48.H0_H0 ;  /* 0x20000030ff077230 */ /* 0x000fe20000004100 */
[----:B------:R-:W-:Y:S01]  /*b3f0*/  FMUL.FTZ R5, R2, R23 ;  /* 0x0000001702057220 */ /* 0x000fe20000410000 */
[----:B------:R-:W-:Y:S01]  /*b400*/  HADD2.F32 R4, -RZ, R44.H1_H1 ;  /* 0x3000002cff047230 */ /* 0x000fe20000004100 */
[----:B------:R-:W-:Y:S01]  /*b410*/  FFMA.FTZ R33, R8, R12, R6 ;  /* 0x0000000c08217223 */ /* 0x000fe20000010006 */
[----:B------:R-:W-:Y:S01]  /*b420*/  HADD2.F32 R6, -RZ, R48.H1_H1 ;  /* 0x30000030ff067230 */ /* 0x000fe20000004100 */
[-C--:B------:R-:W-:Y:S01]  /*b430*/  FMUL.FTZ R27, R2, R9.reuse ;  /* 0x00000009021b7220 */ /* 0x080fe20000410000 */
[----:B------:R-:W-:Y:S01]  /*b440*/  HADD2.F32 R2, -RZ, R45.H1_H1 ;  /* 0x3000002dff027230 */ /* 0x000fe20000004100 */
[----:B------:R-:W-:-:S02]  /*b450*/  FFMA.FTZ R30, R7, R9, R5 ;  /* 0x00000009071e7223 */ /* 0x000fc40000010005 */
[----:B------:R-:W-:Y:S01]  /*b460*/  FMUL.FTZ R28, R3, R12 ;  /* 0x0000000c031c7220 */ /* 0x000fe20000410000 */
[----:B------:R-:W-:Y:S01]  /*b470*/  HADD2.F32 R3, -RZ, R46.H1_H1 ;  /* 0x3000002eff037230 */ /* 0x000fe20000004100 */
[C---:B------:R-:W-:Y:S02]  /*b480*/  FMUL.FTZ R5, R4.reuse, R22 ;  /* 0x0000001604057220 */ /* 0x040fe40000410000 */
[-C--:B------:R-:W-:Y:S01]  /*b490*/  FMUL.FTZ R26, R4, R13.reuse ;  /* 0x0000000d041a7220 */ /* 0x080fe20000410000 */
[--C-:B------:R-:W-:Y:S01]  /*b4a0*/  HADD2.F32 R4, -RZ, R50.reuse.H0_H0 ;  /* 0x20000032ff047230 */ /* 0x100fe20000004100 */
[----:B------:R-:W-:Y:S01]  /*b4b0*/  FFMA.FTZ R13, R6, R13, R5 ;  /* 0x0000000d060d7223 */ /* 0x000fe20000010005 */
[----:B------:R-:W-:Y:S01]  /*b4c0*/  HADD2.F32 R5, -RZ, R50.H1_H1 ;  /* 0x30000032ff057230 */ /* 0x000fe20000004100 */
[----:B------:R-:W-:Y:S02]  /*b4d0*/  FMUL.FTZ R12, R2, R24 ;  /* 0x00000018020c7220 */ /* 0x000fe40000410000 */
[----:B------:R-:W-:-:S02]  /*b4e0*/  FMUL.FTZ R9, R3, R25 ;  /* 0x0000001903097220 */ /* 0x000fc40000410000 */
[-C--:B------:R-:W-:Y:S02]  /*b4f0*/  FMUL.FTZ R2, R2, R15.reuse ;  /* 0x0000000f02027220 */ /* 0x080fe40000410000 */
[-C--:B------:R-:W-:Y:S02]  /*b500*/  FMUL.FTZ R3, R3, R16.reuse ;  /* 0x0000001003037220 */ /* 0x080fe40000410000 */
[----:B------:R-:W-:Y:S02]  /*b510*/  FFMA.FTZ R15, R4, R15, R12 ;  /* 0x0000000f040f7223 */ /* 0x000fe4000001000c */
[----:B------:R-:W-:Y:S02]  /*b520*/  FFMA.FTZ R12, R11, R17, -R34 ;  /* 0x000000110b0c7223 */ /* 0x000fe40000010822 */
[----:B------:R-:W-:Y:S02]  /*b530*/  FFMA.FTZ R16, R5, R16, R9 ;  /* 0x0000001005107223 */ /* 0x000fe40000010009 */
[----:B------:R-:W-:-:S02]  /*b540*/  FFMA.FTZ R11, R10, R21, -R31 ;  /* 0x000000150a0b7223 */ /* 0x000fc4000001081f */
[----:B------:R-:W-:Y:S01]  /*b550*/  FFMA.FTZ R9, R8, R20, -R28 ;  /* 0x0000001408097223 */ /* 0x000fe2000001081c */
[----:B------:R-:W-:Y:S01]  /*b560*/  F2FP.PACK_AB R8, R12, R14 ;  /* 0x0000000e0c08723e */ /* 0x000fe200000000ff */
[----:B------:R-:W-:Y:S02]  /*b570*/  FFMA.FTZ R10, R7, R23, -R27 ;  /* 0x00000017070a7223 */ /* 0x000fe4000001081b */
        /* <DEDUP_REMOVED lines=12> */
.L_x_221:
[----:B------:R-:W-:Y:S05]  /*b640*/  BSYNC B0 ;  /* 0x0000000000007941 */ /* 0x000fea0003800000 */
.L_x_220:
[----:B------:R-:W-:-:S13]  /*b650*/  ISETP.GE.AND P0, PT, R134, c[0x0][0x27c], PT ;  /* 0x00009f0086007a0c */ /* 0x000fda0003f06270 */
[----:B------:R-:W-:Y:S05]  /*b660*/  @P0 BRA `(.L_x_219) ;  /* 0x000005e000000947 */ /* 0x000fea0003800000 */
[----:B------:R-:W-:Y:S01]  /*b670*/  MOV R2, c[0x0][0x27c] ;  /* 0x00009f0000027a02 */ /* 0x000fe20000000f00 */
[----:B------:R-:W-:Y:S01]  /*b680*/  HADD2.F32 R13, -RZ, R55.H0_H0 ;  /* 0x20000037ff0d7230 */ /* 0x000fe20000004100 */
[----:B-1----:R-:W-:Y:S02]  /*b690*/  LEA.HI R4, R40, R134, RZ, 0x6 ;  /* 0x0000008628047211 */ /* 0x002fe400078f30ff */
[----:B------:R-:W-:Y:S02]  /*b6a0*/  LEA.HI R2, R2, R52, RZ, 0x1d ;  /* 0x0000003402027211 */ /* 0x000fe400078fe8ff */
[----:B------:R-:W-:Y:S02]  /*b6b0*/  SHF.L.U32 R6, R4, 0x7, RZ ;  /* 0x0000000704067819 */ /* 0x000fe400000006ff */
[----:B------:R-:W-:Y:S02]  /*b6c0*/  SHF.R.S32.HI R4, RZ, 0x1f, R2 ;  /* 0x0000001fff047819 */ /* 0x000fe40000011402 */
[----:B------:R-:W-:-:S02]  /*b6d0*/  SHF.L.U32 R5, R2, 0x3, RZ ;  /* 0x0000000302057819 */ /* 0x000fc400000006ff */
[----:B------:R-:W-:Y:S02]  /*b6e0*/  LEA.HI R4, R4, R2, RZ, 0x3 ;  /* 0x0000000204047211 */ /* 0x000fe400078f18ff */
[C---:B------:R-:W-:Y:S02]  /*b6f0*/  LOP3.LUT R3, R0.reuse, 0x38, R39, 0xf8, !PT ;  /* 0x0000003800037812 */ /* 0x040fe400078ef827 */
[----:B------:R-:W-:Y:S02]  /*b700*/  LOP3.LUT R2, R0, 0x38, R5, 0xf8, !PT ;  /* 0x0000003800027812 */ /* 0x000fe400078ef805 */
[----:B------:R-:W-:Y:S02]  /*b710*/  SHF.L.U32 R0, R4, 0xa, RZ ;  /* 0x0000000a04007819 */ /* 0x000fe400000006ff */
[----:B------:R-:W-:Y:S02]  /*b720*/  LOP3.LUT R3, R3, R49, RZ, 0x3c, !PT ;  /* 0x0000003103037212 */ /* 0x000fe400078e3cff */
[----:B------:R-:W-:-:S02]  /*b730*/  LOP3.LUT R6, R6, 0xffffe000, RZ, 0xc0, !PT ;  /* 0xffffe00006067812 */ /* 0x000fc400078ec0ff */
[----:B------:R-:W-:Y:S02]  /*b740*/  LOP3.LUT R2, R2, R49, RZ, 0x3c, !PT ;  /* 0x0000003102027212 */ /* 0x000fe400078e3cff */
[----:B------:R-:W-:Y:S02]  /*b750*/  LOP3.LUT R0, R0, 0x7fffe000, RZ, 0xc0, !PT ;  /* 0x7fffe00000007812 */ /* 0x000fe400078ec0ff */
[--C-:B------:R-:W-:Y:S02]  /*b760*/  IADD3 R3, R3, R6, R18.reuse ;  /* 0x0000000603037210 */ /* 0x100fe40007ffe012 */
[----:B------:R-:W-:Y:S01]  /*b770*/  IADD3 R0, R2, R0, R18 ;  /* 0x0000000002007210 */ /* 0x000fe20007ffe012 */
[--C-:B------:R-:W-:Y:S01]  /*b780*/  HADD2.F32 R2, -RZ, R51.reuse.H0_H0 ;  /* 0x20000033ff027230 */ /* 0x100fe20000004100 */
[----:B------:R-:W-:Y:S02]  /*b790*/  LEA R30, R3, 0x10080, 0x1 ;  /* 0x00010080031e7811 */ /* 0x000fe400078e08ff */
[----:B------:R-:W-:Y:S01]  /*b7a0*/  SHF.L.U32 R27, R0, 0x1, RZ ;  /* 0x00000001001b7819 */ /* 0x000fe200000006ff */
[----:B------:R-:W-:-:S02]  /*b7b0*/  HADD2.F32 R0, -RZ, R51.H1_H1 ;  /* 0x30000033ff007230 */ /* 0x000fc40000004100 */
[----:B------:R-:W1:Y:S04]  /*b7c0*/  LDS.128 R4, [R30] ;  /* 0x000000001e047984 */ /* 0x000e680000000c00 */
[----:B------:R-:W2:Y:S01]  /*b7d0*/  LDS.128 R8, [R27+0x10080] ;  /* 0x010080001b087984 */ /* 0x000ea20000000c00 */
[--C-:B-1----:R-:W-:Y:S02]  /*b7e0*/  HADD2.F32 R17, -RZ, R4.reuse.H0_H0 ;  /* 0x20000004ff117230 */ /* 0x102fe40000004100 */
[----:B------:R-:W-:Y:S02]  /*b7f0*/  HADD2.F32 R16, -RZ, R4.H1_H1 ;  /* 0x30000004ff107230 */ /* 0x000fe40000004100 */
[----:B--2---:R-:W-:Y:S02]  /*b800*/  HADD2.F32 R4, -RZ, R8.H0_H0 ;  /* 0x20000008ff047230 */ /* 0x004fe40000004100 */
[----:B------:R-:W-:-:S02]  /*b810*/  HADD2.F32 R23, -RZ, R7.H0_H0 ;  /* 0x20000007ff177230 */ /* 0x000fc40000004100 */
[----:B------:R-:W-:Y:S01]  /*b820*/  HADD2.F32 R22, -RZ, R7.H1_H1 ;  /* 0x30000007ff167230 */ /* 0x000fe20000004100 */
[CC--:B------:R-:W-:Y:S01]  /*b830*/  FMUL.FTZ R7, R2.reuse, R17.reuse ;  /* 0x0000001102077220 */ /* 0x0c0fe20000410000 */
[--C-:B------:R-:W-:Y:S01]  /*b840*/  HADD2.F32 R15, -RZ, R11.reuse.H0_H0 ;  /* 0x2000000bff0f7230 */ /* 0x100fe20000004100 */
[----:B------:R-:W-:Y:S01]  /*b850*/  FMUL.FTZ R33, R2, R4 ;  /* 0x0000000402217220 */ /* 0x000fe20000410000 */
[----:B------:R-:W-:Y:S01]  /*b860*/  HADD2.F32 R14, -RZ, R11.H1_H1 ;  /* 0x3000000bff0e7230 */ /* 0x000fe20000004100 */
[----:B------:R-:W-:Y:S01]  /*b870*/  FMUL.FTZ R2, R0, R16 ;  /* 0x0000001000027220 */ /* 0x000fe20000410000 */
[--C-:B------:R-:W-:Y:S01]  /*b880*/  HADD2.F32 R19, -RZ, R5.reuse.H0_H0 ;  /* 0x20000005ff137230 */ /* 0x100fe20000004100 */
[C---:B------:R-:W-:Y:S01]  /*b890*/  FFMA.FTZ R36, R13.reuse, R4, R7 ;  /* 0x000000040d247223 */ /* 0x040fe20000010007 */
[----:B------:R-:W-:Y:S01]  /*b8a0*/  HADD2.F32 R18, -RZ, R5.H1_H1 ;  /* 0x30000005ff127230 */ /* 0x000fe20000004100 */
[----:B------:R-:W-:Y:S01]  /*b8b0*/  FFMA.FTZ R13, R13, R17, -R33 ;  /* 0x000000110d0d7223 */ /* 0x000fe20000010821 */
[----:B------:R-:W-:-:S02]  /*b8c0*/  HADD2.F32 R3, -RZ, R8.H1_H1 ;  /* 0x30000008ff037230 */ /* 0x000fc40000004100 */
[----:B------:R-:W-:Y:S02]  /*b8d0*/  HADD2.F32 R11, -RZ, R56.H0_H0 ;  /* 0x20000038ff0b7230 */ /* 0x000fe40000004100 */
[----:B------:R-:W-:Y:S01]  /*b8e0*/  HADD2.F32 R5, -RZ, R53.H0_H0 ;  /* 0x20000035ff057230 */ /* 0x000fe20000004100 */
[-C--:B------:R-:W-:Y:S01]  /*b8f0*/  FMUL.FTZ R32, R0, R3.reuse ;  /* 0x0000000300207220 */ /* 0x080fe20000410000 */
[--C-:B------:R-:W-:Y:S01]  /*b900*/  HADD2.F32 R21, -RZ, R6.reuse.H0_H0 ;  /* 0x20000006ff157230 */ /* 0x100fe20000004100 */
[----:B------:R-:W-:Y:S01]  /*b910*/  FFMA.FTZ R35, R11, R3, R2 ;  /* 0x000000030b237223 */ /* 0x000fe20000010002 */
[----:B------:R-:W-:Y:S01]  /*b920*/  HADD2.F32 R20, -RZ, R6.H1_H1 ;  /* 0x30000006ff147230 */ /* 0x000fe20000004100 */
[----:B------:R-:W-:Y:S01]  /*b930*/  FMUL.FTZ R4, R5, R19 ;  /* 0x0000001305047220 */ /* 0x000fe20000410000 */
[--C-:B------:R-:W-:Y:S02]  /*b940*/  HADD2.F32 R8, -RZ, R10.reuse.H0_H0 ;  /* 0x2000000aff087230 */ /* 0x100fe40000004100 */
[----:B------:R-:W-:-:S02]  /*b950*/  HADD2.F32 R12, -RZ, R10.H1_H1 ;  /* 0x3000000aff0c7230 */ /* 0x000fc40000004100 */
[----:B------:R-:W-:Y:S02]  /*b960*/  HADD2.F32 R6, -RZ, R9.H0_H0 ;  /* 0x20000009ff067230 */ /* 0x000fe40000004100 */
[----:B------:R-:W-:Y:S02]  /*b970*/  HADD2.F32 R10, -RZ, R57.H0_H0 ;  /* 0x20000039ff0a7230 */ /* 0x000fe40000004100 */
[----:B------:R-:W-:Y:S01]  /*b980*/  HADD2.F32 R2, -RZ, R53.H1_H1 ;  /* 0x30000035ff027230 */ /* 0x000fe20000004100 */
[-C--:B------:R-:W-:Y:S01]  /*b990*/  FMUL.FTZ R29, R5, R6.reuse ;  /* 0x00000006051d7220 */ /* 0x080fe20000410000 */
[----:B------:R-:W-:Y:S01]  /*b9a0*/  HADD2.F32 R0, -RZ, R54.H0_H0 ;  /* 0x20000036ff007230 */ /* 0x000fe20000004100 */
[----:B------:R-:W-:Y:S01]  /*b9b0*/  FFMA.FTZ R34, R10, R6, R4 ;  /* 0x000000060a227223 */ /* 0x000fe20000010004 */
[----:B------:R-:W-:Y:S01]  /*b9c0*/  HADD2.F32 R9, -RZ, R9.H1_H1 ;  /* 0x30000009ff097230 */ /* 0x000fe20000004100 */
[----:B------:R-:W-:Y:S01]  /*b9d0*/  FMUL.FTZ R5, R2, R18 ;  /* 0x0000001202057220 */ /* 0x000fe20000410000 */
[----:B------:R-:W-:Y:S01]  /*b9e0*/  HADD2.F32 R7, -RZ, R57.H1_H1 ;  /* 0x30000039ff077230 */ /* 0x000fe20000004100 */
[----:B------:R-:W-:Y:S01]  /*b9f0*/  FMUL.FTZ R4, R0, R21 ;  /* 0x0000001500047220 */ /* 0x000fe20000410000 */
[----:B------:R-:W-:Y:S01]  /*ba00*/  HADD2.F32 R6, -RZ, R58.H0_H0 ;  /* 0x2000003aff067230 */ /* 0x000fe20000004100 */
[-C--:B------:R-:W-:Y:S01]  /*ba10*/  FMUL.FTZ R26, R2, R9.reuse ;  /* 0x00000009021a7220 */ /* 0x080fe20000410000 */
[----:B------:R-:W-:Y:S01]  /*ba20*/  HADD2.F32 R3, -RZ, R54.H1_H1 ;  /* 0x30000036ff037230 */ /* 0x000fe20000004100 */
[----:B------:R-:W-:Y:S01]  /*ba30*/  FFMA.FTZ R31, R7, R9, R5 ;  /* 0x00000009071f7223 */ /* 0x000fe20000010005 */
[----:B------:R-:W-:Y:S01]  /*ba40*/  HADD2.F32 R5, -RZ, R58.H1_H1 ;  /* 0x3000003aff057230 */ /* 0x000fe20000004100 */
[----:B------:R-:W-:Y:S01]  /*ba50*/  FFMA.FTZ R28, R6, R8, R4 ;  /* 0x00000008061c7223 */ /* 0x000fe20000010004 */
[----:B------:R-:W-:Y:S01]  /*ba60*/  HADD2.F32 R2, -RZ, R56.H1_H1 ;  /* 0x30000038ff027230 */ /* 0x000fe20000004100 */
[----:B------:R-:W-:-:S02]  /*ba70*/  FMUL.FTZ R4, R3, R20 ;  /* 0x0000001403047220 */ /* 0x000fc40000410000 */
[----:B------:R-:W-:Y:S01]  /*ba80*/  FMUL.FTZ R25, R0, R8 ;  /* 0x0000000800197220 */ /* 0x000fe20000410000 */
[----:B------:R-:W-:Y:S01]  /*ba90*/  HADD2.F32 R0, -RZ, R55.H1_H1 ;  /* 0x30000037ff007230 */ /* 0x000fe20000004100 */
[-C--:B------:R-:W-:Y:S01]  /*baa0*/  FMUL.FTZ R24, R3, R12.reuse ;  /* 0x0000000c03187220 */ /* 0x080fe20000410000 */
[--C-:B------:R-:W-:Y:S01]  /*bab0*/  HADD2.F32 R3, -RZ, R59.reuse.H0_H0 ;  /* 0x2000003bff037230 */ /* 0x100fe20000004100 */
[----:B------:R-:W-:Y:S01]  /*bac0*/  FFMA.FTZ R12, R5, R12, R4 ;  /* 0x0000000c050c7223 */ /* 0x000fe20000010004 */
[----:B------:R-:W-:Y:S01]  /*bad0*/  HADD2.F32 R4, -RZ, R59.H1_H1 ;  /* 0x3000003bff047230 */ /* 0x000fe20000004100 */
[----:B------:R-:W-:Y:S02]  /*bae0*/  FMUL.FTZ R8, R2, R23 ;  /* 0x0000001702087220 */ /* 0x000fe40000410000 */
[----:B------:R-:W-:Y:S02]  /*baf0*/  FMUL.FTZ R9, R0, R22 ;  /* 0x0000001600097220 */ /* 0x000fe40000410000 */
[----:B------:R-:W-:-:S02]  /*bb00*/  FMUL.FTZ R2, R2, R15 ;  /* 0x0000000f02027220 */ /* 0x000fc40000410000 */
[-C--:B------:R-:W-:Y:S02]  /*bb10*/  FMUL.FTZ R0, R0, R14.reuse ;  /* 0x0000000e00007220 */ /* 0x080fe40000410000 */
[----:B------:R-:W-:Y:S02]  /*bb20*/  FFMA.FTZ R15, R4, R15, R8 ;  /* 0x0000000f040f7223 */ /* 0x000fe40000010008 */
[----:B------:R-:W-:Y:S02]  /*bb30*/  FFMA.FTZ R14, R3, R14, R9 ;  /* 0x0000000e030e7223 */ /* 0x000fe40000010009 */
        /* <DEDUP_REMOVED lines=15> */
[----:B------:R1:W-:Y:S04]  /*bc30*/  STS.128 [R30], R8 ;  /* 0x000000081e007388 */ /* 0x0003e80000000c00 */
[----:B------:R1:W-:Y:S02]  /*bc40*/  STS.128 [R27+0x10080], R4 ;  /* 0x010080041b007388 */ /* 0x0003e40000000c00 */
.L_x_219:
[----:B------:R-:W-:Y:S05]  /*bc50*/  BSYNC B1 ;  /* 0x0000000000017941 */ /* 0x000fea0003800000 */
.L_x_218:
[----:B------:R-:W-:Y:S01]  /*bc60*/  IADD3 R0, R193, 0x40, RZ ;  /* 0x00000040c1007810 */ /* 0x000fe20007ffe0ff */
[----:B------:R-:W-:Y:S03]  /*bc70*/  BSSY B1, `(.L_x_222) ;  /* 0x00000bb000017945 */ /* 0x000fe60003800000 */
[----:B------:R-:W-:-:S13]  /*bc80*/  ISETP.GE.AND P0, PT, R0, R41, PT ;  /* 0x000000290000720c */ /* 0x000fda0003f06270 */
[----:B------:R-:W-:Y:S05]  /*bc90*/  @P0 BRA `(.L_x_223) ;  /* 0x00000b8000000947 */ /* 0x000fea0003800000 */
[----:B------:R-:W-:Y:S01]  /*bca0*/  ISETP.GE.AND P0, PT, R132, c[0x0][0x27c], PT ;  /* 0x00009f0084007a0c */ /* 0x000fe20003f06270 */
[----:B------:R-:W-:Y:S01]  /*bcb0*/  BSSY B0, `(.L_x_224) ;  /* 0x000005d000007945 */ /* 0x000fe20003800000 */
[----:B------:R-:W-:-:S11]  /*bcc0*/  SHF.R.U32.HI R37, RZ, 0x3, R246 ;  /* 0x00000003ff257819 */ /* 0x000fd600000116f6 */
[----:B------:R-:W-:Y:S05]  /*bcd0*/  @P0 BRA `(.L_x_225) ;  /* 0x000005a000000947 */ /* 0x000fea0003800000 */
[----:B------:R-:W-:Y:S01]  /*bce0*/  MOV R3, c[0x0][0x27c] ;  /* 0x00009f0000037a02 */ /* 0x000fe20000000f00 */
[----:B------:R-:W-:Y:S01]  /*bcf0*/  HADD2.F32 R13, -RZ, R45.H0_H0 ;  /* 0x2000002dff0d7230 */ /* 0x000fe20000004100 */
[----:B------:R-:W-:Y:S02]  /*bd00*/  LOP3.LUT R0, R246, 0x38, R132, 0xf8, !PT ;  /* 0x00000038f6007812 */ /* 0x000fe400078ef884 */
[----:B------:R-:W-:-:S04]  /*bd10*/  LEA.HI R3, R3, R219, RZ, 0x1d ;  /* 0x000000db03037211 */ /* 0x000fc800078fe8ff */
[----:B-1----:R-:W-:Y:S02]  /*bd20*/  SHF.R.S32.HI R4, RZ, 0x1f, R3 ;  /* 0x0000001fff047819 */ /* 0x002fe40000011403 */
        /* <DEDUP_REMOVED lines=16> */
[--C-:B------:R-:W-:Y:S02]  /*be30*/  HADD2.F32 R23, -RZ, R7.reuse.H0_H0 ;  /* 0x20000007ff177230 */ /* 0x100fe40000004100 */
[--C-:B--2---:R-:W-:Y:S02]  /*be40*/  HADD2.F32 R4, -RZ, R8.reuse.H0_H0 ;  /* 0x20000008ff047230 */ /* 0x104fe40000004100 */
        /* <DEDUP_REMOVED lines=67> */
.L_x_225:
[----:B------:R-:W-:Y:S05]  /*c280*/  BSYNC B0 ;  /* 0x0000000000007941 */ /* 0x000fea0003800000 */
.L_x_224:
[----:B------:R-:W-:-:S13]  /*c290*/  ISETP.GE.AND P0, PT, R134, c[0x0][0x27c], PT ;  /* 0x00009f0086007a0c */ /* 0x000fda0003f06270 */
[----:B------:R-:W-:Y:S05]  /*c2a0*/  @P0 BRA `(.L_x_223) ;  /* 0x0000057000000947 */ /* 0x000fea0003800000 */
[----:B------:R-:W-:Y:S01]  /*c2b0*/  MOV R0, c[0x0][0x27c] ;  /* 0x00009f0000007a02 */ /* 0x000fe20000000f00 */
[----:B-1----:R-:W1:Y:S01]  /*c2c0*/  LDS.128 R4, [R250] ;  /* 0x00000000fa047984 */ /* 0x002e620000000c00 */
[----:B------:R-:W-:Y:S02]  /*c2d0*/  HADD2.F32 R13, -RZ, R55.H0_H0 ;  /* 0x20000037ff0d7230 */ /* 0x000fe40000004100 */
[----:B------:R-:W-:-:S04]  /*c2e0*/  LEA.HI R0, R0, R52, RZ, 0x1d ;  /* 0x0000003400007211 */ /* 0x000fc800078fe8ff */
        /* <DEDUP_REMOVED lines=23> */
[--C-:B------:R-:W-:Y:S02]  /*c460*/  HADD2.F32 R15, -RZ, R11.reuse.H0_H0 ;  /* 0x2000000bff0f7230 */ /* 0x100fe40000004100 */
[----:B------:R-:W-:Y:S01]  /*c470*/  HADD2.F32 R14, -RZ, R11.H1_H1 ;  /* 0x3000000bff0e7230 */ /* 0x000fe20000004100 */
[----:B------:R-:W-:Y:S01]  /*c480*/  FMUL.FTZ R32, R2, R4 ;  /* 0x0000000402207220 */ /* 0x000fe20000410000 */
[----:B------:R-:W-:Y:S01]  /*c490*/  HADD2.F32 R3, -RZ, R8.H1_H1 ;  /* 0x30000008ff037230 */ /* 0x000fe20000004100 */
[C---:B------:R-:W-:Y:S01]  /*c4a0*/  FMUL.FTZ R2, R0.reuse, R16 ;  /* 0x0000001000027220 */ /* 0x040fe20000410000 */
[----:B------:R-:W-:Y:S01]  /*c4b0*/  HADD2.F32 R11, -RZ, R56.H0_H0 ;  /* 0x20000038ff0b7230 */ /* 0x000fe20000004100 */
[----:B------:R-:W-:Y:S01]  /*c4c0*/  FFMA.FTZ R35, R13, R4, R7 ;  /* 0x000000040d237223 */ /* 0x000fe20000010007 */
[--C-:B------:R-:W-:Y:S01]  /*c4d0*/  HADD2.F32 R8, -RZ, R10.reuse.H0_H0 ;  /* 0x2000000aff087230 */ /* 0x100fe20000004100 */
[----:B------:R-:W-:Y:S01]  /*c4e0*/  FMUL.FTZ R4, R5, R19 ;  /* 0x0000001305047220 */ /* 0x000fe20000410000 */
[----:B------:R-:W-:Y:S01]  /*c4f0*/  HADD2.F32 R12, -RZ, R10.H1_H1 ;  /* 0x3000000aff0c7230 */ /* 0x000fe20000004100 */
[-C--:B------:R-:W-:Y:S01]  /*c500*/  FFMA.FTZ R34, R11, R3.reuse, R2 ;  /* 0x000000030b227223 */ /* 0x080fe20000010002 */
[----:B------:R-:W-:Y:S01]  /*c510*/  HADD2.F32 R6, -RZ, R9.H0_H0 ;  /* 0x20000009ff067230 */ /* 0x000fe20000004100 */
[----:B------:R-:W-:Y:S01]  /*c520*/  FMUL.FTZ R31, R0, R3 ;  /* 0x00000003001f7220 */ /* 0x000fe20000410000 */
[----:B------:R-:W-:Y:S01]  /*c530*/  HADD2.F32 R10, -RZ, R57.H0_H0 ;  /* 0x20000039ff0a7230 */ /* 0x000fe20000004100 */
[----:B------:R-:W-:Y:S01]  /*c540*/  FFMA.FTZ R13, R13, R17, -R32 ;  /* 0x000000110d0d7223 */ /* 0x000fe20000010820 */
        /* <DEDUP_REMOVED lines=45> */
.L_x_223:
[----:B------:R-:W-:Y:S05]  /*c820*/  BSYNC B1 ;  /* 0x0000000000017941 */ /* 0x000fea0003800000 */
.L_x_222:
[----:B------:R-:W-:-:S04]  /*c830*/  IADD3 R0, R193, 0x60, RZ ;  /* 0x00000060c1007810 */ /* 0x000fc80007ffe0ff */
        /* <DEDUP_REMOVED lines=96> */
.L_x_227:
[----:B------:R-:W-:Y:S05]  /*ce40*/  BSYNC B0 ;  /* 0x0000000000007941 */ /* 0x000fea0003800000 */
.L_x_226:
        /* <DEDUP_REMOVED lines=89> */
.L_x_205:
[----:B------:R-:W-:Y:S05]  /*d3e0*/  BSYNC B2 ;  /* 0x0000000000027941 */ /* 0x000fea0003800000 */
.L_x_177:
[----:B------:R-:W-:-:S04]  /*d3f0*/  DEPBAR.LE SB0, 0x0 ;  /* 0x000080000000791a */ /* 0x000fc80000000000 */
[----:B------:R-:W-:Y:S01]  /*d400*/  BAR.SYNC.DEFER_BLOCKING 0x0 ;  /* 0x0000000000007b1d */ /* 0x000fe20000010000 */
[----:B------:R-:W-:Y:S01]  /*d410*/  IMAD R0, R60, c[0x0][0x208], RZ ;  /* 0x000082003c007a24 */ /* 0x000fe200078e02ff */
[----:B------:R-:W-:Y:S01]  /*d420*/  LOP3.LUT P6, RZ, R222, 0x4, RZ, 0xc0, !PT ;  /* 0x00000004deff7812 */ /* 0x000fe200078cc0ff */
[----:B-1----:R-:W-:Y:S01]  /*d430*/  IMAD.WIDE.U32 R2, R61, c[0x0][0x208], RZ ;  /* 0x000082003d027a25 */ /* 0x002fe200078e00ff */
[----:B------:R-:W-:-:S03]  /*d440*/  IADD3 R223, R115, -0x2, RZ ;  /* 0xfffffffe73df7810 */ /* 0x000fc60007ffe0ff */
[C---:B------:R-:W-:Y:S01]  /*d450*/  IMAD R4, R61.reuse, c[0x0][0x20c], R0 ;  /* 0x000083003d047a24 */ /* 0x040fe200078e0200 */
[----:B------:R-:W-:Y:S01]  /*d460*/  LEA R0, P0, R2, R216, 0x5 ;  /* 0x000000d802007211 */ /* 0x000fe200078028ff */
[----:B------:R-:W-:Y:S02]  /*d470*/  IMAD R60, R61, -0x20, R131 ;  /* 0xffffffe03d3c7824 */ /* 0x000fe400078e0283 */
[----:B------:R-:W-:-:S05]  /*d480*/  IMAD.IADD R3, R3, 0x1, R4 ;  /* 0x0000000103037824 */ /* 0x000fca00078e0204 */
[----:B------:R-:W-:Y:S02]  /*d490*/  LEA.HI.X R2, R2, R221, R3, 0x5, P0 ;  /* 0x000000dd02027211 */ /* 0x000fe400000f2c03 */
[----:B------:R-:W-:-:S04]  /*d4a0*/  LEA R4, P0, R0, c[0x0][0x1f8], 0x1 ;  /* 0x00007e0000047a11 */ /* 0x000fc800078008ff */
[----:B------:R-:W-:Y:S01]  /*d4b0*/  R2P PR, R219, 0x6 ;  /* 0x00000006db007804 */ /* 0x000fe20000000000 */
[----:B------:R-:W-:Y:S01]  /*d4c0*/  LDSM.16.M88.4 R8, [R181] ;  /* 0x00000000b508783b */ /* 0x000fe20000000200 */
[----:B------:R-:W-:Y:S01]  /*d4d0*/  LEA.HI.X R5, R0, c[0x0][0x1fc], R2, 0x1, P0 ;  /* 0x00007f0000057a11 */ /* 0x000fe200000f0c02 */
[----:B------:R-:W-:Y:S01]  /*d4e0*/  IMAD.MOV.U32 R2, RZ, RZ, 0x40 ;  /* 0x00000040ff027424 */ /* 0x000fe200078e00ff */
[----:B------:R-:W-:Y:S01]  /*d4f0*/  LOP3.LUT R0, R62, 0x1, RZ, 0xc0, !PT ;  /* 0x000000013e007812 */ /* 0x000fe200078ec0ff */
[----:B------:R-:W1:Y:S01]  /*d500*/  LDSM.16.M88.4 R28, [R143] ;  /* 0x000000008f1c783b */ /* 0x000e620000000200 */
[----:B------:R-:W-:Y:S02]  /*d510*/  ISETP.GT.AND P0, PT, R60, R193, PT ;  /* 0x000000c13c00720c */ /* 0x000fe40003f04270 */
[----:B------:R-:W-:Y:S01]  /*d520*/  LOP3.LUT P3, RZ, R62, 0x2, RZ, 0xc0, !PT ;  /* 0x000000023eff7812 */ /* 0x000fe2000786c0ff */
[----:B--2-4-:R-:W2:Y:S01]  /*d530*/  LDSM.16.M88.4 R20, [R143+0x800] ;  /* 0x000800008f14783b */ /* 0x014ea20000000200 */
[----:B------:R-:W-:-:S02]  /*d540*/  ISETP.NE.U32.OR P0, PT, R0, 0x1, !P0 ;  /* 0x000000010000780c */ /* 0x000fc40004705470 */
[C---:B------:R-:W-:Y:S01]  /*d550*/  IADD3 R0, R143.reuse, 0x20, RZ ;  /* 0x000000208f007810 */ /* 0x040fe20007ffe0ff */
[----:B------:R-:W-:Y:S01]  /*d560*/  LDSM.16.M88.4 R12, [R182] ;  /* 0x00000000b60c783b */ /* 0x000fe20000000200 */
[C---:B------:R-:W-:Y:S02]  /*d570*/  @P1 IADD3 R0, R143.reuse, -0x20, RZ ;  /* 0xffffffe08f001810 */ /* 0x040fe40007ffe0ff */
[----:B------:R-:W-:Y:S02]  /*d580*/  LOP3.LUT P1, RZ, R62, 0x4, RZ, 0xc0, !PT ;  /* 0x000000043eff7812 */ /* 0x000fe4000782c0ff */
[CC--:B------:R-:W-:Y:S01]  /*d590*/  ISETP.LE.OR P3, PT, R60.reuse, R193.reuse, !P3 ;  /* 0x000000c13c00720c */ /* 0x0c0fe20005f63670 */
[----:B------:R-:W3:Y:S01]  /*d5a0*/  LDSM.16.M88.4 R32, [R0] ;  /* 0x000000000020783b */ /* 0x000ee20000000200 */
[----:B------:R-:W-:Y:S02]  /*d5b0*/  ISETP.LE.OR P1, PT, R60, R193, !P1 ;  /* 0x000000c13c00720c */ /* 0x000fe40004f23670 */
[----:B------:R-:W-:Y:S01]  /*d5c0*/  SEL R2, R2, 0xffffffc0, !P2 ;  /* 0xffffffc002027807 */ /* 0x000fe20005000000 */
[----:B------:R-:W4:Y:S04]  /*d5d0*/  LDSM.16.M88.4 R40, [R0+0x800] ;  /* 0x000800000028783b */ /* 0x000f280000000200 */
[----:B------:R-:W-:Y:S01]  /*d5e0*/  @!PT LDS RZ, [RZ] ;  /* 0x00000000fffff984 */ /* 0x000fe20000000800 */
[----:B------:R-:W-:Y:S01]  /*d5f0*/  @!PT LDS RZ, [RZ] ;  /* 0x00000000fffff984 */ /* 0x000fe20000000800 */
[----:B------:R-:W-:Y:S01]  /*d600*/  @!PT LDS RZ, [RZ] ;  /* 0x00000000fffff984 */ /* 0x000fe20000000800 */
[----:B------:R2:W-:Y:S01]  /*d610*/  LDGSTS.E.BYPASS.LTC128B.128 [R185+0x8080], [R4.64], !P0 ;  /* 0x0808000004b97fae */ /* 0x0005e2000c101d46 */
[----:B------:R-:W-:Y:S01]  /*d620*/  LOP3.LUT P0, RZ, R62, 0x8, RZ, 0xc0, !PT ;  /* 0x000000083eff7812 */ /* 0x000fe2000780c0ff */
[----:B------:R-:W-:-:S02]  /*d630*/  IMAD.IADD R3, R143, 0x1, R2 ;  /* 0x000000018f037824 */ /* 0x000fc400078e0202 */
[----:B------:R2:W-:Y:S01]  /*d640*/  LDGSTS.E.BYPASS.LTC128B.128 [R185+0x9080], [R4.64+0x80], !P3 ;  /* 0x0908008004b97fae */ /* 0x0005e2000d901d46 */
[----:B------:R-:W-:Y:S01]  /*d650*/  ISETP.LE.OR P0, PT, R60, R193, !P0 ;  /* 0x000000c13c00720c */ /* 0x000fe20004703670 */
[----:B------:R-:W-:Y:S02]  /*d660*/  IMAD.IADD R176, R2, 0x1, R0 ;  /* 0x0000000102b07824 */ /* 0x000fe400078e0200 */
[----:B------:R3:W-:Y:S01]  /*d670*/  LDGSTS.E.BYPASS.LTC128B.128 [R185+0xa080], [R4.64+0x100], !P1 ;  /* 0x0a08010004b97fae */ /* 0x0007e2000c901d46 */
[C---:B-1----:R-:W-:Y:S09]  /*d680*/  HMMA.16816.F32 R24, R8.reuse, R28, RZ ;  /* 0x0000001c0818723c */ /* 0x042ff200000018ff */
[----:B------:R3:W-:Y:S04]  /*d690*/  LDGSTS.E.BYPASS.LTC128B.128 [R185+0xb080], [R4.64+0x180], !P0 ;  /* 0x0b08018004b97fae */ /* 0x0007e8000c101d46 */
[----:B------:R-:W-:Y:S01]  /*d6a0*/  LDSM.16.M88.4 R16, [R184] ;  /* 0x00000000b810783b */ /* 0x000fe20000000200 */
[C---:B------:R-:W-:Y:S03]  /*d6b0*/  HMMA.16816.F32 R28, R8.reuse, R30, RZ ;  /* 0x0000001e081c723c */ /* 0x040fe600000018ff */
[----:B------:R-:W1:Y:S04]  /*d6c0*/  LDSM.16.M88.4 R48, [R3] ;  /* 0x000000000330783b */ /* 0x000e680000000200 */
[----:B------:R-:W1:Y:S01]  /*d6d0*/  LDSM.16.M88.4 R44, [R3+0x800] ;  /* 0x00080000032c783b */ /* 0x000e620000000200 */
[C---:B--2---:R-:W-:Y:S03]  /*d6e0*/  HMMA.16816.F32 R36, R8.reuse, R20, RZ ;  /* 0x000000140824723c */ /* 0x044fe600000018ff */
[----:B------:R-:W-:Y:S04]  /*d6f0*/  LDSM.16.M88.4 R56, [R176] ;  /* 0x00000000b038783b */ /* 0x000fe80000000200 */
[----:B------:R-:W-:Y:S01]  /*d700*/  LDSM.16.M88.4 R52, [R143+0x1000] ;  /* 0x001000008f34783b */ /* 0x000fe20000000200 */
[----:B------:R-:W-:Y:S03]  /*d710*/  HMMA.16816.F32 R8, R8, R22, RZ ;  /* 0x000000160808723c */ /* 0x000fe600000018ff */
[----:B------:R-:W0:Y:S04]  /*d720*/  LDGDEPBAR ;  /* 0x00000000000079af */ /* 0x000e280000000000 */
[----:B---3--:R-:W2:Y:S01]  /*d730*/  LDSM.16.M88.4 R4, [R183] ;  /* 0x00000000b704783b */ /* 0x008ea20000000200 */
[C---:B------:R-:W-:Y:S08]  /*d740*/  HMMA.16816.F32 R20, R12.reuse, R32, R24 ;  /* 0x000000200c14723c */ /* 0x040ff00000001818 */
[C---:B------:R-:W-:Y:S01]  /*d750*/  HMMA.16816.F32 R24, R12.reuse, R34, R28 ;  /* 0x000000220c18723c */ /* 0x040fe2000000181c */
[----:B------:R-:W3:Y:S07]  /*d760*/  LDSM.16.M88.4 R32, [R176+0x800] ;  /* 0x00080000b020783b */ /* 0x000eee0000000200 */
[C---:B----4-:R-:W-:Y:S01]  /*d770*/  HMMA.16816.F32 R28, R12.reuse, R40, R36 ;  /* 0x000000280c1c723c */ /* 0x050fe20000001824 */
[----:B------:R-:W-:Y:S07]  /*d780*/  LDSM.16.M88.4 R36, [R143+0x1800] ;  /* 0x001800008f24783b */ /* 0x000fee0000000200 */
[----:B------:R-:W-:Y:S01]  /*d790*/  HMMA.16816.F32 R12, R12, R42, R8 ;  /* 0x0000002a0c0c723c */ /* 0x000fe20000001808 */
[----:B------:R-:W4:Y:S04]  /*d7a0*/  LDSM.16.M88.4 R8, [R181+0x4000] ;  /* 0x00400000b508783b */ /* 0x000f280000000200 */
[----:B------:R-:W-:Y:S03]  /*d7b0*/  LDSM.16.M88.4 R40, [R0+0x1000] ;  /* 0x001000000028783b */ /* 0x000fe60000000200 */
[C---:B-1----:R-:W-:Y:S08]  /*d7c0*/  HMMA.16816.F32 R20, R16.reuse, R48, R20 ;  /* 0x000000301014723c */ /* 0x042ff00000001814 */
[C---:B------:R-:W-:Y:S01]  /*d7d0*/  HMMA.16816.F32 R24, R16.reuse, R50, R24 ;  /* 0x000000321018723c */ /* 0x040fe20000001818 */
[----:B------:R-:W-:Y:S07]  /*d7e0*/  LDSM.16.M88.4 R48, [R3+0x1000] ;  /* 0x001000000330783b */ /* 0x000fee0000000200 */
[C---:B------:R-:W-:Y:S08]  /*d7f0*/  HMMA.16816.F32 R28, R16.reuse, R44, R28 ;  /* 0x0000002c101c723c */ /* 0x040ff0000000181c */
[----:B------:R-:W-:Y:S01]  /*d800*/  HMMA.16816.F32 R12, R16, R46, R12 ;  /* 0x0000002e100c723c */ /* 0x000fe2000000180c */
[----:B------:R-:W1:Y:S04]  /*d810*/  LDSM.16.M88.4 R16, [R182+0x4000] ;  /* 0x00400000b610783b */ /* 0x000e680000000200 */
[----:B------:R-:W-:Y:S03]  /*d820*/  LDSM.16.M88.4 R44, [R176+0x1000] ;  /* 0x00100000b02c783b */ /* 0x000fe60000000200 */
[C---:B--2---:R-:W-:Y:S08]  /*d830*/  HMMA.16816.F32 R20, R4.reuse, R56, R20 ;  /* 0x000000380414723c */ /* 0x044ff00000001814 */
[C---:B------:R-:W-:Y:S08]  /*d840*/  HMMA.16816.F32 R24, R4.reuse, R58, R24 ;  /* 0x0000003a0418723c */ /* 0x040ff00000001818 */
[C---:B---3--:R-:W-:Y:S08]  /*d850*/  HMMA.16816.F32 R28, R4.reuse, R32, R28 ;  /* 0x00000020041c723c */ /* 0x048ff0000000181c */
[----:B------:R-:W-:Y:S01]  /*d860*/  HMMA.16816.F32 R12, R4, R34, R12 ;  /* 0x00000022040c723c */ /* 0x000fe2000000180c */
[----:B------:R-:W2:Y:S04]  /*d870*/  LDSM.16.M88.4 R32, [R0+0x1800] ;  /* 0x001800000020783b */ /* 0x000ea80000000200 */
[----:B------:R-:W3:Y:S03]  /*d880*/  LDSM.16.M88.4 R4, [R184+0x4000] ;  /* 0x00400000b804783b */ /* 0x000ee60000000200 */
[C---:B----4-:R-:W-:Y:S08]  /*d890*/  HMMA.16816.F32 R20, R8.reuse, R52, R20 ;  /* 0x000000340814723c */ /* 0x050ff00000001814 */
[C---:B------:R-:W-:Y:S01]  /*d8a0*/  HMMA.16816.F32 R24, R8.reuse, R54, R24 ;  /* 0x000000360818723c */ /* 0x040fe20000001818 */
[----:B------:R-:W-:Y:S07]  /*d8b0*/  LDSM.16.M88.4 R52, [R0+0x2000] ;  /* 0x002000000034783b */ /* 0x000fee0000000200 */
[C---:B------:R-:W-:Y:S08]  /*d8c0*/  HMMA.16816.F32 R28, R8.reuse, R36, R28 ;  /* 0x00000024081c723c */ /* 0x040ff0000000181c */
[----:B------:R-:W-:Y:S01]  /*d8d0*/  HMMA.16816.F32 R8, R8, R38, R12 ;  /* 0x000000260808723c */ /* 0x000fe2000000180c */
[----:B------:R-:W4:Y:S04]  /*d8e0*/  LDSM.16.M88.4 R36, [R3+0x1800] ;  /* 0x001800000324783b */ /* 0x000f280000000200 */
[----:B------:R-:W4:Y:S03]  /*d8f0*/  LDSM.16.M88.4 R12, [R183+0x4000] ;  /* 0x00400000b70c783b */ /* 0x000f260000000200 */
[C---:B-1----:R-:W-:Y:S08]  /*d900*/  HMMA.16816.F32 R20, R16.reuse, R40, R20 ;  /* 0x000000281014723c */ /* 0x042ff00000001814 */
[C---:B------:R-:W-:Y:S01]  /*d910*/  HMMA.16816.F32 R24, R16.reuse, R42, R24 ;  /* 0x0000002a1018723c */ /* 0x040fe20000001818 */
[----:B------:R-:W-:Y:S07]  /*d920*/  LDSM.16.M88.4 R40, [R143+0x2000] ;  /* 0x002000008f28783b */ /* 0x000fee0000000200 */
[C---:B--2---:R-:W-:Y:S08]  /*d930*/  HMMA.16816.F32 R28, R16.reuse, R32, R28 ;  /* 0x00000020101c723c */ /* 0x044ff0000000181c */
[----:B------:R-:W-:Y:S01]  /*d940*/  HMMA.16816.F32 R8, R16, R34, R8 ;  /* 0x000000221008723c */ /* 0x000fe20000001808 */
[----:B------:R-:W1:Y:S04]  /*d950*/  LDSM.16.M88.4 R32, [R176+0x1800] ;  /* 0x00180000b020783b */ /* 0x000e680000000200 */
[----:B------:R-:W2:Y:S03]  /*d960*/  LDSM.16.M88.4 R16, [R181+0x8000] ;  /* 0x00800000b510783b */ /* 0x000ea60000000200 */
[C---:B---3--:R-:W-:Y:S08]  /*d970*/  HMMA.16816.F32 R20, R4.reuse, R48, R20 ;  /* 0x000000300414723c */ /* 0x048ff00000001814 */
[C---:B------:R-:W-:Y:S01]  /*d980*/  HMMA.16816.F32 R24, R4.reuse, R50, R24 ;  /* 0x000000320418723c */ /* 0x040fe20000001818 */
[----:B------:R-:W-:Y:S07]  /*d990*/  LDSM.16.M88.4 R48, [R3+0x2000] ;  /* 0x002000000330783b */ /* 0x000fee0000000200 */
[C---:B----4-:R-:W-:Y:S08]  /*d9a0*/  HMMA.16816.F32 R28, R4.reuse, R36, R28 ;  /* 0x00000024041c723c */ /* 0x050ff0000000181c */
[----:B------:R-:W-:Y:S01]  /*d9b0*/  HMMA.16816.F32 R4, R4, R38, R8 ;  /* 0x000000260404723c */ /* 0x000fe20000001808 */
[----:B------:R-:W3:Y:S04]  /*d9c0*/  LDSM.16.M88.4 R36, [R143+0x2800] ;  /* 0x002800008f24783b */ /* 0x000ee80000000200 */
[----:B------:R-:W4:Y:S03]  /*d9d0*/  LDSM.16.M88.4 R8, [R182+0x8000] ;  /* 0x00800000b608783b */ /* 0x000f260000000200 */
[C---:B------:R-:W-:Y:S08]  /*d9e0*/  HMMA.16816.F32 R20, R12.reuse, R44, R20 ;  /* 0x0000002c0c14723c */ /* 0x040ff00000001814 */
[C---:B------:R-:W-:Y:S01]  /*d9f0*/  HMMA.16816.F32 R24, R12.reuse, R46, R24 ;  /* 0x0000002e0c18723c */ /* 0x040fe20000001818 */
[----:B------:R-:W-:Y:S07]  /*da00*/  LDSM.16.M88.4 R44, [R176+0x2000] ;  /* 0x00200000b02c783b */ /* 0x000fee0000000200 */
[C---:B-1----:R-:W-:Y:S08]  /*da10*/  HMMA.16816.F32 R28, R12.reuse, R32, R28 ;  /* 0x000000200c1c723c */ /* 0x042ff0000000181c */
[----:B------:R-:W-:Y:S01]  /*da20*/  HMMA.16816.F32 R12, R12, R34, R4 ;  /* 0x000000220c0c723c */ /* 0x000fe20000001804 */
[----:B------:R-:W1:Y:S04]  /*da30*/  LDSM.16.M88.4 R32, [R0+0x2800] ;  /* 0x002800000020783b */ /* 0x000e680000000200 */
[----:B------:R-:W1:Y:S03]  /*da40*/  LDSM.16.M88.4 R4, [R184+0x8000] ;  /* 0x00800000b804783b */ /* 0x000e660000000200 */
[C---:B--2---:R-:W-:Y:S08]  /*da50*/  HMMA.16816.F32 R20, R16.reuse, R40, R20 ;  /* 0x000000281014723c */ /* 0x044ff00000001814 */
[C---:B------:R-:W-:Y:S01]  /*da60*/  HMMA.16816.F32 R24, R16.reuse, R42, R24 ;  /* 0x0000002a1018723c */ /* 0x040fe20000001818 */
[----:B------:R-:W2:Y:S07]  /*da70*/  LDSM.16.M88.4 R40, [R3+0x2800] ;  /* 0x002800000328783b */ /* 0x000eae0000000200 */
[C---:B---3--:R-:W-:Y:S08]  /*da80*/  HMMA.16816.F32 R28, R16.reuse, R36, R28 ;  /* 0x00000024101c723c */ /* 0x048ff0000000181c */
[----:B------:R-:W-:Y:S01]  /*da90*/  HMMA.16816.F32 R12, R16, R38, R12 ;  /* 0x00000026100c723c */ /* 0x000fe2000000180c */
[----:B------:R-:W3:Y:S04]  /*daa0*/  LDSM.16.M88.4 R16, [R183+0x8000] ;  /* 0x00800000b710783b */ /* 0x000ee80000000200 */
[----:B------:R-:W2:Y:S03]  /*dab0*/  LDSM.16.M88.4 R36, [R176+0x2800] ;  /* 0x00280000b024783b */ /* 0x000ea60000000200 */
[C---:B----4-:R-:W-:Y:S08]  /*dac0*/  HMMA.16816.F32 R20, R8.reuse, R52, R20 ;  /* 0x000000340814723c */ /* 0x050ff00000001814 */
[C---:B------:R-:W-:Y:S01]  /*dad0*/  HMMA.16816.F32 R24, R8.reuse, R54, R24 ;  /* 0x000000360818723c */ /* 0x040fe20000001818 */
[----:B------:R-:W-:Y:S07]  /*dae0*/  LDSM.16.M88.4 R52, [R143+0x3000] ;  /* 0x003000008f34783b */ /* 0x000fee0000000200 */
[C---:B-1----:R-:W-:Y:S08]  /*daf0*/  HMMA.16816.F32 R28, R8.reuse, R32, R28 ;  /* 0x00000020081c723c */ /* 0x042ff0000000181c */
[----:B------:R-:W-:Y:S01]  /*db00*/  HMMA.16816.F32 R12, R8, R34, R12 ;  /* 0x00000022080c723c */ /* 0x000fe2000000180c */
[----:B------:R-:W1:Y:S04]  /*db10*/  LDSM.16.M88.4 R8, [R181+0xc000] ;  /* 0x00c00000b508783b */ /* 0x000e680000000200 */
[----:B------:R-:W4:Y:S03]  /*db20*/  LDSM.16.M88.4 R32, [R143+0x3800] ;  /* 0x003800008f20783b */ /* 0x000f260000000200 */
[C---:B------:R-:W-:Y:S08]  /*db30*/  HMMA.16816.F32 R20, R4.reuse, R48, R20 ;  /* 0x000000300414723c */ /* 0x040ff00000001814 */
[C---:B------:R-:W-:Y:S01]  /*db40*/  HMMA.16816.F32 R24, R4.reuse, R50, R24 ;  /* 0x000000320418723c */ /* 0x040fe20000001818 */
[----:B------:R-:W-:Y:S07]  /*db50*/  LDSM.16.M88.4 R48, [R3+0x3000] ;  /* 0x003000000330783b */ /* 0x000fee0000000200 */
[C---:B--2---:R-:W-:Y:S08]  /*db60*/  HMMA.16816.F32 R28, R4.reuse, R40, R28 ;  /* 0x00000028041c723c */ /* 0x044ff0000000181c */
[----:B------:R-:W-:Y:S01]  /*db70*/  HMMA.16816.F32 R4, R4, R42, R12 ;  /* 0x0000002a0404723c */ /* 0x000fe2000000180c */
[----:B------:R-:W-:Y:S04]  /*db80*/  LDSM.16.M88.4 R12, [R182+0xc000] ;  /* 0x00c00000b60c783b */ /* 0x000fe80000000200 */
[----:B------:R-:W2:Y:S03]  /*db90*/  LDSM.16.M88.4 R40, [R0+0x3000] ;  /* 0x003000000028783b */ /* 0x000ea60000000200 */
[C---:B---3--:R-:W-:Y:S08]  /*dba0*/  HMMA.16816.F32 R20, R16.reuse, R44, R20 ;  /* 0x0000002c1014723c */ /* 0x048ff00000001814 */
[C---:B------:R-:W-:Y:S01]  /*dbb0*/  HMMA.16816.F32 R24, R16.reuse, R46, R24 ;  /* 0x0000002e1018723c */ /* 0x040fe20000001818 */
[----:B------:R3:W2:Y:S07]  /*dbc0*/  LDSM.16.M88.4 R44, [R0+0x3800] ;  /* 0x00380000002c783b */ /* 0x0006ae0000000200 */
[C---:B------:R-:W-:Y:S08]  /*dbd0*/  HMMA.16816.F32 R28, R16.reuse, R36, R28 ;  /* 0x00000024101c723c */ /* 0x040ff0000000181c */
[----:B------:R-:W-:Y:S01]  /*dbe0*/  HMMA.16816.F32 R16, R16, R38, R4 ;  /* 0x000000261010723c */ /* 0x000fe20000001804 */
[----:B------:R-:W2:Y:S04]  /*dbf0*/  LDSM.16.M88.4 R4, [R184+0xc000] ;  /* 0x00c00000b804783b */ /* 0x000ea80000000200 */
[----:B------:R-:W2:Y:S03]  /*dc00*/  LDSM.16.M88.4 R36, [R3+0x3800] ;  /* 0x003800000324783b */ /* 0x000ea60000000200 */
[----:B-1----:R-:W-:Y:S01]  /*dc10*/  HMMA.16816.F32 R20, R8, R52, R20 ;  /* 0x000000340814723c */ /* 0x002fe20000001814 */
[----:B---3--:R-:W-:-:S05]  /*dc20*/  IMAD.IADD R0, R60, 0x1, -R194 ;  /* 0x000000013c007824 */ /* 0x008fca00078e0ac2 */
[C---:B------:R-:W-:Y:S02]  /*dc30*/  ISETP.GT.AND P0, PT, R0.reuse, RZ, PT ;  /* 0x000000ff0000720c */ /* 0x040fe40003f04270 */
[----:B------:R-:W-:Y:S01]  /*dc40*/  HMMA.16816.F32 R24, R8, R54, R24 ;  /* 0x000000360818723c */ /* 0x000fe20000001818 */
[C---:B------:R-:W-:Y:S02]  /*dc50*/  ISETP.GT.AND P1, PT, R0.reuse, 0x1, PT ;  /* 0x000000010000780c */ /* 0x040fe40003f24270 */
[C---:B------:R-:W-:Y:S02]  /*dc60*/  ISETP.GT.AND P3, PT, R0.reuse, 0x8, PT ;  /* 0x000000080000780c */ /* 0x040fe40003f64270 */
[----:B------:R-:W-:-:S03]  /*dc70*/  ISETP.GT.AND P2, PT, R0, 0x10, PT ;  /* 0x000000100000780c */ /* 0x000fc60003f44270 */
[C---:B----4-:R-:W-:Y:S08]  /*dc80*/  HMMA.16816.F32 R28, R8.reuse, R32, R28 ;  /* 0x00000020081c723c */ /* 0x050ff0000000181c */
[----:B------:R-:W-:Y:S01]  /*dc90*/  HMMA.16816.F32 R16, R8, R34, R16 ;  /* 0x000000220810723c */ /* 0x000fe20000001810 */
[----:B------:R-:W-:Y:S04]  /*dca0*/  LDSM.16.M88.4 R8, [R183+0xc000] ;  /* 0x00c00000b708783b */ /* 0x000fe80000000200 */
[----:B------:R-:W-:Y:S03]  /*dcb0*/  LDSM.16.M88.4 R32, [R176+0x3800] ;  /* 0x00380000b020783b */ /* 0x000fe60000000200 */
[C---:B--2---:R-:W-:Y:S08]  /*dcc0*/  HMMA.16816.F32 R20, R12.reuse, R40, R20 ;  /* 0x000000280c14723c */ /* 0x044ff00000001814 */
[----:B------:R-:W-:Y:S01]  /*dcd0*/  HMMA.16816.F32 R24, R12, R42, R24 ;  /* 0x0000002a0c18723c */ /* 0x000fe20000001818 */
[----:B------:R-:W1:Y:S01]  /*dce0*/  LDSM.16.M88.4 R40, [R176+0x3000] ;  /* 0x00300000b028783b */ /* 0x000e620000000200 */
[----:B------:R-:W-:-:S06]  /*dcf0*/  DEPBAR.LE SB0, 0x0 ;  /* 0x000080000000791a */ /* 0x000fcc0000000000 */
[C---:B------:R-:W-:Y:S08]  /*dd00*/  HMMA.16816.F32 R28, R12.reuse, R44, R28 ;  /* 0x0000002c0c1c723c */ /* 0x040ff0000000181c */
[----:B------:R-:W-:Y:S08]  /*dd10*/  HMMA.16816.F32 R12, R12, R46, R16 ;  /* 0x0000002e0c0c723c */ /* 0x000ff00000001810 */
[C---:B------:R-:W-:Y:S08]  /*dd20*/  HMMA.16816.F32 R16, R4.reuse, R48, R20 ;  /* 0x000000300410723c */ /* 0x040ff00000001814 */
[C---:B------:R-:W-:Y:S08]  /*dd30*/  HMMA.16816.F32 R20, R4.reuse, R50, R24 ;  /* 0x000000320414723c */ /* 0x040ff00000001818 */
[C---:B------:R-:W-:Y:S08]  /*dd40*/  HMMA.16816.F32 R24, R4.reuse, R36, R28 ;  /* 0x000000240418723c */ /* 0x040ff0000000181c */
[----:B------:R-:W-:Y:S08]  /*dd50*/  HMMA.16816.F32 R4, R4, R38, R12 ;  /* 0x000000260404723c */ /* 0x000ff0000000180c */
[C---:B-1----:R-:W-:Y:S08]  /*dd60*/  HMMA.16816.F32 R12, R8.reuse, R40, R16 ;  /* 0x00000028080c723c */ /* 0x042ff00000001810 */
[C---:B------:R-:W-:Y:S08]  /*dd70*/  HMMA.16816.F32 R16, R8.reuse, R42, R20 ;  /* 0x0000002a0810723c */ /* 0x040ff00000001814 */
[C---:B------:R-:W-:Y:S08]  /*dd80*/  HMMA.16816.F32 R24, R8.reuse, R32, R24 ;  /* 0x000000200818723c */ /* 0x040ff00000001818 */
[----:B------:R-:W-:Y:S01]  /*dd90*/  HMMA.16816.F32 R20, R8, R34, R4 ;  /* 0x000000220814723c */ /* 0x000fe20000001804 */
[----:B------:R-:W-:-:S06]  /*dda0*/  FSEL R14, R14, -INF , P0 ;  /* 0xff8000000e0e7808 */ /* 0x000fcc0000000000 */
[----:B------:R-:W-:Y:S02]  /*ddb0*/  FSEL R5, R12, -INF , P0 ;  /* 0xff8000000c057808 */ /* 0x000fe40000000000 */
[----:B------:R-:W-:Y:S01]  /*ddc0*/  FSEL R6, R13, -INF , P1 ;  /* 0xff8000000d067808 */ /* 0x000fe20000800000 */
[----:B------:R-:W-:Y:S01]  /*ddd0*/  BAR.SYNC.DEFER_BLOCKING 0x0 ;  /* 0x0000000000007b1d */ /* 0x000fe20000010000 */
[----:B------:R-:W-:Y:S02]  /*dde0*/  ISETP.GT.AND P0, PT, R0, 0x9, PT ;  /* 0x000000090000780c */ /* 0x000fe40003f04270 */
[----:B------:R-:W-:Y:S02]  /*ddf0*/  FSEL R7, R16, -INF , P3 ;  /* 0xff80000010077808 */ /* 0x000fe40001800000 */
[----:B------:R-:W-:Y:S02]  /*de00*/  FMNMX.FTZ R2, R5, R6, !PT ;  /* 0x0000000605027209 */ /* 0x000fe40007810000 */
[----:B------:R-:W-:-:S02]  /*de10*/  FSEL R8, R17, -INF , P0 ;  /* 0xff80000011087808 */ /* 0x000fc40000000000 */
[----:B------:R-:W-:Y:S02]  /*de20*/  FMNMX.FTZ R2, R7, R2, !PT ;  /* 0x0000000207027209 */ /* 0x000fe40007810000 */
[----:B------:R-:W-:Y:S02]  /*de30*/  FSEL R18, R18, -INF , P3 ;  /* 0xff80000012127808 */ /* 0x000fe40001800000 */
[----:B------:R-:W-:Y:S02]  /*de40*/  ISETP.GT.AND P3, PT, R0, 0x11, PT ;  /* 0x000000110000780c */ /* 0x000fe40003f64270 */
[----:B------:R-:W-:Y:S02]  /*de50*/  FSEL R10, R24, -INF , P2 ;  /* 0xff800000180a7808 */ /* 0x000fe40001000000 */
[----:B------:R-:W-:Y:S02]  /*de60*/  FMNMX.FTZ R2, R8, R2, !PT ;  /* 0x0000000208027209 */ /* 0x000fe40007810000 */
[----:B------:R-:W-:-:S02]  /*de70*/  FSEL R16, R15, -INF , P1 ;  /* 0xff8000000f107808 */ /* 0x000fc40000800000 */
[----:B------:R-:W-:Y:S02]  /*de80*/  ISETP.GT.AND P1, PT, R0, 0x18, PT ;  /* 0x000000180000780c */ /* 0x000fe40003f24270 */
[----:B------:R-:W-:Y:S02]  /*de90*/  FSEL R11, R25, -INF , P3 ;  /* 0xff800000190b7808 */ /* 0x000fe40001800000 */
[----:B------:R-:W-:Y:S02]  /*dea0*/  FMNMX.FTZ R2, R10, R2, !PT ;  /* 0x000000020a027209 */ /* 0x000fe40007810000 */
[----:B------:R-:W-:Y:S02]  /*deb0*/  FSEL R24, R19, -INF , P0 ;  /* 0xff80000013187808 */ /* 0x000fe40000000000 */
[----:B------:R-:W-:Y:S02]  /*dec0*/  ISETP.GT.AND P0, PT, R0, 0x19, PT ;  /* 0x000000190000780c */ /* 0x000fe40003f04270 */
[----:B------:R-:W-:-:S02]  /*ded0*/  FSEL R12, R20, -INF , P1 ;  /* 0xff800000140c7808 */ /* 0x000fc40000800000 */
[----:B------:R-:W-:Y:S02]  /*dee0*/  FMNMX.FTZ R0, R11, R2, !PT ;  /* 0x000000020b007209 */ /* 0x000fe40007810000 */
[----:B------:R-:W-:Y:S02]  /*def0*/  FSEL R21, R21, -INF , P0 ;  /* 0xff80000015157808 */ /* 0x000fe40000000000 */
[----:B------:R-:W-:Y:S02]  /*df00*/  FMNMX.FTZ R0, R12, R0, !PT ;  /* 0x000000000c007209 */ /* 0x000fe40007810000 */
[----:B------:R-:W-:Y:S02]  /*df10*/  FMNMX.FTZ R3, R14, R16, !PT ;  /* 0x000000100e037209 */ /* 0x000fe40007810000 */
[----:B------:R-:W-:Y:S02]  /*df20*/  FMNMX.FTZ R0, R21, R0, !PT ;  /* 0x0000000015007209 */ /* 0x000fe40007810000 */
[----:B------:R-:W-:-:S02]  /*df30*/  FMNMX.FTZ R3, R18, R3, !PT ;  /* 0x0000000312037209 */ /* 0x000fc40007810000 */
[----:B------:R-:W-:Y:S01]  /*df40*/  FSEL R26, R26, -INF , P2 ;  /* 0xff8000001a1a7808 */ /* 0x000fe20001000000 */
[----:B------:R-:W1:Y:S01]  /*df50*/  SHFL.BFLY PT, R2, R0, 0x2, 0x1f ;  /* 0x0c401f0000027f89 */ /* 0x000e6200000e0000 */
[----:B------:R-:W-:Y:S02]  /*df60*/  FMNMX.FTZ R3, R24, R3, !PT ;  /* 0x0000000318037209 */ /* 0x000fe40007810000 */
[----:B------:R-:W-:Y:S02]  /*df70*/  FSEL R20, R27, -INF , P3 ;  /* 0xff8000001b147808 */ /* 0x000fe40001800000 */
[----:B------:R-:W-:Y:S02]  /*df80*/  FMNMX.FTZ R3, R26, R3, !PT ;  /* 0x000000031a037209 */ /* 0x000fe40007810000 */
[----:B------:R-:W-:Y:S02]  /*df90*/  FSEL R22, R22, -INF , P1 ;  /* 0xff80000016167808 */ /* 0x000fe40000800000 */
[----:B------:R-:W-:-:S02]  /*dfa0*/  FMNMX.FTZ R3, R20, R3, !PT ;  /* 0x0000000314037209 */ /* 0x000fc40007810000 */
[----:B------:R-:W-:Y:S02]  /*dfb0*/  FSEL R23, R23, -INF , P0 ;  /* 0xff80000017177808 */ /* 0x000fe40000000000 */
[----:B------:R-:W-:Y:S02]  /*dfc0*/  FMNMX.FTZ R3, R22, R3, !PT ;  /* 0x0000000316037209 */ /* 0x000fe40007810000 */
[----:B------:R-:W-:Y:S02]  /*dfd0*/  LOP3.LUT P2, RZ, R222, 0x8, RZ, 0xc0, !PT ;  /* 0x00000008deff7812 */ /* 0x000fe4000784c0ff */
[----:B------:R-:W-:-:S05]  /*dfe0*/  FMNMX.FTZ R3, R23, R3, !PT ;  /* 0x0000000317037209 */ /* 0x000fca0007810000 */
[----:B------:R-:W-:Y:S01]  /*dff0*/  SHFL.BFLY PT, R4, R3, 0x2, 0x1f ;  /* 0x0c401f0003047f89 */ /* 0x000fe200000e0000 */
[----:B-1----:R-:W-:-:S05]  /*e000*/  FMNMX.FTZ R0, R0, R2, !PT ;  /* 0x0000000200007209 */ /* 0x002fca0007810000 */
[----:B------:R-:W1:Y:S02]  /*e010*/  SHFL.BFLY PT, R2, R0, 0x1, 0x1f ;  /* 0x0c201f0000027f89 */ /* 0x000e6400000e0000 */
[----:B-1----:R-:W-:-:S04]  /*e020*/  FMNMX.FTZ R135, R0, R2, !PT ;  /* 0x0000000200877209 */ /* 0x002fc80007810000 */
[C---:B------:R-:W-:Y:S01]  /*e030*/  FSETP.NEU.FTZ.AND P0, PT, R135.reuse, -INF , PT ;  /* 0xff8000008700780b */ /* 0x040fe20003f1d000 */
[----:B------:R-:W-:-:S05]  /*e040*/  FMUL.FTZ R2, R135, c[0x0][0x2d0] ;  /* 0x0000b40087027a20 */ /* 0x000fca0000410000 */
[----:B------:R-:W-:Y:S02]  /*e050*/  FSEL R2, R2, RZ, P0 ;  /* 0x000000ff02027208 */ /* 0x000fe40000000000 */
[----:B------:R-:W-:-:S03]  /*e060*/  ISETP.GT.AND P0, PT, R61, R214, PT ;  /* 0x000000d63d00720c */ /* 0x000fc60003f04270 */
[----:B------:R-:W-:-:S04]  /*e070*/  FFMA.FTZ R0, R5, c[0x0][0x2d0], -R2 ;  /* 0x0000b40005007a23 */ /* 0x000fc80000010802 */
[----:B------:R1:W-:Y:S02]  /*e080*/  MUFU.EX2 R208, R0 ;  /* 0x0000000000d07308 */ /* 0x0003e40000000800 */
[----:B-1----:R-:W-:Y:S01]  /*e090*/  FMNMX.FTZ R0, R3, R4, !PT ;  /* 0x0000000403007209 */ /* 0x002fe20007810000 */
[----:B------:R-:W-:-:S03]  /*e0a0*/  FFMA.FTZ R3, R6, c[0x0][0x2d0], -R2 ;  /* 0x0000b40006037a23 */ /* 0x000fc60000010802 */
[----:B------:R-:W-:Y:S01]  /*e0b0*/  @P0 SHF.R.S32.HI R6, RZ, 0x1f, R223 ;  /* 0x0000001fff060819 */ /* 0x000fe200000114df */
[----:B------:R-:W-:Y:S01]  /*e0c0*/  @P0 IMAD.WIDE.U32 R4, R223, c[0x0][0x1e0], RZ ;  /* 0x00007800df040a25 */ /* 0x000fe200078e00ff */
[----:B------:R-:W1:Y:S01]  /*e0d0*/  SHFL.BFLY PT, R9, R0, 0x1, 0x1f ;  /* 0x0c201f0000097f89 */ /* 0x000e6200000e0000 */
[----:B------:R2:W-:Y:S02]  /*e0e0*/  MUFU.EX2 R205, R3 ;  /* 0x0000000300cd7308 */ /* 0x0005e40000000800 */
[----:B------:R-:W-:-:S04]  /*e0f0*/  @P0 IMAD R6, R6, c[0x0][0x1e0], RZ ;  /* 0x0000780006060a24 */ /* 0x000fc800078e02ff */
[----:B------:R-:W-:-:S04]  /*e100*/  @P0 IMAD R6, R223, c[0x0][0x1e4], R6 ;  /* 0x00007900df060a24 */ /* 0x000fc800078e0206 */
[----:B------:R-:W-:Y:S02]  /*e110*/  @P0 IMAD.IADD R5, R5, 0x1, R6 ;  /* 0x0000000105050824 */ /* 0x000fe400078e0206 */
[--C-:B--2---:R-:W-:Y:S02]  /*e120*/  FFMA.FTZ R3, R7, c[0x0][0x2d0], -R2.reuse ;  /* 0x0000b40007037a23 */ /* 0x104fe40000010802 */
[--C-:B------:R-:W-:Y:S02]  /*e130*/  FFMA.FTZ R7, R10, c[0x0][0x2d0], -R2.reuse ;  /* 0x0000b4000a077a23 */ /* 0x100fe40000010802 */
[----:B------:R2:W-:Y:S08]  /*e140*/  MUFU.EX2 R204, R3 ;  /* 0x0000000300cc7308 */ /* 0x0005f00000000800 */
[----:B------:R-:W-:Y:S01]  /*e150*/  MUFU.EX2 R206, R7 ;  /* 0x0000000700ce7308 */ /* 0x000fe20000000800 */
[--C-:B--2---:R-:W-:Y:S01]  /*e160*/  FFMA.FTZ R3, R8, c[0x0][0x2d0], -R2.reuse ;  /* 0x0000b40008037a23 */ /* 0x104fe20000010802 */
[----:B-1----:R-:W-:Y:S01]  /*e170*/  FMNMX.FTZ R8, R0, R9, !PT ;  /* 0x0000000900087209 */ /* 0x002fe20007810000 */
[----:B------:R-:W-:-:S05]  /*e180*/  FFMA.FTZ R0, R11, c[0x0][0x2d0], -R2 ;  /* 0x0000b4000b007a23 */ /* 0x000fca0000010802 */
[----:B------:R1:W2:Y:S08]  /*e190*/  MUFU.EX2 R207, R3 ;  /* 0x0000000300cf7308 */ /* 0x0002b00000000800 */
[----:B------:R3:W4:Y:S01]  /*e1a0*/  MUFU.EX2 R195, R0 ;  /* 0x0000000000c37308 */ /* 0x0007220000000800 */
[----:B-1----:R-:W-:Y:S02]  /*e1b0*/  @P0 LEA R3, P1, R4, R210, 0x5 ;  /* 0x000000d204030211 */ /* 0x002fe400078228ff */
[----:B--2---:R-:W-:-:S02]  /*e1c0*/  F2FP.PACK_AB R6, R207, R204 ;  /* 0x000000cccf06723e */ /* 0x004fc400000000ff */
[----:B------:R-:W-:Y:S02]  /*e1d0*/  @P0 LEA.HI.X R5, R4, R218, R5, 0x5, P1 ;  /* 0x000000da04050211 */ /* 0x000fe400008f2c05 */
[----:B------:R-:W-:Y:S01]  /*e1e0*/  @P0 LEA R4, P1, R3, c[0x0][0x1c8], 0x1 ;  /* 0x0000720003040a11 */ /* 0x000fe200078208ff */
[----:B---3--:R-:W-:Y:S01]  /*e1f0*/  FMUL.FTZ R0, R8, c[0x0][0x2d0] ;  /* 0x0000b40008007a20 */ /* 0x008fe20000410000 */
[----:B----4-:R-:W-:Y:S02]  /*e200*/  F2FP.PACK_AB R156, R195, R206 ;  /* 0x000000cec39c723e */ /* 0x010fe400000000ff */
[----:B------:R-:W-:Y:S01]  /*e210*/  @P0 LEA.HI.X R5, R3, c[0x0][0x1cc], R5, 0x1, P1 ;  /* 0x0000730003050a11 */ /* 0x000fe200008f0c05 */
[--C-:B------:R-:W-:Y:S01]  /*e220*/  FFMA.FTZ R3, R12, c[0x0][0x2d0], -R2.reuse ;  /* 0x0000b4000c037a23 */ /* 0x100fe20000010802 */
[----:B------:R-:W-:Y:S01]  /*e230*/  FSETP.NEU.FTZ.AND P1, PT, R8, -INF , PT ;  /* 0xff8000000800780b */ /* 0x000fe20003f3d000 */
[----:B------:R-:W-:Y:S02]  /*e240*/  FFMA.FTZ R2, R21, c[0x0][0x2d0], -R2 ;  /* 0x0000b40015027a23 */ /* 0x000fe40000010802 */
[----:B------:R1:W-:Y:S01]  /*e250*/  MUFU.EX2 R189, R3 ;  /* 0x0000000300bd7308 */ /* 0x0003e20000000800 */
[----:B------:R-:W-:Y:S01]  /*e260*/  FSEL R0, R0, RZ, P1 ;  /* 0x000000ff00007208 */ /* 0x000fe20000800000 */
[----:B------:R2:W-:Y:S04]  /*e270*/  @P0 LDGSTS.E.BYPASS.LTC128B.128 [R185+0xc080], [R4.64], !P2 ;  /* 0x0c08000004b90fae */ /* 0x0005e8000d101d46 */
[----:B------:R2:W-:Y:S02]  /*e280*/  @P0 LDGSTS.E.BYPASS.LTC128B.128 [R185+0xd080], [R4.64+0x80], !P6 ;  /* 0x0d08008004b90fae */ /* 0x0005e4000f101d46 */
[----:B------:R3:W4:Y:S02]  /*e290*/  MUFU.EX2 R190, R2 ;  /* 0x0000000200be7308 */ /* 0x0007240000000800 */
[----:B------:R2:W-:Y:S04]  /*e2a0*/  @P0 LDGSTS.E.BYPASS.LTC128B.128 [R185+0xe080], [R4.64+0x100], !P4 ;  /* 0x0e08010004b90fae */ /* 0x0005e8000e101d46 */
[----:B------:R2:W-:Y:S01]  /*e2b0*/  @P0 LDGSTS.E.BYPASS.LTC128B.128 [R185+0xf080], [R4.64+0x180], !P5 ;  /* 0x0f08018004b90fae */ /* 0x0005e2000e901d46 */
[----:B------:R-:W-:Y:S01]  /*e2c0*/  ISETP.GE.AND P0, PT, R223, R214, PT ;  /* 0x000000d6df00720c */ /* 0x000fe20003f06270 */
[----:B-1----:R-:W-:-:S02]  /*e2d0*/  FFMA.FTZ R3, R14, c[0x0][0x2d0], -R0 ;  /* 0x0000b4000e037a23 */ /* 0x002fc40000010800 */
[----:B------:R-:W-:Y:S02]  /*e2e0*/  LDSM.16.MT88.4 R12, [R177] ;  /* 0x00000000b10c783b */ /* 0x000fe40000004200 */
[----:B------:R1:W-:Y:S02]  /*e2f0*/  MUFU.EX2 R188, R3 ;  /* 0x0000000300bc7308 */ /* 0x0003e40000000800 */
[----:B------:R-:W-:Y:S01]  /*e300*/  LDSM.16.MT88.4 R32, [R180] ;  /* 0x00000000b420783b */ /* 0x000fe20000004200 */
[--C-:B---3--:R-:W-:Y:S01]  /*e310*/  FFMA.FTZ R2, R26, c[0x0][0x2d0], -R0.reuse ;  /* 0x0000b4001a027a23 */ /* 0x108fe20000010800 */
[----:B----4-:R-:W-:Y:S02]  /*e320*/  F2FP.PACK_AB R158, R190, R189 ;  /* 0x000000bdbe9e723e */ /* 0x010fe400000000ff */
[----:B------:R-:W-:Y:S02]  /*e330*/  LDSM.16.MT88.4 R148, [R177+0x800] ;  /* 0x00080000b194783b */ /* 0x000fe40000004200 */
[----:B------:R3:W-:Y:S02]  /*e340*/  MUFU.EX2 R186, R2 ;  /* 0x0000000200ba7308 */ /* 0x0007e40000000800 */
[----:B------:R-:W-:Y:S04]  /*e350*/  LDSM.16.MT88.4 R40, [R180+0x800] ;  /* 0x00080000b428783b */ /* 0x000fe80000004200 */
[----:B------:R-:W-:Y:S01]  /*e360*/  LDSM.16.MT88.4 R44, [R179] ;  /* 0x00000000b32c783b */ /* 0x000fe20000004200 */
[----:B-1----:R-:W-:-:S03]  /*e370*/  FFMA.FTZ R3, R16, c[0x0][0x2d0], -R0 ;  /* 0x0000b40010037a23 */ /* 0x002fc60000010800 */
[----:B------:R-:W-:Y:S01]  /*e380*/  LDSM.16.MT88.4 R48, [R177+0x1000] ;  /* 0x00100000b130783b */ /* 0x000fe20000004200 */
[----:B------:R1:W4:Y:S01]  /*e390*/  MUFU.EX2 R137, R3 ;  /* 0x0000000300897308 */ /* 0x0003220000000800 */
[----:B--2---:R-:W-:Y:S02]  /*e3a0*/  F2FP.PACK_AB R4, R205, R208 ;  /* 0x000000d0cd04723e */ /* 0x004fe400000000ff */
[----:B------:R-:W-:Y:S01]  /*e3b0*/  LDSM.16.MT88.4 R56, [R178+0x1000] ;  /* 0x00100000b238783b */ /* 0x000fe20000004200 */
[----:B---3--:R-:W-:-:S03]  /*e3c0*/  FFMA.FTZ R2, R20, c[0x0][0x2d0], -R0 ;  /* 0x0000b40014027a23 */ /* 0x008fc60000010800 */
[----:B------:R-:W-:Y:S01]  /*e3d0*/  LDSM.16.MT88.4 R64, [R180+0x1000] ;  /* 0x00100000b440783b */ /* 0x000fe20000004200 */
[----:B------:R2:W3:Y:S03]  /*e3e0*/  MUFU.EX2 R11, R2 ;  /* 0x00000002000b7308 */ /* 0x0004e60000000800 */
[----:B------:R-:W-:Y:S04]  /*e3f0*/  LDSM.16.MT88.4 R72, [R179+0x800] ;  /* 0x00080000b348783b */ /* 0x000fe80000004200 */
[----:B------:R-:W-:Y:S01]  /*e400*/  LDSM.16.MT88.4 R68, [R180+0x1800] ;  /* 0x00180000b444783b */ /* 0x000fe20000004200 */
[----:B-1----:R-:W-:Y:S01]  /*e410*/  FFMA.FTZ R3, R18, c[0x0][0x2d0], -R0 ;  /* 0x0000b40012037a23 */ /* 0x002fe20000010800 */
[----:B----4-:R-:W-:-:S02]  /*e420*/  F2FP.PACK_AB R5, R137, R188 ;  /* 0x000000bc8905723e */ /* 0x010fc400000000ff */
[----:B------:R-:W1:Y:S01]  /*e430*/  LDSM.16.MT88.4 R16, [R178] ;  /* 0x00000000b210783b */ /* 0x000e620000004200 */
[----:B------:R4:W-:Y:S03]  /*e440*/  MUFU.EX2 R136, R3 ;  /* 0x0000000300887308 */ /* 0x0009e60000000800 */
[----:B------:R-:W-:Y:S01]  /*e450*/  LDSM.16.MT88.4 R76, [R179+0x1000] ;  /* 0x00100000b34c783b */ /* 0x000fe20000004200 */
[--C-:B--2---:R-:W-:Y:S01]  /*e460*/  FFMA.FTZ R2, R22, c[0x0][0x2d0], -R0.reuse ;  /* 0x0000b40016027a23 */ /* 0x104fe20000010800 */
[----:B---3--:R-:W-:Y:S02]  /*e470*/  F2FP.PACK_AB R157, R11, R186 ;  /* 0x000000ba0b9d723e */ /* 0x008fe400000000ff */
[----:B------:R-:W-:Y:S01]  /*e480*/  LDSM.16.MT88.4 R88, [R178+0x2000] ;  /* 0x00200000b258783b */ /* 0x000fe20000004200 */
[----:B------:R2:W-:Y:S03]  /*e490*/  MUFU.EX2 R10, R2 ;  /* 0x00000002000a7308 */ /* 0x0005e60000000800 */
[----:B------:R-:W-:Y:S04]  /*e4a0*/  LDSM.16.MT88.4 R80, [R177+0x2000] ;  /* 0x00200000b150783b */ /* 0x000fe80000004200 */
[----:B------:R-:W-:Y:S01]  /*e4b0*/  LDSM.16.MT88.4 R92, [R179+0x1800] ;  /* 0x00180000b35c783b */ /* 0x000fe20000004200 */
[----:B----4-:R-:W-:-:S03]  /*e4c0*/  FFMA.FTZ R3, R24, c[0x0][0x2d0], -R0 ;  /* 0x0000b40018037a23 */ /* 0x010fc60000010800 */
[----:B------:R-:W3:Y:S01]  /*e4d0*/  LDSM.16.MT88.4 R24, [R178+0x800] ;  /* 0x00080000b218783b */ /* 0x000ee20000004200 */
[----:B------:R-:W-:Y:S01]  /*e4e0*/  FFMA.FTZ R0, R23, c[0x0][0x2d0], -R0 ;  /* 0x0000b40017007a23 */ /* 0x000fe20000010800 */
[----:B------:R-:W4:Y:S02]  /*e4f0*/  MUFU.EX2 R187, R3 ;  /* 0x0000000300bb7308 */ /* 0x000f240000000800 */
[----:B------:R-:W-:Y:S01]  /*e500*/  LDSM.16.MT88.4 R120, [R178+0x3000] ;  /* 0x00300000b278783b */ /* 0x000fe20000004200 */
[----:B--2---:R-:W-:-:S03]  /*e510*/  FADD.FTZ R2, R208, R205 ;  /* 0x000000cdd0027221 */ /* 0x004fc60000010000 */
[----:B------:R-:W-:Y:S02]  /*e520*/  LDSM.16.MT88.4 R96, [R180+0x2000] ;  /* 0x00200000b460783b */ /* 0x000fe40000004200 */
[----:B------:R-:W2:Y:S02]  /*e530*/  MUFU.EX2 R9, R0 ;  /* 0x0000000000097308 */ /* 0x000ea40000000800 */
[----:B------:R-:W-:Y:S04]  /*e540*/  LDSM.16.MT88.4 R104, [R179+0x2000] ;  /* 0x00200000b368783b */ /* 0x000fe80000004200 */
[----:B------:R-:W-:Y:S01]  /*e550*/  LDSM.16.MT88.4 R124, [R177+0x3000] ;  /* 0x00300000b17c783b */ /* 0x000fe20000004200 */
[----:B----4-:R-:W-:Y:S01]  /*e560*/  F2FP.PACK_AB R7, R187, R136 ;  /* 0x00000088bb07723e */ /* 0x010fe200000000ff */
[----:B------:R-:W-:-:S02]  /*e570*/  FADD.FTZ R3, R204, R2 ;  /* 0x00000002cc037221 */ /* 0x000fc40000010000 */
[----:B------:R-:W-:Y:S04]  /*e580*/  LDSM.16.MT88.4 R116, [R180+0x3000] ;  /* 0x00300000b474783b */ /* 0x000fe80000004200 */
[----:B-----5:R-:W-:Y:S01]  /*e590*/  LDSM.16.MT88.4 R112, [R179+0x3000] ;  /* 0x00300000b370783b */ /* 0x020fe20000004200 */
[C---:B-1----:R-:W-:Y:S01]  /*e5a0*/  HMMA.16816.F32 R20, R4.reuse, R16, RZ ;  /* 0x000000100414723c */ /* 0x042fe200000018ff */
[----:B--2---:R-:W-:Y:S01]  /*e5b0*/  F2FP.PACK_AB R159, R9, R10 ;  /* 0x0000000a099f723e */ /* 0x004fe200000000ff */
[----:B------:R-:W-:Y:S01]  /*e5c0*/  FADD.FTZ R0, R188, R137 ;  /* 0x00000089bc007221 */ /* 0x000fe20000010000 */
[----:B------:R-:W-:Y:S03]  /*e5d0*/  LDSM.16.MT88.4 R160, [R180+0x2800] ;  /* 0x00280000b4a0783b */ /* 0x000fe60000004200 */
[----:B------:R-:W-:Y:S01]  /*e5e0*/  FADD.FTZ R2, R136, R0 ;  /* 0x0000000088027221 */ /* 0x000fe20000010000 */
[----:B------:R-:W-:Y:S01]  /*e5f0*/  LDSM.16.MT88.4 R196, [R179+0x2800] ;  /* 0x00280000b3c4783b */ /* 0x000fe20000004200 */
[----:B------:R-:W-:Y:S01]  /*e600*/  HMMA.16816.F32 R144, R4, R12, RZ ;  /* 0x0000000c0490723c */ /* 0x000fe200000018ff */
[----:B------:R-:W-:-:S02]  /*e610*/  FADD.FTZ R0, R207, R3 ;  /* 0x00000003cf007221 */ /* 0x000fc40000010000 */
[----:B------:R-:W-:Y:S01]  /*e620*/  LDSM.16.MT88.4 R200, [R177+0x3800] ;  /* 0x00380000b1c8783b */ /* 0x000fe20000004200 */
[----:B------:R-:W-:Y:S02]  /*e630*/  FADD.FTZ R2, R187, R2 ;  /* 0x00000002bb027221 */ /* 0x000fe40000010000 */
[----:B------:R-:W-:Y:S01]  /*e640*/  FADD.FTZ R0, R206, R0 ;  /* 0x00000000ce007221 */ /* 0x000fe20000010000 */
[----:B------:R-:W0:Y:S01]  /*e650*/  LDGDEPBAR ;  /* 0x00000000000079af */ /* 0x000e220000000000 */
[----:B------:R-:W-:Y:S01]  /*e660*/  HMMA.16816.F32 R16, R4, R18, RZ ;  /* 0x000000120410723c */ /* 0x000fe200000018ff */
[----:B------:R-:W-:Y:S02]  /*e670*/  FADD.FTZ R2, R186, R2 ;  /* 0x00000002ba027221 */ /* 0x000fe40000010000 */
[----:B------:R-:W-:Y:S02]  /*e680*/  FADD.FTZ R0, R195, R0 ;  /* 0x00000000c3007221 */ /* 0x000fe40000010000 */
[----:B------:R-:W-:-:S02]  /*e690*/  FADD.FTZ R2, R11, R2 ;  /* 0x000000020b027221 */ /* 0x000fc40000010000 */
[----:B------:R-:W-:Y:S01]  /*e6a0*/  FADD.FTZ R0, R189, R0 ;  /* 0x00000000bd007221 */ /* 0x000fe20000010000 */
[----:B------:R-:W-:Y:S01]  /*e6b0*/  HMMA.16816.F32 R12, R4, R14, RZ ;  /* 0x0000000e040c723c */ /* 0x000fe200000018ff */
[----:B------:R-:W-:Y:S02]  /*e6c0*/  FADD.FTZ R2, R10, R2 ;  /* 0x000000020a027221 */ /* 0x000fe40000010000 */
[----:B------:R-:W-:Y:S02]  /*e6d0*/  FADD.FTZ R190, R190, R0 ;  /* 0x00000000bebe7221 */ /* 0x000fe40000010000 */
[----:B------:R-:W-:-:S03]  /*e6e0*/  FADD.FTZ R189, R9, R2 ;  /* 0x0000000209bd7221 */ /* 0x000fc60000010000 */
[C---:B------:R-:W-:Y:S08]  /*e6f0*/  HMMA.16816.F32 R28, R4.reuse, R32, RZ ;  /* 0x00000020041c723c */ /* 0x040ff000000018ff */
[----:B------:R-:W-:Y:S08]  /*e700*/  HMMA.16816.F32 R32, R4, R34, RZ ;  /* 0x000000220420723c */ /* 0x000ff000000018ff */
[C---:B---3--:R-:W-:Y:S08]  /*e710*/  HMMA.16816.F32 R20, R156.reuse, R24, R20 ;  /* 0x000000189c14723c */ /* 0x048ff00000001814 */
[C---:B------:R-:W-:Y:S08]  /*e720*/  HMMA.16816.F32 R144, R156.reuse, R148, R144 ;  /* 0x000000949c90723c */ /* 0x040ff00000001890 */
[C---:B------:R-:W-:Y:S01]  /*e730*/  HMMA.16816.F32 R24, R156.reuse, R26, R16 ;  /* 0x0000001a9c18723c */ /* 0x040fe20000001810 */
[----:B------:R-:W1:Y:S07]  /*e740*/  LDSM.16.MT88.4 R16, [R177+0x1800] ;  /* 0x00180000b110783b */ /* 0x000e6e0000004200 */
[C---:B------:R-:W-:Y:S01]  /*e750*/  HMMA.16816.F32 R148, R156.reuse, R150, R12 ;  /* 0x000000969c94723c */ /* 0x040fe2000000180c */
[----:B------:R-:W2:Y:S07]  /*e760*/  LDSM.16.MT88.4 R12, [R178+0x1800] ;  /* 0x00180000b20c783b */ /* 0x000eae0000004200 */
[C---:B------:R-:W-:Y:S08]  /*e770*/  HMMA.16816.F32 R28, R156.reuse, R40, R28 ;  /* 0x000000289c1c723c */ /* 0x040ff0000000181c */
[----:B------:R-:W-:Y:S08]  /*e780*/  HMMA.16816.F32 R32, R156, R42, R32 ;  /* 0x0000002a9c20723c */ /* 0x000ff00000001820 */
[C---:B------:R-:W-:Y:S08]  /*e790*/  HMMA.16816.F32 R36, R4.reuse, R44, RZ ;  /* 0x0000002c0424723c */ /* 0x040ff000000018ff */
[C---:B------:R-:W-:Y:S08]  /*e7a0*/  HMMA.16816.F32 R40, R4.reuse, R46, RZ ;  /* 0x0000002e0428723c */ /* 0x040ff000000018ff */
[C---:B------:R-:W-:Y:S08]  /*e7b0*/  HMMA.16816.F32 R44, R4.reuse, R48, RZ ;  /* 0x00000030042c723c */ /* 0x040ff000000018ff */
[C---:B------:R-:W-:Y:S08]  /*e7c0*/  HMMA.16816.F32 R48, R4.reuse, R50, RZ ;  /* 0x000000320430723c */ /* 0x040ff000000018ff */
[C---:B------:R-:W-:Y:S08]  /*e7d0*/  HMMA.16816.F32 R52, R4.reuse, R56, RZ ;  /* 0x000000380434723c */ /* 0x040ff000000018ff */
[C---:B------:R-:W-:Y:S08]  /*e7e0*/  HMMA.16816.F32 R56, R4.reuse, R58, RZ ;  /* 0x0000003a0438723c */ /* 0x040ff000000018ff */
[C---:B------:R-:W-:Y:S08]  /*e7f0*/  HMMA.16816.F32 R60, R4.reuse, R64, RZ ;  /* 0x00000040043c723c */ /* 0x040ff000000018ff */
[----:B------:R-:W-:Y:S08]  /*e800*/  HMMA.16816.F32 R64, R4, R66, RZ ;  /* 0x000000420440723c */ /* 0x000ff000000018ff */
[C---:B-1----:R-:W-:Y:S08]  /*e810*/  HMMA.16816.F32 R44, R156.reuse, R16, R44 ;  /* 0x000000109c2c723c */ /* 0x042ff0000000182c */
[C---:B------:R-:W-:Y:S01]  /*e820*/  HMMA.16816.F32 R48, R156.reuse, R18, R48 ;  /* 0x000000129c30723c */ /* 0x040fe20000001830 */
[----:B------:R-:W1:Y:S07]  /*e830*/  LDSM.16.MT88.4 R16, [R178+0x2800] ;  /* 0x00280000b210783b */ /* 0x000e6e0000004200 */
[C---:B--2---:R-:W-:Y:S08]  /*e840*/  HMMA.16816.F32 R52, R156.reuse, R12, R52 ;  /* 0x0000000c9c34723c */ /* 0x044ff00000001834 */
[C---:B------:R-:W-:Y:S01]  /*e850*/  HMMA.16816.F32 R56, R156.reuse, R14, R56 ;  /* 0x0000000e9c38723c */ /* 0x040fe20000001838 */
[----:B------:R-:W2:Y:S07]  /*e860*/  LDSM.16.MT88.4 R12, [R177+0x2800] ;  /* 0x00280000b10c783b */ /* 0x000eae0000004200 */
[C---:B------:R-:W-:Y:S08]  /*e870*/  HMMA.16816.F32 R36, R156.reuse, R72, R36 ;  /* 0x000000489c24723c */ /* 0x040ff00000001824 */
[C---:B------:R-:W-:Y:S08]  /*e880*/  HMMA.16816.F32 R40, R156.reuse, R74, R40 ;  /* 0x0000004a9c28723c */ /* 0x040ff00000001828 */
[C---:B------:R-:W-:Y:S08]  /*e890*/  HMMA.16816.F32 R60, R156.reuse, R68, R60 ;  /* 0x000000449c3c723c */ /* 0x040ff0000000183c */
[----:B------:R-:W-:Y:S08]  /*e8a0*/  HMMA.16816.F32 R64, R156, R70, R64 ;  /* 0x000000469c40723c */ /* 0x000ff00000001840 */
[C---:B------:R-:W-:Y:S08]  /*e8b0*/  HMMA.16816.F32 R68, R4.reuse, R76, RZ ;  /* 0x0000004c0444723c */ /* 0x040ff000000018ff */
[C---:B------:R-:W-:Y:S08]  /*e8c0*/  HMMA.16816.F32 R72, R4.reuse, R78, RZ ;  /* 0x0000004e0448723c */ /* 0x040ff000000018ff */
[C---:B------:R-:W-:Y:S08]  /*e8d0*/  HMMA.16816.F32 R84, R4.reuse, R88, RZ ;  /* 0x000000580454723c */ /* 0x040ff000000018ff */
[C---:B------:R-:W-:Y:S08]  /*e8e0*/  HMMA.16816.F32 R76, R4.reuse, R80, RZ ;  /* 0x00000050044c723c */ /* 0x040ff000000018ff */
[C---:B------:R-:W-:Y:S08]  /*e8f0*/  HMMA.16816.F32 R88, R4.reuse, R90, RZ ;  /* 0x0000005a0458723c */ /* 0x040ff000000018ff */
[----:B------:R-:W-:Y:S08]  /*e900*/  HMMA.16816.F32 R80, R4, R82, RZ ;  /* 0x000000520450723c */ /* 0x000ff000000018ff */
[C---:B-1----:R-:W-:Y:S08]  /*e910*/  HMMA.16816.F32 R84, R156.reuse, R16, R84 ;  /* 0x000000109c54723c */ /* 0x042ff00000001854 */
[C---:B------:R-:W-:Y:S08]  /*e920*/  HMMA.16816.F32 R88, R156.reuse, R18, R88 ;  /* 0x000000129c58723c */ /* 0x040ff00000001858 */
[C---:B------:R-:W-:Y:S08]  /*e930*/  HMMA.16816.F32 R68, R156.reuse, R92, R68 ;  /* 0x0000005c9c44723c */ /* 0x040ff00000001844 */
[C---:B------:R-:W-:Y:S08]  /*e940*/  HMMA.16816.F32 R72, R156.reuse, R94, R72 ;  /* 0x0000005e9c48723c */ /* 0x040ff00000001848 */
[C---:B--2---:R-:W-:Y:S08]  /*e950*/  HMMA.16816.F32 R76, R156.reuse, R12, R76 ;  /* 0x0000000c9c4c723c */ /* 0x044ff0000000184c */
[----:B------:R-:W-:Y:S08]  /*e960*/  HMMA.16816.F32 R80, R156, R14, R80 ;  /* 0x0000000e9c50723c */ /* 0x000ff00000001850 */
[C---:B------:R-:W-:Y:S08]  /*e970*/  HMMA.16816.F32 R16, R4.reuse, R120, RZ ;  /* 0x000000780410723c */ /* 0x040ff000000018ff */
[C---:B------:R-:W-:Y:S01]  /*e980*/  HMMA.16816.F32 R128, R4.reuse, R122, RZ ;  /* 0x0000007a0480723c */ /* 0x040fe200000018ff */
[----:B------:R-:W1:Y:S07]  /*e990*/  LDSM.16.MT88.4 R120, [R178+0x3800] ;  /* 0x00380000b278783b */ /* 0x000e6e0000004200 */
[C---:B------:R-:W-:Y:S08]  /*e9a0*/  HMMA.16816.F32 R92, R4.reuse, R96, RZ ;  /* 0x00000060045c723c */ /* 0x040ff000000018ff */
[C---:B------:R-:W-:Y:S08]  /*e9b0*/  HMMA.16816.F32 R100, R4.reuse, R104, RZ ;  /* 0x000000680464723c */ /* 0x040ff000000018ff */
[C---:B------:R-:W-:Y:S08]  /*e9c0*/  HMMA.16816.F32 R108, R4.reuse, R124, RZ ;  /* 0x0000007c046c723c */ /* 0x040ff000000018ff */
[C---:B------:R-:W-:Y:S01]  /*e9d0*/  HMMA.16816.F32 R12, R4.reuse, R126, RZ ;  /* 0x0000007e040c723c */ /* 0x040fe200000018ff */
[----:B------:R-:W2:Y:S07]  /*e9e0*/  LDSM.16.MT88.4 R124, [R180+0x3800] ;  /* 0x00380000b47c783b */ /* 0x000eae0000004200 */
[C---:B------:R-:W-:Y:S08]  /*e9f0*/  HMMA.16816.F32 R96, R4.reuse, R98, RZ ;  /* 0x000000620460723c */ /* 0x040ff000000018ff */
[C---:B------:R-:W-:Y:S08]  /*ea00*/  HMMA.16816.F32 R104, R4.reuse, R106, RZ ;  /* 0x0000006a0468723c */ /* 0x040ff000000018ff */
[C---:B------:R-:W-:Y:S08]  /*ea10*/  HMMA.16816.F32 R152, R4.reuse, R116, RZ ;  /* 0x000000740498723c */ /* 0x040ff000000018ff */
[C---:B------:R-:W-:Y:S08]  /*ea20*/  HMMA.16816.F32 R164, R4.reuse, R118, RZ ;  /* 0x0000007604a4723c */ /* 0x040ff000000018ff */
[C---:B------:R-:W-:Y:S08]  /*ea30*/  HMMA.16816.F32 R168, R4.reuse, R112, RZ ;  /* 0x0000007004a8723c */ /* 0x040ff000000018ff */
[----:B------:R-:W-:Y:S01]  /*ea40*/  HMMA.16816.F32 R172, R4, R114, RZ ;  /* 0x0000007204ac723c */ /* 0x000fe200000018ff */
[----:B------:R-:W3:Y:S07]  /*ea50*/  LDSM.16.MT88.4 R4, [R179+0x3800] ;  /* 0x00380000b304783b */ /* 0x000eee0000004200 */
[C---:B-1----:R-:W-:Y:S08]  /*ea60*/  HMMA.16816.F32 R116, R156.reuse, R120, R16 ;  /* 0x000000789c74723c */ /* 0x042ff00000001810 */
[C---:B------:R-:W-:Y:S08]  /*ea70*/  HMMA.16816.F32 R120, R156.reuse, R122, R128 ;  /* 0x0000007a9c78723c */ /* 0x040ff00000001880 */
[C---:B--2---:R-:W-:Y:S08]  /*ea80*/  HMMA.16816.F32 R152, R156.reuse, R124, R152 ;  /* 0x0000007c9c98723c */ /* 0x044ff00000001898 */
[C---:B------:R-:W-:Y:S08]  /*ea90*/  HMMA.16816.F32 R92, R156.reuse, R160, R92 ;  /* 0x000000a09c5c723c */ /* 0x040ff0000000185c */
[C---:B------:R-:W-:Y:S08]  /*eaa0*/  HMMA.16816.F32 R96, R156.reuse, R162, R96 ;  /* 0x000000a29c60723c */ /* 0x040ff00000001860 */
[C---:B------:R-:W-:Y:S08]  /*eab0*/  HMMA.16816.F32 R100, R156.reuse, R196, R100 ;  /* 0x000000c49c64723c */ /* 0x040ff00000001864 */
[C---:B------:R-:W-:Y:S08]  /*eac0*/  HMMA.16816.F32 R104, R156.reuse, R198, R104 ;  /* 0x000000c69c68723c */ /* 0x040ff00000001868 */
[C---:B------:R-:W-:Y:S08]  /*ead0*/  HMMA.16816.F32 R108, R156.reuse, R200, R108 ;  /* 0x000000c89c6c723c */ /* 0x040ff0000000186c */
[C---:B------:R-:W-:Y:S08]  /*eae0*/  HMMA.16816.F32 R112, R156.reuse, R202, R12 ;  /* 0x000000ca9c70723c */ /* 0x040ff0000000180c */
[C---:B------:R-:W-:Y:S08]  /*eaf0*/  HMMA.16816.F32 R124, R156.reuse, R126, R164 ;  /* 0x0000007e9c7c723c */ /* 0x040ff000000018a4 */
[C---:B---3--:R-:W-:Y:S08]  /*eb00*/  HMMA.16816.F32 R128, R156.reuse, R4, R168 ;  /* 0x000000049c80723c */ /* 0x048ff000000018a8 */
[----:B------:R-:W-:Y:S01]  /*eb10*/  HMMA.16816.F32 R156, R156, R6, R172 ;  /* 0x000000069c9c723c */ /* 0x000fe200000018ac */
[----:B------:R-:W-:Y:S07]  /*eb20*/  @!UPT UIADD3 URZ, URZ, URZ, URZ ;  /* 0x0000003f3f3ff290 */ /* 0x000fee000fffe03f */
[----:B------:R-:W-:Y:S11]  /*eb30*/  @!P0 BRA `(.L_x_228) ;  /* 0x00001de000008947 */ /* 0x000ff60003800000 */
[----:B------:R-:W-:Y:S02]  /*eb40*/  MOV R188, R223 ;  /* 0x000000df00bc7202 */ /* 0x000fe40000000f00 */
[----:B------:R-:W-:-:S02]  /*eb50*/  MOV R137, R8 ;  /* 0x0000000800897202 */ /* 0x000fc40000000f00 */
[----:B------:R-:W-:Y:S02]  /*eb60*/  MOV R136, R135 ;  /* 0x0000008700887202 */ /* 0x000fe40000000f00 */
.L_x_229:
[----:B------:R-:W-:Y:S04]  /*eb70*/  DEPBAR.LE SB0, 0x0 ;  /* 0x000080000000791a */ /* 0x000fe80000000000 */
[----:B------:R-:W-:Y:S01]  /*eb80*/  WARPSYNC 0xffffffff ;  /* 0xffffffff00007948 */ /* 0x000fe20003800000 */
[----:B------:R-:W-:Y:S01]  /*eb90*/  BAR.SYNC.DEFER_BLOCKING 0x0 ;  /* 0x0000000000007b1d */ /* 0x000fe20000010000 */
[----:B------:R-:W-:Y:S02]  /*eba0*/  R2P PR, R219, 0x6 ;  /* 0x00000006db007804 */ /* 0x000fe40000000000 */
[----:B------:R-:W-:Y:S02]  /*ebb0*/  SHF.R.S32.HI R2, RZ, 0x1f, R188 ;  /* 0x0000001fff027819 */ /* 0x000fe400000114bc */
[----:B------:R-:W-:Y:S02]  /*ebc0*/  IADD3 R0, R143, 0x20, RZ ;  /* 0x000000208f007810 */ /* 0x000fe40007ffe0ff */
[----:B------:R-:W-:Y:S01]  /*ebd0*/  ISETP.GE.AND P3, PT, R132, c[0x0][0x1d4], PT ;  /* 0x0000750084007a0c */ /* 0x000fe20003f66270 */
[----:B------:R-:W-:Y:S01]  /*ebe0*/  IMAD R3, R2, c[0x0][0x208], RZ ;  /* 0x0000820002037a24 */ /* 0x000fe200078e02ff */
[----:B------:R-:W-:Y:S02]  /*ebf0*/  ISETP.GE.AND P4, PT, R134, c[0x0][0x1d4], PT ;  /* 0x0000750086007a0c */ /* 0x000fe40003f86270 */
[----:B------:R-:W-:Y:S01]  /*ec00*/  ISETP.GE.AND P5, PT, R191, c[0x0][0x1d4], PT ;  /* 0x00007500bf007a0c */ /* 0x000fe20003fa6270 */
[----:B------:R-:W-:Y:S01]  /*ec10*/  IMAD R3, R188, c[0x0][0x20c], R3 ;  /* 0x00008300bc037a24 */ /* 0x000fe200078e0203 */
[----:B------:R-:W-:Y:S02]  /*ec20*/  ISETP.GE.AND P6, PT, R192, c[0x0][0x1d4], PT ;  /* 0x00007500c0007a0c */ /* 0x000fe40003fc6270 */
[----:B------:R-:W-:Y:S01]  /*ec30*/  @P1 IADD3 R0, R143, -0x20, RZ ;  /* 0xffffffe08f001810 */ /* 0x000fe20007ffe0ff */
[----:B------:R-:W-:Y:S07]  /*ec40*/  LDSM.16.M88.4 R16, [R181] ;  /* 0x00000000b510783b */ /* 0x000fee0000000200 */
[----:B------:R-:W1:Y:S07]  /*ec50*/  LDSM.16.M88.4 R8, [R143] ;  /* 0x000000008f08783b */ /* 0x000e6e0000000200 */
[----:B------:R-:W2:Y:S07]  /*ec60*/  LDSM.16.M88.4 R160, [R143+0x800] ;  /* 0x000800008fa0783b */ /* 0x000eae0000000200 */
[----:B------:R-:W-:Y:S07]  /*ec70*/  LDSM.16.M88.4 R164, [R182] ;  /* 0x00000000b6a4783b */ /* 0x000fee0000000200 */
[----:B------:R-:W3:Y:S07]  /*ec80*/  LDSM.16.M88.4 R168, [R0] ;  /* 0x0000000000a8783b */ /* 0x000eee0000000200 */
[----:B------:R-:W4:Y:S01]  /*ec90*/  LDSM.16.M88.4 R172, [R0+0x800] ;  /* 0x0008000000ac783b */ /* 0x000f220000000200 */
[C---:B-1----:R-:W-:Y:S08]  /*eca0*/  HMMA.16816.F32 R4, R16.reuse, R8, RZ ;  /* 0x000000081004723c */ /* 0x042ff000000018ff */
[C---:B------:R-:W-:Y:S08]  /*ecb0*/  HMMA.16816.F32 R8, R16.reuse, R10, RZ ;  /* 0x0000000a1008723c */ /* 0x040ff000000018ff */
[C---:B--2---:R-:W-:Y:S07]  /*ecc0*/  HMMA.16816.F32 R12, R16.reuse, R160, RZ ;  /* 0x000000a0100c723c */ /* 0x044fee00000018ff */
[----:B------:R-:W-:Y:S01]  /*ecd0*/  IMAD.WIDE.U32 R160, R188, c[0x0][0x208], RZ ;  /* 0x00008200bca07a25 */ /* 0x000fe200078e00ff */
[----:B------:R-:W-:Y:S04]  /*ece0*/  HMMA.16816.F32 R16, R16, R162, RZ ;  /* 0x000000a21010723c */ /* 0x000fe800000018ff */
[C---:B------:R-:W-:Y:S02]  /*ecf0*/  LEA R2, P0, R160.reuse, R216, 0x5 ;  /* 0x000000d8a0027211 */ /* 0x040fe400078028ff */
[----:B------:R-:W-:Y:S02]  /*ed00*/  IADD3 R3, R161, R3, RZ ;  /* 0x00000003a1037210 */ /* 0x000fe40007ffe0ff */
[C---:B---3--:R-:W-:Y:S05]  /*ed10*/  HMMA.16816.F32 R4, R164.reuse, R168, R4 ;  /* 0x000000a8a404723c */ /* 0x048fea0000001804 */
[----:B------:R-:W-:Y:S02]  /*ed20*/  LEA.HI.X R3, R160, R221, R3, 0x5, P0 ;  /* 0x000000dda0037211 */ /* 0x000fe400000f2c03 */
[C---:B------:R-:W-:Y:S01]  /*ed30*/  LEA R186, P0, R2.reuse, c[0x0][0x1f8], 0x1 ;  /* 0x00007e0002ba7a11 */ /* 0x040fe200078008ff */
[C---:B------:R-:W-:Y:S04]  /*ed40*/  HMMA.16816.F32 R8, R164.reuse, R170, R8 ;  /* 0x000000aaa408723c */ /* 0x040fe80000001808 */
[----:B------:R-:W-:Y:S02]  /*ed50*/  LEA.HI.X R187, R2, c[0x0][0x1fc], R3, 0x1, P0 ;  /* 0x00007f0002bb7a11 */ /* 0x000fe400000f0c03 */
[C---:B------:R-:W-:Y:S02]  /*ed60*/  IADD3 R2, R143.reuse, 0x40, RZ ;  /* 0x000000408f027810 */ /* 0x040fe40007ffe0ff */
[C---:B----4-:R-:W-:Y:S01]  /*ed70*/  HMMA.16816.F32 R12, R164.reuse, R172, R12 ;  /* 0x000000aca40c723c */ /* 0x050fe2000000180c */
[----:B------:R-:W-:Y:S01]  /*ed80*/  @!PT LDS RZ, [RZ] ;  /* 0x00000000fffff984 */ /* 0x000fe20000000800 */
[----:B------:R-:W-:Y:S01]  /*ed90*/  @!PT LDS RZ, [RZ] ;  /* 0x00000000fffff984 */ /* 0x000fe20000000800 */
[----:B------:R-:W-:Y:S01]  /*eda0*/  @!PT LDS RZ, [RZ] ;  /* 0x00000000fffff984 */ /* 0x000fe20000000800 */
[----:B------:R1:W-:Y:S02]  /*edb0*/  LDGSTS.E.BYPASS.LTC128B.128 [R185+0x8080], [R186.64], !P3 ;  /* 0x08080000bab97fae */ /* 0x0003e4000d901d46 */
[C---:B------:R-:W-:Y:S02]  /*edc0*/  ISETP.GT.AND P0, PT, R188.reuse, R214, PT ;  /* 0x000000d6bc00720c */ /* 0x040fe40003f04270 */
[----:B------:R-:W-:Y:S02]  /*edd0*/  @P2 IADD3 R2, R143, -0x40, RZ ;  /* 0xffffffc08f022810 */ /* 0x000fe40007ffe0ff */
[----:B------:R-:W-:Y:S01]  /*ede0*/  IADD3 R188, R188, -0x1, RZ ;  /* 0xffffffffbcbc7810 */ /* 0x000fe20007ffe0ff */
[----:B------:R-:W-:Y:S01]  /*edf0*/  HMMA.16816.F32 R16, R164, R174, R16 ;  /* 0x000000aea410723c */ /* 0x000fe20000001810 */
[----:B------:R1:W-:Y:S07]  /*ee00*/  LDGSTS.E.BYPASS.LTC128B.128 [R185+0x9080], [R186.64+0x80], !P4 ;  /* 0x09080080bab97fae */ /* 0x0003ee000e101d46 */
[----:B------:R1:W-:Y:S07]  /*ee10*/  LDGSTS.E.BYPASS.LTC128B.128 [R185+0xa080], [R186.64+0x100], !P5 ;  /* 0x0a080100bab97fae */ /* 0x0003ee000e901d46 */
[----:B------:R1:W-:Y:S07]  /*ee20*/  LDGSTS.E.BYPASS.LTC128B.128 [R185+0xb080], [R186.64+0x180], !P6 ;  /* 0x0b080180bab97fae */ /* 0x0003ee000f101d46 */
[----:B------:R-:W-:Y:S07]  /*ee30*/  LDSM.16.M88.4 R160, [R184] ;  /* 0x00000000b8a0783b */ /* 0x000fee0000000200 */
[----:B------:R-:W2:Y:S07]  /*ee40*/  LDSM.16.M88.4 R168, [R2] ;  /* 0x0000000002a8783b */ /* 0x000eae0000000200 */
[----:B------:R-:W3:Y:S07]  /*ee50*/  LDSM.16.M88.4 R164, [R2+0x800] ;  /* 0x0008000002a4783b */ /* 0x000eee0000000200 */
[----:B------:R-:W0:Y:S07]  /*ee60*/  LDGDEPBAR ;  /* 0x00000000000079af */ /* 0x000e2e0000000000 */
[----:B------:R-:W-:Y:S01]  /*ee70*/  LDSM.16.M88.4 R172, [R176] ;  /* 0x00000000b0ac783b */ /* 0x000fe20000000200 */
[C---:B--2---:R-:W-:Y:S08]  /*ee80*/  HMMA.16816.F32 R4, R160.reuse, R168, R4 ;  /* 0x000000a8a004723c */ /* 0x044ff00000001804 */
[C---:B------:R-:W-:Y:S01]  /*ee90*/  HMMA.16816.F32 R8, R160.reuse, R170, R8 ;  /* 0x000000aaa008723c */ /* 0x040fe20000001808 */
[----:B------:R-:W2:Y:S07]  /*eea0*/  LDSM.16.M88.4 R168, [R183] ;  /* 0x00000000b7a8783b */ /* 0x000eae0000000200 */
[C---:B---3--:R-:W-:Y:S08]  /*eeb0*/  HMMA.16816.F32 R12, R160.reuse, R164, R12 ;  /* 0x000000a4a00c723c */ /* 0x048ff0000000180c */
[----:B------:R-:W-:Y:S01]  /*eec0*/  HMMA.16816.F32 R16, R160, R166, R16 ;  /* 0x000000a6a010723c */ /* 0x000fe20000001810 */
[----:B------:R-:W3:Y:S07]  /*eed0*/  LDSM.16.M88.4 R160, [R176+0x800] ;  /* 0x00080000b0a0783b */ /* 0x000eee0000000200 */
[----:B------:R-:W-:Y:S01]  /*eee0*/  LDSM.16.M88.4 R164, [R181+0x4000] ;  /* 0x00400000b5a4783b */ /* 0x000fe20000000200 */
[C---:B--2---:R-:W-:Y:S08]  /*eef0*/  HMMA.16816.F32 R4, R168.reuse, R172, R4 ;  /* 0x000000aca804723c */ /* 0x044ff00000001804 */
[C---:B------:R-:W-:Y:S01]  /*ef00*/  HMMA.16816.F32 R8, R168.reuse, R174, R8 ;  /* 0x000000aea808723c */ /* 0x040fe20000001808 */
[----:B------:R-:W2:Y:S07]  /*ef10*/  LDSM.16.M88.4 R172, [R143+0x1000] ;  /* 0x001000008fac783b */ /* 0x000eae0000000200 */
        /* <DEDUP_REMOVED lines=79> */
[----:B------:R-:W3:Y:S01]  /*f410*/  LDSM.16.M88.4 R160, [R176+0x3800] ;  /* 0x00380000b0a0783b */ /* 0x000ee20000000200 */
[----:B------:R-:W-:Y:S06]  /*f420*/  DEPBAR.LE SB0, 0x0 ;  /* 0x000080000000791a */ /* 0x000fec0000000000 */
[----:B------:R-:W-:Y:S01]  /*f430*/  BAR.SYNC.DEFER_BLOCKING 0x0 ;  /* 0x0000000000007b1d */ /* 0x000fe20000010000 */
[C---:B--2---:R-:W-:Y:S08]  /*f440*/  HMMA.16816.F32 R4, R168.reuse, R172, R4 ;  /* 0x000000aca804723c */ /* 0x044ff00000001804 */
[C---:B------:R-:W-:Y:S08]  /*f450*/  HMMA.16816.F32 R8, R168.reuse, R174, R8 ;  /* 0x000000aea808723c */ /* 0x040ff00000001808 */
[C---:B---3--:R-:W-:Y:S08]  /*f460*/  HMMA.16816.F32 R12, R168.reuse, R160, R12 ;  /* 0x000000a0a80c723c */ /* 0x048ff0000000180c */
[----:B------:R-:W-:Y:S04]  /*f470*/  HMMA.16816.F32 R16, R168, R162, R16 ;  /* 0x000000a2a810723c */ /* 0x000fe80000001810 */
[----:B------:R-:W-:Y:S02]  /*f480*/  FMNMX.FTZ R0, R4, R136, !PT ;  /* 0x0000008804007209 */ /* 0x000fe40007810000 */
[----:B------:R-:W-:Y:S02]  /*f490*/  FMNMX.FTZ R2, R6, R137, !PT ;  /* 0x0000008906027209 */ /* 0x000fe40007810000 */
[----:B------:R-:W-:Y:S04]  /*f4a0*/  FMNMX.FTZ R0, R5, R0, !PT ;  /* 0x0000000005007209 */ /* 0x000fe80007810000 */
[----:B------:R-:W-:Y:S02]  /*f4b0*/  FMNMX.FTZ R0, R8, R0, !PT ;  /* 0x0000000008007209 */ /* 0x000fe40007810000 */
        /* <DEDUP_REMOVED lines=10> */
[----:B------:R-:W-:Y:S03]  /*f560*/  FMNMX.FTZ R0, R18, R0, !PT ;  /* 0x0000000012007209 */ /* 0x000fe60007810000 */
[----:B------:R-:W2:Y:S01]  /*f570*/  SHFL.BFLY PT, R135, R3, 0x2, 0x1f ;  /* 0x0c401f0003877f89 */ /* 0x000ea200000e0000 */
[----:B------:R-:W-:Y:S06]  /*f580*/  FMNMX.FTZ R0, R19, R0, !PT ;  /* 0x0000000013007209 */ /* 0x000fec0007810000 */
[----:B------:R-:W3:Y:S01]  /*f590*/  SHFL.BFLY PT, R2, R0, 0x2, 0x1f ;  /* 0x0c401f0000027f89 */ /* 0x000ee200000e0000 */
[----:B--2---:R-:W-:Y:S06]  /*f5a0*/  FMNMX.FTZ R135, R3, R135, !PT ;  /* 0x0000008703877209 */ /* 0x004fec0007810000 */
[----:B------:R-:W2:Y:S01]  /*f5b0*/  SHFL.BFLY PT, R160, R135, 0x1, 0x1f ;  /* 0x0c201f0087a07f89 */ /* 0x000ea200000e0000 */
[----:B---3--:R-:W-:Y:S06]  /*f5c0*/  FMNMX.FTZ R0, R0, R2, !PT ;  /* 0x0000000200007209 */ /* 0x008fec0007810000 */
[----:B------:R-:W3:Y:S01]  /*f5d0*/  SHFL.BFLY PT, R3, R0, 0x1, 0x1f ;  /* 0x0c201f0000037f89 */ /* 0x000ee200000e0000 */
[----:B--2---:R-:W-:Y:S05]  /*f5e0*/  FMNMX.FTZ R135, R135, R160, !PT ;  /* 0x000000a087877209 */ /* 0x004fea0007810000 */
[----:B------:R-:W-:Y:S01]  /*f5f0*/  FADD.FTZ R2, -R135, R136 ;  /* 0x0000008887027221 */ /* 0x000fe20000010100 */
[----:B---3--:R-:W-:Y:S03]  /*f600*/  FMNMX.FTZ R3, R0, R3, !PT ;  /* 0x0000000300037209 */ /* 0x008fe60007810000 */
[----:B------:R-:W-:Y:S04]  /*f610*/  FMUL.FTZ R0, R2, c[0x0][0x2d0] ;  /* 0x0000b40002007a20 */ /* 0x000fe80000410000 */
[----:B------:R2:W3:Y:S02]  /*f620*/  MUFU.EX2 R2, R0 ;  /* 0x0000000000027308 */ /* 0x0004e40000000800 */
[----:B--2---:R-:W-:Y:S02]  /*f630*/  FADD.FTZ R0, -R3, R137 ;  /* 0x0000008903007221 */ /* 0x004fe40000010100 */
[----:B------:R-:W-:Y:S02]  /*f640*/  FMUL.FTZ R137, R135, c[0x0][0x2d0] ;  /* 0x0000b40087897a20 */ /* 0x000fe40000410000 */
[----:B------:R-:W-:Y:S02]  /*f650*/  FMUL.FTZ R0, R0, c[0x0][0x2d0] ;  /* 0x0000b40000007a20 */ /* 0x000fe40000410000 */
[--C-:B------:R-:W-:Y:S02]  /*f660*/  FFMA.FTZ R5, R5, c[0x0][0x2d0], -R137.reuse ;  /* 0x0000b40005057a23 */ /* 0x100fe40000010889 */
[--C-:B------:R-:W-:Y:S02]  /*f670*/  FFMA.FTZ R4, R4, c[0x0][0x2d0], -R137.reuse ;  /* 0x0000b40004047a23 */ /* 0x100fe40000010889 */
[----:B-1----:R1:W-:Y:S01]  /*f680*/  MUFU.EX2 R186, R5 ;  /* 0x0000000500ba7308 */ /* 0x0023e20000000800 */
[--C-:B------:R-:W-:Y:S02]  /*f690*/  FFMA.FTZ R9, R9, c[0x0][0x2d0], -R137.reuse ;  /* 0x0000b40009097a23 */ /* 0x100fe40000010889 */
[C---:B---3--:R-:W-:Y:S02]  /*f6a0*/  FMUL.FTZ R20, R2.reuse, R20 ;  /* 0x0000001402147220 */ /* 0x048fe40000410000 */
[C---:B------:R-:W-:Y:S02]  /*f6b0*/  FMUL.FTZ R21, R2.reuse, R21 ;  /* 0x0000001502157220 */ /* 0x040fe40000410000 */
[C---:B------:R-:W-:Y:S02]  /*f6c0*/  FMUL.FTZ R24, R2.reuse, R24 ;  /* 0x0000001802187220 */ /* 0x040fe40000410000 */
[C---:B------:R-:W-:Y:S01]  /*f6d0*/  FMUL.FTZ R25, R2.reuse, R25 ;  /* 0x0000001902197220 */ /* 0x040fe20000410000 */
[----:B------:R2:W-:Y:S01]  /*f6e0*/  MUFU.EX2 R187, R4 ;  /* 0x0000000400bb7308 */ /* 0x0005e20000000800 */
[C---:B------:R-:W-:Y:S02]  /*f6f0*/  FMUL.FTZ R28, R2.reuse, R28 ;  /* 0x0000001c021c7220 */ /* 0x040fe40000410000 */
[C---:B------:R-:W-:Y:S02]  /*f700*/  FMUL.FTZ R29, R2.reuse, R29 ;  /* 0x0000001d021d7220 */ /* 0x040fe40000410000 */
[C---:B------:R-:W-:Y:S02]  /*f710*/  FMUL.FTZ R32, R2.reuse, R32 ;  /* 0x0000002002207220 */ /* 0x040fe40000410000 */
[C---:B------:R-:W-:Y:S02]  /*f720*/  FMUL.FTZ R33, R2.reuse, R33 ;  /* 0x0000002102217220 */ /* 0x040fe40000410000 */
[C---:B------:R-:W-:Y:S01]  /*f730*/  FMUL.FTZ R36, R2.reuse, R36 ;  /* 0x0000002402247220 */ /* 0x040fe20000410000 */
[----:B------:R-:W3:Y:S01]  /*f740*/  MUFU.EX2 R0, R0 ;  /* 0x0000000000007308 */ /* 0x000ee20000000800 */
[C---:B------:R-:W-:Y:S02]  /*f750*/  FMUL.FTZ R37, R2.reuse, R37 ;  /* 0x0000002502257220 */ /* 0x040fe40000410000 */
[----:B------:R-:W-:Y:S02]  /*f760*/  FMUL.FTZ R40, R2, R40 ;  /* 0x0000002802287220 */ /* 0x000fe40000410000 */
[----:B-1----:R-:W-:Y:S02]  /*f770*/  FFMA.FTZ R5, R8, c[0x0][0x2d0], -R137 ;  /* 0x0000b40008057a23 */ /* 0x002fe40000010889 */
[C---:B------:R-:W-:Y:S02]  /*f780*/  FMUL.FTZ R41, R2.reuse, R41 ;  /* 0x0000002902297220 */ /* 0x040fe40000410000 */
[C---:B------:R-:W-:Y:S01]  /*f790*/  FMUL.FTZ R44, R2.reuse, R44 ;  /* 0x0000002c022c7220 */ /* 0x040fe20000410000 */
[----:B------:R1:W-:Y:S01]  /*f7a0*/  MUFU.EX2 R175, R5 ;  /* 0x0000000500af7308 */ /* 0x0003e20000000800 */
[C---:B------:R-:W-:Y:S02]  /*f7b0*/  FMUL.FTZ R45, R2.reuse, R45 ;  /* 0x0000002d022d7220 */ /* 0x040fe40000410000 */
[C---:B------:R-:W-:Y:S01]  /*f7c0*/  FMUL.FTZ R48, R2.reuse, R48 ;  /* 0x0000003002307220 */ /* 0x040fe20000410000 */
[----:B--2---:R-:W-:Y:S01]  /*f7d0*/  @P0 SHF.R.S32.HI R4, RZ, 0x1f, R188 ;  /* 0x0000001fff040819 */ /* 0x004fe200000114bc */
[C---:B------:R-:W-:Y:S02]  /*f7e0*/  FMUL.FTZ R49, R2.reuse, R49 ;  /* 0x0000003102317220 */ /* 0x040fe40000410000 */
[----:B------:R-:W-:Y:S02]  /*f7f0*/  FMUL.FTZ R52, R2, R52 ;  /* 0x0000003402347220 */ /* 0x000fe40000410000 */
[----:B------:R-:W-:Y:S01]  /*f800*/  @P0 IMAD R8, R4, c[0x0][0x1e0], RZ ;  /* 0x0000780004080a24 */ /* 0x000fe200078e02ff */
[----:B------:R2:W-:Y:S01]  /*f810*/  MUFU.EX2 R174, R9 ;  /* 0x0000000900ae7308 */ /* 0x0005e20000000800 */
[----:B------:R-:W-:Y:S02]  /*f820*/  FMUL.FTZ R53, R2, R53 ;  /* 0x0000003502357220 */ /* 0x000fe40000410000 */
[----:B------:R-:W-:Y:S02]  /*f830*/  @P0 IMAD R136, R188, c[0x0][0x1e4], R8 ;  /* 0x00007900bc880a24 */ /* 0x000fe400078e0208 */
[C---:B---3--:R-:W-:Y:S02]  /*f840*/  FMUL.FTZ R22, R0.reuse, R22 ;  /* 0x0000001600167220 */ /* 0x048fe40000410000 */
[C---:B------:R-:W-:Y:S02]  /*f850*/  FMUL.FTZ R23, R0.reuse, R23 ;  /* 0x0000001700177220 */ /* 0x040fe40000410000 */
[C---:B------:R-:W-:Y:S02]  /*f860*/  FMUL.FTZ R26, R0.reuse, R26 ;  /* 0x0000001a001a7220 */ /* 0x040fe40000410000 */
[C---:B------:R-:W-:Y:S02]  /*f870*/  FMUL.FTZ R27, R0.reuse, R27 ;  /* 0x0000001b001b7220 */ /* 0x040fe40000410000 */
[----:B------:R-:W-:Y:S02]  /*f880*/  FMUL.FTZ R30, R0, R30 ;  /* 0x0000001e001e7220 */ /* 0x000fe40000410000 */
[----:B-1----:R-:W-:Y:S04]  /*f890*/  @P0 IMAD.WIDE.U32 R4, R188, c[0x0][0x1e0], RZ ;  /* 0x00007800bc040a25 */ /* 0x002fe800078e00ff */
[----:B------:R-:W-:Y:S01]  /*f8a0*/  FMUL.FTZ R31, R0, R31 ;  /* 0x0000001f001f7220 */ /* 0x000fe20000410000 */
[----:B------:R-:W-:Y:S01]  /*f8b0*/  @P0 LEA R8, P1, R4, R210, 0x5 ;  /* 0x000000d204080211 */ /* 0x000fe200078228ff */
[----:B------:R-:W-:Y:S01]  /*f8c0*/  FMUL.FTZ R34, R0, R34 ;  /* 0x0000002200227220 */ /* 0x000fe20000410000 */
[----:B------:R-:W-:Y:S01]  /*f8d0*/  @P0 IADD3 R5, R5, R136, RZ ;  /* 0x0000008805050210 */ /* 0x000fe20007ffe0ff */
[----:B------:R-:W-:Y:S02]  /*f8e0*/  FMUL.FTZ R136, R3, c[0x0][0x2d0] ;  /* 0x0000b40003887a20 */ /* 0x000fe40000410000 */
[----:B--2---:R-:W-:Y:S01]  /*f8f0*/  FMUL.FTZ R9, R2, R149 ;  /* 0x0000009502097220 */ /* 0x004fe20000410000 */
[----:B------:R-:W-:Y:S01]  /*f900*/  @P0 LEA.HI.X R5, R4, R218, R5, 0x5, P1 ;  /* 0x000000da04050211 */ /* 0x000fe200008f2c05 */
[--C-:B------:R-:W-:Y:S01]  /*f910*/  FFMA.FTZ R6, R6, c[0x0][0x2d0], -R136.reuse ;  /* 0x0000b40006067a23 */ /* 0x100fe20000010888 */
[C---:B------:R-:W-:Y:S01]  /*f920*/  @P0 LEA R4, P1, R8.reuse, c[0x0][0x1c8], 0x1 ;  /* 0x0000720008040a11 */ /* 0x040fe200078208ff */
[--C-:B------:R-:W-:Y:S02]  /*f930*/  FFMA.FTZ R7, R7, c[0x0][0x2d0], -R136.reuse ;  /* 0x0000b40007077a23 */ /* 0x100fe40000010888 */
[----:B------:R1:W-:Y:S01]  /*f940*/  MUFU.EX2 R171, R6 ;  /* 0x0000000600ab7308 */ /* 0x0003e20000000800 */
[----:B------:R-:W-:Y:S01]  /*f950*/  @P0 LEA.HI.X R5, R8, c[0x0][0x1cc], R5, 0x1, P1 ;  /* 0x0000730008050a11 */ /* 0x000fe200008f0c05 */
[----:B------:R-:W-:Y:S02]  /*f960*/  FMUL.FTZ R8, R2, R148 ;  /* 0x0000009402087220 */ /* 0x000fe40000410000 */
[C---:B------:R-:W-:Y:S02]  /*f970*/  FMUL.FTZ R35, R0.reuse, R35 ;  /* 0x0000002300237220 */ /* 0x040fe40000410000 */
[----:B------:R2:W-:Y:S01]  /*f980*/  @P0 LDGSTS.E.BYPASS.LTC128B.128 [R185+0xc080], [R4.64], !P3 ;  /* 0x0c08000004b90fae */ /* 0x0005e2000d901d46 */
[C---:B------:R-:W-:Y:S02]  /*f990*/  FMUL.FTZ R38, R0.reuse, R38 ;  /* 0x0000002600267220 */ /* 0x040fe40000410000 */
[C---:B------:R-:W-:Y:S01]  /*f9a0*/  FMUL.FTZ R39, R0.reuse, R39 ;  /* 0x0000002700277220 */ /* 0x040fe20000410000 */
[----:B------:R3:W4:Y:S01]  /*f9b0*/  MUFU.EX2 R170, R7 ;  /* 0x0000000700aa7308 */ /* 0x0007220000000800 */
[C---:B------:R-:W-:Y:S02]  /*f9c0*/  FMUL.FTZ R42, R0.reuse, R42 ;  /* 0x0000002a002a7220 */ /* 0x040fe40000410000 */
[----:B------:R2:W-:Y:S01]  /*f9d0*/  @P0 LDGSTS.E.BYPASS.LTC128B.128 [R185+0xd080], [R4.64+0x80], !P4 ;  /* 0x0d08008004b90fae */ /* 0x0005e2000e101d46 */
[C---:B------:R-:W-:Y:S02]  /*f9e0*/  FMUL.FTZ R43, R0.reuse, R43 ;  /* 0x0000002b002b7220 */ /* 0x040fe40000410000 */
[C---:B------:R-:W-:Y:S02]  /*f9f0*/  FMUL.FTZ R46, R0.reuse, R46 ;  /* 0x0000002e002e7220 */ /* 0x040fe40000410000 */
[C---:B------:R-:W-:Y:S02]  /*fa00*/  FMUL.FTZ R47, R0.reuse, R47 ;  /* 0x0000002f002f7220 */ /* 0x040fe40000410000 */
[----:B------:R2:W-:Y:S01]  /*fa10*/  @P0 LDGSTS.E.BYPASS.LTC128B.128 [R185+0xe080], [R4.64+0x100], !P5 ;  /* 0x0e08010004b90fae */ /* 0x0005e2000e901d46 */
[C---:B------:R-:W-:Y:S02]  /*fa20*/  FMUL.FTZ R50, R0.reuse, R50 ;  /* 0x0000003200327220 */ /* 0x040fe40000410000 */
[----:B------:R-:W-:Y:S02]  /*fa30*/  FMUL.FTZ R51, R0, R51 ;  /* 0x0000003300337220 */ /* 0x000fe40000410000 */
[--C-:B-1----:R-:W-:Y:S02]  /*fa40*/  FFMA.FTZ R6, R10, c[0x0][0x2d0], -R136.reuse ;  /* 0x0000b4000a067a23 */ /* 0x102fe40000010888 */
[----:B------:R2:W-:Y:S01]  /*fa50*/  @P0 LDGSTS.E.BYPASS.LTC128B.128 [R185+0xf080], [R4.64+0x180], !P6 ;  /* 0x0f08018004b90fae */ /* 0x0005e2000f101d46 */
[C---:B------:R-:W-:Y:S01]  /*fa60*/  FMUL.FTZ R10, R0.reuse, R150 ;  /* 0x00000096000a7220 */ /* 0x040fe20000410000 */
[----:B------:R1:W-:Y:S01]  /*fa70*/  MUFU.EX2 R169, R6 ;  /* 0x0000000600a97308 */ /* 0x0003e20000000800 */
[C---:B------:R-:W-:Y:S02]  /*fa80*/  FMUL.FTZ R54, R0.reuse, R54 ;  /* 0x0000003600367220 */ /* 0x040fe40000410000 */
[C---:B------:R-:W-:Y:S02]  /*fa90*/  FMUL.FTZ R55, R0.reuse, R55 ;  /* 0x0000003700377220 */ /* 0x040fe40000410000 */
[----:B------:R-:W5:Y:S01]  /*faa0*/  LDSM.16.MT88.4 R160, [R177] ;  /* 0x00000000b1a0783b */ /* 0x000f620000004200 */
[----:B---3--:R-:W-:Y:S02]  /*fab0*/  FMUL.FTZ R7, R0, R147 ;  /* 0x0000009300077220 */ /* 0x008fe40000410000 */
[C---:B------:R-:W-:Y:S02]  /*fac0*/  FMUL.FTZ R56, R2.reuse, R56 ;  /* 0x0000003802387220 */ /* 0x040fe40000410000 */
[----:B------:R-:W-:Y:S02]  /*fad0*/  FMUL.FTZ R57, R2, R57 ;  /* 0x0000003902397220 */ /* 0x000fe40000410000 */
[----:B------:R-:W3:Y:S01]  /*fae0*/  LDSM.16.MT88.4 R164, [R178] ;  /* 0x00000000b2a4783b */ /* 0x000ee20000004200 */
[C---:B------:R-:W-:Y:S02]  /*faf0*/  FMUL.FTZ R58, R0.reuse, R58 ;  /* 0x0000003a003a7220 */ /* 0x040fe40000410000 */
[----:B------:R-:W-:Y:S02]  /*fb00*/  FMUL.FTZ R59, R0, R59 ;  /* 0x0000003b003b7220 */ /* 0x000fe40000410000 */
[C---:B------:R-:W-:Y:S02]  /*fb10*/  FMUL.FTZ R60, R2.reuse, R60 ;  /* 0x0000003c023c7220 */ /* 0x040fe40000410000 */
[----:B------:R-:W-:Y:S01]  /*fb20*/  FMUL.FTZ R61, R2, R61 ;  /* 0x0000003d023d7220 */ /* 0x000fe20000410000 */
[----:B------:R-:W0:Y:S01]  /*fb30*/  LDGDEPBAR ;  /* 0x00000000000079af */ /* 0x000e220000000000 */
[C---:B------:R-:W-:Y:S02]  /*fb40*/  FMUL.FTZ R62, R0.reuse, R62 ;  /* 0x0000003e003e7220 */ /* 0x040fe40000410000 */
[C---:B------:R-:W-:Y:S02]  /*fb50*/  FMUL.FTZ R63, R0.reuse, R63 ;  /* 0x0000003f003f7220 */ /* 0x040fe40000410000 */
[--C-:B--2---:R-:W-:Y:S02]  /*fb60*/  FFMA.FTZ R4, R11, c[0x0][0x2d0], -R136.reuse ;  /* 0x0000b4000b047a23 */ /* 0x104fe40000010888 */
[----:B------:R-:W-:Y:S02]  /*fb70*/  FMUL.FTZ R11, R0, R151 ;  /* 0x00000097000b7220 */ /* 0x000fe40000410000 */
[----:B------:R2:W2:Y:S01]  /*fb80*/  MUFU.EX2 R168, R4 ;  /* 0x0000000400a87308 */ /* 0x0004a20000000800 */
[----:B------:R-:W3:Y:S01]  /*fb90*/  LDSM.16.MT88.4 R148, [R180] ;  /* 0x00000000b494783b */ /* 0x000ee20000004200 */
[----:B------:R-:W-:Y:S01]  /*fba0*/  FMUL.FTZ R5, R2, R145 ;  /* 0x0000009102057220 */ /* 0x000fe20000410000 */
[----:B----4-:R-:W-:Y:S01]  /*fbb0*/  F2FP.PACK_AB R145, R170, R171 ;  /* 0x000000abaa91723e */ /* 0x010fe200000000ff */
[----:B-1----:R-:W-:Y:S01]  /*fbc0*/  FMUL.FTZ R6, R0, R146 ;  /* 0x0000009200067220 */ /* 0x002fe20000410000 */
[----:B------:R-:W-:Y:S01]  /*fbd0*/  F2FP.PACK_AB R146, R174, R175 ;  /* 0x000000afae92723e */ /* 0x000fe200000000ff */
[C---:B------:R-:W-:Y:S02]  /*fbe0*/  FMUL.FTZ R64, R2.reuse, R64 ;  /* 0x0000004002407220 */ /* 0x040fe40000410000 */
[----:B------:R-:W-:Y:S02]  /*fbf0*/  FMUL.FTZ R65, R2, R65 ;  /* 0x0000004102417220 */ /* 0x000fe40000410000 */
[C---:B------:R-:W-:Y:S02]  /*fc00*/  FMUL.FTZ R66, R0.reuse, R66 ;  /* 0x0000004200427220 */ /* 0x040fe40000410000 */
[----:B------:R-:W-:Y:S02]  /*fc10*/  FMUL.FTZ R67, R0, R67 ;  /* 0x0000004300437220 */ /* 0x000fe40000410000 */
[C---:B------:R-:W-:Y:S02]  /*fc20*/  FMUL.FTZ R68, R2.reuse, R68 ;  /* 0x0000004402447220 */ /* 0x040fe40000410000 */
[----:B------:R-:W-:Y:S02]  /*fc30*/  FMUL.FTZ R69, R2, R69 ;  /* 0x0000004502457220 */ /* 0x000fe40000410000 */
[C---:B------:R-:W-:Y:S02]  /*fc40*/  FMUL.FTZ R70, R0.reuse, R70 ;  /* 0x0000004600467220 */ /* 0x040fe40000410000 */
[----:B------:R-:W-:Y:S02]  /*fc50*/  FMUL.FTZ R71, R0, R71 ;  /* 0x0000004700477220 */ /* 0x000fe40000410000 */
[C---:B------:R-:W-:Y:S02]  /*fc60*/  FMUL.FTZ R72, R2.reuse, R72 ;  /* 0x0000004802487220 */ /* 0x040fe40000410000 */
[----:B--2---:R-:W-:Y:S01]  /*fc70*/  FMUL.FTZ R4, R2, R144 ;  /* 0x0000009002047220 */ /* 0x004fe20000410000 */
[----:B------:R-:W-:Y:S01]  /*fc80*/  F2FP.PACK_AB R144, R186, R187 ;  /* 0x000000bbba90723e */ /* 0x000fe200000000ff */
[----:B------:R-:W-:Y:S01]  /*fc90*/  FMUL.FTZ R73, R2, R73 ;  /* 0x0000004902497220 */ /* 0x000fe20000410000 */
[----:B------:R-:W-:Y:S01]  /*fca0*/  F2FP.PACK_AB R147, R168, R169 ;  /* 0x000000a9a893723e */ /* 0x000fe200000000ff */
[C---:B------:R-:W-:Y:S02]  /*fcb0*/  FMUL.FTZ R74, R0.reuse, R74 ;  /* 0x0000004a004a7220 */ /* 0x040fe40000410000 */
[----:B------:R-:W-:Y:S02]  /*fcc0*/  FMUL.FTZ R75, R0, R75 ;  /* 0x0000004b004b7220 */ /* 0x000fe40000410000 */
[C---:B------:R-:W-:Y:S02]  /*fcd0*/  FMUL.FTZ R76, R2.reuse, R76 ;  /* 0x0000004c024c7220 */ /* 0x040fe40000410000 */
[C---:B-----5:R-:W-:Y:S05]  /*fce0*/  HMMA.16816.F32 R4, R144.reuse, R160, R4 ;  /* 0x000000a09004723c */ /* 0x060fea0000001804 */
[----:B------:R-:W-:Y:S02]  /*fcf0*/  FMUL.FTZ R77, R2, R77 ;  /* 0x0000004d024d7220 */ /* 0x000fe40000410000 */
[C---:B------:R-:W-:Y:S01]  /*fd00*/  FMUL.FTZ R78, R0.reuse, R78 ;  /* 0x0000004e004e7220 */ /* 0x040fe20000410000 */
[C---:B------:R-:W-:Y:S01]  /*fd10*/  HMMA.16816.F32 R8, R144.reuse, R162, R8 ;  /* 0x000000a29008723c */ /* 0x040fe20000001808 */
[----:B------:R-:W1:Y:S03]  /*fd20*/  LDSM.16.MT88.4 R160, [R179] ;  /* 0x00000000b3a0783b */ /* 0x000e660000004200 */
[----:B------:R-:W-:Y:S02]  /*fd30*/  FMUL.FTZ R79, R0, R79 ;  /* 0x0000004f004f7220 */ /* 0x000fe40000410000 */
[C---:B------:R-:W-:Y:S02]  /*fd40*/  FMUL.FTZ R80, R2.reuse, R80 ;  /* 0x0000005002507220 */ /* 0x040fe40000410000 */
[C---:B---3--:R-:W-:Y:S04]  /*fd50*/  HMMA.16816.F32 R20, R144.reuse, R164, R20 ;  /* 0x000000a49014723c */ /* 0x048fe80000001814 */
[----:B------:R-:W-:Y:S02]  /*fd60*/  FMUL.FTZ R81, R2, R81 ;  /* 0x0000005102517220 */ /* 0x000fe40000410000 */
[C---:B------:R-:W-:Y:S02]  /*fd70*/  FMUL.FTZ R82, R0.reuse, R82 ;  /* 0x0000005200527220 */ /* 0x040fe40000410000 */
[C---:B------:R-:W-:Y:S04]  /*fd80*/  HMMA.16816.F32 R24, R144.reuse, R166, R24 ;  /* 0x000000a69018723c */ /* 0x040fe80000001818 */
[----:B------:R-:W-:Y:S02]  /*fd90*/  FMUL.FTZ R83, R0, R83 ;  /* 0x0000005300537220 */ /* 0x000fe40000410000 */
[C---:B------:R-:W-:Y:S02]  /*fda0*/  FMUL.FTZ R84, R2.reuse, R84 ;  /* 0x0000005402547220 */ /* 0x040fe40000410000 */
[C---:B------:R-:W-:Y:S04]  /*fdb0*/  HMMA.16816.F32 R28, R144.reuse, R148, R28 ;  /* 0x00000094901c723c */ /* 0x040fe8000000181c */
[----:B------:R-:W-:Y:S02]  /*fdc0*/  FMUL.FTZ R85, R2, R85 ;  /* 0x0000005502557220 */ /* 0x000fe40000410000 */
[C---:B------:R-:W-:Y:S02]  /*fdd0*/  FMUL.FTZ R86, R0.reuse, R86 ;  /* 0x0000005600567220 */ /* 0x040fe40000410000 */
[C---:B------:R-:W-:Y:S01]  /*fde0*/  HMMA.16816.F32 R32, R144.reuse, R150, R32 ;  /* 0x000000969020723c */ /* 0x040fe20000001820 */
[----:B------:R-:W2:Y:S03]  /*fdf0*/  LDSM.16.MT88.4 R148, [R177+0x1000] ;  /* 0x00100000b194783b */ /* 0x000ea60000004200 */
[----:B------:R-:W-:Y:S02]  /*fe00*/  FMUL.FTZ R87, R0, R87 ;  /* 0x0000005700577220 */ /* 0x000fe40000410000 */
[C---:B------:R-:W-:Y:S02]  /*fe10*/  FMUL.FTZ R88, R2.reuse, R88 ;  /* 0x0000005802587220 */ /* 0x040fe40000410000 */
[----:B------:R-:W-:Y:S01]  /*fe20*/  FMUL.FTZ R89, R2, R89 ;  /* 0x0000005902597220 */ /* 0x000fe20000410000 */
[C---:B-1----:R-:W-:Y:S03]  /*fe30*/  HMMA.16816.F32 R36, R144.reuse, R160, R36 ;  /* 0x000000a09024723c */ /* 0x042fe60000001824 */
[C---:B------:R-:W-:Y:S02]  /*fe40*/  FMUL.FTZ R90, R0.reuse, R90 ;  /* 0x0000005a005a7220 */ /* 0x040fe40000410000 */
[----:B------:R-:W-:Y:S02]  /*fe50*/  FMUL.FTZ R91, R0, R91 ;  /* 0x0000005b005b7220 */ /* 0x000fe40000410000 */
[C---:B------:R-:W-:Y:S01]  /*fe60*/  FMUL.FTZ R92, R2.reuse, R92 ;  /* 0x0000005c025c7220 */ /* 0x040fe20000410000 */
[C---:B------:R-:W-:Y:S01]  /*fe70*/  HMMA.16816.F32 R40, R144.reuse, R162, R40 ;  /* 0x000000a29028723c */ /* 0x040fe20000001828 */
[----:B------:R-:W1:Y:S03]  /*fe80*/  LDSM.16.MT88.4 R160, [R178+0x1000] ;  /* 0x00100000b2a0783b */ /* 0x000e660000004200 */
[----:B------:R-:W-:Y:S02]  /*fe90*/  FMUL.FTZ R93, R2, R93 ;  /* 0x0000005d025d7220 */ /* 0x000fe40000410000 */
[C---:B------:R-:W-:Y:S02]  /*fea0*/  FMUL.FTZ R94, R0.reuse, R94 ;  /* 0x0000005e005e7220 */ /* 0x040fe40000410000 */
[----:B------:R-:W-:Y:S04]  /*feb0*/  FMUL.FTZ R95, R0, R95 ;  /* 0x0000005f005f7220 */ /* 0x000fe80000410000 */
[C---:B------:R-:W-:Y:S02]  /*fec0*/  FMUL.FTZ R96, R2.reuse, R96 ;  /* 0x0000006002607220 */ /* 0x040fe40000410000 */
[----:B------:R-:W-:Y:S02]  /*fed0*/  FMUL.FTZ R97, R2, R97 ;  /* 0x0000006102617220 */ /* 0x000fe40000410000 */
[C---:B------:R-:W-:Y:S02]  /*fee0*/  FMUL.FTZ R98, R0.reuse, R98 ;  /* 0x0000006200627220 */ /* 0x040fe40000410000 */
[----:B------:R-:W-:Y:S02]  /*fef0*/  FMUL.FTZ R99, R0, R99 ;  /* 0x0000006300637220 */ /* 0x000fe40000410000 */
[C---:B------:R-:W-:Y:S02]  /*ff00*/  FMUL.FTZ R100, R2.reuse, R100 ;  /* 0x0000006402647220 */ /* 0x040fe40000410000 */
[----:B------:R-:W-:Y:S01]  /*ff10*/  FMUL.FTZ R101, R2, R101 ;  /* 0x0000006502657220 */ /* 0x000fe20000410000 */
[C---:B--2---:R-:W-:Y:S03]  /*ff20*/  HMMA.16816.F32 R44, R144.reuse, R148, R44 ;  /* 0x00000094902c723c */ /* 0x044fe6000000182c */
[C---:B------:R-:W-:Y:S02]  /*ff30*/  FMUL.FTZ R102, R0.reuse, R102 ;  /* 0x0000006600667220 */ /* 0x040fe40000410000 */
[----:B------:R-:W-:Y:S02]  /*ff40*/  FMUL.FTZ R103, R0, R103 ;  /* 0x0000006700677220 */ /* 0x000fe40000410000 */
[C---:B------:R-:W-:Y:S01]  /*ff50*/  FMUL.FTZ R104, R2.reuse, R104 ;  /* 0x0000006802687220 */ /* 0x040fe20000410000 */
        /* <DEDUP_REMOVED lines=16> */
[--C-:B------:R-:W-:Y:S02]  /*10060*/  FFMA.FTZ R13, R13, c[0x0][0x2d0], -R137.reuse ;  /* 0x0000b4000d0d7a23 */ /* 0x100fe40000010889 */
[--C-:B------:R-:W-:Y:S02]  /*10070*/  FFMA.FTZ R14, R14, c[0x0][0x2d0], -R136.reuse ;  /* 0x0000b4000e0e7a23 */ /* 0x100fe40000010888 */
[--C-:B------:R-:W-:Y:S01]  /*10080*/  FFMA.FTZ R15, R15, c[0x0][0x2d0], -R136.reuse ;  /* 0x0000b4000f0f7a23 */ /* 0x100fe20000010888 */
[----:B------:R3:W-:Y:S01]  /*10090*/  MUFU.EX2 R172, R13 ;  /* 0x0000000d00ac7308 */ /* 0x0007e20000000800 */
[C---:B------:R-:W-:Y:S01]  /*100a0*/  FMUL.FTZ R116, R2.reuse, R116 ;  /* 0x0000007402747220 */ /* 0x040fe20000410000 */
[C---:B--2---:R-:W-:Y:S03]  /*100b0*/  HMMA.16816.F32 R60, R144.reuse, R148, R60 ;  /* 0x00000094903c723c */ /* 0x044fe6000000183c */
[----:B------:R-:W-:Y:S02]  /*100c0*/  FMUL.FTZ R117, R2, R117 ;  /* 0x0000007502757220 */ /* 0x000fe40000410000 */
[C---:B------:R-:W-:Y:S03]  /*100d0*/  FMUL.FTZ R118, R0.reuse, R118 ;  /* 0x0000007600767220 */ /* 0x040fe60000410000 */
[----:B------:R2:W-:Y:S01]  /*100e0*/  MUFU.EX2 R165, R14 ;  /* 0x0000000e00a57308 */ /* 0x0005e20000000800 */
[C---:B------:R-:W-:Y:S01]  /*100f0*/  HMMA.16816.F32 R64, R144.reuse, R150, R64 ;  /* 0x000000969040723c */ /* 0x040fe20000001840 */
[----:B------:R-:W4:Y:S02]  /*10100*/  LDSM.16.MT88.4 R148, [R177+0x2000] ;  /* 0x00200000b194783b */ /* 0x000f240000004200 */
[----:B------:R-:W-:Y:S02]  /*10110*/  FMUL.FTZ R119, R0, R119 ;  /* 0x0000007700777220 */ /* 0x000fe40000410000 */
[C---:B------:R-:W-:Y:S02]  /*10120*/  FMUL.FTZ R120, R2.reuse, R120 ;  /* 0x0000007802787220 */ /* 0x040fe40000410000 */
[----:B------:R-:W-:Y:S01]  /*10130*/  FMUL.FTZ R121, R2, R121 ;  /* 0x0000007902797220 */ /* 0x000fe20000410000 */
[C---:B-1----:R-:W-:Y:S01]  /*10140*/  HMMA.16816.F32 R68, R144.reuse, R160, R68 ;  /* 0x000000a09044723c */ /* 0x042fe20000001844 */
[----:B------:R1:W-:Y:S03]  /*10150*/  MUFU.EX2 R164, R15 ;  /* 0x0000000f00a47308 */ /* 0x0003e60000000800 */
[----:B------:R-:W-:Y:S02]  /*10160*/  FMUL.FTZ R122, R0, R122 ;  /* 0x0000007a007a7220 */ /* 0x000fe40000410000 */
[----:B---3--:R-:W-:Y:S02]  /*10170*/  FMUL.FTZ R13, R2, R153 ;  /* 0x00000099020d7220 */ /* 0x008fe40000410000 */
[----:B------:R-:W-:Y:S01]  /*10180*/  FMUL.FTZ R123, R0, R123 ;  /* 0x0000007b007b7220 */ /* 0x000fe20000410000 */
[C---:B------:R-:W-:Y:S01]  /*10190*/  HMMA.16816.F32 R72, R144.reuse, R162, R72 ;  /* 0x000000a29048723c */ /* 0x040fe20000001848 */
[----:B------:R-:W3:Y:S02]  /*101a0*/  LDSM.16.MT88.4 R160, [R178+0x2000] ;  /* 0x00200000b2a0783b */ /* 0x000ee40000004200 */
[----:B------:R-:W-:Y:S02]  /*101b0*/  FMUL.FTZ R124, R2, R124 ;  /* 0x0000007c027c7220 */ /* 0x000fe40000410000 */
[----:B--2---:R-:W-:Y:S02]  /*101c0*/  FMUL.FTZ R14, R0, R154 ;  /* 0x0000009a000e7220 */ /* 0x004fe40000410000 */
[----:B------:R-:W-:Y:S02]  /*101d0*/  FMUL.FTZ R125, R2, R125 ;  /* 0x0000007d027d7220 */ /* 0x000fe40000410000 */
[C---:B------:R-:W-:Y:S03]  /*101e0*/  FMUL.FTZ R126, R0.reuse, R126 ;  /* 0x0000007e007e7220 */ /* 0x040fe60000410000 */
[----:B------:R-:W-:Y:S02]  /*101f0*/  FMUL.FTZ R127, R0, R127 ;  /* 0x0000007f007f7220 */ /* 0x000fe40000410000 */
[--C-:B------:R-:W-:Y:S02]  /*10200*/  FFMA.FTZ R12, R12, c[0x0][0x2d0], -R137.reuse ;  /* 0x0000b4000c0c7a23 */ /* 0x100fe40000010889 */
[----:B-1----:R-:W-:Y:S02]  /*10210*/  FMUL.FTZ R15, R0, R155 ;  /* 0x0000009b000f7220 */ /* 0x002fe40000410000 */
[----:B------:R1:W2:Y:S01]  /*10220*/  MUFU.EX2 R173, R12 ;  /* 0x0000000c00ad7308 */ /* 0x0002a20000000800 */
[C---:B------:R-:W-:Y:S02]  /*10230*/  FMUL.FTZ R128, R2.reuse, R128 ;  /* 0x0000008002807220 */ /* 0x040fe40000410000 */
[----:B------:R-:W-:Y:S01]  /*10240*/  FMUL.FTZ R129, R2, R129 ;  /* 0x0000008102817220 */ /* 0x000fe20000410000 */
[C---:B----4-:R-:W-:Y:S03]  /*10250*/  HMMA.16816.F32 R76, R144.reuse, R148, R76 ;  /* 0x00000094904c723c */ /* 0x050fe6000000184c */
[C---:B------:R-:W-:Y:S02]  /*10260*/  FMUL.FTZ R130, R0.reuse, R130 ;  /* 0x0000008200827220 */ /* 0x040fe40000410000 */
[----:B------:R-:W-:Y:S02]  /*10270*/  FMUL.FTZ R131, R0, R131 ;  /* 0x0000008300837220 */ /* 0x000fe40000410000 */
[--C-:B------:R-:W-:Y:S01]  /*10280*/  FFMA.FTZ R17, R17, c[0x0][0x2d0], -R137.reuse ;  /* 0x0000b40011117a23 */ /* 0x100fe20000010889 */
[C---:B------:R-:W-:Y:S01]  /*10290*/  HMMA.16816.F32 R80, R144.reuse, R150, R80 ;  /* 0x000000969050723c */ /* 0x040fe20000001850 */
[----:B------:R-:W4:Y:S02]  /*102a0*/  LDSM.16.MT88.4 R148, [R180+0x2000] ;  /* 0x00200000b494783b */ /* 0x000f240000004200 */
[----:B------:R5:W-:Y:S01]  /*102b0*/  MUFU.EX2 R166, R17 ;  /* 0x0000001100a67308 */ /* 0x000be20000000800 */
[--C-:B------:R-:W-:Y:S02]  /*102c0*/  FFMA.FTZ R18, R18, c[0x0][0x2d0], -R136.reuse ;  /* 0x0000b40012127a23 */ /* 0x100fe40000010888 */
[----:B------:R-:W-:Y:S02]  /*102d0*/  FFMA.FTZ R136, R19, c[0x0][0x2d0], -R136 ;  /* 0x0000b40013887a23 */ /* 0x000fe40000010888 */
[----:B------:R-:W-:Y:S01]  /*102e0*/  FMUL.FTZ R19, R0, R159 ;  /* 0x0000009f00137220 */ /* 0x000fe20000410000 */
[C---:B---3--:R-:W-:Y:S03]  /*102f0*/  HMMA.16816.F32 R84, R144.reuse, R160, R84 ;  /* 0x000000a09054723c */ /* 0x048fe60000001854 */
[----:B-1----:R-:W-:Y:S01]  /*10300*/  FFMA.FTZ R12, R16, c[0x0][0x2d0], -R137 ;  /* 0x0000b400100c7a23 */ /* 0x002fe20000010889 */
[----:B------:R-:W-:Y:S01]  /*10310*/  MUFU.EX2 R136, R136 ;  /* 0x0000008800887308 */ /* 0x000fe20000000800 */
[----:B------:R-:W-:Y:S01]  /*10320*/  FMUL.FTZ R16, R2, R156 ;  /* 0x0000009c02107220 */ /* 0x000fe20000410000 */
[----:B--2---:R-:W-:Y:S02]  /*10330*/  F2FP.PACK_AB R156, R172, R173 ;  /* 0x000000adac9c723e */ /* 0x004fe400000000ff */
[C---:B------:R-:W-:Y:S01]  /*10340*/  HMMA.16816.F32 R88, R144.reuse, R162, R88 ;  /* 0x000000a29058723c */ /* 0x040fe20000001858 */
[----:B------:R-:W1:Y:S05]  /*10350*/  LDSM.16.MT88.4 R160, [R179+0x2000] ;  /* 0x00200000b3a0783b */ /* 0x000e6a0000004200 */
[----:B------:R2:W-:Y:S01]  /*10360*/  MUFU.EX2 R167, R12 ;  /* 0x0000000c00a77308 */ /* 0x0005e20000000800 */
[----:B-----5:R-:W-:Y:S01]  /*10370*/  FMUL.FTZ R17, R2, R157 ;  /* 0x0000009d02117220 */ /* 0x020fe20000410000 */
[----:B------:R-:W-:Y:S08]  /*10380*/  F2FP.PACK_AB R157, R164, R165 ;  /* 0x000000a5a49d723e */ /* 0x000ff000000000ff */
[----:B------:R-:W3:Y:S01]  /*10390*/  MUFU.EX2 R137, R18 ;  /* 0x0000001200897308 */ /* 0x000ee20000000800 */
[C---:B----4-:R-:W-:Y:S03]  /*103a0*/  HMMA.16816.F32 R92, R144.reuse, R148, R92 ;  /* 0x00000094905c723c */ /* 0x050fe6000000185c */
[C---:B--2---:R-:W-:Y:S05]  /*103b0*/  FMUL.FTZ R12, R2.reuse, R152 ;  /* 0x00000098020c7220 */ /* 0x044fea0000410000 */
[C---:B------:R-:W-:Y:S01]  /*103c0*/  HMMA.16816.F32 R96, R144.reuse, R150, R96 ;  /* 0x000000969060723c */ /* 0x040fe20000001860 */
[----:B------:R-:W2:Y:S03]  /*103d0*/  LDSM.16.MT88.4 R148, [R177+0x3000] ;  /* 0x00300000b194783b */ /* 0x000ea60000004200 */
[----:B------:R-:W-:Y:S04]  /*103e0*/  FFMA.FTZ R2, R2, R190, R187 ;  /* 0x000000be02027223 */ /* 0x000fe800000100bb */
[----:B------:R-:W-:Y:S01]  /*103f0*/  LDSM.16.MT88.4 R152, [R178+0x800] ;  /* 0x00080000b298783b */ /* 0x000fe20000004200 */
[C---:B-1----:R-:W-:Y:S03]  /*10400*/  HMMA.16816.F32 R100, R144.reuse, R160, R100 ;  /* 0x000000a09064723c */ /* 0x042fe60000001864 */
[----:B---3--:R-:W-:Y:S01]  /*10410*/  F2FP.PACK_AB R159, R136, R137 ;  /* 0x00000089889f723e */ /* 0x008fe200000000ff */
[----:B------:R-:W-:Y:S01]  /*10420*/  FMUL.FTZ R18, R0, R158 ;  /* 0x0000009e00127220 */ /* 0x000fe20000410000 */
[----:B------:R-:W-:Y:S01]  /*10430*/  F2FP.PACK_AB R158, R166, R167 ;  /* 0x000000a7a69e723e */ /* 0x000fe200000000ff */
[----:B------:R-:W-:Y:S02]  /*10440*/  FFMA.FTZ R0, R0, R189, R171 ;  /* 0x000000bd00007223 */ /* 0x000fe400000100ab */
[C---:B------:R-:W-:Y:S01]  /*10450*/  HMMA.16816.F32 R104, R144.reuse, R162, R104 ;  /* 0x000000a29068723c */ /* 0x040fe20000001868 */
[----:B------:R-:W1:Y:S03]  /*10460*/  LDSM.16.MT88.4 R160, [R178+0x3000] ;  /* 0x00300000b2a0783b */ /* 0x000e660000004200 */
[----:B------:R-:W-:Y:S02]  /*10470*/  FADD.FTZ R2, R186, R2 ;  /* 0x00000002ba027221 */ /* 0x000fe40000010000 */
[----:B------:R-:W-:Y:S02]  /*10480*/  FADD.FTZ R0, R170, R0 ;  /* 0x00000000aa007221 */ /* 0x000fe40000010000 */
[----:B------:R-:W-:Y:S04]  /*10490*/  FADD.FTZ R2, R175, R2 ;  /* 0x00000002af027221 */ /* 0x000fe80000010000 */
[----:B------:R-:W-:Y:S01]  /*104a0*/  FADD.FTZ R0, R169, R0 ;  /* 0x00000000a9007221 */ /* 0x000fe20000010000 */
        /* <DEDUP_REMOVED lines=10> */
[----:B------:R-:W-:Y:S08]  /*10550*/  HMMA.16816.F32 R16, R144, R162, R16 ;  /* 0x000000a29010723c */ /* 0x000ff00000001810 */
[C---:B--2---:R-:W-:Y:S01]  /*10560*/  HMMA.16816.F32 R144, R156.reuse, R148, R4 ;  /* 0x000000949c90723c */ /* 0x044fe20000001804 */
[----:B------:R-:W1:Y:S07]  /*10570*/  LDSM.16.MT88.4 R4, [R180+0x800] ;  /* 0x00080000b404783b */ /* 0x000e6e0000004200 */
[C---:B------:R-:W-:Y:S01]  /*10580*/  HMMA.16816.F32 R148, R156.reuse, R150, R8 ;  /* 0x000000969c94723c */ /* 0x040fe20000001808 */
[----:B------:R-:W2:Y:S07]  /*10590*/  LDSM.16.MT88.4 R8, [R179+0x800] ;  /* 0x00080000b308783b */ /* 0x000eae0000004200 */
[C---:B------:R-:W-:Y:S08]  /*105a0*/  HMMA.16816.F32 R20, R156.reuse, R152, R20 ;  /* 0x000000989c14723c */ /* 0x040ff00000001814 */
[C---:B------:R-:W-:Y:S01]  /*105b0*/  HMMA.16816.F32 R24, R156.reuse, R154, R24 ;  /* 0x0000009a9c18723c */ /* 0x040fe20000001818 */
[----:B------:R-:W3:Y:S07]  /*105c0*/  LDSM.16.MT88.4 R152, [R177+0x1800] ;  /* 0x00180000b198783b */ /* 0x000eee0000004200 */
[C---:B-1----:R-:W-:Y:S08]  /*105d0*/  HMMA.16816.F32 R28, R156.reuse, R4, R28 ;  /* 0x000000049c1c723c */ /* 0x042ff0000000181c */
[C---:B------:R-:W-:Y:S01]  /*105e0*/  HMMA.16816.F32 R32, R156.reuse, R6, R32 ;  /* 0x000000069c20723c */ /* 0x040fe20000001820 */
[----:B------:R-:W1:Y:S07]  /*105f0*/  LDSM.16.MT88.4 R4, [R178+0x1800] ;  /* 0x00180000b204783b */ /* 0x000e6e0000004200 */
[C---:B--2---:R-:W-:Y:S08]  /*10600*/  HMMA.16816.F32 R36, R156.reuse, R8, R36 ;  /* 0x000000089c24723c */ /* 0x044ff00000001824 */
[C---:B------:R-:W-:Y:S01]  /*10610*/  HMMA.16816.F32 R40, R156.reuse, R10, R40 ;  /* 0x0000000a9c28723c */ /* 0x040fe20000001828 */
[----:B------:R-:W2:Y:S07]  /*10620*/  LDSM.16.MT88.4 R8, [R180+0x1800] ;  /* 0x00180000b408783b */ /* 0x000eae0000004200 */
[C---:B---3--:R-:W-:Y:S08]  /*10630*/  HMMA.16816.F32 R44, R156.reuse, R152, R44 ;  /* 0x000000989c2c723c */ /* 0x048ff0000000182c */
        /* <DEDUP_REMOVED lines=27> */
[C---:B------:R-:W-:Y:S08]  /*107f0*/  HMMA.16816.F32 R120, R156.reuse, R154, R120 ;  /* 0x0000009a9c78723c */ /* 0x040ff00000001878 */
[C---:B-1----:R-:W-:Y:S07]  /*10800*/  HMMA.16816.F32 R152, R156.reuse, R4, R12 ;  /* 0x000000049c98723c */ /* 0x042fee000000180c */
[----:B------:R-:W-:Y:S01]  /*10810*/  FADD.FTZ R4, R174, R2 ;  /* 0x00000002ae047221 */ /* 0x000fe20000010000 */
[C---:B------:R-:W-:Y:S04]  /*10820*/  HMMA.16816.F32 R124, R156.reuse, R6, R124 ;  /* 0x000000069c7c723c */ /* 0x040fe8000000187c */
[----:B------:R-:W-:Y:S02]  /*10830*/  FADD.FTZ R2, R168, R0 ;  /* 0x00000000a8027221 */ /* 0x000fe40000010000 */
[----:B------:R-:W-:Y:S02]  /*10840*/  FADD.FTZ R0, R173, R4 ;  /* 0x00000004ad007221 */ /* 0x000fe40000010000 */
[C---:B--2---:R-:W-:Y:S04]  /*10850*/  HMMA.16816.F32 R128, R156.reuse, R8, R128 ;  /* 0x000000089c80723c */ /* 0x044fe80000001880 */
[----:B------:R-:W-:Y:S02]  /*10860*/  FADD.FTZ R2, R165, R2 ;  /* 0x00000002a5027221 */ /* 0x000fe40000010000 */
[----:B------:R-:W-:Y:S01]  /*10870*/  FADD.FTZ R0, R172, R0 ;  /* 0x00000000ac007221 */ /* 0x000fe20000010000 */
[-C--:B------:R-:W-:Y:S01]  /*10880*/  MOV R8, R3.reuse ;  /* 0x0000000300087202 */ /* 0x080fe20000000f00 */
[----:B------:R-:W-:Y:S01]  /*10890*/  FADD.FTZ R4, R164, R2 ;  /* 0x00000002a4047221 */ /* 0x000fe20000010000 */
[----:B------:R-:W-:Y:S03]  /*108a0*/  HMMA.16816.F32 R156, R156, R10, R16 ;  /* 0x0000000a9c9c723c */ /* 0x000fe60000001810 */
[----:B------:R-:W-:Y:S02]  /*108b0*/  FADD.FTZ R2, R167, R0 ;  /* 0x00000000a7027221 */ /* 0x000fe40000010000 */
[----:B------:R-:W-:Y:S01]  /*108c0*/  FADD.FTZ R0, R137, R4 ;  /* 0x0000000489007221 */ /* 0x000fe20000010000 */
[----:B------:R-:W-:Y:S01]  /*108d0*/  MOV R137, R3 ;  /* 0x0000000300897202 */ /* 0x000fe20000000f00 */
[----:B------:R-:W-:Y:S02]  /*108e0*/  FADD.FTZ R190, R166, R2 ;  /* 0x00000002a6be7221 */ /* 0x000fe40000010000 */
[----:B------:R-:W-:Y:S03]  /*108f0*/  FADD.FTZ R189, R136, R0 ;  /* 0x0000000088bd7221 */ /* 0x000fe60000010000 */
[----:B------:R-:W-:Y:S01]  /*10900*/  MOV R136, R135 ;  /* 0x0000008700887202 */ /* 0x000fe20000000f00 */
[----:B------:R-:W-:-:S05]  /*10910*/  @P0 BRA `(.L_x_229) ;  /* 0xffffe25000000947 */ /* 0x000fca000383ffff */
.L_x_228:
[----:B------:R-:W-:Y:S01]  /*10920*/  @!UPT UIADD3 URZ, URZ, URZ, URZ ;  /* 0x0000003f3f3ff290 */ /* 0x000fe2000fffe03f */
[----:B------:R-:W-:Y:S05]  /*10930*/  BRA.DIV ~URZ, `(.L_x_230) ;  /* 0x00005ba27f007947 */ /* 0x000fea000b800000 */
[----:B------:R-:W1:Y:S04]  /*10940*/  SHFL.BFLY PT, R0, R190, 0x2, 0x1f ;  /* 0x0c401f00be007f89 */ /* 0x000e6800000e0000 */
[----:B------:R-:W2:Y:S01]  /*10950*/  SHFL.BFLY PT, R2, R189, 0x2, 0x1f ;  /* 0x0c401f00bd027f89 */ /* 0x000ea200000e0000 */
[----:B-1----:R-:W-:-:S02]  /*10960*/  FADD.FTZ R0, R0, R190 ;  /* 0x000000be00007221 */ /* 0x002fc40000010000 */
[----:B--2---:R-:W-:-:S03]  /*10970*/  FADD.FTZ R4, R2, R189 ;  /* 0x000000bd02047221 */ /* 0x004fc60000010000 */
[----:B------:R-:W1:Y:S04]  /*10980*/  SHFL.BFLY PT, R5, R0, 0x1, 0x1f ;  /* 0x0c201f0000057f89 */ /* 0x000e6800000e0000 */
[----:B------:R2:W3:Y:S01]  /*10990*/  SHFL.BFLY PT, R3, R4, 0x1, 0x1f ;  /* 0x0c201f0004037f89 */ /* 0x0004e200000e0000 */
[----:B-1----:R-:W-:-:S05]  /*109a0*/  FADD.FTZ R0, R0, R5 ;  /* 0x0000000500007221 */ /* 0x002fca0000010000 */
.L_x_299:
[----:B------:R-:W-:Y:S01]  /*109b0*/  FSETP.NE.FTZ.AND P1, PT, R0, RZ, PT ;  /* 0x000000ff0000720b */ /* 0x000fe20003f35000 */
[----:B---3--:R-:W-:Y:S01]  /*109c0*/  FADD.FTZ R3, R3, R4 ;  /* 0x0000000403037221 */ /* 0x008fe20000010000 */
[----:B------:R-:W-:Y:S02]  /*109d0*/  MOV R2, RZ ;  /* 0x000000ff00027202 */ /* 0x000fe40000000f00 */
[----:B------:R-:W-:Y:S02]  /*109e0*/  MOV R136, 0xff800000 ;  /* 0xff80000000887802 */ /* 0x000fe40000000f00 */
[----:B------:R-:W-:-:S07]  /*109f0*/  FSETP.NE.FTZ.AND P0, PT, R3, RZ, PT ;  /* 0x000000ff0300720b */ /* 0x000fce0003f15000 */
[----:B------:R-:W1:Y:S01]  /*10a00*/  @P1 MUFU.RCP R2, R0 ;  /* 0x0000000000021308 */ /* 0x000e620000001000 */
[----:B--2---:R-:W-:-:S05]  /*10a10*/  @P1 MOV R4, 0x3f317218 ;  /* 0x3f31721800041802 */ /* 0x004fca0000000f00 */
[----:B------:R-:W-:Y:S02]  /*10a20*/  @P1 FMUL.FTZ R4, R4, c[0x0][0x2d0] ;  /* 0x0000b40004041a20 */ /* 0x000fe40000410000 */
[----:B------:R2:W-:Y:S01]  /*10a30*/  @P1 MUFU.LG2 R5, R0 ;  /* 0x0000000000051308 */ /* 0x0005e20000000c00 */
[C---:B-1----:R-:W-:Y:S02]  /*10a40*/  FMUL.FTZ R162, R2.reuse, R40 ;  /* 0x0000002802a27220 */ /* 0x042fe40000410000 */
[C---:B------:R-:W-:Y:S02]  /*10a50*/  FMUL.FTZ R163, R2.reuse, R41 ;  /* 0x0000002902a37220 */ /* 0x040fe40000410000 */
[C---:B------:R-:W-:Y:S02]  /*10a60*/  FMUL.FTZ R40, R2.reuse, R48 ;  /* 0x0000003002287220 */ /* 0x040fe40000410000 */
[C---:B------:R-:W-:Y:S01]  /*10a70*/  FMUL.FTZ R41, R2.reuse, R49 ;  /* 0x0000003102297220 */ /* 0x040fe20000410000 */
[----:B--2---:R-:W-:Y:S01]  /*10a80*/  MOV R0, RZ ;  /* 0x000000ff00007202 */ /* 0x004fe20000000f00 */
        /* <DEDUP_REMOVED lines=23> */
[C---:B------:R-:W-:Y:S01]  /*10c00*/  FMUL.FTZ R148, R2.reuse, R20 ;  /* 0x0000001402947220 */ /* 0x040fe20000410000 */
[----:B------:R-:W-:Y:S01]  /*10c10*/  MOV R20, 0xff800000 ;  /* 0xff80000000147802 */ /* 0x000fe20000000f00 */
        /* <DEDUP_REMOVED lines=37> */
[----:B------:R2:W3:Y:S01]  /*10e70*/  @P0 MUFU.LG2 R2, R3 ;  /* 0x0000000300020308 */ /* 0x0004e20000000c00 */
[----:B-1----:R-:W-:-:S02]  /*10e80*/  FMUL.FTZ R128, R0, R146 ;  /* 0x0000009200807220 */ /* 0x002fc40000410000 */
[C---:B------:R-:W-:Y:S02]  /*10e90*/  FMUL.FTZ R129, R0.reuse, R147 ;  /* 0x0000009300817220 */ /* 0x040fe40000410000 */
[C---:B------:R-:W-:Y:S02]  /*10ea0*/  FMUL.FTZ R146, R0.reuse, R22 ;  /* 0x0000001600927220 */ /* 0x040fe40000410000 */
[C---:B------:R-:W-:Y:S02]  /*10eb0*/  FMUL.FTZ R147, R0.reuse, R23 ;  /* 0x0000001700937220 */ /* 0x040fe40000410000 */
[C---:B------:R-:W-:Y:S02]  /*10ec0*/  FMUL.FTZ R156, R0.reuse, R30 ;  /* 0x0000001e009c7220 */ /* 0x040fe40000410000 */
[C---:B------:R-:W-:Y:S02]  /*10ed0*/  FMUL.FTZ R157, R0.reuse, R31 ;  /* 0x0000001f009d7220 */ /* 0x040fe40000410000 */
[----:B------:R-:W-:-:S02]  /*10ee0*/  FMUL.FTZ R22, R0, R38 ;  /* 0x0000002600167220 */ /* 0x000fc40000410000 */
[C---:B------:R-:W-:Y:S01]  /*10ef0*/  FMUL.FTZ R23, R0.reuse, R39 ;  /* 0x0000002700177220 */ /* 0x040fe20000410000 */
[----:B--2---:R-:W-:Y:S01]  /*10f00*/  @P0 MOV R3, 0x3f317218 ;  /* 0x3f31721800030802 */ /* 0x004fe20000000f00 */
[----:B------:R-:W-:Y:S02]  /*10f10*/  @P1 FMUL.FTZ R5, R5, 0.69314718246459960938 ;  /* 0x3f31721805051820 */ /* 0x000fe40000410000 */
        /* <DEDUP_REMOVED lines=16> */
[----:B------:R-:W-:Y:S01]  /*11020*/  @P1 FFMA.FTZ R136, R4, R135, R5 ;  /* 0x0000008704881223 */ /* 0x000fe20000010005 */
[----:B------:R-:W-:Y:S01]  /*11030*/  MOV R4, 0x1 ;  /* 0x0000000100047802 */ /* 0x000fe20000000f00 */
[C---:B------:R-:W-:Y:S02]  /*11040*/  FMUL.FTZ R66, R0.reuse, R70 ;  /* 0x0000004600427220 */ /* 0x040fe40000410000 */
[C---:B------:R-:W-:Y:S02]  /*11050*/  FMUL.FTZ R67, R0.reuse, R71 ;  /* 0x0000004700437220 */ /* 0x040fe40000410000 */
[C---:B------:R-:W-:Y:S02]  /*11060*/  FMUL.FTZ R74, R0.reuse, R78 ;  /* 0x0000004e004a7220 */ /* 0x040fe40000410000 */
[C---:B------:R-:W-:Y:S02]  /*11070*/  FMUL.FTZ R75, R0.reuse, R79 ;  /* 0x0000004f004b7220 */ /* 0x040fe40000410000 */
[----:B------:R-:W-:-:S02]  /*11080*/  FMUL.FTZ R70, R0, R82 ;  /* 0x0000005200467220 */ /* 0x000fc40000410000 */
[C---:B------:R-:W-:Y:S02]  /*11090*/  FMUL.FTZ R71, R0.reuse, R83 ;  /* 0x0000005300477220 */ /* 0x040fe40000410000 */
[C---:B------:R-:W-:Y:S02]  /*110a0*/  FMUL.FTZ R78, R0.reuse, R90 ;  /* 0x0000005a004e7220 */ /* 0x040fe40000410000 */
[----:B------:R-:W-:Y:S02]  /*110b0*/  FMUL.FTZ R79, R0, R91 ;  /* 0x0000005b004f7220 */ /* 0x000fe40000410000 */
[----:B---3--:R-:W-:Y:S02]  /*110c0*/  @P0 FMUL.FTZ R2, R2, 0.69314718246459960938 ;  /* 0x3f31721802020820 */ /* 0x008fe40000410000 */
[----:B------:R-:W-:Y:S02]  /*110d0*/  @P0 FMUL.FTZ R3, R3, c[0x0][0x2d0] ;  /* 0x0000b40003030a20 */ /* 0x000fe40000410000 */
        /* <DEDUP_REMOVED lines=34> */
.L_x_161:
[----:B------:R-:W2:Y:S01]  /*11300*/  S2R R2, SR_TID.X ;  /* 0x0000000000027919 */ /* 0x000ea20000002100 */
[----:B------:R-:W-:Y:S01]  /*11310*/  BSSY B0, `(.L_x_231) ;  /* 0x0000010000007945 */ /* 0x000fe20003800000 */
[----:B--2---:R-:W-:-:S13]  /*11320*/  LOP3.LUT P0, RZ, R2, 0xff, RZ, 0xc0, !PT ;  /* 0x000000ff02ff7812 */ /* 0x004fda000780c0ff */
[----:B------:R-:W-:Y:S05]  /*11330*/  @P0 BRA `(.L_x_232) ;  /* 0x000000d000000947 */ /* 0x000fea0003800000 */
[----:B-1----:R-:W1:Y:S01]  /*11340*/  S2R R4, SR_LANEID ;  /* 0x0000000000047919 */ /* 0x002e620000000000 */
[----:B------:R-:W-:Y:S01]  /*11350*/  VOTEU.ANY UR4, UPT, PT ;  /* 0x0000000000047886 */ /* 0x000fe200038e0100 */
[----:B------:R-:W-:Y:S01]  /*11360*/  IMAD.MOV.U32 R5, RZ, RZ, c[0x0][0x564] ;  /* 0x00015900ff057624 */ /* 0x000fe200078e00ff */
[----:B------:R-:W1:Y:S08]  /*11370*/  FLO.U32 R3, UR4 ;  /* 0x0000000400037d00 */ /* 0x000e7000080e0000 */
[----:B------:R-:W2:Y:S01]  /*11380*/  POPC R2, UR4 ;  /* 0x0000000400027d09 */ /* 0x000ea20008000000 */
[----:B-1----:R-:W-:Y:S01]  /*11390*/  ISETP.EQ.U32.AND P0, PT, R3, R4, PT ;  /* 0x000000040300720c */ /* 0x002fe20003f02070 */
[----:B------:R-:W-:-:S12]  /*113a0*/  IMAD.MOV.U32 R4, RZ, RZ, c[0x0][0x560] ;  /* 0x00015800ff047624 */ /* 0x000fd800078e00ff */
[----:B--2---:R1:W2:Y:S04]  /*113b0*/  @P0 ATOMG.E.ADD.STRONG.GPU PT, R2, [R4.64], R2 ;  /* 0x00000002040209a8 */ /* 0x0042a800081ee1c6 */
[----:B-1----:R-:W1:Y:S04]  /*113c0*/  S2R R4, SR_LTMASK ;  /* 0x0000000000047919 */ /* 0x002e680000003900 */
[----:B--2---:R1:W2:Y:S02]  /*113d0*/  SHFL.IDX PT, R3, R2, R3, 0x1f ;  /* 0x00001f0302037589 */ /* 0x0042a400000e0000 */
[----:B-1----:R-:W-:-:S06]  /*113e0*/  LOP3.LUT R2, R4, UR4, RZ, 0xc0, !PT ;  /* 0x0000000404027c12 */ /* 0x002fcc000f8ec0ff */
[----:B------:R-:W2:Y:S02]  /*113f0*/  POPC R2, R2 ;  /* 0x0000000200027309 */ /* 0x000ea40000000000 */
[----:B--2---:R-:W-:-:S06]  /*11400*/  IADD3 R212, R3, c[0x0][0xc], R2 ;  /* 0x0000030003d47a10 */ /* 0x004fcc0007ffe002 */
.L_x_232:
[----:B------:R-:W-:Y:S05]  /*11410*/  BSYNC B0 ;  /* 0x0000000000007941 */ /* 0x000fea0003800000 */
.L_x_231:
[----:B------:R-:W-:Y:S01]  /*11420*/  PRMT R0, R0, 0x9910, RZ ;  /* 0x0000991000007816 */ /* 0x000fe200000000ff */
[----:B------:R-:W-:Y:S01]  /*11430*/  BSSY B1, `(.L_x_233) ;  /* 0x00003e5000017945 */ /* 0x000fe20003800000 */
[----:B------:R-:W-:Y:S02]  /*11440*/  IMAD.MOV.U32 R21, RZ, RZ, R212 ;  /* 0x000000ffff157224 */ /* 0x000fe400078e00d4 */
[----:B------:R-:W-:-:S13]  /*11450*/  ISETP.NE.AND P0, PT, R0, RZ, PT ;  /* 0x000000ff0000720c */ /* 0x000fda0003f05270 */
[----:B------:R-:W-:Y:S05]  /*11460*/  @!P0 BRA `(.L_x_234) ;  /* 0x000030e000008947 */ /* 0x000fea0003800000 */
[----:B------:R-:W-:Y:S01]  /*11470*/  WARPSYNC 0xffffffff ;  /* 0xffffffff00007948 */ /* 0x000fe20003800000 */
[----:B------:R-:W-:Y:S01]  /*11480*/  BAR.SYNC.DEFER_BLOCKING 0x1, 0x100 ;  /* 0x0044000000007b1d */ /* 0x000fe20000010000 */
[----:B------:R-:W-:Y:S01]  /*11490*/  F2FP.PACK_AB R0, R161, R160 ;  /* 0x000000a0a100723e */ /* 0x000fe200000000ff */
[----:B------:R-:W-:Y:S01]  /*114a0*/  IMAD.MOV.U32 R6, RZ, RZ, 0x4 ;  /* 0x00000004ff067424 */ /* 0x000fe200078e00ff */
[----:B------:R-:W-:Y:S01]  /*114b0*/  F2FP.PACK_AB R2, R129, R128 ;  /* 0x000000808102723e */ /* 0x000fe200000000ff */
[----:B------:R-:W-:Y:S01]  /*114c0*/  IMAD.MOV.U32 R13, RZ, RZ, c[0x0][0x388] ;  /* 0x0000e200ff0d7624 */ /* 0x000fe200078e00ff */
[----:B------:R-:W-:Y:S01]  /*114d0*/  F2FP.PACK_AB R3, R145, R144 ;  /* 0x000000909103723e */ /* 0x000fe200000000ff */
[----:B------:R-:W-:Y:S01]  /*114e0*/  IMAD.WIDE R6, R209, R6, c[0x0][0x500] ;  /* 0x00014000d1067625 */ /* 0x000fe200078e0206 */
[----:B-1----:R-:W-:Y:S02]  /*114f0*/  F2FP.PACK_AB R4, R105, R104 ;  /* 0x000000686904723e */ /* 0x002fe400000000ff */
[----:B------:R-:W-:-:S02]  /*11500*/  ISETP.NE.U32.AND P0, PT, RZ, c[0x0][0x508], PT ;  /* 0x00014200ff007a0c */ /* 0x000fc40003f05070 */
[----:B------:R-:W-:Y:S02]  /*11510*/  ISETP.NE.U32.AND P2, PT, RZ, c[0x0][0x500], PT ;  /* 0x00014000ff007a0c */ /* 0x000fe40003f45070 */
[----:B------:R-:W-:Y:S02]  /*11520*/  ISETP.NE.AND.EX P1, PT, RZ, c[0x0][0x50c], PT, P0 ;  /* 0x00014300ff007a0c */ /* 0x000fe40003f25300 */
[----:B------:R-:W-:Y:S01]  /*11530*/  ISETP.NE.AND.EX P2, PT, RZ, c[0x0][0x504], PT, P2 ;  /* 0x00014100ff007a0c */ /* 0x000fe20003f45320 */
[----:B------:R1:W-:Y:S04]  /*11540*/  STS [R226+0x80], R0 ;  /* 0x00008000e2007388 */ /* 0x0003e80000000800 */
[----:B------:R2:W-:Y:S04]  /*11550*/  STS [R226+0x480], R2 ;  /* 0x00048002e2007388 */ /* 0x0005e80000000800 */
[----:B------:R3:W-:Y:S01]  /*11560*/  STS [R227], R3 ;  /* 0x00000003e3007388 */ /* 0x0007e20000000800 */
[----:B-1----:R-:W-:-:S02]  /*11570*/  F2FP.PACK_AB R0, R151, R150 ;  /* 0x000000969700723e */ /* 0x002fc400000000ff */
[----:B--2---:R-:W-:-:S03]  /*11580*/  F2FP.PACK_AB R2, R149, R148 ;  /* 0x000000949502723e */ /* 0x004fc600000000ff */
[----:B------:R1:W-:Y:S01]  /*11590*/  STS [R227+0x400], R0 ;  /* 0x00040000e3007388 */ /* 0x0003e20000000800 */
[----:B---3--:R-:W-:-:S03]  /*115a0*/  F2FP.PACK_AB R3, R147, R146 ;  /* 0x000000929303723e */ /* 0x008fc600000000ff */
[----:B------:R2:W-:Y:S04]  /*115b0*/  STS [R229+0x80], R2 ;  /* 0x00008002e5007388 */ /* 0x0005e80000000800 */
[----:B------:R3:W-:Y:S01]  /*115c0*/  STS [R229+0x480], R3 ;  /* 0x00048003e5007388 */ /* 0x0007e20000000800 */
[----:B-1----:R-:W-:Y:S02]  /*115d0*/  F2FP.PACK_AB R0, R25, R24 ;  /* 0x000000181900723e */ /* 0x002fe400000000ff */
[----:B--2---:R-:W-:-:S03]  /*115e0*/  F2FP.PACK_AB R2, R27, R26 ;  /* 0x0000001a1b02723e */ /* 0x004fc600000000ff */
[----:B------:R1:W-:Y:S01]  /*115f0*/  STS [R228], R0 ;  /* 0x00000000e4007388 */ /* 0x0003e20000000800 */
[----:B---3--:R-:W-:-:S03]  /*11600*/  F2FP.PACK_AB R3, R29, R28 ;  /* 0x0000001c1d03723e */ /* 0x008fc600000000ff */
[----:B------:R2:W-:Y:S04]  /*11610*/  STS [R228+0x400], R2 ;  /* 0x00040002e4007388 */ /* 0x0005e80000000800 */
[----:B------:R3:W-:Y:S01]  /*11620*/  STS [R233+0x80], R3 ;  /* 0x00008003e9007388 */ /* 0x0007e20000000800 */
        /* <DEDUP_REMOVED lines=8> */
[----:B------:R1:W-:Y:S01]  /*116b0*/  STS [R232+0x80], R0 ;  /* 0x00008000e8007388 */ /* 0x0003e20000000800 */
        /* <DEDUP_REMOVED lines=80> */
[----:B------:R3:W-:Y:S04]  /*11bc0*/  STS [R229+0xc480], R4 ;  /* 0x00c48004e5007388 */ /* 0x0007e80000000800 */
[----:B------:R4:W-:Y:S01]  /*11bd0*/  STS [R228+0xc000], R2 ;  /* 0x00c00002e4007388 */ /* 0x0009e20000000800 */
[----:B-1----:R-:W-:Y:S02]  /*11be0*/  F2FP.PACK_AB R0, R123, R122 ;  /* 0x0000007a7b00723e */ /* 0x002fe400000000ff */
[----:B--2---:R-:W-:-:S03]  /*11bf0*/  F2FP.PACK_AB R3, R153, R152 ;  /* 0x000000989903723e */ /* 0x004fc600000000ff */
[----:B------:R1:W-:Y:S01]  /*11c00*/  STS [R228+0xc400], R0 ;  /* 0x00c40000e4007388 */ /* 0x0003e20000000800 */
[----:B---3--:R-:W-:-:S03]  /*11c10*/  @P1 LEA R4, P0, R209, c[0x0][0x508], 0x2 ;  /* 0x00014200d1041a11 */ /* 0x008fc600078010ff */
[----:B------:R2:W-:Y:S01]  /*11c20*/  STS [R233+0xc080], R3 ;  /* 0x00c08003e9007388 */ /* 0x0005e20000000800 */
[----:B----4-:R-:W-:Y:S02]  /*11c30*/  F2FP.PACK_AB R2, R119, R118 ;  /* 0x000000767702723e */ /* 0x010fe400000000ff */
[----:B------:R-:W-:-:S03]  /*11c40*/  @P1 LEA.HI.X R5, R209, c[0x0][0x50c], R224, 0x2, P0 ;  /* 0x00014300d1051a11 */ /* 0x000fc600000f14e0 */
[----:B------:R3:W-:Y:S01]  /*11c50*/  STS [R233+0xc480], R2 ;  /* 0x00c48002e9007388 */ /* 0x0007e20000000800 */
[----:B-1----:R-:W-:Y:S02]  /*11c60*/  F2FP.PACK_AB R0, R125, R124 ;  /* 0x0000007c7d00723e */ /* 0x002fe400000000ff */
[----:B--2---:R-:W-:-:S03]  /*11c70*/  F2FP.PACK_AB R3, R111, R110 ;  /* 0x0000006e6f03723e */ /* 0x004fc600000000ff */
[----:B------:R1:W-:Y:S04]  /*11c80*/  STS [R231+0xc000], R0 ;  /* 0x00c00000e7007388 */ /* 0x0003e80000000800 */
[----:B------:R2:W-:Y:S01]  /*11c90*/  STS [R231+0xc400], R3 ;  /* 0x00c40003e7007388 */ /* 0x0005e20000000800 */
[----:B---3--:R-:W-:-:S05]  /*11ca0*/  F2FP.PACK_AB R2, R121, R120 ;  /* 0x000000787902723e */ /* 0x008fca00000000ff */
[----:B------:R3:W-:Y:S01]  /*11cb0*/  STS [R232+0xc080], R2 ;  /* 0x00c08002e8007388 */ /* 0x0007e20000000800 */
[----:B-1----:R-:W-:Y:S02]  /*11cc0*/  F2FP.PACK_AB R0, R107, R106 ;  /* 0x0000006a6b00723e */ /* 0x002fe400000000ff */
[----:B--2---:R-:W-:-:S03]  /*11cd0*/  F2FP.PACK_AB R3, R117, R116 ;  /* 0x000000747503723e */ /* 0x004fc600000000ff */
[----:B------:R1:W-:Y:S04]  /*11ce0*/  STS [R232+0xc480], R0 ;  /* 0x00c48000e8007388 */ /* 0x0003e80000000800 */
[----:B------:R2:W-:Y:S01]  /*11cf0*/  STS [R230+0xc000], R3 ;  /* 0x00c00003e6007388 */ /* 0x0005e20000000800 */
[----:B---3--:R-:W-:Y:S01]  /*11d00*/  IMAD.MOV.U32 R2, RZ, RZ, RZ ;  /* 0x000000ffff027224 */ /* 0x008fe200078e00ff */
[----:B-1----:R-:W-:-:S05]  /*11d10*/  F2FP.PACK_AB R0, R99, R98 ;  /* 0x000000626300723e */ /* 0x002fca00000000ff */
[----:B------:R1:W-:Y:S04]  /*11d20*/  STS [R230+0xc400], R0 ;  /* 0x00c40000e6007388 */ /* 0x0003e80000000800 */
[----:B------:R-:W-:Y:S06]  /*11d30*/  BAR.SYNC.DEFER_BLOCKING 0x1, 0x100 ;  /* 0x0044000000007b1d */ /* 0x000fec0000010000 */
[----:B------:R1:W5:Y:S04]  /*11d40*/  @P1 LDG.E R13, [R4.64] ;  /* 0x00000006040d1981 */ /* 0x000368000c1e1900 */
[----:B------:R1:W5:Y:S01]  /*11d50*/  @P2 LDG.E R2, [R6.64] ;  /* 0x0000000606022981 */ /* 0x000362000c1e1900 */
[----:B------:R-:W-:-:S04]  /*11d60*/  ISETP.NE.AND P0, PT, R225, RZ, PT ;  /* 0x000000ffe100720c */ /* 0x000fc80003f05270 */
[----:B--2---:R-:W-:Y:S01]  /*11d70*/  SEL R3, R225, c[0x0][0x3d4], P0 ;  /* 0x0000f500e1037a07 */ /* 0x004fe20000000000 */
[----:B------:R-:W-:Y:S05]  /*11d80*/  @P1 BRA `(.L_x_235) ;  /* 0x0000004000001947 */ /* 0x000fea0003800000 */
[----:B------:R-:W-:Y:S05]  /*11d90*/  @!P2 BRA `(.L_x_235) ;  /* 0x000000300000a947 */ /* 0x000fea0003800000 */
[----:B-1----:R1:W2:Y:S04]  /*11da0*/  LDG.E R0, [R6.64] ;  /* 0x0000000606007981 */ /* 0x0022a8000c1e1900 */
[----:B-1----:R-:W2:Y:S02]  /*11db0*/  LDG.E R6, [R6.64+0x4] ;  /* 0x0000040606067981 */ /* 0x002ea4000c1e1900 */
[----:B--2--5:R-:W-:Y:S02]  /*11dc0*/  IADD3 R13, -R0, R6, RZ ;  /* 0x00000006000d7210 */ /* 0x024fe40007ffe1ff */
.L_x_235:
[----:B-1----:R-:W2:Y:S01]  /*11dd0*/  LDL R4, [R1+0x8] ;  /* 0x0000080001047983 */ /* 0x002ea20000100800 */
[----:B------:R-:W-:Y:S01]  /*11de0*/  IMAD.MOV.U32 R11, RZ, RZ, 0x368 ;  /* 0x00000368ff0b7424 */ /* 0x000fe200078e00ff */
[----:B------:R-:W-:Y:S01]  /*11df0*/  ISETP.GT.AND P2, PT, R3, 0x1, PT ;  /* 0x000000010300780c */ /* 0x000fe20003f44270 */
[----:B------:R-:W-:Y:S01]  /*11e00*/  IMAD.MOV.U32 R0, RZ, RZ, c[0x0][0x4e8] ;  /* 0x00013a00ff007624 */ /* 0x000fe200078e00ff */
[----:B------:R-:W3:Y:S01]  /*11e10*/  LDL R113, [R1+0x4] ;  /* 0x0000040001717983 */ /* 0x000ee20000100800 */
[----:B------:R-:W-:-:S02]  /*11e20*/  ISETP.NE.U32.AND P0, PT, RZ, c[0x0][0x500], PT ;  /* 0x00014000ff007a0c */ /* 0x000fc40003f05070 */
[----:B------:R-:W-:Y:S02]  /*11e30*/  SEL R11, R11, 0x328, P2 ;  /* 0x000003280b0b7807 */ /* 0x000fe40001000000 */
[----:B------:R-:W-:Y:S02]  /*11e40*/  ISETP.NE.AND P3, PT, R0, 0x1, PT ;  /* 0x000000010000780c */ /* 0x000fe40003f65270 */
[----:B------:R-:W1:Y:S01]  /*11e50*/  LDC.64 R6, c[0x0][R11+0x170] ;  /* 0x00005c000b067b82 */ /* 0x000e620000000a00 */
[----:B------:R-:W-:-:S04]  /*11e60*/  ISETP.NE.AND.EX P0, PT, RZ, c[0x0][0x504], PT, P0 ;  /* 0x00014100ff007a0c */ /* 0x000fc80003f05300 */
[----:B------:R-:W-:-:S03]  /*11e70*/  SEL R0, R209, RZ, !P0 ;  /* 0x000000ffd1007207 */ /* 0x000fc60004000000 */
[----:B------:R-:W4:Y:S08]  /*11e80*/  LDC.64 R14, c[0x0][R11+0x168] ;  /* 0x00005a000b0e7b82 */ /* 0x000f300000000a00 */
[----:B------:R1:W2:Y:S08]  /*11e90*/  LDC.64 R16, c[0x0][R11+0x178] ;  /* 0x00005e000b107b82 */ /* 0x0002b00000000a00 */
[----:B------:R1:W2:Y:S01]  /*11ea0*/  LDC.64 R18, c[0x0][R11+0x160] ;  /* 0x000058000b127b82 */ /* 0x0002a20000000a00 */
[----:B------:R-:W4:Y:S01]  /*11eb0*/  S2R R114, SR_TID.X ;  /* 0x0000000000727919 */ /* 0x000f220000002100 */
[----:B-1----:R-:W-:-:S02]  /*11ec0*/  IMAD R3, R7, R0, RZ ;  /* 0x0000000007037224 */ /* 0x002fc400078e02ff */
[----:B----4-:R-:W-:Y:S01]  /*11ed0*/  IMAD R10, R15, R220, RZ ;  /* 0x000000dc0f0a7224 */ /* 0x010fe200078e02ff */
[----:B-----5:R-:W-:-:S04]  /*11ee0*/  SHF.R.S32.HI R112, RZ, 0x1f, R114 ;  /* 0x0000001fff707819 */ /* 0x020fc80000011472 */
[----:B------:R-:W-:-:S04]  /*11ef0*/  LEA.HI R112, R112, R114, RZ, 0x5 ;  /* 0x0000007270707211 */ /* 0x000fc800078f28ff */
[----:B------:R-:W-:Y:S01]  /*11f00*/  LOP3.LUT R112, R112, 0xffffffe0, RZ, 0xc0, !PT ;  /* 0xffffffe070707812 */ /* 0x000fe200078ec0ff */
[----:B------:R-:W-:-:S04]  /*11f10*/  IMAD R13, R13, c[0x0][0x4e8], RZ ;  /* 0x00013a000d0d7a24 */ /* 0x000fc800078e02ff */
[----:B------:R-:W-:Y:S01]  /*11f20*/  IMAD.IADD R112, R114, 0x1, -R112 ;  /* 0x0000000172707824 */ /* 0x000fe200078e0a70 */
[----:B------:R-:W-:Y:S01]  /*11f30*/  LOP3.LUT R222, R222, 0xfffffffd, RZ, 0xc0, !PT ;  /* 0xfffffffddede7812 */ /* 0x000fe200078ec0ff */
[----:B--2---:R-:W-:Y:S01]  /*11f40*/  IMAD R8, R213, 0x80, R4 ;  /* 0x00000080d5087824 */ /* 0x004fe200078e0204 */
[----:B------:R-:W-:-:S03]  /*11f50*/  SEL R4, R224, RZ, !P0 ;  /* 0x000000ffe0047207 */ /* 0x000fc60004000000 */
[----:B------:R-:W-:-:S04]  /*11f60*/  @P3 IMAD.HI.U32 R9, R8, c[0x0][0x4ec], RZ ;  /* 0x00013b0008093a27 */ /* 0x000fc800078e00ff */
[C---:B------:R-:W-:Y:S02]  /*11f70*/  IMAD R11, R6.reuse, R4, R3 ;  /* 0x00000004060b7224 */ /* 0x040fe400078e0203 */
[----:B------:R-:W-:-:S04]  /*11f80*/  IMAD.WIDE.U32 R4, R6, R0, RZ ;  /* 0x0000000006047225 */ /* 0x000fc800078e00ff */
[----:B------:R-:W-:-:S04]  /*11f90*/  IMAD.WIDE.U32 R6, R14, R220, RZ ;  /* 0x000000dc0e067225 */ /* 0x000fc800078e00ff */
[----:B------:R-:W-:Y:S01]  /*11fa0*/  IMAD.MOV.U32 R3, RZ, RZ, R8 ;  /* 0x000000ffff037224 */ /* 0x000fe200078e0008 */
[----:B------:R-:W-:Y:S02]  /*11fb0*/  @P3 SHF.R.U32.HI R3, RZ, c[0x0][0x4f0], R9 ;  /* 0x00013c00ff033a19 */ /* 0x000fe40000011609 */
[----:B------:R-:W-:Y:S01]  /*11fc0*/  SEL R9, R235, RZ, P2 ;  /* 0x000000ffeb097207 */ /* 0x000fe20001000000 */
[----:B------:R-:W-:Y:S01]  /*11fd0*/  IMAD.IADD R12, R5, 0x1, R11 ;  /* 0x00000001050c7824 */ /* 0x000fe200078e020b */
[----:B------:R-:W-:Y:S01]  /*11fe0*/  IADD3 R14, P1, P0, R4, R6, R2 ;  /* 0x00000006040e7210 */ /* 0x000fe2000783e002 */
[----:B------:R-:W-:Y:S01]  /*11ff0*/  IMAD.IADD R4, R7, 0x1, R10 ;  /* 0x0000000107047824 */ /* 0x000fe200078e020a */
[----:B------:R-:W-:Y:S01]  /*12000*/  SHF.R.S32.HI R10, RZ, 0x1f, R2 ;  /* 0x0000001fff0a7819 */ /* 0x000fe20000011402 */
[----:B------:R-:W-:Y:S02]  /*12010*/  IMAD R11, R17, R9, RZ ;  /* 0x00000009110b7224 */ /* 0x000fe400078e02ff */
[----:B------:R-:W-:-:S02]  /*12020*/  IMAD.MOV R5, RZ, RZ, -R3 ;  /* 0x000000ffff057224 */ /* 0x000fc400078e0a03 */
        /* <DEDUP_REMOVED lines=13> */
[----:B------:R-:W-:Y:S02]  /*12100*/  IMAD.MOV.U32 R7, RZ, RZ, c[0x0][0x4ac] ;  /* 0x00012b00ff077624 */ /* 0x000fe400078e00ff */
[----:B------:R-:W-:Y:S01]  /*12110*/  IMAD.IADD R5, R5, 0x1, R3 ;  /* 0x0000000105057824 */ /* 0x000fe200078e0203 */
[----:B------:R-:W-:Y:S02]  /*12120*/  LEA R3, P0, R4, R6, 0x2 ;  /* 0x0000000604037211 */ /* 0x000fe400078010ff */
[----:B------:R-:W-:-:S04]  /*12130*/  SEL R7, R7, c[0x0][0x454], P2 ;  /* 0x0001150007077a07 */ /* 0x000fc80001000000 */
[----:B------:R-:W-:Y:S01]  /*12140*/  LEA.HI.X R5, R4, R7, R5, 0x2, P0 ;  /* 0x0000000704057211 */ /* 0x000fe200000f1405 */
[----:B------:R-:W-:Y:S04]  /*12150*/  SHFL.IDX PT, R6, R3, RZ, 0x1c1f ;  /* 0x001c1fff03067589 */ /* 0x000fe800000e0000 */
[----:B------:R-:W1:Y:S01]  /*12160*/  SHFL.IDX PT, R7, R5, RZ, 0x1c1f ;  /* 0x001c1fff05077589 */ /* 0x000e6200000e0000 */
[----:B------:R-:W-:-:S03]  /*12170*/  LOP3.LUT P0, RZ, R112, 0x3, RZ, 0xc0, !PT ;  /* 0x0000000370ff7812 */ /* 0x000fc6000780c0ff */
[----:B------:R3:W-:Y:S04]  /*12180*/  SHFL.IDX PT, R4, R3, 0x1, 0x1c1f ;  /* 0x003c1f0003047f89 */ /* 0x0007e800000e0000 */
[----:B------:R-:W2:Y:S01]  /*12190*/  SHFL.IDX PT, R5, R5, 0x1, 0x1c1f ;  /* 0x003c1f0005057f89 */ /* 0x000ea200000e0000 */
[----:B---3--:R-:W-:-:S05]  /*121a0*/  IMAD R3, R213, 0x80, R113 ;  /* 0x00000080d5037824 */ /* 0x008fca00078e0271 */
[C---:B------:R-:W-:Y:S02]  /*121b0*/  ISETP.GE.OR P1, PT, R3.reuse, R13, P0 ;  /* 0x0000000d0300720c */ /* 0x040fe40000726670 */
[----:B------:R-:W-:-:S04]  /*121c0*/  IADD3 R9, R3, 0x8, RZ ;  /* 0x0000000803097810 */ /* 0x000fc80007ffe0ff */
[----:B------:R-:W-:-:S07]  /*121d0*/  ISETP.GE.OR P0, PT, R9, R13, P0 ;  /* 0x0000000d0900720c */ /* 0x000fce0000706670 */
[----:B-1----:R1:W-:Y:S01]  /*121e0*/  @!P1 ST.E [R6.64], R136 ;  /* 0x0000008806009985 */ /* 0x0023e2000c101906 */
[----:B------:R-:W-:-:S05]  /*121f0*/  ISETP.GE.AND P1, PT, R9, R13, PT ;  /* 0x0000000d0900720c */ /* 0x000fca0003f26270 */
[----:B--2---:R1:W-:Y:S01]  /*12200*/  @!P0 ST.E [R4.64], R20 ;  /* 0x0000001404008985 */ /* 0x0043e2000c101906 */
[----:B------:R-:W-:-:S07]  /*12210*/  ISETP.GE.AND P0, PT, R3, R13, PT ;  /* 0x0000000d0300720c */ /* 0x000fce0003f06270 */
[----:B------:R-:W-:Y:S01]  /*12220*/  @P1 LOP3.LUT R222, R222, 0x2, RZ, 0xfc, !PT ;  /* 0x00000002dede1812 */ /* 0x000fe200078efcff */
[----:B------:R-:W-:Y:S05]  /*12230*/  @P2 BRA `(.L_x_236) ;  /* 0x0000098000002947 */ /* 0x000fea0003800000 */
[----:B------:R-:W-:Y:S01]  /*12240*/  IMAD R10, R10, c[0x0][0x3a0], RZ ;  /* 0x0000e8000a0a7a24 */ /* 0x000fe200078e02ff */
[-C--:B-1----:R-:W-:Y:S01]  /*12250*/  LEA R6, R219, R193.reuse, 0x5 ;  /* 0x000000c1db067211 */ /* 0x082fe200078e28ff */
[C---:B------:R-:W-:Y:S01]  /*12260*/  IMAD.WIDE.U32 R4, R2.reuse, c[0x0][0x3a0], RZ ;  /* 0x0000e80002047a25 */ /* 0x040fe200078e00ff */
[----:B------:R-:W-:Y:S01]  /*12270*/  SHF.R.S32.HI R7, RZ, 0x1f, R0 ;  /* 0x0000001fff077819 */ /* 0x000fe20000011400 */
[----:B------:R1:W2:Y:S01]  /*12280*/  LDS.128 R36, [R185+0x80] ;  /* 0x00008000b9247984 */ /* 0x0002a20000000c00 */
[C---:B------:R-:W-:Y:S01]  /*12290*/  LEA R6, R213.reuse, R6, 0x7 ;  /* 0x00000006d5067211 */ /* 0x040fe200078e38ff */
[----:B------:R-:W-:Y:S01]  /*122a0*/  IMAD R2, R2, c[0x0][0x3a4], R10 ;  /* 0x0000e90002027a24 */ /* 0x000fe200078e020a */
[----:B------:R-:W-:Y:S01]  /*122b0*/  LEA R14, R213, R193, 0x7 ;  /* 0x000000c1d50e7211 */ /* 0x000fe200078e38ff */
[----:B------:R1:W3:Y:S03]  /*122c0*/  LDS.128 R52, [R185+0x1080] ;  /* 0x00108000b9347984 */ /* 0x0002e60000000c00 */
[----:B------:R-:W-:Y:S01]  /*122d0*/  IADD3 R3, R5, R2, RZ ;  /* 0x0000000205037210 */ /* 0x000fe20007ffe0ff */
[----:B------:R1:W4:Y:S01]  /*122e0*/  LDS.128 R68, [R185+0x2080] ;  /* 0x00208000b9447984 */ /* 0x0003220000000c00 */
[----:B------:R-:W-:-:S03]  /*122f0*/  MOV R2, R4 ;  /* 0x0000000400027202 */ /* 0x000fc60000000f00 */
[----:B------:R1:W1:Y:S02]  /*12300*/  LDS.128 R84, [R185+0x3080] ;  /* 0x00308000b9547984 */ /* 0x0002640000000c00 */
[----:B------:R-:W-:Y:S01]  /*12310*/  IMAD.WIDE.U32 R4, R220, c[0x0][0x3e8], R2 ;  /* 0x0000fa00dc047a25 */ /* 0x000fe200078e0002 */
[----:B------:R-:W-:Y:S01]  /*12320*/  MOV R2, R6 ;  /* 0x0000000600027202 */ /* 0x000fe20000000f00 */
[----:B------:R1:W1:Y:S02]  /*12330*/  LDS.128 R32, [R185+0x4080] ;  /* 0x00408000b9207984 */ /* 0x0002640000000c00 */
[----:B------:R-:W-:Y:S02]  /*12340*/  IMAD R3, R7, c[0x0][0x3f0], RZ ;  /* 0x0000fc0007037a24 */ /* 0x000fe400078e02ff */
[----:B------:R-:W-:Y:S01]  /*12350*/  @P3 IMAD.HI.U32 R7, R6, c[0x0][0x4ec], RZ ;  /* 0x00013b0006073a27 */ /* 0x000fe200078e00ff */
[----:B------:R1:W1:Y:S03]  /*12360*/  LDS.128 R48, [R185+0x5080] ;  /* 0x00508000b9307984 */ /* 0x0002660000000c00 */
[----:B------:R-:W-:Y:S01]  /*12370*/  IMAD R5, R220, c[0x0][0x3ec], R5 ;  /* 0x0000fb00dc057a24 */ /* 0x000fe200078e0205 */
[----:B------:R1:W1:Y:S01]  /*12380*/  LDS.128 R64, [R185+0x6080] ;  /* 0x00608000b9407984 */ /* 0x0002620000000c00 */
[----:B------:R-:W-:Y:S01]  /*12390*/  @P3 SHF.R.U32.HI R2, RZ, c[0x0][0x4f0], R7 ;  /* 0x00013c00ff023a19 */ /* 0x000fe20000011607 */
[----:B------:R-:W-:-:S02]  /*123a0*/  IMAD R8, R0, c[0x0][0x3f4], R3 ;  /* 0x0000fd0000087a24 */ /* 0x000fc400078e0203 */
[----:B------:R1:W1:Y:S01]  /*123b0*/  LDS.128 R80, [R185+0x7080] ;  /* 0x00708000b9507984 */ /* 0x0002620000000c00 */
[----:B------:R-:W-:Y:S01]  /*123c0*/  IMAD.WIDE.U32 R4, R0, c[0x0][0x3f0], R4 ;  /* 0x0000fc0000047a25 */ /* 0x000fe200078e0004 */
[----:B------:R-:W-:Y:S02]  /*123d0*/  SHF.R.S32.HI R3, RZ, 0x1f, R2 ;  /* 0x0000001fff037819 */ /* 0x000fe40000011402 */
[----:B------:R1:W1:Y:S01]  /*123e0*/  LDS.128 R28, [R185+0x8080] ;  /* 0x00808000b91c7984 */ /* 0x0002620000000c00 */
[----:B------:R-:W-:Y:S02]  /*123f0*/  IADD3 R0, -R2, RZ, RZ ;  /* 0x000000ff02007210 */ /* 0x000fe40007ffe1ff */
[----:B------:R-:W-:Y:S01]  /*12400*/  IADD3 R5, R5, R8, RZ ;  /* 0x0000000805057210 */ /* 0x000fe20007ffe0ff */
[----:B------:R1:W1:Y:S01]  /*12410*/  LDS.128 R44, [R185+0x9080] ;  /* 0x00908000b92c7984 */ /* 0x0002620000000c00 */
[----:B------:R-:W-:Y:S02]  /*12420*/  IMAD R3, R3, c[0x0][0x3e0], RZ ;  /* 0x0000f80003037a24 */ /* 0x000fe400078e02ff */
[----:B------:R-:W-:Y:S01]  /*12430*/  IMAD R0, R0, c[0x0][0x4e8], R6 ;  /* 0x00013a0000007a24 */ /* 0x000fe200078e0206 */
[----:B------:R1:W1:Y:S01]  /*12440*/  LDS.128 R60, [R185+0xa080] ;  /* 0x00a08000b93c7984 */ /* 0x0002620000000c00 */
[----:B------:R-:W-:-:S02]  /*12450*/  IMAD R6, R2, c[0x0][0x3e4], R3 ;  /* 0x0000f90002067a24 */ /* 0x000fc400078e0203 */
[----:B------:R-:W-:Y:S01]  /*12460*/  IMAD.WIDE.U32 R2, R2, c[0x0][0x3e0], R4 ;  /* 0x0000f80002027a25 */ /* 0x000fe200078e0004 */
[----:B------:R1:W1:Y:S01]  /*12470*/  LDS.128 R76, [R185+0xb080] ;  /* 0x00b08000b94c7984 */ /* 0x0002620000000c00 */
[----:B------:R-:W-:-:S03]  /*12480*/  SHF.R.S32.HI R4, RZ, 0x1f, R0 ;  /* 0x0000001fff047819 */ /* 0x000fc60000011400 */
[----:B------:R1:W1:Y:S01]  /*12490*/  LDS.128 R24, [R185+0xc080] ;  /* 0x00c08000b9187984 */ /* 0x0002620000000c00 */
[----:B------:R-:W-:Y:S01]  /*124a0*/  IADD3 R3, R3, R6, RZ ;  /* 0x0000000603037210 */ /* 0x000fe20007ffe0ff */
[----:B------:R-:W-:Y:S02]  /*124b0*/  IMAD R4, R4, c[0x0][0x3d8], RZ ;  /* 0x0000f60004047a24 */ /* 0x000fe400078e02ff */
[----:B------:R1:W1:Y:S02]  /*124c0*/  LDS.128 R40, [R185+0xd080] ;  /* 0x00d08000b9287984 */ /* 0x0002640000000c00 */
[C---:B------:R-:W-:Y:S02]  /*124d0*/  IMAD.WIDE.U32 R2, R0.reuse, c[0x0][0x3d8], R2 ;  /* 0x0000f60000027a25 */ /* 0x040fe400078e0002 */
[----:B------:R1:W1:Y:S02]  /*124e0*/  LDS.128 R56, [R185+0xe080] ;  /* 0x00e08000b9387984 */ /* 0x0002640000000c00 */
[----:B------:R-:W-:Y:S01]  /*124f0*/  IMAD R0, R0, c[0x0][0x3dc], R4 ;  /* 0x0000f70000007a24 */ /* 0x000fe200078e0204 */
[----:B------:R-:W-:Y:S01]  /*12500*/  LEA R16, P0, R2, c[0x0][0x380], 0x1 ;  /* 0x0000e00002107a11 */ /* 0x000fe200078008ff */
[----:B------:R1:W1:Y:S03]  /*12510*/  LDS.128 R72, [R185+0xf080] ;  /* 0x00f08000b9487984 */ /* 0x0002660000000c00 */
[----:B------:R-:W-:-:S04]  /*12520*/  IADD3 R0, R3, R0, RZ ;  /* 0x0000000003007210 */ /* 0x000fc80007ffe0ff */
[----:B------:R-:W-:Y:S01]  /*12530*/  LEA.HI.X R15, R2, c[0x0][0x384], R0, 0x1, P0 ;  /* 0x0000e100020f7a11 */ /* 0x000fe200000f0c00 */
[----:B------:R-:W-:Y:S05]  /*12540*/  BRA.DIV ~URZ, `(.L_x_237) ;  /* 0x000041027f007947 */ /* 0x000fea000b800000 */
[----:B--234-:R2:W3:Y:S02]  /*12550*/  SHFL.IDX PT, R12, R15, RZ, 0x181f ;  /* 0x00181fff0f0c7589 */ /* 0x01c4e400000e0000 */
.L_x_300:
[----:B------:R-:W-:Y:S05]  /*12560*/  BRA.DIV ~URZ, `(.L_x_238) ;  /* 0x000041527f007947 */ /* 0x000fea000b800000 */
[----:B------:R4:W2:Y:S02]  /*12570*/  SHFL.IDX PT, R0, R16, RZ, 0x181f ;  /* 0x00181fff10007589 */ /* 0x0008a400000e0000 */
.L_x_301:
[----:B------:R-:W-:Y:S01]  /*12580*/  ISETP.GE.AND P0, PT, R14, R13, PT ;  /* 0x0000000d0e00720c */ /* 0x000fe20003f06270 */
[----:B------:R-:W-:Y:S01]  /*12590*/  BSSY B0, `(.L_x_239) ;  /* 0x0000019000007945 */ /* 0x000fe20003800000 */
[----:B------:R-:W-:Y:S02]  /*125a0*/  SHF.R.S32.HI R2, RZ, 0x1f, R134 ;  /* 0x0000001fff027819 */ /* 0x000fe40000011486 */
[----:B------:R-:W-:Y:S02]  /*125b0*/  SHF.R.S32.HI R18, RZ, 0x1f, R191 ;  /* 0x0000001fff127819 */ /* 0x000fe400000114bf */
[----:B------:R-:W-:Y:S02]  /*125c0*/  LEA.HI R2, R2, R134, RZ, 0x3 ;  /* 0x0000008602027211 */ /* 0x000fe400078f18ff */
[----:B------:R-:W-:Y:S02]  /*125d0*/  SHF.R.S32.HI R20, RZ, 0x1f, R192 ;  /* 0x0000001fff147819 */ /* 0x000fe400000114c0 */
[----:B------:R-:W-:-:S02]  /*125e0*/  LOP3.LUT R4, R2, 0xfffffff8, RZ, 0xc0, !PT ;  /* 0xfffffff802047812 */ /* 0x000fc400078ec0ff */
[----:B------:R-:W-:Y:S02]  /*125f0*/  SHF.R.S32.HI R17, RZ, 0x1f, R132 ;  /* 0x0000001fff117819 */ /* 0x000fe40000011484 */
[----:B------:R-:W-:Y:S01]  /*12600*/  SHF.R.S32.HI R19, RZ, 0x1f, R4 ;  /* 0x0000001fff137819 */ /* 0x000fe20000011404 */
[----:B------:R-:W-:Y:S05]  /*12610*/  @P0 BRA `(.L_x_240) ;  /* 0x0000010000000947 */ /* 0x000fea0003800000 */
[----:B------:R-:W-:Y:S02]  /*12620*/  ISETP.GE.AND P3, PT, R132, c[0x0][0x3c8], PT ;  /* 0x0000f20084007a0c */ /* 0x000fe40003f66270 */
[----:B------:R-:W-:Y:S02]  /*12630*/  ISETP.GE.AND P2, PT, R134, c[0x0][0x3c8], PT ;  /* 0x0000f20086007a0c */ /* 0x000fe40003f46270 */
[----:B------:R-:W-:Y:S02]  /*12640*/  ISETP.GE.AND P1, PT, R191, c[0x0][0x3c8], PT ;  /* 0x0000f200bf007a0c */ /* 0x000fe40003f26270 */
[----:B------:R-:W-:-:S07]  /*12650*/  ISETP.GE.AND P0, PT, R192, c[0x0][0x3c8], PT ;  /* 0x0000f200c0007a0c */ /* 0x000fce0003f06270 */
[-C--:B--2---:R-:W-:Y:S02]  /*12660*/  @!P3 LEA R10, P4, R132, R0.reuse, 0x1 ;  /* 0x00000000840ab211 */ /* 0x084fe400078808ff */
[-C--:B------:R-:W-:Y:S02]  /*12670*/  @!P2 LEA R8, P6, R4, R0.reuse, 0x1 ;  /* 0x000000000408a211 */ /* 0x080fe400078c08ff */
[C---:B------:R-:W-:Y:S02]  /*12680*/  @!P1 LEA R6, P5, R191.reuse, R0, 0x1 ;  /* 0x00000000bf069211 */ /* 0x040fe400078a08ff */
[----:B---3--:R-:W-:Y:S02]  /*12690*/  @!P3 LEA.HI.X R11, R132, R12, R17, 0x1, P4 ;  /* 0x0000000c840bb211 */ /* 0x008fe400020f0c11 */
[----:B------:R-:W-:Y:S02]  /*126a0*/  @!P0 LEA R2, P4, R192, R0, 0x1 ;  /* 0x00000000c0028211 */ /* 0x000fe400078808ff */
[-C--:B------:R-:W-:Y:S01]  /*126b0*/  @!P2 LEA.HI.X R9, R4, R12.reuse, R19, 0x1, P6 ;  /* 0x0000000c0409a211 */ /* 0x080fe200030f0c13 */
[----:B------:R2:W-:Y:S01]  /*126c0*/  @!P3 ST.E.128 [R10.64], R36 ;  /* 0x000000240a00b985 */ /* 0x0005e2000c101d06 */
[----:B------:R-:W-:-:S02]  /*126d0*/  @!P1 LEA.HI.X R7, R191, R12, R18, 0x1, P5 ;  /* 0x0000000cbf079211 */ /* 0x000fc400028f0c12 */
[----:B------:R-:W-:Y:S01]  /*126e0*/  @!P0 LEA.HI.X R3, R192, R12, R20, 0x1, P4 ;  /* 0x0000000cc0038211 */ /* 0x000fe200020f0c14 */
[----:B-1----:R2:W-:Y:S04]  /*126f0*/  @!P2 ST.E.128 [R8.64], R32 ;  /* 0x000000200800a985 */ /* 0x0025e8000c101d06 */
[----:B------:R2:W-:Y:S04]  /*12700*/  @!P1 ST.E.128 [R6.64], R28 ;  /* 0x0000001c06009985 */ /* 0x0005e8000c101d06 */
[----:B------:R2:W-:Y:S02]  /*12710*/  @!P0 ST.E.128 [R2.64], R24 ;  /* 0x0000001802008985 */ /* 0x0005e4000c101d06 */
.L_x_240:
[----:B------:R-:W-:Y:S05]  /*12720*/  BSYNC B0 ;  /* 0x0000000000007941 */ /* 0x000fea0003800000 */
.L_x_239:
[----:B------:R-:W-:Y:S05]  /*12730*/  BRA.DIV ~URZ, `(.L_x_241) ;  /* 0x00003fe27f007947 */ /* 0x000fea000b800000 */
[----:B---3--:R3:W4:Y:S04]  /*12740*/  SHFL.IDX PT, R12, R15, 0x1, 0x181f ;  /* 0x00381f000f0c7f89 */ /* 0x00872800000e0000 */
[----:B--2---:R3:W2:Y:S02]  /*12750*/  SHFL.IDX PT, R0, R16, 0x1, 0x181f ;  /* 0x00381f0010007f89 */ /* 0x0046a400000e0000 */
.L_x_302:
[----:B------:R-:W-:Y:S01]  /*12760*/  IADD3 R2, R14, 0x20, RZ ;  /* 0x000000200e027810 */ /* 0x000fe20007ffe0ff */
[----:B------:R-:W-:Y:S03]  /*12770*/  BSSY B0, `(.L_x_242) ;  /* 0x0000013000007945 */ /* 0x000fe60003800000 */
[----:B------:R-:W-:-:S13]  /*12780*/  ISETP.GE.AND P0, PT, R2, R13, PT ;  /* 0x0000000d0200720c */ /* 0x000fda0003f06270 */
        /* <DEDUP_REMOVED lines=8> */
[----:B----4-:R-:W-:Y:S02]  /*12810*/  @!P3 LEA.HI.X R11, R132, R12, R17, 0x1, P4 ;  /* 0x0000000c840bb211 */ /* 0x010fe400020f0c11 */
        /* <DEDUP_REMOVED lines=8> */
.L_x_243:
[----:B------:R-:W-:Y:S05]  /*128a0*/  BSYNC B0 ;  /* 0x0000000000007941 */ /* 0x000fea0003800000 */
.L_x_242:
[----:B------:R-:W-:Y:S05]  /*128b0*/  BRA.DIV ~URZ, `(.L_x_244) ;  /* 0x00003f227f007947 */ /* 0x000fea000b800000 */
[----:B----4-:R4:W3:Y:S02]  /*128c0*/  SHFL.IDX PT, R12, R15, 0x2, 0x181f ;  /* 0x00581f000f0c7f89 */ /* 0x0108e400000e0000 */
.L_x_303:
[----:B------:R-:W-:Y:S05]  /*128d0*/  BRA.DIV ~URZ, `(.L_x_245) ;  /* 0x00003f727f007947 */ /* 0x000fea000b800000 */
[----:B--2---:R2:W4:Y:S02]  /*128e0*/  SHFL.IDX PT, R0, R16, 0x2, 0x181f ;  /* 0x00581f0010007f89 */ /* 0x00452400000e0000 */
.L_x_304:
        /* <DEDUP_REMOVED lines=8> */
[-C--:B----4-:R-:W-:Y:S02]  /*12970*/  @!P3 LEA R10, P4, R132, R0.reuse, 0x1 ;  /* 0x00000000840ab211 */ /* 0x090fe400078808ff */
        /* <DEDUP_REMOVED lines=11> */
.L_x_247:
[----:B------:R-:W-:Y:S05]  /*12a30*/  BSYNC B0 ;  /* 0x0000000000007941 */ /* 0x000fea0003800000 */
.L_x_246:
[----:B------:R-:W-:Y:S05]  /*12a40*/  BRA.DIV ~URZ, `(.L_x_248) ;  /* 0x00003e627f007947 */ /* 0x000fea000b800000 */
[----:B---3--:R3:W2:Y:S04]  /*12a50*/  SHFL.IDX PT, R10, R15, 0x3, 0x181f ;  /* 0x00781f000f0a7f89 */ /* 0x0086a800000e0000 */
[----:B----4-:R3:W4:Y:S02]  /*12a60*/  SHFL.IDX PT, R0, R16, 0x3, 0x181f ;  /* 0x00781f0010007f89 */ /* 0x01072400000e0000 */
.L_x_305:
[----:B------:R-:W-:-:S04]  /*12a70*/  IADD3 R2, R14, 0x60, RZ ;  /* 0x000000600e027810 */ /* 0x000fc80007ffe0ff */
[----:B------:R-:W-:-:S13]  /*12a80*/  ISETP.GE.AND P0, PT, R2, R13, PT ;  /* 0x0000000d0200720c */ /* 0x000fda0003f06270 */
[----:B------:R-:W-:Y:S05]  /*12a90*/  @P0 BRA `(.L_x_249) ;  /* 0x000027e000000947 */ /* 0x000fea0003800000 */
[----:B------:R-:W-:Y:S02]  /*12aa0*/  ISETP.GE.AND P2, PT, R132, c[0x0][0x3c8], PT ;  /* 0x0000f20084007a0c */ /* 0x000fe40003f46270 */
[----:B------:R-:W-:Y:S02]  /*12ab0*/  ISETP.GE.AND P1, PT, R134, c[0x0][0x3c8], PT ;  /* 0x0000f20086007a0c */ /* 0x000fe40003f26270 */
[----:B------:R-:W-:-:S09]  /*12ac0*/  ISETP.GE.AND P0, PT, R191, c[0x0][0x3c8], PT ;  /* 0x0000f200bf007a0c */ /* 0x000fd20003f06270 */
[-C--:B----4-:R-:W-:Y:S02]  /*12ad0*/  @!P2 LEA R8, P5, R132, R0.reuse, 0x1 ;  /* 0x000000008408a211 */ /* 0x090fe400078a08ff */
[-C--:B------:R-:W-:Y:S02]  /*12ae0*/  @!P1 LEA R6, P4, R4, R0.reuse, 0x1 ;  /* 0x0000000004069211 */ /* 0x080fe400078808ff */
[C---:B------:R-:W-:Y:S02]  /*12af0*/  @!P0 LEA R2, P3, R191.reuse, R0, 0x1 ;  /* 0x00000000bf028211 */ /* 0x040fe400078608ff */
[-C--:B--2---:R-:W-:Y:S02]  /*12b00*/  @!P2 LEA.HI.X R9, R132, R10.reuse, R17, 0x1, P5 ;  /* 0x0000000a8409a211 */ /* 0x084fe400028f0c11 */
[-C--:B------:R-:W-:Y:S02]  /*12b10*/  @!P1 LEA.HI.X R7, R4, R10.reuse, R19, 0x1, P4 ;  /* 0x0000000a04079211 */ /* 0x080fe400020f0c13 */
[----:B------:R-:W-:Y:S01]  /*12b20*/  @!P0 LEA.HI.X R3, R191, R10, R18, 0x1, P3 ;  /* 0x0000000abf038211 */ /* 0x000fe200018f0c12 */
[----:B-1----:R1:W-:Y:S04]  /*12b30*/  @!P2 ST.E.128 [R8.64], R84 ;  /* 0x000000540800a985 */ /* 0x0023e8000c101d06 */
[----:B------:R1:W-:Y:S04]  /*12b40*/  @!P1 ST.E.128 [R6.64], R80 ;  /* 0x0000005006009985 */ /* 0x0003e8000c101d06 */
[----:B------:R1:W-:Y:S01]  /*12b50*/  @!P0 ST.E.128 [R2.64], R76 ;  /* 0x0000004c02008985 */ /* 0x0003e2000c101d06 */
[----:B------:R-:W-:-:S13]  /*12b60*/  ISETP.GE.AND P0, PT, R192, c[0x0][0x3c8], PT ;  /* 0x0000f200c0007a0c */ /* 0x000fda0003f06270 */
[----:B------:R-:W-:Y:S05]  /*12b70*/  @P0 BRA `(.L_x_249) ;  /* 0x0000270000000947 */ /* 0x000fea0003800000 */
[----:B-1----:R-:W-:-:S04]  /*12b80*/  LEA R2, P0, R192, R0, 0x1 ;  /* 0x00000000c0027211 */ /* 0x002fc800078008ff */
[----:B------:R-:W-:-:S05]  /*12b90*/  LEA.HI.X R3, R192, R10, R20, 0x1, P0 ;  /* 0x0000000ac0037211 */ /* 0x000fca00000f0c14 */
[----:B------:R1:W-:Y:S01]  /*12ba0*/  ST.E.128 [R2.64], R72 ;  /* 0x0000004802007985 */ /* 0x0003e2000c101d06 */
[----:B------:R-:W-:Y:S05]  /*12bb0*/  BRA `(.L_x_249) ;  /* 0x000026c000007947 */ /* 0x000fea0003800000 */
.L_x_236:
[----:B------:R-:W-:Y:S02]  /*12bc0*/  IMAD R10, R10, c[0x0][0x408], RZ ;  /* 0x000102000a0a7a24 */ /* 0x000fe400078e02ff */
[----:B-1----:R-:W-:-:S04]  /*12bd0*/  IMAD.WIDE.U32 R4, R2, c[0x0][0x408], RZ ;  /* 0x0001020002047a25 */ /* 0x002fc800078e00ff */
[----:B------:R-:W-:-:S05]  /*12be0*/  IMAD R2, R2, c[0x0][0x40c], R10 ;  /* 0x0001030002027a24 */ /* 0x000fca00078e020a */
[----:B------:R-:W-:Y:S02]  /*12bf0*/  IADD3 R3, R5, R2, RZ ;  /* 0x0000000205037210 */ /* 0x000fe40007ffe0ff */
[----:B------:R-:W-:Y:S02]  /*12c00*/  MOV R2, R4 ;  /* 0x0000000400027202 */ /* 0x000fe40000000f00 */
[----:B------:R-:W-:-:S03]  /*12c10*/  SHF.R.S32.HI R5, RZ, 0x1f, R0 ;  /* 0x0000001fff057819 */ /* 0x000fc60000011400 */
[----:B------:R-:W-:-:S04]  /*12c20*/  IMAD.WIDE.U32 R2, R220, c[0x0][0x438], R2 ;  /* 0x00010e00dc027a25 */ /* 0x000fc800078e0002 */
[----:B------:R-:W-:Y:S02]  /*12c30*/  IMAD R4, R5, c[0x0][0x440], RZ ;  /* 0x0001100005047a24 */ /* 0x000fe400078e02ff */
[----:B------:R-:W-:Y:S02]  /*12c40*/  IMAD R3, R220, c[0x0][0x43c], R3 ;  /* 0x00010f00dc037a24 */ /* 0x000fe400078e0203 */
[----:B------:R-:W-:-:S04]  /*12c50*/  @P3 IMAD.HI.U32 R5, R8, c[0x0][0x4ec], RZ ;  /* 0x00013b0008053a27 */ /* 0x000fc800078e00ff */
[C---:B------:R-:W-:Y:S02]  /*12c60*/  IMAD R4, R0.reuse, c[0x0][0x444], R4 ;  /* 0x0001110000047a24 */ /* 0x040fe400078e0204 */
[----:B------:R-:W-:Y:S01]  /*12c70*/  IMAD.WIDE.U32 R2, R0, c[0x0][0x440], R2 ;  /* 0x0001100000027a25 */ /* 0x000fe200078e0002 */
[----:B------:R-:W-:Y:S02]  /*12c80*/  MOV R0, R8 ;  /* 0x0000000800007202 */ /* 0x000fe40000000f00 */
[----:B------:R-:W-:Y:S02]  /*12c90*/  @P3 SHF.R.U32.HI R0, RZ, c[0x0][0x4f0], R5 ;  /* 0x00013c00ff003a19 */ /* 0x000fe40000011605 */
[----:B------:R-:W-:Y:S02]  /*12ca0*/  IADD3 R3, R3, R4, RZ ;  /* 0x0000000403037210 */ /* 0x000fe40007ffe0ff */
[----:B------:R-:W-:Y:S02]  /*12cb0*/  SHF.R.S32.HI R5, RZ, 0x1f, R0 ;  /* 0x0000001fff057819 */ /* 0x000fe40000011400 */
[----:B------:R-:W-:Y:S01]  /*12cc0*/  IADD3 R4, -R0, RZ, RZ ;  /* 0x000000ff00047210 */ /* 0x000fe20007ffe1ff */
[----:B------:R-:W-:-:S04]  /*12cd0*/  IMAD.WIDE.U32 R2, R235, c[0x0][0x448], R2 ;  /* 0x00011200eb027a25 */ /* 0x000fc800078e0002 */
        /* <DEDUP_REMOVED lines=15> */
.L_x_306:
[----:B------:R-:W-:Y:S05]  /*12dd0*/  BRA.DIV ~URZ, `(.L_x_251) ;  /* 0x00003c027f007947 */ /* 0x000fea000b800000 */
[----:B------:R3:W4:Y:S02]  /*12de0*/  SHFL.IDX PT, R0, R17, RZ, 0x1c1f ;  /* 0x001c1fff11007589 */ /* 0x00072400000e0000 */
.L_x_307:
[----:B------:R-:W-:Y:S01]  /*12df0*/  BSSY B0, `(.L_x_252) ;  /* 0x00000b6000007945 */ /* 0x000fe20003800000 */
[----:B------:R-:W-:Y:S05]  /*12e00*/  @P0 BRA `(.L_x_253) ;  /* 0x00000b4000000947 */ /* 0x000fea0003800000 */
[----:B------:R-:W-:Y:S02]  /*12e10*/  ISETP.GE.AND P2, PT, R194, c[0x0][0x3c8], PT ;  /* 0x0000f200c2007a0c */ /* 0x000fe40003f46270 */
[----:B------:R-:W-:Y:S02]  /*12e20*/  ISETP.GE.AND P1, PT, R244, c[0x0][0x3c8], PT ;  /* 0x0000f200f4007a0c */ /* 0x000fe40003f26270 */
[----:B------:R-:W-:Y:S02]  /*12e30*/  ISETP.GE.AND P0, PT, R243, c[0x0][0x3c8], PT ;  /* 0x0000f200f3007a0c */ /* 0x000fe40003f06270 */
[----:B------:R-:W-:Y:S02]  /*12e40*/  ISETP.GE.AND P6, PT, R242, c[0x0][0x3c8], PT ;  /* 0x0000f200f2007a0c */ /* 0x000fe40003fc6270 */
[----:B------:R-:W-:-:S02]  /*12e50*/  ISETP.GE.AND P5, PT, R241, c[0x0][0x3c8], PT ;  /* 0x0000f200f1007a0c */ /* 0x000fc40003fa6270 */
[----:B------:R-:W-:Y:S02]  /*12e60*/  SHF.R.S32.HI R8, RZ, 0x1f, R244 ;  /* 0x0000001fff087819 */ /* 0x000fe400000114f4 */
[----:B------:R-:W-:Y:S01]  /*12e70*/  SHF.R.S32.HI R5, RZ, 0x1f, R243 ;  /* 0x0000001fff057819 */ /* 0x000fe200000114f3 */
[----:B----4-:R-:W-:Y:S01]  /*12e80*/  @!P2 IMAD.MOV.U32 R2, RZ, RZ, R0 ;  /* 0x000000ffff02a224 */ /* 0x010fe200078e0000 */
[----:B------:R-:W-:Y:S01]  /*12e90*/  ISETP.GE.AND P4, PT, R240, c[0x0][0x3c8], PT ;  /* 0x0000f200f0007a0c */ /* 0x000fe20003f86270 */
[----:B--2---:R-:W-:Y:S01]  /*12ea0*/  @!P2 IMAD.MOV.U32 R3, RZ, RZ, R4 ;  /* 0x000000ffff03a224 */ /* 0x004fe200078e0004 */
[----:B------:R-:W-:-:S03]  /*12eb0*/  SHF.R.S32.HI R10, RZ, 0x1f, R242 ;  /* 0x0000001fff0a7819 */ /* 0x000fc600000114f2 */
[----:B------:R-:W-:Y:S01]  /*12ec0*/  @!P2 IMAD.WIDE R6, R194, 0x4, R2 ;  /* 0x00000004c206a825 */ /* 0x000fe200078e0202 */
[----:B------:R-:W-:-:S04]  /*12ed0*/  @!P1 LEA R2, P3, R244, R0, 0x2 ;  /* 0x00000000f4029211 */ /* 0x000fc800078610ff */
[----:B------:R2:W-:Y:S01]  /*12ee0*/  @!P2 ST.E.64 [R6.64], R160 ;  /* 0x000000a00600a985 */ /* 0x0005e2000c101b06 */
[----:B------:R-:W-:Y:S02]  /*12ef0*/  @!P1 LEA.HI.X R3, R244, R4, R8, 0x2, P3 ;  /* 0x00000004f4039211 */ /* 0x000fe400018f1408 */
[----:B------:R-:W-:-:S03]  /*12f00*/  ISETP.GE.AND P3, PT, R239, c[0x0][0x3c8], PT ;  /* 0x0000f200ef007a0c */ /* 0x000fc60003f66270 */
[----:B------:R4:W-:Y:S01]  /*12f10*/  @!P1 ST.E.64 [R2.64], R144 ;  /* 0x0000009002009985 */ /* 0x0009e2000c101b06 */
[----:B--2---:R-:W-:-:S04]  /*12f20*/  @!P0 LEA R6, P2, R243, R0, 0x2 ;  /* 0x00000000f3068211 */ /* 0x004fc800078410ff */
[----:B------:R-:W-:Y:S02]  /*12f30*/  @!P0 LEA.HI.X R7, R243, R4, R5, 0x2, P2 ;  /* 0x00000004f3078211 */ /* 0x000fe400010f1405 */
[-C--:B----4-:R-:W-:Y:S02]  /*12f40*/  @!P6 LEA R2, P1, R242, R0.reuse, 0x2 ;  /* 0x00000000f202e211 */ /* 0x090fe400078210ff */
[----:B------:R-:W-:Y:S01]  /*12f50*/  SHF.R.S32.HI R5, RZ, 0x1f, R241 ;  /* 0x0000001fff057819 */ /* 0x000fe200000114f1 */
[----:B------:R2:W-:Y:S01]  /*12f60*/  @!P0 ST.E.64 [R6.64], R148 ;  /* 0x0000009406008985 */ /* 0x0005e2000c101b06 */
[----:B------:R-:W-:Y:S02]  /*12f70*/  @!P5 LEA R8, P0, R241, R0, 0x2 ;  /* 0x00000000f108d211 */ /* 0x000fe400078010ff */
[----:B------:R-:W-:Y:S02]  /*12f80*/  ISETP.GE.AND P2, PT, R238, c[0x0][0x3c8], PT ;  /* 0x0000f200ee007a0c */ /* 0x000fe40003f46270 */
[----:B------:R-:W-:-:S02]  /*12f90*/  @!P6 LEA.HI.X R3, R242, R4, R10, 0x2, P1 ;  /* 0x00000004f203e211 */ /* 0x000fc400008f140a */
[----:B------:R-:W-:Y:S02]  /*12fa0*/  @!P5 LEA.HI.X R9, R241, R4, R5, 0x2, P0 ;  /* 0x00000004f109d211 */ /* 0x000fe400000f1405 */
[----:B------:R-:W-:Y:S01]  /*12fb0*/  SHF.R.S32.HI R10, RZ, 0x1f, R240 ;  /* 0x0000001fff0a7819 */ /* 0x000fe200000114f0 */
[----:B------:R4:W-:Y:S01]  /*12fc0*/  @!P6 ST.E.64 [R2.64], R24 ;  /* 0x000000180200e985 */ /* 0x0009e2000c101b06 */
[----:B------:R-:W-:Y:S02]  /*12fd0*/  SHF.R.S32.HI R5, RZ, 0x1f, R239 ;  /* 0x0000001fff057819 */ /* 0x000fe400000114ef */
[----:B------:R-:W-:Y:S01]  /*12fe0*/  ISETP.GE.AND P1, PT, R237, c[0x0][0x3c8], PT ;  /* 0x0000f200ed007a0c */ /* 0x000fe20003f26270 */
[----:B------:R5:W-:Y:S01]  /*12ff0*/  @!P5 ST.E.64 [R8.64], R28 ;  /* 0x0000001c0800d985 */ /* 0x000be2000c101b06 */
[----:B------:R-:W-:Y:S02]  /*13000*/  ISETP.GE.AND P6, PT, R234, c[0x0][0x3c8], PT ;  /* 0x0000f200ea007a0c */ /* 0x000fe40003fc6270 */
[----:B--2---:R-:W-:-:S04]  /*13010*/  @!P4 LEA R6, P0, R240, R0, 0x2 ;  /* 0x00000000f006c211 */ /* 0x004fc800078010ff */
[----:B------:R-:W-:Y:S02]  /*13020*/  @!P4 LEA.HI.X R7, R240, R4, R10, 0x2, P0 ;  /* 0x00000004f007c211 */ /* 0x000fe400000f140a */
[----:B------:R-:W-:-:S03]  /*13030*/  ISETP.GE.AND P0, PT, R236, c[0x0][0x3c8], PT ;  /* 0x0000f200ec007a0c */ /* 0x000fc60003f06270 */
[----:B------:R2:W-:Y:S01]  /*13040*/  @!P4 ST.E.64 [R6.64], R32 ;  /* 0x000000200600c985 */ /* 0x0005e2000c101b06 */
[CC--:B----4-:R-:W-:Y:S02]  /*13050*/  @!P3 LEA R2, P5, R239.reuse, R0.reuse, 0x2 ;  /* 0x00000000ef02b211 */ /* 0x0d0fe400078a10ff */
[----:B------:R-:W-:Y:S02]  /*13060*/  @!P2 LEA R10, P4, R238, R0, 0x2 ;  /* 0x00000000ee0aa211 */ /* 0x000fe400078810ff */
[----:B------:R-:W-:Y:S02]  /*13070*/  @!P3 LEA.HI.X R3, R239, R4, R5, 0x2, P5 ;  /* 0x00000004ef03b211 */ /* 0x000fe400028f1405 */
[----:B------:R-:W-:-:S03]  /*13080*/  SHF.R.S32.HI R5, RZ, 0x1f, R238 ;  /* 0x0000001fff057819 */ /* 0x000fc600000114ee */
[----:B------:R4:W-:Y:S01]  /*13090*/  @!P3 ST.E.64 [R2.64], R36 ;  /* 0x000000240200b985 */ /* 0x0009e2000c101b06 */
[----:B------:R-:W-:Y:S02]  /*130a0*/  @!P2 LEA.HI.X R11, R238, R4, R5, 0x2, P4 ;  /* 0x00000004ee0ba211 */ /* 0x000fe400020f1405 */
[----:B-----5:R-:W-:Y:S02]  /*130b0*/  @!P0 LEA R8, P4, R236, R0, 0x2 ;  /* 0x00000000ec088211 */ /* 0x020fe400078810ff */
[----:B------:R-:W-:Y:S01]  /*130c0*/  IADD3 R5, R194, 0x70, RZ ;  /* 0x00000070c2057810 */ /* 0x000fe20007ffe0ff */
[----:B------:R5:W-:Y:S01]  /*130d0*/  @!P2 ST.E.64 [R10.64], R162 ;  /* 0x000000a20a00a985 */ /* 0x000be2000c101b06 */
[----:B------:R-:W-:Y:S02]  /*130e0*/  @!P0 LEA.HI.X R9, R236, R4, R251, 0x2, P4 ;  /* 0x00000004ec098211 */ /* 0x000fe400020f14fb */
[----:B------:R-:W-:Y:S02]  /*130f0*/  ISETP.GE.AND P4, PT, R5, c[0x0][0x3c8], PT ;  /* 0x0000f20005007a0c */ /* 0x000fe40003f86270 */
[----:B--2---:R-:W-:-:S04]  /*13100*/  @!P1 LEA R6, P3, R237, R0, 0x2 ;  /* 0x00000000ed069211 */ /* 0x004fc800078610ff */
[----:B------:R-:W-:-:S05]  /*13110*/  @!P1 LEA.HI.X R7, R237, R4, R252, 0x2, P3 ;  /* 0x00000004ed079211 */ /* 0x000fca00018f14fc */
[----:B------:R2:W-:Y:S01]  /*13120*/  @!P1 ST.E.64 [R6.64], R44 ;  /* 0x0000002c06009985 */ /* 0x0005e2000c101b06 */
[C---:B----4-:R-:W-:Y:S02]  /*13130*/  IADD3 R3, R194.reuse, 0x58, RZ ;  /* 0x00000058c2037810 */ /* 0x050fe40007ffe0ff */
[----:B------:R-:W-:Y:S01]  /*13140*/  IADD3 R2, R194, 0x60, RZ ;  /* 0x00000060c2027810 */ /* 0x000fe20007ffe0ff */
[----:B------:R4:W-:Y:S01]  /*13150*/  @!P0 ST.E.64 [R8.64], R40 ;  /* 0x0000002808008985 */ /* 0x0009e2000c101b06 */
[----:B------:R-:W-:Y:S02]  /*13160*/  ISETP.GE.AND P2, PT, R3, c[0x0][0x3c8], PT ;  /* 0x0000f20003007a0c */ /* 0x000fe40003f46270 */
[----:B------:R-:W-:Y:S02]  /*13170*/  ISETP.GE.AND P5, PT, R2, c[0x0][0x3c8], PT ;  /* 0x0000f20002007a0c */ /* 0x000fe40003fa6270 */
[----:B-----5:R-:W-:Y:S02]  /*13180*/  @!P6 LEA R10, P0, R234, R0, 0x2 ;  /* 0x00000000ea0ae211 */ /* 0x020fe400078010ff */
[----:B------:R-:W-:-:S02]  /*13190*/  SHF.R.S32.HI R13, RZ, 0x1f, R2 ;  /* 0x0000001fff0d7819 */ /* 0x000fc40000011402 */
[----:B--2---:R-:W-:Y:S02]  /*131a0*/  IADD3 R6, R194, 0x68, RZ ;  /* 0x00000068c2067810 */ /* 0x004fe40007ffe0ff */
[----:B------:R-:W-:Y:S02]  /*131b0*/  SHF.R.S32.HI R7, RZ, 0x1f, R234 ;  /* 0x0000001fff077819 */ /* 0x000fe400000114ea */
[----:B------:R-:W-:Y:S02]  /*131c0*/  ISETP.GE.AND P3, PT, R6, c[0x0][0x3c8], PT ;  /* 0x0000f20006007a0c */ /* 0x000fe40003f66270 */
[----:B----4-:R-:W-:Y:S02]  /*131d0*/  SHF.R.S32.HI R9, RZ, 0x1f, R3 ;  /* 0x0000001fff097819 */ /* 0x010fe40000011403 */
[----:B------:R-:W-:Y:S02]  /*131e0*/  @!P2 LEA R8, P1, R3, R0, 0x2 ;  /* 0x000000000308a211 */ /* 0x000fe400078210ff */
[----:B------:R-:W-:-:S02]  /*131f0*/  @!P6 LEA.HI.X R11, R234, R4, R7, 0x2, P0 ;  /* 0x00000004ea0be211 */ /* 0x000fc400000f1407 */
[----:B------:R-:W-:Y:S02]  /*13200*/  @!P2 LEA.HI.X R9, R3, R4, R9, 0x2, P1 ;  /* 0x000000040309a211 */ /* 0x000fe400008f1409 */
[----:B------:R-:W-:Y:S01]  /*13210*/  IADD3 R3, R194, 0x78, RZ ;  /* 0x00000078c2037810 */ /* 0x000fe20007ffe0ff */
[----:B------:R2:W-:Y:S01]  /*13220*/  @!P6 ST.E.64 [R10.64], R52 ;  /* 0x000000340a00e985 */ /* 0x0005e2000c101b06 */
[C---:B------:R-:W-:Y:S02]  /*13230*/  @!P5 LEA R12, P0, R2.reuse, R0, 0x2 ;  /* 0x00000000020cd211 */ /* 0x040fe400078010ff */
[----:B------:R-:W-:Y:S01]  /*13240*/  SHF.R.S32.HI R7, RZ, 0x1f, R5 ;  /* 0x0000001fff077819 */ /* 0x000fe20000011405 */
[----:B------:R4:W-:Y:S01]  /*13250*/  @!P2 ST.E.64 [R8.64], R48 ;  /* 0x000000300800a985 */ /* 0x0009e2000c101b06 */
[----:B------:R-:W-:Y:S02]  /*13260*/  ISETP.GE.AND P2, PT, R3, c[0x0][0x3c8], PT ;  /* 0x0000f20003007a0c */ /* 0x000fe40003f46270 */
[----:B------:R-:W-:-:S02]  /*13270*/  @!P5 LEA.HI.X R13, R2, R4, R13, 0x2, P0 ;  /* 0x00000004020dd211 */ /* 0x000fc400000f140d */
[----:B------:R-:W-:-:S03]  /*13280*/  IADD3 R2, R194, 0x80, RZ ;  /* 0x00000080c2027810 */ /* 0x000fc60007ffe0ff */
[----:B------:R5:W-:Y:S01]  /*13290*/  @!P5 ST.E.64 [R12.64], R60 ;  /* 0x0000003c0c00d985 */ /* 0x000be2000c101b06 */
[----:B------:R-:W-:Y:S02]  /*132a0*/  ISETP.GE.AND P5, PT, R2, c[0x0][0x3c8], PT ;  /* 0x0000f20002007a0c */ /* 0x000fe40003fa6270 */
[CC--:B--2---:R-:W-:Y:S02]  /*132b0*/  @!P4 LEA R10, P0, R5.reuse, R0.reuse, 0x2 ;  /* 0x00000000050ac211 */ /* 0x0c4fe400078010ff */
[----:B----4-:R-:W-:Y:S02]  /*132c0*/  SHF.R.S32.HI R9, RZ, 0x1f, R6 ;  /* 0x0000001fff097819 */ /* 0x010fe40000011406 */
[C---:B------:R-:W-:Y:S02]  /*132d0*/  @!P3 LEA R8, P1, R6.reuse, R0, 0x2 ;  /* 0x000000000608b211 */ /* 0x040fe400078210ff */
[-C--:B------:R-:W-:Y:S02]  /*132e0*/  @!P4 LEA.HI.X R11, R5, R4.reuse, R7, 0x2, P0 ;  /* 0x00000004050bc211 */ /* 0x080fe400000f1407 */
[----:B------:R-:W-:-:S02]  /*132f0*/  @!P3 LEA.HI.X R9, R6, R4, R9, 0x2, P1 ;  /* 0x000000040609b211 */ /* 0x000fc400008f1409 */
[C---:B------:R-:W-:Y:S02]  /*13300*/  IADD3 R6, R194.reuse, 0x88, RZ ;  /* 0x00000088c2067810 */ /* 0x040fe40007ffe0ff */
[----:B------:R-:W-:Y:S01]  /*13310*/  SHF.R.S32.HI R7, RZ, 0x1f, R3 ;  /* 0x0000001fff077819 */ /* 0x000fe20000011403 */
[----:B------:R2:W-:Y:S01]  /*13320*/  @!P3 ST.E.64 [R8.64], R56 ;  /* 0x000000380800b985 */ /* 0x0005e2000c101b06 */
[----:B------:R-:W-:Y:S02]  /*13330*/  IADD3 R5, R194, 0x90, RZ ;  /* 0x00000090c2057810 */ /* 0x000fe40007ffe0ff */
[----:B------:R-:W-:Y:S01]  /*13340*/  ISETP.GE.AND P3, PT, R6, c[0x0][0x3c8], PT ;  /* 0x0000f20006007a0c */ /* 0x000fe20003f66270 */
[----:B------:R4:W-:Y:S01]  /*13350*/  @!P4 ST.E.64 [R10.64], R68 ;  /* 0x000000440a00c985 */ /* 0x0009e2000c101b06 */
[----:B------:R-:W-:Y:S02]  /*13360*/  ISETP.GE.AND P6, PT, R5, c[0x0][0x3c8], PT ;  /* 0x0000f20005007a0c */ /* 0x000fe40003fc6270 */
[----:B------:R-:W-:-:S02]  /*13370*/  ISETP.GE.AND P4, PT, R2, c[0x0][0x3c8], PT ;  /* 0x0000f20002007a0c */ /* 0x000fc40003f86270 */
[----:B-----5:R-:W-:Y:S02]  /*13380*/  SHF.R.S32.HI R13, RZ, 0x1f, R2 ;  /* 0x0000001fff0d7819 */ /* 0x020fe40000011402 */
[----:B------:R-:W-:-:S04]  /*13390*/  @!P5 LEA R12, P0, R2, R0, 0x2 ;  /* 0x00000000020cd211 */ /* 0x000fc800078010ff */
[----:B------:R-:W-:Y:S02]  /*133a0*/  @!P5 LEA.HI.X R13, R2, R4, R13, 0x2, P0 ;  /* 0x00000004020dd211 */ /* 0x000fe400000f140d */
[----:B------:R-:W-:Y:S02]  /*133b0*/  IADD3 R2, R194, 0xb0, RZ ;  /* 0x000000b0c2027810 */ /* 0x000fe40007ffe0ff */
[-C--:B------:R-:W-:Y:S02]  /*133c0*/  @!P6 LEA R14, P0, R5, R0.reuse, 0x2 ;  /* 0x00000000050ee211 */ /* 0x080fe400078010ff */
[----:B--2---:R-:W-:-:S04]  /*133d0*/  @!P2 LEA R8, P1, R3, R0, 0x2 ;  /* 0x000000000308a211 */ /* 0x004fc800078210ff */
[----:B------:R-:W-:Y:S02]  /*133e0*/  @!P2 LEA.HI.X R9, R3, R4, R7, 0x2, P1 ;  /* 0x000000040309a211 */ /* 0x000fe400008f1407 */
[----:B------:R-:W-:Y:S02]  /*133f0*/  IADD3 R7, R194, 0x98, RZ ;  /* 0x00000098c2077810 */ /* 0x000fe40007ffe0ff */
[----:B----4-:R-:W-:Y:S01]  /*13400*/  @!P3 LEA R10, P1, R6, R0, 0x2 ;  /* 0x00000000060ab211 */ /* 0x010fe200078210ff */
[----:B------:R2:W-:Y:S01]  /*13410*/  @!P2 ST.E.64 [R8.64], R64 ;  /* 0x000000400800a985 */ /* 0x0005e2000c101b06 */
[----:B------:R-:W-:Y:S02]  /*13420*/  ISETP.GE.AND P2, PT, R7, c[0x0][0x3c8], PT ;  /* 0x0000f20007007a0c */ /* 0x000fe40003f46270 */
[----:B------:R-:W-:Y:S01]  /*13430*/  SHF.R.S32.HI R3, RZ, 0x1f, R5 ;  /* 0x0000001fff037819 */ /* 0x000fe20000011405 */
[----:B------:R4:W-:Y:S03]  /*13440*/  @!P4 ST.E.64 [R12.64], R76 ;  /* 0x0000004c0c00c985 */ /* 0x0009e6000c101b06 */
[----:B------:R-:W-:-:S02]  /*13450*/  @!P6 LEA.HI.X R15, R5, R4, R3, 0x2, P0 ;  /* 0x00000004050fe211 */ /* 0x000fc400000f1403 */
[C---:B------:R-:W-:Y:S02]  /*13460*/  IADD3 R3, R194.reuse, 0xa8, RZ ;  /* 0x000000a8c2037810 */ /* 0x040fe40007ffe0ff */
[----:B------:R-:W-:Y:S02]  /*13470*/  SHF.R.S32.HI R5, RZ, 0x1f, R7 ;  /* 0x0000001fff057819 */ /* 0x000fe40000011407 */
[----:B--2---:R-:W-:Y:S02]  /*13480*/  SHF.R.S32.HI R9, RZ, 0x1f, R6 ;  /* 0x0000001fff097819 */ /* 0x004fe40000011406 */
[----:B------:R-:W-:Y:S02]  /*13490*/  IADD3 R8, R194, 0xa0, RZ ;  /* 0x000000a0c2087810 */ /* 0x000fe40007ffe0ff */
[----:B------:R-:W-:Y:S02]  /*134a0*/  @!P3 LEA.HI.X R11, R6, R4, R9, 0x2, P1 ;  /* 0x00000004060bb211 */ /* 0x000fe400008f1409 */
[----:B------:R-:W-:-:S02]  /*134b0*/  ISETP.GE.AND P5, PT, R8, c[0x0][0x3c8], PT ;  /* 0x0000f20008007a0c */ /* 0x000fc40003fa6270 */
[----:B------:R-:W-:Y:S01]  /*134c0*/  @!P2 LEA R6, P1, R7, R0, 0x2 ;  /* 0x000000000706a211 */ /* 0x000fe200078210ff */
[----:B------:R2:W-:Y:S01]  /*134d0*/  @!P3 ST.E.64 [R10.64], R72 ;  /* 0x000000480a00b985 */ /* 0x0005e2000c101b06 */
[----:B------:R-:W-:Y:S02]  /*134e0*/  ISETP.GE.AND P3, PT, R3, c[0x0][0x3c8], PT ;  /* 0x0000f20003007a0c */ /* 0x000fe40003f66270 */
[----:B------:R-:W-:Y:S01]  /*134f0*/  @!P2 LEA.HI.X R7, R7, R4, R5, 0x2, P1 ;  /* 0x000000040707a211 */ /* 0x000fe200008f1405 */
[----:B------:R-:W-:Y:S01]  /*13500*/  @!P6 ST.E.64 [R14.64], R84 ;  /* 0x000000540e00e985 */ /* 0x000fe2000c101b06 */
[----:B------:R-:W-:Y:S02]  /*13510*/  ISETP.GE.AND P6, PT, R2, c[0x0][0x3c8], PT ;  /* 0x0000f20002007a0c */ /* 0x000fe40003fc6270 */
[----:B------:R-:W-:Y:S01]  /*13520*/  IADD3 R5, R194, 0xc0, RZ ;  /* 0x000000c0c2057810 */ /* 0x000fe20007ffe0ff */
[----:B------:R5:W-:Y:S01]  /*13530*/  @!P2 ST.E.64 [R6.64], R80 ;  /* 0x000000500600a985 */ /* 0x000be2000c101b06 */
[----:B------:R-:W-:-:S02]  /*13540*/  SHF.R.S32.HI R9, RZ, 0x1f, R8 ;  /* 0x0000001fff097819 */ /* 0x000fc40000011408 */
[C---:B----4-:R-:W-:Y:S02]  /*13550*/  @!P5 LEA R12, P0, R8.reuse, R0, 0x2 ;  /* 0x00000000080cd211 */ /* 0x050fe400078010ff */
[----:B------:R-:W-:Y:S02]  /*13560*/  ISETP.GE.AND P4, PT, R5, c[0x0][0x3c8], PT ;  /* 0x0000f20005007a0c */ /* 0x000fe40003f86270 */
[----:B------:R-:W-:Y:S02]  /*13570*/  @!P5 LEA.HI.X R13, R8, R4, R9, 0x2, P0 ;  /* 0x00000004080dd211 */ /* 0x000fe400000f1409 */
[----:B------:R-:W-:Y:S02]  /*13580*/  SHF.R.S32.HI R9, RZ, 0x1f, R3 ;  /* 0x0000001fff097819 */ /* 0x000fe40000011403 */
[C---:B------:R-:W-:Y:S01]  /*13590*/  @!P3 LEA R8, P1, R3.reuse, R0, 0x2 ;  /* 0x000000000308b211 */ /* 0x040fe200078210ff */
[----:B------:R4:W-:Y:S03]  /*135a0*/  @!P5 ST.E.64 [R12.64], R92 ;  /* 0x0000005c0c00d985 */ /* 0x0009e6000c101b06 */
[----:B------:R-:W-:-:S02]  /*135b0*/  @!P3 LEA.HI.X R9, R3, R4, R9, 0x2, P1 ;  /* 0x000000040309b211 */ /* 0x000fc400008f1409 */
[----:B------:R-:W-:-:S03]  /*135c0*/  IADD3 R3, R194, 0xc8, RZ ;  /* 0x000000c8c2037810 */ /* 0x000fc60007ffe0ff */
[----:B------:R1:W-:Y:S01]  /*135d0*/  @!P3 ST.E.64 [R8.64], R88 ;  /* 0x000000580800b985 */ /* 0x0003e2000c101b06 */
[----:B--2---:R-:W-:Y:S02]  /*135e0*/  @!P6 LEA R10, P0, R2, R0, 0x2 ;  /* 0x00000000020ae211 */ /* 0x004fe400078010ff */
[----:B------:R-:W-:Y:S02]  /*135f0*/  ISETP.GE.AND P1, PT, R3, c[0x0][0x3c8], PT ;  /* 0x0000f20003007a0c */ /* 0x000fe40003f26270 */
[----:B-----5:R-:W-:Y:S02]  /*13600*/  IADD3 R6, R194, 0xb8, RZ ;  /* 0x000000b8c2067810 */ /* 0x020fe40007ffe0ff */
[----:B------:R-:W-:Y:S02]  /*13610*/  SHF.R.S32.HI R7, RZ, 0x1f, R2 ;  /* 0x0000001fff077819 */ /* 0x000fe40000011402 */
[----:B------:R-:W-:Y:S02]  /*13620*/  ISETP.GE.AND P2, PT, R6, c[0x0][0x3c8], PT ;  /* 0x0000f20006007a0c */ /* 0x000fe40003f46270 */
[----:B------:R-:W-:-:S02]  /*13630*/  @!P6 LEA.HI.X R11, R2, R4, R7, 0x2, P0 ;  /* 0x00000004020be211 */ /* 0x000fc400000f1407 */
[----:B------:R-:W-:Y:S02]  /*13640*/  IADD3 R2, R194, 0xd0, RZ ;  /* 0x000000d0c2027810 */ /* 0x000fe40007ffe0ff */
[----:B------:R-:W-:Y:S01]  /*13650*/  SHF.R.S32.HI R7, RZ, 0x1f, R5 ;  /* 0x0000001fff077819 */ /* 0x000fe20000011405 */
[----:B------:R2:W-:Y:S01]  /*13660*/  @!P6 ST.E.64 [R10.64], R100 ;  /* 0x000000640a00e985 */ /* 0x0005e2000c101b06 */
[C---:B----4-:R-:W-:Y:S02]  /*13670*/  @!P4 LEA R12, P0, R5.reuse, R0, 0x2 ;  /* 0x00000000050cc211 */ /* 0x050fe400078010ff */
[----:B------:R-:W-:Y:S02]  /*13680*/  ISETP.GE.AND P5, PT, R2, c[0x0][0x3c8], PT ;  /* 0x0000f20002007a0c */ /* 0x000fe40003fa6270 */
[----:B------:R-:W-:Y:S02]  /*13690*/  @!P4 LEA.HI.X R13, R5, R4, R7, 0x2, P0 ;  /* 0x00000004050dc211 */ /* 0x000fe400000f1407 */
[----:B------:R-:W-:-:S02]  /*136a0*/  IADD3 R7, R194, 0xe0, RZ ;  /* 0x000000e0c2077810 */ /* 0x000fc40007ffe0ff */
[----:B-1----:R-:W-:Y:S02]  /*136b0*/  SHF.R.S32.HI R9, RZ, 0x1f, R6 ;  /* 0x0000001fff097819 */ /* 0x002fe40000011406 */
[C---:B------:R-:W-:Y:S02]  /*136c0*/  @!P2 LEA R8, P3, R6.reuse, R0, 0x2 ;  /* 0x000000000608a211 */ /* 0x040fe400078610ff */
[----:B------:R-:W-:Y:S02]  /*136d0*/  SHF.R.S32.HI R5, RZ, 0x1f, R2 ;  /* 0x0000001fff057819 */ /* 0x000fe40000011402 */
[----:B------:R-:W-:Y:S02]  /*136e0*/  @!P2 LEA.HI.X R9, R6, R4, R9, 0x2, P3 ;  /* 0x000000040609a211 */ /* 0x000fe400018f1409 */
[----:B------:R-:W-:Y:S02]  /*136f0*/  IADD3 R6, R194, 0xd8, RZ ;  /* 0x000000d8c2067810 */ /* 0x000fe40007ffe0ff */
[----:B------:R-:W-:Y:S01]  /*13700*/  ISETP.GE.AND P6, PT, R7, c[0x0][0x3c8], PT ;  /* 0x0000f20007007a0c */ /* 0x000fe20003fc6270 */
[----:B------:R1:W-:Y:S04]  /*13710*/  @!P2 ST.E.64 [R8.64], R96 ;  /* 0x000000600800a985 */ /* 0x0003e8000c101b06 */
[----:B------:R4:W-:Y:S01]  /*13720*/  @!P4 ST.E.64 [R12.64], R108 ;  /* 0x0000006c0c00c985 */ /* 0x0009e2000c101b06 */
[----:B------:R-:W-:-:S02]  /*13730*/  ISETP.GE.AND P4, PT, R6, c[0x0][0x3c8], PT ;  /* 0x0000f20006007a0c */ /* 0x000fc40003f86270 */
[----:B--2---:R-:W-:-:S04]  /*13740*/  @!P5 LEA R10, P0, R2, R0, 0x2 ;  /* 0x00000000020ad211 */ /* 0x004fc800078010ff */
[----:B------:R-:W-:Y:S02]  /*13750*/  @!P5 LEA.HI.X R11, R2, R4, R5, 0x2, P0 ;  /* 0x00000004020bd211 */ /* 0x000fe400000f1405 */
[----:B------:R-:W-:Y:S02]  /*13760*/  IADD3 R5, R194, 0xe8, RZ ;  /* 0x000000e8c2057810 */ /* 0x000fe40007ffe0ff */
[----:B------:R-:W-:Y:S02]  /*13770*/  SHF.R.S32.HI R2, RZ, 0x1f, R6 ;  /* 0x0000001fff027819 */ /* 0x000fe40000011406 */
[----:B------:R-:W-:Y:S02]  /*13780*/  ISETP.GE.AND P3, PT, R5, c[0x0][0x3c8], PT ;  /* 0x0000f20005007a0c */ /* 0x000fe40003f66270 */
[----:B-1----:R-:W-:Y:S02]  /*13790*/  SHF.R.S32.HI R9, RZ, 0x1f, R3 ;  /* 0x0000001fff097819 */ /* 0x002fe40000011403 */
[----:B------:R-:W-:-:S02]  /*137a0*/  @!P1 LEA R8, P2, R3, R0, 0x2 ;  /* 0x0000000003089211 */ /* 0x000fc400078410ff */
[----:B----4-:R-:W-:Y:S02]  /*137b0*/  @!P6 LEA R12, P0, R7, R0, 0x2 ;  /* 0x00000000070ce211 */ /* 0x010fe400078010ff */
[----:B------:R-:W-:Y:S02]  /*137c0*/  @!P1 LEA.HI.X R9, R3, R4, R9, 0x2, P2 ;  /* 0x0000000403099211 */ /* 0x000fe400010f1409 */
[----:B------:R-:W-:-:S03]  /*137d0*/  IADD3 R3, R194, 0xf0, RZ ;  /* 0x000000f0c2037810 */ /* 0x000fc60007ffe0ff */
[----:B------:R1:W-:Y:S01]  /*137e0*/  @!P1 ST.E.64 [R8.64], R104 ;  /* 0x0000006808009985 */ /* 0x0003e2000c101b06 */
[C---:B------:R-:W-:Y:S02]  /*137f0*/  @!P4 LEA R14, P1, R6.reuse, R0, 0x2 ;  /* 0x00000000060ec211 */ /* 0x040fe400078210ff */
[----:B------:R-:W-:Y:S01]  /*13800*/  ISETP.GE.AND P2, PT, R3, c[0x0][0x3c8], PT ;  /* 0x0000f20003007a0c */ /* 0x000fe20003f46270 */
[----:B------:R2:W-:Y:S01]  /*13810*/  @!P5 ST.E.64 [R10.64], R164 ;  /* 0x000000a40a00d985 */ /* 0x0005e2000c101b06 */
[----:B------:R-:W-:Y:S02]  /*13820*/  @!P4 LEA.HI.X R15, R6, R4, R2, 0x2, P1 ;  /* 0x00000004060fc211 */ /* 0x000fe400008f1402 */
[----:B------:R-:W-:Y:S02]  /*13830*/  IADD3 R2, R194, 0xf8, RZ ;  /* 0x000000f8c2027810 */ /* 0x000fe40007ffe0ff */
[----:B------:R-:W-:Y:S01]  /*13840*/  SHF.R.S32.HI R6, RZ, 0x1f, R5 ;  /* 0x0000001fff067819 */ /* 0x000fe20000011405 */
[----:B------:R4:W-:Y:S01]  /*13850*/  @!P4 ST.E.64 [R14.64], R166 ;  /* 0x000000a60e00c985 */ /* 0x0009e2000c101b06 */
[----:B------:R-:W-:-:S02]  /*13860*/  ISETP.GE.AND P1, PT, R2, c[0x0][0x3c8], PT ;  /* 0x0000f20002007a0c */ /* 0x000fc40003f26270 */
[----:B-1----:R-:W-:-:S04]  /*13870*/  SHF.R.S32.HI R8, RZ, 0x1f, R7 ;  /* 0x0000001fff087819 */ /* 0x002fc80000011407 */
[----:B------:R-:W-:Y:S02]  /*13880*/  @!P6 LEA.HI.X R13, R7, R4, R8, 0x2, P0 ;  /* 0x00000004070de211 */ /* 0x000fe400000f1408 */
[----:B--2---:R-:W-:-:S03]  /*13890*/  @!P3 LEA R10, P0, R5, R0, 0x2 ;  /* 0x00000000050ab211 */ /* 0x004fc600078010ff */
[----:B------:R4:W-:Y:S01]  /*138a0*/  @!P6 ST.E.64 [R12.64], R152 ;  /* 0x000000980c00e985 */ /* 0x0009e2000c101b06 */
[----:B------:R-:W-:Y:S02]  /*138b0*/  @!P3 LEA.HI.X R11, R5, R4, R6, 0x2, P0 ;  /* 0x00000004050bb211 */ /* 0x000fe400000f1406 */
[----:B------:R-:W-:Y:S02]  /*138c0*/  SHF.R.S32.HI R5, RZ, 0x1f, R3 ;  /* 0x0000001fff057819 */ /* 0x000fe40000011403 */
[C---:B------:R-:W-:Y:S01]  /*138d0*/  @!P2 LEA R8, P0, R3.reuse, R0, 0x2 ;  /* 0x000000000308a211 */ /* 0x040fe200078010ff */
[----:B------:R4:W-:Y:S03]  /*138e0*/  @!P3 ST.E.64 [R10.64], R124 ;  /* 0x0000007c0a00b985 */ /* 0x0009e6000c101b06 */
[----:B------:R-:W-:Y:S02]  /*138f0*/  @!P2 LEA.HI.X R9, R3, R4, R5, 0x2, P0 ;  /* 0x000000040309a211 */ /* 0x000fe400000f1405 */
[----:B------:R-:W-:-:S02]  /*13900*/  SHF.R.S32.HI R3, RZ, 0x1f, R2 ;  /* 0x0000001fff037819 */ /* 0x000fc40000011402 */
[C---:B------:R-:W-:Y:S01]  /*13910*/  @!P1 LEA R6, P0, R2.reuse, R0, 0x2 ;  /* 0x0000000002069211 */ /* 0x040fe200078010ff */
[----:B------:R4:W-:Y:S03]  /*13920*/  @!P2 ST.E.64 [R8.64], R120 ;  /* 0x000000780800a985 */ /* 0x0009e6000c101b06 */
[----:B------:R-:W-:-:S05]  /*13930*/  @!P1 LEA.HI.X R7, R2, R4, R3, 0x2, P0 ;  /* 0x0000000402079211 */ /* 0x000fca00000f1403 */
[----:B------:R4:W-:Y:S04]  /*13940*/  @!P1 ST.E.64 [R6.64], R116 ;  /* 0x0000007406009985 */ /* 0x0009e8000c101b06 */
.L_x_253:
[----:B------:R-:W-:Y:S05]  /*13950*/  BSYNC B0 ;  /* 0x0000000000007941 */ /* 0x000fea0003800000 */
.L_x_252:
[----:B------:R-:W-:Y:S05]  /*13960*/  BRA.DIV ~URZ, `(.L_x_254) ;  /* 0x000030d27f007947 */ /* 0x000fea000b800000 */
[----:B--2---:R2:W1:Y:S04]  /*13970*/  SHFL.IDX PT, R4, R16, 0x1, 0x1c1f ;  /* 0x003c1f0010047f89 */ /* 0x00446800000e0000 */
[----:B----4-:R2:W4:Y:S02]  /*13980*/  SHFL.IDX PT, R0, R17, 0x1, 0x1c1f ;  /* 0x003c1f0011007f89 */ /* 0x01052400000e0000 */
.L_x_308:
[----:B------:R-:W-:-:S13]  /*13990*/  LOP3.LUT P0, RZ, R222, 0x2, RZ, 0xc0, !PT ;  /* 0x00000002deff7812 */ /* 0x000fda000780c0ff */
[----:B------:R-:W-:Y:S05]  /*139a0*/  @P0 BRA `(.L_x_249) ;  /* 0x000018d000000947 */ /* 0x000fea0003800000 */
[----:B------:R-:W-:Y:S02]  /*139b0*/  ISETP.GE.AND P2, PT, R194, c[0x0][0x3c8], PT ;  /* 0x0000f200c2007a0c */ /* 0x000fe40003f46270 */
[----:B------:R-:W-:Y:S02]  /*139c0*/  ISETP.GE.AND P1, PT, R244, c[0x0][0x3c8], PT ;  /* 0x0000f200f4007a0c */ /* 0x000fe40003f26270 */
[----:B------:R-:W-:Y:S02]  /*139d0*/  ISETP.GE.AND P0, PT, R243, c[0x0][0x3c8], PT ;  /* 0x0000f200f3007a0c */ /* 0x000fe40003f06270 */
[----:B------:R-:W-:Y:S02]  /*139e0*/  ISETP.GE.AND P3, PT, R242, c[0x0][0x3c8], PT ;  /* 0x0000f200f2007a0c */ /* 0x000fe40003f66270 */
[----:B------:R-:W-:Y:S02]  /*139f0*/  ISETP.GE.AND P5, PT, R241, c[0x0][0x3c8], PT ;  /* 0x0000f200f1007a0c */ /* 0x000fe40003fa6270 */
[----:B------:R-:W-:-:S02]  /*13a00*/  SHF.R.S32.HI R5, RZ, 0x1f, R244 ;  /* 0x0000001fff057819 */ /* 0x000fc400000114f4 */
[----:B------:R-:W-:Y:S01]  /*13a10*/  SHF.R.S32.HI R10, RZ, 0x1f, R243 ;  /* 0x0000001fff0a7819 */ /* 0x000fe200000114f3 */
[----:B----4-:R-:W-:Y:S01]  /*13a20*/  @!P2 IMAD.MOV.U32 R2, RZ, RZ, R0 ;  /* 0x000000ffff02a224 */ /* 0x010fe200078e0000 */
[----:B------:R-:W-:Y:S01]  /*13a30*/  SHF.R.S32.HI R12, RZ, 0x1f, R240 ;  /* 0x0000001fff0c7819 */ /* 0x000fe200000114f0 */
[----:B-1----:R-:W-:Y:S01]  /*13a40*/  @!P2 IMAD.MOV.U32 R3, RZ, RZ, R4 ;  /* 0x000000ffff03a224 */ /* 0x002fe200078e0004 */
[----:B------:R-:W-:-:S03]  /*13a50*/  @!P1 LEA R8, P4, R244, R0, 0x2 ;  /* 0x00000000f4089211 */ /* 0x000fc600078810ff */
[----:B------:R-:W-:Y:S01]  /*13a60*/  @!P2 IMAD.WIDE R2, R194, 0x4, R2 ;  /* 0x00000004c202a825 */ /* 0x000fe200078e0202 */
[----:B------:R-:W-:Y:S02]  /*13a70*/  @!P1 LEA.HI.X R9, R244, R4, R5, 0x2, P4 ;  /* 0x00000004f4099211 */ /* 0x000fe400020f1405 */
[----:B------:R-:W-:Y:S02]  /*13a80*/  SHF.R.S32.HI R5, RZ, 0x1f, R242 ;  /* 0x0000001fff057819 */ /* 0x000fe400000114f2 */
[----:B------:R1:W-:Y:S01]  /*13a90*/  @!P2 ST.E.64 [R2.64], R128 ;  /* 0x000000800200a985 */ /* 0x0003e2000c101b06 */
[C---:B------:R-:W-:Y:S02]  /*13aa0*/  @!P0 LEA R6, P2, R243.reuse, R0, 0x2 ;  /* 0x00000000f3068211 */ /* 0x040fe400078410ff */
[----:B------:R-:W-:Y:S01]  /*13ab0*/  ISETP.GE.AND P4, PT, R240, c[0x0][0x3c8], PT ;  /* 0x0000f200f0007a0c */ /* 0x000fe20003f86270 */
[----:B------:R4:W-:Y:S01]  /*13ac0*/  @!P1 ST.E.64 [R8.64], R150 ;  /* 0x0000009608009985 */ /* 0x0009e2000c101b06 */
[----:B------:R-:W-:-:S02]  /*13ad0*/  @!P0 LEA.HI.X R7, R243, R4, R10, 0x2, P2 ;  /* 0x00000004f3078211 */ /* 0x000fc400010f140a */
[----:B------:R-:W-:-:S03]  /*13ae0*/  ISETP.GE.AND P2, PT, R239, c[0x0][0x3c8], PT ;  /* 0x0000f200ef007a0c */ /* 0x000fc60003f46270 */
[----:B------:R5:W-:Y:S01]  /*13af0*/  @!P0 ST.E.64 [R6.64], R146 ;  /* 0x0000009206008985 */ /* 0x000be2000c101b06 */
[-C--:B------:R-:W-:Y:S02]  /*13b00*/  @!P5 LEA R10, P0, R241, R0.reuse, 0x2 ;  /* 0x00000000f10ad211 */ /* 0x080fe400078010ff */
[----:B-1----:R-:W-:-:S04]  /*13b10*/  @!P3 LEA R2, P6, R242, R0, 0x2 ;  /* 0x00000000f202b211 */ /* 0x002fc800078c10ff */
[----:B------:R-:W-:Y:S02]  /*13b20*/  @!P3 LEA.HI.X R3, R242, R4, R5, 0x2, P6 ;  /* 0x00000004f203b211 */ /* 0x000fe400030f1405 */
[----:B------:R-:W-:Y:S02]  /*13b30*/  SHF.R.S32.HI R5, RZ, 0x1f, R241 ;  /* 0x0000001fff057819 */ /* 0x000fe400000114f1 */
[----:B----4-:R-:W-:Y:S01]  /*13b40*/  @!P4 LEA R8, P1, R240, R0, 0x2 ;  /* 0x00000000f008c211 */ /* 0x010fe200078210ff */
[----:B------:R1:W-:Y:S01]  /*13b50*/  @!P3 ST.E.64 [R2.64], R26 ;  /* 0x0000001a0200b985 */ /* 0x0003e2000c101b06 */
[----:B------:R-:W-:Y:S02]  /*13b60*/  @!P5 LEA.HI.X R11, R241, R4, R5, 0x2, P0 ;  /* 0x00000004f10bd211 */ /* 0x000fe400000f1405 */
[----:B-----5:R-:W-:Y:S02]  /*13b70*/  @!P2 LEA R6, P0, R239, R0, 0x2 ;  /* 0x00000000ef06a211 */ /* 0x020fe400078010ff */
[----:B------:R-:W-:Y:S01]  /*13b80*/  SHF.R.S32.HI R5, RZ, 0x1f, R239 ;  /* 0x0000001fff057819 */ /* 0x000fe200000114ef */
[----:B------:R4:W-:Y:S01]  /*13b90*/  @!P5 ST.E.64 [R10.64], R156 ;  /* 0x0000009c0a00d985 */ /* 0x0009e2000c101b06 */
[----:B------:R-:W-:-:S02]  /*13ba0*/  ISETP.GE.AND P5, PT, R238, c[0x0][0x3c8], PT ;  /* 0x0000f200ee007a0c */ /* 0x000fc40003fa6270 */
[-C--:B------:R-:W-:Y:S02]  /*13bb0*/  @!P4 LEA.HI.X R9, R240, R4.reuse, R12, 0x2, P1 ;  /* 0x00000004f009c211 */ /* 0x080fe400008f140c */
[----:B------:R-:W-:Y:S02]  /*13bc0*/  @!P2 LEA.HI.X R7, R239, R4, R5, 0x2, P0 ;  /* 0x00000004ef07a211 */ /* 0x000fe400000f1405 */
[----:B------:R-:W-:Y:S01]  /*13bd0*/  ISETP.GE.AND P6, PT, R237, c[0x0][0x3c8], PT ;  /* 0x0000f200ed007a0c */ /* 0x000fe20003fc6270 */
[----:B------:R5:W-:Y:S01]  /*13be0*/  @!P4 ST.E.64 [R8.64], R30 ;  /* 0x0000001e0800c985 */ /* 0x000be2000c101b06 */
[----:B------:R-:W-:Y:S02]  /*13bf0*/  SHF.R.S32.HI R5, RZ, 0x1f, R238 ;  /* 0x0000001fff057819 */ /* 0x000fe400000114ee */
[----:B------:R-:W-:Y:S01]  /*13c00*/  ISETP.GE.AND P0, PT, R236, c[0x0][0x3c8], PT ;  /* 0x0000f200ec007a0c */ /* 0x000fe20003f06270 */
[----:B------:R2:W-:Y:S01]  /*13c10*/  @!P2 ST.E.64 [R6.64], R22 ;  /* 0x000000160600a985 */ /* 0x0005e2000c101b06 */
[----:B------:R-:W-:-:S02]  /*13c20*/  ISETP.GE.AND P4, PT, R234, c[0x0][0x3c8], PT ;  /* 0x0000f200ea007a0c */ /* 0x000fc40003f86270 */
[----:B------:R-:W-:-:S04]  /*13c30*/  @!P5 LEA R12, P1, R238, R0, 0x2 ;  /* 0x00000000ee0cd211 */ /* 0x000fc800078210ff */
[----:B------:R-:W-:Y:S02]  /*13c40*/  @!P5 LEA.HI.X R13, R238, R4, R5, 0x2, P1 ;  /* 0x00000004ee0dd211 */ /* 0x000fe400008f1405 */
[C---:B------:R-:W-:Y:S02]  /*13c50*/  IADD3 R5, R194.reuse, 0x68, RZ ;  /* 0x00000068c2057810 */ /* 0x040fe40007ffe0ff */
[----:B-1----:R-:W-:Y:S01]  /*13c60*/  IADD3 R2, R194, 0x58, RZ ;  /* 0x00000058c2027810 */ /* 0x002fe20007ffe0ff */
[----:B------:R-:W-:Y:S03]  /*13c70*/  @!P5 ST.E.64 [R12.64], R42 ;  /* 0x0000002a0c00d985 */ /* 0x000fe6000c101b06 */
[----:B------:R-:W-:Y:S02]  /*13c80*/  ISETP.GE.AND P3, PT, R2, c[0x0][0x3c8], PT ;  /* 0x0000f20002007a0c */ /* 0x000fe40003f66270 */
[----:B------:R-:W-:-:S02]  /*13c90*/  SHF.R.S32.HI R3, RZ, 0x1f, R2 ;  /* 0x0000001fff037819 */ /* 0x000fc40000011402 */
[----:B----4-:R-:W-:-:S04]  /*13ca0*/  @!P6 LEA R10, P2, R237, R0, 0x2 ;  /* 0x00000000ed0ae211 */ /* 0x010fc800078410ff */
[----:B------:R-:W-:Y:S02]  /*13cb0*/  @!P6 LEA.HI.X R11, R237, R4, R252, 0x2, P2 ;  /* 0x00000004ed0be211 */ /* 0x000fe400010f14fc */
[----:B-----5:R-:W-:-:S03]  /*13cc0*/  @!P0 LEA R8, P2, R236, R0, 0x2 ;  /* 0x00000000ec088211 */ /* 0x020fc600078410ff */
[----:B------:R-:W-:Y:S01]  /*13cd0*/  @!P3 LEA R14, P1, R2, R0, 0x2 ;  /* 0x00000000020eb211 */ /* 0x000fe200078210ff */
[----:B------:R1:W-:Y:S01]  /*13ce0*/  @!P6 ST.E.64 [R10.64], R38 ;  /* 0x000000260a00e985 */ /* 0x0003e2000c101b06 */
[----:B--2---:R-:W-:Y:S02]  /*13cf0*/  IADD3 R6, R194, 0x60, RZ ;  /* 0x00000060c2067810 */ /* 0x004fe40007ffe0ff */
[-C--:B------:R-:W-:Y:S02]  /*13d00*/  @!P3 LEA.HI.X R15, R2, R4.reuse, R3, 0x2, P1 ;  /* 0x00000004020fb211 */ /* 0x080fe400008f1403 */
[----:B------:R-:W-:Y:S02]  /*13d10*/  ISETP.GE.AND P3, PT, R6, c[0x0][0x3c8], PT ;  /* 0x0000f20006007a0c */ /* 0x000fe40003f66270 */
[----:B------:R-:W-:Y:S02]  /*13d20*/  @!P0 LEA.HI.X R9, R236, R4, R251, 0x2, P2 ;  /* 0x00000004ec098211 */ /* 0x000fe400010f14fb */
[----:B------:R-:W-:-:S02]  /*13d30*/  ISETP.GE.AND P2, PT, R5, c[0x0][0x3c8], PT ;  /* 0x0000f20005007a0c */ /* 0x000fc40003f46270 */
[C---:B------:R-:W-:Y:S01]  /*13d40*/  IADD3 R3, R194.reuse, 0x70, RZ ;  /* 0x00000070c2037810 */ /* 0x040fe20007ffe0ff */
[----:B------:R2:W-:Y:S01]  /*13d50*/  @!P0 ST.E.64 [R8.64], R34 ;  /* 0x0000002208008985 */ /* 0x0005e2000c101b06 */
[----:B------:R-:W-:Y:S02]  /*13d60*/  IADD3 R7, R194, 0x78, RZ ;  /* 0x00000078c2077810 */ /* 0x000fe40007ffe0ff */
[----:B------:R-:W-:Y:S02]  /*13d70*/  ISETP.GE.AND P6, PT, R3, c[0x0][0x3c8], PT ;  /* 0x0000f20003007a0c */ /* 0x000fe40003fc6270 */
[----:B------:R-:W-:Y:S02]  /*13d80*/  ISETP.GE.AND P5, PT, R7, c[0x0][0x3c8], PT ;  /* 0x0000f20007007a0c */ /* 0x000fe40003fa6270 */
[----:B------:R-:W-:Y:S02]  /*13d90*/  @!P3 LEA R16, P1, R6, R0, 0x2 ;  /* 0x000000000610b211 */ /* 0x000fe400078210ff */
[----:B-1----:R-:W-:-:S02]  /*13da0*/  SHF.R.S32.HI R11, RZ, 0x1f, R6 ;  /* 0x0000001fff0b7819 */ /* 0x002fc40000011406 */
[----:B------:R-:W-:Y:S02]  /*13db0*/  SHF.R.S32.HI R10, RZ, 0x1f, R5 ;  /* 0x0000001fff0a7819 */ /* 0x000fe40000011405 */
[----:B---3--:R-:W-:Y:S02]  /*13dc0*/  @!P3 LEA.HI.X R17, R6, R4, R11, 0x2, P1 ;  /* 0x000000040611b211 */ /* 0x008fe400008f140b */
[----:B------:R-:W-:Y:S02]  /*13dd0*/  ISETP.GE.AND P1, PT, R2, c[0x0][0x3c8], PT ;  /* 0x0000f20002007a0c */ /* 0x000fe40003f26270 */
[----:B------:R-:W-:Y:S02]  /*13de0*/  IADD3 R2, R194, 0x80, RZ ;  /* 0x00000080c2027810 */ /* 0x000fe40007ffe0ff */
[----:B------:R-:W-:Y:S02]  /*13df0*/  SHF.R.S32.HI R6, RZ, 0x1f, R7 ;  /* 0x0000001fff067819 */ /* 0x000fe40000011407 */
[----:B--2---:R-:W-:-:S02]  /*13e00*/  SHF.R.S32.HI R9, RZ, 0x1f, R234 ;  /* 0x0000001fff097819 */ /* 0x004fc400000114ea */
[----:B------:R-:W-:-:S04]  /*13e10*/  @!P4 LEA R8, P0, R234, R0, 0x2 ;  /* 0x00000000ea08c211 */ /* 0x000fc800078010ff */
[----:B------:R-:W-:Y:S02]  /*13e20*/  @!P4 LEA.HI.X R9, R234, R4, R9, 0x2, P0 ;  /* 0x00000004ea09c211 */ /* 0x000fe400000f1409 */
[----:B------:R-:W-:-:S03]  /*13e30*/  @!P2 LEA R12, P0, R5, R0, 0x2 ;  /* 0x00000000050ca211 */ /* 0x000fc600078010ff */
[----:B------:R1:W-:Y:S01]  /*13e40*/  @!P4 ST.E.64 [R8.64], R50 ;  /* 0x000000320800c985 */ /* 0x0003e2000c101b06 */
[----:B------:R-:W-:Y:S02]  /*13e50*/  @!P2 LEA.HI.X R13, R5, R4, R10, 0x2, P0 ;  /* 0x00000004050da211 */ /* 0x000fe400000f140a */
[----:B------:R-:W-:Y:S01]  /*13e60*/  IADD3 R5, R194, 0x88, RZ ;  /* 0x00000088c2057810 */ /* 0x000fe20007ffe0ff */
[----:B------:R-:W-:Y:S01]  /*13e70*/  @!P1 ST.E.64 [R14.64], R46 ;  /* 0x0000002e0e009985 */ /* 0x000fe2000c101b06 */
[----:B------:R-:W-:-:S03]  /*13e80*/  @!P6 LEA R10, P1, R3, R0, 0x2 ;  /* 0x00000000030ae211 */ /* 0x000fc600078210ff */
[----:B------:R-:W-:Y:S01]  /*13e90*/  @!P3 ST.E.64 [R16.64], R58 ;  /* 0x0000003a1000b985 */ /* 0x000fe2000c101b06 */
[----:B------:R-:W-:-:S03]  /*13ea0*/  ISETP.GE.AND P3, PT, R2, c[0x0][0x3c8], PT ;  /* 0x0000f20002007a0c */ /* 0x000fc60003f66270 */
[----:B------:R2:W-:Y:S01]  /*13eb0*/  @!P2 ST.E.64 [R12.64], R54 ;  /* 0x000000360c00a985 */ /* 0x0005e2000c101b06 */
[----:B------:R-:W-:Y:S02]  /*13ec0*/  ISETP.GE.AND P2, PT, R3, c[0x0][0x3c8], PT ;  /* 0x0000f20003007a0c */ /* 0x000fe40003f46270 */
[----:B-1----:R-:W-:Y:S02]  /*13ed0*/  SHF.R.S32.HI R9, RZ, 0x1f, R3 ;  /* 0x0000001fff097819 */ /* 0x002fe40000011403 */
[----:B------:R-:W-:Y:S02]  /*13ee0*/  @!P5 LEA R8, P0, R7, R0, 0x2 ;  /* 0x000000000708d211 */ /* 0x000fe400078010ff */
[-C--:B------:R-:W-:Y:S02]  /*13ef0*/  @!P6 LEA.HI.X R11, R3, R4.reuse, R9, 0x2, P1 ;  /* 0x00000004030be211 */ /* 0x080fe400008f1409 */
[----:B------:R-:W-:Y:S02]  /*13f00*/  ISETP.GE.AND P6, PT, R5, c[0x0][0x3c8], PT ;  /* 0x0000f20005007a0c */ /* 0x000fe40003fc6270 */
[----:B------:R-:W-:-:S03]  /*13f10*/  @!P5 LEA.HI.X R9, R7, R4, R6, 0x2, P0 ;  /* 0x000000040709d211 */ /* 0x000fc600000f1406 */
[----:B------:R1:W-:Y:S01]  /*13f20*/  @!P2 ST.E.64 [R10.64], R66 ;  /* 0x000000420a00a985 */ /* 0x0003e2000c101b06 */
[----:B------:R-:W-:Y:S02]  /*13f30*/  IADD3 R6, R194, 0x90, RZ ;  /* 0x00000090c2067810 */ /* 0x000fe40007ffe0ff */
[----:B--2---:R-:W-:Y:S01]  /*13f40*/  SHF.R.S32.HI R13, RZ, 0x1f, R2 ;  /* 0x0000001fff0d7819 */ /* 0x004fe20000011402 */
[----:B------:R2:W-:Y:S01]  /*13f50*/  @!P5 ST.E.64 [R8.64], R62 ;  /* 0x0000003e0800d985 */ /* 0x0005e2000c101b06 */
[----:B------:R-:W-:Y:S02]  /*13f60*/  ISETP.GE.AND P4, PT, R6, c[0x0][0x3c8], PT ;  /* 0x0000f20006007a0c */ /* 0x000fe40003f86270 */
[-C--:B------:R-:W-:Y:S02]  /*13f70*/  @!P3 LEA R14, P1, R2, R0.reuse, 0x2 ;  /* 0x00000000020eb211 */ /* 0x080fe400078210ff */
[----:B------:R-:W-:Y:S02]  /*13f80*/  SHF.R.S32.HI R16, RZ, 0x1f, R5 ;  /* 0x0000001fff107819 */ /* 0x000fe40000011405 */
[----:B------:R-:W-:-:S02]  /*13f90*/  @!P6 LEA R12, P0, R5, R0, 0x2 ;  /* 0x00000000050ce211 */ /* 0x000fc400078010ff */
[-C--:B------:R-:W-:Y:S02]  /*13fa0*/  @!P3 LEA.HI.X R15, R2, R4.reuse, R13, 0x2, P1 ;  /* 0x00000004020fb211 */ /* 0x080fe400008f140d */
[C---:B------:R-:W-:Y:S02]  /*13fb0*/  IADD3 R7, R194.reuse, 0x98, RZ ;  /* 0x00000098c2077810 */ /* 0x040fe40007ffe0ff */
[----:B------:R-:W-:Y:S02]  /*13fc0*/  @!P6 LEA.HI.X R13, R5, R4, R16, 0x2, P0 ;  /* 0x00000004050de211 */ /* 0x000fe400000f1410 */
[----:B------:R-:W-:Y:S02]  /*13fd0*/  ISETP.GE.AND P3, PT, R7, c[0x0][0x3c8], PT ;  /* 0x0000f20007007a0c */ /* 0x000fe40003f66270 */
[C---:B------:R-:W-:Y:S02]  /*13fe0*/  IADD3 R5, R194.reuse, 0xa0, RZ ;  /* 0x000000a0c2057810 */ /* 0x040fe40007ffe0ff */
[----:B------:R-:W-:-:S02]  /*13ff0*/  IADD3 R3, R194, 0xa8, RZ ;  /* 0x000000a8c2037810 */ /* 0x000fc40007ffe0ff */
[----:B------:R-:W-:Y:S02]  /*14000*/  ISETP.GE.AND P2, PT, R5, c[0x0][0x3c8], PT ;  /* 0x0000f20005007a0c */ /* 0x000fe40003f46270 */
[----:B------:R-:W-:Y:S02]  /*14010*/  ISETP.GE.AND P1, PT, R3, c[0x0][0x3c8], PT ;  /* 0x0000f20003007a0c */ /* 0x000fe40003f26270 */
[----:B-1----:R-:W-:Y:S02]  /*14020*/  SHF.R.S32.HI R11, RZ, 0x1f, R6 ;  /* 0x0000001fff0b7819 */ /* 0x002fe40000011406 */
[C---:B------:R-:W-:Y:S02]  /*14030*/  @!P4 LEA R10, P0, R6.reuse, R0, 0x2 ;  /* 0x00000000060ac211 */ /* 0x040fe400078010ff */
[----:B--2---:R-:W-:Y:S02]  /*14040*/  SHF.R.S32.HI R9, RZ, 0x1f, R7 ;  /* 0x0000001fff097819 */ /* 0x004fe40000011407 */
[----:B------:R-:W-:-:S02]  /*14050*/  @!P4 LEA.HI.X R11, R6, R4, R11, 0x2, P0 ;  /* 0x00000004060bc211 */ /* 0x000fc400000f140b */
[----:B------:R-:W-:Y:S02]  /*14060*/  ISETP.GE.AND P0, PT, R2, c[0x0][0x3c8], PT ;  /* 0x0000f20002007a0c */ /* 0x000fe40003f06270 */
[C---:B------:R-:W-:Y:S02]  /*14070*/  @!P3 LEA R8, P5, R7.reuse, R0, 0x2 ;  /* 0x000000000708b211 */ /* 0x040fe400078a10ff */
[C---:B------:R-:W-:Y:S02]  /*14080*/  IADD3 R6, R194.reuse, 0xb0, RZ ;  /* 0x000000b0c2067810 */ /* 0x040fe40007ffe0ff */
[----:B------:R-:W-:Y:S02]  /*14090*/  @!P3 LEA.HI.X R9, R7, R4, R9, 0x2, P5 ;  /* 0x000000040709b211 */ /* 0x000fe400028f1409 */
[----:B------:R-:W-:Y:S02]  /*140a0*/  IADD3 R7, R194, 0xb8, RZ ;  /* 0x000000b8c2077810 */ /* 0x000fe40007ffe0ff */
[----:B------:R-:W-:-:S02]  /*140b0*/  ISETP.GE.AND P5, PT, R6, c[0x0][0x3c8], PT ;  /* 0x0000f20006007a0c */ /* 0x000fc40003fa6270 */
[----:B------:R-:W-:Y:S01]  /*140c0*/  SHF.R.S32.HI R2, RZ, 0x1f, R3 ;  /* 0x0000001fff027819 */ /* 0x000fe20000011403 */
[----:B------:R1:W-:Y:S01]  /*140d0*/  @!P0 ST.E.64 [R14.64], R74 ;  /* 0x0000004a0e008985 */ /* 0x0003e2000c101b06 */
[----:B------:R-:W-:-:S03]  /*140e0*/  @!P2 LEA R16, P0, R5, R0, 0x2 ;  /* 0x000000000510a211 */ /* 0x000fc600078010ff */
[----:B------:R2:W-:Y:S04]  /*140f0*/  @!P6 ST.E.64 [R12.64], R70 ;  /* 0x000000460c00e985 */ /* 0x0005e8000c101b06 */
[----:B------:R-:W-:Y:S04]  /*14100*/  @!P4 ST.E.64 [R10.64], R82 ;  /* 0x000000520a00c985 */ /* 0x000fe8000c101b06 */
[----:B------:R3:W-:Y:S01]  /*14110*/  @!P3 ST.E.64 [R8.64], R78 ;  /* 0x0000004e0800b985 */ /* 0x0007e2000c101b06 */
[----:B-1----:R-:W-:Y:S02]  /*14120*/  @!P1 LEA R14, P6, R3, R0, 0x2 ;  /* 0x00000000030e9211 */ /* 0x002fe400078c10ff */
[----:B--2---:R-:W-:-:S02]  /*14130*/  SHF.R.S32.HI R12, RZ, 0x1f, R5 ;  /* 0x0000001fff0c7819 */ /* 0x004fc40000011405 */
[-C--:B------:R-:W-:Y:S02]  /*14140*/  @!P1 LEA.HI.X R15, R3, R4.reuse, R2, 0x2, P6 ;  /* 0x00000004030f9211 */ /* 0x080fe400030f1402 */
[----:B------:R-:W-:Y:S02]  /*14150*/  @!P2 LEA.HI.X R17, R5, R4, R12, 0x2, P0 ;  /* 0x000000040511a211 */ /* 0x000fe400000f140c */
[----:B------:R-:W-:Y:S02]  /*14160*/  ISETP.GE.AND P0, PT, R7, c[0x0][0x3c8], PT ;  /* 0x0000f20007007a0c */ /* 0x000fe40003f06270 */
[----:B------:R-:W-:Y:S01]  /*14170*/  SHF.R.S32.HI R5, RZ, 0x1f, R6 ;  /* 0x0000001fff057819 */ /* 0x000fe20000011406 */
[----:B------:R1:W-:Y:S01]  /*14180*/  @!P2 ST.E.64 [R16.64], R90 ;  /* 0x0000005a1000a985 */ /* 0x0003e2000c101b06 */
[----:B------:R-:W-:Y:S02]  /*14190*/  @!P5 LEA R12, P4, R6, R0, 0x2 ;  /* 0x00000000060cd211 */ /* 0x000fe400078810ff */
[----:B------:R-:W-:Y:S01]  /*141a0*/  IADD3 R3, R194, 0xc0, RZ ;  /* 0x000000c0c2037810 */ /* 0x000fe20007ffe0ff */
[----:B------:R2:W-:Y:S01]  /*141b0*/  @!P1 ST.E.64 [R14.64], R86 ;  /* 0x000000560e009985 */ /* 0x0005e2000c101b06 */
[----:B---3--:R-:W-:-:S02]  /*141c0*/  SHF.R.S32.HI R9, RZ, 0x1f, R7 ;  /* 0x0000001fff097819 */ /* 0x008fc40000011407 */
[----:B------:R-:W-:Y:S02]  /*141d0*/  IADD3 R2, R194, 0xc8, RZ ;  /* 0x000000c8c2027810 */ /* 0x000fe40007ffe0ff */
[----:B------:R-:W-:Y:S02]  /*141e0*/  @!P5 LEA.HI.X R13, R6, R4, R5, 0x2, P4 ;  /* 0x00000004060dd211 */ /* 0x000fe400020f1405 */
[----:B------:R-:W-:Y:S02]  /*141f0*/  @!P0 LEA R8, P3, R7, R0, 0x2 ;  /* 0x0000000007088211 */ /* 0x000fe400078610ff */
[----:B------:R-:W-:Y:S01]  /*14200*/  ISETP.GE.AND P4, PT, R3, c[0x0][0x3c8], PT ;  /* 0x0000f20003007a0c */ /* 0x000fe20003f86270 */
[----:B------:R-:W-:Y:S01]  /*14210*/  @!P5 ST.E.64 [R12.64], R102 ;  /* 0x000000660c00d985 */ /* 0x000fe2000c101b06 */
[----:B------:R-:W-:Y:S02]  /*14220*/  @!P0 LEA.HI.X R9, R7, R4, R9, 0x2, P3 ;  /* 0x0000000407098211 */ /* 0x000fe400018f1409 */
[----:B------:R-:W-:-:S02]  /*14230*/  ISETP.GE.AND P3, PT, R2, c[0x0][0x3c8], PT ;  /* 0x0000f20002007a0c */ /* 0x000fc40003f66270 */
[C---:B------:R-:W-:Y:S01]  /*14240*/  IADD3 R5, R194.reuse, 0xd0, RZ ;  /* 0x000000d0c2057810 */ /* 0x040fe20007ffe0ff */
[----:B------:R3:W-:Y:S01]  /*14250*/  @!P0 ST.E.64 [R8.64], R94 ;  /* 0x0000005e08008985 */ /* 0x0007e2000c101b06 */
[----:B------:R-:W-:Y:S02]  /*14260*/  SHF.R.S32.HI R11, RZ, 0x1f, R3 ;  /* 0x0000001fff0b7819 */ /* 0x000fe40000011403 */
[----:B------:R-:W-:Y:S02]  /*14270*/  IADD3 R7, R194, 0xd8, RZ ;  /* 0x000000d8c2077810 */ /* 0x000fe40007ffe0ff */
[----:B------:R-:W-:Y:S02]  /*14280*/  SHF.R.S32.HI R6, RZ, 0x1f, R2 ;  /* 0x0000001fff067819 */ /* 0x000fe40000011402 */
[----:B------:R-:W-:Y:S02]  /*14290*/  @!P4 LEA R10, P2, R3, R0, 0x2 ;  /* 0x00000000030ac211 */ /* 0x000fe400078410ff */
[----:B------:R-:W-:-:S02]  /*142a0*/  ISETP.GE.AND P6, PT, R5, c[0x0][0x3c8], PT ;  /* 0x0000f20005007a0c */ /* 0x000fc40003fc6270 */
[C---:B-1----:R-:W-:Y:S02]  /*142b0*/  @!P3 LEA R16, P1, R2.reuse, R0, 0x2 ;  /* 0x000000000210b211 */ /* 0x042fe400078210ff */
[-C--:B------:R-:W-:Y:S02]  /*142c0*/  @!P4 LEA.HI.X R11, R3, R4.reuse, R11, 0x2, P2 ;  /* 0x00000004030bc211 */ /* 0x080fe400010f140b */
[----:B------:R-:W-:Y:S02]  /*142d0*/  ISETP.GE.AND P4, PT, R7, c[0x0][0x3c8], PT ;  /* 0x0000f20007007a0c */ /* 0x000fe40003f86270 */
[----:B------:R-:W-:Y:S02]  /*142e0*/  @!P3 LEA.HI.X R17, R2, R4, R6, 0x2, P1 ;  /* 0x000000040211b211 */ /* 0x000fe400008f1406 */
[----:B------:R-:W-:Y:S02]  /*142f0*/  IADD3 R6, R194, 0xe0, RZ ;  /* 0x000000e0c2067810 */ /* 0x000fe40007ffe0ff */
[----:B------:R-:W-:-:S02]  /*14300*/  ISETP.GE.AND P5, PT, R3, c[0x0][0x3c8], PT ;  /* 0x0000f20003007a0c */ /* 0x000fc40003fa6270 */
[----:B------:R-:W-:Y:S02]  /*14310*/  ISETP.GE.AND P3, PT, R6, c[0x0][0x3c8], PT ;  /* 0x0000f20006007a0c */ /* 0x000fe40003f66270 */
[----:B--2---:R-:W-:Y:S02]  /*14320*/  @!P6 LEA R14, P1, R5, R0, 0x2 ;  /* 0x00000000050ee211 */ /* 0x004fe400078210ff */
[C---:B------:R-:W-:Y:S02]  /*14330*/  IADD3 R3, R194.reuse, 0xf0, RZ ;  /* 0x000000f0c2037810 */ /* 0x040fe40007ffe0ff */
[----:B---3--:R-:W-:Y:S02]  /*14340*/  IADD3 R8, R194, 0xe8, RZ ;  /* 0x000000e8c2087810 */ /* 0x008fe40007ffe0ff */
[----:B------:R-:W-:Y:S02]  /*14350*/  SHF.R.S32.HI R9, RZ, 0x1f, R5 ;  /* 0x0000001fff097819 */ /* 0x000fe40000011405 */
[----:B------:R-:W-:Y:S01]  /*14360*/  ISETP.GE.AND P2, PT, R8, c[0x0][0x3c8], PT ;  /* 0x0000f20008007a0c */ /* 0x000fe20003f46270 */
[----:B------:R1:W-:Y:S01]  /*14370*/  @!P5 ST.E.64 [R10.64], R168 ;  /* 0x000000a80a00d985 */ /* 0x0003e2000c101b06 */
[----:B------:R-:W-:-:S02]  /*14380*/  SHF.R.S32.HI R13, RZ, 0x1f, R7 ;  /* 0x0000001fff0d7819 */ /* 0x000fc40000011407 */
[----:B------:R-:W-:Y:S02]  /*14390*/  @!P4 LEA R12, P0, R7, R0, 0x2 ;  /* 0x00000000070cc211 */ /* 0x000fe400078010ff */
[-C--:B------:R-:W-:Y:S02]  /*143a0*/  @!P6 LEA.HI.X R15, R5, R4.reuse, R9, 0x2, P1 ;  /* 0x00000004050fe211 */ /* 0x080fe400008f1409 */
[----:B------:R-:W-:Y:S02]  /*143b0*/  ISETP.GE.AND P1, PT, R3, c[0x0][0x3c8], PT ;  /* 0x0000f20003007a0c */ /* 0x000fe40003f26270 */
[----:B------:R-:W-:Y:S02]  /*143c0*/  @!P4 LEA.HI.X R13, R7, R4, R13, 0x2, P0 ;  /* 0x00000004070dc211 */ /* 0x000fe400000f140d */
[----:B------:R-:W-:Y:S02]  /*143d0*/  SHF.R.S32.HI R5, RZ, 0x1f, R6 ;  /* 0x0000001fff057819 */ /* 0x000fe40000011406 */
[----:B------:R-:W-:-:S13]  /*143e0*/  ISETP.GE.AND P5, PT, R2, c[0x0][0x3c8], PT ;  /* 0x0000f20002007a0c */ /* 0x000fda0003fa6270 */
[----:B------:R-:W-:Y:S01]  /*143f0*/  @!P5 ST.E.64 [R16.64], R172 ;  /* 0x000000ac1000d985 */ /* 0x000fe2000c101b06 */
[----:B-1----:R-:W-:-:S03]  /*14400*/  @!P3 LEA R10, P0, R6, R0, 0x2 ;  /* 0x00000000060ab211 */ /* 0x002fc600078010ff */
[----:B------:R-:W-:Y:S01]  /*14410*/  @!P6 ST.E.64 [R14.64], R170 ;  /* 0x000000aa0e00e985 */ /* 0x000fe2000c101b06 */
[----:B------:R-:W-:-:S03]  /*14420*/  @!P3 LEA.HI.X R11, R6, R4, R5, 0x2, P0 ;  /* 0x00000004060bb211 */ /* 0x000fc600000f1405 */
[----:B------:R-:W-:Y:S01]  /*14430*/  @!P4 ST.E.64 [R12.64], R122 ;  /* 0x0000007a0c00c985 */ /* 0x000fe2000c101b06 */
[----:B------:R-:W-:Y:S02]  /*14440*/  SHF.R.S32.HI R5, RZ, 0x1f, R8 ;  /* 0x0000001fff057819 */ /* 0x000fe40000011408 */
[C---:B------:R-:W-:Y:S01]  /*14450*/  @!P2 LEA R6, P0, R8.reuse, R0, 0x2 ;  /* 0x000000000806a211 */ /* 0x040fe200078010ff */
[----:B------:R-:W-:Y:S03]  /*14460*/  @!P3 ST.E.64 [R10.64], R118 ;  /* 0x000000760a00b985 */ /* 0x000fe6000c101b06 */
[----:B------:R-:W-:Y:S02]  /*14470*/  @!P2 LEA.HI.X R7, R8, R4, R5, 0x2, P0 ;  /* 0x000000040807a211 */ /* 0x000fe400000f1405 */
[----:B------:R-:W-:Y:S02]  /*14480*/  SHF.R.S32.HI R5, RZ, 0x1f, R3 ;  /* 0x0000001fff057819 */ /* 0x000fe40000011403 */
[C---:B------:R-:W-:Y:S01]  /*14490*/  @!P1 LEA R2, P0, R3.reuse, R0, 0x2 ;  /* 0x0000000003029211 */ /* 0x040fe200078010ff */
[----:B------:R-:W-:Y:S03]  /*144a0*/  @!P2 ST.E.64 [R6.64], R110 ;  /* 0x0000006e0600a985 */ /* 0x000fe6000c101b06 */
[----:B------:R-:W-:-:S05]  /*144b0*/  @!P1 LEA.HI.X R3, R3, R4, R5, 0x2, P0 ;  /* 0x0000000403039211 */ /* 0x000fca00000f1405 */
[----:B------:R1:W-:Y:S02]  /*144c0*/  @!P1 ST.E.64 [R2.64], R106 ;  /* 0x0000006a02009985 */ /* 0x0003e4000c101b06 */
[----:B-1----:R-:W-:-:S04]  /*144d0*/  IADD3 R2, R194, 0xf8, RZ ;  /* 0x000000f8c2027810 */ /* 0x002fc80007ffe0ff */
[----:B------:R-:W-:-:S13]  /*144e0*/  ISETP.GE.AND P0, PT, R2, c[0x0][0x3c8], PT ;  /* 0x0000f20002007a0c */ /* 0x000fda0003f06270 */
[----:B------:R-:W-:Y:S05]  /*144f0*/  @P0 BRA `(.L_x_249) ;  /* 0x00000d8000000947 */ /* 0x000fea0003800000 */
[----:B------:R-:W-:Y:S02]  /*14500*/  LEA R6, P0, R2, R0, 0x2 ;  /* 0x0000000002067211 */ /* 0x000fe400078010ff */
[----:B------:R-:W-:-:S04]  /*14510*/  SHF.R.S32.HI R0, RZ, 0x1f, R2 ;  /* 0x0000001fff007819 */ /* 0x000fc80000011402 */
[----:B------:R-:W-:-:S05]  /*14520*/  LEA.HI.X R7, R2, R4, R0, 0x2, P0 ;  /* 0x0000000402077211 */ /* 0x000fca00000f1400 */
[----:B------:R1:W-:Y:S01]  /*14530*/  ST.E.64 [R6.64], R98 ;  /* 0x0000006206007985 */ /* 0x0003e2000c101b06 */
[----:B------:R-:W-:Y:S05]  /*14540*/  BRA `(.L_x_249) ;  /* 0x00000d3000007947 */ /* 0x000fea0003800000 */
.L_x_234:
[----:B------:R-:W-:Y:S01]  /*14550*/  ISETP.NE.U32.AND P0, PT, RZ, c[0x0][0x508], PT ;  /* 0x00014200ff007a0c */ /* 0x000fe20003f05070 */
[----:B-1----:R-:W-:Y:S01]  /*14560*/  IMAD.MOV.U32 R4, RZ, RZ, 0x4 ;  /* 0x00000004ff047424 */ /* 0x002fe200078e00ff */
[----:B------:R-:W-:Y:S01]  /*14570*/  ISETP.NE.U32.AND P2, PT, RZ, c[0x0][0x500], PT ;  /* 0x00014000ff007a0c */ /* 0x000fe20003f45070 */
[----:B------:R-:W-:Y:S01]  /*14580*/  IMAD.MOV.U32 R6, RZ, RZ, RZ ;  /* 0x000000ffff067224 */ /* 0x000fe200078e00ff */
[----:B------:R-:W-:Y:S01]  /*14590*/  ISETP.NE.AND.EX P1, PT, RZ, c[0x0][0x50c], PT, P0 ;  /* 0x00014300ff007a0c */ /* 0x000fe20003f25300 */
[----:B------:R-:W-:Y:S01]  /*145a0*/  IMAD.MOV.U32 R19, RZ, RZ, c[0x0][0x388] ;  /* 0x0000e200ff137624 */ /* 0x000fe200078e00ff */
[----:B------:R-:W-:Y:S01]  /*145b0*/  ISETP.NE.AND.EX P2, PT, RZ, c[0x0][0x504], PT, P2 ;  /* 0x00014100ff007a0c */ /* 0x000fe20003f45320 */
[----:B------:R-:W-:-:S10]  /*145c0*/  IMAD.WIDE R4, R209, R4, c[0x0][0x500] ;  /* 0x00014000d1047625 */ /* 0x000fd400078e0204 */
[C---:B------:R-:W-:Y:S02]  /*145d0*/  @P1 LEA R2, P0, R209.reuse, c[0x0][0x508], 0x2 ;  /* 0x00014200d1021a11 */ /* 0x040fe400078010ff */
[----:B------:R1:W5:Y:S02]  /*145e0*/  @P2 LDG.E R6, [R4.64] ;  /* 0x0000000604062981 */ /* 0x000364000c1e1900 */
[----:B------:R-:W-:-:S05]  /*145f0*/  @P1 LEA.HI.X R3, R209, c[0x0][0x50c], R224, 0x2, P0 ;  /* 0x00014300d1031a11 */ /* 0x000fca00000f14e0 */
[----:B------:R1:W5:Y:S01]  /*14600*/  @P1 LDG.E R19, [R2.64] ;  /* 0x0000000602131981 */ /* 0x000362000c1e1900 */
[----:B------:R-:W-:-:S04]  /*14610*/  ISETP.NE.AND P0, PT, R225, RZ, PT ;  /* 0x000000ffe100720c */ /* 0x000fc80003f05270 */
[----:B------:R-:W-:Y:S01]  /*14620*/  SEL R18, R225, c[0x0][0x3d4], P0 ;  /* 0x0000f500e1127a07 */ /* 0x000fe20000000000 */
[----:B------:R-:W-:Y:S05]  /*14630*/  @P1 BRA `(.L_x_255) ;  /* 0x0000004000001947 */ /* 0x000fea0003800000 */
[----:B------:R-:W-:Y:S05]  /*14640*/  @!P2 BRA `(.L_x_255) ;  /* 0x000000300000a947 */ /* 0x000fea0003800000 */
[----:B------:R2:W3:Y:S04]  /*14650*/  LDG.E R0, [R4.64] ;  /* 0x0000000604007981 */ /* 0x0004e8000c1e1900 */
[----:B-12---:R-:W3:Y:S02]  /*14660*/  LDG.E R4, [R4.64+0x4] ;  /* 0x0000040604047981 */ /* 0x006ee4000c1e1900 */
[----:B---3-5:R-:W-:Y:S02]  /*14670*/  IADD3 R19, -R0, R4, RZ ;  /* 0x0000000400137210 */ /* 0x028fe40007ffe1ff */
.L_x_255:
[----:B-1----:R-:W1:Y:S01]  /*14680*/  S2R R2, SR_TID.X ;  /* 0x0000000000027919 */ /* 0x002e620000002100 */
[----:B------:R-:W-:Y:S01]  /*14690*/  BSSY B0, `(.L_x_256) ;  /* 0x0000035000007945 */ /* 0x000fe20003800000 */
[----:B------:R-:W-:Y:S02]  /*146a0*/  SEL R12, R209, RZ, !P2 ;  /* 0x000000ffd10c7207 */ /* 0x000fe40005000000 */
[----:B------:R-:W-:-:S02]  /*146b0*/  SEL R20, R224, RZ, !P2 ;  /* 0x000000ffe0147207 */ /* 0x000fc40005000000 */
[----:B-----5:R-:W-:Y:S02]  /*146c0*/  SHF.R.S32.HI R17, RZ, 0x1f, R6 ;  /* 0x0000001fff117819 */ /* 0x020fe40000011406 */
[----:B-1----:R-:W-:-:S13]  /*146d0*/  ISETP.GT.AND P0, PT, R2, 0x7f, PT ;  /* 0x0000007f0200780c */ /* 0x002fda0003f04270 */
[----:B------:R-:W-:Y:S05]  /*146e0*/  @P0 BRA `(.L_x_257) ;  /* 0x000002f000000947 */ /* 0x000fea0003800000 */
[----:B------:R-:W-:Y:S01]  /*146f0*/  IMAD R0, R19, c[0x0][0x4e8], RZ ;  /* 0x00013a0013007a24 */ /* 0x000fe200078e02ff */
[----:B------:R-:W-:-:S04]  /*14700*/  LEA R13, R213, R2, 0x7 ;  /* 0x00000002d50d7211 */ /* 0x000fc800078e38ff */
[----:B------:R-:W-:-:S13]  /*14710*/  ISETP.GE.AND P0, PT, R13, R0, PT ;  /* 0x000000000d00720c */ /* 0x000fda0003f06270 */
[----:B------:R-:W-:Y:S05]  /*14720*/  @P0 BRA `(.L_x_257) ;  /* 0x000002b000000947 */ /* 0x000fea0003800000 */
[----:B------:R-:W-:Y:S01]  /*14730*/  IMAD.MOV.U32 R0, RZ, RZ, 0x368 ;  /* 0x00000368ff007424 */ /* 0x000fe200078e00ff */
[----:B------:R-:W-:-:S04]  /*14740*/  ISETP.GT.AND P2, PT, R18, 0x1, PT ;  /* 0x000000011200780c */ /* 0x000fc80003f44270 */
[----:B------:R-:W-:-:S04]  /*14750*/  SEL R0, R0, 0x328, P2 ;  /* 0x0000032800007807 */ /* 0x000fc80001000000 */
[----:B------:R1:W2:Y:S08]  /*14760*/  LDC.64 R8, c[0x0][R0+0x170] ;  /* 0x00005c0000087b82 */ /* 0x0002b00000000a00 */
[----:B------:R1:W3:Y:S08]  /*14770*/  LDC.64 R4, c[0x0][R0+0x168] ;  /* 0x00005a0000047b82 */ /* 0x0002f00000000a00 */
[----:B------:R1:W4:Y:S08]  /*14780*/  LDC.64 R14, c[0x0][R0+0x178] ;  /* 0x00005e00000e7b82 */ /* 0x0003300000000a00 */
[----:B------:R1:W5:Y:S02]  /*14790*/  LDC.64 R10, c[0x0][R0+0x160] ;  /* 0x00005800000a7b82 */ /* 0x0003640000000a00 */
[----:B-1----:R-:W-:-:S02]  /*147a0*/  IMAD.MOV.U32 R0, RZ, RZ, c[0x0][0x4e8] ;  /* 0x00013a00ff007624 */ /* 0x002fc400078e00ff */
[-C--:B--2---:R-:W-:Y:S02]  /*147b0*/  IMAD R7, R9, R12.reuse, RZ ;  /* 0x0000000c09077224 */ /* 0x084fe400078e02ff */
[----:B------:R-:W-:Y:S01]  /*147c0*/  IMAD.WIDE.U32 R2, R8, R12, RZ ;  /* 0x0000000c08027225 */ /* 0x000fe200078e00ff */
[----:B------:R-:W-:Y:S02]  /*147d0*/  ISETP.NE.AND P0, PT, R0, 0x1, PT ;  /* 0x000000010000780c */ /* 0x000fe40003f05270 */
[----:B------:R-:W-:Y:S01]  /*147e0*/  MOV R0, R13 ;  /* 0x0000000d00007202 */ /* 0x000fe20000000f00 */
[----:B------:R-:W-:Y:S01]  /*147f0*/  IMAD R8, R8, R20, R7 ;  /* 0x0000001408087224 */ /* 0x000fe200078e0207 */
[----:B------:R-:W-:Y:S01]  /*14800*/  SEL R7, R235, RZ, P2 ;  /* 0x000000ffeb077207 */ /* 0x000fe20001000000 */
[-C--:B---3--:R-:W-:Y:S02]  /*14810*/  IMAD R9, R5, R220.reuse, RZ ;  /* 0x000000dc05097224 */ /* 0x088fe400078e02ff */
[----:B------:R-:W-:Y:S01]  /*14820*/  IMAD.WIDE.U32 R4, R4, R220, RZ ;  /* 0x000000dc04047225 */ /* 0x000fe200078e00ff */
[----:B------:R-:W-:-:S03]  /*14830*/  IADD3 R3, R3, R8, RZ ;  /* 0x0000000803037210 */ /* 0x000fc60007ffe0ff */
[----:B------:R-:W-:Y:S02]  /*14840*/  IMAD.IADD R9, R5, 0x1, R9 ;  /* 0x0000000105097824 */ /* 0x000fe400078e0209 */
[----:B------:R-:W-:-:S04]  /*14850*/  @P0 IMAD.HI.U32 R16, R13, c[0x0][0x4ec], RZ ;  /* 0x00013b000d100a27 */ /* 0x000fc800078e00ff */
[-C--:B----4-:R-:W-:Y:S01]  /*14860*/  IMAD R8, R15, R7.reuse, RZ ;  /* 0x000000070f087224 */ /* 0x090fe200078e02ff */
[----:B------:R-:W-:Y:S02]  /*14870*/  @P0 SHF.R.U32.HI R0, RZ, c[0x0][0x4f0], R16 ;  /* 0x00013c00ff000a19 */ /* 0x000fe40000011610 */
[----:B------:R-:W-:Y:S01]  /*14880*/  IADD3 R16, P1, P0, R2, R4, R6 ;  /* 0x0000000402107210 */ /* 0x000fe2000783e006 */
[----:B------:R-:W-:-:S03]  /*14890*/  IMAD.WIDE.U32 R4, R14, R7, RZ ;  /* 0x000000070e047225 */ /* 0x000fc600078e00ff */
[----:B------:R-:W-:Y:S01]  /*148a0*/  IADD3.X R9, R3, R9, R17, P1, P0 ;  /* 0x0000000903097210 */ /* 0x000fe20000fe0411 */
[----:B------:R-:W-:Y:S01]  /*148b0*/  IMAD.MOV R2, RZ, RZ, -R0 ;  /* 0x000000ffff027224 */ /* 0x000fe200078e0a00 */
[----:B------:R-:W-:Y:S01]  /*148c0*/  IADD3 R5, R5, R8, RZ ;  /* 0x0000000805057210 */ /* 0x000fe20007ffe0ff */
[----:B------:R-:W-:Y:S01]  /*148d0*/  IMAD.MOV.U32 R8, RZ, RZ, c[0x0][0x4a8] ;  /* 0x00012a00ff087624 */ /* 0x000fe200078e00ff */
[----:B------:R-:W-:Y:S01]  /*148e0*/  IADD3 R4, P1, P0, R0, R16, R4 ;  /* 0x0000001000047210 */ /* 0x000fe2000783e004 */
[----:B------:R-:W-:Y:S01]  /*148f0*/  IMAD R2, R2, c[0x0][0x4e8], R13 ;  /* 0x00013a0002027a24 */ /* 0x000fe200078e020d */
[----:B------:R-:W-:-:S03]  /*14900*/  SHF.R.S32.HI R3, RZ, 0x1f, R0 ;  /* 0x0000001fff037819 */ /* 0x000fc60000011400 */
[----:B-----5:R-:W-:Y:S01]  /*14910*/  IMAD R0, R11, R2, RZ ;  /* 0x000000020b007224 */ /* 0x020fe200078e02ff */
        /* <DEDUP_REMOVED lines=12> */
.L_x_257:
[----:B------:R-:W-:Y:S05]  /*149e0*/  BSYNC B0 ;  /* 0x0000000000007941 */ /* 0x000fea0003800000 */
.L_x_256:
[----:B------:R-:W-:-:S13]  /*149f0*/  ISETP.GT.AND P0, PT, R18, 0x1, PT ;  /* 0x000000011200780c */ /* 0x000fda0003f04270 */
[----:B------:R-:W-:Y:S05]  /*14a00*/  @P0 BRA `(.L_x_249) ;  /* 0x0000087000000947 */ /* 0x000fea0003800000 */
[----:B------:R-:W-:Y:S01]  /*14a10*/  MOV R2, c[0x0][0x4e8] ;  /* 0x00013a0000027a02 */ /* 0x000fe20000000f00 */
[----:B-1----:R-:W-:Y:S01]  /*14a20*/  IMAD R0, R17, c[0x0][0x3a0], RZ ;  /* 0x0000e80011007a24 */ /* 0x002fe200078e02ff */
[-C--:B------:R-:W-:Y:S01]  /*14a30*/  LEA R4, R219, R193.reuse, 0x5 ;  /* 0x000000c1db047211 */ /* 0x080fe200078e28ff */
[----:B------:R-:W-:Y:S01]  /*14a40*/  IMAD R5, R20, c[0x0][0x3f0], RZ ;  /* 0x0000fc0014057a24 */ /* 0x000fe200078e02ff */
[----:B------:R-:W-:Y:S01]  /*14a50*/  ISETP.NE.AND P0, PT, R2, 0x1, PT ;  /* 0x000000010200780c */ /* 0x000fe20003f05270 */
[C---:B------:R-:W-:Y:S01]  /*14a60*/  IMAD.WIDE.U32 R2, R6.reuse, c[0x0][0x3a0], RZ ;  /* 0x0000e80006027a25 */ /* 0x040fe200078e00ff */
[C---:B------:R-:W-:Y:S02]  /*14a70*/  LEA R4, R213.reuse, R4, 0x7 ;  /* 0x00000004d5047211 */ /* 0x040fe400078e38ff */
[----:B------:R-:W-:Y:S01]  /*14a80*/  LEA R15, R213, R193, 0x7 ;  /* 0x000000c1d50f7211 */ /* 0x000fe200078e38ff */
[----:B------:R-:W-:Y:S01]  /*14a90*/  IMAD R6, R6, c[0x0][0x3a4], R0 ;  /* 0x0000e90006067a24 */ /* 0x000fe200078e0200 */
[----:B------:R-:W-:Y:S01]  /*14aa0*/  MOV R0, R4 ;  /* 0x0000000400007202 */ /* 0x000fe20000000f00 */
[----:B------:R-:W-:-:S03]  /*14ab0*/  IMAD R7, R12, c[0x0][0x3f4], R5 ;  /* 0x0000fd000c077a24 */ /* 0x000fc600078e0205 */
[----:B------:R-:W-:-:S03]  /*14ac0*/  IADD3 R3, R3, R6, RZ ;  /* 0x0000000603037210 */ /* 0x000fc60007ffe0ff */
[----:B------:R-:W-:-:S04]  /*14ad0*/  @P0 IMAD.HI.U32 R6, R4, c[0x0][0x4ec], RZ ;  /* 0x00013b0004060a27 */ /* 0x000fc800078e00ff */
[----:B------:R-:W-:Y:S01]  /*14ae0*/  IMAD.WIDE.U32 R2, R220, c[0x0][0x3e8], R2 ;  /* 0x0000fa00dc027a25 */ /* 0x000fe200078e0002 */
[----:B------:R-:W-:-:S03]  /*14af0*/  @P0 SHF.R.U32.HI R0, RZ, c[0x0][0x4f0], R6 ;  /* 0x00013c00ff000a19 */ /* 0x000fc60000011606 */
[----:B------:R-:W-:Y:S01]  /*14b00*/  IMAD R3, R220, c[0x0][0x3ec], R3 ;  /* 0x0000fb00dc037a24 */ /* 0x000fe200078e0203 */
[----:B------:R-:W-:Y:S02]  /*14b10*/  SHF.R.S32.HI R6, RZ, 0x1f, R0 ;  /* 0x0000001fff067819 */ /* 0x000fe40000011400 */
[----:B------:R-:W-:Y:S01]  /*14b20*/  IADD3 R5, -R0, RZ, RZ ;  /* 0x000000ff00057210 */ /* 0x000fe20007ffe1ff */
[----:B------:R-:W-:-:S04]  /*14b30*/  IMAD.WIDE.U32 R2, R12, c[0x0][0x3f0], R2 ;  /* 0x0000fc000c027a25 */ /* 0x000fc800078e0002 */
[----:B------:R-:W-:Y:S01]  /*14b40*/  IMAD R6, R6, c[0x0][0x3e0], RZ ;  /* 0x0000f80006067a24 */ /* 0x000fe200078e02ff */
[----:B------:R-:W-:Y:S01]  /*14b50*/  IADD3 R3, R3, R7, RZ ;  /* 0x0000000703037210 */ /* 0x000fe20007ffe0ff */
        /* <DEDUP_REMOVED lines=13> */
.L_x_309:
[----:B------:R-:W-:Y:S05]  /*14c30*/  BRA.DIV ~URZ, `(.L_x_259) ;  /* 0x00001f327f007947 */ /* 0x000fea000b800000 */
[----:B------:R3:W4:Y:S02]  /*14c40*/  SHFL.IDX PT, R0, R16, RZ, 0x181f ;  /* 0x00181fff10007589 */ /* 0x00072400000e0000 */
.L_x_310:
[----:B------:R-:W-:Y:S01]  /*14c50*/  IMAD R14, R19, c[0x0][0x4e8], RZ ;  /* 0x00013a00130e7a24 */ /* 0x000fe200078e02ff */
[----:B------:R-:W-:Y:S01]  /*14c60*/  SHF.R.S32.HI R4, RZ, 0x1f, R134 ;  /* 0x0000001fff047819 */ /* 0x000fe20000011486 */
[----:B------:R-:W-:Y:S01]  /*14c70*/  BSSY B0, `(.L_x_260) ;  /* 0x0000019000007945 */ /* 0x000fe20003800000 */
[----:B------:R-:W-:Y:S02]  /*14c80*/  SHF.R.S32.HI R17, RZ, 0x1f, R132 ;  /* 0x0000001fff117819 */ /* 0x000fe40000011484 */
[----:B------:R-:W-:Y:S02]  /*14c90*/  ISETP.GE.AND P0, PT, R15, R14, PT ;  /* 0x0000000e0f00720c */ /* 0x000fe40003f06270 */
[----:B------:R-:W-:Y:S02]  /*14ca0*/  LEA.HI R4, R4, R134, RZ, 0x3 ;  /* 0x0000008604047211 */ /* 0x000fe400078f18ff */
[----:B------:R-:W-:-:S02]  /*14cb0*/  SHF.R.S32.HI R19, RZ, 0x1f, R191 ;  /* 0x0000001fff137819 */ /* 0x000fc400000114bf */
[----:B------:R-:W-:Y:S02]  /*14cc0*/  LOP3.LUT R4, R4, 0xfffffff8, RZ, 0xc0, !PT ;  /* 0xfffffff804047812 */ /* 0x000fe400078ec0ff */
[----:B------:R-:W-:Y:S02]  /*14cd0*/  SHF.R.S32.HI R18, RZ, 0x1f, R192 ;  /* 0x0000001fff127819 */ /* 0x000fe400000114c0 */
[----:B------:R-:W-:-:S03]  /*14ce0*/  SHF.R.S32.HI R20, RZ, 0x1f, R4 ;  /* 0x0000001fff147819 */ /* 0x000fc60000011404 */
        /* <DEDUP_REMOVED lines=8> */
[----:B--2---:R-:W-:Y:S02]  /*14d70*/  @!P3 LEA.HI.X R11, R132, R12, R17, 0x1, P4 ;  /* 0x0000000c840bb211 */ /* 0x004fe400020f0c11 */
[----:B------:R-:W-:Y:S02]  /*14d80*/  @!P0 LEA R2, P4, R192, R0, 0x1 ;  /* 0x00000000c0028211 */ /* 0x000fe400078808ff */
[-C--:B------:R-:W-:Y:S01]  /*14d90*/  @!P2 LEA.HI.X R9, R4, R12.reuse, R20, 0x1, P6 ;  /* 0x0000000c0409a211 */ /* 0x080fe200030f0c14 */
[----:B------:R2:W-:Y:S01]  /*14da0*/  @!P3 ST.E.128 [R10.64], RZ ;  /* 0x000000ff0a00b985 */ /* 0x0005e2000c101d06 */
[----:B------:R-:W-:-:S02]  /*14db0*/  @!P1 LEA.HI.X R7, R191, R12, R19, 0x1, P5 ;  /* 0x0000000cbf079211 */ /* 0x000fc400028f0c13 */
[----:B------:R-:W-:Y:S01]  /*14dc0*/  @!P0 LEA.HI.X R3, R192, R12, R18, 0x1, P4 ;  /* 0x0000000cc0038211 */ /* 0x000fe200020f0c12 */
[----:B------:R2:W-:Y:S04]  /*14dd0*/  @!P2 ST.E.128 [R8.64], RZ ;  /* 0x000000ff0800a985 */ /* 0x0005e8000c101d06 */
[----:B------:R2:W-:Y:S04]  /*14de0*/  @!P1 ST.E.128 [R6.64], RZ ;  /* 0x000000ff06009985 */ /* 0x0005e8000c101d06 */
[----:B------:R2:W-:Y:S02]  /*14df0*/  @!P0 ST.E.128 [R2.64], RZ ;  /* 0x000000ff02008985 */ /* 0x0005e4000c101d06 */
.L_x_261:
[----:B------:R-:W-:Y:S05]  /*14e00*/  BSYNC B0 ;  /* 0x0000000000007941 */ /* 0x000fea0003800000 */
.L_x_260:
[----:B------:R-:W-:Y:S05]  /*14e10*/  BRA.DIV ~URZ, `(.L_x_262) ;  /* 0x00001db27f007947 */ /* 0x000fea000b800000 */
[----:B--2---:R2:W1:Y:S04]  /*14e20*/  SHFL.IDX PT, R12, R13, 0x1, 0x181f ;  /* 0x00381f000d0c7f89 */ /* 0x00446800000e0000 */
[----:B----4-:R2:W4:Y:S02]  /*14e30*/  SHFL.IDX PT, R0, R16, 0x1, 0x181f ;  /* 0x00381f0010007f89 */ /* 0x01052400000e0000 */
.L_x_311:
        /* <DEDUP_REMOVED lines=11> */
[----:B-1----:R-:W-:Y:S02]  /*14ef0*/  @!P3 LEA.HI.X R11, R132, R12, R17, 0x1, P4 ;  /* 0x0000000c840bb211 */ /* 0x002fe400020f0c11 */
        /* <DEDUP_REMOVED lines=8> */
.L_x_264:
[----:B------:R-:W-:Y:S05]  /*14f80*/  BSYNC B0 ;  /* 0x0000000000007941 */ /* 0x000fea0003800000 */
.L_x_263:
[----:B------:R-:W-:Y:S05]  /*14f90*/  BRA.DIV ~URZ, `(.L_x_265) ;  /* 0x00001cf27f007947 */ /* 0x000fea000b800000 */
[----:B-1----:R1:W2:Y:S02]  /*14fa0*/  SHFL.IDX PT, R12, R13, 0x2, 0x181f ;  /* 0x00581f000d0c7f89 */ /* 0x0022a400000e0000 */
.L_x_312:
[----:B------:R-:W-:Y:S05]  /*14fb0*/  BRA.DIV ~URZ, `(.L_x_266) ;  /* 0x00001d427f007947 */ /* 0x000fea000b800000 */
[----:B----4-:R4:W1:Y:S02]  /*14fc0*/  SHFL.IDX PT, R0, R16, 0x2, 0x181f ;  /* 0x00581f0010007f89 */ /* 0x01086400000e0000 */
.L_x_313:
        /* <DEDUP_REMOVED lines=8> */
[-C--:B-1----:R-:W-:Y:S02]  /*15050*/  @!P3 LEA R10, P4, R132, R0.reuse, 0x1 ;  /* 0x00000000840ab211 */ /* 0x082fe400078808ff */
        /* <DEDUP_REMOVED lines=11> */
.L_x_268:
[----:B------:R-:W-:Y:S05]  /*15110*/  BSYNC B0 ;  /* 0x0000000000007941 */ /* 0x000fea0003800000 */
.L_x_267:
[----:B------:R-:W-:Y:S05]  /*15120*/  BRA.DIV ~URZ, `(.L_x_269) ;  /* 0x00001c327f007947 */ /* 0x000fea000b800000 */
[----:B--2---:R2:W3:Y:S04]  /*15130*/  SHFL.IDX PT, R12, R13, 0x3, 0x181f ;  /* 0x00781f000d0c7f89 */ /* 0x0044e800000e0000 */
[----:B-1----:R2:W1:Y:S02]  /*15140*/  SHFL.IDX PT, R0, R16, 0x3, 0x181f ;  /* 0x00781f0010007f89 */ /* 0x00246400000e0000 */
.L_x_314:
[----:B------:R-:W-:-:S04]  /*15150*/  IADD3 R2, R15, 0x60, RZ ;  /* 0x000000600f027810 */ /* 0x000fc80007ffe0ff */
        /* <DEDUP_REMOVED lines=9> */
[----:B---3--:R-:W-:Y:S02]  /*151f0*/  @!P3 LEA.HI.X R11, R132, R12, R17, 0x1, P4 ;  /* 0x0000000c840bb211 */ /* 0x008fe400020f0c11 */
        /* <DEDUP_REMOVED lines=8> */
.L_x_249:
[----:B------:R-:W-:Y:S05]  /*15280*/  BSYNC B1 ;  /* 0x0000000000017941 */ /* 0x000fea0003800000 */
.L_x_233:
[----:B-1--4-:R-:W4:Y:S02]  /*15290*/  LDL R0, [R1] ;  /* 0x0000000001007983 */ /* 0x012f240000100800 */
[----:B----4-:R-:W-:-:S13]  /*152a0*/  ISETP.NE.AND P0, PT, R0, RZ, PT ;  /* 0x000000ff0000720c */ /* 0x010fda0003f05270 */
[----:B------:R-:W-:Y:S01]  /*152b0*/  @P0 WARPSYNC 0xffffffff ;  /* 0xffffffff00000948 */ /* 0x000fe20003800000 */
[----:B------:R-:W-:Y:S06]  /*152c0*/  @P0 BAR.SYNC.DEFER_BLOCKING 0x5, 0x100 ;  /* 0x0144000000000b1d */ /* 0x000fec0000010000 */
[----:B------:R-:W1:Y:S04]  /*152d0*/  @P0 LDS.128 R212, [0x20080] ;  /* 0x02008000ffd40984 */ /* 0x000e680000000c00 */
[----:B------:R-:W-:Y:S06]  /*152e0*/  @P0 BAR.ARV 0x4, 0x100 ;  /* 0x0104000000000b1d */ /* 0x000fec0000002000 */
[----:B------:R-:W-:Y:S05]  /*152f0*/  @P0 BRA `(.L_x_270) ;  /* 0x00000ae000000947 */ /* 0x000fea0003800000 */
[----:B------:R-:W4:Y:S01]  /*15300*/  S2R R0, SR_TID.X ;  /* 0x0000000000007919 */ /* 0x000f220000002100 */
[----:B------:R-:W-:Y:S01]  /*15310*/  IMAD.MOV.U32 R7, RZ, RZ, RZ ;  /* 0x000000ffff077224 */ /* 0x000fe200078e00ff */
[----:B--2-4-:R-:W-:-:S04]  /*15320*/  LOP3.LUT R13, R0, 0x1f, RZ, 0xc0, !PT ;  /* 0x0000001f000d7812 */ /* 0x014fc800078ec0ff */
[----:B------:R-:W-:Y:S01]  /*15330*/  ISETP.NE.AND P6, PT, R13, 0x1f, PT ;  /* 0x0000001f0d00780c */ /* 0x000fe20003fc5270 */
[----:B------:R-:W-:Y:S10]  /*15340*/  BRA.DIV ~URZ, `(.L_x_271) ;  /* 0x00001ad27f007947 */ /* 0x000ff4000b800000 */
[----:B------:R2:W4:Y:S02]  /*15350*/  SHFL.IDX PT, R9, R21, RZ, 0x1f ;  /* 0x00001fff15097589 */ /* 0x00052400000e0000 */
.L_x_315:
[----:B------:R-:W-:Y:S05]  /*15360*/  BRA.DIV ~URZ, `(.L_x_272) ;  /* 0x00001b227f007947 */ /* 0x000fea000b800000 */
[----:B------:R2:W4:Y:S02]  /*15370*/  SHFL.IDX PT, R8, R21, 0x1, 0x1f ;  /* 0x00201f0015087f89 */ /* 0x00052400000e0000 */
.L_x_316:
[----:B-1----:R-:W-:Y:S02]  /*15380*/  IMAD.IADD R0, R215, 0x1, R13 ;  /* 0x00000001d7007824 */ /* 0x002fe400078e020d */
[----:B------:R-:W-:-:S03]  /*15390*/  IMAD.MOV.U32 R6, RZ, RZ, RZ ;  /* 0x000000ffff067224 */ /* 0x000fc600078e00ff */
[----:B------:R-:W-:-:S13]  /*153a0*/  ISETP.GE.OR P0, PT, R0, c[0x0][0x53c], !P6 ;  /* 0x00014f0000007a0c */ /* 0x000fda0007706670 */
[----:B------:R-:W-:Y:S01]  /*153b0*/  @!P0 MOV R2, 0x4 ;  /* 0x0000000400028802 */ /* 0x000fe20000000f00 */
[----:B------:R-:W-:-:S04]  /*153c0*/  @!P0 IMAD.MOV.U32 R4, RZ, RZ, 0x4 ;  /* 0x00000004ff048424 */ /* 0x000fc800078e00ff */
        /* <DEDUP_REMOVED lines=9> */
[----:B---3--:R-:W-:Y:S01]  /*15460*/  MOV R12, RZ ;  /* 0x000000ff000c7202 */ /* 0x008fe20000000f00 */
[----:B-----5:R-:W-:Y:S01]  /*15470*/  IMAD R0, R7, R6, RZ ;  /* 0x0000000607007224 */ /* 0x020fe200078e02ff */
[----:B------:R-:W-:Y:S07]  /*15480*/  BRA.DIV ~URZ, `(.L_x_273) ;  /* 0x00001a727f007947 */ /* 0x000fee000b800000 */
[----:B------:R1:W3:Y:S02]  /*15490*/  SHFL.UP PT, R4, R0, 0x1, RZ ;  /* 0x0420000000047989 */ /* 0x0002e400000e00ff */
.L_x_317:
        /* <DEDUP_REMOVED lines=16> */
.L_x_318:
[----:B---3--:R-:W-:Y:S01]  /*155a0*/  IMAD R0, R0, c[0x0][0x538], RZ ;  /* 0x00014e0000007a24 */ /* 0x008fe200078e02ff */
[----:B------:R-:W-:Y:S04]  /*155b0*/  BSSY B1, `(.L_x_275) ;  /* 0x000007d000017945 */ /* 0x000fe80003800000 */
[----:B----4-:R-:W-:-:S04]  /*155c0*/  IADD3 R8, R0, R8, RZ ;  /* 0x0000000800087210 */ /* 0x010fc80007ffe0ff */
[----:B------:R-:W-:-:S13]  /*155d0*/  ISETP.GT.AND P0, PT, R8, R9, PT ;  /* 0x000000090800720c */ /* 0x000fda0003f04270 */
[----:B------:R-:W-:Y:S05]  /*155e0*/  @P0 BRA `(.L_x_276) ;  /* 0x0000024000000947 */ /* 0x000fea0003800000 */
.L_x_280:
[----:B------:R-:W-:-:S04]  /*155f0*/  IADD3 R0, R215, 0x1f, RZ ;  /* 0x0000001fd7007810 */ /* 0x000fc80007ffe0ff */
[----:B------:R-:W-:-:S13]  /*15600*/  ISETP.GE.AND P0, PT, R0, c[0x0][0x53c], PT ;  /* 0x00014f0000007a0c */ /* 0x000fda0003f06270 */
[----:B------:R-:W-:Y:S05]  /*15610*/  @P0 BRA `(.L_x_277) ;  /* 0x0000072000000947 */ /* 0x000fea0003800000 */
[----:B------:R-:W-:Y:S01]  /*15620*/  MOV R215, R0 ;  /* 0x0000000000d77202 */ /* 0x000fe20000000f00 */
[----:B------:R-:W-:-:S03]  /*15630*/  CS2R R6, SRZ ;  /* 0x0000000000067805 */ /* 0x000fc6000001ff00 */
[----:B------:R-:W-:-:S04]  /*15640*/  IADD3 R0, R215, R13, RZ ;  /* 0x0000000dd7007210 */ /* 0x000fc80007ffe0ff */
[----:B------:R-:W-:-:S13]  /*15650*/  ISETP.GE.OR P0, PT, R0, c[0x0][0x53c], !P6 ;  /* 0x00014f0000007a0c */ /* 0x000fda0007706670 */
[----:B-1----:R-:W-:Y:S02]  /*15660*/  @!P0 MOV R4, 0x4 ;  /* 0x0000000400048802 */ /* 0x002fe40000000f00 */
[----:B------:R-:W-:-:S03]  /*15670*/  @!P0 MOV R2, 0x4 ;  /* 0x0000000400028802 */ /* 0x000fc60000000f00 */
[----:B------:R-:W-:-:S04]  /*15680*/  @!P0 IMAD.WIDE R4, R0, R4, c[0x0][0x580] ;  /* 0x0001600000048625 */ /* 0x000fc800078e0204 */
[----:B------:R-:W-:Y:S01]  /*15690*/  @!P0 IMAD.WIDE R2, R0, R2, c[0x0][0x578] ;  /* 0x00015e0000028625 */ /* 0x000fe200078e0202 */
[----:B------:R-:W3:Y:S04]  /*156a0*/  @!P0 LDG.E R6, [R4.64] ;  /* 0x0000000604068981 */ /* 0x000ee8000c1e1900 */
[----:B------:R-:W3:Y:S02]  /*156b0*/  @!P0 LDG.E R7, [R2.64] ;  /* 0x0000000602078981 */ /* 0x000ee4000c1e1900 */
[----:B---3--:R-:W-:Y:S01]  /*156c0*/  IMAD R0, R7, R6, RZ ;  /* 0x0000000607007224 */ /* 0x008fe200078e02ff */
[----:B------:R-:W-:Y:S05]  /*156d0*/  BRA.DIV ~URZ, `(.L_x_278) ;  /* 0x00001a027f007947 */ /* 0x000fea000b800000 */
[----:B------:R1:W3:Y:S02]  /*156e0*/  SHFL.UP PT, R2, R0, 0x1, RZ ;  /* 0x0420000000027989 */ /* 0x0002e400000e00ff */
.L_x_319:
        /* <DEDUP_REMOVED lines=16> */
.L_x_320:
[----:B---3--:R-:W-:-:S05]  /*157f0*/  IMAD R0, R0, c[0x0][0x538], RZ ;  /* 0x00014e0000007a24 */ /* 0x008fca00078e02ff */
[----:B------:R-:W-:-:S04]  /*15800*/  IADD3 R8, R0, R8, RZ ;  /* 0x0000000800087210 */ /* 0x000fc80007ffe0ff */
[----:B------:R-:W-:-:S13]  /*15810*/  ISETP.GT.AND P0, PT, R8, R9, PT ;  /* 0x000000090800720c */ /* 0x000fda0003f04270 */
[----:B-12---:R-:W-:Y:S05]  /*15820*/  @!P0 BRA `(.L_x_280) ;  /* 0xfffffdc000008947 */ /* 0x006fea000383ffff */
.L_x_276:
[----:B------:R-:W-:-:S05]  /*15830*/  IADD3 R10, -R0, R8, RZ ;  /* 0x00000008000a7210 */ /* 0x000fca0007ffe1ff */
[----:B------:R-:W-:-:S05]  /*15840*/  IMAD R0, R4, c[0x0][0x538], R10 ;  /* 0x00014e0004007a24 */ /* 0x000fca00078e020a */
[----:B------:R-:W-:Y:S01]  /*15850*/  ISETP.GT.AND P0, PT, R0, R9, PT ;  /* 0x000000090000720c */ /* 0x000fe20003f04270 */
[----:B------:R-:W-:-:S12]  /*15860*/  BRA.DIV ~URZ, `(.L_x_281) ;  /* 0x00001a627f007947 */ /* 0x000fd8000b800000 */
[----:B------:R-:W-:-:S04]  /*15870*/  VOTE.ANY R8, PT, !P0 ;  /* 0x0000000000087806 */ /* 0x000fc800040e0100 */
.L_x_321:
[----:B------:R3:W4:Y:S01]  /*15880*/  POPC R11, R8 ;  /* 0x00000008000b7309 */ /* 0x0007220000000000 */
[----:B------:R-:W-:Y:S05]  /*15890*/  BRA.DIV ~URZ, `(.L_x_282) ;  /* 0x00001a827f007947 */ /* 0x000fea000b800000 */
[----:B----4-:R4:W1:Y:S04]  /*158a0*/  SHFL.IDX PT, R6, R6, R11, 0x1f ;  /* 0x00001f0b06067589 */ /* 0x01086800000e0000 */
[----:B------:R4:W2:Y:S02]  /*158b0*/  SHFL.IDX PT, R7, R7, R11, 0x1f ;  /* 0x00001f0b07077589 */ /* 0x0008a400000e0000 */
.L_x_322:
[----:B------:R-:W-:Y:S01]  /*158c0*/  ISETP.NE.AND P0, PT, R8, RZ, PT ;  /* 0x000000ff0800720c */ /* 0x000fe20003f05270 */
[----:B------:R-:W-:-:S12]  /*158d0*/  BSSY B0, `(.L_x_283) ;  /* 0x0000005000007945 */ /* 0x000fd80003800000 */
[----:B------:R-:W-:Y:S05]  /*158e0*/  @!P0 BRA `(.L_x_284) ;  /* 0x0000003000008947 */ /* 0x000fea0003800000 */
[----:B------:R-:W-:Y:S01]  /*158f0*/  IADD3 R3, R11, -0x1, RZ ;  /* 0xffffffff0b037810 */ /* 0x000fe20007ffe0ff */
[----:B------:R-:W-:Y:S05]  /*15900*/  BRA.DIV ~URZ, `(.L_x_285) ;  /* 0x00001ae27f007947 */ /* 0x000fea000b800000 */
[----:B------:R3:W4:Y:S02]  /*15910*/  SHFL.IDX PT, R12, R4, R3, 0x1f ;  /* 0x00001f03040c7589 */ /* 0x00072400000e0000 */
.L_x_284:
[----:B------:R-:W-:Y:S05]  /*15920*/  BSYNC B0 ;  /* 0x0000000000007941 */ /* 0x000fea0003800000 */
.L_x_283:
[----:B-1-3--:R-:W-:Y:S01]  /*15930*/  IABS R4, R6 ;  /* 0x0000000600047213 */ /* 0x00afe20000000000 */
[----:B----4-:R-:W-:Y:S02]  /*15940*/  IMAD R212, R12, c[0x0][0x538], R10 ;  /* 0x00014e000cd47a24 */ /* 0x010fe400078e020a */
[----:B------:R-:W-:Y:S01]  /*15950*/  IMAD.IADD R215, R11, 0x1, R215 ;  /* 0x000000010bd77824 */ /* 0x000fe200078e02d7 */
[----:B------:R-:W1:Y:S01]  /*15960*/  I2F.RP R2, R4 ;  /* 0x0000000400027306 */ /* 0x000e620000209400 */
[----:B------:R-:W-:-:S07]  /*15970*/  IMAD.IADD R8, R9, 0x1, -R212 ;  /* 0x0000000109087824 */ /* 0x000fce00078e0ad4 */
[----:B-1----:R-:W1:Y:S02]  /*15980*/  MUFU.RCP R2, R2 ;  /* 0x0000000200027308 */ /* 0x002e640000001000 */
[----:B-1----:R-:W-:-:S06]  /*15990*/  IADD3 R2, R2, 0xffffffe, RZ ;  /* 0x0ffffffe02027810 */ /* 0x002fcc0007ffe0ff */
[----:B------:R1:W3:Y:S02]  /*159a0*/  F2I.FTZ.U32.TRUNC.NTZ R3, R2 ;  /* 0x0000000200037305 */ /* 0x0002e4000021f000 */
[----:B-12---:R-:W-:Y:S01]  /*159b0*/  IABS R2, R7 ;  /* 0x0000000700027213 */ /* 0x006fe20000000000 */
[----:B---3--:R-:W-:-:S03]  /*159c0*/  IMAD.MOV R0, RZ, RZ, -R3 ;  /* 0x000000ffff007224 */ /* 0x008fc600078e0a03 */
[----:B------:R-:W-:Y:S01]  /*159d0*/  MOV R5, R2 ;  /* 0x0000000200057202 */ /* 0x000fe20000000f00 */
[----:B------:R-:W-:Y:S01]  /*159e0*/  IMAD.MOV.U32 R10, RZ, RZ, R0 ;  /* 0x000000ffff0a7224 */ /* 0x000fe200078e0000 */
[----:B------:R-:W-:Y:S01]  /*159f0*/  IABS R0, R6 ;  /* 0x0000000600007213 */ /* 0x000fe20000000000 */
[----:B------:R-:W-:Y:S01]  /*15a00*/  IMAD.MOV.U32 R2, RZ, RZ, RZ ;  /* 0x000000ffff027224 */ /* 0x000fe200078e00ff */
[----:B------:R-:W1:Y:S01]  /*15a10*/  I2F.RP R12, R5 ;  /* 0x00000005000c7306 */ /* 0x000e620000209400 */
[----:B------:R-:W-:Y:S01]  /*15a20*/  IMAD R9, R10, R4, RZ ;  /* 0x000000040a097224 */ /* 0x000fe200078e02ff */
[----:B------:R-:W-:Y:S01]  /*15a30*/  IABS R10, R8 ;  /* 0x00000008000a7213 */ /* 0x000fe20000000000 */
[----:B------:R-:W-:Y:S02]  /*15a40*/  IMAD.MOV R0, RZ, RZ, -R0 ;  /* 0x000000ffff007224 */ /* 0x000fe400078e0a00 */
[----:B------:R-:W-:-:S03]  /*15a50*/  IMAD.HI.U32 R9, R3, R9, R2 ;  /* 0x0000000903097227 */ /* 0x000fc600078e0002 */
[----:B------:R-:W-:Y:S01]  /*15a60*/  MOV R3, R0 ;  /* 0x0000000000037202 */ /* 0x000fe20000000f00 */
[----:B------:R-:W-:-:S04]  /*15a70*/  IMAD.MOV.U32 R2, RZ, RZ, R10 ;  /* 0x000000ffff027224 */ /* 0x000fc800078e000a */
[----:B------:R-:W-:-:S04]  /*15a80*/  IMAD.HI.U32 R0, R9, R2, RZ ;  /* 0x0000000209007227 */ /* 0x000fc800078e00ff */
[----:B------:R-:W-:Y:S02]  /*15a90*/  IMAD R2, R0, R3, R2 ;  /* 0x0000000300027224 */ /* 0x000fe400078e0202 */
[----:B-1----:R-:W1:Y:S03]  /*15aa0*/  MUFU.RCP R3, R12 ;  /* 0x0000000c00037308 */ /* 0x002e660000001000 */
        /* <DEDUP_REMOVED lines=9> */
[----:B------:R-:W-:Y:S01]  /*15b40*/  @P2 IADD3 R0, R0, 0x1, RZ ;  /* 0x0000000100002810 */ /* 0x000fe20007ffe0ff */
[----:B-1----:R-:W-:-:S05]  /*15b50*/  IMAD.MOV R2, RZ, RZ, -R3 ;  /* 0x000000ffff027224 */ /* 0x002fca00078e0a03 */
[----:B------:R-:W-:Y:S01]  /*15b60*/  @!P1 IMAD.MOV R0, RZ, RZ, -R0 ;  /* 0x000000ffff009224 */ /* 0x000fe200078e0a00 */
[----:B------:R-:W-:Y:S02]  /*15b70*/  MOV R4, R2 ;  /* 0x0000000200047202 */ /* 0x000fe40000000f00 */
[----:B------:R-:W-:Y:S02]  /*15b80*/  IABS R2, R7 ;  /* 0x0000000700027213 */ /* 0x000fe40000000000 */
[----:B------:R-:W-:Y:S01]  /*15b90*/  @!P0 LOP3.LUT R0, RZ, R6, RZ, 0x33, !PT ;  /* 0x00000006ff008212 */ /* 0x000fe200078e33ff */
[----:B------:R-:W-:Y:S02]  /*15ba0*/  IMAD R4, R4, R5, RZ ;  /* 0x0000000504047224 */ /* 0x000fe400078e02ff */
[----:B------:R-:W-:Y:S01]  /*15bb0*/  IMAD.MOV R9, RZ, RZ, -R2 ;  /* 0x000000ffff097224 */ /* 0x000fe200078e0a02 */
[----:B------:R-:W-:Y:S01]  /*15bc0*/  IABS R10, R0 ;  /* 0x00000000000a7213 */ /* 0x000fe20000000000 */
[----:B------:R-:W-:-:S02]  /*15bd0*/  IMAD.MOV.U32 R2, RZ, RZ, RZ ;  /* 0x000000ffff027224 */ /* 0x000fc400078e00ff */
[----:B------:R-:W-:Y:S02]  /*15be0*/  IMAD R6, R0, R6, RZ ;  /* 0x0000000600067224 */ /* 0x000fe400078e02ff */
[----:B------:R-:W-:Y:S01]  /*15bf0*/  IMAD.HI.U32 R2, R3, R4, R2 ;  /* 0x0000000403027227 */ /* 0x000fe200078e0002 */
[----:B------:R-:W-:Y:S02]  /*15c00*/  MOV R4, R9 ;  /* 0x0000000900047202 */ /* 0x000fe40000000f00 */
[----:B------:R-:W-:Y:S01]  /*15c10*/  IADD3 R213, R8, -R6, RZ ;  /* 0x8000000608d57210 */ /* 0x000fe20007ffe0ff */
[----:B------:R-:W-:-:S04]  /*15c20*/  IMAD.MOV.U32 R3, RZ, RZ, R10 ;  /* 0x000000ffff037224 */ /* 0x000fc800078e000a */
        /* <DEDUP_REMOVED lines=11> */
[----:B------:R-:W-:-:S04]  /*15ce0*/  @!P0 LOP3.LUT R2, RZ, R7, RZ, 0x33, !PT ;  /* 0x00000007ff028212 */ /* 0x000fc800078e33ff */
[----:B------:R-:W-:Y:S01]  /*15cf0*/  IADD3 R3, -R2, RZ, RZ ;  /* 0x000000ff02037210 */ /* 0x000fe20007ffe1ff */
[----:B------:R-:W-:-:S04]  /*15d00*/  IMAD R2, R7, 0x1000000, R2 ;  /* 0x0100000007027824 */ /* 0x000fc800078e0202 */
[----:B------:R-:W-:-:S04]  /*15d10*/  IMAD R0, R7, R3, R0 ;  /* 0x0000000307007224 */ /* 0x000fc800078e0200 */
[----:B------:R-:W-:Y:S01]  /*15d20*/  IMAD R214, R0, 0x10000, R2 ;  /* 0x0001000000d67824 */ /* 0x000fe200078e0202 */
[----:B------:R-:W-:Y:S05]  /*15d30*/  BRA `(.L_x_286) ;  /* 0x0000004000007947 */ /* 0x000fea0003800000 */
.L_x_277:
[----:B------:R-:W-:Y:S01]  /*15d40*/  IMAD.MOV.U32 R212, RZ, RZ, R9 ;  /* 0x000000ffffd47224 */ /* 0x000fe200078e0009 */
[----:B------:R-:W-:Y:S01]  /*15d50*/  MOV R214, RZ ;  /* 0x000000ff00d67202 */ /* 0x000fe20000000f00 */
[----:B------:R-:W-:Y:S01]  /*15d60*/  IMAD.MOV.U32 R213, RZ, RZ, RZ ;  /* 0x000000ffffd57224 */ /* 0x000fe200078e00ff */
[----:B------:R-:W-:Y:S02]  /*15d70*/  MOV R215, c[0x0][0x53c] ;  /* 0x00014f0000d77a02 */ /* 0x000fe40000000f00 */
.L_x_286:
[----:B------:R-:W-:Y:S05]  /*15d80*/  BSYNC B1 ;  /* 0x0000000000017941 */ /* 0x000fea0003800000 */
.L_x_275:
[----:B------:R-:W-:Y:S01]  /*15d90*/  WARPSYNC 0xffffffff ;  /* 0xffffffff00007948 */ /* 0x000fe20003800000 */
[----:B------:R-:W-:Y:S01]  /*15da0*/  BAR.SYNC.DEFER_BLOCKING 0x4, 0x100 ;  /* 0x0104000000007b1d */ /* 0x000fe20000010000 */
[----:B------:R-:W-:-:S13]  /*15db0*/  ISETP.NE.AND P0, PT, R13, RZ, PT ;  /* 0x000000ff0d00720c */ /* 0x000fda0003f05270 */
[----:B------:R3:W-:Y:S04]  /*15dc0*/  @!P0 STS.128 [0x20080], R212 ;  /* 0x020080d4ff008388 */ /* 0x0007e80000000c00 */
[----:B------:R-:W-:Y:S06]  /*15dd0*/  BAR.ARV 0x5, 0x100 ;  /* 0x0144000000007b1d */ /* 0x000fec0000002000 */
.L_x_270:
[----:B-1----:R-:W-:-:S13]  /*15de0*/  ISETP.GE.AND P0, PT, R215, c[0x0][0x53c], PT ;  /* 0x00014f00d7007a0c */ /* 0x002fda0003f06270 */
[----:B--23--:R-:W-:Y:S01]  /*15df0*/  @P0 CALL.REL.NOINC `(.L_x_287) ;  /* 0x0000001000000944 */ /* 0x00cfe20003c00000 */
[----:B------:R-:W-:Y:S05]  /*15e00*/  BRA `(.L_x_288) ;  /* 0xfffeb6f000007947 */ /* 0x000fea000383ffff */
.L_x_287:
[----:B------:R-:W-:Y:S05]  /*15e10*/  EXIT ;  /* 0x000000000000794d */ /* 0x000fea0003800000 */
.L_x_125:
[----:B------:R-:W-:Y:S01]  /*15e20*/  IMAD.MOV.U32 R0, RZ, RZ, R5 ;  /* 0x000000ffff007224 */ /* 0x000fe200078e0005 */
[----:B------:R-:W-:Y:S02]  /*15e30*/  MOV R2, 0x1 ;  /* 0x0000000100027802 */ /* 0x000fe40000000f00 */
[----:B------:R-:W-:Y:S02]  /*15e40*/  MOV R3, 0x15e60 ;  /* 0x00015e6000037802 */ /* 0x000fe40000000f00 */
[----:B--2---:R-:W-:Y:S05]  /*15e50*/  CALL.REL.NOINC `($__internal_6_$__cuda_sm70_shflsync_up_p) ;  /* 0x0000169000007944 */ /* 0x004fea0003c00000 */
[----:B------:R-:W-:Y:S01]  /*15e60*/  MOV R0, R4 ;  /* 0x0000000400007202 */ /* 0x000fe20000000f00 */
[----:B------:R-:W-:Y:S05]  /*15e70*/  BRA `(.L_x_289) ;  /* 0xfffea5d000007947 */ /* 0x000fea000383ffff */
.L_x_126:
[----:B------:R-:W-:Y:S01]  /*15e80*/  IMAD.MOV.U32 R0, RZ, RZ, R5 ;  /* 0x000000ffff007224 */ /* 0x000fe200078e0005 */
[----:B------:R-:W-:Y:S02]  /*15e90*/  MOV R2, 0x2 ;  /* 0x0000000200027802 */ /* 0x000fe40000000f00 */
[----:B------:R-:W-:Y:S02]  /*15ea0*/  MOV R3, 0x15ec0 ;  /* 0x00015ec000037802 */ /* 0x000fe40000000f00 */
[----:B--2---:R-:W-:Y:S05]  /*15eb0*/  CALL.REL.NOINC `($__internal_6_$__cuda_sm70_shflsync_up_p) ;  /* 0x0000163000007944 */ /* 0x004fea0003c00000 */
[----:B------:R-:W-:Y:S01]  /*15ec0*/  SEL R0, R4, RZ, P4 ;  /* 0x000000ff04007207 */ /* 0x000fe20002000000 */
[----:B------:R-:W-:Y:S01]  /*15ed0*/  IMAD.MOV.U32 R2, RZ, RZ, 0x4 ;  /* 0x00000004ff027424 */ /* 0x000fe200078e00ff */
[----:B------:R-:W-:-:S03]  /*15ee0*/  MOV R3, 0x15f10 ;  /* 0x00015f1000037802 */ /* 0x000fc60000000f00 */
[----:B------:R-:W-:Y:S02]  /*15ef0*/  IMAD.IADD R0, R5, 0x1, R0 ;  /* 0x0000000105007824 */ /* 0x000fe400078e0200 */
[----:B------:R-:W-:Y:S05]  /*15f00*/  CALL.REL.NOINC `($__internal_6_$__cuda_sm70_shflsync_up_p) ;  /* 0x000015e000007944 */ /* 0x000fea0003c00000 */
        /* <DEDUP_REMOVED lines=13> */
[----:B------:R-:W-:Y:S01]  /*15fe0*/  IMAD.IADD R4, R0, 0x1, R4 ;  /* 0x0000000100047824 */ /* 0x000fe200078e0204 */
[----:B------:R-:W-:-:S03]  /*15ff0*/  MOV R0, 0x1f ;  /* 0x0000001f00007802 */ /* 0x000fc60000000f00 */
[----:B------:R-:W-:Y:S02]  /*16000*/  IMAD.MOV.U32 R5, RZ, RZ, R4 ;  /* 0x000000ffff057224 */ /* 0x000fe400078e0004 */
[----:B------:R-:W-:Y:S05]  /*16010*/  CALL.REL.NOINC `($__internal_5_$__cuda_sm70_shflsync_idx_p) ;  /* 0x0000148000007944 */ /* 0x000fea0003c00000 */
[----:B------:R-:W-:Y:S05]  /*16020*/  BRA `(.L_x_290) ;  /* 0xfffea52000007947 */ /* 0x000fea000383ffff */
.L_x_128:
[----:B------:R-:W-:Y:S02]  /*16030*/  SEL R0, RZ, 0x1, P0 ;  /* 0x00000001ff007807 */ /* 0x000fe40000000000 */
[----:B------:R-:W-:Y:S02]  /*16040*/  MOV R2, 0x16060 ;  /* 0x0001606000027802 */ /* 0x000fe40000000f00 */
[----:B------:R-:W-:Y:S05]  /*16050*/  CALL.REL.NOINC `($__internal_7_$__cuda_sm70_votesync_ballot) ;  /* 0x0000150000007944 */ /* 0x000fea0003c00000 */
[----:B------:R-:W-:Y:S01]  /*16060*/  MOV R6, R0 ;  /* 0x0000000000067202 */ /* 0x000fe20000000f00 */
[----:B------:R-:W-:Y:S05]  /*16070*/  BRA `(.L_x_291) ;  /* 0xfffea56000007947 */ /* 0x000fea000383ffff */
.L_x_129:
[----:B------:R-:W-:Y:S01]  /*16080*/  IMAD.MOV.U32 R5, RZ, RZ, R8 ;  /* 0x000000ffff057224 */ /* 0x000fe200078e0008 */
[----:B--2---:R-:W-:Y:S01]  /*16090*/  MOV R3, R215 ;  /* 0x000000d700037202 */ /* 0x004fe20000000f00 */
[----:B------:R-:W-:Y:S01]  /*160a0*/  IMAD.MOV.U32 R0, RZ, RZ, 0x1f ;  /* 0x0000001fff007424 */ /* 0x000fe200078e00ff */
[----:B------:R-:W-:Y:S02]  /*160b0*/  MOV R2, 0x160d0 ;  /* 0x000160d000027802 */ /* 0x000fe40000000f00 */
[----:B-1----:R-:W-:Y:S05]  /*160c0*/  CALL.REL.NOINC `($__internal_5_$__cuda_sm70_shflsync_idx_p) ;  /* 0x000013d000007944 */ /* 0x002fea0003c00000 */
[----:B------:R-:W-:Y:S01]  /*160d0*/  IMAD.MOV.U32 R11, RZ, RZ, R0 ;  /* 0x000000ffff0b7224 */ /* 0x000fe200078e0000 */
[----:B------:R-:W-:Y:S01]  /*160e0*/  MOV R5, R7 ;  /* 0x0000000700057202 */ /* 0x000fe20000000f00 */
[----:B------:R-:W-:Y:S01]  /*160f0*/  IMAD.MOV.U32 R7, RZ, RZ, RZ ;  /* 0x000000ffff077224 */ /* 0x000fe200078e00ff */
[----:B------:R-:W-:Y:S01]  /*16100*/  MOV R3, R215 ;  /* 0x000000d700037202 */ /* 0x000fe20000000f00 */
[----:B------:R-:W-:Y:S01]  /*16110*/  IMAD.MOV.U32 R0, RZ, RZ, 0x1f ;  /* 0x0000001fff007424 */ /* 0x000fe200078e00ff */
[----:B------:R-:W-:-:S02]  /*16120*/  MOV R2, 0x16140 ;  /* 0x0001614000027802 */ /* 0x000fc40000000f00 */
[----:B------:R-:W-:Y:S05]  /*16130*/  CALL.REL.NOINC `($__internal_5_$__cuda_sm70_shflsync_idx_p) ;  /* 0x0000136000007944 */ /* 0x000fea0003c00000 */
[----:B------:R-:W-:Y:S01]  /*16140*/  MOV R10, R0 ;  /* 0x00000000000a7202 */ /* 0x000fe20000000f00 */
[----:B------:R-:W-:Y:S05]  /*16150*/  BRA `(.L_x_292) ;  /* 0xfffea4d000007947 */ /* 0x000fea000383ffff */
.L_x_132:
[----:B------:R-:W-:Y:S01]  /*16160*/  IMAD.MOV.U32 R5, RZ, RZ, R4 ;  /* 0x000000ffff057224 */ /* 0x000fe200078e0004 */
[----:B------:R-:W-:-:S02]  /*16170*/  MOV R0, 0x1f ;  /* 0x0000001f00007802 */ /* 0x000fc40000000f00 */
[----:B------:R-:W-:Y:S02]  /*16180*/  MOV R2, 0x161a0 ;  /* 0x000161a000027802 */ /* 0x000fe40000000f00 */
[----:B-1----:R-:W-:Y:S05]  /*16190*/  CALL.REL.NOINC `($__internal_5_$__cuda_sm70_shflsync_idx_p) ;  /* 0x0000130000007944 */ /* 0x002fea0003c00000 */
[----:B------:R-:W-:Y:S01]  /*161a0*/  MOV R7, R0 ;  /* 0x0000000000077202 */ /* 0x000fe20000000f00 */
[----:B------:R-:W-:Y:S05]  /*161b0*/  BRA `(.L_x_131) ;  /* 0xfffea4d000007947 */ /* 0x000fea000383ffff */
.L_x_162:
[----:B------:R-:W-:Y:S01]  /*161c0*/  IMAD.MOV.U32 R5, RZ, RZ, R19 ;  /* 0x000000ffff057224 */ /* 0x000fe200078e0013 */
[----:B------:R-:W-:Y:S01]  /*161d0*/  MOV R3, RZ ;  /* 0x000000ff00037202 */ /* 0x000fe20000000f00 */
[----:B------:R-:W-:Y:S01]  /*161e0*/  IMAD.MOV.U32 R0, RZ, RZ, 0x181f ;  /* 0x0000181fff007424 */ /* 0x000fe200078e00ff */
[----:B------:R-:W-:Y:S02]  /*161f0*/  MOV R2, 0x16210 ;  /* 0x0001621000027802 */ /* 0x000fe40000000f00 */
[----:B-----5:R-:W-:Y:S05]  /*16200*/  CALL.REL.NOINC `($__internal_5_$__cuda_sm70_shflsync_idx_p) ;  /* 0x0000129000007944 */ /* 0x020fea0003c00000 */
[----:B------:R-:W-:Y:S01]  /*16210*/  MOV R4, R0 ;  /* 0x0000000000047202 */ /* 0x000fe20000000f00 */
[----:B------:R-:W-:Y:S05]  /*16220*/  BRA `(.L_x_293) ;  /* 0xffff00d000007947 */ /* 0x000fea000383ffff */
.L_x_163:
[----:B------:R-:W-:Y:S01]  /*16230*/  IMAD.MOV.U32 R5, RZ, RZ, R21 ;  /* 0x000000ffff057224 */ /* 0x000fe200078e0015 */
[----:B------:R-:W-:Y:S01]  /*16240*/  MOV R3, RZ ;  /* 0x000000ff00037202 */ /* 0x000fe20000000f00 */
[----:B------:R-:W-:Y:S01]  /*16250*/  IMAD.MOV.U32 R0, RZ, RZ, 0x181f ;  /* 0x0000181fff007424 */ /* 0x000fe200078e00ff */
[----:B------:R-:W-:Y:S02]  /*16260*/  MOV R2, 0x16280 ;  /* 0x0001628000027802 */ /* 0x000fe40000000f00 */
[----:B-12--5:R-:W-:Y:S05]  /*16270*/  CALL.REL.NOINC `($__internal_5_$__cuda_sm70_shflsync_idx_p) ;  /* 0x0000122000007944 */ /* 0x026fea0003c00000 */
[----:B------:R-:W-:Y:S05]  /*16280*/  BRA `(.L_x_294) ;  /* 0xffff009000007947 */ /* 0x000fea000383ffff */
.L_x_166:
[----:B------:R-:W-:Y:S01]  /*16290*/  IMAD.MOV.U32 R5, RZ, RZ, R19 ;  /* 0x000000ffff057224 */ /* 0x000fe200078e0013 */
[----:B--2---:R-:W-:Y:S01]  /*162a0*/  MOV R3, 0x1 ;  /* 0x0000000100037802 */ /* 0x004fe20000000f00 */
[----:B----4-:R-:W-:Y:S01]  /*162b0*/  IMAD.MOV.U32 R0, RZ, RZ, 0x181f ;  /* 0x0000181fff007424 */ /* 0x010fe200078e00ff */
[----:B------:R-:W-:-:S02]  /*162c0*/  MOV R2, 0x162e0 ;  /* 0x000162e000027802 */ /* 0x000fc40000000f00 */
[----:B-1-3-5:R-:W-:Y:S05]  /*162d0*/  CALL.REL.NOINC `($__internal_5_$__cuda_sm70_shflsync_idx_p) ;  /* 0x000011c000007944 */ /* 0x02afea0003c00000 */
[----:B------:R-:W-:Y:S01]  /*162e0*/  IMAD.MOV.U32 R6, RZ, RZ, R0 ;  /* 0x000000ffff067224 */ /* 0x000fe200078e0000 */
[----:B------:R-:W-:Y:S01]  /*162f0*/  MOV R3, 0x1 ;  /* 0x0000000100037802 */ /* 0x000fe20000000f00 */
[----:B------:R-:W-:Y:S01]  /*16300*/  IMAD.MOV.U32 R5, RZ, RZ, R21 ;  /* 0x000000ffff057224 */ /* 0x000fe200078e0015 */
[----:B------:R-:W-:-:S02]  /*16310*/  MOV R0, 0x181f ;  /* 0x0000181f00007802 */ /* 0x000fc40000000f00 */
[----:B------:R-:W-:Y:S02]  /*16320*/  MOV R2, 0x16340 ;  /* 0x0001634000027802 */ /* 0x000fe40000000f00 */
[----:B------:R-:W-:Y:S05]  /*16330*/  CALL.REL.NOINC `($__internal_5_$__cuda_sm70_shflsync_idx_p) ;  /* 0x0000116000007944 */ /* 0x000fea0003c00000 */
[----:B------:R-:W-:Y:S05]  /*16340*/  BRA `(.L_x_295) ;  /* 0xffff01a000007947 */ /* 0x000fea000383ffff */
.L_x_169:
[----:B------:R-:W-:Y:S01]  /*16350*/  IMAD.MOV.U32 R5, RZ, RZ, R19 ;  /* 0x000000ffff057224 */ /* 0x000fe200078e0013 */
[----:B-1----:R-:W-:Y:S01]  /*16360*/  MOV R3, 0x2 ;  /* 0x0000000200037802 */ /* 0x002fe20000000f00 */
[----:B----4-:R-:W-:Y:S01]  /*16370*/  IMAD.MOV.U32 R0, RZ, RZ, 0x181f ;  /* 0x0000181fff007424 */ /* 0x010fe200078e00ff */
[----:B------:R-:W-:Y:S02]  /*16380*/  MOV R2, 0x163a0 ;  /* 0x000163a000027802 */ /* 0x000fe40000000f00 */
[----:B--23-5:R-:W-:Y:S05]  /*16390*/  CALL.REL.NOINC `($__internal_5_$__cuda_sm70_shflsync_idx_p) ;  /* 0x0000110000007944 */ /* 0x02cfea0003c00000 */
[----:B------:R-:W-:Y:S01]  /*163a0*/  MOV R6, R0 ;  /* 0x0000000000067202 */ /* 0x000fe20000000f00 */
[----:B------:R-:W-:Y:S05]  /*163b0*/  BRA `(.L_x_296) ;  /* 0xffff02b000007947 */ /* 0x000fea000383ffff */
.L_x_170:
[----:B------:R-:W-:Y:S01]  /*163c0*/  IMAD.MOV.U32 R5, RZ, RZ, R21 ;  /* 0x000000ffff057224 */ /* 0x000fe200078e0015 */
[----:B------:R-:W-:Y:S01]  /*163d0*/  MOV R3, 0x2 ;  /* 0x0000000200037802 */ /* 0x000fe20000000f00 */
[----:B----4-:R-:W-:Y:S01]  /*163e0*/  IMAD.MOV.U32 R0, RZ, RZ, 0x181f ;  /* 0x0000181fff007424 */ /* 0x010fe200078e00ff */
[----:B------:R-:W-:Y:S02]  /*163f0*/  MOV R2, 0x16410 ;  /* 0x0001641000027802 */ /* 0x000fe40000000f00 */
[----:B-123-5:R-:W-:Y:S05]  /*16400*/  CALL.REL.NOINC `($__internal_5_$__cuda_sm70_shflsync_idx_p) ;  /* 0x0000109000007944 */ /* 0x02efea0003c00000 */
[----:B------:R-:W-:Y:S05]  /*16410*/  BRA `(.L_x_297) ;  /* 0xffff027000007947 */ /* 0x000fea000383ffff */
.L_x_173:
[----:B------:R-:W-:Y:S01]  /*16420*/  IMAD.MOV.U32 R5, RZ, RZ, R19 ;  /* 0x000000ffff057224 */ /* 0x000fe200078e0013 */
[----:B-1----:R-:W-:Y:S01]  /*16430*/  MOV R3, 0x3 ;  /* 0x0000000300037802 */ /* 0x002fe20000000f00 */
[----:B------:R-:W-:Y:S01]  /*16440*/  IMAD.MOV.U32 R0, RZ, RZ, 0x181f ;  /* 0x0000181fff007424 */ /* 0x000fe200078e00ff */
[----:B------:R-:W-:-:S02]  /*16450*/  MOV R2, 0x16470 ;  /* 0x0001647000027802 */ /* 0x000fc40000000f00 */
[----:B--2345:R-:W-:Y:S05]  /*16460*/  CALL.REL.NOINC `($__internal_5_$__cuda_sm70_shflsync_idx_p) ;  /* 0x0000103000007944 */ /* 0x03cfea0003c00000 */
[----:B------:R-:W-:Y:S01]  /*16470*/  IMAD.MOV.U32 R6, RZ, RZ, R0 ;  /* 0x000000ffff067224 */ /* 0x000fe200078e0000 */
[----:B------:R-:W-:Y:S01]  /*16480*/  MOV R3, 0x3 ;  /* 0x0000000300037802 */ /* 0x000fe20000000f00 */
[----:B------:R-:W-:Y:S01]  /*16490*/  IMAD.MOV.U32 R5, RZ, RZ, R21 ;  /* 0x000000ffff057224 */ /* 0x000fe200078e0015 */
[----:B------:R-:W-:-:S02]  /*164a0*/  MOV R0, 0x181f ;  /* 0x0000181f00007802 */ /* 0x000fc40000000f00 */
[----:B------:R-:W-:Y:S02]  /*164b0*/  MOV R2, 0x164d0 ;  /* 0x000164d000027802 */ /* 0x000fe40000000f00 */
[----:B------:R-:W-:Y:S05]  /*164c0*/  CALL.REL.NOINC `($__internal_5_$__cuda_sm70_shflsync_idx_p) ;  /* 0x00000fd000007944 */ /* 0x000fea0003c00000 */
[----:B------:R-:W-:Y:S05]  /*164d0*/  BRA `(.L_x_298) ;  /* 0xffff032000007947 */ /* 0x000fea000383ffff */
.L_x_230:
[----:B------:R-:W-:Y:S01]  /*164e0*/  IMAD.MOV.U32 R2, RZ, RZ, R190 ;  /* 0x000000ffff027224 */ /* 0x000fe200078e00be */
[----:B------:R-:W-:Y:S01]  /*164f0*/  MOV R7, 0x1f ;  /* 0x0000001f00077802 */ /* 0x000fe20000000f00 */
[----:B------:R-:W-:Y:S01]  /*16500*/  IMAD.MOV.U32 R5, RZ, RZ, 0x2 ;  /* 0x00000002ff057424 */ /* 0x000fe200078e00ff */
[----:B------:R-:W-:Y:S02]  /*16510*/  MOV R6, 0xffffffff ;  /* 0xffffffff00067802 */ /* 0x000fe40000000f00 */
[----:B------:R-:W-:Y:S02]  /*16520*/  MOV R3, 0x16540 ;  /* 0x0001654000037802 */ /* 0x000fe40000000f00 */
[----:B------:R-:W-:Y:S05]  /*16530*/  CALL.REL.NOINC `($__internal_4_$__cuda_sm70_shflsync_bfly_p) ;  /* 0x00000f1000007944 */ /* 0x000fea0003c00000 */
[----:B------:R-:W-:Y:S01]  /*16540*/  FADD.FTZ R0, R190, R5 ;  /* 0x00000005be007221 */ /* 0x000fe20000010000 */
[----:B------:R-:W-:Y:S02]  /*16550*/  MOV R5, 0x1 ;  /* 0x0000000100057802 */ /* 0x000fe40000000f00 */
[----:B------:R-:W-:Y:S02]  /*16560*/  MOV R3, 0x16590 ;  /* 0x0001659000037802 */ /* 0x000fe40000000f00 */
[----:B------:R-:W-:-:S02]  /*16570*/  MOV R2, R0 ;  /* 0x0000000000027202 */ /* 0x000fc40000000f00 */
[----:B------:R-:W-:Y:S05]  /*16580*/  CALL.REL.NOINC `($__internal_4_$__cuda_sm70_shflsync_bfly_p) ;  /* 0x00000ec000007944 */ /* 0x000fea0003c00000 */
[----:B------:R-:W-:Y:S01]  /*16590*/  FADD.FTZ R0, R0, R5 ;  /* 0x0000000500007221 */ /* 0x000fe20000010000 */
[----:B------:R-:W-:-:S02]  /*165a0*/  MOV R2, R189 ;  /* 0x000000bd00027202 */ /* 0x000fc40000000f00 */
[----:B------:R-:W-:Y:S02]  /*165b0*/  MOV R5, 0x2 ;  /* 0x0000000200057802 */ /* 0x000fe40000000f00 */
[----:B------:R-:W-:Y:S02]  /*165c0*/  MOV R3, 0x165e0 ;  /* 0x000165e000037802 */ /* 0x000fe40000000f00 */
[----:B------:R-:W-:Y:S05]  /*165d0*/  CALL.REL.NOINC `($__internal_4_$__cuda_sm70_shflsync_bfly_p) ;  /* 0x00000e7000007944 */ /* 0x000fea0003c00000 */
[----:B------:R-:W-:Y:S01]  /*165e0*/  FADD.FTZ R4, R189, R5 ;  /* 0x00000005bd047221 */ /* 0x000fe20000010000 */
[----:B------:R-:W-:Y:S02]  /*165f0*/  MOV R5, 0x1 ;  /* 0x0000000100057802 */ /* 0x000fe40000000f00 */
[----:B------:R-:W-:Y:S02]  /*16600*/  MOV R3, 0x16630 ;  /* 0x0001663000037802 */ /* 0x000fe40000000f00 */
[----:B------:R-:W-:Y:S02]  /*16610*/  MOV R2, R4 ;  /* 0x0000000400027202 */ /* 0x000fe40000000f00 */
[----:B------:R-:W-:Y:S05]  /*16620*/  CALL.REL.NOINC `($__internal_4_$__cuda_sm70_shflsync_bfly_p) ;  /* 0x00000e2000007944 */ /* 0x000fea0003c00000 */
[----:B------:R-:W-:Y:S01]  /*16630*/  MOV R3, R5 ;  /* 0x0000000500037202 */ /* 0x000fe20000000f00 */
[----:B------:R-:W-:Y:S05]  /*16640*/  BRA `(.L_x_299) ;  /* 0xffffa36000007947 */ /* 0x000fea000383ffff */
.L_x_237:
[----:B--234-:R-:W-:Y:S01]  /*16650*/  IMAD.MOV.U32 R5, RZ, RZ, R15 ;  /* 0x000000ffff057224 */ /* 0x01cfe200078e000f */
[----:B------:R-:W-:Y:S01]  /*16660*/  MOV R3, RZ ;  /* 0x000000ff00037202 */ /* 0x000fe20000000f00 */
[----:B------:R-:W-:Y:S01]  /*16670*/  IMAD.MOV.U32 R0, RZ, RZ, 0x181f ;  /* 0x0000181fff007424 */ /* 0x000fe200078e00ff */
[----:B------:R-:W-:-:S02]  /*16680*/  MOV R2, 0x166a0 ;  /* 0x000166a000027802 */ /* 0x000fc40000000f00 */
[----:B-1----:R-:W-:Y:S05]  /*16690*/  CALL.REL.NOINC `($__internal_5_$__cuda_sm70_shflsync_idx_p) ;  /* 0x00000e0000007944 */ /* 0x002fea0003c00000 */
[----:B------:R-:W-:Y:S01]  /*166a0*/  MOV R12, R0 ;  /* 0x00000000000c7202 */ /* 0x000fe20000000f00 */
[----:B------:R-:W-:Y:S05]  /*166b0*/  BRA `(.L_x_300) ;  /* 0xffffbea000007947 */ /* 0x000fea000383ffff */
.L_x_238:
[----:B------:R-:W-:Y:S01]  /*166c0*/  IMAD.MOV.U32 R5, RZ, RZ, R16 ;  /* 0x000000ffff057224 */ /* 0x000fe200078e0010 */
[----:B------:R-:W-:Y:S01]  /*166d0*/  MOV R3, RZ ;  /* 0x000000ff00037202 */ /* 0x000fe20000000f00 */
[----:B------:R-:W-:Y:S01]  /*166e0*/  IMAD.MOV.U32 R0, RZ, RZ, 0x181f ;  /* 0x0000181fff007424 */ /* 0x000fe200078e00ff */
[----:B------:R-:W-:-:S02]  /*166f0*/  MOV R2, 0x16710 ;  /* 0x0001671000027802 */ /* 0x000fc40000000f00 */
[----:B-123--:R-:W-:Y:S05]  /*16700*/  CALL.REL.NOINC `($__internal_5_$__cuda_sm70_shflsync_idx_p) ;  /* 0x00000d9000007944 */ /* 0x00efea0003c00000 */
[----:B------:R-:W-:Y:S05]  /*16710*/  BRA `(.L_x_301) ;  /* 0xffffbe6000007947 */ /* 0x000fea000383ffff */
.L_x_241:
[----:B------:R-:W-:Y:S01]  /*16720*/  IMAD.MOV.U32 R5, RZ, RZ, R15 ;  /* 0x000000ffff057224 */ /* 0x000fe200078e000f */
[----:B--2---:R-:W-:Y:S01]  /*16730*/  MOV R3, 0x1 ;  /* 0x0000000100037802 */ /* 0x004fe20000000f00 */
[----:B------:R-:W-:Y:S01]  /*16740*/  IMAD.MOV.U32 R0, RZ, RZ, 0x181f ;  /* 0x0000181fff007424 */ /* 0x000fe200078e00ff */
[----:B------:R-:W-:-:S02]  /*16750*/  MOV R2, 0x16770 ;  /* 0x0001677000027802 */ /* 0x000fc40000000f00 */
[----:B-1-34-:R-:W-:Y:S05]  /*16760*/  CALL.REL.NOINC `($__internal_5_$__cuda_sm70_shflsync_idx_p) ;  /* 0x00000d3000007944 */ /* 0x01afea0003c00000 */
[----:B------:R-:W-:Y:S01]  /*16770*/  IMAD.MOV.U32 R12, RZ, RZ, R0 ;  /* 0x000000ffff0c7224 */ /* 0x000fe200078e0000 */
[----:B------:R-:W-:Y:S01]  /*16780*/  MOV R3, 0x1 ;  /* 0x0000000100037802 */ /* 0x000fe20000000f00 */
[----:B------:R-:W-:Y:S01]  /*16790*/  IMAD.MOV.U32 R5, RZ, RZ, R16 ;  /* 0x000000ffff057224 */ /* 0x000fe200078e0010 */
[----:B------:R-:W-:-:S02]  /*167a0*/  MOV R0, 0x181f ;  /* 0x0000181f00007802 */ /* 0x000fc40000000f00 */
[----:B------:R-:W-:Y:S02]  /*167b0*/  MOV R2, 0x167d0 ;  /* 0x000167d000027802 */ /* 0x000fe40000000f00 */
[----:B------:R-:W-:Y:S05]  /*167c0*/  CALL.REL.NOINC `($__internal_5_$__cuda_sm70_shflsync_idx_p) ;  /* 0x00000cd000007944 */ /* 0x000fea0003c00000 */
[----:B------:R-:W-:Y:S05]  /*167d0*/  BRA `(.L_x_302) ;  /* 0xffffbf8000007947 */ /* 0x000fea000383ffff */
.L_x_244:
[----:B------:R-:W-:Y:S01]  /*167e0*/  IMAD.MOV.U32 R5, RZ, RZ, R15 ;  /* 0x000000ffff057224 */ /* 0x000fe200078e000f */
[----:B--2---:R-:W-:Y:S01]  /*167f0*/  MOV R3, 0x2 ;  /* 0x0000000200037802 */ /* 0x004fe20000000f00 */
[----:B------:R-:W-:Y:S01]  /*16800*/  IMAD.MOV.U32 R0, RZ, RZ, 0x181f ;  /* 0x0000181fff007424 */ /* 0x000fe200078e00ff */
[----:B------:R-:W-:Y:S02]  /*16810*/  MOV R2, 0x16830 ;  /* 0x0001683000027802 */ /* 0x000fe40000000f00 */
[----:B-1-34-:R-:W-:Y:S05]  /*16820*/  CALL.REL.NOINC `($__internal_5_$__cuda_sm70_shflsync_idx_p) ;  /* 0x00000c7000007944 */ /* 0x01afea0003c00000 */
[----:B------:R-:W-:Y:S01]  /*16830*/  MOV R12, R0 ;  /* 0x00000000000c7202 */ /* 0x000fe20000000f00 */
[----:B------:R-:W-:Y:S05]  /*16840*/  BRA `(.L_x_303) ;  /* 0xffffc08000007947 */ /* 0x000fea000383ffff */
.L_x_245:
[----:B------:R-:W-:Y:S01]  /*16850*/  IMAD.MOV.U32 R5, RZ, RZ, R16 ;  /* 0x000000ffff057224 */ /* 0x000fe200078e0010 */
[----:B--2---:R-:W-:Y:S01]  /*16860*/  MOV R3, 0x2 ;  /* 0x0000000200037802 */ /* 0x004fe20000000f00 */
[----:B------:R-:W-:Y:S01]  /*16870*/  IMAD.MOV.U32 R0, RZ, RZ, 0x181f ;  /* 0x0000181fff007424 */ /* 0x000fe200078e00ff */
[----:B------:R-:W-:Y:S02]  /*16880*/  MOV R2, 0x168a0 ;  /* 0x000168a000027802 */ /* 0x000fe40000000f00 */
[----:B-1-34-:R-:W-:Y:S05]  /*16890*/  CALL.REL.NOINC `($__internal_5_$__cuda_sm70_shflsync_idx_p) ;  /* 0x00000c0000007944 */ /* 0x01afea0003c00000 */
[----:B------:R-:W-:Y:S05]  /*168a0*/  BRA `(.L_x_304) ;  /* 0xffffc04000007947 */ /* 0x000fea000383ffff */
.L_x_248:
[----:B------:R-:W-:Y:S01]  /*168b0*/  IMAD.MOV.U32 R5, RZ, RZ, R15 ;  /* 0x000000ffff057224 */ /* 0x000fe200078e000f */
[----:B---3--:R-:W-:Y:S01]  /*168c0*/  MOV R3, 0x3 ;  /* 0x0000000300037802 */ /* 0x008fe20000000f00 */
[----:B----4-:R-:W-:Y:S01]  /*168d0*/  IMAD.MOV.U32 R0, RZ, RZ, 0x181f ;  /* 0x0000181fff007424 */ /* 0x010fe200078e00ff */
[----:B------:R-:W-:-:S02]  /*168e0*/  MOV R2, 0x16900 ;  /* 0x0001690000027802 */ /* 0x000fc40000000f00 */
[----:B-12---:R-:W-:Y:S05]  /*168f0*/  CALL.REL.NOINC `($__internal_5_$__cuda_sm70_shflsync_idx_p) ;  /* 0x00000ba000007944 */ /* 0x006fea0003c00000 */
[----:B------:R-:W-:Y:S01]  /*16900*/  IMAD.MOV.U32 R10, RZ, RZ, R0 ;  /* 0x000000ffff0a7224 */ /* 0x000fe200078e0000 */
[----:B------:R-:W-:Y:S01]  /*16910*/  MOV R3, 0x3 ;  /* 0x0000000300037802 */ /* 0x000fe20000000f00 */
[----:B------:R-:W-:Y:S01]  /*16920*/  IMAD.MOV.U32 R5, RZ, RZ, R16 ;  /* 0x000000ffff057224 */ /* 0x000fe200078e0010 */
[----:B------:R-:W-:-:S02]  /*16930*/  MOV R0, 0x181f ;  /* 0x0000181f00007802 */ /* 0x000fc40000000f00 */
[----:B------:R-:W-:Y:S02]  /*16940*/  MOV R2, 0x16960 ;  /* 0x0001696000027802 */ /* 0x000fe40000000f00 */
[----:B------:R-:W-:Y:S05]  /*16950*/  CALL.REL.NOINC `($__internal_5_$__cuda_sm70_shflsync_idx_p) ;  /* 0x00000b4000007944 */ /* 0x000fea0003c00000 */
[----:B------:R-:W-:Y:S05]  /*16960*/  BRA `(.L_x_305) ;  /* 0xffffc10000007947 */ /* 0x000fea000383ffff */
.L_x_250:
[----:B------:R-:W-:Y:S01]  /*16970*/  IMAD.MOV.U32 R5, RZ, RZ, R16 ;  /* 0x000000ffff057224 */ /* 0x000fe200078e0010 */
[----:B------:R-:W-:Y:S01]  /*16980*/  MOV R3, RZ ;  /* 0x000000ff00037202 */ /* 0x000fe20000000f00 */
[----:B------:R-:W-:Y:S01]  /*16990*/  IMAD.MOV.U32 R0, RZ, RZ, 0x1c1f ;  /* 0x00001c1fff007424 */ /* 0x000fe200078e00ff */
[----:B------:R-:W-:Y:S02]  /*169a0*/  MOV R2, 0x169c0 ;  /* 0x000169c000027802 */ /* 0x000fe40000000f00 */
[----:B------:R-:W-:Y:S05]  /*169b0*/  CALL.REL.NOINC `($__internal_5_$__cuda_sm70_shflsync_idx_p) ;  /* 0x00000ae000007944 */ /* 0x000fea0003c00000 */
[----:B------:R-:W-:Y:S01]  /*169c0*/  MOV R4, R0 ;  /* 0x0000000000047202 */ /* 0x000fe20000000f00 */
[----:B------:R-:W-:Y:S05]  /*169d0*/  BRA `(.L_x_306) ;  /* 0xffffc3f000007947 */ /* 0x000fea000383ffff */
.L_x_251:
[----:B------:R-:W-:Y:S01]  /*169e0*/  IMAD.MOV.U32 R5, RZ, RZ, R17 ;  /* 0x000000ffff057224 */ /* 0x000fe200078e0011 */
[----:B------:R-:W-:Y:S01]  /*169f0*/  MOV R3, RZ ;  /* 0x000000ff00037202 */ /* 0x000fe20000000f00 */
[----:B------:R-:W-:Y:S01]  /*16a00*/  IMAD.MOV.U32 R0, RZ, RZ, 0x1c1f ;  /* 0x00001c1fff007424 */ /* 0x000fe200078e00ff */
[----:B------:R-:W-:Y:S02]  /*16a10*/  MOV R2, 0x16a30 ;  /* 0x00016a3000027802 */ /* 0x000fe40000000f00 */
[----:B-12---:R-:W-:Y:S05]  /*16a20*/  CALL.REL.NOINC `($__internal_5_$__cuda_sm70_shflsync_idx_p) ;  /* 0x00000a7000007944 */ /* 0x006fea0003c00000 */
[----:B------:R-:W-:Y:S05]  /*16a30*/  BRA `(.L_x_307) ;  /* 0xffffc3b000007947 */ /* 0x000fea000383ffff */
.L_x_254:
[----:B------:R-:W-:Y:S01]  /*16a40*/  IMAD.MOV.U32 R5, RZ, RZ, R16 ;  /* 0x000000ffff057224 */ /* 0x000fe200078e0010 */
[----:B------:R-:W-:Y:S01]  /*16a50*/  MOV R3, 0x1 ;  /* 0x0000000100037802 */ /* 0x000fe20000000f00 */
[----:B----4-:R-:W-:Y:S01]  /*16a60*/  IMAD.MOV.U32 R0, RZ, RZ, 0x1c1f ;  /* 0x00001c1fff007424 */ /* 0x010fe200078e00ff */
[----:B------:R-:W-:-:S02]  /*16a70*/  MOV R2, 0x16a90 ;  /* 0x00016a9000027802 */ /* 0x000fc40000000f00 */
[----:B-123--:R-:W-:Y:S05]  /*16a80*/  CALL.REL.NOINC `($__internal_5_$__cuda_sm70_shflsync_idx_p) ;  /* 0x00000a1000007944 */ /* 0x00efea0003c00000 */
[----:B------:R-:W-:Y:S01]  /*16a90*/  IMAD.MOV.U32 R4, RZ, RZ, R0 ;  /* 0x000000ffff047224 */ /* 0x000fe200078e0000 */
[----:B------:R-:W-:Y:S01]  /*16aa0*/  MOV R3, 0x1 ;  /* 0x0000000100037802 */ /* 0x000fe20000000f00 */
[----:B------:R-:W-:Y:S01]  /*16ab0*/  IMAD.MOV.U32 R5, RZ, RZ, R17 ;  /* 0x000000ffff057224 */ /* 0x000fe200078e0011 */
[----:B------:R-:W-:-:S02]  /*16ac0*/  MOV R0, 0x1c1f ;  /* 0x00001c1f00007802 */ /* 0x000fc40000000f00 */
[----:B------:R-:W-:Y:S02]  /*16ad0*/  MOV R2, 0x16af0 ;  /* 0x00016af000027802 */ /* 0x000fe40000000f00 */
[----:B------:R-:W-:Y:S05]  /*16ae0*/  CALL.REL.NOINC `($__internal_5_$__cuda_sm70_shflsync_idx_p) ;  /* 0x000009b000007944 */ /* 0x000fea0003c00000 */
[----:B------:R-:W-:Y:S05]  /*16af0*/  BRA `(.L_x_308) ;  /* 0xffffce9000007947 */ /* 0x000fea000383ffff */
.L_x_258:
[----:B------:R-:W-:Y:S01]  /*16b00*/  IMAD.MOV.U32 R5, RZ, RZ, R13 ;  /* 0x000000ffff057224 */ /* 0x000fe200078e000d */
[----:B------:R-:W-:Y:S01]  /*16b10*/  MOV R3, RZ ;  /* 0x000000ff00037202 */ /* 0x000fe20000000f00 */
[----:B------:R-:W-:Y:S01]  /*16b20*/  IMAD.MOV.U32 R0, RZ, RZ, 0x181f ;  /* 0x0000181fff007424 */ /* 0x000fe200078e00ff */
[----:B------:R-:W-:Y:S02]  /*16b30*/  MOV R2, 0x16b50 ;  /* 0x00016b5000027802 */ /* 0x000fe40000000f00 */
[----:B------:R-:W-:Y:S05]  /*16b40*/  CALL.REL.NOINC `($__internal_5_$__cuda_sm70_shflsync_idx_p) ;  /* 0x0000095000007944 */ /* 0x000fea0003c00000 */
[----:B------:R-:W-:Y:S01]  /*16b50*/  MOV R12, R0 ;  /* 0x00000000000c7202 */ /* 0x000fe20000000f00 */
[----:B------:R-:W-:Y:S05]  /*16b60*/  BRA `(.L_x_309) ;  /* 0xffffe0c000007947 */ /* 0x000fea000383ffff */
.L_x_259:
[----:B------:R-:W-:Y:S01]  /*16b70*/  IMAD.MOV.U32 R5, RZ, RZ, R16 ;  /* 0x000000ffff057224 */ /* 0x000fe200078e0010 */
[----:B------:R-:W-:Y:S01]  /*16b80*/  MOV R3, RZ ;  /* 0x000000ff00037202 */ /* 0x000fe20000000f00 */
[----:B------:R-:W-:Y:S01]  /*16b90*/  IMAD.MOV.U32 R0, RZ, RZ, 0x181f ;  /* 0x0000181fff007424 */ /* 0x000fe200078e00ff */
[----:B------:R-:W-:Y:S02]  /*16ba0*/  MOV R2, 0x16bc0 ;  /* 0x00016bc000027802 */ /* 0x000fe40000000f00 */
[----:B-12---:R-:W-:Y:S05]  /*16bb0*/  CALL.REL.NOINC `($__internal_5_$__cuda_sm70_shflsync_idx_p) ;  /* 0x000008e000007944 */ /* 0x006fea0003c00000 */
[----:B------:R-:W-:Y:S05]  /*16bc0*/  BRA `(.L_x_310) ;  /* 0xffffe08000007947 */ /* 0x000fea000383ffff */
.L_x_262:
[----:B------:R-:W-:Y:S01]  /*16bd0*/  IMAD.MOV.U32 R5, RZ, RZ, R13 ;  /* 0x000000ffff057224 */ /* 0x000fe200078e000d */
[----:B--2---:R-:W-:Y:S01]  /*16be0*/  MOV R3, 0x1 ;  /* 0x0000000100037802 */ /* 0x004fe20000000f00 */
[----:B----4-:R-:W-:Y:S01]  /*16bf0*/  IMAD.MOV.U32 R0, RZ, RZ, 0x181f ;  /* 0x0000181fff007424 */ /* 0x010fe200078e00ff */
[----:B------:R-:W-:-:S02]  /*16c00*/  MOV R2, 0x16c20 ;  /* 0x00016c2000027802 */ /* 0x000fc40000000f00 */
[----:B-1-3--:R-:W-:Y:S05]  /*16c10*/  CALL.REL.NOINC `($__internal_5_$__cuda_sm70_shflsync_idx_p) ;  /* 0x0000088000007944 */ /* 0x00afea0003c00000 */
[----:B------:R-:W-:Y:S01]  /*16c20*/  IMAD.MOV.U32 R12, RZ, RZ, R0 ;  /* 0x000000ffff0c7224 */ /* 0x000fe200078e0000 */
[----:B------:R-:W-:Y:S01]  /*16c30*/  MOV R3, 0x1 ;  /* 0x0000000100037802 */ /* 0x000fe20000000f00 */
[----:B------:R-:W-:Y:S01]  /*16c40*/  IMAD.MOV.U32 R5, RZ, RZ, R16 ;  /* 0x000000ffff057224 */ /* 0x000fe200078e0010 */
[----:B------:R-:W-:-:S02]  /*16c50*/  MOV R0, 0x181f ;  /* 0x0000181f00007802 */ /* 0x000fc40000000f00 */
[----:B------:R-:W-:Y:S02]  /*16c60*/  MOV R2, 0x16c80 ;  /* 0x00016c8000027802 */ /* 0x000fe40000000f00 */
[----:B------:R-:W-:Y:S05]  /*16c70*/  CALL.REL.NOINC `($__internal_5_$__cuda_sm70_shflsync_idx_p) ;  /* 0x0000082000007944 */ /* 0x000fea0003c00000 */
[----:B------:R-:W-:Y:S05]  /*16c80*/  BRA `(.L_x_311) ;  /* 0xffffe1b000007947 */ /* 0x000fea000383ffff */
.L_x_265:
[----:B------:R-:W-:Y:S01]  /*16c90*/  IMAD.MOV.U32 R5, RZ, RZ, R13 ;  /* 0x000000ffff057224 */ /* 0x000fe200078e000d */
[----:B-1----:R-:W-:Y:S01]  /*16ca0*/  MOV R3, 0x2 ;  /* 0x0000000200037802 */ /* 0x002fe20000000f00 */
[----:B----4-:R-:W-:Y:S01]  /*16cb0*/  IMAD.MOV.U32 R0, RZ, RZ, 0x181f ;  /* 0x0000181fff007424 */ /* 0x010fe200078e00ff */
[----:B------:R-:W-:Y:S02]  /*16cc0*/  MOV R2, 0x16ce0 ;  /* 0x00016ce000027802 */ /* 0x000fe40000000f00 */
[----:B--23--:R-:W-:Y:S05]  /*16cd0*/  CALL.REL.NOINC `($__internal_5_$__cuda_sm70_shflsync_idx_p) ;  /* 0x000007c000007944 */ /* 0x00cfea0003c00000 */
[----:B------:R-:W-:Y:S01]  /*16ce0*/  MOV R12, R0 ;  /* 0x00000000000c7202 */ /* 0x000fe20000000f00 */
[----:B------:R-:W-:Y:S05]  /*16cf0*/  BRA `(.L_x_312) ;  /* 0xffffe2b000007947 */ /* 0x000fea000383ffff */
.L_x_266:
[----:B------:R-:W-:Y:S01]  /*16d00*/  IMAD.MOV.U32 R5, RZ, RZ, R16 ;  /* 0x000000ffff057224 */ /* 0x000fe200078e0010 */
[----:B------:R-:W-:Y:S01]  /*16d10*/  MOV R3, 0x2 ;  /* 0x0000000200037802 */ /* 0x000fe20000000f00 */
[----:B----4-:R-:W-:Y:S01]  /*16d20*/  IMAD.MOV.U32 R0, RZ, RZ, 0x181f ;  /* 0x0000181fff007424 */ /* 0x010fe200078e00ff */
[----:B------:R-:W-:Y:S02]  /*16d30*/  MOV R2, 0x16d50 ;  /* 0x00016d5000027802 */ /* 0x000fe40000000f00 */
[----:B-123--:R-:W-:Y:S05]  /*16d40*/  CALL.REL.NOINC `($__internal_5_$__cuda_sm70_shflsync_idx_p) ;  /* 0x0000075000007944 */ /* 0x00efea0003c00000 */
[----:B------:R-:W-:Y:S05]  /*16d50*/  BRA `(.L_x_313) ;  /* 0xffffe27000007947 */ /* 0x000fea000383ffff */
.L_x_269:
[----:B------:R-:W-:Y:S01]  /*16d60*/  IMAD.MOV.U32 R5, RZ, RZ, R13 ;  /* 0x000000ffff057224 */ /* 0x000fe200078e000d */
[----:B-1----:R-:W-:Y:S01]  /*16d70*/  MOV R3, 0x3 ;  /* 0x0000000300037802 */ /* 0x002fe20000000f00 */
[----:B------:R-:W-:Y:S01]  /*16d80*/  IMAD.MOV.U32 R0, RZ, RZ, 0x181f ;  /* 0x0000181fff007424 */ /* 0x000fe200078e00ff */
[----:B------:R-:W-:-:S02]  /*16d90*/  MOV R2, 0x16db0 ;  /* 0x00016db000027802 */ /* 0x000fc40000000f00 */
[----:B--234-:R-:W-:Y:S05]  /*16da0*/  CALL.REL.NOINC `($__internal_5_$__cuda_sm70_shflsync_idx_p) ;  /* 0x000006f000007944 */ /* 0x01cfea0003c00000 */
[----:B------:R-:W-:Y:S01]  /*16db0*/  IMAD.MOV.U32 R12, RZ, RZ, R0 ;  /* 0x000000ffff0c7224 */ /* 0x000fe200078e0000 */
[----:B------:R-:W-:Y:S01]  /*16dc0*/  MOV R3, 0x3 ;  /* 0x0000000300037802 */ /* 0x000fe20000000f00 */
[----:B------:R-:W-:Y:S01]  /*16dd0*/  IMAD.MOV.U32 R5, RZ, RZ, R16 ;  /* 0x000000ffff057224 */ /* 0x000fe200078e0010 */
[----:B------:R-:W-:-:S02]  /*16de0*/  MOV R0, 0x181f ;  /* 0x0000181f00007802 */ /* 0x000fc40000000f00 */
[----:B------:R-:W-:Y:S02]  /*16df0*/  MOV R2, 0x16e10 ;  /* 0x00016e1000027802 */ /* 0x000fe40000000f00 */
[----:B------:R-:W-:Y:S05]  /*16e00*/  CALL.REL.NOINC `($__internal_5_$__cuda_sm70_shflsync_idx_p) ;  /* 0x0000069000007944 */ /* 0x000fea0003c00000 */
[----:B------:R-:W-:Y:S05]  /*16e10*/  BRA `(.L_x_314) ;  /* 0xffffe33000007947 */ /* 0x000fea000383ffff */
.L_x_271:
[----:B------:R-:W-:Y:S01]  /*16e20*/  IMAD.MOV.U32 R5, RZ, RZ, R21 ;  /* 0x000000ffff057224 */ /* 0x000fe200078e0015 */
[----:B------:R-:W-:Y:S01]  /*16e30*/  MOV R3, RZ ;  /* 0x000000ff00037202 */ /* 0x000fe20000000f00 */
[----:B------:R-:W-:Y:S01]  /*16e40*/  IMAD.MOV.U32 R0, RZ, RZ, 0x1f ;  /* 0x0000001fff007424 */ /* 0x000fe200078e00ff */
[----:B------:R-:W-:Y:S02]  /*16e50*/  MOV R2, 0x16e70 ;  /* 0x00016e7000027802 */ /* 0x000fe40000000f00 */
[----:B-1-3--:R-:W-:Y:S05]  /*16e60*/  CALL.REL.NOINC `($__internal_5_$__cuda_sm70_shflsync_idx_p) ;  /* 0x0000063000007944 */ /* 0x00afea0003c00000 */
[----:B------:R-:W-:Y:S01]  /*16e70*/  MOV R9, R0 ;  /* 0x0000000000097202 */ /* 0x000fe20000000f00 */
[----:B------:R-:W-:Y:S05]  /*16e80*/  BRA `(.L_x_315) ;  /* 0xffffe4d000007947 */ /* 0x000fea000383ffff */
.L_x_272:
[----:B------:R-:W-:Y:S01]  /*16e90*/  IMAD.MOV.U32 R5, RZ, RZ, R21 ;  /* 0x000000ffff057224 */ /* 0x000fe200078e0015 */
[----:B------:R-:W-:Y:S01]  /*16ea0*/  MOV R3, 0x1 ;  /* 0x0000000100037802 */ /* 0x000fe20000000f00 */
[----:B------:R-:W-:Y:S01]  /*16eb0*/  IMAD.MOV.U32 R0, RZ, RZ, 0x1f ;  /* 0x0000001fff007424 */ /* 0x000fe200078e00ff */
[----:B------:R-:W-:Y:S02]  /*16ec0*/  MOV R2, 0x16ee0 ;  /* 0x00016ee000027802 */ /* 0x000fe40000000f00 */
[----:B-1234-:R-:W-:Y:S05]  /*16ed0*/  CALL.REL.NOINC `($__internal_5_$__cuda_sm70_shflsync_idx_p) ;  /* 0x000005c000007944 */ /* 0x01efea0003c00000 */
[----:B------:R-:W-:Y:S01]  /*16ee0*/  MOV R8, R0 ;  /* 0x0000000000087202 */ /* 0x000fe20000000f00 */
[----:B------:R-:W-:Y:S05]  /*16ef0*/  BRA `(.L_x_316) ;  /* 0xffffe48000007947 */ /* 0x000fea000383ffff */
.L_x_273:
[----:B------:R-:W-:Y:S02]  /*16f00*/  MOV R2, 0x1 ;  /* 0x0000000100027802 */ /* 0x000fe40000000f00 */
[----:B------:R-:W-:-:S02]  /*16f10*/  MOV R3, 0x16f30 ;  /* 0x00016f3000037802 */ /* 0x000fc40000000f00 */
[----:B--2-4-:R-:W-:Y:S05]  /*16f20*/  CALL.REL.NOINC `($__internal_6_$__cuda_sm70_shflsync_up_p) ;  /* 0x000005c000007944 */ /* 0x014fea0003c00000 */
[----:B------:R-:W-:Y:S05]  /*16f30*/  BRA `(.L_x_317) ;  /* 0xffffe56000007947 */ /* 0x000fea000383ffff */
.L_x_274:
[----:B------:R-:W-:Y:S02]  /*16f40*/  MOV R2, 0x2 ;  /* 0x0000000200027802 */ /* 0x000fe40000000f00 */
[----:B------:R-:W-:-:S02]  /*16f50*/  MOV R3, 0x16f70 ;  /* 0x00016f7000037802 */ /* 0x000fc40000000f00 */
[----:B--2-4-:R-:W-:Y:S05]  /*16f60*/  CALL.REL.NOINC `($__internal_6_$__cuda_sm70_shflsync_up_p) ;  /* 0x0000058000007944 */ /* 0x014fea0003c00000 */
        /* <DEDUP_REMOVED lines=23> */
.L_x_278:
[----:B------:R-:W-:Y:S02]  /*170e0*/  MOV R2, 0x1 ;  /* 0x0000000100027802 */ /* 0x000fe40000000f00 */
[----:B------:R-:W-:Y:S02]  /*170f0*/  MOV R3, 0x17110 ;  /* 0x0001711000037802 */ /* 0x000fe40000000f00 */
[----:B--2---:R-:W-:Y:S05]  /*17100*/  CALL.REL.NOINC `($__internal_6_$__cuda_sm70_shflsync_up_p) ;  /* 0x000003e000007944 */ /* 0x004fea0003c00000 */
[----:B------:R-:W-:Y:S01]  /*17110*/  MOV R2, R4 ;  /* 0x0000000400027202 */ /* 0x000fe20000000f00 */
[----:B------:R-:W-:Y:S05]  /*17120*/  BRA `(.L_x_319) ;  /* 0xffffe5c000007947 */ /* 0x000fea000383ffff */
.L_x_279:
        /* <DEDUP_REMOVED lines=26> */
.L_x_281:
[----:B------:R-:W-:Y:S02]  /*172d0*/  SEL R0, RZ, 0x1, P0 ;  /* 0x00000001ff007807 */ /* 0x000fe40000000000 */
[----:B------:R-:W-:Y:S02]  /*172e0*/  MOV R2, 0x17300 ;  /* 0x0001730000027802 */ /* 0x000fe40000000f00 */
[----:B-12---:R-:W-:Y:S05]  /*172f0*/  CALL.REL.NOINC `($__internal_7_$__cuda_sm70_votesync_ballot) ;  /* 0x0000026000007944 */ /* 0x006fea0003c00000 */
[----:B------:R-:W-:Y:S01]  /*17300*/  MOV R8, R0 ;  /* 0x0000000000087202 */ /* 0x000fe20000000f00 */
[----:B------:R-:W-:Y:S05]  /*17310*/  BRA `(.L_x_321) ;  /* 0xffffe56000007947 */ /* 0x000fea000383ffff */
.L_x_282:
[----:B------:R-:W-:Y:S01]  /*17320*/  IMAD.MOV.U32 R5, RZ, RZ, R6 ;  /* 0x000000ffff057224 */ /* 0x000fe200078e0006 */
[----:B----4-:R-:W-:Y:S01]  /*17330*/  MOV R3, R11 ;  /* 0x0000000b00037202 */ /* 0x010fe20000000f00 */
[----:B------:R-:W-:Y:S01]  /*17340*/  IMAD.MOV.U32 R0, RZ, RZ, 0x1f ;  /* 0x0000001fff007424 */ /* 0x000fe200078e00ff */
[----:B------:R-:W-:Y:S02]  /*17350*/  MOV R2, 0x17370 ;  /* 0x0001737000027802 */ /* 0x000fe40000000f00 */
[----:B-123--:R-:W-:Y:S05]  /*17360*/  CALL.REL.NOINC `($__internal_5_$__cuda_sm70_shflsync_idx_p) ;  /* 0x0000013000007944 */ /* 0x00efea0003c00000 */
[----:B------:R-:W-:Y:S01]  /*17370*/  IMAD.MOV.U32 R6, RZ, RZ, R0 ;  /* 0x000000ffff067224 */ /* 0x000fe200078e0000 */
[----:B------:R-:W-:Y:S01]  /*17380*/  MOV R3, R11 ;  /* 0x0000000b00037202 */ /* 0x000fe20000000f00 */
[----:B------:R-:W-:Y:S01]  /*17390*/  IMAD.MOV.U32 R5, RZ, RZ, R7 ;  /* 0x000000ffff057224 */ /* 0x000fe200078e0007 */
[----:B------:R-:W-:Y:S02]  /*173a0*/  MOV R0, 0x1f ;  /* 0x0000001f00007802 */ /* 0x000fe40000000f00 */
[----:B------:R-:W-:-:S02]  /*173b0*/  MOV R2, 0x173d0 ;  /* 0x000173d000027802 */ /* 0x000fc40000000f00 */
[----:B------:R-:W-:Y:S05]  /*173c0*/  CALL.REL.NOINC `($__internal_5_$__cuda_sm70_shflsync_idx_p) ;  /* 0x000000d000007944 */ /* 0x000fea0003c00000 */
[----:B------:R-:W-:Y:S01]  /*173d0*/  MOV R7, R0 ;  /* 0x0000000000077202 */ /* 0x000fe20000000f00 */
[----:B------:R-:W-:Y:S05]  /*173e0*/  BRA `(.L_x_322) ;  /* 0xffffe4d000007947 */ /* 0x000fea000383ffff */
.L_x_285:
[----:B------:R-:W-:Y:S01]  /*173f0*/  IMAD.MOV.U32 R5, RZ, RZ, R4 ;  /* 0x000000ffff057224 */ /* 0x000fe200078e0004 */
[----:B------:R-:W-:-:S02]  /*17400*/  MOV R0, 0x1f ;  /* 0x0000001f00007802 */ /* 0x000fc40000000f00 */
[----:B------:R-:W-:Y:S02]  /*17410*/  MOV R2, 0x17430 ;  /* 0x0001743000027802 */ /* 0x000fe40000000f00 */
[----:B-1234-:R-:W-:Y:S05]  /*17420*/  CALL.REL.NOINC `($__internal_5_$__cuda_sm70_shflsync_idx_p) ;  /* 0x0000007000007944 */ /* 0x01efea0003c00000 */
[----:B------:R-:W-:Y:S01]  /*17430*/  MOV R12, R0 ;  /* 0x00000000000c7202 */ /* 0x000fe20000000f00 */
[----:B------:R-:W-:Y:S05]  /*17440*/  BRA `(.L_x_284) ;  /* 0xffffe4d000007947 */ /* 0x000fea000383ffff */
        .weak           $__internal_4_$__cuda_sm70_shflsync_bfly_p
        .type           $__internal_4_$__cuda_sm70_shflsync_bfly_p,@function
        .size           $__internal_4_$__cuda_sm70_shflsync_bfly_p,($__internal_5_$__cuda_sm70_shflsync_idx_p - $__internal_4_$__cuda_sm70_shflsync_bfly_p)
$__internal_4_$__cuda_sm70_shflsync_bfly_p:
[----:B------:R-:W-:Y:S04]  /*17450*/  WARPSYNC R6 ;  /* 0x0000000600007348 */ /* 0x000fe80003800000 */
[----:B------:R1:W2:Y:S02]  /*17460*/  SHFL.BFLY PT, R5, R2, R5, R7 ;  /* 0x0c00000502057389 */ /* 0x0002a400000e0007 */
[----:B-1----:R-:W-:Y:S02]  /*17470*/  MOV R2, R3 ;  /* 0x0000000300027202 */ /* 0x002fe40000000f00 */
[----:B------:R-:W-:-:S04]  /*17480*/  MOV R3, 0x0 ;  /* 0x0000000000037802 */ /* 0x000fc80000000f00 */
[----:B--2---:R-:W-:Y:S05]  /*17490*/  RET.REL.NODEC R2 `(_ZN7cutlass13device_kernelIN5flash19enable_sm80_to_sm89INS1_16FlashAttnFwdSm80INS1_25CollectiveMainloopFwdSm80ILi8ELi1ELb0EN4cute5tupleIJNS5_1CILi128EEENS7_ILi32EEENS7_ILi256EEEEEELi256ENS_6half_tEfNS_4arch4Sm80ELb0ELb0ELb0ELb1ELb0ELb1ELb1ELb1EEENS1_21CollectiveEpilogueFwdINS6_IJS8_SA_S9_EEENS6_IJNS7_ILi1EEESI_SI_EEESC_SE_Li256ELb1ELb1ELb1ELb0EEENS1_36VarlenDynamicPersistentTileSchedulerILi128ELi32ELi256ELi256ELb1ELb1ELb0ELb0ELb1ELb1EEEEEEEEEvNT_6ParamsE) ;  /* 0xfffe8b6002007950 */ /* 0x004fea0003c3ffff */
        .weak           $__internal_5_$__cuda_sm70_shflsync_idx_p
        .type           $__internal_5_$__cuda_sm70_shflsync_idx_p,@function
        .size           $__internal_5_$__cuda_sm70_shflsync_idx_p,($__internal_6_$__cuda_sm70_shflsync_up_p - $__internal_5_$__cuda_sm70_shflsync_idx_p)
$__internal_5_$__cuda_sm70_shflsync_idx_p:
[----:B------:R-:W-:-:S04]  /*174a0*/  MOV R126, 0xffffffff ;  /* 0xffffffff007e7802 */ /* 0x000fc80000000f00 */
[----:B------:R-:W-:Y:S04]  /*174b0*/  WARPSYNC R126 ;  /* 0x0000007e00007348 */ /* 0x000fe80003800000 */
[----:B------:R1:W2:Y:S02]  /*174c0*/  SHFL.IDX PT, R0, R5, R3, R0 ;  /* 0x0000000305007389 */ /* 0x0002a400000e0000 */
[----:B-1----:R-:W-:-:S04]  /*174d0*/  MOV R3, 0x0 ;  /* 0x0000000000037802 */ /* 0x002fc80000000f00 */
[----:B--2---:R-:W-:Y:S05]  /*174e0*/  RET.REL.NODEC R2 `(_ZN7cutlass13device_kernelIN5flash19enable_sm80_to_sm89INS1_16FlashAttnFwdSm80INS1_25CollectiveMainloopFwdSm80ILi8ELi1ELb0EN4cute5tupleIJNS5_1CILi128EEENS7_ILi32EEENS7_ILi256EEEEEELi256ENS_6half_tEfNS_4arch4Sm80ELb0ELb0ELb0ELb1ELb0ELb1ELb1ELb1EEENS1_21CollectiveEpilogueFwdINS6_IJS8_SA_S9_EEENS6_IJNS7_ILi1EEESI_SI_EEESC_SE_Li256ELb1ELb1ELb1ELb0EEENS1_36VarlenDynamicPersistentTileSchedulerILi128ELi32ELi256ELi256ELb1ELb1ELb0ELb0ELb1ELb1EEEEEEEEEvNT_6ParamsE) ;  /* 0xfffe8b1002007950 */ /* 0x004fea0003c3ffff */
        .weak           $__internal_6_$__cuda_sm70_shflsync_up_p
        .type           $__internal_6_$__cuda_sm70_shflsync_up_p,@function
        .size           $__internal_6_$__cuda_sm70_shflsync_up_p,($__internal_7_$__cuda_sm70_votesync_ballot - $__internal_6_$__cuda_sm70_shflsync_up_p)
$__internal_6_$__cuda_sm70_shflsync_up_p:
[----:B------:R-:W-:Y:S02]  /*174f0*/  IMAD.MOV.U32 R4, RZ, RZ, RZ ;  /* 0x000000ffff047224 */ /* 0x000fe400078e00ff */
[----:B------:R-:W-:-:S04]  /*17500*/  IMAD.MOV.U32 R10, RZ, RZ, -0x1 ;  /* 0xffffffffff0a7424 */ /* 0x000fc800078e00ff */
[----:B------:R-:W-:Y:S04]  /*17510*/  WARPSYNC R10 ;  /* 0x0000000a00007348 */ /* 0x000fe80003800000 */
[----:B------:R1:W2:Y:S02]  /*17520*/  SHFL.UP PT, R4, R0, R2, R4 ;  /* 0x0400000200047389 */ /* 0x0002a400000e0004 */
[----:B-1----:R-:W-:Y:S02]  /*17530*/  MOV R2, R3 ;  /* 0x0000000300027202 */ /* 0x002fe40000000f00 */
[----:B------:R-:W-:-:S04]  /*17540*/  MOV R3, 0x0 ;  /* 0x0000000000037802 */ /* 0x000fc80000000f00 */
[----:B--2---:R-:W-:Y:S05]  /*17550*/  RET.REL.NODEC R2 `(_ZN7cutlass13device_kernelIN5flash19enable_sm80_to_sm89INS1_16FlashAttnFwdSm80INS1_25CollectiveMainloopFwdSm80ILi8ELi1ELb0EN4cute5tupleIJNS5_1CILi128EEENS7_ILi32EEENS7_ILi256EEEEEELi256ENS_6half_tEfNS_4arch4Sm80ELb0ELb0ELb0ELb1ELb0ELb1ELb1ELb1EEENS1_21CollectiveEpilogueFwdINS6_IJS8_SA_S9_EEENS6_IJNS7_ILi1EEESI_SI_EEESC_SE_Li256ELb1ELb1ELb1ELb0EEENS1_36VarlenDynamicPersistentTileSchedulerILi128ELi32ELi256ELi256ELb1ELb1ELb0ELb0ELb1ELb1EEEEEEEEEvNT_6ParamsE) ;  /* 0xfffe8aa002007950 */ /* 0x004fea0003c3ffff */
        .weak           $__internal_7_$__cuda_sm70_votesync_ballot
        .type           $__internal_7_$__cuda_sm70_votesync_ballot,@function
        .size           $__internal_7_$__cuda_sm70_votesync_ballot,(.L_x_2563 - $__internal_7_$__cuda_sm70_votesync_ballot)
$__internal_7_$__cuda_sm70_votesync_ballot:
[----:B------:R-:W-:Y:S01]  /*17560*/  ISETP.NE.U32.AND P0, PT, R0, 0x1, PT ;  /* 0x000000010000780c */ /* 0x000fe20003f05070 */
[----:B------:R-:W-:-:S04]  /*17570*/  IMAD.MOV.U32 R3, RZ, RZ, -0x1 ;  /* 0xffffffffff037424 */ /* 0x000fc800078e00ff */
[----:B------:R-:W-:Y:S08]  /*17580*/  WARPSYNC R3 ;  /* 0x0000000300007348 */ /* 0x000ff00003800000 */
[----:B------:R-:W-:-:S04]  /*17590*/  VOTE.ANY R0, PT, !P0 ;  /* 0x0000000000007806 */ /* 0x000fc800040e0100 */
[----:B------:R-:W-:Y:S01]  /*175a0*/  LOP3.LUT R0, R0, R3, RZ, 0xc0, !PT ;  /* 0x0000000300007212 */ /* 0x000fe200078ec0ff */
[----:B------:R-:W-:-:S04]  /*175b0*/  IMAD.MOV.U32 R3, RZ, RZ, 0x0 ;  /* 0x00000000ff037424 */ /* 0x000fc800078e00ff */
[----:B------:R-:W-:Y:S05]  /*175c0*/  RET.REL.NODEC R2 `(_ZN7cutlass13device_kernelIN5flash19enable_sm80_to_sm89INS1_16FlashAttnFwdSm80INS1_25CollectiveMainloopFwdSm80ILi8ELi1ELb0EN4cute5tupleIJNS5_1CILi128EEENS7_ILi32EEENS7_ILi256EEEEEELi256ENS_6half_tEfNS_4arch4Sm80ELb0ELb0ELb0ELb1ELb0ELb1ELb1ELb1EEENS1_21CollectiveEpilogueFwdINS6_IJS8_SA_S9_EEENS6_IJNS7_ILi1EEESI_SI_EEESC_SE_Li256ELb1ELb1ELb1ELb0EEENS1_36VarlenDynamicPersistentTileSchedulerILi128ELi32ELi256ELi256ELb1ELb1ELb0ELb0ELb1ELb1EEEEEEEEEvNT_6ParamsE) ;  /* 0xfffe8a3002007950 */ /* 0x000fea0003c3ffff */
.L_x_323:
        /* <DEDUP_REMOVED lines=11> */
.L_x_2563:


//--------------------- .text._ZN7cutlass13device_kernelIN5flash19enable_sm80_to_sm89INS1_16FlashAttnFwdSm80INS1_25CollectiveMainloopFwdSm80ILi8ELi1ELb1EN4cute5tupleIJNS5_1CILi128EEENS7_ILi48EEENS7_ILi256EEEEEELi256ENS_6half_tEfNS_4arch4Sm80ELb0ELb1ELb0ELb0ELb0ELb0ELb1ELb1EEENS1_21CollectiveEpilogueFwdINS6_IJS8_SA_S9_EEENS6_IJNS7_ILi1EEESI_SI_EEESC_SE_Li256ELb0ELb1ELb1ELb0EEENS1_19SingleTileSchedulerILb0ELb1ELb1ELi128EEEEEEEEEvNT_6ParamsE --------------------------
	.section	.text._ZN7cutlass13device_kernelIN5flash19enable_sm80_to_sm89INS1_16FlashAttnFwdSm80INS1_25CollectiveMainloopFwdSm80ILi8ELi1ELb1EN4cute5tupleIJNS5_1CILi128EEENS7_ILi48EEENS7_ILi256EEEEEELi256ENS_6half_tEfNS_4arch4Sm80ELb0ELb1ELb0ELb0ELb0ELb0ELb1ELb1EEENS1_21CollectiveEpilogueFwdINS6_IJS8_SA_S9_EEENS6_IJNS7_ILi1EEESI_SI_EEESC_SE_Li256ELb0ELb1ELb1ELb0EEENS1_19SingleTileSchedulerILb0ELb1ELb1ELi128EEEEEEEEEvNT_6ParamsE,"ax",@progbits
	.sectioninfo	@"SHI_REGISTERS=255"
	.align	128
.text._ZN7cutlass13device_kernelIN5flash19enable_sm80_to_sm89INS1_16FlashAttnFwdSm80INS1_25CollectiveMainloopFwdSm80ILi8ELi1ELb1EN4cute5tupleIJNS5_1CILi128EEENS7_ILi48EEENS7_ILi256EEEEEELi256ENS_6half_tEfNS_4arch4Sm80ELb0ELb1ELb0ELb0ELb0ELb0ELb1ELb1EEENS1_21CollectiveEpilogueFwdINS6_IJS8_SA_S9_EEENS6_IJNS7_ILi1EEESI_SI_EEESC_SE_Li256ELb0ELb1ELb1ELb0EEENS1_19SingleTileSchedulerILb0ELb1ELb1ELi128EEEEEEEEEvNT_6ParamsE:
        .type           _ZN7cutlass13device_kernelIN5flash19enable_sm80_to_sm89INS1_16FlashAttnFwdSm80INS1_25CollectiveMainloopFwdSm80ILi8ELi1ELb1EN4cute5tupleIJNS5_1CILi128EEENS7_ILi48EEENS7_ILi256EEEEEELi256ENS_6half_tEfNS_4arch4Sm80ELb0ELb1ELb0ELb0ELb0ELb0ELb1ELb1EEENS1_21CollectiveEpilogueFwdINS6_IJS8_SA_S9_EEENS6_IJNS7_ILi1EEESI_SI_EEESC_SE_Li256ELb0ELb1ELb1ELb0EEENS1_19SingleTileSchedulerILb0ELb1ELb1ELi128EEEEEEEEEvNT_6ParamsE,@function
        .size           _ZN7cutlass13device_kernelIN5flash19enable_sm80_to_sm89INS1_16FlashAttnFwdSm80INS1_25CollectiveMainloopFwdSm80ILi8ELi1ELb1EN4cute5tupleIJNS5_1CILi128EEENS7_ILi48EEENS7_ILi256EEEEEELi256ENS_6half_tEfNS_4arch4Sm80ELb0ELb1ELb0ELb0ELb0ELb0ELb1ELb1EEENS1_21CollectiveEpilogueFwdINS6_IJS8_SA_S9_EEENS6_IJNS7_ILi1EEESI_SI_EEESC_SE_Li256ELb0ELb1ELb1ELb0EEENS1_19SingleTileSchedulerILb0ELb1ELb1ELi128EEEEEEEEEvNT_6ParamsE,(.L_x_2568 - _ZN7cutlass13device_kernelIN5flash19enable_sm80_to_sm89INS1_16FlashAttnFwdSm80INS1_25CollectiveMainloopFwdSm80ILi8ELi1ELb1EN4cute5tupleIJNS5_1CILi128EEENS7_ILi48EEENS7_ILi256EEEEEELi256ENS_6half_tEfNS_4arch4Sm80ELb0ELb1ELb0ELb0ELb0ELb0ELb1ELb1EEENS1_21CollectiveEpilogueFwdINS6_IJS8_SA_S9_EEENS6_IJNS7_ILi1EEESI_SI_EEESC_SE_Li256ELb0ELb1ELb1ELb0EEENS1_19SingleTileSchedulerILb0ELb1ELb1ELi128EEEEEEEEEvNT_6ParamsE)
        .other          _ZN7cutlass13device_kernelIN5flash19enable_sm80_to_sm89INS1_16FlashAttnFwdSm80INS1_25CollectiveMainloopFwdSm80ILi8ELi1ELb1EN4cute5tupleIJNS5_1CILi128EEENS7_ILi48EEENS7_ILi256EEEEEELi256ENS_6half_tEfNS_4arch4Sm80ELb0ELb1ELb0ELb0ELb0ELb0ELb1ELb1EEENS1_21CollectiveEpilogueFwdINS6_IJS8_SA_S9_EEENS6_IJNS7_ILi1EEESI_SI_EEESC_SE_Li256ELb0ELb1ELb1ELb0EEENS1_19SingleTileSchedulerILb0ELb1ELb1ELi128EEEEEEEEEvNT_6ParamsE,@"STO_CUDA_ENTRY STV_DEFAULT"
_ZN7cutlass13device_kernelIN5flash19enable_sm80_to_sm89INS1_16FlashAttnFwdSm80INS1_25CollectiveMainloopFwdSm80ILi8ELi1ELb1EN4cute5tupleIJNS5_1CILi128EEENS7_ILi48EEENS7_ILi256EEEEEELi256ENS_6half_tEfNS_4arch4Sm80ELb0ELb1ELb0ELb0ELb0ELb0ELb1ELb1EEENS1_21CollectiveEpilogueFwdINS6_IJS8_SA_S9_EEENS6_IJNS7_ILi1EEESI_SI_EEESC_SE_Li256ELb0ELb1ELb1ELb0EEENS1_19SingleTileSchedulerILb0ELb1ELb1ELi128EEEEEEEEEvNT_6ParamsE:
        /* <DEDUP_REMOVED lines=18> */
.L_x_324:
[----:B---3--:R-:W-:Y:S02]  /*0120*/  ULDC.64 UR4, c[0x0][0x550] ;  /* 0x0001540000047ab9 */ /* 0x008fe40000000a00 */
[----:B------:R-:W-:Y:S02]  /*0130*/  UISETP.NE.AND UP0, UPT, UR4, 0x1, UPT ;  /* 0x000000010400788c */ /* 0x000fe4000bf05270 */
[----:B------:R-:W-:-:S02]  /*0140*/  UIMAD.WIDE.U32 UR8, UR6, UR5, URZ ;  /* 0x00000005060872a5 */ /* 0x000fc4000f8e003f */
[----:B------:R-:W-:Y:S02]  /*0150*/  ULDC UR4, c[0x0][0x558] ;  /* 0x0001560000047ab9 */ /* 0x000fe40000000800 */
[----:B------:R-:W-:-:S05]  /*0160*/  UMOV UR12, UR6 ;  /* 0x00000006000c7c82 */ /* 0x000fca0008000000 */
[----:B------:R-:W-:-:S03]  /*0170*/  @UP0 USHF.R.U32.HI UR12, URZ, UR4, UR9 ;  /* 0x000000043f0c0299 */ /* 0x000fc60008011609 */
.L_x_325:
[----:B------:R-:W-:Y:S01]  /*0180*/  ISETP.GE.AND P0, PT, R11, RZ, PT ;  /* 0x000000ff0b00720c */ /* 0x000fe20003f06270 */
[----:B------:R-:W-:Y:S02]  /*0190*/  UIADD3 UR5, -UR12, URZ, URZ ;  /* 0x0000003f0c057290 */ /* 0x000fe4000fffe13f */
[----:B------:R-:W-:Y:S02]  /*01a0*/  ULDC UR4, c[0x0][0x550] ;  /* 0x0001540000047ab9 */ /* 0x000fe40000000800 */
[----:B------:R-:W-:-:S08]  /*01b0*/  UIMAD UR6, UR5, UR4, UR6 ;  /* 0x00000004050672a4 */ /* 0x000fd0000f8e0206 */
[----:B------:R-:W-:Y:S05]  /*01c0*/  @!P0 EXIT ;  /* 0x000000000000894d */ /* 0x000fea0003800000 */
[----:B------:R-:W1:Y:S01]  /*01d0*/  S2UR UR11, SR_CTAID.X ;  /* 0x00000000000b79c3 */ /* 0x000e620000002500 */
[----:B------:R-:W-:Y:S02]  /*01e0*/  ULDC UR7, c[0x0][0x2c4] ;  /* 0x0000b10000077ab9 */ /* 0x000fe40000000800 */
[----:B------:R-:W-:Y:S02]  /*01f0*/  UISETP.NE.AND UP1, UPT, UR7, 0x1, UPT ;  /* 0x000000010700788c */ /* 0x000fe4000bf25270 */
[----:B------:R-:W-:Y:S02]  /*0200*/  UMOV UR10, 0x1 ;  /* 0x00000001000a7882 */ /* 0x000fe40000000000 */
[----:B------:R-:W-:Y:S02]  /*0210*/  ULDC.64 UR4, c[0x0][0x328] ;  /* 0x0000ca0000047ab9 */ /* 0x000fe40000000a00 */
[----:B------:R-:W-:Y:S02]  /*0220*/  UISETP.LE.AND UP0, UPT, UR10, UR5, UPT ;  /* 0x000000050a00728c */ /* 0x000fe4000bf03270 */
[----:B------:R-:W-:-:S02]  /*0230*/  ULDC.64 UR8, c[0x0][0x2c8] ;  /* 0x0000b20000087ab9 */ /* 0x000fc40000000a00 */
[----:B------:R-:W-:Y:S02]  /*0240*/  ULDC UR13, c[0x0][0x168] ;  /* 0x00005a00000d7ab9 */ /* 0x000fe40000000800 */
[----:B------:R-:W-:Y:S01]  /*0250*/  PLOP3.LUT P0, PT, PT, PT, UP0, 0x40, 0x0 ;  /* 0x000000000000781c */ /* 0x000fe20003f0e808 */
[----:B------:R-:W-:Y:S02]  /*0260*/  ULDC UR5, c[0x0][0x1d0] ;  /* 0x0000740000057ab9 */ /* 0x000fe40000000800 */
[----:B------:R-:W-:Y:S02]  /*0270*/  UP2UR UR14, UPR, URZ, 0x2 ;  /* 0x000000023f0e7883 */ /* 0x000fe40008000000 */
[----:B-1----:R-:W-:-:S04]  /*0280*/  USHF.L.U32 UR11, UR11, 0x7, URZ ;  /* 0x000000070b0b7899 */ /* 0x002fc8000800063f */
[----:B------:R-:W-:Y:S02]  /*0290*/  @UP1 UIADD3 UR16, UR11, 0x7f, URZ ;  /* 0x0000007f0b101890 */ /* 0x000fe4000fffe03f */
[----:B------:R-:W-:Y:S02]  /*02a0*/  UIADD3 UR15, UR11, 0x7f, URZ ;  /* 0x0000007f0b0f7890 */ /* 0x000fe4000fffe03f */
[----:B------:R-:W-:Y:S02]  /*02b0*/  UIMAD.WIDE.U32 UR16, UR16, UR8, URZ ;  /* 0x00000008101072a5 */ /* 0x000fe4000f8e003f */
[----:B------:R-:W-:Y:S02]  /*02c0*/  UIADD3 UR8, UR10, -UR13, URZ ;  /* 0x8000000d0a087290 */ /* 0x000fe4000fffe03f */
[----:B------:R-:W-:Y:S02]  /*02d0*/  @UP1 USHF.R.U32.HI UR15, URZ, UR9, UR17 ;  /* 0x000000093f0f1299 */ /* 0x000fe40008011611 */
[----:B------:R-:W-:-:S02]  /*02e0*/  UP2UR UR13, UPR, URZ, 0x1 ;  /* 0x000000013f0d7883 */ /* 0x000fc40008000000 */
[----:B------:R-:W-:-:S04]  /*02f0*/  UIADD3 UR5, UR15, UR5, UR8 ;  /* 0x000000050f057290 */ /* 0x000fc8000fffe008 */
[----:B------:R-:W-:Y:S01]  /*0300*/  UIADD3 UR8, UR5, UR4, URZ ;  /* 0x0000000405087290 */ /* 0x000fe2000fffe03f */
[----:B------:R-:W-:Y:S05]  /*0310*/  @P0 BRA `(.L_x_326) ;  /* 0x0000014000000947 */ /* 0x000fea0003800000 */
[----:B------:R-:W-:Y:S01]  /*0320*/  ISETP.LT.AND P0, PT, RZ, UR5, PT ;  /* 0x00000005ff007c0c */ /* 0x000fe2000bf01270 */
[----:B------:R-:W-:-:S12]  /*0330*/  UIADD3 UR9, UR5, -0x1, URZ ;  /* 0xffffffff05097890 */ /* 0x000fd8000fffe03f */
[----:B------:R-:W-:Y:S05]  /*0340*/  @P0 BRA `(.L_x_327) ;  /* 0x0000008000000947 */ /* 0x000fea0003800000 */
[----:B------:R-:W-:Y:S02]  /*0350*/  ULDC UR4, c[0x0][0x32c] ;  /* 0x0000cb0000047ab9 */ /* 0x000fe40000000800 */
[----:B------:R-:W-:Y:S02]  /*0360*/  UISETP.NE.AND UP0, UPT, UR10, UR4, UPT ;  /* 0x000000040a00728c */ /* 0x000fe4000bf05270 */
[----:B------:R-:W-:-:S03]  /*0370*/  UIADD3 UR9, -UR5, URZ, URZ ;  /* 0x0000003f05097290 */ /* 0x000fc6000fffe13f */
[----:B------:R-:W-:Y:S02]  /*0380*/  ULDC.64 UR4, c[0x0][0x330] ;  /* 0x0000cc0000047ab9 */ /* 0x000fe40000000a00 */
[----:B------:R-:W-:-:S04]  /*0390*/  UIMAD.WIDE.U32 UR16, UR9, UR4, URZ ;  /* 0x00000004091072a5 */ /* 0x000fc8000f8e003f */
[----:B------:R-:W-:-:S04]  /*03a0*/  @UP0 USHF.R.U32.HI UR9, URZ, UR5, UR17 ;  /* 0x000000053f090299 */ /* 0x000fc80008011611 */
[----:B------:R-:W-:Y:S01]  /*03b0*/  ULOP3.LUT UR9, URZ, UR9, URZ, 0x33, !UPT ;  /* 0x000000093f097292 */ /* 0x000fe2000f8e333f */
[----:B------:R-:W-:Y:S05]  /*03c0*/  BRA `(.L_x_328) ;  /* 0x0000005000007947 */ /* 0x000fea0003800000 */
.L_x_327:
[----:B------:R-:W-:Y:S02]  /*03d0*/  ULDC UR4, c[0x0][0x32c] ;  /* 0x0000cb0000047ab9 */ /* 0x000fe40000000800 */
[----:B------:R-:W-:-:S03]  /*03e0*/  UISETP.NE.AND UP0, UPT, UR10, UR4, UPT ;  /* 0x000000040a00728c */ /* 0x000fc6000bf05270 */
[----:B------:R-:W-:Y:S02]  /*03f0*/  ULDC.64 UR4, c[0x0][0x330] ;  /* 0x0000cc0000047ab9 */ /* 0x000fe40000000a00 */
[----:B------:R-:W-:-:S06]  /*0400*/  UIMAD.WIDE.U32 UR16, UR9, UR4, URZ ;  /* 0x00000004091072a5 */ /* 0x000fcc000f8e003f */
[----:B------:R-:W-:Y:S02]  /*0410*/  @UP0 USHF.R.U32.HI UR9, URZ, UR5, UR17 ;  /* 0x000000053f090299 */ /* 0x000fe40008011611 */
.L_x_328:
[----:B------:R-:W-:Y:S02]  /*0420*/  ULDC UR4, c[0x0][0x32c] ;  /* 0x0000cb0000047ab9 */ /* 0x000fe40000000800 */
[----:B------:R-:W-:-:S04]  /*0430*/  UIMAD UR4, UR9, UR4, UR4 ;  /* 0x00000004090472a4 */ /* 0x000fc8000f8e0204 */
[----:B------:R-:W-:-:S04]  /*0440*/  UISETP.LT.AND UP0, UPT, UR8, UR4, UPT ;  /* 0x000000040800728c */ /* 0x000fc8000bf01270 */
[----:B------:R-:W-:Y:S02]  /*0450*/  USEL UR8, UR8, UR4, UP0 ;  /* 0x0000000408087287 */ /* 0x000fe40008000000 */
.L_x_326:
[----:B------:R-:W-:Y:S02]  /*0460*/  UMOV UR18, 0x2f ;  /* 0x0000002f00127882 */ /* 0x000fe40000000000 */
[----:B------:R-:W-:Y:S02]  /*0470*/  ULDC UR10, c[0x0][0x1d0] ;  /* 0x00007400000a7ab9 */ /* 0x000fe40000000800 */
[----:B------:R-:W-:Y:S02]  /*0480*/  UISETP.NE.AND UP0, UPT, UR7, 0x1, UPT ;  /* 0x000000010700788c */ /* 0x000fe4000bf05270 */
[----:B------:R-:W-:Y:S02]  /*0490*/  UIADD3 UR18, UR18, UR10, URZ ;  /* 0x0000000a12127290 */ /* 0x000fe4000fffe03f */
[----:B------:R-:W-:Y:S02]  /*04a0*/  ULDC.64 UR4, c[0x0][0x2c8] ;  /* 0x0000b20000047ab9 */ /* 0x000fe40000000a00 */
[----:B------:R-:W-:-:S02]  /*04b0*/  UIMAD.WIDE.U32 UR16, UR11, UR4, URZ ;  /* 0x000000040b1072a5 */ /* 0x000fc4000f8e003f */
[----:B------:R-:W-:Y:S02]  /*04c0*/  UIMAD.WIDE UR18, UR18, 0x2aaaaaab, URZ ;  /* 0x2aaaaaab121278a5 */ /* 0x000fe4000f8e023f */
[----:B------:R-:W-:Y:S02]  /*04d0*/  UIADD3 UR8, UR8, 0x2f, URZ ;  /* 0x0000002f08087890 */ /* 0x000fe4000fffe03f */
[----:B------:R-:W-:Y:S02]  /*04e0*/  UISETP.NE.AND UP1, UPT, UR13, URZ, UPT ;  /* 0x0000003f0d00728c */ /* 0x000fe4000bf25270 */
[----:B------:R-:W-:Y:S02]  /*04f0*/  UIMAD.WIDE UR8, UR8, 0x2aaaaaab, URZ ;  /* 0x2aaaaaab080878a5 */ /* 0x000fe4000f8e023f */
[----:B------:R-:W-:Y:S02]  /*0500*/  @UP0 UMOV UR15, UR17 ;  /* 0x00000011000f0c82 */ /* 0x000fe40008000000 */
[----:B------:R-:W-:Y:S01]  /*0510*/  UMOV UR4, UR11 ;  /* 0x0000000b00047c82 */ /* 0x000fe20008000000 */
[----:B------:R-:W-:Y:S01]  /*0520*/  PLOP3.LUT P0, PT, PT, PT, UP1, 0x40, 0x0 ;  /* 0x000000000000781c */ /* 0x000fe20003f0e818 */
[----:B------:R-:W-:-:S02]  /*0530*/  UMOV UR17, UR19 ;  /* 0x0000001300117c82 */ /* 0x000fc40008000000 */
[----:B------:R-:W-:Y:S02]  /*0540*/  @UP0 USHF.R.U32.HI UR4, URZ, UR5, UR15 ;  /* 0x000000053f040299 */ /* 0x000fe4000801160f */
[----:B------:R-:W-:Y:S02]  /*0550*/  USHF.R.U32.HI UR8, URZ, 0x1f, UR9 ;  /* 0x0000001f3f087899 */ /* 0x000fe40008011609 */
[----:B------:R-:W-:Y:S02]  /*0560*/  USHF.R.U32.HI UR15, URZ, 0x1f, UR17 ;  /* 0x0000001f3f0f7899 */ /* 0x000fe40008011611 */
[----:B------:R-:W-:Y:S02]  /*0570*/  ULDC UR16, c[0x0][0x168] ;  /* 0x00005a0000107ab9 */ /* 0x000fe40000000800 */
[----:B------:R-:W-:Y:S02]  /*0580*/  UIADD3 UR10, UR10, -UR16, URZ ;  /* 0x800000100a0a7290 */ /* 0x000fe4000fffe03f */
[----:B------:R-:W-:-:S02]  /*0590*/  ULEA.HI.SX32 UR8, UR9, UR8, 0x1d ;  /* 0x0000000809087291 */ /* 0x000fc4000f8fea3f */
[----:B------:R-:W-:Y:S02]  /*05a0*/  ULEA.HI.SX32 UR15, UR17, UR15, 0x1d ;  /* 0x0000000f110f7291 */ /* 0x000fe4000f8fea3f */
[----:B------:R-:W-:Y:S02]  /*05b0*/  UIADD3 UR4, UR10, UR4, URZ ;  /* 0x000000040a047290 */ /* 0x000fe4000fffe03f */
[----:B------:R-:W-:Y:S02]  /*05c0*/  UISETP.LT.AND UP0, UPT, UR15, UR8, UPT ;  /* 0x000000080f00728c */ /* 0x000fe4000bf01270 */
[----:B------:R-:W-:Y:S02]  /*05d0*/  ULDC UR5, c[0x0][0x324] ;  /* 0x0000c90000057ab9 */ /* 0x000fe40000000800 */
[----:B------:R-:W-:Y:S02]  /*05e0*/  UIADD3 UR9, UR4, -UR5, URZ ;  /* 0x8000000504097290 */ /* 0x000fe4000fffe03f */
[----:B------:R-:W-:Y:S01]  /*05f0*/  USEL UR8, UR15, UR8, UP0 ;  /* 0x000000080f087287 */ /* 0x000fe20008000000 */
[----:B------:R-:W-:Y:S05]  /*0600*/  @P0 BRA `(.L_x_329) ;  /* 0x0000015000000947 */ /* 0x000fea0003800000 */
[----:B------:R-:W-:Y:S02]  /*0610*/  UMOV UR15, UR4 ;  /* 0x00000004000f7c82 */ /* 0x000fe40008000000 */
[----:B------:R-:W-:-:S06]  /*0620*/  UISETP.GT.AND UP0, UPT, UR15, -0x1, UPT ;  /* 0xffffffff0f00788c */ /* 0x000fcc000bf04270 */
[----:B------:R-:W-:-:S13]  /*0630*/  PLOP3.LUT P0, PT, PT, PT, UP0, 0x80, 0x0 ;  /* 0x000000000000781c */ /* 0x000fda0003f0f008 */
[----:B------:R-:W-:Y:S05]  /*0640*/  @P0 BRA `(.L_x_330) ;  /* 0x0000008000000947 */ /* 0x000fea0003800000 */
[----:B------:R-:W-:Y:S02]  /*0650*/  ULDC UR4, c[0x0][0x32c] ;  /* 0x0000cb0000047ab9 */ /* 0x000fe40000000800 */
[----:B------:R-:W-:Y:S02]  /*0660*/  UISETP.NE.AND UP0, UPT, UR4, 0x1, UPT ;  /* 0x000000010400788c */ /* 0x000fe4000bf05270 */
[----:B------:R-:W-:Y:S02]  /*0670*/  ULOP3.LUT UR15, URZ, UR15, URZ, 0x33, !UPT ;  /* 0x0000000f3f0f7292 */ /* 0x000fe4000f8e333f */
[----:B------:R-:W-:Y:S02]  /*0680*/  ULDC.64 UR4, c[0x0][0x330] ;  /* 0x0000cc0000047ab9 */ /* 0x000fe40000000a00 */
[----:B------:R-:W-:-:S05]  /*0690*/  UIMAD.WIDE.U32 UR16, UR15, UR4, URZ ;  /* 0x000000040f1072a5 */ /* 0x000fca000f8e003f */
[----:B------:R-:W-:-:S04]  /*06a0*/  @UP0 USHF.R.U32.HI UR15, URZ, UR5, UR17 ;  /* 0x000000053f0f0299 */ /* 0x000fc80008011611 */
[----:B------:R-:W-:Y:S01]  /*06b0*/  ULOP3.LUT UR15, URZ, UR15, URZ, 0x33, !UPT ;  /* 0x0000000f3f0f7292 */ /* 0x000fe2000f8e333f */
[----:B------:R-:W-:Y:S05]  /*06c0*/  BRA `(.L_x_331) ;  /* 0x0000005000007947 */ /* 0x000fea0003800000 */
.L_x_330:
[----:B------:R-:W-:Y:S02]  /*06d0*/  ULDC UR4, c[0x0][0x32c] ;  /* 0x0000cb0000047ab9 */ /* 0x000fe40000000800 */
[----:B------:R-:W-:-:S03]  /*06e0*/  UISETP.NE.AND UP0, UPT, UR4, 0x1, UPT ;  /* 0x000000010400788c */ /* 0x000fc6000bf05270 */
[----:B------:R-:W-:Y:S02]  /*06f0*/  ULDC.64 UR4, c[0x0][0x330] ;  /* 0x0000cc0000047ab9 */ /* 0x000fe40000000a00 */
[----:B------:R-:W-:-:S06]  /*0700*/  UIMAD.WIDE.U32 UR16, UR15, UR4, URZ ;  /* 0x000000040f1072a5 */ /* 0x000fcc000f8e003f */
[----:B------:R-:W-:Y:S02]  /*0710*/  @UP0 USHF.R.U32.HI UR15, URZ, UR5, UR17 ;  /* 0x000000053f0f0299 */ /* 0x000fe40008011611 */
.L_x_331:
[----:B------:R-:W-:Y:S02]  /*0720*/  ULDC UR4, c[0x0][0x32c] ;  /* 0x0000cb0000047ab9 */ /* 0x000fe40000000800 */
[----:B------:R-:W-:-:S04]  /*0730*/  UIMAD UR4, UR15, UR4, URZ ;  /* 0x000000040f0472a4 */ /* 0x000fc8000f8e023f */
[----:B------:R-:W-:-:S04]  /*0740*/  UISETP.LT.AND UP0, UPT, UR9, UR4, UPT ;  /* 0x000000040900728c */ /* 0x000fc8000bf01270 */
[----:B------:R-:W-:-:S04]  /*0750*/  USEL UR9, UR9, UR4, !UP0 ;  /* 0x0000000409097287 */ /* 0x000fc8000c000000 */
.L_x_329:
[----:B------:R-:W-:-:S04]  /*0760*/  UIMAD.WIDE UR4, UR9, 0x2aaaaaab, URZ ;  /* 0x2aaaaaab090478a5 */ /* 0x000fc8000f8e023f */
[----:B------:R-:W-:-:S04]  /*0770*/  USHF.R.U32.HI UR4, URZ, 0x1f, UR5 ;  /* 0x0000001f3f047899 */ /* 0x000fc80008011605 */
[----:B------:R-:W-:-:S03]  /*0780*/  ULEA.HI.SX32 UR4, UR5, UR4, 0x1d ;  /* 0x0000000405047291 */ /* 0x000fc6000f8fea3f */
[----:B------:R-:W-:Y:S02]  /*0790*/  ULDC UR5, c[0x0][0x338] ;  /* 0x0000ce0000057ab9 */ /* 0x000fe40000000800 */
[----:B------:R-:W-:-:S04]  /*07a0*/  UISETP.LT.AND UP0, UPT, URZ, UR4, UPT ;  /* 0x000000043f00728c */ /* 0x000fc8000bf01270 */
[----:B------:R-:W-:Y:S02]  /*07b0*/  USEL UR9, URZ, UR4, !UP0 ;  /* 0x000000043f097287 */ /* 0x000fe4000c000000 */
[----:B------:R-:W-:Y:S02]  /*07c0*/  USHF.R.U32.HI UR4, URZ, 0x10, UR6 ;  /* 0x000000103f047899 */ /* 0x000fe40008011606 */
[----:B------:R-:W-:Y:S02]  /*07d0*/  UISETP.GT.AND UP0, UPT, UR8, UR9, UPT ;  /* 0x000000090800728c */ /* 0x000fe4000bf04270 */
[----:B------:R-:W-:-:S04]  /*07e0*/  UISETP.NE.AND UP1, UPT, UR4, URZ, UPT ;  /* 0x0000003f0400728c */ /* 0x000fc8000bf25270 */
[----:B------:R-:W-:Y:S01]  /*07f0*/  PLOP3.LUT P0, PT, PT, PT, UP0, 0x80, 0x0 ;  /* 0x000000000000781c */ /* 0x000fe20003f0f008 */
[----:B------:R-:W-:-:S03]  /*0800*/  USEL UR5, UR4, UR5, UP1 ;  /* 0x0000000504057287 */ /* 0x000fc60008800000 */
[----:B------:R-:W-:-:S09]  /*0810*/  UMOV UR4, URZ ;  /* 0x0000003f00047c82 */ /* 0x000fd20008000000 */
[----:B------:R-:W-:Y:S05]  /*0820*/  @!P0 BRA `(.L_x_332) ;  /* 0x0000021000008947 */ /* 0x000fea0003800000 */
[----:B------:R-:W-:Y:S01]  /*0830*/  IMAD.U32 R3, RZ, RZ, UR5 ;  /* 0x00000005ff037e24 */ /* 0x000fe2000f8e00ff */
[----:B------:R-:W-:Y:S02]  /*0840*/  UIADD3 UR18, UR5, -0x1, UR8 ;  /* 0xffffffff05127890 */ /* 0x000fe4000fffe008 */
[----:B------:R-:W-:Y:S02]  /*0850*/  UMOV UR20, URZ ;  /* 0x0000003f00147c82 */ /* 0x000fe40008000000 */
[----:B------:R-:W-:Y:S01]  /*0860*/  IABS R0, R3 ;  /* 0x0000000300007213 */ /* 0x000fe20000000000 */
[----:B------:R-:W-:-:S03]  /*0870*/  UIADD3 UR18, -UR9, UR18, URZ ;  /* 0x0000001209127290 */ /* 0x000fc6000fffe13f */
        /* <DEDUP_REMOVED lines=10> */
[----:B------:R-:W-:Y:S01]  /*0920*/  UIMAD UR4, UR4, UR17, URZ ;  /* 0x00000011040472a4 */ /* 0x000fe2000f8e023f */
[----:B------:R-:W-:-:S02]  /*0930*/  IABS R0, R3 ;  /* 0x0000000300007213 */ /* 0x000fc40000000000 */
[----:B------:R-:W1:Y:S01]  /*0940*/  R2UR UR16, R2 ;  /* 0x00000000021073c2 */ /* 0x000e6200000e0000 */
[----:B------:R-:W-:Y:S02]  /*0950*/  UIMAD.WIDE.U32 UR20, UR21, UR4, UR20 ;  /* 0x00000004151472a5 */ /* 0x000fe4000f8e0014 */
[----:B------:R-:W-:-:S05]  /*0960*/  IMAD.MOV R0, RZ, RZ, -R0 ;  /* 0x000000ffff007224 */ /* 0x000fca00078e0a00 */
        /* <DEDUP_REMOVED lines=9> */
[----:B------:R-:W-:-:S05]  /*0a00*/  UISETP.NE.AND UP1, UPT, UR5, URZ, UPT ;  /* 0x0000003f0500728c */ /* 0x000fca000bf25270 */
[----:B------:R-:W-:Y:S02]  /*0a10*/  UMOV UR4, UR21 ;  /* 0x0000001500047c82 */ /* 0x000fe40008000000 */
[----:B------:R-:W-:-:S04]  /*0a20*/  @!UP0 UIADD3 UR4, -UR4, URZ, URZ ;  /* 0x0000003f04048290 */ /* 0x000fc8000fffe13f */
[----:B------:R-:W-:Y:S02]  /*0a30*/  @!UP1 ULOP3.LUT UR4, URZ, UR5, URZ, 0x33, !UPT ;  /* 0x000000053f049292 */ /* 0x000fe4000f8e333f */
.L_x_332:
[----:B------:R-:W-:Y:S01]  /*0a40*/  ULOP3.LUT UR6, UR6, 0xffff, URZ, 0xc0, !UPT ;  /* 0x0000ffff06067892 */ /* 0x000fe2000f8ec03f */
[----:B------:R-:W-:Y:S01]  /*0a50*/  PLOP3.LUT P2, PT, PT, PT, PT, 0x80, 0x0 ;  /* 0x000000000000781c */ /* 0x000fe20003f4f070 */
[----:B------:R-:W-:Y:S01]  /*0a60*/  ULDC.64 UR16, c[0x0][0x118] ;  /* 0x0000460000107ab9 */ /* 0x000fe20000000a00 */
[----:B------:R-:W-:Y:S01]  /*0a70*/  CS2R R16, SRZ ;  /* 0x0000000000107805 */ /* 0x000fe2000001ff00 */
[----:B------:R-:W-:Y:S01]  /*0a80*/  UIMAD UR9, UR6, UR4, UR9 ;  /* 0x00000004060972a4 */ /* 0x000fe2000f8e0209 */
        /* <DEDUP_REMOVED lines=71> */
[----:B------:R-:W2:Y:S01]  /*0f00*/  LDL.LU R133, [R1+0x1c] ;  /* 0x00001c0001857983 */ /* 0x000ea20000300800 */
[----:B------:R-:W-:Y:S01]  /*0f10*/  SHF.R.S32.HI R67, RZ, 0x1f, R132 ;  /* 0x0000001fff437819 */ /* 0x000fe20000011484 */
[----:B------:R-:W-:Y:S01]  /*0f20*/  UISETP.NE.AND UP0, UPT, UR14, URZ, UPT ;  /* 0x0000003f0e00728c */ /* 0x000fe2000bf05270 */
[----:B------:R-:W-:Y:S01]  /*0f30*/  ISETP.NE.AND.EX P3, PT, RZ, c[0x0][0x344], PT, P0 ;  /* 0x0000d100ff007a0c */ /* 0x000fe20003f65300 */
[----:B------:R-:W-:-:S02]  /*0f40*/  USHF.R.S32.HI UR6, URZ, 0x1f, UR12 ;  /* 0x0000001f3f067899 */ /* 0x000fc4000801140c */
[----:B------:R-:W-:-:S10]  /*0f50*/  ULDC.64 UR4, c[0x0][0x1b8] ;  /* 0x00006e0000047ab9 */ /* 0x000fd40000000a00 */
[----:B------:R-:W-:-:S04]  /*0f60*/  @P3 IMAD.MOV.U32 R2, RZ, RZ, 0x4 ;  /* 0x00000004ff023424 */ /* 0x000fc800078e00ff */
[----:B------:R-:W-:-:S05]  /*0f70*/  @P3 IMAD.WIDE R2, R11, R2, c[0x0][0x340] ;  /* 0x0000d0000b023625 */ /* 0x000fca00078e0202 */
[----:B------:R1:W3:Y:S01]  /*0f80*/  @P3 LDG.E R8, [R2.64] ;  /* 0x0000001002083981 */ /* 0x0002e2000c1e1900 */
[----:B------:R-:W-:Y:S01]  /*0f90*/  PLOP3.LUT P1, PT, PT, PT, UP0, 0x80, 0x0 ;  /* 0x000000000000781c */ /* 0x000fe20003f2f008 */
[----:B------:R-:W-:Y:S01]  /*0fa0*/  UIMAD.WIDE.U32 UR18, UR12, UR4, URZ ;  /* 0x000000040c1272a5 */ /* 0x000fe2000f8e003f */
[----:B------:R-:W-:Y:S01]  /*0fb0*/  PLOP3.LUT P0, PT, PT, PT, UP0, 0x80, 0x0 ;  /* 0x000000000000781c */ /* 0x000fe20003f0f008 */
[----:B------:R-:W-:Y:S01]  /*0fc0*/  UIMAD UR4, UR6, UR4, URZ ;  /* 0x00000004060472a4 */ /* 0x000fe2000f8e023f */
[----:B------:R-:W-:Y:S01]  /*0fd0*/  SHF.R.S32.HI R10, RZ, 0x1f, R11 ;  /* 0x0000001fff0a7819 */ /* 0x000fe2000001140b */
[----:B------:R-:W-:Y:S01]  /*0fe0*/  UMOV UR21, 0x30 ;  /* 0x0000003000157882 */ /* 0x000fe20000000000 */
[-C--:B------:R-:W-:Y:S01]  /*0ff0*/  LEA.HI R66, R67, R132.reuse, RZ, 0x5 ;  /* 0x0000008443427211 */ /* 0x080fe200078f28ff */
[----:B------:R-:W-:Y:S02]  /*1000*/  UIMAD UR4, UR12, UR5, UR4 ;  /* 0x000000050c0472a4 */ /* 0x000fe4000f8e0204 */
[----:B------:R-:W-:Y:S01]  /*1010*/  IMAD R6, R10, c[0x0][0x1c0], RZ ;  /* 0x000070000a067a24 */ /* 0x000fe200078e02ff */
[----:B------:R-:W-:Y:S01]  /*1020*/  UIADD3 UR20, UR8, -0x1, URZ ;  /* 0xffffffff08147890 */ /* 0x000fe2000fffe03f */
[----:B------:R-:W-:Y:S01]  /*1030*/  SHF.R.S32.HI R65, RZ, 0x5, R66 ;  /* 0x00000005ff417819 */ /* 0x000fe20000011442 */
[----:B------:R-:W-:Y:S01]  /*1040*/  UIADD3 UR4, UR19, UR4, URZ ;  /* 0x0000000413047290 */ /* 0x000fe2000fffe03f */
[----:B------:R-:W-:Y:S01]  /*1050*/  IMAD R6, R11, c[0x0][0x1c4], R6 ;  /* 0x000071000b067a24 */ /* 0x000fe200078e0206 */
[----:B-1----:R-:W-:Y:S01]  /*1060*/  LEA.HI R2, R67, R132, RZ, 0x3 ;  /* 0x0000008443027211 */ /* 0x002fe200078f18ff */
[----:B------:R-:W-:Y:S01]  /*1070*/  IMAD.U32 R3, RZ, RZ, UR19 ;  /* 0x00000013ff037e24 */ /* 0x000fe2000f8e00ff */
[----:B------:R-:W-:-:S02]  /*1080*/  UIMAD UR19, UR8, -0x30, UR21 ;  /* 0xffffffd0081378a4 */ /* 0x000fc4000f8e0215 */
[----:B------:R-:W-:Y:S01]  /*1090*/  IMAD.U32 R3, RZ, RZ, UR4 ;  /* 0x00000004ff037e24 */ /* 0x000fe2000f8e00ff */
[----:B------:R-:W-:Y:S01]  /*10a0*/  LOP3.LUT R0, R2, 0xfffffff8, RZ, 0xc0, !PT ;  /* 0xfffffff802007812 */ /* 0x000fe200078ec0ff */
[----:B------:R-:W-:Y:S01]  /*10b0*/  ULDC UR4, c[0x0][0x168] ;  /* 0x00005a0000047ab9 */ /* 0x000fe20000000800 */
[----:B------:R-:W-:Y:S01]  /*10c0*/  SHF.R.S32.HI R69, RZ, 0x3, R2 ;  /* 0x00000003ff457819 */ /* 0x000fe20000011402 */
[----:B------:R-:W-:Y:S01]  /*10d0*/  IMAD.U32 R2, RZ, RZ, UR18 ;  /* 0x00000012ff027e24 */ /* 0x000fe2000f8e00ff */
[----:B------:R-:W-:Y:S01]  /*10e0*/  UIMAD UR4, UR7, UR4, URZ ;  /* 0x00000004070472a4 */ /* 0x000fe2000f8e023f */
[----:B------:R-:W-:Y:S01]  /*10f0*/  IMAD.IADD R21, R132, 0x1, -R0 ;  /* 0x0000000184157824 */ /* 0x000fe200078e0a00 */
[----:B------:R-:W-:Y:S01]  /*1100*/  IADD3 R18, R69, UR11, RZ ;  /* 0x0000000b45127c10 */ /* 0x000fe2000fffe0ff */
[----:B------:R-:W-:Y:S01]  /*1110*/  IMAD.WIDE.U32 R2, R11, c[0x0][0x1c0], R2 ;  /* 0x000070000b027a25 */ /* 0x000fe200078e0002 */
[----:B------:R-:W-:Y:S02]  /*1120*/  ULDC UR18, c[0x0][0x1d0] ;  /* 0x0000740000127ab9 */ /* 0x000fe40000000800 */
[----:B------:R-:W-:Y:S01]  /*1130*/  UIADD3 UR18, UR19, UR18, URZ ;  /* 0x0000001213127290 */ /* 0x000fe2000fffe03f */
[----:B------:R-:W-:-:S02]  /*1140*/  IMAD R0, R21, 0x20, R69 ;  /* 0x0000002015007824 */ /* 0x000fc400078e0245 */
[----:B------:R-:W-:Y:S01]  /*1150*/  IMAD.IADD R3, R3, 0x1, R6 ;  /* 0x0000000103037824 */ /* 0x000fe200078e0206 */
[----:B------:R-:W-:Y:S01]  /*1160*/  LEA.HI R6, R67, R132, RZ, 0x6 ;  /* 0x0000008443067211 */ /* 0x000fe200078f30ff */
[----:B------:R-:W-:Y:S01]  /*1170*/  UISETP.LT.AND UP0, UPT, UR18, 0x30, UPT ;  /* 0x000000301200788c */ /* 0x000fe2000bf01270 */
[----:B------:R-:W-:Y:S01]  /*1180*/  IADD3 R4, R0, UR11, RZ ;  /* 0x0000000b00047c10 */ /* 0x000fe2000fffe0ff */
[----:B------:R-:W-:Y:S02]  /*1190*/  IMAD.U32 R64, RZ, RZ, UR19 ;  /* 0x00000013ff407e24 */ /* 0x000fe4000f8e00ff */
[----:B------:R-:W-:Y:S02]  /*11a0*/  USEL UR23, UR18, 0x30, UP0 ;  /* 0x0000003012177887 */ /* 0x000fe40008000000 */
[----:B------:R-:W-:Y:S01]  /*11b0*/  @P1 IMAD.HI.U32 R5, R4, c[0x0][0x2c8], RZ ;  /* 0x0000b20004051a27 */ /* 0x000fe200078e00ff */
[----:B------:R-:W-:-:S03]  /*11c0*/  UISETP.GT.AND UP0, UPT, UR20, UR9, UPT ;  /* 0x000000091400728c */ /* 0x000fc6000bf04270 */
[----:B------:R-:W-:Y:S01]  /*11d0*/  IMAD.MOV.U32 R0, RZ, RZ, R4 ;  /* 0x000000ffff007224 */ /* 0x000fe200078e0004 */
[----:B------:R-:W-:-:S04]  /*11e0*/  @P0 SHF.R.U32.HI R0, RZ, c[0x0][0x2cc], R5 ;  /* 0x0000b300ff000a19 */ /* 0x000fc80000011605 */
[--C-:B------:R-:W-:Y:S01]  /*11f0*/  SHF.R.S32.HI R7, RZ, 0x1f, R0.reuse ;  /* 0x0000001fff077819 */ /* 0x100fe20000011400 */
[----:B------:R-:W-:Y:S02]  /*1200*/  IMAD.MOV R5, RZ, RZ, -R0 ;  /* 0x000000ffff057224 */ /* 0x000fe400078e0a00 */
[----:B------:R-:W-:-:S04]  /*1210*/  IMAD.WIDE.U32 R2, R0, c[0x0][0x1b0], R2 ;  /* 0x00006c0000027a25 */ /* 0x000fc800078e0002 */
[----:B------:R-:W-:Y:S02]  /*1220*/  IMAD R5, R5, c[0x0][0x2c4], R4 ;  /* 0x0000b10005057a24 */ /* 0x000fe400078e0204 */
[----:B------:R-:W-:-:S03]  /*1230*/  IMAD R7, R7, c[0x0][0x1b0], RZ ;  /* 0x00006c0007077a24 */ /* 0x000fc600078e02ff */
[----:B------:R-:W-:Y:S01]  /*1240*/  SHF.R.S32.HI R4, RZ, 0x1f, R5 ;  /* 0x0000001fff047819 */ /* 0x000fe20000011405 */
[----:B------:R-:W-:Y:S01]  /*1250*/  IMAD R0, R0, c[0x0][0x1b4], R7 ;  /* 0x00006d0000007a24 */ /* 0x000fe200078e0207 */
[----:B------:R-:W-:-:S03]  /*1260*/  IADD3 R7, R18, 0x20, RZ ;  /* 0x0000002012077810 */ /* 0x000fc60007ffe0ff */
[----:B------:R-:W-:Y:S01]  /*1270*/  IMAD.IADD R3, R3, 0x1, R0 ;  /* 0x0000000103037824 */ /* 0x000fe200078e0200 */
[----:B------:R-:W-:Y:S01]  /*1280*/  BAR.SYNC.DEFER_BLOCKING 0x0 ;  /* 0x0000000000007b1d */ /* 0x000fe20000010000 */
[----:B------:R-:W-:Y:S01]  /*1290*/  IMAD R0, R4, c[0x0][0x1a8], RZ ;  /* 0x00006a0004007a24 */ /* 0x000fe200078e02ff */
[----:B------:R-:W-:Y:S01]  /*12a0*/  ISETP.GE.AND P2, PT, R7, UR4, PT ;  /* 0x0000000407007c0c */ /* 0x000fe2000bf46270 */
[----:B------:R-:W-:-:S04]  /*12b0*/  IMAD.WIDE.U32 R2, R5, c[0x0][0x1a8], R2 ;  /* 0x00006a0005027a25 */ /* 0x000fc800078e0002 */
[----:B------:R-:W-:Y:S01]  /*12c0*/  IMAD R0, R5, c[0x0][0x1ac], R0 ;  /* 0x00006b0005007a24 */ /* 0x000fe200078e0200 */
[----:B------:R-:W-:-:S03]  /*12d0*/  LEA R19, P0, R2, c[0x0][0x160], 0x1 ;  /* 0x0000580002137a11 */ /* 0x000fc600078008ff */
[----:B------:R-:W-:Y:S02]  /*12e0*/  IMAD.IADD R0, R3, 0x1, R0 ;  /* 0x0000000103007824 */ /* 0x000fe400078e0200 */
[----:B------:R-:W-:Y:S01]  /*12f0*/  IMAD.SHL.U32 R3, R69, 0x40, RZ ;  /* 0x0000004045037824 */ /* 0x000fe200078e00ff */
[----:B------:R-:W-:Y:S02]  /*1300*/  SHFL.IDX PT, R4, R19, RZ, 0x181f ;  /* 0x00181fff13047589 */ /* 0x000fe400000e0000 */
[----:B------:R-:W-:Y:S01]  /*1310*/  LEA.HI.X R20, R2, c[0x0][0x164], R0, 0x1, P0 ;  /* 0x0000590002147a11 */ /* 0x000fe200000f0c00 */
[----:B------:R-:W-:Y:S01]  /*1320*/  IMAD.SHL.U32 R2, R21, 0x8, RZ ;  /* 0x0000000815027824 */ /* 0x000fe200078e00ff */
[----:B------:R-:W-:Y:S02]  /*1330*/  LOP3.LUT R0, R3, 0x1c0, RZ, 0xc0, !PT ;  /* 0x000001c003007812 */ /* 0x000fe400078ec0ff */
[----:B------:R-:W-:Y:S01]  /*1340*/  ISETP.GE.AND P0, PT, R18, UR4, PT ;  /* 0x0000000412007c0c */ /* 0x000fe2000bf06270 */
[----:B------:R-:W1:Y:S01]  /*1350*/  SHFL.IDX PT, R5, R20, RZ, 0x181f ;  /* 0x00181fff14057589 */ /* 0x000e6200000e0000 */
[----:B------:R-:W-:-:S02]  /*1360*/  SHF.R.U32.HI R3, RZ, 0x3, R0 ;  /* 0x00000003ff037819 */ /* 0x000fc40000011600 */
[----:B------:R-:W-:Y:S02]  /*1370*/  LOP3.LUT R0, R0, 0x38, R2, 0xf8, !PT ;  /* 0x0000003800007812 */ /* 0x000fe400078ef802 */
[----:B------:R-:W-:Y:S02]  /*1380*/  IADD3 R12, R2, 0x40, RZ ;  /* 0x00000040020c7810 */ /* 0x000fe40007ffe0ff */
[----:B------:R-:W-:Y:S01]  /*1390*/  LOP3.LUT R0, R0, R3, RZ, 0x3c, !PT ;  /* 0x0000000300007212 */ /* 0x000fe200078e3cff */
[----:B------:R-:W-:Y:S01]  /*13a0*/  IMAD.SHL.U32 R3, R6, 0x8, RZ ;  /* 0x0000000806037824 */ /* 0x000fe200078e00ff */
[----:B------:R-:W-:Y:S02]  /*13b0*/  IADD3 R6, R18, 0x40, RZ ;  /* 0x0000004012067810 */ /* 0x000fe40007ffe0ff */
[----:B------:R-:W-:Y:S02]  /*13c0*/  IADD3 R22, R2, 0xc0, RZ ;  /* 0x000000c002167810 */ /* 0x000fe40007ffe0ff */
[----:B------:R-:W-:-:S02]  /*13d0*/  LOP3.LUT R14, R0, 0xfffffe00, R3, 0xf8, !PT ;  /* 0xfffffe00000e7812 */ /* 0x000fc400078ef803 */
[----:B------:R-:W-:Y:S02]  /*13e0*/  IADD3 R0, R2, 0x80, RZ ;  /* 0x0000008002007810 */ /* 0x000fe40007ffe0ff */
[----:B------:R-:W-:Y:S01]  /*13f0*/  @!P0 SHF.R.S32.HI R13, RZ, 0x1f, R12 ;  /* 0x0000001fff0d8819 */ /* 0x000fe2000001140c */
[----:B------:R-:W-:Y:S01]  /*1400*/  IMAD.SHL.U32 R68, R14, 0x2, RZ ;  /* 0x000000020e447824 */ /* 0x000fe200078e00ff */
[----:B------:R-:W-:Y:S02]  /*1410*/  ISETP.GE.AND P1, PT, R6, UR4, PT ;  /* 0x0000000406007c0c */ /* 0x000fe4000bf26270 */
[----:B------:R-:W-:Y:S02]  /*1420*/  @!P0 SHF.R.S32.HI R7, RZ, 0x1f, R0 ;  /* 0x0000001fff078819 */ /* 0x000fe40000011400 */
[----:B------:R-:W-:Y:S01]  /*1430*/  @!P0 SHF.R.S32.HI R6, RZ, 0x1f, R22 ;  /* 0x0000001fff068819 */ /* 0x000fe20000011416 */
[----:B------:R-:W-:Y:S01]  /*1440*/  STL [R1+0x4], R68 ;  /* 0x0000044401007387 */ /* 0x000fe20000100800 */
[----:B------:R-:W-:-:S02]  /*1450*/  SHF.R.S32.HI R3, RZ, 0x1f, R2 ;  /* 0x0000001fff037819 */ /* 0x000fc40000011402 */
[----:B------:R-:W-:Y:S02]  /*1460*/  @!P0 LEA.HI R16, R13, R12, RZ, 0x3 ;  /* 0x0000000c0d108211 */ /* 0x000fe400078f18ff */
[----:B------:R-:W-:Y:S02]  /*1470*/  @!P0 LEA.HI R13, R7, R0, RZ, 0x3 ;  /* 0x00000000070d8211 */ /* 0x000fe400078f18ff */
[----:B------:R-:W-:Y:S02]  /*1480*/  @!P0 LEA.HI R7, R6, R22, RZ, 0x3 ;  /* 0x0000001606078211 */ /* 0x000fe400078f18ff */
[----:B------:R-:W-:Y:S01]  /*1490*/  ISETP.GE.AND P5, PT, R12, c[0x0][0x198], PT ;  /* 0x000066000c007a0c */ /* 0x000fe20003fa6270 */
[----:B------:R-:W4:Y:S01]  /*14a0*/  SHFL.IDX PT, R6, R19, 0x1, 0x181f ;  /* 0x00381f0013067f89 */ /* 0x000f2200000e0000 */
[----:B------:R-:W-:Y:S02]  /*14b0*/  ISETP.GE.AND P6, PT, R0, c[0x0][0x198], PT ;  /* 0x0000660000007a0c */ /* 0x000fe40003fc6270 */
[----:B------:R-:W-:-:S02]  /*14c0*/  @!P0 LOP3.LUT R16, R16, 0xfffffff8, RZ, 0xc0, !PT ;  /* 0xfffffff810108812 */ /* 0x000fc400078ec0ff */
[----:B------:R-:W-:Y:S02]  /*14d0*/  @!P0 LOP3.LUT R14, R13, 0xfffffff8, RZ, 0xc0, !PT ;  /* 0xfffffff80d0e8812 */ /* 0x000fe400078ec0ff */
[----:B------:R-:W-:Y:S01]  /*14e0*/  @!P0 LOP3.LUT R13, R7, 0xfffffff8, RZ, 0xc0, !PT ;  /* 0xfffffff8070d8812 */ /* 0x000fe200078ec0ff */
[--C-:B-1----:R-:W-:Y:S01]  /*14f0*/  @!P0 IMAD.WIDE R16, R16, 0x2, R4.reuse ;  /* 0x0000000210108825 */ /* 0x102fe200078e0204 */
[----:B------:R-:W1:Y:S01]  /*1500*/  SHFL.IDX PT, R7, R20, 0x1, 0x181f ;  /* 0x00381f0014077f89 */ /* 0x000e6200000e0000 */
[----:B------:R-:W-:Y:S02]  /*1510*/  IADD3 R18, R18, 0x60, RZ ;  /* 0x0000006012127810 */ /* 0x000fe40007ffe0ff */
[----:B------:R-:W-:Y:S01]  /*1520*/  @!P0 IMAD.WIDE R14, R14, 0x2, R4 ;  /* 0x000000020e0e8825 */ /* 0x000fe200078e0204 */
[----:B--2---:R-:W-:Y:S02]  /*1530*/  LOP3.LUT R133, R133, 0xfffffffe, RZ, 0xc0, !PT ;  /* 0xfffffffe85857812 */ /* 0x004fe400078ec0ff */
[----:B---3--:R-:W-:Y:S01]  /*1540*/  @P3 SHF.R.S32.HI R9, RZ, 0x1f, R8 ;  /* 0x0000001fff093819 */ /* 0x008fe20000011408 */
[----:B------:R-:W-:Y:S01]  /*1550*/  @!P3 IMAD.MOV.U32 R9, RZ, RZ, R10 ;  /* 0x000000ffff09b224 */ /* 0x000fe200078e000a */
[C---:B------:R-:W-:Y:S01]  /*1560*/  @!P0 LEA R10, P4, R2.reuse, R4, 0x1 ;  /* 0x00000004020a8211 */ /* 0x040fe200078808ff */
[----:B------:R-:W-:Y:S01]  /*1570*/  @!P3 IMAD.MOV.U32 R8, RZ, RZ, R11 ;  /* 0x000000ffff08b224 */ /* 0x000fe200078e000b */
[----:B------:R-:W-:-:S02]  /*1580*/  ISETP.GE.AND P3, PT, R2, c[0x0][0x198], PT ;  /* 0x0000660002007a0c */ /* 0x000fc40003f66270 */
[----:B------:R-:W-:Y:S01]  /*1590*/  @!P0 LEA.HI.X R11, R2, R5, R3, 0x1, P4 ;  /* 0x00000005020b8211 */ /* 0x000fe200020f0c03 */
[----:B------:R-:W-:Y:S01]  /*15a0*/  @!P0 IMAD.WIDE R4, R13, 0x2, R4 ;  /* 0x000000020d048825 */ /* 0x000fe200078e0204 */
[----:B------:R-:W-:-:S09]  /*15b0*/  ISETP.GE.AND P4, PT, R22, c[0x0][0x198], PT ;  /* 0x0000660016007a0c */ /* 0x000fd20003f86270 */
[----:B------:R2:W-:Y:S04]  /*15c0*/  @!P0 LDGSTS.E.BYPASS.LTC128B.128 [R68+0x100], [R10.64], !P3 ;  /* 0x001000000a448fae */ /* 0x0005e8000d901d50 */
[----:B------:R3:W-:Y:S04]  /*15d0*/  @!P0 LDGSTS.E.BYPASS.LTC128B.128 [R68+0x4100], [R16.64], !P5 ;  /* 0x0410000010448fae */ /* 0x0007e8000e901d50 */
[----:B------:R5:W-:Y:S04]  /*15e0*/  @!P0 LDGSTS.E.BYPASS.LTC128B.128 [R68+0x8100], [R14.64], !P6 ;  /* 0x081000000e448fae */ /* 0x000be8000f101d50 */
[----:B------:R1:W-:Y:S01]  /*15f0*/  @!P0 LDGSTS.E.BYPASS.LTC128B.128 [R68+0xc100], [R4.64], !P4 ;  /* 0x0c10000004448fae */ /* 0x0003e2000e101d50 */
[----:B--2---:R-:W-:-:S04]  /*1600*/  @!P2 SHF.R.S32.HI R10, RZ, 0x1f, R12 ;  /* 0x0000001fff0aa819 */ /* 0x004fc8000001140c */
[----:B------:R-:W-:-:S04]  /*1610*/  @!P2 LEA.HI R10, R10, R12, RZ, 0x3 ;  /* 0x0000000c0a0aa211 */ /* 0x000fc800078f18ff */
[----:B---3--:R-:W-:Y:S02]  /*1620*/  @!P2 LOP3.LUT R16, R10, 0xfffffff8, RZ, 0xc0, !PT ;  /* 0xfffffff80a10a812 */ /* 0x008fe400078ec0ff */
[----:B----4-:R-:W-:Y:S02]  /*1630*/  @!P2 LEA R10, P0, R2, R6, 0x1 ;  /* 0x00000006020aa211 */ /* 0x010fe400078008ff */
[----:B-1----:R-:W-:Y:S01]  /*1640*/  @!P2 SHF.R.S32.HI R5, RZ, 0x1f, R0 ;  /* 0x0000001fff05a819 */ /* 0x002fe20000011400 */
[----:B------:R-:W-:Y:S01]  /*1650*/  @!P2 IMAD.WIDE R16, R16, 0x2, R6 ;  /* 0x000000021010a825 */ /* 0x000fe200078e0206 */
[----:B------:R-:W-:Y:S02]  /*1660*/  @!P2 SHF.R.S32.HI R4, RZ, 0x1f, R22 ;  /* 0x0000001fff04a819 */ /* 0x000fe40000011416 */
[----:B-----5:R-:W-:Y:S02]  /*1670*/  @!P2 LEA.HI R14, R5, R0, RZ, 0x3 ;  /* 0x00000000050ea211 */ /* 0x020fe400078f18ff */
[----:B------:R-:W-:-:S02]  /*1680*/  @!P2 LEA.HI R5, R4, R22, RZ, 0x3 ;  /* 0x000000160405a211 */ /* 0x000fc400078f18ff */
[----:B------:R-:W-:Y:S01]  /*1690*/  SHFL.IDX PT, R4, R19, 0x2, 0x181f ;  /* 0x00581f0013047f89 */ /* 0x000fe200000e0000 */
[----:B------:R-:W-:Y:S02]  /*16a0*/  @!P2 LOP3.LUT R14, R14, 0xfffffff8, RZ, 0xc0, !PT ;  /* 0xfffffff80e0ea812 */ /* 0x000fe400078ec0ff */
[----:B------:R-:W-:Y:S02]  /*16b0*/  @!P2 LOP3.LUT R13, R5, 0xfffffff8, RZ, 0xc0, !PT ;  /* 0xfffffff8050da812 */ /* 0x000fe400078ec0ff */
[----:B------:R-:W1:Y:S01]  /*16c0*/  SHFL.IDX PT, R5, R20, 0x2, 0x181f ;  /* 0x00581f0014057f89 */ /* 0x000e6200000e0000 */
[----:B------:R-:W-:Y:S01]  /*16d0*/  @!P2 LEA.HI.X R11, R2, R7, R3, 0x1, P0 ;  /* 0x00000007020ba211 */ /* 0x000fe200000f0c03 */
[--C-:B------:R-:W-:Y:S01]  /*16e0*/  @!P2 IMAD.WIDE R14, R14, 0x2, R6.reuse ;  /* 0x000000020e0ea825 */ /* 0x100fe200078e0206 */
[----:B------:R-:W-:Y:S01]  /*16f0*/  ISETP.GE.AND P0, PT, R18, UR4, PT ;  /* 0x0000000412007c0c */ /* 0x000fe2000bf06270 */
[----:B------:R-:W-:Y:S02]  /*1700*/  ULDC.64 UR4, c[0x0][0x1e8] ;  /* 0x00007a0000047ab9 */ /* 0x000fe40000000a00 */
[----:B------:R-:W-:Y:S01]  /*1710*/  @!P2 IMAD.WIDE R6, R13, 0x2, R6 ;  /* 0x000000020d06a825 */ /* 0x000fe200078e0206 */
[----:B------:R2:W-:Y:S01]  /*1720*/  @!P2 LDGSTS.E.BYPASS.LTC128B.128 [R68+0x1100], [R10.64], !P3 ;  /* 0x011000000a44afae */ /* 0x0005e2000d901d50 */
[----:B------:R-:W-:Y:S01]  /*1730*/  @!P1 SHF.R.S32.HI R13, RZ, 0x1f, R0 ;  /* 0x0000001fff0d9819 */ /* 0x000fe20000011400 */
[----:B------:R-:W-:-:S02]  /*1740*/  UIMAD UR4, UR6, UR4, URZ ;  /* 0x00000004060472a4 */ /* 0x000fc4000f8e023f */
[----:B------:R3:W-:Y:S01]  /*1750*/  @!P2 LDGSTS.E.BYPASS.LTC128B.128 [R68+0x5100], [R16.64], !P5 ;  /* 0x051000001044afae */ /* 0x0007e2000e901d50 */
[----:B------:R-:W-:Y:S01]  /*1760*/  @!P1 LEA.HI R13, R13, R0, RZ, 0x3 ;  /* 0x000000000d0d9211 */ /* 0x000fe200078f18ff */
[----:B------:R-:W-:Y:S02]  /*1770*/  UIMAD UR15, UR12, UR5, UR4 ;  /* 0x000000050c0f72a4 */ /* 0x000fe4000f8e0204 */
[----:B------:R4:W-:Y:S01]  /*1780*/  @!P2 LDGSTS.E.BYPASS.LTC128B.128 [R68+0x9100], [R14.64], !P6 ;  /* 0x091000000e44afae */ /* 0x0009e2000f101d50 */
[----:B------:R-:W-:Y:S01]  /*1790*/  ISETP.GE.AND P6, PT, R2, c[0x0][0x1d4], PT ;  /* 0x0000750002007a0c */ /* 0x000fe20003fc6270 */
[----:B------:R-:W-:Y:S02]  /*17a0*/  ULDC.64 UR4, c[0x0][0x210] ;  /* 0x0000840000047ab9 */ /* 0x000fe40000000a00 */
[----:B------:R5:W-:Y:S01]  /*17b0*/  @!P2 LDGSTS.E.BYPASS.LTC128B.128 [R68+0xd100], [R6.64], !P4 ;  /* 0x0d1000000644afae */ /* 0x000be2000e101d50 */
[----:B------:R-:W-:-:S03]  /*17c0*/  UIMAD UR4, UR6, UR4, URZ ;  /* 0x00000004060472a4 */ /* 0x000fc6000f8e023f */
[----:B------:R-:W-:Y:S02]  /*17d0*/  ULDC.64 UR6, c[0x0][0x1e0] ;  /* 0x0000780000067ab9 */ /* 0x000fe40000000a00 */
[----:B------:R-:W-:Y:S02]  /*17e0*/  UIMAD.WIDE.U32 UR26, UR21, UR6, URZ ;  /* 0x00000006151a72a5 */ /* 0x000fe4000f8e003f */
[----:B------:R-:W-:Y:S02]  /*17f0*/  UIMAD UR21, UR21, UR7, URZ ;  /* 0x00000007151572a4 */ /* 0x000fe4000f8e023f */
[----:B------:R-:W-:Y:S02]  /*1800*/  UIMAD UR22, UR12, UR5, UR4 ;  /* 0x000000050c1672a4 */ /* 0x000fe4000f8e0204 */
[----:B------:R-:W-:Y:S02]  /*1810*/  UIADD3 UR21, UR27, UR21, URZ ;  /* 0x000000151b157290 */ /* 0x000fe4000fffe03f */
[----:B------:R-:W-:Y:S01]  /*1820*/  ULDC.64 UR4, c[0x0][0x208] ;  /* 0x0000820000047ab9 */ /* 0x000fe20000000a00 */
[----:B--2---:R-:W2:Y:S01]  /*1830*/  SHFL.IDX PT, R10, R19, 0x3, 0x181f ;  /* 0x00781f00130a7f89 */ /* 0x004ea200000e0000 */
[----:B------:R-:W-:-:S03]  /*1840*/  UIMAD.WIDE.U32 UR24, UR20, UR4, URZ ;  /* 0x00000004141872a5 */ /* 0x000fc6000f8e003f */
[----:B------:R-:W2:Y:S01]  /*1850*/  SHFL.IDX PT, R11, R20, 0x3, 0x181f ;  /* 0x00781f00140b7f89 */ /* 0x000ea200000e0000 */
[----:B----4-:R-:W-:Y:S02]  /*1860*/  @!P1 LOP3.LUT R14, R13, 0xfffffff8, RZ, 0xc0, !PT ;  /* 0xfffffff80d0e9812 */ /* 0x010fe400078ec0ff */
[----:B-----5:R-:W-:-:S03]  /*1870*/  @!P1 SHF.R.S32.HI R6, RZ, 0x1f, R12 ;  /* 0x0000001fff069819 */ /* 0x020fc6000001140c */
[----:B-1----:R-:W-:Y:S01]  /*1880*/  @!P1 IMAD.WIDE R14, R14, 0x2, R4 ;  /* 0x000000020e0e9825 */ /* 0x002fe200078e0204 */
[----:B------:R-:W-:Y:S02]  /*1890*/  @!P1 SHF.R.S32.HI R7, RZ, 0x1f, R22 ;  /* 0x0000001fff079819 */ /* 0x000fe40000011416 */
[----:B------:R-:W-:Y:S02]  /*18a0*/  @!P1 LEA.HI R6, R6, R12, RZ, 0x3 ;  /* 0x0000000c06069211 */ /* 0x000fe400078f18ff */
[----:B------:R-:W-:Y:S02]  /*18b0*/  @!P1 LEA.HI R7, R7, R22, RZ, 0x3 ;  /* 0x0000001607079211 */ /* 0x000fe400078f18ff */
[----:B---3--:R-:W-:Y:S02]  /*18c0*/  @!P1 LOP3.LUT R16, R6, 0xfffffff8, RZ, 0xc0, !PT ;  /* 0xfffffff806109812 */ /* 0x008fe400078ec0ff */
[----:B------:R-:W-:Y:S02]  /*18d0*/  @!P1 LEA R6, P2, R2, R4, 0x1 ;  /* 0x0000000402069211 */ /* 0x000fe400078408ff */
[----:B------:R-:W-:Y:S01]  /*18e0*/  @!P1 LOP3.LUT R13, R7, 0xfffffff8, RZ, 0xc0, !PT ;  /* 0xfffffff8070d9812 */ /* 0x000fe200078ec0ff */
[----:B------:R-:W-:Y:S01]  /*18f0*/  @!P1 IMAD.WIDE R16, R16, 0x2, R4 ;  /* 0x0000000210109825 */ /* 0x000fe200078e0204 */
[----:B------:R-:W-:-:S02]  /*1900*/  @!P1 LEA.HI.X R7, R2, R5, R3, 0x1, P2 ;  /* 0x0000000502079211 */ /* 0x000fc400010f0c03 */
[----:B------:R-:W-:Y:S01]  /*1910*/  ISETP.GE.AND P2, PT, R0, c[0x0][0x198], PT ;  /* 0x0000660000007a0c */ /* 0x000fe20003f46270 */
[----:B------:R-:W-:Y:S01]  /*1920*/  @!P1 IMAD.WIDE R4, R13, 0x2, R4 ;  /* 0x000000020d049825 */ /* 0x000fe200078e0204 */
[----:B------:R-:W-:Y:S01]  /*1930*/  SHF.R.S32.HI R13, RZ, 0x1f, R69 ;  /* 0x0000001fff0d7819 */ /* 0x000fe20000011445 */
[----:B------:R1:W-:Y:S04]  /*1940*/  @!P1 LDGSTS.E.BYPASS.LTC128B.128 [R68+0x2100], [R6.64], !P3 ;  /* 0x0210000006449fae */ /* 0x0003e8000d901d50 */
[----:B------:R3:W-:Y:S01]  /*1950*/  @!P1 LDGSTS.E.BYPASS.LTC128B.128 [R68+0x6100], [R16.64], !P5 ;  /* 0x0610000010449fae */ /* 0x0007e2000e901d50 */
[----:B------:R-:W-:-:S05]  /*1960*/  ISETP.GE.AND P5, PT, R12, c[0x0][0x1d4], PT ;  /* 0x000075000c007a0c */ /* 0x000fca0003fa6270 */
[----:B------:R4:W-:Y:S04]  /*1970*/  @!P1 LDGSTS.E.BYPASS.LTC128B.128 [R68+0xa100], [R14.64], !P2 ;  /* 0x0a1000000e449fae */ /* 0x0009e8000d101d50 */
[----:B------:R2:W-:Y:S04]  /*1980*/  @!P1 LDGSTS.E.BYPASS.LTC128B.128 [R68+0xe100], [R4.64], !P4 ;  /* 0x0e10000004449fae */ /* 0x0005e8000e101d50 */
[----:B------:R-:W-:Y:S02]  /*1990*/  @P5 LOP3.LUT R133, R133, 0x1, RZ, 0xfc, !PT ;  /* 0x0000000185855812 */ /* 0x000fe400078efcff */
[----:B------:R-:W-:-:S03]  /*19a0*/  ISETP.GE.AND P5, PT, R0, c[0x0][0x1d4], PT ;  /* 0x0000750000007a0c */ /* 0x000fc60003fa6270 */
[----:B------:R-:W-:Y:S01]  /*19b0*/  STL [R1+0x1c], R133 ;  /* 0x00001c8501007387 */ /* 0x000fe20000100800 */
[----:B-1----:R-:W-:Y:S01]  /*19c0*/  @!P0 SHF.R.S32.HI R6, RZ, 0x1f, R12 ;  /* 0x0000001fff068819 */ /* 0x002fe2000001140c */
[----:B------:R-:W-:-:S04]  /*19d0*/  IMAD R7, R13, c[0x0][0x1e0], RZ ;  /* 0x000078000d077a24 */ /* 0x000fc800078e02ff */
[----:B------:R-:W-:Y:S01]  /*19e0*/  IMAD R7, R69, c[0x0][0x1e4], R7 ;  /* 0x0000790045077a24 */ /* 0x000fe200078e0207 */
[----:B----4-:R-:W-:Y:S01]  /*19f0*/  @!P0 LEA.HI R14, R6, R12, RZ, 0x3 ;  /* 0x0000000c060e8211 */ /* 0x010fe200078f18ff */
[----:B------:R-:W-:Y:S01]  /*1a00*/  IMAD R6, R13, c[0x0][0x208], RZ ;  /* 0x000082000d067a24 */ /* 0x000fe200078e02ff */
[----:B--2---:R-:W-:-:S03]  /*1a10*/  @!P0 LEA R4, P1, R2, R10, 0x1 ;  /* 0x0000000a02048211 */ /* 0x004fc600078208ff */
[----:B------:R-:W-:Y:S01]  /*1a20*/  IMAD R13, R69, c[0x0][0x20c], R6 ;  /* 0x00008300450d7a24 */ /* 0x000fe200078e0206 */
[----:B------:R-:W-:Y:S02]  /*1a30*/  @!P0 SHF.R.S32.HI R6, RZ, 0x1f, R0 ;  /* 0x0000001fff068819 */ /* 0x000fe40000011400 */
[----:B------:R-:W-:Y:S02]  /*1a40*/  @!P0 LEA.HI.X R5, R2, R11, R3, 0x1, P1 ;  /* 0x0000000b02058211 */ /* 0x000fe400008f0c03 */
[----:B------:R-:W-:Y:S01]  /*1a50*/  @!P0 LEA.HI R6, R6, R0, RZ, 0x3 ;  /* 0x0000000006068211 */ /* 0x000fe200078f18ff */
[----:B------:R-:W-:Y:S01]  /*1a60*/  IMAD.U32 R0, RZ, RZ, UR12 ;  /* 0x0000000cff007e24 */ /* 0x000fe2000f8e00ff */
[----:B------:R-:W-:Y:S01]  /*1a70*/  ISETP.GE.AND P1, PT, R12, c[0x0][0x198], PT ;  /* 0x000066000c007a0c */ /* 0x000fe20003f26270 */
[----:B------:R1:W-:Y:S01]  /*1a80*/  @!P0 LDGSTS.E.BYPASS.LTC128B.128 [R68+0x3100], [R4.64], !P3 ;  /* 0x0310000004448fae */ /* 0x0003e2000d901d50 */
[----:B------:R-:W-:Y:S02]  /*1a90*/  @!P0 LOP3.LUT R14, R14, 0xfffffff8, RZ, 0xc0, !PT ;  /* 0xfffffff80e0e8812 */ /* 0x000fe400078ec0ff */
[----:B------:R-:W-:-:S02]  /*1aa0*/  @!P0 LOP3.LUT R6, R6, 0xfffffff8, RZ, 0xc0, !PT ;  /* 0xfffffff806068812 */ /* 0x000fc400078ec0ff */
[----:B------:R-:W-:Y:S01]  /*1ab0*/  LOP3.LUT P3, RZ, R133, 0x1, RZ, 0xc0, !PT ;  /* 0x0000000185ff7812 */ /* 0x000fe2000786c0ff */
[----:B------:R-:W-:-:S06]  /*1ac0*/  @!P0 IMAD.WIDE R14, R14, 0x2, R10 ;  /* 0x000000020e0e8825 */ /* 0x000fcc00078e020a */
[----:B------:R2:W-:Y:S01]  /*1ad0*/  @!P0 LDGSTS.E.BYPASS.LTC128B.128 [R68+0x7100], [R14.64], !P1 ;  /* 0x071000000e448fae */ /* 0x0005e2000c901d50 */
[----:B-1----:R-:W-:-:S04]  /*1ae0*/  IMAD.WIDE.U32 R4, R69, c[0x0][0x1e0], R2 ;  /* 0x0000780045047a25 */ /* 0x002fc800078e0002 */
[----:B------:R-:W-:-:S04]  /*1af0*/  IMAD.WIDE.U32 R2, R69, c[0x0][0x208], R2 ;  /* 0x0000820045027a25 */ /* 0x000fc800078e0002 */
[----:B------:R-:W-:Y:S02]  /*1b00*/  IMAD.IADD R5, R5, 0x1, R7 ;  /* 0x0000000105057824 */ /* 0x000fe400078e0207 */
[----:B------:R-:W-:Y:S02]  /*1b10*/  IMAD.IADD R3, R3, 0x1, R13 ;  /* 0x0000000103037824 */ /* 0x000fe400078e020d */
[----:B------:R-:W-:-:S04]  /*1b20*/  @!P0 IMAD.WIDE R6, R6, 0x2, R10 ;  /* 0x0000000206068825 */ /* 0x000fc800078e020a */
[C---:B------:R-:W-:Y:S01]  /*1b30*/  IMAD.WIDE.U32 R4, R0.reuse, c[0x0][0x1e8], R4 ;  /* 0x00007a0000047a25 */ /* 0x040fe200078e0004 */
[----:B------:R1:W-:Y:S03]  /*1b40*/  @!P0 LDGSTS.E.BYPASS.LTC128B.128 [R68+0xb100], [R6.64], !P2 ;  /* 0x0b10000006448fae */ /* 0x0003e6000d101d50 */
[----:B------:R-:W-:Y:S01]  /*1b50*/  IMAD.WIDE.U32 R2, R0, c[0x0][0x210], R2 ;  /* 0x0000840000027a25 */ /* 0x000fe200078e0002 */
[----:B------:R-:W-:Y:S02]  /*1b60*/  IADD3 R0, -R69, UR23, RZ ;  /* 0x0000001745007c10 */ /* 0x000fe4000fffe1ff */
[----:B------:R-:W-:Y:S01]  /*1b70*/  IADD3 R5, R5, UR15, RZ ;  /* 0x0000000f05057c10 */ /* 0x000fe2000fffe0ff */
[----:B------:R-:W-:Y:S01]  /*1b80*/  USHF.R.S32.HI UR15, URZ, 0x1f, UR20 ;  /* 0x0000001f3f0f7899 */ /* 0x000fe20008011414 */
[C---:B------:R-:W-:Y:S02]  /*1b90*/  ISETP.GE.AND P2, PT, R0.reuse, 0x1, PT ;  /* 0x000000010000780c */ /* 0x040fe40003f46270 */
[----:B------:R-:W-:Y:S01]  /*1ba0*/  ISETP.GE.AND P1, PT, R0, 0x21, PT ;  /* 0x000000210000780c */ /* 0x000fe20003f26270 */
[----:B------:R-:W-:Y:S01]  /*1bb0*/  IMAD.WIDE.U32 R72, R8, c[0x0][0x1f0], R4 ;  /* 0x00007c0008487a25 */ /* 0x000fe200078e0004 */
[----:B------:R-:W-:Y:S01]  /*1bc0*/  IADD3 R3, R3, UR22, RZ ;  /* 0x0000001603037c10 */ /* 0x000fe2000fffe0ff */
[----:B------:R-:W-:-:S02]  /*1bd0*/  UIMAD UR22, UR21, UR20, URZ ;  /* 0x00000014151672a4 */ /* 0x000fc4000f8e023f */
[----:B------:R-:W-:Y:S01]  /*1be0*/  IMAD.U32 R4, RZ, RZ, UR26 ;  /* 0x0000001aff047e24 */ /* 0x000fe2000f8e00ff */
[----:B------:R-:W-:Y:S01]  /*1bf0*/  UIMAD UR4, UR15, UR4, URZ ;  /* 0x000000040f0472a4 */ /* 0x000fe2000f8e023f */
[----:B------:R-:W-:Y:S01]  /*1c00*/  IMAD.MOV.U32 R70, RZ, RZ, R72 ;  /* 0x000000ffff467224 */ /* 0x000fe200078e0048 */
[----:B------:R-:W-:Y:S01]  /*1c10*/  UIMAD UR22, UR15, UR26, UR22 ;  /* 0x0000001a0f1672a4 */ /* 0x000fe2000f8e0216 */
[----:B------:R-:W-:Y:S01]  /*1c20*/  IMAD.U32 R5, RZ, RZ, UR27 ;  /* 0x0000001bff057e24 */ /* 0x000fe2000f8e00ff */
[----:B------:R-:W-:Y:S01]  /*1c30*/  USHF.L.U32 UR15, UR6, 0x5, URZ ;  /* 0x00000005060f7899 */ /* 0x000fe2000800063f */
[----:B------:R-:W-:Y:S01]  /*1c40*/  IMAD.WIDE.U32 R26, R8, c[0x0][0x218], R2 ;  /* 0x00008600081a7a25 */ /* 0x000fe200078e0002 */
[----:B------:R-:W-:Y:S01]  /*1c50*/  UIMAD UR4, UR20, UR5, UR4 ;  /* 0x00000005140472a4 */ /* 0x000fe2000f8e0204 */
[----:B------:R-:W-:Y:S02]  /*1c60*/  STL.64 [R1+0x30], R72 ;  /* 0x0000304801007387 */ /* 0x000fe40000100a00 */
[----:B------:R-:W-:Y:S01]  /*1c70*/  UMOV UR5, 0x5 ;  /* 0x0000000500057882 */ /* 0x000fe20000000000 */
[----:B------:R-:W-:Y:S01]  /*1c80*/  IMAD.MOV.U32 R24, RZ, RZ, R26 ;  /* 0x000000ffff187224 */ /* 0x000fe200078e001a */
[----:B-1----:R-:W-:Y:S01]  /*1c90*/  @!P0 SHF.R.S32.HI R6, RZ, 0x1f, R22 ;  /* 0x0000001fff068819 */ /* 0x002fe20000011416 */
[----:B------:R-:W-:Y:S01]  /*1ca0*/  USHF.L.U64.HI UR6, UR6, UR5, UR7 ;  /* 0x0000000506067299 */ /* 0x000fe20008010207 */
[----:B------:R-:W-:Y:S01]  /*1cb0*/  IMAD.U32 R7, RZ, RZ, UR25 ;  /* 0x00000019ff077e24 */ /* 0x000fe2000f8e00ff */
[----:B------:R-:W-:Y:S01]  /*1cc0*/  UIADD3 UR4, UR25, UR4, URZ ;  /* 0x0000000419047290 */ /* 0x000fe2000fffe03f */
[----:B------:R-:W-:Y:S01]  /*1cd0*/  @!P0 LEA.HI R0, R6, R22, RZ, 0x3 ;  /* 0x0000001606008211 */ /* 0x000fe200078f18ff */
[----:B------:R-:W-:-:S02]  /*1ce0*/  IMAD R6, R9, c[0x0][0x1f0], RZ ;  /* 0x00007c0009067a24 */ /* 0x000fc400078e02ff */
[----:B------:R-:W-:Y:S01]  /*1cf0*/  UIMAD UR4, UR4, 0x30, URZ ;  /* 0x00000030040478a4 */ /* 0x000fe2000f8e023f */
[----:B------:R-:W-:Y:S01]  /*1d00*/  @!P0 LOP3.LUT R0, R0, 0xfffffff8, RZ, 0xc0, !PT ;  /* 0xfffffff800008812 */ /* 0x000fe200078ec0ff */
[----:B------:R-:W-:-:S04]  /*1d10*/  IMAD R6, R8, c[0x0][0x1f4], R6 ;  /* 0x00007d0008067a24 */ /* 0x000fc800078e0206 */
[----:B------:R-:W-:-:S04]  /*1d20*/  @!P0 IMAD.WIDE R10, R0, 0x2, R10 ;  /* 0x00000002000a8825 */ /* 0x000fc800078e020a */
[----:B------:R-:W-:Y:S01]  /*1d30*/  IMAD R0, R9, c[0x0][0x218], RZ ;  /* 0x0000860009007a24 */ /* 0x000fe200078e02ff */
[----:B------:R1:W-:Y:S01]  /*1d40*/  @!P0 LDGSTS.E.BYPASS.LTC128B.128 [R68+0xf100], [R10.64], !P4 ;  /* 0x0f1000000a448fae */ /* 0x0003e2000e101d50 */
[----:B------:R-:W-:Y:S01]  /*1d50*/  IMAD.IADD R71, R73, 0x1, R6 ;  /* 0x0000000149477824 */ /* 0x000fe200078e0206 */
[----:B------:R-:W-:Y:S01]  /*1d60*/  ISETP.GE.AND P4, PT, R22, c[0x0][0x1d4], PT ;  /* 0x0000750016007a0c */ /* 0x000fe20003f86270 */
[----:B------:R-:W-:Y:S01]  /*1d70*/  IMAD R0, R8, c[0x0][0x21c], R0 ;  /* 0x0000870008007a24 */ /* 0x000fe200078e0200 */
[----:B------:R-:W0:Y:S01]  /*1d80*/  LDGDEPBAR ;  /* 0x00000000000079af */ /* 0x000e220000000000 */
[----:B------:R-:W-:-:S03]  /*1d90*/  IMAD.WIDE.U32 R4, R4, UR20, R70 ;  /* 0x0000001404047c25 */ /* 0x000fc6000f8e0046 */
[----:B------:R-:W-:Y:S01]  /*1da0*/  STL.64 [R1+0x28], R70 ;  /* 0x0000284601007387 */ /* 0x000fe20000100a00 */
[----:B------:R-:W-:Y:S01]  /*1db0*/  IMAD.IADD R25, R27, 0x1, R0 ;  /* 0x000000011b197824 */ /* 0x000fe200078e0200 */
[----:B------:R-:W-:Y:S01]  /*1dc0*/  IADD3 R0, R5, UR22, RZ ;  /* 0x0000001605007c10 */ /* 0x000fe2000fffe0ff */
[----:B------:R-:W-:Y:S01]  /*1dd0*/  IMAD.U32 R6, RZ, RZ, UR24 ;  /* 0x00000018ff067e24 */ /* 0x000fe2000f8e00ff */
[----:B------:R-:W-:Y:S01]  /*1de0*/  @P2 LEA R2, P0, R4, c[0x0][0x1c8], 0x1 ;  /* 0x0000720004022a11 */ /* 0x000fe200078008ff */
[----:B------:R-:W-:Y:S02]  /*1df0*/  STL.64 [R1+0x40], R26 ;  /* 0x0000401a01007387 */ /* 0x000fe40000100a00 */
[----:B------:R-:W-:Y:S01]  /*1e00*/  IMAD.WIDE.U32 R6, R6, 0x30, R24 ;  /* 0x0000003006067825 */ /* 0x000fe200078e0018 */
[C---:B------:R-:W-:Y:S01]  /*1e10*/  @P2 LEA.HI.X R3, R4.reuse, c[0x0][0x1cc], R0, 0x1, P0 ;  /* 0x0000730004032a11 */ /* 0x040fe200000f0c00 */
[----:B------:R-:W-:Y:S01]  /*1e20*/  STL.64 [R1+0x38], R24 ;  /* 0x0000381801007387 */ /* 0x000fe20000100a00 */
[----:B------:R-:W-:-:S03]  /*1e30*/  @P1 IADD3 R4, P0, R4, UR15, RZ ;  /* 0x0000000f04041c10 */ /* 0x000fc6000ff1e0ff */
[----:B------:R4:W-:Y:S01]  /*1e40*/  @P2 LDGSTS.E.BYPASS.LTC128B.128 [R68+0x10100], [R2.64], !P6 ;  /* 0x1010000002442fae */ /* 0x0009e2000f101d50 */
[----:B------:R-:W-:Y:S02]  /*1e50*/  @P1 IADD3.X R0, R0, UR6, RZ, P0, !PT ;  /* 0x0000000600001c10 */ /* 0x000fe400087fe4ff */
[----:B------:R-:W-:Y:S01]  /*1e60*/  @P1 LEA R8, P0, R4, c[0x0][0x1c8], 0x1 ;  /* 0x0000720004081a11 */ /* 0x000fe200078008ff */
[----:B------:R4:W-:Y:S01]  /*1e70*/  @P2 LDGSTS.E.BYPASS.LTC128B.128 [R68+0x11900], [R2.64+0x80], !P3 ;  /* 0x1190008002442fae */ /* 0x0009e2000d901d50 */
[----:B------:R-:W-:Y:S02]  /*1e80*/  ISETP.GT.AND P3, PT, R132, 0x7f, PT ;  /* 0x0000007f8400780c */ /* 0x000fe40003f64270 */
[----:B-1----:R-:W-:Y:S01]  /*1e90*/  LEA.HI R10, R67, R132, RZ, 0x4 ;  /* 0x00000084430a7211 */ /* 0x002fe200078f20ff */
[----:B------:R4:W-:Y:S01]  /*1ea0*/  @P2 LDGSTS.E.BYPASS.LTC128B.128 [R68+0x13100], [R2.64+0x100], !P5 ;  /* 0x1310010002442fae */ /* 0x0009e2000e901d50 */
[----:B------:R-:W-:Y:S02]  /*1eb0*/  @P1 LEA.HI.X R9, R4, c[0x0][0x1cc], R0, 0x1, P0 ;  /* 0x0000730004091a11 */ /* 0x000fe400000f0c00 */
[----:B------:R-:W-:Y:S01]  /*1ec0*/  IADD3 R0, R7, UR4, RZ ;  /* 0x0000000407007c10 */ /* 0x000fe2000fffe0ff */
[----:B------:R4:W-:Y:S01]  /*1ed0*/  @P2 LDGSTS.E.BYPASS.LTC128B.128 [R68+0x14900], [R2.64+0x180], !P4 ;  /* 0x1490018002442fae */ /* 0x0009e2000e101d50 */
[----:B------:R-:W-:-:S02]  /*1ee0*/  LEA R12, P0, R6, c[0x0][0x1f8], 0x1 ;  /* 0x00007e00060c7a11 */ /* 0x000fc400078008ff */
[----:B------:R-:W-:Y:S01]  /*1ef0*/  LOP3.LUT P2, RZ, R133, 0x1, RZ, 0xc0, !PT ;  /* 0x0000000185ff7812 */ /* 0x000fe2000784c0ff */
[----:B------:R1:W-:Y:S01]  /*1f00*/  @P1 LDGSTS.E.BYPASS.LTC128B.128 [R68+0x11100], [R8.64], !P6 ;  /* 0x1110000008441fae */ /* 0x0003e2000f101d50 */
[----:B------:R-:W-:Y:S01]  /*1f10*/  LEA.HI.X R13, R6, c[0x0][0x1fc], R0, 0x1, P0 ;  /* 0x00007f00060d7a11 */ /* 0x000fe200000f0c00 */
[----:B------:R-:W-:Y:S02]  /*1f20*/  IMAD.SHL.U32 R6, R69, 0x8, RZ ;  /* 0x0000000845067824 */ /* 0x000fe400078e00ff */
[----:B------:R-:W-:Y:S02]  /*1f30*/  @!P3 IMAD.MOV.U32 R7, RZ, RZ, c[0x0][0x208] ;  /* 0x00008200ff07b624 */ /* 0x000fe400078e00ff */
[----:B------:R-:W-:-:S03]  /*1f40*/  @!P3 IMAD.MOV.U32 R11, RZ, RZ, c[0x0][0x20c] ;  /* 0x00008300ff0bb624 */ /* 0x000fc600078e00ff */
[----:B--2---:R-:W-:-:S03]  /*1f50*/  @!P3 LEA R14, P0, R7, R12, 0x6 ;  /* 0x0000000c070eb211 */ /* 0x004fc600078030ff */
[----:B------:R1:W-:Y:S01]  /*1f60*/  @P1 LDGSTS.E.BYPASS.LTC128B.128 [R68+0x12900], [R8.64+0x80], !P2 ;  /* 0x1290008008441fae */ /* 0x0003e2000d101d50 */
[----:B------:R-:W-:Y:S02]  /*1f70*/  @!P3 LEA.HI.X R15, R7, R13, R11, 0x6, P0 ;  /* 0x0000000d070fb211 */ /* 0x000fe400000f340b */
[----:B------:R-:W-:Y:S01]  /*1f80*/  LOP3.LUT P0, RZ, R21, 0x2, RZ, 0xc0, !PT ;  /* 0x0000000215ff7812 */ /* 0x000fe2000780c0ff */
[----:B------:R1:W-:Y:S01]  /*1f90*/  @P1 LDGSTS.E.BYPASS.LTC128B.128 [R68+0x14100], [R8.64+0x100], !P5 ;  /* 0x1410010008441fae */ /* 0x0003e2000e901d50 */
[----:B------:R-:W-:Y:S02]  /*1fa0*/  SEL R7, RZ, 0x1, P6 ;  /* 0x00000001ff077807 */ /* 0x000fe40003000000 */
[----:B------:R-:W-:Y:S01]  /*1fb0*/  P2R R11, PR, RZ, 0x8 ;  /* 0x00000008ff0b7803 */ /* 0x000fe20000000000 */
[----:B------:R1:W-:Y:S01]  /*1fc0*/  @P1 LDGSTS.E.BYPASS.LTC128B.128 [R68+0x15900], [R8.64+0x180], !P4 ;  /* 0x1590018008441fae */ /* 0x0003e2000e101d50 */
[----:B----4-:R-:W-:-:S03]  /*1fd0*/  LOP3.LUT R2, R10, 0xfffffff0, RZ, 0xc0, !PT ;  /* 0xfffffff00a027812 */ /* 0x010fc600078ec0ff */
[----:B------:R-:W0:Y:S01]  /*1fe0*/  LDGDEPBAR ;  /* 0x00000000000079af */ /* 0x000e220000000000 */
[----:B------:R-:W-:Y:S01]  /*1ff0*/  SHF.R.S32.HI R3, RZ, 0x4, R10 ;  /* 0x00000004ff037819 */ /* 0x000fe2000001140a */
[----:B------:R-:W-:-:S03]  /*2000*/  IMAD.IADD R0, R132, 0x1, -R2 ;  /* 0x0000000184007824 */ /* 0x000fc600078e0a02 */
[----:B------:R-:W-:Y:S01]  /*2010*/  LEA.HI R4, R10, R3, RZ, 0x1 ;  /* 0x000000030a047211 */ /* 0x000fe200078f08ff */
[----:B------:R-:W-:Y:S01]  /*2020*/  IMAD.SHL.U32 R2, R21, 0x40, RZ ;  /* 0x0000004015027824 */ /* 0x000fe200078e00ff */
[----:B------:R-:W-:-:S04]  /*2030*/  SHF.R.S32.HI R5, RZ, 0x1f, R0 ;  /* 0x0000001fff057819 */ /* 0x000fc80000011400 */
[----:B------:R-:W-:Y:S02]  /*2040*/  LOP3.LUT R2, R2, 0x1c0, RZ, 0xc0, !PT ;  /* 0x000001c002027812 */ /* 0x000fe400078ec0ff */
[----:B------:R-:W-:Y:S02]  /*2050*/  LEA.HI R10, R5, R0, RZ, 0x3 ;  /* 0x00000000050a7211 */ /* 0x000fe400078f18ff */
[----:B------:R-:W-:Y:S02]  /*2060*/  LOP3.LUT R4, R4, 0xfffffffe, RZ, 0xc0, !PT ;  /* 0xfffffffe04047812 */ /* 0x000fe400078ec0ff */
[----:B------:R-:W-:Y:S02]  /*2070*/  LOP3.LUT R5, R10, 0xfffffff8, RZ, 0xc0, !PT ;  /* 0xfffffff80a057812 */ /* 0x000fe400078ec0ff */
[----:B------:R-:W-:Y:S01]  /*2080*/  LOP3.LUT R6, R2, 0x8, R6, 0xf8, !PT ;  /* 0x0000000802067812 */ /* 0x000fe200078ef806 */
[----:B------:R-:W-:Y:S01]  /*2090*/  IMAD.IADD R3, R3, 0x1, -R4 ;  /* 0x0000000103037824 */ /* 0x000fe200078e0a04 */
[----:B------:R-:W-:Y:S01]  /*20a0*/  SHF.R.U32.HI R2, RZ, 0x3, R2 ;  /* 0x00000003ff027819 */ /* 0x000fe20000011602 */
[----:B------:R-:W-:Y:S01]  /*20b0*/  IMAD.IADD R4, R0, 0x1, -R5 ;  /* 0x0000000100047824 */ /* 0x000fe200078e0a05 */
[----:B------:R-:W-:Y:S01]  /*20c0*/  SEL R5, RZ, 0x4, P5 ;  /* 0x00000004ff057807 */ /* 0x000fe20002800000 */
[----:B------:R-:W-:-:S04]  /*20d0*/  DEPBAR.LE SB0, 0x1 ;  /* 0x000080400000791a */ /* 0x000fc80000000000 */
[----:B------:R-:W-:Y:S01]  /*20e0*/  LOP3.LUT R0, R6, R2, RZ, 0x3c, !PT ;  /* 0x0000000206007212 */ /* 0x000fe200078e3cff */
[C---:B------:R-:W-:Y:S01]  /*20f0*/  IMAD.SHL.U32 R2, R4.reuse, 0x40, RZ ;  /* 0x0000004004027824 */ /* 0x040fe200078e00ff */
[----:B------:R-:W-:Y:S01]  /*2100*/  SEL R6, RZ, 0x2, P2 ;  /* 0x00000002ff067807 */ /* 0x000fe20001000000 */
[----:B------:R-:W-:Y:S01]  /*2110*/  BAR.SYNC.DEFER_BLOCKING 0x0 ;  /* 0x0000000000007b1d */ /* 0x000fe20000010000 */
[----:B------:R-:W-:Y:S01]  /*2120*/  LOP3.LUT P1, RZ, R4, 0x4, RZ, 0xc0, !PT ;  /* 0x0000000404ff7812 */ /* 0x000fe2000782c0ff */
[C---:B------:R-:W-:Y:S01]  /*2130*/  IMAD R0, R3.reuse, 0x200, R0 ;  /* 0x0000020003007824 */ /* 0x040fe200078e0200 */
[----:B------:R-:W-:Y:S01]  /*2140*/  LOP3.LUT R2, R2, 0x1c0, RZ, 0xc0, !PT ;  /* 0x000001c002027812 */ /* 0x000fe200078ec0ff */
[----:B------:R-:W-:Y:S01]  /*2150*/  IMAD.SHL.U32 R3, R3, 0x8, RZ ;  /* 0x0000000803037824 */ /* 0x000fe200078e00ff */
[----:B------:R-:W-:Y:S01]  /*2160*/  IADD3 R5, R5, R6, R7 ;  /* 0x0000000605057210 */ /* 0x000fe20007ffe007 */
[----:B------:R-:W-:Y:S01]  /*2170*/  IMAD.SHL.U32 R135, R0, 0x2, RZ ;  /* 0x0000000200877824 */ /* 0x000fe200078e00ff */
[----:B------:R-:W-:-:S02]  /*2180*/  P2R R7, PR, RZ, 0x40 ;  /* 0x00000040ff077803 */ /* 0x000fc40000000000 */
[----:B------:R-:W-:Y:S02]  /*2190*/  LOP3.LUT R3, R2, 0x8, R3, 0xf8, !PT ;  /* 0x0000000802037812 */ /* 0x000fe400078ef803 */
[----:B------:R-:W-:Y:S02]  /*21a0*/  SHF.R.U32.HI R2, RZ, 0x3, R2 ;  /* 0x00000003ff027819 */ /* 0x000fe40000011602 */
[----:B------:R-:W-:Y:S02]  /*21b0*/  IADD3 R0, R135, 0x10100, RZ ;  /* 0x0001010087007810 */ /* 0x000fe40007ffe0ff */
[----:B------:R-:W-:Y:S01]  /*21c0*/  LOP3.LUT R2, R3, R2, RZ, 0x3c, !PT ;  /* 0x0000000203027212 */ /* 0x000fe200078e3cff */
[----:B------:R-:W-:Y:S01]  /*21d0*/  IMAD.SHL.U32 R3, R10, 0x40, RZ ;  /* 0x000000400a037824 */ /* 0x000fe200078e00ff */
[----:B------:R-:W-:Y:S02]  /*21e0*/  IADD3 R242, R135, 0x10120, RZ ;  /* 0x0001012087f27810 */ /* 0x000fe40007ffe0ff */
[----:B------:R-:W-:-:S02]  /*21f0*/  @P0 IADD3 R242, R0, -0x20, RZ ;  /* 0xffffffe000f20810 */ /* 0x000fc40007ffe0ff */
[----:B------:R-:W-:Y:S01]  /*2200*/  LOP3.LUT R3, R2, 0xfffffe00, R3, 0xf8, !PT ;  /* 0xfffffe0002037812 */ /* 0x000fe200078ef803 */
[----:B------:R-:W-:Y:S01]  /*2210*/  IMAD.MOV.U32 R2, RZ, RZ, 0x40 ;  /* 0x00000040ff027424 */ /* 0x000fe200078e00ff */
[----:B------:R-:W-:Y:S02]  /*2220*/  SEL R0, RZ, 0x8, P4 ;  /* 0x00000008ff007807 */ /* 0x000fe40002000000 */
[----:B------:R-:W-:Y:S01]  /*2230*/  LOP3.LUT P0, RZ, R4, 0x2, RZ, 0xc0, !PT ;  /* 0x0000000204ff7812 */ /* 0x000fe2000780c0ff */
[----:B------:R-:W-:Y:S01]  /*2240*/  IMAD.MOV.U32 R4, RZ, RZ, 0x10 ;  /* 0x00000010ff047424 */ /* 0x000fe200078e00ff */
[C---:B------:R-:W-:Y:S01]  /*2250*/  IADD3 R252, R242.reuse, 0x1000, RZ ;  /* 0x00001000f2fc7810 */ /* 0x040fe20007ffe0ff */
[----:B------:R-:W-:Y:S01]  /*2260*/  IMAD R220, R65, 0x400, R3 ;  /* 0x0000040041dc7824 */ /* 0x000fe200078e0203 */
[----:B------:R-:W-:Y:S01]  /*2270*/  IADD3 R251, R242, 0x1800, RZ ;  /* 0x00001800f2fb7810 */ /* 0x000fe20007ffe0ff */
[----:B------:R-:W-:Y:S01]  /*2280*/  IMAD.IADD R6, R0, 0x1, R5 ;  /* 0x0000000100067824 */ /* 0x000fe200078e0205 */
[----:B------:R-:W-:Y:S01]  /*2290*/  SEL R4, R4, 0xfffffff0, !P0 ;  /* 0xfffffff004047807 */ /* 0x000fe20004000000 */
[----:B------:R-:W-:Y:S01]  /*22a0*/  IMAD.MOV.U32 R0, RZ, RZ, 0x20 ;  /* 0x00000020ff007424 */ /* 0x000fe200078e00ff */
[C---:B------:R-:W-:Y:S01]  /*22b0*/  LEA R228, R220.reuse, 0x100, 0x1 ;  /* 0x00000100dce47811 */ /* 0x040fe200078e08ff */
[----:B------:R-:W-:Y:S01]  /*22c0*/  IMAD.SHL.U32 R220, R220, 0x2, RZ ;  /* 0x00000002dcdc7824 */ /* 0x000fe200078e00ff */
[----:B------:R-:W-:-:S02]  /*22d0*/  IADD3 R5, R64, c[0x0][0x1d0], -R69 ;  /* 0x0000740040057a10 */ /* 0x000fc40007ffe845 */
[----:B------:R-:W-:Y:S01]  /*22e0*/  SEL R0, R0, 0xffffffe0, !P1 ;  /* 0xffffffe000007807 */ /* 0x000fe20004800000 */
[--C-:B------:R-:W-:Y:S01]  /*22f0*/  IMAD R224, R4, 0x2, R228.reuse ;  /* 0x0000000204e07824 */ /* 0x100fe200078e02e4 */
[----:B------:R-:W-:Y:S01]  /*2300*/  LDSM.16.M88.4 R160, [R220+0x100] ;  /* 0x00010000dca0783b */ /* 0x000fe20000000200 */
[----:B------:R-:W-:Y:S02]  /*2310*/  LOP3.LUT P6, RZ, R6, 0x1, RZ, 0xc0, !PT ;  /* 0x0000000106ff7812 */ /* 0x000fe400078cc0ff */
[C---:B------:R-:W-:Y:S01]  /*2320*/  IMAD R228, R0.reuse, 0x2, R228 ;  /* 0x0000000200e47824 */ /* 0x040fe200078e02e4 */
[----:B------:R-:W-:Y:S01]  /*2330*/  LDSM.16.M88.4 R188, [R220+0x4100] ;  /* 0x00410000dcbc783b */ /* 0x000fe20000000200 */
[----:B------:R-:W-:Y:S01]  /*2340*/  IMAD R232, R0, 0x2, R224 ;  /* 0x0000000200e87824 */ /* 0x000fe200078e02e0 */
[----:B------:R-:W-:Y:S02]  /*2350*/  ISETP.LT.OR P0, PT, R5, 0x1, !P6 ;  /* 0x000000010500780c */ /* 0x000fe40007701670 */
[----:B------:R-:W-:Y:S01]  /*2360*/  LDSM.16.M88.4 R204, [R220+0x8100] ;  /* 0x00810000dccc783b */ /* 0x000fe20000000200 */
[----:B------:R-:W-:-:S02]  /*2370*/  LOP3.LUT P2, RZ, R6, 0x2, RZ, 0xc0, !PT ;  /* 0x0000000206ff7812 */ /* 0x000fc4000784c0ff */
[----:B------:R-:W-:Y:S01]  /*2380*/  LOP3.LUT P1, RZ, R6, 0x4, RZ, 0xc0, !PT ;  /* 0x0000000406ff7812 */ /* 0x000fe2000782c0ff */
[----:B------:R-:W-:Y:S01]  /*2390*/  LDSM.16.M88.4 R164, [R224] ;  /* 0x00000000e0a4783b */ /* 0x000fe20000000200 */
[C---:B------:R-:W-:Y:S02]  /*23a0*/  IADD3 R250, R242.reuse, 0x2000, RZ ;  /* 0x00002000f2fa7810 */ /* 0x040fe40007ffe0ff */
[C---:B------:R-:W-:Y:S01]  /*23b0*/  IADD3 R249, R242.reuse, 0x2800, RZ ;  /* 0x00002800f2f97810 */ /* 0x040fe20007ffe0ff */
[----:B------:R-:W-:Y:S01]  /*23c0*/  LDSM.16.M88.4 R192, [R224+0x4000] ;  /* 0x00400000e0c0783b */ /* 0x000fe20000000200 */
[C---:B------:R-:W-:Y:S02]  /*23d0*/  IADD3 R248, R242.reuse, 0x3000, RZ ;  /* 0x00003000f2f87810 */ /* 0x040fe40007ffe0ff */
[C---:B------:R-:W-:Y:S01]  /*23e0*/  IADD3 R247, R242.reuse, 0x3800, RZ ;  /* 0x00003800f2f77810 */ /* 0x040fe20007ffe0ff */
[----:B------:R-:W-:Y:S01]  /*23f0*/  LDSM.16.M88.4 R208, [R224+0x8000] ;  /* 0x00800000e0d0783b */ /* 0x000fe20000000200 */
[----:B------:R-:W-:-:S02]  /*2400*/  IADD3 R246, R242, 0x4000, RZ ;  /* 0x00004000f2f67810 */ /* 0x000fc40007ffe0ff */
[C---:B------:R-:W-:Y:S01]  /*2410*/  IADD3 R245, R242.reuse, 0x4800, RZ ;  /* 0x00004800f2f57810 */ /* 0x040fe20007ffe0ff */
[----:B------:R-:W-:Y:S01]  /*2420*/  LDSM.16.M88.4 R180, [R228] ;  /* 0x00000000e4b4783b */ /* 0x000fe20000000200 */
[C---:B------:R-:W-:Y:S02]  /*2430*/  IADD3 R244, R242.reuse, 0x5000, RZ ;  /* 0x00005000f2f47810 */ /* 0x040fe40007ffe0ff */
[----:B------:R-:W-:Y:S01]  /*2440*/  IADD3 R243, R242, 0x5800, RZ ;  /* 0x00005800f2f37810 */ /* 0x000fe20007ffe0ff */
        /* <DEDUP_REMOVED lines=10> */
[----:B------:R-:W-:-:S04]  /*24f0*/  DEPBAR.LE SB0, 0x0 ;  /* 0x000080000000791a */ /* 0x000fc80000000000 */
[----:B------:R-:W-:Y:S06]  /*2500*/  BAR.SYNC.DEFER_BLOCKING 0x0 ;  /* 0x0000000000007b1d */ /* 0x000fec0000010000 */
[----:B---3--:R-:W-:Y:S04]  /*2510*/  LDSM.16.M88.4 R16, [R135+0x10100] ;  /* 0x010100008710783b */ /* 0x008fe80000000200 */
[----:B------:R-:W2:Y:S04]  /*2520*/  LDSM.16.M88.4 R24, [R135+0x10900] ;  /* 0x010900008718783b */ /* 0x000ea80000000200 */
[----:B------:R-:W3:Y:S04]  /*2530*/  LDSM.16.M88.4 R28, [R135+0x11100] ;  /* 0x01110000871c783b */ /* 0x000ee80000000200 */
[----:B------:R-:W-:Y:S04]  /*2540*/  LDSM.16.M88.4 R36, [R242] ;  /* 0x00000000f224783b */ /* 0x000fe80000000200 */
[----:B------:R-:W4:Y:S04]  /*2550*/  LDSM.16.M88.4 R44, [R242+0x800] ;  /* 0x00080000f22c783b */ /* 0x000f280000000200 */
[----:B------:R-:W5:Y:S04]  /*2560*/  LDSM.16.M88.4 R52, [R242+0x1000] ;  /* 0x00100000f234783b */ /* 0x000f680000000200 */
[----:B------:R-:W-:Y:S01]  /*2570*/  @!PT LDS RZ, [RZ] ;  /* 0x00000000fffff984 */ /* 0x000fe20000000800 */
[----:B------:R-:W-:Y:S01]  /*2580*/  @!PT LDS RZ, [RZ] ;  /* 0x00000000fffff984 */ /* 0x000fe20000000800 */
[----:B------:R-:W-:Y:S01]  /*2590*/  @!PT LDS RZ, [RZ] ;  /* 0x00000000fffff984 */ /* 0x000fe20000000800 */
[----:B------:R1:W-:Y:S01]  /*25a0*/  LDGSTS.E.BYPASS.LTC128B.128 [R68+0x100], [R12.64], !P0 ;  /* 0x001000000c447fae */ /* 0x0003e2000c101d50 */
[----:B------:R-:W-:-:S04]  /*25b0*/  LOP3.LUT P0, RZ, R21, 0x4, RZ, 0xc0, !PT ;  /* 0x0000000415ff7812 */ /* 0x000fc8000780c0ff */
[----:B------:R-:W-:Y:S02]  /*25c0*/  SEL R2, R2, 0xffffffc0, !P0 ;  /* 0xffffffc002027807 */ /* 0x000fe40004000000 */
[----:B------:R-:W-:-:S03]  /*25d0*/  ISETP.LT.OR P0, PT, R5, 0x1, !P2 ;  /* 0x000000010500780c */ /* 0x000fc60005701670 */
[--C-:B------:R-:W-:Y:S02]  /*25e0*/  IMAD.IADD R241, R135, 0x1, R2.reuse ;  /* 0x0000000187f17824 */ /* 0x100fe400078e0202 */
[C---:B------:R-:W-:Y:S01]  /*25f0*/  IMAD.IADD R238, R242.reuse, 0x1, R2 ;  /* 0x00000001f2ee7824 */ /* 0x040fe200078e0202 */
[----:B------:R-:W-:-:S05]  /*2600*/  IADD3 R2, R242, 0x800, RZ ;  /* 0x00000800f2027810 */ /* 0x000fca0007ffe0ff */
[----:B------:R-:W-:Y:S01]  /*2610*/  STL [R1], R2 ;  /* 0x0000000201007387 */ /* 0x000fe20000100800 */
[----:B--2---:R-:W-:Y:S03]  /*2620*/  HMMA.16816.F32 R20, R160, R24, RZ ;  /* 0x00000018a014723c */ /* 0x004fe600000018ff */
[----:B------:R2:W-:Y:S01]  /*2630*/  LDGSTS.E.BYPASS.LTC128B.128 [R68+0x1900], [R12.64+0x80], !P0 ;  /* 0x019000800c447fae */ /* 0x0005e2000c101d50 */
[----:B------:R-:W-:-:S04]  /*2640*/  ISETP.LT.OR P0, PT, R5, 0x1, !P1 ;  /* 0x000000010500780c */ /* 0x000fc80004f01670 */
[C---:B------:R-:W-:Y:S09]  /*2650*/  HMMA.16816.F32 R24, R160.reuse, R26, RZ ;  /* 0x0000001aa018723c */ /* 0x040ff200000018ff */
[----:B------:R2:W-:Y:S01]  /*2660*/  LDGSTS.E.BYPASS.LTC128B.128 [R68+0x3100], [R12.64+0x100], !P0 ;  /* 0x031001000c447fae */ /* 0x0005e2000c101d50 */
[----:B------:R-:W-:Y:S01]  /*2670*/  LOP3.LUT P0, RZ, R6, 0x8, RZ, 0xc0, !PT ;  /* 0x0000000806ff7812 */ /* 0x000fe2000780c0ff */
[----:B---3--:R-:W-:Y:S03]  /*2680*/  HMMA.16816.F32 R32, R160, R28, RZ ;  /* 0x0000001ca020723c */ /* 0x008fe600000018ff */
[----:B------:R-:W-:-:S05]  /*2690*/  ISETP.LT.OR P3, PT, R5, 0x1, !P0 ;  /* 0x000000010500780c */ /* 0x000fca0004761670 */
[----:B------:R-:W-:Y:S08]  /*26a0*/  HMMA.16816.F32 R40, R160, R30, RZ ;  /* 0x0000001ea028723c */ /* 0x000ff000000018ff */
[----:B------:R2:W-:Y:S01]  /*26b0*/  LDGSTS.E.BYPASS.LTC128B.128 [R68+0x4900], [R12.64+0x180], !P3 ;  /* 0x049001800c447fae */ /* 0x0005e2000d901d50 */
[----:B------:R-:W-:Y:S01]  /*26c0*/  ISETP.NE.AND P3, PT, R11, RZ, PT ;  /* 0x000000ff0b00720c */ /* 0x000fe20003f65270 */
[----:B----4-:R-:W-:Y:S08]  /*26d0*/  HMMA.16816.F32 R20, R164, R44, R20 ;  /* 0x0000002ca414723c */ /* 0x010ff00000001814 */
[----:B-1----:R-:W-:Y:S04]  /*26e0*/  HMMA.16816.F32 R8, R160, R16, RZ ;  /* 0x00000010a008723c */ /* 0x002fe800000018ff */
[----:B------:R-:W-:-:S02]  /*26f0*/  @!P3 ISETP.LT.OR P6, PT, R5, 0x21, !P6 ;  /* 0x000000210500b80c */ /* 0x000fc400077c1670 */
[C---:B------:R-:W-:Y:S02]  /*2700*/  @!P3 ISETP.LT.OR P2, PT, R5.reuse, 0x21, !P2 ;  /* 0x000000210500b80c */ /* 0x040fe40005741670 */
[C---:B------:R-:W-:Y:S01]  /*2710*/  @!P3 ISETP.LT.OR P1, PT, R5.reuse, 0x21, !P1 ;  /* 0x000000210500b80c */ /* 0x040fe20004f21670 */
[----:B------:R-:W-:Y:S01]  /*2720*/  HMMA.16816.F32 R16, R160, R18, RZ ;  /* 0x00000012a010723c */ /* 0x000fe200000018ff */
[----:B------:R-:W-:-:S07]  /*2730*/  @!P3 ISETP.LT.OR P0, PT, R5, 0x21, !P0 ;  /* 0x000000210500b80c */ /* 0x000fce0004701670 */
[----:B------:R2:W-:Y:S01]  /*2740*/  @!P3 LDGSTS.E.BYPASS.LTC128B.128 [R68+0x1100], [R14.64], !P6 ;  /* 0x011000000e44bfae */ /* 0x0005e2000f101d50 */
[C---:B------:R-:W-:Y:S01]  /*2750*/  HMMA.16816.F32 R24, R164.reuse, R46, R24 ;  /* 0x0000002ea418723c */ /* 0x040fe20000001818 */
[----:B------:R-:W-:Y:S02]  /*2760*/  ISETP.NE.AND P6, PT, R7, RZ, PT ;  /* 0x000000ff0700720c */ /* 0x000fe40003fc5270 */
[----:B------:R2:W-:Y:S04]  /*2770*/  @!P3 LDGSTS.E.BYPASS.LTC128B.128 [R68+0x2900], [R14.64+0x80], !P2 ;  /* 0x029000800e44bfae */ /* 0x0005e8000d101d50 */
[----:B------:R2:W-:Y:S01]  /*2780*/  @!P3 LDGSTS.E.BYPASS.LTC128B.128 [R68+0x4100], [R14.64+0x100], !P1 ;  /* 0x041001000e44bfae */ /* 0x0005e2000c901d50 */
[----:B------:R-:W-:Y:S03]  /*2790*/  HMMA.16816.F32 R8, R164, R36, R8 ;  /* 0x00000024a408723c */ /* 0x000fe60000001808 */
[----:B------:R2:W-:Y:S01]  /*27a0*/  @!P3 LDGSTS.E.BYPASS.LTC128B.128 [R68+0x5900], [R14.64+0x180], !P0 ;  /* 0x059001800e44bfae */ /* 0x0005e2000c101d50 */
[----:B------:R-:W-:-:S03]  /*27b0*/  PLOP3.LUT P0, PT, PT, PT, UP0, 0x40, 0x0 ;  /* 0x000000000000781c */ /* 0x000fc60003f0e808 */
[----:B------:R-:W1:Y:S01]  /*27c0*/  LDSM.16.M88.4 R48, [R241+0x10100] ;  /* 0x01010000f130783b */ /* 0x000e620000000200 */
[C---:B------:R-:W-:Y:S03]  /*27d0*/  HMMA.16816.F32 R16, R164.reuse, R38, R16 ;  /* 0x00000026a410723c */ /* 0x040fe60000001810 */
[----:B------:R-:W3:Y:S04]  /*27e0*/  LDSM.16.M88.4 R56, [R241+0x10900] ;  /* 0x01090000f138783b */ /* 0x000ee80000000200 */
[----:B------:R-:W4:Y:S01]  /*27f0*/  LDSM.16.M88.4 R60, [R241+0x11100] ;  /* 0x01110000f13c783b */ /* 0x000f220000000200 */
[C---:B-----5:R-:W-:Y:S03]  /*2800*/  HMMA.16816.F32 R28, R164.reuse, R52, R32 ;  /* 0x00000034a41c723c */ /* 0x060fe60000001820 */
[----:B------:R-:W-:Y:S04]  /*2810*/  LDSM.16.M88.4 R36, [R135+0x11900] ;  /* 0x011900008724783b */ /* 0x000fe80000000200 */
[----:B------:R-:W-:Y:S01]  /*2820*/  LDSM.16.M88.4 R44, [R135+0x12100] ;  /* 0x01210000872c783b */ /* 0x000fe20000000200 */
[----:B------:R-:W-:Y:S03]  /*2830*/  HMMA.16816.F32 R32, R164, R54, R40 ;  /* 0x00000036a420723c */ /* 0x000fe60000001828 */
[----:B------:R-:W-:Y:S04]  /*2840*/  LDSM.16.M88.4 R40, [R238+0x800] ;  /* 0x00080000ee28783b */ /* 0x000fe80000000200 */
[----:B--2---:R-:W2:Y:S04]  /*2850*/  LDSM.16.M88.4 R12, [R238] ;  /* 0x00000000ee0c783b */ /* 0x004ea80000000200 */
[----:B------:R-:W5:Y:S04]  /*2860*/  LDSM.16.M88.4 R52, [R238+0x1000] ;  /* 0x00100000ee34783b */ /* 0x000f680000000200 */
[----:B------:R-:W0:Y:S01]  /*2870*/  LDGDEPBAR ;  /* 0x00000000000079af */ /* 0x000e220000000000 */
[C---:B-1----:R-:W-:Y:S08]  /*2880*/  HMMA.16816.F32 R8, R180.reuse, R48, R8 ;  /* 0x00000030b408723c */ /* 0x042ff00000001808 */
[C---:B------:R-:W-:Y:S01]  /*2890*/  HMMA.16816.F32 R16, R180.reuse, R50, R16 ;  /* 0x00000032b410723c */ /* 0x040fe20000001810 */
[----:B------:R-:W-:Y:S07]  /*28a0*/  LDSM.16.M88.4 R48, [R242+0x2800] ;  /* 0x00280000f230783b */ /* 0x000fee0000000200 */
[C---:B---3--:R-:W-:Y:S08]  /*28b0*/  HMMA.16816.F32 R20, R180.reuse, R56, R20 ;  /* 0x00000038b414723c */ /* 0x048ff00000001814 */
[C---:B------:R-:W-:Y:S01]  /*28c0*/  HMMA.16816.F32 R24, R180.reuse, R58, R24 ;  /* 0x0000003ab418723c */ /* 0x040fe20000001818 */
[----:B------:R-:W1:Y:S07]  /*28d0*/  LDSM.16.M88.4 R56, [R135+0x12900] ;  /* 0x012900008738783b */ /* 0x000e6e0000000200 */
[C---:B----4-:R-:W-:Y:S08]  /*28e0*/  HMMA.16816.F32 R28, R180.reuse, R60, R28 ;  /* 0x0000003cb41c723c */ /* 0x050ff0000000181c */
[----:B------:R-:W-:Y:S01]  /*28f0*/  HMMA.16816.F32 R32, R180, R62, R32 ;  /* 0x0000003eb420723c */ /* 0x000fe20000001820 */
[----:B------:R-:W-:Y:S07]  /*2900*/  LDSM.16.M88.4 R60, [R135+0x15900] ;  /* 0x01590000873c783b */ /* 0x000fee0000000200 */
[C---:B--2---:R-:W-:Y:S08]  /*2910*/  HMMA.16816.F32 R8, R184.reuse, R12, R8 ;  /* 0x0000000cb808723c */ /* 0x044ff00000001808 */
[C---:B------:R-:W-:Y:S01]  /*2920*/  HMMA.16816.F32 R16, R184.reuse, R14, R16 ;  /* 0x0000000eb810723c */ /* 0x040fe20000001810 */
[----:B------:R-:W2:Y:S07]  /*2930*/  LDSM.16.M88.4 R12, [R242+0x1800] ;  /* 0x00180000f20c783b */ /* 0x000eae0000000200 */
[C---:B------:R-:W-:Y:S08]  /*2940*/  HMMA.16816.F32 R20, R184.reuse, R40, R20 ;  /* 0x00000028b814723c */ /* 0x040ff00000001814 */
[C---:B------:R-:W-:Y:S01]  /*2950*/  HMMA.16816.F32 R24, R184.reuse, R42, R24 ;  /* 0x0000002ab818723c */ /* 0x040fe20000001818 */
[----:B------:R-:W3:Y:S07]  /*2960*/  LDSM.16.M88.4 R40, [R242+0x2000] ;  /* 0x00200000f228783b */ /* 0x000eee0000000200 */
[C---:B-----5:R-:W-:Y:S08]  /*2970*/  HMMA.16816.F32 R28, R184.reuse, R52, R28 ;  /* 0x00000034b81c723c */ /* 0x060ff0000000181c */
[----:B------:R-:W-:Y:S01]  /*2980*/  HMMA.16816.F32 R32, R184, R54, R32 ;  /* 0x00000036b820723c */ /* 0x000fe20000001820 */
[----:B------:R-:W-:Y:S07]  /*2990*/  LDSM.16.M88.4 R52, [R238+0x2800] ;  /* 0x00280000ee34783b */ /* 0x000fee0000000200 */
[C---:B------:R-:W-:Y:S08]  /*29a0*/  HMMA.16816.F32 R8, R188.reuse, R36, R8 ;  /* 0x00000024bc08723c */ /* 0x040ff00000001808 */
[C---:B------:R-:W-:Y:S01]  /*29b0*/  HMMA.16816.F32 R16, R188.reuse, R38, R16 ;  /* 0x00000026bc10723c */ /* 0x040fe20000001810 */
[----:B------:R-:W4:Y:S07]  /*29c0*/  LDSM.16.M88.4 R36, [R241+0x11900] ;  /* 0x01190000f124783b */ /* 0x000f2e0000000200 */
[C---:B------:R-:W-:Y:S08]  /*29d0*/  HMMA.16816.F32 R20, R188.reuse, R44, R20 ;  /* 0x0000002cbc14723c */ /* 0x040ff00000001814 */
[C---:B------:R-:W-:Y:S01]  /*29e0*/  HMMA.16816.F32 R24, R188.reuse, R46, R24 ;  /* 0x0000002ebc18723c */ /* 0x040fe20000001818 */
[----:B------:R-:W5:Y:S07]  /*29f0*/  LDSM.16.M88.4 R44, [R241+0x12100] ;  /* 0x01210000f12c783b */ /* 0x000f6e0000000200 */
[C---:B-1----:R-:W-:Y:S08]  /*2a00*/  HMMA.16816.F32 R28, R188.reuse, R56, R28 ;  /* 0x00000038bc1c723c */ /* 0x042ff0000000181c */
[----:B------:R-:W-:Y:S01]  /*2a10*/  HMMA.16816.F32 R32, R188, R58, R32 ;  /* 0x0000003abc20723c */ /* 0x000fe20000001820 */
[----:B------:R-:W1:Y:S07]  /*2a20*/  LDSM.16.M88.4 R56, [R241+0x12900] ;  /* 0x01290000f138783b */ /* 0x000e6e0000000200 */
[C---:B--2---:R-:W-:Y:S08]  /*2a30*/  HMMA.16816.F32 R8, R192.reuse, R12, R8 ;  /* 0x0000000cc008723c */ /* 0x044ff00000001808 */
[C---:B------:R-:W-:Y:S01]  /*2a40*/  HMMA.16816.F32 R16, R192.reuse, R14, R16 ;  /* 0x0000000ec010723c */ /* 0x040fe20000001810 */
[----:B------:R-:W2:Y:S07]  /*2a50*/  LDSM.16.M88.4 R12, [R238+0x1800] ;  /* 0x00180000ee0c783b */ /* 0x000eae0000000200 */
[C---:B---3--:R-:W-:Y:S08]  /*2a60*/  HMMA.16816.F32 R20, R192.reuse, R40, R20 ;  /* 0x00000028c014723c */ /* 0x048ff00000001814 */
[C---:B------:R-:W-:Y:S01]  /*2a70*/  HMMA.16816.F32 R24, R192.reuse, R42, R24 ;  /* 0x0000002ac018723c */ /* 0x040fe20000001818 */
[----:B------:R-:W3:Y:S07]  /*2a80*/  LDSM.16.M88.4 R40, [R238+0x2000] ;  /* 0x00200000ee28783b */ /* 0x000eee0000000200 */
[C---:B------:R-:W-:Y:S08]  /*2a90*/  HMMA.16816.F32 R28, R192.reuse, R48, R28 ;  /* 0x00000030c01c723c */ /* 0x040ff0000000181c */
[----:B------:R-:W-:Y:S01]  /*2aa0*/  HMMA.16816.F32 R32, R192, R50, R32 ;  /* 0x00000032c020723c */ /* 0x000fe20000001820 */
[----:B------:R-:W-:Y:S07]  /*2ab0*/  LDSM.16.M88.4 R48, [R135+0x13900] ;  /* 0x013900008730783b */ /* 0x000fee0000000200 */
[C---:B----4-:R-:W-:Y:S08]  /*2ac0*/  HMMA.16816.F32 R8, R196.reuse, R36, R8 ;  /* 0x00000024c408723c */ /* 0x050ff00000001808 */
[C---:B------:R-:W-:Y:S01]  /*2ad0*/  HMMA.16816.F32 R16, R196.reuse, R38, R16 ;  /* 0x00000026c410723c */ /* 0x040fe20000001810 */
[----:B------:R-:W4:Y:S07]  /*2ae0*/  LDSM.16.M88.4 R36, [R135+0x13100] ;  /* 0x013100008724783b */ /* 0x000f2e0000000200 */
[C---:B-----5:R-:W-:Y:S08]  /*2af0*/  HMMA.16816.F32 R20, R196.reuse, R44, R20 ;  /* 0x0000002cc414723c */ /* 0x060ff00000001814 */
[C---:B------:R-:W-:Y:S01]  /*2b00*/  HMMA.16816.F32 R24, R196.reuse, R46, R24 ;  /* 0x0000002ec418723c */ /* 0x040fe20000001818 */
[----:B------:R-:W-:Y:S07]  /*2b10*/  LDSM.16.M88.4 R44, [R242+0x3800] ;  /* 0x00380000f22c783b */ /* 0x000fee0000000200 */
        /* <DEDUP_REMOVED lines=8> */
[----:B------:R-:W-:Y:S07]  /*2ba0*/  LDSM.16.M88.4 R40, [R241+0x13100] ;  /* 0x01310000f128783b */ /* 0x000fee0000000200 */
[C---:B------:R-:W-:Y:S08]  /*2bb0*/  HMMA.16816.F32 R28, R200.reuse, R52, R28 ;  /* 0x00000034c81c723c */ /* 0x040ff0000000181c */
[----:B------:R-:W-:Y:S01]  /*2bc0*/  HMMA.16816.F32 R32, R200, R54, R32 ;  /* 0x00000036c820723c */ /* 0x000fe20000001820 */
[----:B------:R-:W3:Y:S07]  /*2bd0*/  LDSM.16.M88.4 R52, [R242+0x4000] ;  /* 0x00400000f234783b */ /* 0x000eee0000000200 */
[C---:B----4-:R-:W-:Y:S08]  /*2be0*/  HMMA.16816.F32 R8, R204.reuse, R36, R8 ;  /* 0x00000024cc08723c */ /* 0x050ff00000001808 */
[C---:B------:R-:W-:Y:S01]  /*2bf0*/  HMMA.16816.F32 R16, R204.reuse, R38, R16 ;  /* 0x00000026cc10723c */ /* 0x040fe20000001810 */
[----:B------:R-:W-:Y:S07]  /*2c00*/  LDSM.16.M88.4 R36, [R238+0x3000] ;  /* 0x00300000ee24783b */ /* 0x000fee0000000200 */
[C---:B------:R-:W-:Y:S08]  /*2c10*/  HMMA.16816.F32 R20, R204.reuse, R48, R20 ;  /* 0x00000030cc14723c */ /* 0x040ff00000001814 */
[C---:B------:R-:W-:Y:S01]  /*2c20*/  HMMA.16816.F32 R24, R204.reuse, R50, R24 ;  /* 0x00000032cc18723c */ /* 0x040fe20000001818 */
[----:B------:R-:W4:Y:S07]  /*2c30*/  LDSM.16.M88.4 R48, [R241+0x13900] ;  /* 0x01390000f130783b */ /* 0x000f2e0000000200 */
[C---:B-1----:R-:W-:Y:S08]  /*2c40*/  HMMA.16816.F32 R28, R204.reuse, R56, R28 ;  /* 0x00000038cc1c723c */ /* 0x042ff0000000181c */
[----:B------:R-:W-:Y:S01]  /*2c50*/  HMMA.16816.F32 R32, R204, R58, R32 ;  /* 0x0000003acc20723c */ /* 0x000fe20000001820 */
[----:B------:R-:W1:Y:S07]  /*2c60*/  LDSM.16.M88.4 R56, [R241+0x14100] ;  /* 0x01410000f138783b */ /* 0x000e6e0000000200 */
[C---:B--2---:R-:W-:Y:S08]  /*2c70*/  HMMA.16816.F32 R8, R208.reuse, R12, R8 ;  /* 0x0000000cd008723c */ /* 0x044ff00000001808 */
[C---:B------:R-:W-:Y:S08]  /*2c80*/  HMMA.16816.F32 R16, R208.reuse, R14, R16 ;  /* 0x0000000ed010723c */ /* 0x040ff00000001810 */
[C---:B------:R-:W-:Y:S08]  /*2c90*/  HMMA.16816.F32 R20, R208.reuse, R44, R20 ;  /* 0x0000002cd014723c */ /* 0x040ff00000001814 */
[C---:B------:R-:W-:Y:S01]  /*2ca0*/  HMMA.16816.F32 R24, R208.reuse, R46, R24 ;  /* 0x0000002ed018723c */ /* 0x040fe20000001818 */
[----:B------:R-:W2:Y:S07]  /*2cb0*/  LDSM.16.M88.4 R44, [R238+0x3800] ;  /* 0x00380000ee2c783b */ /* 0x000eae0000000200 */
[C---:B---3--:R-:W-:Y:S08]  /*2cc0*/  HMMA.16816.F32 R28, R208.reuse, R52, R28 ;  /* 0x00000034d01c723c */ /* 0x048ff0000000181c */
[----:B------:R-:W-:Y:S01]  /*2cd0*/  HMMA.16816.F32 R32, R208, R54, R32 ;  /* 0x00000036d020723c */ /* 0x000fe20000001820 */
[----:B------:R-:W3:Y:S07]  /*2ce0*/  LDSM.16.M88.4 R52, [R238+0x4000] ;  /* 0x00400000ee34783b */ /* 0x000eee0000000200 */
[C---:B------:R-:W-:Y:S08]  /*2cf0*/  HMMA.16816.F32 R12, R212.reuse, R40, R8 ;  /* 0x00000028d40c723c */ /* 0x040ff00000001808 */
[C---:B------:R-:W-:Y:S01]  /*2d00*/  HMMA.16816.F32 R8, R212.reuse, R42, R16 ;  /* 0x0000002ad408723c */ /* 0x040fe20000001810 */
[----:B------:R-:W5:Y:S07]  /*2d10*/  LDSM.16.M88.4 R40, [R135+0x14900] ;  /* 0x014900008728783b */ /* 0x000f6e0000000200 */
[C---:B----4-:R-:W-:Y:S08]  /*2d20*/  HMMA.16816.F32 R20, R212.reuse, R48, R20 ;  /* 0x00000030d414723c */ /* 0x050ff00000001814 */
[C---:B------:R-:W-:Y:S01]  /*2d30*/  HMMA.16816.F32 R24, R212.reuse, R50, R24 ;  /* 0x00000032d418723c */ /* 0x040fe20000001818 */
[----:B------:R-:W4:Y:S07]  /*2d40*/  LDSM.16.M88.4 R48, [R135+0x15100] ;  /* 0x015100008730783b */ /* 0x000f2e0000000200 */
[C---:B-1----:R-:W-:Y:S08]  /*2d50*/  HMMA.16816.F32 R28, R212.reuse, R56, R28 ;  /* 0x00000038d41c723c */ /* 0x042ff0000000181c */
[----:B------:R-:W-:Y:S01]  /*2d60*/  HMMA.16816.F32 R32, R212, R58, R32 ;  /* 0x0000003ad420723c */ /* 0x000fe20000001820 */
[----:B------:R-:W-:Y:S07]  /*2d70*/  LDSM.16.M88.4 R56, [R242+0x5800] ;  /* 0x00580000f238783b */ /* 0x000fee0000000200 */
[C---:B------:R-:W-:Y:S08]  /*2d80*/  HMMA.16816.F32 R16, R216.reuse, R36, R12 ;  /* 0x00000024d810723c */ /* 0x040ff0000000180c */
[C---:B------:R-:W-:Y:S01]  /*2d90*/  HMMA.16816.F32 R12, R216.reuse, R38, R8 ;  /* 0x00000026d80c723c */ /* 0x040fe20000001808 */
[----:B------:R-:W1:Y:S07]  /*2da0*/  LDSM.16.M88.4 R36, [R242+0x4800] ;  /* 0x00480000f224783b */ /* 0x000e6e0000000200 */
[C---:B--2---:R-:W-:Y:S08]  /*2db0*/  HMMA.16816.F32 R8, R216.reuse, R44, R20 ;  /* 0x0000002cd808723c */ /* 0x044ff00000001814 */
[C---:B------:R-:W-:Y:S01]  /*2dc0*/  HMMA.16816.F32 R24, R216.reuse, R46, R24 ;  /* 0x0000002ed818723c */ /* 0x040fe20000001818 */
[----:B------:R-:W2:Y:S07]  /*2dd0*/  LDSM.16.M88.4 R44, [R242+0x5000] ;  /* 0x00500000f22c783b */ /* 0x000eae0000000200 */
[C---:B---3--:R-:W-:Y:S08]  /*2de0*/  HMMA.16816.F32 R28, R216.reuse, R52, R28 ;  /* 0x00000034d81c723c */ /* 0x048ff0000000181c */
[----:B------:R-:W-:Y:S01]  /*2df0*/  HMMA.16816.F32 R32, R216, R54, R32 ;  /* 0x00000036d820723c */ /* 0x000fe20000001820 */
[----:B------:R-:W-:Y:S07]  /*2e00*/  LDSM.16.M88.4 R52, [R241+0x15100] ;  /* 0x01510000f134783b */ /* 0x000fee0000000200 */
[C---:B-----5:R-:W-:Y:S08]  /*2e10*/  HMMA.16816.F32 R20, R220.reuse, R40, R16 ;  /* 0x00000028dc14723c */ /* 0x060ff00000001810 */
[C---:B------:R-:W-:Y:S01]  /*2e20*/  HMMA.16816.F32 R16, R220.reuse, R42, R12 ;  /* 0x0000002adc10723c */ /* 0x040fe2000000180c */
[----:B------:R-:W-:Y:S07]  /*2e30*/  LDSM.16.M88.4 R40, [R238+0x5000] ;  /* 0x00500000ee28783b */ /* 0x000fee0000000200 */
[C---:B----4-:R-:W-:Y:S08]  /*2e40*/  HMMA.16816.F32 R12, R220.reuse, R48, R8 ;  /* 0x00000030dc0c723c */ /* 0x050ff00000001808 */
[C---:B------:R-:W-:Y:S01]  /*2e50*/  HMMA.16816.F32 R8, R220.reuse, R50, R24 ;  /* 0x00000032dc08723c */ /* 0x040fe20000001818 */
[----:B------:R-:W3:Y:S07]  /*2e60*/  LDSM.16.M88.4 R48, [R241+0x14900] ;  /* 0x01490000f130783b */ /* 0x000eee0000000200 */
[C---:B------:R-:W-:Y:S08]  /*2e70*/  HMMA.16816.F32 R28, R220.reuse, R60, R28 ;  /* 0x0000003cdc1c723c */ /* 0x040ff0000000181c */
[----:B------:R-:W-:Y:S01]  /*2e80*/  HMMA.16816.F32 R32, R220, R62, R32 ;  /* 0x0000003edc20723c */ /* 0x000fe20000001820 */
[----:B------:R-:W4:Y:S07]  /*2e90*/  LDSM.16.M88.4 R60, [R241+0x15900] ;  /* 0x01590000f13c783b */ /* 0x000f2e0000000200 */
[C---:B-1----:R-:W-:Y:S08]  /*2ea0*/  HMMA.16816.F32 R24, R224.reuse, R36, R20 ;  /* 0x00000024e018723c */ /* 0x042ff00000001814 */
[C---:B------:R-:W-:Y:S01]  /*2eb0*/  HMMA.16816.F32 R20, R224.reuse, R38, R16 ;  /* 0x00000026e014723c */ /* 0x040fe20000001810 */
[----:B------:R-:W-:Y:S07]  /*2ec0*/  LDSM.16.M88.4 R36, [R238+0x5800] ;  /* 0x00580000ee24783b */ /* 0x000fee0000000200 */
[C---:B--2---:R-:W-:Y:S08]  /*2ed0*/  HMMA.16816.F32 R16, R224.reuse, R44, R12 ;  /* 0x0000002ce010723c */ /* 0x044ff0000000180c */
[----:B------:R-:W-:Y:S01]  /*2ee0*/  HMMA.16816.F32 R12, R224, R46, R8 ;  /* 0x0000002ee00c723c */ /* 0x000fe20000001808 */
[----:B------:R-:W1:Y:S01]  /*2ef0*/  LDSM.16.M88.4 R44, [R238+0x4800] ;  /* 0x00480000ee2c783b */ /* 0x000e620000000200 */
[----:B------:R-:W-:-:S06]  /*2f00*/  DEPBAR.LE SB0, 0x0 ;  /* 0x000080000000791a */ /* 0x000fcc0000000000 */
[C---:B------:R-:W-:Y:S08]  /*2f10*/  HMMA.16816.F32 R8, R224.reuse, R56, R28 ;  /* 0x00000038e008723c */ /* 0x040ff0000000181c */
[----:B------:R-:W-:Y:S08]  /*2f20*/  HMMA.16816.F32 R32, R224, R58, R32 ;  /* 0x0000003ae020723c */ /* 0x000ff00000001820 */
[C---:B---3--:R-:W-:Y:S08]  /*2f30*/  HMMA.16816.F32 R28, R228.reuse, R48, R24 ;  /* 0x00000030e41c723c */ /* 0x048ff00000001818 */
[C---:B------:R-:W-:Y:S08]  /*2f40*/  HMMA.16816.F32 R24, R228.reuse, R50, R20 ;  /* 0x00000032e418723c */ /* 0x040ff00000001814 */
[C---:B------:R-:W-:Y:S08]  /*2f50*/  HMMA.16816.F32 R20, R228.reuse, R52, R16 ;  /* 0x00000034e414723c */ /* 0x040ff00000001810 */
[C---:B------:R-:W-:Y:S08]  /*2f60*/  HMMA.16816.F32 R16, R228.reuse, R54, R12 ;  /* 0x00000036e410723c */ /* 0x040ff0000000180c */
[C---:B----4-:R-:W-:Y:S08]  /*2f70*/  HMMA.16816.F32 R12, R228.reuse, R60, R8 ;  /* 0x0000003ce40c723c */ /* 0x050ff00000001808 */
[----:B------:R-:W-:Y:S08]  /*2f80*/  HMMA.16816.F32 R8, R228, R62, R32 ;  /* 0x0000003ee408723c */ /* 0x000ff00000001820 */
[C---:B-1----:R-:W-:Y:S08]  /*2f90*/  HMMA.16816.F32 R32, R232.reuse, R44, R28 ;  /* 0x0000002ce820723c */ /* 0x042ff0000000181c */
[C---:B------:R-:W-:Y:S08]  /*2fa0*/  HMMA.16816.F32 R44, R232.reuse, R46, R24 ;  /* 0x0000002ee82c723c */ /* 0x040ff00000001818 */
[C---:B------:R-:W-:Y:S08]  /*2fb0*/  HMMA.16816.F32 R28, R232.reuse, R40, R20 ;  /* 0x00000028e81c723c */ /* 0x040ff00000001814 */
[C---:B------:R-:W-:Y:S08]  /*2fc0*/  HMMA.16816.F32 R24, R232.reuse, R36, R12 ;  /* 0x00000024e818723c */ /* 0x040ff0000000180c */
[C---:B------:R-:W-:Y:S08]  /*2fd0*/  HMMA.16816.F32 R40, R232.reuse, R42, R16 ;  /* 0x0000002ae828723c */ /* 0x040ff00000001810 */
[----:B------:R-:W-:Y:S01]  /*2fe0*/  HMMA.16816.F32 R36, R232, R38, R8 ;  /* 0x00000026e824723c */ /* 0x000fe20000001808 */
[----:B------:R-:W-:Y:S06]  /*2ff0*/  BAR.SYNC.DEFER_BLOCKING 0x0 ;  /* 0x0000000000007b1d */ /* 0x000fec0000010000 */
[----:B------:R-:W-:Y:S05]  /*3000*/  @P0 BRA `(.L_x_334) ;  /* 0x000001f000000947 */ /* 0x000fea0003800000 */
[----:B------:R-:W-:Y:S01]  /*3010*/  IADD3 R2, -R69, 0x30, RZ ;  /* 0x0000003045027810 */ /* 0x000fe20007ffe1ff */
[----:B------:R-:W-:Y:S01]  /*3020*/  UIADD3 UR5, UR8, -0x2, URZ ;  /* 0xfffffffe08057890 */ /* 0x000fe2000fffe03f */
[----:B------:R-:W-:-:S02]  /*3030*/  IMAD.U32 R5, RZ, RZ, UR15 ;  /* 0x0000000fff057e24 */ /* 0x000fc4000f8e00ff */
[----:B------:R-:W-:Y:S01]  /*3040*/  ISETP.GE.AND P0, PT, R2, 0x21, PT ;  /* 0x000000210200780c */ /* 0x000fe20003f06270 */
[----:B------:R-:W-:Y:S01]  /*3050*/  USHF.R.S32.HI UR4, URZ, 0x1f, UR5 ;  /* 0x0000001f3f047899 */ /* 0x000fe20008011405 */
[----:B------:R-:W-:Y:S01]  /*3060*/  IMAD.U32 R7, RZ, RZ, UR6 ;  /* 0x00000006ff077e24 */ /* 0x000fe2000f8e00ff */
[----:B------:R-:W-:Y:S02]  /*3070*/  UIMAD UR21, UR21, UR5, URZ ;  /* 0x00000005151572a4 */ /* 0x000fe4000f8e023f */
[----:B------:R-:W-:Y:S02]  /*3080*/  UIMAD.WIDE.U32 UR22, UR26, UR5, URZ ;  /* 0x000000051a1672a5 */ /* 0x000fe4000f8e003f */
[----:B------:R-:W-:-:S04]  /*3090*/  UIMAD UR4, UR4, UR26, UR21 ;  /* 0x0000001a040472a4 */ /* 0x000fc8000f8e0215 */
[----:B------:R-:W-:Y:S02]  /*30a0*/  UIADD3 UR4, UR23, UR4, URZ ;  /* 0x0000000417047290 */ /* 0x000fe4000fffe03f */
[----:B------:R-:W-:-:S04]  /*30b0*/  @P0 IADD3 R5, P2, P1, R72, UR22, R5 ;  /* 0x0000001648050c10 */ /* 0x000fc8000f95e005 */
[----:B------:R-:W-:Y:S02]  /*30c0*/  @P0 IADD3.X R7, R71, UR4, R7, P2, P1 ;  /* 0x0000000447070c10 */ /* 0x000fe400097e2407 */
[----:B------:R-:W-:-:S13]  /*30d0*/  ISETP.GE.AND P1, PT, R2, 0x1, PT ;  /* 0x000000010200780c */ /* 0x000fda0003f26270 */
[----:B------:R-:W-:-:S04]  /*30e0*/  @P1 IADD3 R2, P2, R72, UR22, RZ ;  /* 0x0000001648021c10 */ /* 0x000fc8000ff5e0ff */
[----:B------:R-:W-:Y:S02]  /*30f0*/  @P1 IADD3.X R6, R71, UR4, RZ, P2, !PT ;  /* 0x0000000447061c10 */ /* 0x000fe400097fe4ff */
[----:B------:R-:W-:-:S04]  /*3100*/  @P1 LEA R8, P2, R2, c[0x0][0x1c8], 0x1 ;  /* 0x0000720002081a11 */ /* 0x000fc800078408ff */
[----:B------:R-:W-:Y:S02]  /*3110*/  @P1 LEA.HI.X R9, R2, c[0x0][0x1cc], R6, 0x1, P2 ;  /* 0x0000730002091a11 */ /* 0x000fe400010f0c06 */
[----:B------:R-:W-:-:S03]  /*3120*/  @P0 LEA R6, P2, R5, c[0x0][0x1c8], 0x1 ;  /* 0x0000720005060a11 */ /* 0x000fc600078408ff */
[----:B------:R-:W-:Y:S01]  /*3130*/  @!PT LDS RZ, [RZ] ;  /* 0x00000000fffff984 */ /* 0x000fe20000000800 */
[----:B------:R-:W-:Y:S01]  /*3140*/  @!PT LDS RZ, [RZ] ;  /* 0x00000000fffff984 */ /* 0x000fe20000000800 */
[----:B------:R-:W-:Y:S01]  /*3150*/  @!PT LDS RZ, [RZ] ;  /* 0x00000000fffff984 */ /* 0x000fe20000000800 */
[----:B------:R1:W-:Y:S01]  /*3160*/  @P1 LDGSTS.E.BYPASS.LTC128B.128 [R68+0x10100], [R8.64], !P6 ;  /* 0x1010000008441fae */ /* 0x0003e2000f101d50 */
[----:B------:R-:W-:Y:S02]  /*3170*/  @P0 LEA.HI.X R7, R5, c[0x0][0x1cc], R7, 0x1, P2 ;  /* 0x0000730005070a11 */ /* 0x000fe400010f0c07 */
[----:B------:R-:W-:-:S13]  /*3180*/  LOP3.LUT P2, RZ, R133, 0x1, RZ, 0xc0, !PT ;  /* 0x0000000185ff7812 */ /* 0x000fda000784c0ff */
[----:B------:R1:W-:Y:S04]  /*3190*/  @P1 LDGSTS.E.BYPASS.LTC128B.128 [R68+0x11900], [R8.64+0x80], !P2 ;  /* 0x1190008008441fae */ /* 0x0003e8000d101d50 */
[----:B------:R1:W-:Y:S04]  /*31a0*/  @P1 LDGSTS.E.BYPASS.LTC128B.128 [R68+0x13100], [R8.64+0x100], !P5 ;  /* 0x1310010008441fae */ /* 0x0003e8000e901d50 */
[----:B------:R1:W-:Y:S04]  /*31b0*/  @P1 LDGSTS.E.BYPASS.LTC128B.128 [R68+0x14900], [R8.64+0x180], !P4 ;  /* 0x1490018008441fae */ /* 0x0003e8000e101d50 */
[----:B------:R1:W-:Y:S04]  /*31c0*/  @P0 LDGSTS.E.BYPASS.LTC128B.128 [R68+0x11100], [R6.64], !P6 ;  /* 0x1110000006440fae */ /* 0x0003e8000f101d50 */
[----:B------:R1:W-:Y:S04]  /*31d0*/  @P0 LDGSTS.E.BYPASS.LTC128B.128 [R68+0x12900], [R6.64+0x80], !P2 ;  /* 0x1290008006440fae */ /* 0x0003e8000d101d50 */
[----:B------:R1:W-:Y:S04]  /*31e0*/  @P0 LDGSTS.E.BYPASS.LTC128B.128 [R68+0x14100], [R6.64+0x100], !P5 ;  /* 0x1410010006440fae */ /* 0x0003e8000e901d50 */
[----:B------:R1:W-:Y:S02]  /*31f0*/  @P0 LDGSTS.E.BYPASS.LTC128B.128 [R68+0x15900], [R6.64+0x180], !P4 ;  /* 0x1590018006440fae */ /* 0x0003e4000e101d50 */
.L_x_334:
[----:B------:R-:W-:Y:S01]  /*3200*/  LOP3.LUT R2, R66, 0xffffffe0, RZ, 0xc0, !PT ;  /* 0xffffffe042027812 */ /* 0x000fe200078ec0ff */
[----:B------:R-:W-:Y:S01]  /*3210*/  UISETP.NE.AND UP1, UPT, UR14, URZ, UPT ;  /* 0x0000003f0e00728c */ /* 0x000fe2000bf25270 */
[----:B------:R-:W-:Y:S01]  /*3220*/  LEA.HI R5, R67, R132, RZ, 0x2 ;  /* 0x0000008443057211 */ /* 0x000fe200078f10ff */
[----:B------:R-:W-:Y:S01]  /*3230*/  UISETP.NE.AND UP0, UPT, UR13, URZ, UPT ;  /* 0x0000003f0d00728c */ /* 0x000fe2000bf05270 */
[----:B-1----:R-:W-:Y:S01]  /*3240*/  SHF.R.S32.HI R7, RZ, 0x1f, R65 ;  /* 0x0000001fff077819 */ /* 0x002fe20000011441 */
[C---:B------:R-:W-:Y:S01]  /*3250*/  IMAD.IADD R2, R132.reuse, 0x1, -R2 ;  /* 0x0000000184027824 */ /* 0x040fe200078e0a02 */
[----:B------:R-:W-:Y:S01]  /*3260*/  LOP3.LUT R5, R5, 0xfffffffc, RZ, 0xc0, !PT ;  /* 0xfffffffc05057812 */ /* 0x000fe200078ec0ff */
[----:B------:R-:W-:Y:S01]  /*3270*/  ULDC UR7, c[0x0][0x324] ;  /* 0x0000c90000077ab9 */ /* 0x000fe20000000800 */
[----:B------:R-:W-:Y:S01]  /*3280*/  LEA.HI R7, R7, R65, RZ, 0x3 ;  /* 0x0000004107077211 */ /* 0x000fe200078f18ff */
[----:B------:R-:W-:Y:S01]  /*3290*/  ULOP3.LUT UR7, URZ, UR7, URZ, 0x33, !UPT ;  /* 0x000000073f077292 */ /* 0x000fe2000f8e333f */
[----:B------:R-:W-:Y:S01]  /*32a0*/  SHF.R.S32.HI R6, RZ, 0x1f, R2 ;  /* 0x0000001fff067819 */ /* 0x000fe20000011402 */
[----:B------:R-:W-:Y:S01]  /*32b0*/  IMAD.IADD R5, R132, 0x1, -R5 ;  /* 0x0000000184057824 */ /* 0x000fe200078e0a05 */
[----:B------:R-:W-:Y:S01]  /*32c0*/  LOP3.LUT R7, R7, 0xffffff8, RZ, 0xc0, !PT ;  /* 0x0ffffff807077812 */ /* 0x000fe200078ec0ff */
[----:B------:R-:W0:Y:S01]  /*32d0*/  LDGDEPBAR ;  /* 0x00000000000079af */ /* 0x000e220000000000 */
[----:B------:R-:W-:-:S02]  /*32e0*/  LEA.HI R6, R6, R2, RZ, 0x2 ;  /* 0x0000000206067211 */ /* 0x000fc400078f10ff */
[----:B------:R-:W-:Y:S01]  /*32f0*/  LEA.HI R8, R5, R5, RZ, 0x1 ;  /* 0x0000000505087211 */ /* 0x000fe200078f08ff */
[----:B------:R-:W-:Y:S01]  /*3300*/  IMAD.IADD R9, R65, 0x1, -R7 ;  /* 0x0000000141097824 */ /* 0x000fe200078e0a07 */
[----:B------:R-:W-:Y:S02]  /*3310*/  PLOP3.LUT P1, PT, PT, PT, UP1, 0x80, 0x0 ;  /* 0x000000000000781c */ /* 0x000fe40003f2f018 */
[----:B------:R-:W-:Y:S02]  /*3320*/  LEA.HI.SX32 R7, R6, UR11, 0x1e ;  /* 0x0000000b06077c11 */ /* 0x000fe4000f8ff2ff */
[----:B------:R-:W-:Y:S02]  /*3330*/  LOP3.LUT R8, R8, 0x1ffffffe, RZ, 0xc0, !PT ;  /* 0x1ffffffe08087812 */ /* 0x000fe400078ec0ff */
[----:B------:R-:W-:Y:S01]  /*3340*/  PLOP3.LUT P0, PT, PT, PT, UP1, 0x80, 0x0 ;  /* 0x000000000000781c */ /* 0x000fe20003f0f018 */
[----:B------:R-:W-:Y:S02]  /*3350*/  IMAD R7, R9, 0x10, R7 ;  /* 0x0000001009077824 */ /* 0x000fe400078e0207 */
[----:B------:R-:W-:-:S04]  /*3360*/  IMAD.IADD R5, R5, 0x1, -R8 ;  /* 0x0000000105057824 */ /* 0x000fc800078e0a08 */
[----:B------:R-:W-:-:S04]  /*3370*/  IMAD R10, R5, 0x8, R7 ;  /* 0x00000008050a7824 */ /* 0x000fc800078e0207 */
[----:B------:R-:W-:Y:S01]  /*3380*/  @P1 IMAD.HI.U32 R5, R10, c[0x0][0x2c8], RZ ;  /* 0x0000b2000a051a27 */ /* 0x000fe200078e00ff */
[----:B------:R1:W-:Y:S03]  /*3390*/  STL [R1+0x78], R10 ;  /* 0x0000780a01007387 */ /* 0x0003e60000100800 */
[----:B------:R-:W-:Y:S01]  /*33a0*/  IMAD.MOV.U32 R7, RZ, RZ, R10 ;  /* 0x000000ffff077224 */ /* 0x000fe200078e000a */
[----:B------:R-:W-:Y:S02]  /*33b0*/  @P0 SHF.R.U32.HI R7, RZ, c[0x0][0x2cc], R5 ;  /* 0x0000b300ff070a19 */ /* 0x000fe40000011605 */
[----:B------:R-:W-:Y:S02]  /*33c0*/  LOP3.LUT R5, R6, 0x7ffffffc, RZ, 0xc0, !PT ;  /* 0x7ffffffc06057812 */ /* 0x000fe400078ec0ff */
[----:B------:R-:W-:Y:S01]  /*33d0*/  PLOP3.LUT P0, PT, PT, PT, UP0, 0x40, 0x0 ;  /* 0x000000000000781c */ /* 0x000fe20003f0e808 */
[----:B------:R-:W2:Y:S02]  /*33e0*/  SHFL.IDX PT, R6, R7, RZ, 0x1c1f ;  /* 0x001c1fff07067589 */ /* 0x000ea400000e0000 */
[----:B------:R-:W-:-:S02]  /*33f0*/  IMAD.IADD R5, R2, 0x1, -R5 ;  /* 0x0000000102057824 */ /* 0x000fc400078e0a05 */
[----:B------:R-:W-:Y:S02]  /*3400*/  IMAD.U32 R2, RZ, RZ, UR18 ;  /* 0x00000012ff027e24 */ /* 0x000fe4000f8e00ff */
[----:B------:R-:W-:-:S05]  /*3410*/  IMAD.SHL.U32 R11, R5, 0x2, RZ ;  /* 0x00000002050b7824 */ /* 0x000fca00078e00ff */
[C---:B------:R-:W-:Y:S01]  /*3420*/  IADD3 R2, -R11.reuse, 0x1, R2 ;  /* 0x000000010b027810 */ /* 0x040fe20007ffe102 */
[----:B------:R3:W-:Y:S01]  /*3430*/  STL [R1+0x74], R11 ;  /* 0x0000740b01007387 */ /* 0x0007e20000100800 */
[----:B------:R-:W-:Y:S02]  /*3440*/  IADD3 R9, -R11, c[0x0][0x1d0], R64 ;  /* 0x000074000b097a10 */ /* 0x000fe40007ffe140 */
[----:B------:R-:W-:-:S04]  /*3450*/  IADD3 R2, R2, -c[0x0][0x168], RZ ;  /* 0x80005a0002027a10 */ /* 0x000fc80007ffe0ff */
[C---:B------:R-:W-:Y:S02]  /*3460*/  IADD3 R8, R2.reuse, c[0x0][0x328], RZ ;  /* 0x0000ca0002087a10 */ /* 0x040fe40007ffe0ff */
[----:B-1----:R-:W-:-:S03]  /*3470*/  IADD3 R10, R2, UR7, RZ ;  /* 0x00000007020a7c10 */ /* 0x002fc6000fffe0ff */
[--C-:B--2---:R-:W-:Y:S02]  /*3480*/  IMAD.IADD R5, R8, 0x1, R6.reuse ;  /* 0x0000000108057824 */ /* 0x104fe400078e0206 */
[----:B------:R-:W-:-:S03]  /*3490*/  IMAD.IADD R2, R10, 0x1, R6 ;  /* 0x000000010a027824 */ /* 0x000fc600078e0206 */
[----:B------:R-:W-:Y:S02]  /*34a0*/  IMNMX R5, R5, R9, PT ;  /* 0x0000000905057217 */ /* 0x000fe40003800200 */
[----:B---3--:R-:W-:Y:S01]  /*34b0*/  IADD3 R11, -R11, UR19, RZ ;  /* 0x000000130b0b7c10 */ /* 0x008fe2000fffe1ff */
[----:B------:R-:W-:Y:S05]  /*34c0*/  @P0 BRA `(.L_x_335) ;  /* 0x0000015000000947 */ /* 0x000fea0003800000 */
[----:B------:R-:W-:Y:S01]  /*34d0*/  IADD3 R6, R6, c[0x0][0x1d0], RZ ;  /* 0x0000740006067a10 */ /* 0x000fe20007ffe0ff */
[----:B------:R-:W-:Y:S03]  /*34e0*/  BSSY B0, `(.L_x_336) ;  /* 0x000000f000007945 */ /* 0x000fe60003800000 */
[----:B------:R-:W-:-:S04]  /*34f0*/  IADD3 R6, R6, -c[0x0][0x168], RZ ;  /* 0x80005a0006067a10 */ /* 0x000fc80007ffe0ff */
[----:B------:R-:W-:-:S13]  /*3500*/  ISETP.GT.AND P0, PT, R6, -0x1, PT ;  /* 0xffffffff0600780c */ /* 0x000fda0003f04270 */
[----:B------:R-:W-:Y:S05]  /*3510*/  @P0 BRA `(.L_x_337) ;  /* 0x0000007000000947 */ /* 0x000fea0003800000 */
[----:B------:R-:W-:Y:S01]  /*3520*/  IMAD.MOV.U32 R12, RZ, RZ, c[0x0][0x32c] ;  /* 0x0000cb00ff0c7624 */ /* 0x000fe200078e00ff */
[----:B------:R-:W-:-:S04]  /*3530*/  LOP3.LUT R6, RZ, R6, RZ, 0x33, !PT ;  /* 0x00000006ff067212 */ /* 0x000fc800078e33ff */
[----:B------:R-:W-:-:S13]  /*3540*/  ISETP.NE.AND P0, PT, R12, 0x1, PT ;  /* 0x000000010c00780c */ /* 0x000fda0003f05270 */
[----:B------:R-:W-:-:S05]  /*3550*/  @P0 IMAD.HI.U32 R12, R6, c[0x0][0x330], RZ ;  /* 0x0000cc00060c0a27 */ /* 0x000fca00078e00ff */
[----:B------:R-:W-:-:S04]  /*3560*/  @P0 SHF.R.U32.HI R6, RZ, c[0x0][0x334], R12 ;  /* 0x0000cd00ff060a19 */ /* 0x000fc8000001160c */
[----:B------:R-:W-:Y:S01]  /*3570*/  LOP3.LUT R6, RZ, R6, RZ, 0x33, !PT ;  /* 0x00000006ff067212 */ /* 0x000fe200078e33ff */
[----:B------:R-:W-:Y:S05]  /*3580*/  BRA `(.L_x_338) ;  /* 0x0000004000007947 */ /* 0x000fea0003800000 */
.L_x_337:
[----:B------:R-:W-:-:S04]  /*3590*/  MOV R12, c[0x0][0x32c] ;  /* 0x0000cb00000c7a02 */ /* 0x000fc80000000f00 */
[----:B------:R-:W-:-:S13]  /*35a0*/  ISETP.NE.AND P0, PT, R12, 0x1, PT ;  /* 0x000000010c00780c */ /* 0x000fda0003f05270 */
[----:B------:R-:W-:-:S05]  /*35b0*/  @P0 IMAD.HI.U32 R12, R6, c[0x0][0x330], RZ ;  /* 0x0000cc00060c0a27 */ /* 0x000fca00078e00ff */
[----:B------:R-:W-:Y:S02]  /*35c0*/  @P0 SHF.R.U32.HI R6, RZ, c[0x0][0x334], R12 ;  /* 0x0000cd00ff060a19 */ /* 0x000fe4000001160c */
.L_x_338:
[----:B------:R-:W-:Y:S05]  /*35d0*/  BSYNC B0 ;  /* 0x0000000000007941 */ /* 0x000fea0003800000 */
.L_x_336:
[----:B------:R-:W-:-:S05]  /*35e0*/  IMAD R6, R6, c[0x0][0x32c], R11 ;  /* 0x0000cb0006067a24 */ /* 0x000fca00078e020b */
[----:B------:R-:W-:Y:S02]  /*35f0*/  IADD3 R12, R6, c[0x0][0x32c], RZ ;  /* 0x0000cb00060c7a10 */ /* 0x000fe40007ffe0ff */
[----:B------:R-:W-:Y:S02]  /*3600*/  IMNMX R2, R2, R6, !PT ;  /* 0x0000000602027217 */ /* 0x000fe40007800200 */
[----:B------:R-:W-:Y:S02]  /*3610*/  IMNMX R5, R5, R12, PT ;  /* 0x0000000c05057217 */ /* 0x000fe40003800200 */
.L_x_335:
[----:B------:R-:W-:Y:S01]  /*3620*/  UISETP.GE.AND UP1, UPT, UR19, 0x1, UPT ;  /* 0x000000011300788c */ /* 0x000fe2000bf26270 */
[----:B------:R-:W1:Y:S01]  /*3630*/  SHFL.IDX PT, R6, R7, 0x1, 0x1c1f ;  /* 0x003c1f0007067f89 */ /* 0x000e6200000e0000 */
[----:B------:R-:W-:Y:S02]  /*3640*/  UISETP.GE.AND UP0, UPT, UR19, 0x2, UPT ;  /* 0x000000021300788c */ /* 0x000fe4000bf06270 */
[----:B------:R-:W-:Y:S02]  /*3650*/  UP2UR UR21, UPR, URZ, 0x2 ;  /* 0x000000023f157883 */ /* 0x000fe40008000000 */
[----:B------:R-:W-:Y:S01]  /*3660*/  PLOP3.LUT P1, PT, PT, PT, UP1, 0x40, 0x0 ;  /* 0x000000000000781c */ /* 0x000fe20003f2e818 */
[----:B------:R-:W-:Y:S01]  /*3670*/  UP2UR UR20, UPR, URZ, 0x1 ;  /* 0x000000013f147883 */ /* 0x000fe20008000000 */
[----:B------:R-:W-:Y:S01]  /*3680*/  PLOP3.LUT P0, PT, PT, PT, UP0, 0x40, 0x0 ;  /* 0x000000000000781c */ /* 0x000fe20003f0e808 */
[----:B------:R-:W-:Y:S01]  /*3690*/  UISETP.GE.AND UP1, UPT, UR19, 0x9, UPT ;  /* 0x000000091300788c */ /* 0x000fe2000bf26270 */
[C---:B------:R-:W-:Y:S01]  /*36a0*/  ISETP.GT.AND P1, PT, R2.reuse, RZ, P1 ;  /* 0x000000ff0200720c */ /* 0x040fe20000f24270 */
[----:B------:R-:W-:Y:S01]  /*36b0*/  UISETP.GE.AND UP0, UPT, UR19, 0xa, UPT ;  /* 0x0000000a1300788c */ /* 0x000fe2000bf06270 */
[----:B------:R-:W-:Y:S01]  /*36c0*/  ISETP.GT.AND P0, PT, R2, 0x1, P0 ;  /* 0x000000010200780c */ /* 0x000fe20000704270 */
[----:B------:R-:W-:Y:S01]  /*36d0*/  UISETP.GE.AND UP6, UPT, UR19, 0x12, UPT ;  /* 0x000000121300788c */ /* 0x000fe2000bfc6270 */
[C---:B------:R-:W-:Y:S01]  /*36e0*/  ISETP.LT.OR P1, PT, R5.reuse, 0x1, P1 ;  /* 0x000000010500780c */ /* 0x040fe20000f21670 */
[----:B------:R-:W-:Y:S01]  /*36f0*/  UP2UR UR5, UPR, URZ, 0x1 ;  /* 0x000000013f057883 */ /* 0x000fe20008000000 */
[----:B------:R-:W-:Y:S01]  /*3700*/  ISETP.LT.OR P0, PT, R5, 0x2, P0 ;  /* 0x000000020500780c */ /* 0x000fe20000701670 */
[----:B------:R-:W-:Y:S01]  /*3710*/  UISETP.GE.AND UP5, UPT, UR19, 0x19, UPT ;  /* 0x000000191300788c */ /* 0x000fe2000bfa6270 */
[----:B------:R-:W-:Y:S01]  /*3720*/  FSEL R14, R32, -INF , !P1 ;  /* 0xff800000200e7808 */ /* 0x000fe20004800000 */
[----:B------:R-:W-:Y:S01]  /*3730*/  UISETP.GE.AND UP4, UPT, UR19, 0x1a, UPT ;  /* 0x0000001a1300788c */ /* 0x000fe2000bf86270 */
[----:B------:R-:W-:Y:S01]  /*3740*/  PLOP3.LUT P1, PT, PT, PT, UP1, 0x40, 0x0 ;  /* 0x000000000000781c */ /* 0x000fe20003f2e818 */
[----:B------:R-:W-:Y:S01]  /*3750*/  UISETP.GE.AND UP3, UPT, UR19, 0x21, UPT ;  /* 0x000000211300788c */ /* 0x000fe2000bf66270 */
[----:B------:R-:W-:Y:S01]  /*3760*/  FSEL R16, R33, -INF , !P0 ;  /* 0xff80000021107808 */ /* 0x000fe20004000000 */
[----:B------:R-:W-:Y:S01]  /*3770*/  UISETP.GE.AND UP2, UPT, UR19, 0x22, UPT ;  /* 0x000000221300788c */ /* 0x000fe2000bf46270 */
[----:B------:R-:W-:Y:S01]  /*3780*/  PLOP3.LUT P0, PT, PT, PT, UP0, 0x40, 0x0 ;  /* 0x000000000000781c */ /* 0x000fe20003f0e808 */
[----:B------:R-:W-:Y:S01]  /*3790*/  UISETP.GE.AND UP0, UPT, UR19, 0x11, UPT ;  /* 0x000000111300788c */ /* 0x000fe2000bf06270 */
[C---:B------:R-:W-:Y:S01]  /*37a0*/  ISETP.GT.AND P1, PT, R2.reuse, 0x8, P1 ;  /* 0x000000080200780c */ /* 0x040fe20000f24270 */
[----:B------:R-:W-:Y:S01]  /*37b0*/  UP2UR UR18, UPR, URZ, 0x2 ;  /* 0x000000023f127883 */ /* 0x000fe20008000000 */
[----:B------:R-:W-:Y:S01]  /*37c0*/  ISETP.GT.AND P0, PT, R2, 0x9, P0 ;  /* 0x000000090200780c */ /* 0x000fe20000704270 */
[----:B------:R-:W-:Y:S01]  /*37d0*/  UP2UR UR4, UPR, URZ, 0x1 ;  /* 0x000000013f047883 */ /* 0x000fe20008000000 */
[C---:B------:R-:W-:Y:S01]  /*37e0*/  ISETP.LT.OR P1, PT, R5.reuse, 0x9, P1 ;  /* 0x000000090500780c */ /* 0x040fe20000f21670 */
[----:B------:R-:W-:Y:S01]  /*37f0*/  UISETP.GE.AND UP1, UPT, UR19, 0x29, UPT ;  /* 0x000000291300788c */ /* 0x000fe2000bf26270 */
[----:B------:R-:W-:Y:S01]  /*3800*/  ISETP.LT.OR P0, PT, R5, 0xa, P0 ;  /* 0x0000000a0500780c */ /* 0x000fe20000701670 */
[----:B------:R-:W-:Y:S01]  /*3810*/  UP2UR UR22, UPR, URZ, 0x40 ;  /* 0x000000403f167883 */ /* 0x000fe20008000000 */
[----:B------:R-:W-:-:S02]  /*3820*/  FSEL R20, R44, -INF , !P1 ;  /* 0xff8000002c147808 */ /* 0x000fc40004800000 */
[----:B------:R-:W-:Y:S01]  /*3830*/  PLOP3.LUT P1, PT, PT, PT, UP0, 0x40, 0x0 ;  /* 0x000000000000781c */ /* 0x000fe20003f2e808 */
[----:B------:R-:W-:Y:S01]  /*3840*/  UISETP.GE.AND UP0, UPT, UR19, 0x2a, UPT ;  /* 0x0000002a1300788c */ /* 0x000fe2000bf06270 */
[----:B------:R-:W-:Y:S02]  /*3850*/  FSEL R19, R45, -INF , !P0 ;  /* 0xff8000002d137808 */ /* 0x000fe40004000000 */
[----:B------:R-:W-:Y:S01]  /*3860*/  PLOP3.LUT P0, PT, PT, PT, UP6, 0x40, 0x0 ;  /* 0x000000000000781c */ /* 0x000fe20003f0e868 */
[----:B------:R-:W-:Y:S01]  /*3870*/  UISETP.NE.AND UP6, UPT, UR13, URZ, UPT ;  /* 0x0000003f0d00728c */ /* 0x000fe2000bfc5270 */
[C---:B------:R-:W-:Y:S02]  /*3880*/  ISETP.GT.AND P1, PT, R2.reuse, 0x10, P1 ;  /* 0x000000100200780c */ /* 0x040fe40000f24270 */
[----:B------:R-:W-:Y:S02]  /*3890*/  ISETP.GT.AND P0, PT, R2, 0x11, P0 ;  /* 0x000000110200780c */ /* 0x000fe40000704270 */
[----:B------:R-:W-:-:S02]  /*38a0*/  ISETP.LT.OR P1, PT, R5, 0x11, P1 ;  /* 0x000000110500780c */ /* 0x000fc40000f21670 */
[----:B------:R-:W-:Y:S02]  /*38b0*/  ISETP.LT.OR P0, PT, R5, 0x12, P0 ;  /* 0x000000120500780c */ /* 0x000fe40000701670 */
[----:B------:R-:W-:Y:S02]  /*38c0*/  FSEL R18, R28, -INF , !P1 ;  /* 0xff8000001c127808 */ /* 0x000fe40004800000 */
[----:B------:R-:W-:Y:S02]  /*38d0*/  PLOP3.LUT P1, PT, PT, PT, UP5, 0x40, 0x0 ;  /* 0x000000000000781c */ /* 0x000fe40003f2e858 */
[----:B------:R-:W-:Y:S02]  /*38e0*/  FSEL R17, R29, -INF , !P0 ;  /* 0xff8000001d117808 */ /* 0x000fe40004000000 */
[----:B------:R-:W-:Y:S02]  /*38f0*/  PLOP3.LUT P0, PT, PT, PT, UP4, 0x40, 0x0 ;  /* 0x000000000000781c */ /* 0x000fe40003f0e848 */
[----:B------:R-:W-:-:S02]  /*3900*/  ISETP.GT.AND P1, PT, R2, 0x18, P1 ;  /* 0x000000180200780c */ /* 0x000fc40000f24270 */
[----:B------:R-:W-:Y:S02]  /*3910*/  ISETP.GT.AND P0, PT, R2, 0x19, P0 ;  /* 0x000000190200780c */ /* 0x000fe40000704270 */
[C---:B------:R-:W-:Y:S02]  /*3920*/  ISETP.LT.OR P1, PT, R5.reuse, 0x19, P1 ;  /* 0x000000190500780c */ /* 0x040fe40000f21670 */
[----:B------:R-:W-:Y:S02]  /*3930*/  ISETP.LT.OR P0, PT, R5, 0x1a, P0 ;  /* 0x0000001a0500780c */ /* 0x000fe40000701670 */
[----:B------:R-:W-:Y:S02]  /*3940*/  FSEL R22, R40, -INF , !P1 ;  /* 0xff80000028167808 */ /* 0x000fe40004800000 */
[----:B------:R-:W-:Y:S02]  /*3950*/  PLOP3.LUT P1, PT, PT, PT, UP3, 0x40, 0x0 ;  /* 0x000000000000781c */ /* 0x000fe40003f2e838 */
[----:B------:R-:W-:-:S02]  /*3960*/  FSEL R21, R41, -INF , !P0 ;  /* 0xff80000029157808 */ /* 0x000fc40004000000 */
[----:B------:R-:W-:Y:S02]  /*3970*/  PLOP3.LUT P0, PT, PT, PT, UP2, 0x40, 0x0 ;  /* 0x000000000000781c */ /* 0x000fe40003f0e828 */
[C---:B------:R-:W-:Y:S02]  /*3980*/  ISETP.GT.AND P1, PT, R2.reuse, 0x20, P1 ;  /* 0x000000200200780c */ /* 0x040fe40000f24270 */
[----:B------:R-:W-:Y:S02]  /*3990*/  ISETP.GT.AND P0, PT, R2, 0x21, P0 ;  /* 0x000000210200780c */ /* 0x000fe40000704270 */
[C---:B------:R-:W-:Y:S02]  /*39a0*/  ISETP.LT.OR P1, PT, R5.reuse, 0x21, P1 ;  /* 0x000000210500780c */ /* 0x040fe40000f21670 */
[----:B------:R-:W-:Y:S02]  /*39b0*/  ISETP.LT.OR P0, PT, R5, 0x22, P0 ;  /* 0x000000220500780c */ /* 0x000fe40000701670 */
[----:B------:R-:W-:-:S02]  /*39c0*/  FSEL R96, R24, -INF , !P1 ;  /* 0xff80000018607808 */ /* 0x000fc40004800000 */
[----:B------:R-:W-:Y:S02]  /*39d0*/  PLOP3.LUT P1, PT, PT, PT, UP1, 0x40, 0x0 ;  /* 0x000000000000781c */ /* 0x000fe40003f2e818 */
[----:B------:R-:W-:Y:S02]  /*39e0*/  FSEL R95, R25, -INF , !P0 ;  /* 0xff800000195f7808 */ /* 0x000fe40004000000 */
[----:B------:R-:W-:Y:S02]  /*39f0*/  PLOP3.LUT P0, PT, PT, PT, UP0, 0x40, 0x0 ;  /* 0x000000000000781c */ /* 0x000fe40003f0e808 */
[C---:B------:R-:W-:Y:S02]  /*3a00*/  ISETP.GT.AND P1, PT, R2.reuse, 0x28, P1 ;  /* 0x000000280200780c */ /* 0x040fe40000f24270 */
[----:B------:R-:W-:Y:S01]  /*3a10*/  ISETP.GT.AND P0, PT, R2, 0x29, P0 ;  /* 0x000000290200780c */ /* 0x000fe20000704270 */
[----:B-1----:R-:W-:Y:S01]  /*3a20*/  IMAD.IADD R2, R10, 0x1, R6 ;  /* 0x000000010a027824 */ /* 0x002fe200078e0206 */
[----:B------:R-:W-:-:S02]  /*3a30*/  ISETP.LT.OR P2, PT, R5, 0x29, P1 ;  /* 0x000000290500780c */ /* 0x000fc40000f41670 */
[----:B------:R-:W-:Y:S01]  /*3a40*/  ISETP.LT.OR P1, PT, R5, 0x2a, P0 ;  /* 0x0000002a0500780c */ /* 0x000fe20000721670 */
[----:B------:R-:W-:Y:S01]  /*3a50*/  IMAD.IADD R5, R8, 0x1, R6 ;  /* 0x0000000108057824 */ /* 0x000fe200078e0206 */
[----:B------:R-:W-:Y:S01]  /*3a60*/  PLOP3.LUT P0, PT, PT, PT, UP6, 0x40, 0x0 ;  /* 0x000000000000781c */ /* 0x000fe20003f0e868 */
[----:B------:R-:W-:Y:S01]  /*3a70*/  UISETP.NE.AND UP6, UPT, UR22, URZ, UPT ;  /* 0x0000003f1600728c */ /* 0x000fe2000bfc5270 */
[----:B------:R-:W-:Y:S02]  /*3a80*/  FSEL R94, R36, -INF , !P2 ;  /* 0xff800000245e7808 */ /* 0x000fe40005000000 */
[----:B------:R-:W-:Y:S02]  /*3a90*/  IMNMX R5, R5, R9, PT ;  /* 0x0000000905057217 */ /* 0x000fe40003800200 */
[----:B------:R-:W-:-:S07]  /*3aa0*/  FSEL R93, R37, -INF , !P1 ;  /* 0xff800000255d7808 */ /* 0x000fce0004800000 */
        /* <DEDUP_REMOVED lines=13> */
.L_x_341:
[----:B------:R-:W-:-:S04]  /*3b80*/  MOV R7, c[0x0][0x32c] ;  /* 0x0000cb0000077a02 */ /* 0x000fc80000000f00 */
[----:B------:R-:W-:-:S13]  /*3b90*/  ISETP.NE.AND P0, PT, R7, 0x1, PT ;  /* 0x000000010700780c */ /* 0x000fda0003f05270 */
[----:B------:R-:W-:-:S05]  /*3ba0*/  @P0 IMAD.HI.U32 R7, R6, c[0x0][0x330], RZ ;  /* 0x0000cc0006070a27 */ /* 0x000fca00078e00ff */
[----:B------:R-:W-:Y:S02]  /*3bb0*/  @P0 SHF.R.U32.HI R6, RZ, c[0x0][0x334], R7 ;  /* 0x0000cd00ff060a19 */ /* 0x000fe40000011607 */
.L_x_342:
[----:B------:R-:W-:Y:S05]  /*3bc0*/  BSYNC B0 ;  /* 0x0000000000007941 */ /* 0x000fea0003800000 */
.L_x_340:
[----:B------:R-:W-:-:S05]  /*3bd0*/  IMAD R6, R6, c[0x0][0x32c], R11 ;  /* 0x0000cb0006067a24 */ /* 0x000fca00078e020b */
[----:B------:R-:W-:Y:S02]  /*3be0*/  IADD3 R7, R6, c[0x0][0x32c], RZ ;  /* 0x0000cb0006077a10 */ /* 0x000fe40007ffe0ff */
[----:B------:R-:W-:Y:S02]  /*3bf0*/  IMNMX R2, R2, R6, !PT ;  /* 0x0000000602027217 */ /* 0x000fe40007800200 */
[----:B------:R-:W-:Y:S02]  /*3c00*/  IMNMX R5, R5, R7, PT ;  /* 0x0000000705057217 */ /* 0x000fe40003800200 */
.L_x_339:
[----:B------:R-:W-:Y:S01]  /*3c10*/  UP2UR UR19, UPR, URZ, 0x10 ;  /* 0x000000103f137883 */ /* 0x000fe20008000000 */
[----:B------:R-:W-:Y:S01]  /*3c20*/  FMNMX.FTZ R7, R14, R16, !PT ;  /* 0x000000100e077209 */ /* 0x000fe20007810000 */
[----:B------:R-:W-:Y:S01]  /*3c30*/  UISETP.NE.AND UP4, UPT, UR21, URZ, UPT ;  /* 0x0000003f1500728c */ /* 0x000fe2000bf85270 */
[----:B------:R-:W-:Y:S01]  /*3c40*/  IMAD.SHL.U32 R236, R3, 0x2, RZ ;  /* 0x0000000203ec7824 */ /* 0x000fe200078e00ff */
[----:B------:R-:W-:Y:S01]  /*3c50*/  UP2UR UR21, UPR, URZ, 0x8 ;  /* 0x000000083f157883 */ /* 0x000fe20008000000 */
[----:B------:R-:W-:Y:S01]  /*3c60*/  FMNMX.FTZ R7, R20, R7, !PT ;  /* 0x0000000714077209 */ /* 0x000fe20007810000 */
[----:B------:R-:W-:Y:S01]  /*3c70*/  UISETP.NE.AND UP3, UPT, UR20, URZ, UPT ;  /* 0x0000003f1400728c */ /* 0x000fe2000bf65270 */
[--C-:B------:R-:W-:Y:S01]  /*3c80*/  IMAD R237, R4, 0x2, R236.reuse ;  /* 0x0000000204ed7824 */ /* 0x100fe200078e02ec */
[----:B------:R-:W-:Y:S01]  /*3c90*/  PLOP3.LUT P0, PT, PT, PT, UP4, 0x40, 0x0 ;  /* 0x000000000000781c */ /* 0x000fe20003f0e848 */
[----:B------:R-:W-:Y:S01]  /*3ca0*/  UP2UR UR20, UPR, URZ, 0x4 ;  /* 0x000000043f147883 */ /* 0x000fe20008000000 */
[----:B------:R-:W-:Y:S01]  /*3cb0*/  FMNMX.FTZ R7, R19, R7, !PT ;  /* 0x0000000713077209 */ /* 0x000fe20007810000 */
[----:B------:R-:W-:Y:S01]  /*3cc0*/  UISETP.NE.AND UP2, UPT, UR18, URZ, UPT ;  /* 0x0000003f1200728c */ /* 0x000fe2000bf45270 */
[----:B------:R-:W-:Y:S01]  /*3cd0*/  ISETP.GT.AND P0, PT, R2, RZ, P0 ;  /* 0x000000ff0200720c */ /* 0x000fe20000704270 */
[----:B------:R-:W-:Y:S01]  /*3ce0*/  UP2UR UR18, UPR, URZ, 0x2 ;  /* 0x000000023f127883 */ /* 0x000fe20008000000 */
[----:B------:R-:W-:Y:S01]  /*3cf0*/  PLOP3.LUT P2, PT, PT, PT, UP3, 0x40, 0x0 ;  /* 0x000000000000781c */ /* 0x000fe20003f4e838 */
[----:B------:R-:W-:Y:S01]  /*3d00*/  UISETP.NE.AND UP1, UPT, UR5, URZ, UPT ;  /* 0x0000003f0500728c */ /* 0x000fe2000bf25270 */
[C---:B------:R-:W-:Y:S01]  /*3d10*/  ISETP.LT.OR P0, PT, R5.reuse, 0x1, P0 ;  /* 0x000000010500780c */ /* 0x040fe20000701670 */
[----:B------:R-:W-:Y:S01]  /*3d20*/  UP2UR UR5, UPR, URZ, 0x1 ;  /* 0x000000013f057883 */ /* 0x000fe20008000000 */
[----:B------:R-:W-:Y:S01]  /*3d30*/  PLOP3.LUT P1, PT, PT, PT, UP2, 0x40, 0x0 ;  /* 0x000000000000781c */ /* 0x000fe20003f2e828 */
[----:B------:R-:W-:Y:S01]  /*3d40*/  UISETP.NE.AND UP0, UPT, UR4, URZ, UPT ;  /* 0x0000003f0400728c */ /* 0x000fe2000bf05270 */
[----:B------:R-:W-:Y:S01]  /*3d50*/  FSEL R6, R34, -INF , !P0 ;  /* 0xff80000022067808 */ /* 0x000fe20004000000 */
[----:B------:R-:W-:Y:S01]  /*3d60*/  UISETP.NE.AND UP4, UPT, UR19, URZ, UPT ;  /* 0x0000003f1300728c */ /* 0x000fe2000bf85270 */
[----:B------:R-:W-:Y:S01]  /*3d70*/  ISETP.GT.AND P0, PT, R2, 0x1, P2 ;  /* 0x000000010200780c */ /* 0x000fe20001704270 */
[----:B------:R-:W-:Y:S01]  /*3d80*/  UISETP.NE.AND UP3, UPT, UR21, URZ, UPT ;  /* 0x0000003f1500728c */ /* 0x000fe2000bf65270 */
[----:B------:R-:W-:Y:S01]  /*3d90*/  PLOP3.LUT P2, PT, PT, PT, UP1, 0x40, 0x0 ;  /* 0x000000000000781c */ /* 0x000fe20003f4e818 */
[----:B------:R-:W-:Y:S01]  /*3da0*/  UISETP.NE.AND UP2, UPT, UR20, URZ, UPT ;  /* 0x0000003f1400728c */ /* 0x000fe2000bf45270 */
[----:B------:R-:W-:Y:S01]  /*3db0*/  ISETP.LT.OR P0, PT, R5, 0x2, P0 ;  /* 0x000000020500780c */ /* 0x000fe20000701670 */
[----:B------:R-:W-:Y:S01]  /*3dc0*/  UISETP.NE.AND UP1, UPT, UR18, URZ, UPT ;  /* 0x0000003f1200728c */ /* 0x000fe2000bf25270 */
[----:B------:R-:W-:Y:S01]  /*3dd0*/  FMNMX.FTZ R7, R18, R7, !PT ;  /* 0x0000000712077209 */ /* 0x000fe20007810000 */
[----:B------:R-:W-:Y:S01]  /*3de0*/  IMAD R240, R0, 0x2, R236 ;  /* 0x0000000200f07824 */ /* 0x000fe200078e02ec */
[----:B------:R-:W-:Y:S01]  /*3df0*/  FSEL R11, R35, -INF , !P0 ;  /* 0xff800000230b7808 */ /* 0x000fe20004000000 */
[----:B------:R-:W-:Y:S01]  /*3e00*/  LDSM.16.MT88.4 R48, [R237+0x900] ;  /* 0x00090000ed30783b */ /* 0x000fe20000004200 */
[----:B------:R-:W-:-:S02]  /*3e10*/  ISETP.GT.AND P0, PT, R2, 0x8, P1 ;  /* 0x000000080200780c */ /* 0x000fc40000f04270 */
[----:B------:R-:W-:Y:S01]  /*3e20*/  PLOP3.LUT P1, PT, PT, PT, UP0, 0x40, 0x0 ;  /* 0x000000000000781c */ /* 0x000fe20003f2e808 */
[----:B------:R-:W-:Y:S01]  /*3e30*/  UISETP.NE.AND UP0, UPT, UR5, URZ, UPT ;  /* 0x0000003f0500728c */ /* 0x000fe2000bf05270 */
[----:B------:R-:W-:Y:S01]  /*3e40*/  ISETP.LT.OR P0, PT, R5, 0x9, P0 ;  /* 0x000000090500780c */ /* 0x000fe20000701670 */
[----:B------:R-:W-:Y:S01]  /*3e50*/  LDSM.16.MT88.4 R68, [R240+0x1900] ;  /* 0x00190000f044783b */ /* 0x000fe20000004200 */
[----:B------:R-:W-:Y:S01]  /*3e60*/  FMNMX.FTZ R7, R17, R7, !PT ;  /* 0x0000000711077209 */ /* 0x000fe20007810000 */
[----:B------:R-:W-:Y:S01]  /*3e70*/  ULDC.64 UR4, c[0x0][0x2c8] ;  /* 0x0000b20000047ab9 */ /* 0x000fe20000000a00 */
[----:B------:R-:W-:Y:S01]  /*3e80*/  FSEL R10, R46, -INF , !P0 ;  /* 0xff8000002e0a7808 */ /* 0x000fe20004000000 */
[----:B------:R-:W-:Y:S01]  /*3e90*/  LDSM.16.MT88.4 R60, [R236+0x2100] ;  /* 0x00210000ec3c783b */ /* 0x000fe20000004200 */
[----:B------:R-:W-:Y:S02]  /*3ea0*/  ISETP.GT.AND P0, PT, R2, 0x9, P2 ;  /* 0x000000090200780c */ /* 0x000fe40001704270 */
[----:B------:R-:W-:Y:S01]  /*3eb0*/  FMNMX.FTZ R7, R22, R7, !PT ;  /* 0x0000000716077209 */ /* 0x000fe20007810000 */
[----:B------:R-:W-:Y:S01]  /*3ec0*/  LDSM.16.MT88.4 R64, [R237+0x1900] ;  /* 0x00190000ed40783b */ /* 0x000fe20000004200 */
[----:B------:R-:W-:-:S02]  /*3ed0*/  ISETP.LT.OR P0, PT, R5, 0xa, P0 ;  /* 0x0000000a0500780c */ /* 0x000fc40000701670 */
[----:B------:R-:W-:Y:S01]  /*3ee0*/  FMNMX.FTZ R7, R21, R7, !PT ;  /* 0x0000000715077209 */ /* 0x000fe20007810000 */
[----:B------:R-:W-:Y:S01]  /*3ef0*/  LDSM.16.MT88.4 R56, [R237+0x2100] ;  /* 0x00210000ed38783b */ /* 0x000fe20000004200 */
[----:B------:R-:W-:Y:S02]  /*3f00*/  FSEL R9, R47, -INF , !P0 ;  /* 0xff8000002f097808 */ /* 0x000fe40004000000 */
[----:B------:R-:W-:Y:S01]  /*3f10*/  ISETP.GT.AND P0, PT, R2, 0x10, P1 ;  /* 0x000000100200780c */ /* 0x000fe20000f04270 */
[----:B------:R-:W-:Y:S01]  /*3f20*/  LDSM.16.MT88.4 R44, [R240+0x100] ;  /* 0x00010000f02c783b */ /* 0x000fe20000004200 */
[----:B------:R-:W-:Y:S01]  /*3f30*/  PLOP3.LUT P2, PT, PT, PT, UP6, 0x40, 0x0 ;  /* 0x000000000000781c */ /* 0x000fe20003f4e868 */
[----:B------:R-:W-:Y:S01]  /*3f40*/  UISETP.NE.AND UP6, UPT, UR13, URZ, UPT ;  /* 0x0000003f0d00728c */ /* 0x000fe2000bfc5270 */
[----:B------:R-:W-:Y:S01]  /*3f50*/  ISETP.LT.OR P0, PT, R5, 0x11, P0 ;  /* 0x000000110500780c */ /* 0x000fe20000701670 */
[----:B------:R-:W-:Y:S01]  /*3f60*/  STL [R1+0x90], R163 ;  /* 0x000090a301007387 */ /* 0x000fe20000100800 */
[----:B------:R-:W-:-:S02]  /*3f70*/  FMNMX.FTZ R7, R96, R7, !PT ;  /* 0x0000000760077209 */ /* 0x000fc40007810000 */
[----:B------:R-:W-:Y:S01]  /*3f80*/  FSEL R8, R30, -INF , !P0 ;  /* 0xff8000001e087808 */ /* 0x000fe20004000000 */
[----:B------:R-:W-:Y:S01]  /*3f90*/  STL [R1+0x8c], R162 ;  /* 0x00008ca201007387 */ /* 0x000fe20000100800 */
[----:B------:R-:W-:Y:S02]  /*3fa0*/  ISETP.GT.AND P0, PT, R2, 0x11, P2 ;  /* 0x000000110200780c */ /* 0x000fe40001704270 */
[----:B------:R-:W-:Y:S01]  /*3fb0*/  FMNMX.FTZ R7, R95, R7, !PT ;  /* 0x000000075f077209 */ /* 0x000fe20007810000 */
[----:B------:R-:W-:Y:S01]  /*3fc0*/  STL [R1+0x88], R161 ;  /* 0x000088a101007387 */ /* 0x000fe20000100800 */
[----:B------:R-:W-:Y:S02]  /*3fd0*/  ISETP.LT.OR P0, PT, R5, 0x12, P0 ;  /* 0x000000120500780c */ /* 0x000fe40000701670 */
[----:B------:R-:W-:Y:S01]  /*3fe0*/  PLOP3.LUT P1, PT, PT, PT, UP5, 0x40, 0x0 ;  /* 0x000000000000781c */ /* 0x000fe20003f2e858 */
[----:B------:R-:W-:Y:S01]  /*3ff0*/  STL [R1+0x84], R160 ;  /* 0x000084a001007387 */ /* 0x000fe20000100800 */
[----:B------:R-:W-:Y:S01]  /*4000*/  FMNMX.FTZ R133, R94, R7, !PT ;  /* 0x000000075e857209 */ /* 0x000fe20007810000 */
[----:B------:R-:W-:Y:S01]  /*4010*/  UISETP.NE.AND UP5, UPT, UR14, URZ, UPT ;  /* 0x0000003f0e00728c */ /* 0x000fe2000bfa5270 */
[----:B------:R-:W-:Y:S01]  /*4020*/  FSEL R7, R31, -INF , !P0 ;  /* 0xff8000001f077808 */ /* 0x000fe20004000000 */
[----:B------:R-:W-:Y:S01]  /*4030*/  STL [R1+0x80], R135 ;  /* 0x0000808701007387 */ /* 0x000fe20000100800 */
[----:B------:R-:W-:-:S02]  /*4040*/  PLOP3.LUT P0, PT, PT, PT, UP4, 0x40, 0x0 ;  /* 0x000000000000781c */ /* 0x000fc40003f0e848 */
[----:B------:R-:W-:Y:S01]  /*4050*/  ISETP.GT.AND P1, PT, R2, 0x18, P1 ;  /* 0x000000180200780c */ /* 0x000fe20000f24270 */
[----:B------:R-:W-:Y:S01]  /*4060*/  LDSM.16.MT88.4 R28, [R237+0x100] ;  /* 0x00010000ed1c783b */ /* 0x000fe20000004200 */
[----:B------:R-:W-:Y:S02]  /*4070*/  FMNMX.FTZ R23, R6, R11, !PT ;  /* 0x0000000b06177209 */ /* 0x000fe40007810000 */
[----:B------:R-:W-:Y:S02]  /*4080*/  ISETP.GT.AND P0, PT, R2, 0x19, P0 ;  /* 0x000000190200780c */ /* 0x000fe40000704270 */
[C---:B------:R-:W-:Y:S02]  /*4090*/  ISETP.LT.OR P1, PT, R5.reuse, 0x19, P1 ;  /* 0x000000190500780c */ /* 0x040fe40000f21670 */
[----:B------:R-:W-:Y:S02]  /*40a0*/  FMNMX.FTZ R23, R10, R23, !PT ;  /* 0x000000170a177209 */ /* 0x000fe40007810000 */
[----:B------:R-:W-:-:S02]  /*40b0*/  ISETP.LT.OR P0, PT, R5, 0x1a, P0 ;  /* 0x0000001a0500780c */ /* 0x000fc40000701670 */
[----:B------:R-:W-:Y:S02]  /*40c0*/  FSEL R13, R42, -INF , !P1 ;  /* 0xff8000002a0d7808 */ /* 0x000fe40004800000 */
[----:B------:R-:W-:Y:S02]  /*40d0*/  PLOP3.LUT P1, PT, PT, PT, UP3, 0x40, 0x0 ;  /* 0x000000000000781c */ /* 0x000fe40003f2e838 */
[----:B------:R-:W-:Y:S02]  /*40e0*/  FMNMX.FTZ R23, R9, R23, !PT ;  /* 0x0000001709177209 */ /* 0x000fe40007810000 */
[----:B------:R-:W-:Y:S02]  /*40f0*/  FSEL R15, R43, -INF , !P0 ;  /* 0xff8000002b0f7808 */ /* 0x000fe40004000000 */
[----:B------:R-:W-:Y:S01]  /*4100*/  PLOP3.LUT P0, PT, PT, PT, UP2, 0x40, 0x0 ;  /* 0x000000000000781c */ /* 0x000fe20003f0e828 */
[----:B------:R-:W-:Y:S01]  /*4110*/  LDSM.16.MT88.4 R40, [R240+0x900] ;  /* 0x00090000f028783b */ /* 0x000fe20000004200 */
[----:B------:R-:W-:-:S02]  /*4120*/  ISETP.GT.AND P1, PT, R2, 0x20, P1 ;  /* 0x000000200200780c */ /* 0x000fc40000f24270 */
[----:B------:R-:W-:Y:S02]  /*4130*/  FMNMX.FTZ R23, R8, R23, !PT ;  /* 0x0000001708177209 */ /* 0x000fe40007810000 */
[----:B------:R-:W-:Y:S02]  /*4140*/  ISETP.GT.AND P0, PT, R2, 0x21, P0 ;  /* 0x000000210200780c */ /* 0x000fe40000704270 */
[----:B------:R-:W-:Y:S02]  /*4150*/  ISETP.LT.OR P1, PT, R5, 0x21, P1 ;  /* 0x000000210500780c */ /* 0x000fe40000f21670 */
[----:B------:R-:W-:Y:S02]  /*4160*/  FMNMX.FTZ R23, R7, R23, !PT ;  /* 0x0000001707177209 */ /* 0x000fe40007810000 */
[----:B------:R-:W-:Y:S02]  /*4170*/  ISETP.LT.OR P0, PT, R5, 0x22, P0 ;  /* 0x000000220500780c */ /* 0x000fe40000701670 */
[----:B------:R-:W-:-:S02]  /*4180*/  FSEL R91, R26, -INF , !P1 ;  /* 0xff8000001a5b7808 */ /* 0x000fc40004800000 */
[----:B------:R-:W-:Y:S02]  /*4190*/  PLOP3.LUT P1, PT, PT, PT, UP1, 0x40, 0x0 ;  /* 0x000000000000781c */ /* 0x000fe40003f2e818 */
[----:B------:R-:W-:Y:S02]  /*41a0*/  FMNMX.FTZ R23, R13, R23, !PT ;  /* 0x000000170d177209 */ /* 0x000fe40007810000 */
[----:B------:R-:W-:Y:S02]  /*41b0*/  FSEL R92, R27, -INF , !P0 ;  /* 0xff8000001b5c7808 */ /* 0x000fe40004000000 */
[----:B------:R-:W-:Y:S01]  /*41c0*/  PLOP3.LUT P0, PT, PT, PT, UP0, 0x40, 0x0 ;  /* 0x000000000000781c */ /* 0x000fe20003f0e808 */
[----:B------:R-:W-:Y:S01]  /*41d0*/  LDSM.16.MT88.4 R24, [R236+0x900] ;  /* 0x00090000ec18783b */ /* 0x000fe20000004200 */
[----:B------:R-:W-:Y:S02]  /*41e0*/  ISETP.GT.AND P1, PT, R2, 0x28, P1 ;  /* 0x000000280200780c */ /* 0x000fe40000f24270 */
[----:B------:R-:W-:-:S02]  /*41f0*/  FMNMX.FTZ R132, R15, R23, !PT ;  /* 0x000000170f847209 */ /* 0x000fc40007810000 */
[----:B------:R-:W-:Y:S02]  /*4200*/  ISETP.GT.AND P0, PT, R2, 0x29, P0 ;  /* 0x000000290200780c */ /* 0x000fe40000704270 */
[----:B------:R-:W-:Y:S02]  /*4210*/  ISETP.LT.OR P1, PT, R5, 0x29, P1 ;  /* 0x000000290500780c */ /* 0x000fe40000f21670 */
[----:B------:R-:W-:Y:S02]  /*4220*/  FMNMX.FTZ R132, R91, R132, !PT ;  /* 0x000000845b847209 */ /* 0x000fe40007810000 */
[----:B------:R-:W-:Y:S02]  /*4230*/  FMNMX.FTZ R133, R93, R133, !PT ;  /* 0x000000855d857209 */ /* 0x000fe40007810000 */
[----:B------:R-:W-:Y:S02]  /*4240*/  ISETP.LT.OR P0, PT, R5, 0x2a, P0 ;  /* 0x0000002a0500780c */ /* 0x000fe40000701670 */
[----:B------:R-:W-:Y:S01]  /*4250*/  FSEL R90, R38, -INF , !P1 ;  /* 0xff800000265a7808 */ /* 0x000fe20004800000 */
[----:B------:R-:W1:Y:S01]  /*4260*/  SHFL.BFLY PT, R12, R133, 0x2, 0x1f ;  /* 0x0c401f00850c7f89 */ /* 0x000e6200000e0000 */
[----:B------:R-:W-:-:S02]  /*4270*/  FMNMX.FTZ R132, R92, R132, !PT ;  /* 0x000000845c847209 */ /* 0x000fc40007810000 */
[----:B------:R-:W-:Y:S02]  /*4280*/  FSEL R89, R39, -INF , !P0 ;  /* 0xff80000027597808 */ /* 0x000fe40004000000 */
[----:B------:R-:W-:Y:S02]  /*4290*/  FMNMX.FTZ R132, R90, R132, !PT ;  /* 0x000000845a847209 */ /* 0x000fe40007810000 */
[----:B------:R-:W-:Y:S02]  /*42a0*/  LEA R239, R0, R237, 0x1 ;  /* 0x000000ed00ef7211 */ /* 0x000fe400078e08ff */
[----:B------:R-:W-:-:S03]  /*42b0*/  FMNMX.FTZ R132, R89, R132, !PT ;  /* 0x0000008459847209 */ /* 0x000fc60007810000 */
[----:B------:R-:W-:Y:S04]  /*42c0*/  LDSM.16.MT88.4 R32, [R239+0x100] ;  /* 0x00010000ef20783b */ /* 0x000fe80000004200 */
[----:B------:R-:W2:Y:S04]  /*42d0*/  SHFL.BFLY PT, R2, R132, 0x2, 0x1f ;  /* 0x0c401f0084027f89 */ /* 0x000ea800000e0000 */
[----:B------:R-:W-:Y:S01]  /*42e0*/  LDSM.16.MT88.4 R72, [R239+0x900] ;  /* 0x00090000ef48783b */ /* 0x000fe20000004200 */
[----:B-1----:R-:W-:-:S03]  /*42f0*/  FMNMX.FTZ R133, R133, R12, !PT ;  /* 0x0000000c85857209 */ /* 0x002fc60007810000 */
[----:B------:R-:W-:Y:S04]  /*4300*/  LDSM.16.MT88.4 R76, [R239+0x1900] ;  /* 0x00190000ef4c783b */ /* 0x000fe80000004200 */
[----:B------:R-:W1:Y:S04]  /*4310*/  SHFL.BFLY PT, R12, R133, 0x1, 0x1f ;  /* 0x0c201f00850c7f89 */ /* 0x000e6800000e0000 */
[----:B------:R-:W-:Y:S01]  /*4320*/  LDSM.16.MT88.4 R80, [R239+0x2100] ;  /* 0x00210000ef50783b */ /* 0x000fe20000004200 */
[----:B--2---:R-:W-:-:S05]  /*4330*/  FMNMX.FTZ R132, R132, R2, !PT ;  /* 0x0000000284847209 */ /* 0x004fca0007810000 */
[----:B------:R-:W2:Y:S01]  /*4340*/  SHFL.BFLY PT, R2, R132, 0x1, 0x1f ;  /* 0x0c201f0084027f89 */ /* 0x000ea200000e0000 */
[----:B-1----:R-:W-:-:S04]  /*4350*/  FMNMX.FTZ R133, R133, R12, !PT ;  /* 0x0000000c85857209 */ /* 0x002fc80007810000 */
[C---:B------:R-:W-:Y:S01]  /*4360*/  FSETP.NEU.FTZ.AND P0, PT, R133.reuse, -INF , PT ;  /* 0xff8000008500780b */ /* 0x040fe20003f1d000 */
[----:B------:R-:W-:-:S05]  /*4370*/  FMUL.FTZ R12, R133, c[0x0][0x2d0] ;  /* 0x0000b400850c7a20 */ /* 0x000fca0000410000 */
[----:B------:R-:W-:-:S05]  /*4380*/  FSEL R12, R12, RZ, P0 ;  /* 0x000000ff0c0c7208 */ /* 0x000fca0000000000 */
[--C-:B------:R-:W-:Y:S01]  /*4390*/  FFMA.FTZ R14, R14, c[0x0][0x2d0], -R12.reuse ;  /* 0x0000b4000e0e7a23 */ /* 0x100fe2000001080c */
[----:B--2---:R-:W-:Y:S01]  /*43a0*/  FMNMX.FTZ R132, R132, R2, !PT ;  /* 0x0000000284847209 */ /* 0x004fe20007810000 */
[--C-:B------:R-:W-:Y:S02]  /*43b0*/  FFMA.FTZ R16, R16, c[0x0][0x2d0], -R12.reuse ;  /* 0x0000b40010107a23 */ /* 0x100fe4000001080c */
[--C-:B------:R-:W-:Y:S01]  /*43c0*/  FFMA.FTZ R19, R19, c[0x0][0x2d0], -R12.reuse ;  /* 0x0000b40013137a23 */ /* 0x100fe2000001080c */
[C---:B------:R-:W-:Y:S01]  /*43d0*/  FSETP.NEU.FTZ.AND P0, PT, R132.reuse, -INF , PT ;  /* 0xff8000008400780b */ /* 0x040fe20003f1d000 */
[----:B------:R-:W-:Y:S01]  /*43e0*/  FMUL.FTZ R2, R132, c[0x0][0x2d0] ;  /* 0x0000b40084027a20 */ /* 0x000fe20000410000 */
[----:B------:R-:W-:Y:S01]  /*43f0*/  MUFU.EX2 R97, R14 ;  /* 0x0000000e00617308 */ /* 0x000fe20000000800 */
[--C-:B------:R-:W-:Y:S02]  /*4400*/  FFMA.FTZ R18, R18, c[0x0][0x2d0], -R12.reuse ;  /* 0x0000b40012127a23 */ /* 0x100fe4000001080c */
[--C-:B------:R-:W-:Y:S01]  /*4410*/  FFMA.FTZ R17, R17, c[0x0][0x2d0], -R12.reuse ;  /* 0x0000b40011117a23 */ /* 0x100fe2000001080c */
[----:B------:R-:W-:Y:S01]  /*4420*/  FSEL R2, R2, RZ, P0 ;  /* 0x000000ff02027208 */ /* 0x000fe20000000000 */
[----:B------:R-:W-:-:S02]  /*4430*/  FFMA.FTZ R20, R20, c[0x0][0x2d0], -R12 ;  /* 0x0000b40014147a23 */ /* 0x000fc4000001080c */
[----:B------:R-:W-:Y:S01]  /*4440*/  FFMA.FTZ R22, R22, c[0x0][0x2d0], -R12 ;  /* 0x0000b40016167a23 */ /* 0x000fe2000001080c */
[----:B------:R-:W-:Y:S01]  /*4450*/  MUFU.EX2 R14, R16 ;  /* 0x00000010000e7308 */ /* 0x000fe20000000800 */
[--C-:B------:R-:W-:Y:S02]  /*4460*/  FFMA.FTZ R3, R11, c[0x0][0x2d0], -R2.reuse ;  /* 0x0000b4000b037a23 */ /* 0x100fe40000010802 */
[----:B------:R-:W-:Y:S02]  /*4470*/  FFMA.FTZ R6, R6, c[0x0][0x2d0], -R2 ;  /* 0x0000b40006067a23 */ /* 0x000fe40000010802 */
[----:B------:R-:W-:-:S03]  /*4480*/  FFMA.FTZ R21, R21, c[0x0][0x2d0], -R12 ;  /* 0x0000b40015157a23 */ /* 0x000fc6000001080c */
[----:B------:R-:W-:Y:S08]  /*4490*/  MUFU.EX2 R99, R19 ;  /* 0x0000001300637308 */ /* 0x000ff00000000800 */
[----:B------:R-:W-:Y:S08]  /*44a0*/  MUFU.EX2 R128, R18 ;  /* 0x0000001200807308 */ /* 0x000ff00000000800 */
[----:B------:R1:W2:Y:S08]  /*44b0*/  MUFU.EX2 R130, R17 ;  /* 0x0000001100827308 */ /* 0x0002b00000000800 */
[----:B------:R3:W-:Y:S01]  /*44c0*/  MUFU.EX2 R84, R3 ;  /* 0x0000000300547308 */ /* 0x0007e20000000800 */
[----:B-1----:R-:W1:Y:S07]  /*44d0*/  LDSM.16.MT88.4 R16, [R236+0x100] ;  /* 0x00010000ec10783b */ /* 0x002e6e0000004200 */
[----:B------:R-:W4:Y:S01]  /*44e0*/  MUFU.EX2 R98, R20 ;  /* 0x0000001400627308 */ /* 0x000f220000000800 */
[----:B--2---:R-:W-:Y:S01]  /*44f0*/  F2FP.PACK_AB R4, R130, R128 ;  /* 0x000000808204723e */ /* 0x004fe200000000ff */
[----:B---3--:R-:W-:-:S06]  /*4500*/  FFMA.FTZ R3, R10, c[0x0][0x2d0], -R2 ;  /* 0x0000b4000a037a23 */ /* 0x008fcc0000010802 */
[----:B------:R-:W2:Y:S08]  /*4510*/  MUFU.EX2 R86, R6 ;  /* 0x0000000600567308 */ /* 0x000eb00000000800 */
[----:B------:R3:W-:Y:S01]  /*4520*/  MUFU.EX2 R85, R3 ;  /* 0x0000000300557308 */ /* 0x0007e20000000800 */
[----:B----4-:R-:W-:-:S07]  /*4530*/  F2FP.PACK_AB R10, R99, R98 ;  /* 0x00000062630a723e */ /* 0x010fce00000000ff */
[----:B------:R-:W-:Y:S01]  /*4540*/  MUFU.EX2 R129, R22 ;  /* 0x0000001600817308 */ /* 0x000fe20000000800 */
[----:B---3--:R-:W-:Y:S01]  /*4550*/  FFMA.FTZ R3, R9, c[0x0][0x2d0], -R2 ;  /* 0x0000b40009037a23 */ /* 0x008fe20000010802 */
[----:B--2---:R-:W-:-:S06]  /*4560*/  F2FP.PACK_AB R9, R84, R86 ;  /* 0x000000565409723e */ /* 0x004fcc00000000ff */
[----:B------:R-:W2:Y:S08]  /*4570*/  MUFU.EX2 R120, R21 ;  /* 0x0000001500787308 */ /* 0x000eb00000000800 */
[----:B------:R3:W4:Y:S01]  /*4580*/  MUFU.EX2 R88, R3 ;  /* 0x0000000300587308 */ /* 0x0007220000000800 */
[----:B--2---:R-:W-:Y:S01]  /*4590*/  F2FP.PACK_AB R6, R120, R129 ;  /* 0x000000817806723e */ /* 0x004fe200000000ff */
[----:B---3--:R-:W-:Y:S01]  /*45a0*/  FFMA.FTZ R3, R8, c[0x0][0x2d0], -R2 ;  /* 0x0000b40008037a23 */ /* 0x008fe20000010802 */
[----:B------:R-:W-:-:S02]  /*45b0*/  F2FP.PACK_AB R8, R14, R97 ;  /* 0x000000610e08723e */ /* 0x000fc400000000ff */
[----:B----4-:R-:W-:-:S03]  /*45c0*/  F2FP.PACK_AB R11, R88, R85 ;  /* 0x00000055580b723e */ /* 0x010fc600000000ff */
[----:B------:R2:W-:Y:S04]  /*45d0*/  MUFU.EX2 R87, R3 ;  /* 0x0000000300577308 */ /* 0x0005e80000000800 */
[C---:B-1----:R-:W-:Y:S08]  /*45e0*/  HMMA.16816.F32 R20, R8.reuse, R16, RZ ;  /* 0x000000100814723c */ /* 0x042ff000000018ff */
[----:B------:R-:W-:Y:S01]  /*45f0*/  HMMA.16816.F32 R16, R8, R18, RZ ;  /* 0x000000120810723c */ /* 0x000fe200000018ff */
[----:B--2---:R-:W-:-:S04]  /*4600*/  FFMA.FTZ R3, R7, c[0x0][0x2d0], -R2 ;  /* 0x0000b40007037a23 */ /* 0x004fc80000010802 */
[----:B------:R1:W2:Y:S03]  /*4610*/  MUFU.EX2 R103, R3 ;  /* 0x0000000300677308 */ /* 0x0002a60000000800 */
[----:B------:R-:W-:Y:S01]  /*4620*/  HMMA.16816.F32 R36, R8, R28, RZ ;  /* 0x0000001c0824723c */ /* 0x000fe200000018ff */
[----:B-1----:R-:W-:Y:S01]  /*4630*/  FFMA.FTZ R3, R13, c[0x0][0x2d0], -R2 ;  /* 0x0000b4000d037a23 */ /* 0x002fe20000010802 */
[----:B--2---:R-:W-:-:S03]  /*4640*/  F2FP.PACK_AB R5, R103, R87 ;  /* 0x000000576705723e */ /* 0x004fc600000000ff */
[----:B------:R1:W-:Y:S02]  /*4650*/  MUFU.EX2 R105, R3 ;  /* 0x0000000300697308 */ /* 0x0003e40000000800 */
[----:B-1----:R-:W-:-:S06]  /*4660*/  FFMA.FTZ R3, R15, c[0x0][0x2d0], -R2 ;  /* 0x0000b4000f037a23 */ /* 0x002fcc0000010802 */
[----:B------:R-:W1:Y:S02]  /*4670*/  MUFU.EX2 R134, R3 ;  /* 0x0000000300867308 */ /* 0x000e640000000800 */
[----:B-1----:R-:W-:-:S07]  /*4680*/  F2FP.PACK_AB R7, R134, R105 ;  /* 0x000000698607723e */ /* 0x002fce00000000ff */
[C---:B------:R-:W-:Y:S08]  /*4690*/  HMMA.16816.F32 R156, R4.reuse, R24, R20 ;  /* 0x00000018049c723c */ /* 0x040ff00000001814 */
[----:B------:R-:W-:Y:S08]  /*46a0*/  HMMA.16816.F32 R52, R4, R26, R16 ;  /* 0x0000001a0434723c */ /* 0x000ff00000001810 */
[C---:B------:R-:W-:Y:S01]  /*46b0*/  HMMA.16816.F32 R24, R8.reuse, R30, RZ ;  /* 0x0000001e0818723c */ /* 0x040fe200000018ff */
[----:B------:R-:W1:Y:S07]  /*46c0*/  LDSM.16.MT88.4 R28, [R236+0x1900] ;  /* 0x00190000ec1c783b */ /* 0x000e6e0000004200 */
[C---:B------:R-:W-:Y:S08]  /*46d0*/  HMMA.16816.F32 R20, R8.reuse, R44, RZ ;  /* 0x0000002c0814723c */ /* 0x040ff000000018ff */
[----:B------:R-:W-:Y:S01]  /*46e0*/  HMMA.16816.F32 R16, R8, R46, RZ ;  /* 0x0000002e0810723c */ /* 0x000fe200000018ff */
[----:B------:R-:W-:Y:S01]  /*46f0*/  IMAD.MOV.U32 R104, RZ, RZ, R52 ;  /* 0x000000ffff687224 */ /* 0x000fe200078e0034 */
[----:B------:R-:W-:Y:S01]  /*4700*/  MOV R169, R53 ;  /* 0x0000003500a97202 */ /* 0x000fe20000000f00 */
[----:B------:R-:W-:-:S02]  /*4710*/  IMAD.MOV.U32 R100, RZ, RZ, R55 ;  /* 0x000000ffff647224 */ /* 0x000fc400078e0037 */
[----:B------:R-:W-:Y:S02]  /*4720*/  IMAD.MOV.U32 R168, RZ, RZ, R54 ;  /* 0x000000ffffa87224 */ /* 0x000fe400078e0036 */
[----:B------:R-:W2:Y:S01]  /*4730*/  LDSM.16.MT88.4 R52, [R240+0x2100] ;  /* 0x00210000f034783b */ /* 0x000ea20000004200 */
[C---:B------:R-:W-:Y:S08]  /*4740*/  HMMA.16816.F32 R148, R4.reuse, R48, R36 ;  /* 0x000000300494723c */ /* 0x040ff00000001824 */
[C---:B------:R-:W-:Y:S08]  /*4750*/  HMMA.16816.F32 R140, R4.reuse, R40, R20 ;  /* 0x00000028048c723c */ /* 0x040ff00000001814 */
[C---:B------:R-:W-:Y:S08]  /*4760*/  HMMA.16816.F32 R108, R4.reuse, R42, R16 ;  /* 0x0000002a046c723c */ /* 0x040ff00000001810 */
[----:B------:R-:W-:Y:S08]  /*4770*/  HMMA.16816.F32 R136, R4, R50, R24 ;  /* 0x000000320488723c */ /* 0x000ff00000001818 */
[C---:B-1----:R-:W-:Y:S08]  /*4780*/  HMMA.16816.F32 R40, R8.reuse, R28, RZ ;  /* 0x0000001c0828723c */ /* 0x042ff000000018ff */
[----:B------:R-:W-:Y:S01]  /*4790*/  HMMA.16816.F32 R48, R8, R32, RZ ;  /* 0x000000200830723c */ /* 0x000fe200000018ff */
[----:B------:R-:W-:Y:S01]  /*47a0*/  IMAD.MOV.U32 R154, RZ, RZ, R108 ;  /* 0x000000ffff9a7224 */ /* 0x000fe200078e006c */
[----:B------:R-:W-:Y:S01]  /*47b0*/  MOV R153, R109 ;  /* 0x0000006d00997202 */ /* 0x000fe20000000f00 */
[----:B------:R-:W-:-:S02]  /*47c0*/  IMAD.MOV.U32 R152, RZ, RZ, R110 ;  /* 0x000000ffff987224 */ /* 0x000fc400078e006e */
[----:B------:R-:W-:-:S03]  /*47d0*/  IMAD.MOV.U32 R147, RZ, RZ, R111 ;  /* 0x000000ffff937224 */ /* 0x000fc600078e006f */
[C---:B------:R-:W-:Y:S08]  /*47e0*/  HMMA.16816.F32 R24, R8.reuse, R68, RZ ;  /* 0x000000440818723c */ /* 0x040ff000000018ff */
[----:B------:R-:W-:Y:S08]  /*47f0*/  HMMA.16816.F32 R44, R8, R34, RZ ;  /* 0x00000022082c723c */ /* 0x000ff000000018ff */
[----:B------:R-:W-:Y:S08]  /*4800*/  HMMA.16816.F32 R40, R4, R60, R40 ;  /* 0x0000003c0428723c */ /* 0x000ff00000001828 */
[----:B------:R-:W-:Y:S08]  /*4810*/  HMMA.16816.F32 R36, R8, R30, RZ ;  /* 0x0000001e0824723c */ /* 0x000ff000000018ff */
[----:B------:R-:W-:Y:S08]  /*4820*/  HMMA.16816.F32 R48, R4, R72, R48 ;  /* 0x000000480430723c */ /* 0x000ff00000001830 */
[----:B------:R-:W-:Y:S01]  /*4830*/  HMMA.16816.F32 R16, R8, R76, RZ ;  /* 0x0000004c0810723c */ /* 0x000fe200000018ff */
[----:B------:R-:W-:Y:S01]  /*4840*/  IMAD.MOV.U32 R146, RZ, RZ, R40 ;  /* 0x000000ffff927224 */ /* 0x000fe200078e0028 */
[----:B------:R-:W-:Y:S01]  /*4850*/  MOV R145, R41 ;  /* 0x0000002900917202 */ /* 0x000fe20000000f00 */
[----:B------:R-:W-:-:S02]  /*4860*/  IMAD.MOV.U32 R144, RZ, RZ, R42 ;  /* 0x000000ffff907224 */ /* 0x000fc400078e002a */
[----:B------:R-:W-:-:S03]  /*4870*/  IMAD.MOV.U32 R131, RZ, RZ, R43 ;  /* 0x000000ffff837224 */ /* 0x000fc600078e002b */
[C---:B------:R-:W-:Y:S08]  /*4880*/  HMMA.16816.F32 R32, R8.reuse, R64, RZ ;  /* 0x000000400820723c */ /* 0x040ff000000018ff */
[----:B------:R-:W-:Y:S01]  /*4890*/  HMMA.16816.F32 R28, R8, R66, RZ ;  /* 0x00000042081c723c */ /* 0x000fe200000018ff */
[----:B------:R-:W1:Y:S01]  /*48a0*/  LDSM.16.MT88.4 R64, [R236+0x3100] ;  /* 0x00310000ec40783b */ /* 0x000e620000004200 */
[----:B------:R-:W-:Y:S01]  /*48b0*/  MOV R161, R48 ;  /* 0x0000003000a17202 */ /* 0x000fe20000000f00 */
[----:B------:R-:W-:Y:S01]  /*48c0*/  IMAD.MOV.U32 R160, RZ, RZ, R49 ;  /* 0x000000ffffa07224 */ /* 0x000fe200078e0031 */
[----:B------:R-:W-:Y:S01]  /*48d0*/  MOV R155, R51 ;  /* 0x00000033009b7202 */ /* 0x000fe20000000f00 */
[----:B------:R-:W-:-:S02]  /*48e0*/  IMAD.MOV.U32 R135, RZ, RZ, R50 ;  /* 0x000000ffff877224 */ /* 0x000fc400078e0032 */
[----:B------:R-:W3:Y:S01]  /*48f0*/  LDSM.16.MT88.4 R48, [R237+0x3100] ;  /* 0x00310000ed30783b */ /* 0x000ee20000004200 */
[C---:B--2---:R-:W-:Y:S08]  /*4900*/  HMMA.16816.F32 R24, R4.reuse, R52, R24 ;  /* 0x000000340418723c */ /* 0x044ff00000001818 */
[C---:B------:R-:W-:Y:S08]  /*4910*/  HMMA.16816.F32 R44, R4.reuse, R74, R44 ;  /* 0x0000004a042c723c */ /* 0x040ff0000000182c */
[----:B------:R-:W-:Y:S01]  /*4920*/  HMMA.16816.F32 R40, R4, R62, R36 ;  /* 0x0000003e0428723c */ /* 0x000fe20000001824 */
[----:B------:R-:W-:Y:S07]  /*4930*/  LDSM.16.MT88.4 R60, [R236+0x4900] ;  /* 0x00490000ec3c783b */ /* 0x000fee0000004200 */
[----:B------:R-:W-:Y:S01]  /*4940*/  HMMA.16816.F32 R20, R8, R70, RZ ;  /* 0x000000460814723c */ /* 0x000fe200000018ff */
[----:B------:R-:W-:Y:S01]  /*4950*/  IMAD.MOV.U32 R119, RZ, RZ, R25 ;  /* 0x000000ffff777224 */ /* 0x000fe200078e0019 */
[----:B------:R-:W-:Y:S01]  /*4960*/  MOV R118, R26 ;  /* 0x0000001a00767202 */ /* 0x000fe20000000f00 */
[----:B------:R-:W-:-:S02]  /*4970*/  IMAD.MOV.U32 R117, RZ, RZ, R27 ;  /* 0x000000ffff757224 */ /* 0x000fc400078e001b */
[----:B------:R-:W-:Y:S02]  /*4980*/  IMAD.MOV.U32 R116, RZ, RZ, R24 ;  /* 0x000000ffff747224 */ /* 0x000fe400078e0018 */
[----:B------:R-:W2:Y:S01]  /*4990*/  LDSM.16.MT88.4 R24, [R236+0x3900] ;  /* 0x00390000ec18783b */ /* 0x000ea20000004200 */
[C---:B------:R-:W-:Y:S01]  /*49a0*/  HMMA.16816.F32 R16, R4.reuse, R80, R16 ;  /* 0x000000500410723c */ /* 0x040fe20000001810 */
[----:B------:R-:W-:Y:S01]  /*49b0*/  IMAD.MOV.U32 R102, RZ, RZ, R45 ;  /* 0x000000ffff667224 */ /* 0x000fe200078e002d */
[----:B------:R-:W-:Y:S01]  /*49c0*/  MOV R163, R46 ;  /* 0x0000002e00a37202 */ /* 0x000fe20000000f00 */
[----:B------:R-:W-:Y:S02]  /*49d0*/  IMAD.MOV.U32 R101, RZ, RZ, R44 ;  /* 0x000000ffff657224 */ /* 0x000fe400078e002c */
[----:B------:R-:W-:Y:S02]  /*49e0*/  IMAD.MOV.U32 R162, RZ, RZ, R47 ;  /* 0x000000ffffa27224 */ /* 0x000fe400078e002f */
[----:B------:R-:W4:Y:S01]  /*49f0*/  LDSM.16.MT88.4 R44, [R240+0x3100] ;  /* 0x00310000f02c783b */ /* 0x000f220000004200 */
[----:B------:R-:W-:Y:S01]  /*4a00*/  HMMA.16816.F32 R32, R4, R56, R32 ;  /* 0x000000380420723c */ /* 0x000fe20000001820 */
[----:B------:R-:W-:Y:S01]  /*4a10*/  MOV R36, R41 ;  /* 0x0000002900247202 */ /* 0x000fe20000000f00 */
[----:B------:R-:W-:Y:S01]  /*4a20*/  IMAD.MOV.U32 R127, RZ, RZ, R42 ;  /* 0x000000ffff7f7224 */ /* 0x000fe200078e002a */
[----:B------:R-:W-:Y:S01]  /*4a30*/  MOV R125, R40 ;  /* 0x00000028007d7202 */ /* 0x000fe20000000f00 */
[----:B------:R-:W-:-:S02]  /*4a40*/  IMAD.MOV.U32 R126, RZ, RZ, R43 ;  /* 0x000000ffff7e7224 */ /* 0x000fc400078e002b */
[----:B------:R-:W2:Y:S02]  /*4a50*/  LDSM.16.MT88.4 R40, [R237+0x3900] ;  /* 0x00390000ed28783b */ /* 0x000ea40000004200 */
[C---:B------:R-:W-:Y:S02]  /*4a60*/  HMMA.16816.F32 R20, R4.reuse, R54, R20 ;  /* 0x000000360414723c */ /* 0x040fe40000001814 */
[----:B------:R-:W2:Y:S06]  /*4a70*/  LDSM.16.MT88.4 R52, [R239+0x3100] ;  /* 0x00310000ef34783b */ /* 0x000eac0000004200 */
[----:B------:R-:W-:Y:S01]  /*4a80*/  IMAD.MOV.U32 R15, RZ, RZ, R17 ;  /* 0x000000ffff0f7224 */ /* 0x000fe200078e0011 */
[----:B------:R-:W-:Y:S01]  /*4a90*/  MOV R3, R19 ;  /* 0x0000001300037202 */ /* 0x000fe20000000f00 */
[----:B------:R-:W-:Y:S01]  /*4aa0*/  IMAD.MOV.U32 R13, RZ, RZ, R18 ;  /* 0x000000ffff0d7224 */ /* 0x000fe200078e0012 */
[----:B------:R-:W-:Y:S01]  /*4ab0*/  HMMA.16816.F32 R72, R4, R58, R28 ;  /* 0x0000003a0448723c */ /* 0x000fe2000000181c */
[----:B------:R-:W-:Y:S01]  /*4ac0*/  IMAD.MOV.U32 R0, RZ, RZ, R16 ;  /* 0x000000ffff007224 */ /* 0x000fe200078e0010 */
[----:B------:R-:W4:Y:S03]  /*4ad0*/  LDSM.16.MT88.4 R56, [R240+0x3900] ;  /* 0x00390000f038783b */ /* 0x000f260000004200 */
[----:B------:R-:W-:Y:S01]  /*4ae0*/  IMAD.MOV.U32 R124, RZ, RZ, R33 ;  /* 0x000000ffff7c7224 */ /* 0x000fe200078e0021 */
[----:B------:R-:W-:Y:S01]  /*4af0*/  MOV R122, R35 ;  /* 0x00000023007a7202 */ /* 0x000fe20000000f00 */
[----:B------:R-:W-:Y:S01]  /*4b00*/  IMAD.MOV.U32 R123, RZ, RZ, R34 ;  /* 0x000000ffff7b7224 */ /* 0x000fe200078e0022 */
[----:B-1----:R-:W-:Y:S01]  /*4b10*/  HMMA.16816.F32 R16, R8, R64, RZ ;  /* 0x000000400810723c */ /* 0x002fe200000018ff */
[----:B------:R-:W-:-:S04]  /*4b20*/  IMAD.MOV.U32 R121, RZ, RZ, R32 ;  /* 0x000000ffff797224 */ /* 0x000fc800078e0020 */
[----:B------:R-:W-:Y:S01]  /*4b30*/  MOV R111, R23 ;  /* 0x00000017006f7202 */ /* 0x000fe20000000f00 */
[----:B------:R-:W-:Y:S01]  /*4b40*/  IMAD.MOV.U32 R110, RZ, RZ, R21 ;  /* 0x000000ffff6e7224 */ /* 0x000fe200078e0015 */
[----:B------:R-:W-:Y:S01]  /*4b50*/  MOV R108, R20 ;  /* 0x00000014006c7202 */ /* 0x000fe20000000f00 */
[----:B---3--:R-:W-:Y:S01]  /*4b60*/  HMMA.16816.F32 R32, R8, R48, RZ ;  /* 0x000000300820723c */ /* 0x008fe200000018ff */
[----:B------:R-:W-:Y:S02]  /*4b70*/  IMAD.MOV.U32 R65, RZ, RZ, R36 ;  /* 0x000000ffff417224 */ /* 0x000fe400078e0024 */
[----:B------:R-:W-:-:S05]  /*4b80*/  IMAD.MOV.U32 R109, RZ, RZ, R22 ;  /* 0x000000ffff6d7224 */ /* 0x000fca00078e0016 */
[C---:B------:R-:W-:Y:S01]  /*4b90*/  HMMA.16816.F32 R28, R8.reuse, R50, RZ ;  /* 0x00000032081c723c */ /* 0x040fe200000018ff */
[----:B------:R-:W1:Y:S07]  /*4ba0*/  LDSM.16.MT88.4 R48, [R239+0x3900] ;  /* 0x00390000ef30783b */ /* 0x000e6e0000004200 */
[----:B------:R-:W-:Y:S08]  /*4bb0*/  HMMA.16816.F32 R36, R8, R66, RZ ;  /* 0x000000420824723c */ /* 0x000ff000000018ff */
[----:B--2---:R-:W-:Y:S08]  /*4bc0*/  HMMA.16816.F32 R68, R4, R24, R16 ;  /* 0x000000180444723c */ /* 0x004ff00000001810 */
[C---:B----4-:R-:W-:Y:S07]  /*4bd0*/  HMMA.16816.F32 R16, R8.reuse, R44, RZ ;  /* 0x0000002c0810723c */ /* 0x050fee00000018ff */
[----:B------:R-:W-:Y:S01]  /*4be0*/  MOV R45, R105 ;  /* 0x00000069002d7202 */ /* 0x000fe20000000f00 */
[----:B------:R-:W-:Y:S08]  /*4bf0*/  HMMA.16816.F32 R20, R8, R78, RZ ;  /* 0x0000004e0814723c */ /* 0x000ff000000018ff */
[C---:B------:R-:W-:Y:S08]  /*4c00*/  HMMA.16816.F32 R76, R4.reuse, R40, R32 ;  /* 0x00000028044c723c */ /* 0x040ff00000001820 */
[----:B------:R-:W-:Y:S01]  /*4c10*/  HMMA.16816.F32 R172, R4, R42, R28 ;  /* 0x0000002a04ac723c */ /* 0x000fe2000000181c */
[----:B------:R-:W-:Y:S07]  /*4c20*/  LDSM.16.MT88.4 R40, [R237+0x4900] ;  /* 0x00490000ed28783b */ /* 0x000fee0000004200 */
[C---:B------:R-:W-:Y:S07]  /*4c30*/  HMMA.16816.F32 R32, R8.reuse, R46, RZ ;  /* 0x0000002e0820723c */ /* 0x040fee00000018ff */
[----:B------:R-:W-:Y:S01]  /*4c40*/  MOV R46, R123 ;  /* 0x0000007b002e7202 */ /* 0x000fe20000000f00 */
[----:B------:R-:W-:Y:S01]  /*4c50*/  HMMA.16816.F32 R28, R8, R52, RZ ;  /* 0x00000034081c723c */ /* 0x000fe200000018ff */
[----:B------:R-:W-:-:S06]  /*4c60*/  IMAD.MOV.U32 R47, RZ, RZ, R122 ;  /* 0x000000ffff2f7224 */ /* 0x000fcc00078e007a */
[----:B------:R-:W-:Y:S01]  /*4c70*/  IMAD.MOV.U32 R53, RZ, RZ, R119 ;  /* 0x000000ffff357224 */ /* 0x000fe200078e0077 */
[----:B------:R-:W-:Y:S01]  /*4c80*/  HMMA.16816.F32 R176, R4, R26, R36 ;  /* 0x0000001a04b0723c */ /* 0x000fe20000001824 */
[----:B------:R-:W2:Y:S01]  /*4c90*/  LDSM.16.MT88.4 R36, [R236+0x5100] ;  /* 0x00510000ec24783b */ /* 0x000ea20000004200 */
[----:B------:R-:W-:-:S06]  /*4ca0*/  IMAD.MOV.U32 R52, RZ, RZ, R116 ;  /* 0x000000ffff347224 */ /* 0x000fcc00078e0074 */
[----:B------:R-:W-:Y:S07]  /*4cb0*/  HMMA.16816.F32 R24, R8, R54, RZ ;  /* 0x000000360818723c */ /* 0x000fee00000018ff */
[----:B------:R-:W-:Y:S01]  /*4cc0*/  IMAD.MOV.U32 R54, RZ, RZ, R118 ;  /* 0x000000ffff367224 */ /* 0x000fe200078e0076 */
[----:B------:R-:W-:Y:S01]  /*4cd0*/  HMMA.16816.F32 R16, R4, R56, R16 ;  /* 0x000000380410723c */ /* 0x000fe20000001810 */
[----:B------:R-:W-:-:S06]  /*4ce0*/  MOV R55, R117 ;  /* 0x0000007500377202 */ /* 0x000fcc0000000f00 */
[----:B------:R-:W-:Y:S01]  /*4cf0*/  IMAD.MOV.U32 R56, RZ, RZ, R104 ;  /* 0x000000ffff387224 */ /* 0x000fe200078e0068 */
[----:B------:R-:W-:Y:S01]  /*4d00*/  HMMA.16816.F32 R80, R4, R82, R20 ;  /* 0x000000520450723c */ /* 0x000fe20000001814 */
[----:B------:R-:W-:-:S07]  /*4d10*/  MOV R57, R103 ;  /* 0x0000006700397202 */ /* 0x000fce0000000f00 */
[----:B------:R-:W-:Y:S07]  /*4d20*/  HMMA.16816.F32 R20, R8, R60, RZ ;  /* 0x0000003c0814723c */ /* 0x000fee00000018ff */
[----:B------:R-:W-:Y:S01]  /*4d30*/  MOV R60, R0 ;  /* 0x00000000003c7202 */ /* 0x000fe20000000f00 */
[----:B------:R-:W-:Y:S01]  /*4d40*/  HMMA.16816.F32 R112, R4, R58, R32 ;  /* 0x0000003a0470723c */ /* 0x000fe20000001820 */
[----:B------:R-:W-:Y:S01]  /*4d50*/  IMAD.MOV.U32 R44, RZ, RZ, R16 ;  /* 0x000000ffff2c7224 */ /* 0x000fe200078e0010 */
[----:B------:R-:W-:Y:S01]  /*4d60*/  MOV R66, R18 ;  /* 0x0000001200427202 */ /* 0x000fe20000000f00 */
[----:B------:R-:W-:Y:S01]  /*4d70*/  IMAD.MOV.U32 R67, RZ, RZ, R17 ;  /* 0x000000ffff437224 */ /* 0x000fe200078e0011 */
[----:B------:R-:W-:Y:S01]  /*4d80*/  MOV R61, R15 ;  /* 0x0000000f003d7202 */ /* 0x000fe20000000f00 */
[----:B------:R-:W-:-:S02]  /*4d90*/  IMAD.MOV.U32 R64, RZ, RZ, R19 ;  /* 0x000000ffff407224 */ /* 0x000fc400078e0013 */
[----:B------:R-:W-:Y:S01]  /*4da0*/  IMAD.MOV.U32 R32, RZ, RZ, R102 ;  /* 0x000000ffff207224 */ /* 0x000fe200078e0066 */
[----:B-1----:R-:W-:Y:S01]  /*4db0*/  HMMA.16816.F32 R104, R4, R48, R28 ;  /* 0x000000300468723c */ /* 0x002fe2000000181c */
[----:B------:R-:W-:Y:S01]  /*4dc0*/  LDSM.16.MT88.4 R28, [R240+0x4900] ;  /* 0x00490000f01c783b */ /* 0x000fe20000004200 */
[----:B------:R-:W-:Y:S01]  /*4dd0*/  IMAD.MOV.U32 R33, RZ, RZ, R57 ;  /* 0x000000ffff217224 */ /* 0x000fe200078e0039 */
[----:B------:R-:W-:Y:S01]  /*4de0*/  MOV R35, R44 ;  /* 0x0000002c00237202 */ /* 0x000fe20000000f00 */
[----:B------:R-:W-:Y:S01]  /*4df0*/  IMAD.MOV.U32 R57, RZ, RZ, R65 ;  /* 0x000000ffff397224 */ /* 0x000fe200078e0041 */
[----:B------:R-:W-:Y:S01]  /*4e00*/  MOV R65, R120 ;  /* 0x0000007800417202 */ /* 0x000fe20000000f00 */
[----:B------:R-:W-:Y:S01]  /*4e10*/  IMAD.MOV.U32 R44, RZ, RZ, R121 ;  /* 0x000000ffff2c7224 */ /* 0x000fe200078e0079 */
[----:B------:R-:W-:Y:S01]  /*4e20*/  MOV R48, R100 ;  /* 0x0000006400307202 */ /* 0x000fe20000000f00 */
[----:B------:R-:W-:Y:S01]  /*4e30*/  IMAD.MOV.U32 R49, RZ, RZ, R101 ;  /* 0x000000ffff317224 */ /* 0x000fe200078e0065 */
[----:B------:R-:W-:Y:S01]  /*4e40*/  HMMA.16816.F32 R16, R8, R62, RZ ;  /* 0x0000003e0810723c */ /* 0x000fe200000018ff */
[----:B------:R-:W-:Y:S01]  /*4e50*/  IMAD.MOV.U32 R34, RZ, RZ, R45 ;  /* 0x000000ffff227224 */ /* 0x000fe200078e002d */
[----:B------:R-:W-:Y:S01]  /*4e60*/  MOV R59, R126 ;  /* 0x0000007e003b7202 */ /* 0x000fe20000000f00 */
[----:B------:R-:W-:-:S02]  /*4e70*/  IMAD.MOV.U32 R58, RZ, RZ, R127 ;  /* 0x000000ffff3a7224 */ /* 0x000fc400078e007f */
[----:B------:R-:W-:Y:S02]  /*4e80*/  IMAD.MOV.U32 R45, RZ, RZ, R124 ;  /* 0x000000ffff2d7224 */ /* 0x000fe400078e007c */
[----:B------:R-:W-:Y:S01]  /*4e90*/  FADD.FTZ R0, R97, R14 ;  /* 0x0000000e61007221 */ /* 0x000fe20000010000 */
[----:B------:R-:W-:Y:S01]  /*4ea0*/  HMMA.16816.F32 R100, R4, R50, R24 ;  /* 0x000000320464723c */ /* 0x000fe20000001818 */
[----:B------:R-:W1:Y:S01]  /*4eb0*/  LDSM.16.MT88.4 R24, [R237+0x5100] ;  /* 0x00510000ed18783b */ /* 0x000e620000004200 */
[----:B------:R-:W-:Y:S02]  /*4ec0*/  IMAD.MOV.U32 R62, RZ, RZ, R13 ;  /* 0x000000ffff3e7224 */ /* 0x000fe400078e000d */
[----:B------:R-:W-:Y:S02]  /*4ed0*/  FADD.FTZ R13, R98, R0 ;  /* 0x00000000620d7221 */ /* 0x000fe40000010000 */
[----:B------:R-:W-:Y:S02]  /*4ee0*/  IMAD.MOV.U32 R63, RZ, RZ, R3 ;  /* 0x000000ffff3f7224 */ /* 0x000fe400078e0003 */
[----:B------:R-:W-:-:S02]  /*4ef0*/  IMAD.MOV.U32 R50, RZ, RZ, R169 ;  /* 0x000000ffff327224 */ /* 0x000fc400078e00a9 */
[----:B------:R-:W-:Y:S02]  /*4f00*/  IMAD.MOV.U32 R51, RZ, RZ, R168 ;  /* 0x000000ffff337224 */ /* 0x000fe400078e00a8 */
[----:B--2---:R-:W-:Y:S01]  /*4f10*/  HMMA.16816.F32 R168, R4, R36, R20 ;  /* 0x0000002404a8723c */ /* 0x004fe20000001814 */
[--C-:B------:R-:W-:Y:S02]  /*4f20*/  FFMA.FTZ R3, R94, c[0x0][0x2d0], -R12.reuse ;  /* 0x0000b4005e037a23 */ /* 0x100fe4000001080c */
[----:B------:R-:W-:Y:S02]  /*4f30*/  FFMA.FTZ R0, R93, c[0x0][0x2d0], -R12 ;  /* 0x0000b4005d007a23 */ /* 0x000fe4000001080c */
[----:B------:R-:W-:Y:S01]  /*4f40*/  IMAD.MOV.U32 R97, RZ, RZ, R50 ;  /* 0x000000ffff617224 */ /* 0x000fe200078e0032 */
[----:B------:R-:W-:Y:S01]  /*4f50*/  MOV R50, R163 ;  /* 0x000000a300327202 */ /* 0x000fe20000000f00 */
[----:B------:R-:W-:Y:S01]  /*4f60*/  IMAD.MOV.U32 R36, RZ, RZ, R111 ;  /* 0x000000ffff247224 */ /* 0x000fe200078e006f */
[----:B------:R-:W-:Y:S01]  /*4f70*/  HMMA.16816.F32 R20, R8, R40, RZ ;  /* 0x000000280814723c */ /* 0x000fe200000018ff */
[----:B------:R-:W-:Y:S01]  /*4f80*/  MOV R37, R56 ;  /* 0x0000003800257202 */ /* 0x000fe20000000f00 */
[----:B------:R-:W-:Y:S01]  /*4f90*/  IMAD.MOV.U32 R56, RZ, RZ, R125 ;  /* 0x000000ffff387224 */ /* 0x000fe200078e007d */
[----:B------:R2:W3:Y:S01]  /*4fa0*/  MUFU.EX2 R40, R0 ;  /* 0x0000000000287308 */ /* 0x0004e20000000800 */
[----:B------:R-:W-:Y:S01]  /*4fb0*/  IMAD.MOV.U32 R98, RZ, RZ, R51 ;  /* 0x000000ffff627224 */ /* 0x000fe200078e0033 */
[----:B------:R4:W5:Y:S02]  /*4fc0*/  LDL.LU R163, [R1+0x90] ;  /* 0x0000900001a37983 */ /* 0x0009640000300800 */
[----:B------:R-:W-:Y:S01]  /*4fd0*/  IMAD.MOV.U32 R41, RZ, RZ, R108 ;  /* 0x000000ffff297224 */ /* 0x000fe200078e006c */
[----:B------:R-:W-:Y:S07]  /*4fe0*/  HMMA.16816.F32 R120, R4, R38, R16 ;  /* 0x000000260478723c */ /* 0x000fee0000001810 */
[----:B------:R-:W-:Y:S01]  /*4ff0*/  MOV R38, R110 ;  /* 0x0000006e00267202 */ /* 0x000fe20000000f00 */
[----:B------:R-:W-:Y:S01]  /*5000*/  HMMA.16816.F32 R16, R8, R42, RZ ;  /* 0x0000002a0810723c */ /* 0x000fe200000018ff */
[----:B------:R-:W-:-:S02]  /*5010*/  IMAD.MOV.U32 R39, RZ, RZ, R109 ;  /* 0x000000ffff277224 */ /* 0x000fc400078e006d */
[----:B------:R-:W-:Y:S01]  /*5020*/  MOV R93, R38 ;  /* 0x00000026005d7202 */ /* 0x000fe20000000f00 */
[----:B--2---:R-:W-:-:S04]  /*5030*/  FFMA.FTZ R0, R91, c[0x0][0x2d0], -R2 ;  /* 0x0000b4005b007a23 */ /* 0x004fc80000010802 */
[C---:B-1----:R-:W-:Y:S01]  /*5040*/  HMMA.16816.F32 R108, R4.reuse, R24, R20 ;  /* 0x00000018046c723c */ /* 0x042fe20000001814 */
[----:B------:R-:W1:Y:S11]  /*5050*/  LDSM.16.MT88.4 R20, [R240+0x5100] ;  /* 0x00510000f014783b */ /* 0x000e760000004200 */
[----:B------:R-:W-:Y:S04]  /*5060*/  @!UPT UIADD3 URZ, URZ, URZ, URZ ;  /* 0x0000003f3f3ff290 */ /* 0x000fe8000fffe03f */
[----:B------:R-:W-:Y:S01]  /*5070*/  HMMA.16816.F32 R116, R4, R26, R16 ;  /* 0x0000001a0474723c */ /* 0x000fe20000001810 */
[----:B------:R-:W-:Y:S02]  /*5080*/  IMAD.MOV.U32 R43, RZ, RZ, R155 ;  /* 0x000000ffff2b7224 */ /* 0x000fe400078e009b */
[----:B------:R-:W-:-:S05]  /*5090*/  IMAD.MOV.U32 R94, RZ, RZ, R39 ;  /* 0x000000ffff5e7224 */ /* 0x000fca00078e0027 */
[----:B------:R-:W-:Y:S11]  /*50a0*/  HMMA.16816.F32 R16, R8, R28, RZ ;  /* 0x0000001c0810723c */ /* 0x000ff600000018ff */
[----:B------:R-:W-:Y:S11]  /*50b0*/  @!UPT UIADD3 URZ, URZ, URZ, URZ ;  /* 0x0000003f3f3ff290 */ /* 0x000ff6000fffe03f */
[----:B------:R-:W-:Y:S02]  /*50c0*/  @!UPT UIADD3 URZ, URZ, URZ, URZ ;  /* 0x0000003f3f3ff290 */ /* 0x000fe4000fffe03f */
[----:B-1----:R-:W-:Y:S07]  /*50d0*/  HMMA.16816.F32 R124, R4, R20, R16 ;  /* 0x00000014047c723c */ /* 0x002fee0000001810 */
[--C-:B------:R-:W-:Y:S01]  /*50e0*/  FFMA.FTZ R21, R96, c[0x0][0x2d0], -R12.reuse ;  /* 0x0000b40060157a23 */ /* 0x100fe2000001080c */
[----:B------:R-:W-:Y:S01]  /*50f0*/  HMMA.16816.F32 R16, R8, R30, RZ ;  /* 0x0000001e0810723c */ /* 0x000fe200000018ff */
[----:B------:R-:W-:Y:S01]  /*5100*/  FFMA.FTZ R20, R95, c[0x0][0x2d0], -R12 ;  /* 0x0000b4005f147a23 */ /* 0x000fe2000001080c */
[----:B------:R-:W-:Y:S01]  /*5110*/  MOV R96, R37 ;  /* 0x0000002500607202 */ /* 0x000fe20000000f00 */
[----:B------:R-:W-:Y:S01]  /*5120*/  IMAD.MOV.U32 R95, RZ, RZ, R36 ;  /* 0x000000ffff5f7224 */ /* 0x000fe200078e0024 */
[----:B------:R-:W-:Y:S01]  /*5130*/  MOV R38, R144 ;  /* 0x0000009000267202 */ /* 0x000fe20000000f00 */
[----:B------:R-:W-:Y:S01]  /*5140*/  IMAD.MOV.U32 R29, RZ, RZ, R153 ;  /* 0x000000ffff1d7224 */ /* 0x000fe200078e0099 */
[----:B------:R-:W-:Y:S01]  /*5150*/  MOV R28, R154 ;  /* 0x0000009a001c7202 */ /* 0x000fe20000000f00 */
[----:B------:R-:W-:Y:S11]  /*5160*/  MUFU.EX2 R21, R21 ;  /* 0x0000001500157308 */ /* 0x000ff60000000800 */
[----:B------:R-:W-:Y:S06]  /*5170*/  @!UPT UIADD3 URZ, URZ, URZ, URZ ;  /* 0x0000003f3f3ff290 */ /* 0x000fec000fffe03f */
[----:B------:R-:W-:Y:S01]  /*5180*/  HMMA.16816.F32 R24, R4, R22, R16 ;  /* 0x000000160418723c */ /* 0x000fe20000001810 */
[----:B------:R-:W-:Y:S01]  /*5190*/  MOV R31, R147 ;  /* 0x00000093001f7202 */ /* 0x000fe20000000f00 */
[----:B------:R-:W-:Y:S01]  /*51a0*/  IMAD.MOV.U32 R36, RZ, RZ, R146 ;  /* 0x000000ffff247224 */ /* 0x000fe200078e0092 */
[----:B------:R1:W-:Y:S04]  /*51b0*/  MUFU.EX2 R23, R3 ;  /* 0x0000000300177308 */ /* 0x0003e80000000800 */
[----:B------:R-:W-:Y:S01]  /*51c0*/  FADD.FTZ R22, R99, R13 ;  /* 0x0000000d63167221 */ /* 0x000fe20000010000 */
[----:B------:R-:W-:Y:S01]  /*51d0*/  MOV R99, R48 ;  /* 0x0000003000637202 */ /* 0x000fe20000000f00 */
[----:B------:R-:W2:Y:S01]  /*51e0*/  LDSM.16.MT88.4 R12, [R239+0x4900] ;  /* 0x00490000ef0c783b */ /* 0x000ea20000004200 */
[----:B------:R-:W-:Y:S01]  /*51f0*/  IMAD.MOV.U32 R37, RZ, RZ, R145 ;  /* 0x000000ffff257224 */ /* 0x000fe200078e0091 */
[----:B------:R-:W2:Y:S01]  /*5200*/  MUFU.EX2 R20, R20 ;  /* 0x0000001400147308 */ /* 0x000ea20000000800 */
[----:B------:R-:W-:Y:S01]  /*5210*/  IMAD.MOV.U32 R30, RZ, RZ, R152 ;  /* 0x000000ffff1e7224 */ /* 0x000fe200078e0098 */
[----:B------:R-:W-:Y:S01]  /*5220*/  LDSM.16.MT88.4 R144, [R237+0x1100] ;  /* 0x00110000ed90783b */ /* 0x000fe20000004200 */
[----:B------:R-:W-:-:S02]  /*5230*/  IMAD.MOV.U32 R39, RZ, RZ, R131 ;  /* 0x000000ffff277224 */ /* 0x000fc400078e0083 */
[----:B------:R-:W-:Y:S01]  /*5240*/  IMAD.MOV.U32 R48, RZ, RZ, R49 ;  /* 0x000000ffff307224 */ /* 0x000fe200078e0031 */
[----:B------:R-:W-:Y:S01]  /*5250*/  LDSM.16.MT88.4 R152, [R236+0x1100] ;  /* 0x00110000ec98783b */ /* 0x000fe20000004200 */
[----:B------:R-:W-:Y:S02]  /*5260*/  IMAD.MOV.U32 R49, RZ, RZ, R32 ;  /* 0x000000ffff317224 */ /* 0x000fe400078e0020 */
[----:B-1----:R-:W-:Y:S01]  /*5270*/  FFMA.FTZ R3, R90, c[0x0][0x2d0], -R2 ;  /* 0x0000b4005a037a23 */ /* 0x002fe20000010802 */
[C---:B--2---:R-:W-:Y:S08]  /*5280*/  HMMA.16816.F32 R16, R8.reuse, R12, RZ ;  /* 0x0000000c0810723c */ /* 0x044ff000000018ff */
[----:B------:R-:W-:Y:S01]  /*5290*/  HMMA.16816.F32 R8, R8, R14, RZ ;  /* 0x0000000e0808723c */ /* 0x000fe200000018ff */
[----:B------:R-:W1:Y:S11]  /*52a0*/  LDSM.16.MT88.4 R12, [R239+0x5100] ;  /* 0x00510000ef0c783b */ /* 0x000e760000004200 */
[----:B------:R-:W-:Y:S04]  /*52b0*/  @!UPT UIADD3 URZ, URZ, URZ, URZ ;  /* 0x0000003f3f3ff290 */ /* 0x000fe8000fffe03f */
[C---:B-1----:R-:W-:Y:S08]  /*52c0*/  HMMA.16816.F32 R16, R4.reuse, R12, R16 ;  /* 0x0000000c0410723c */ /* 0x042ff00000001810 */
[----:B------:R-:W-:Y:S01]  /*52d0*/  HMMA.16816.F32 R12, R4, R14, R8 ;  /* 0x0000000e040c723c */ /* 0x000fe20000001808 */
[----:B------:R1:W-:Y:S06]  /*52e0*/  MUFU.EX2 R7, R0 ;  /* 0x0000000000077308 */ /* 0x0003ec0000000800 */
[----:B------:R-:W-:-:S02]  /*52f0*/  FADD.FTZ R4, R128, R22 ;  /* 0x0000001680047221 */ /* 0x000fc40000010000 */
[----:B------:R-:W-:Y:S01]  /*5300*/  MUFU.EX2 R5, R3 ;  /* 0x0000000300057308 */ /* 0x000fe20000000800 */
[----:B---3--:R-:W-:Y:S02]  /*5310*/  IMAD.MOV.U32 R22, RZ, RZ, R40 ;  /* 0x000000ffff167224 */ /* 0x008fe400078e0028 */
[--C-:B-1----:R-:W-:Y:S02]  /*5320*/  FFMA.FTZ R0, R92, c[0x0][0x2d0], -R2.reuse ;  /* 0x0000b4005c007a23 */ /* 0x102fe40000010802 */
[----:B------:R-:W-:-:S03]  /*5330*/  FFMA.FTZ R2, R89, c[0x0][0x2d0], -R2 ;  /* 0x0000b40059027a23 */ /* 0x000fc60000010802 */
[----:B------:R1:W-:Y:S01]  /*5340*/  MUFU.EX2 R6, R0 ;  /* 0x0000000000067308 */ /* 0x0003e20000000800 */
[----:B------:R-:W-:Y:S01]  /*5350*/  F2FP.PACK_AB R128, R20, R21 ;  /* 0x000000151480723e */ /* 0x000fe200000000ff */
[----:B------:R-:W-:Y:S02]  /*5360*/  IMAD.MOV.U32 R8, RZ, RZ, R35 ;  /* 0x000000ffff087224 */ /* 0x000fe400078e0023 */
[----:B------:R-:W-:-:S04]  /*5370*/  IMAD.MOV.U32 R92, RZ, RZ, R41 ;  /* 0x000000ffff5c7224 */ /* 0x000fc800078e0029 */
[----:B------:R2:W3:Y:S01]  /*5380*/  MUFU.EX2 R3, R2 ;  /* 0x0000000200037308 */ /* 0x0004e20000000800 */
[----:B------:R-:W-:Y:S02]  /*5390*/  IMAD.MOV.U32 R40, RZ, RZ, R161 ;  /* 0x000000ffff287224 */ /* 0x000fe400078e00a1 */
[----:B------:R-:W-:Y:S02]  /*53a0*/  IMAD.MOV.U32 R42, RZ, RZ, R135 ;  /* 0x000000ffff2a7224 */ /* 0x000fe400078e0087 */
[----:B------:R-:W-:Y:S01]  /*53b0*/  IMAD.MOV.U32 R51, RZ, RZ, R162 ;  /* 0x000000ffff337224 */ /* 0x000fe200078e00a2 */
[----:B------:R-:W-:Y:S01]  /*53c0*/  MOV R41, R160 ;  /* 0x000000a000297202 */ /* 0x000fe20000000f00 */
[----:B------:R-:W-:Y:S01]  /*53d0*/  IMAD.MOV.U32 R9, RZ, RZ, R67 ;  /* 0x000000ffff097224 */ /* 0x000fe200078e0043 */
[----:B------:R-:W-:Y:S01]  /*53e0*/  MOV R10, R66 ;  /* 0x00000042000a7202 */ /* 0x000fe20000000f00 */
[----:B-1----:R-:W-:Y:S01]  /*53f0*/  FADD.FTZ R0, R86, R84 ;  /* 0x0000005456007221 */ /* 0x002fe20000010000 */
[----:B------:R4:W5:Y:S01]  /*5400*/  LDL.LU R162, [R1+0x8c] ;  /* 0x00008c0001a27983 */ /* 0x0009620000300800 */
[----:B--2---:R-:W-:Y:S01]  /*5410*/  FADD.FTZ R2, R130, R4 ;  /* 0x0000000482027221 */ /* 0x004fe20000010000 */
[----:B------:R-:W-:-:S02]  /*5420*/  F2FP.PACK_AB R130, R22, R23 ;  /* 0x000000171682723e */ /* 0x000fc400000000ff */
[----:B---3--:R-:W-:Y:S01]  /*5430*/  F2FP.PACK_AB R131, R3, R5 ;  /* 0x000000050383723e */ /* 0x008fe200000000ff */
[----:B------:R-:W-:Y:S01]  /*5440*/  FADD.FTZ R4, R129, R2 ;  /* 0x0000000281047221 */ /* 0x000fe20000010000 */
[----:B------:R-:W-:Y:S01]  /*5450*/  F2FP.PACK_AB R129, R6, R7 ;  /* 0x000000070681723e */ /* 0x000fe200000000ff */
[----:B------:R-:W-:Y:S01]  /*5460*/  FADD.FTZ R0, R85, R0 ;  /* 0x0000000055007221 */ /* 0x000fe20000010000 */
[----:B------:R4:W5:Y:S05]  /*5470*/  LDL.LU R161, [R1+0x88] ;  /* 0x0000880001a17983 */ /* 0x00096a0000300800 */
[C---:B------:R-:W-:Y:S08]  /*5480*/  HMMA.16816.F32 R148, R128.reuse, R144, R148 ;  /* 0x000000908094723c */ /* 0x040ff00000001894 */
[C---:B------:R-:W-:Y:S01]  /*5490*/  HMMA.16816.F32 R156, R128.reuse, R152, R156 ;  /* 0x00000098809c723c */ /* 0x040fe2000000189c */
[----:B------:R-:W-:Y:S01]  /*54a0*/  FADD.FTZ R0, R88, R0 ;  /* 0x0000000058007221 */ /* 0x000fe20000010000 */
[----:B------:R4:W5:Y:S06]  /*54b0*/  LDL.LU R160, [R1+0x84] ;  /* 0x0000840001a07983 */ /* 0x00096c0000300800 */
[C---:B------:R-:W-:Y:S01]  /*54c0*/  HMMA.16816.F32 R144, R128.reuse, R146, R136 ;  /* 0x000000928090723c */ /* 0x040fe20000001888 */
[----:B------:R-:W1:Y:S07]  /*54d0*/  LDSM.16.MT88.4 R136, [R240+0x1100] ;  /* 0x00110000f088783b */ /* 0x000e6e0000004200 */
[----:B------:R-:W-:Y:S01]  /*54e0*/  HMMA.16816.F32 R152, R128, R154, R96 ;  /* 0x0000009a8098723c */ /* 0x000fe20000001860 */
[----:B------:R-:W-:Y:S01]  /*54f0*/  FADD.FTZ R2, R87, R0 ;  /* 0x0000000057027221 */ /* 0x000fe20000010000 */
[----:B------:R-:W-:Y:S01]  /*5500*/  LDSM.16.MT88.4 R88, [R240+0x4100] ;  /* 0x00410000f058783b */ /* 0x000fe20000004200 */
[----:B------:R-:W-:-:S03]  /*5510*/  IMAD.MOV.U32 R11, RZ, RZ, R64 ;  /* 0x000000ffff0b7224 */ /* 0x000fc600078e0040 */
[----:B------:R4:W5:Y:S01]  /*5520*/  LDL.LU R135, [R1+0x80] ;  /* 0x0000800001877983 */ /* 0x0009620000300800 */
[----:B------:R-:W-:Y:S01]  /*5530*/  IMAD.MOV.U32 R98, RZ, RZ, R33 ;  /* 0x000000ffff627224 */ /* 0x000fe200078e0021 */
[----:B------:R-:W-:Y:S02]  /*5540*/  MOV R97, R34 ;  /* 0x0000002200617202 */ /* 0x000fe40000000f00 */
[----:B------:R-:W2:Y:S01]  /*5550*/  LDSM.16.MT88.4 R32, [R239+0x1100] ;  /* 0x00110000ef20783b */ /* 0x000ea20000004200 */
[C---:B-1----:R-:W-:Y:S08]  /*5560*/  HMMA.16816.F32 R140, R128.reuse, R136, R140 ;  /* 0x00000088808c723c */ /* 0x042ff0000000188c */
[C---:B------:R-:W-:Y:S08]  /*5570*/  HMMA.16816.F32 R136, R128.reuse, R138, R28 ;  /* 0x0000008a8088723c */ /* 0x040ff0000000181c */
[C---:B--2---:R-:W-:Y:S01]  /*5580*/  HMMA.16816.F32 R28, R128.reuse, R32, R40 ;  /* 0x00000020801c723c */ /* 0x044fe20000001828 */
[----:B------:R-:W-:Y:S07]  /*5590*/  LDSM.16.MT88.4 R40, [R236+0x2900] ;  /* 0x00290000ec28783b */ /* 0x000fee0000004200 */
[C---:B------:R-:W-:Y:S01]  /*55a0*/  HMMA.16816.F32 R32, R128.reuse, R34, R48 ;  /* 0x000000228020723c */ /* 0x040fe20000001830 */
[----:B------:R-:W1:Y:S07]  /*55b0*/  LDSM.16.MT88.4 R48, [R237+0x2900] ;  /* 0x00290000ed30783b */ /* 0x000e6e0000004200 */
[C---:B-1----:R-:W-:Y:S08]  /*55c0*/  HMMA.16816.F32 R44, R128.reuse, R48, R44 ;  /* 0x00000030802c723c */ /* 0x042ff0000000182c */
[C---:B------:R-:W-:Y:S01]  /*55d0*/  HMMA.16816.F32 R48, R128.reuse, R50, R72 ;  /* 0x000000328030723c */ /* 0x040fe20000001848 */
[----:B------:R-:W1:Y:S07]  /*55e0*/  LDSM.16.MT88.4 R72, [R236+0x4100] ;  /* 0x00410000ec48783b */ /* 0x000e6e0000004200 */
[C---:B------:R-:W-:Y:S08]  /*55f0*/  HMMA.16816.F32 R36, R128.reuse, R40, R36 ;  /* 0x000000288024723c */ /* 0x040ff00000001824 */
[C---:B------:R-:W-:Y:S01]  /*5600*/  HMMA.16816.F32 R40, R128.reuse, R42, R56 ;  /* 0x0000002a8028723c */ /* 0x040fe20000001838 */
[----:B------:R-:W2:Y:S07]  /*5610*/  LDSM.16.MT88.4 R56, [R240+0x2900] ;  /* 0x00290000f038783b */ /* 0x000eae0000004200 */
[C---:B-1----:R-:W-:Y:S08]  /*5620*/  HMMA.16816.F32 R68, R128.reuse, R72, R68 ;  /* 0x000000488044723c */ /* 0x042ff00000001844 */
[----:B------:R-:W-:Y:S07]  /*5630*/  HMMA.16816.F32 R72, R128, R74, R176 ;  /* 0x0000004a8048723c */ /* 0x000fee00000018b0 */
[----:B------:R-:W-:Y:S01]  /*5640*/  MOV R178, R98 ;  /* 0x0000006200b27202 */ /* 0x000fe20000000f00 */
[----:B------:R-:W-:-:S02]  /*5650*/  IMAD.MOV.U32 R179, RZ, RZ, R97 ;  /* 0x000000ffffb37224 */ /* 0x000fc400078e0061 */
[----:B------:R-:W1:Y:S01]  /*5660*/  LDSM.16.MT88.4 R96, [R239+0x4100] ;  /* 0x00410000ef60783b */ /* 0x000e620000004200 */
[C---:B--2---:R-:W-:Y:S01]  /*5670*/  HMMA.16816.F32 R52, R128.reuse, R56, R52 ;  /* 0x000000388034723c */ /* 0x044fe20000001834 */
[----:B------:R-:W-:Y:S02]  /*5680*/  IMAD.MOV.U32 R0, RZ, RZ, R65 ;  /* 0x000000ffff007224 */ /* 0x000fe400078e0041 */
[----:B------:R-:W2:Y:S05]  /*5690*/  LDSM.16.MT88.4 R64, [R239+0x2900] ;  /* 0x00290000ef40783b */ /* 0x000eaa0000004200 */
[C---:B------:R-:W-:Y:S08]  /*56a0*/  HMMA.16816.F32 R56, R128.reuse, R58, R92 ;  /* 0x0000003a8038723c */ /* 0x040ff0000000185c */
[----:B-1----:R-:W-:Y:S01]  /*56b0*/  HMMA.16816.F32 R92, R128, R96, R104 ;  /* 0x00000060805c723c */ /* 0x002fe20000001868 */
[----:B------:R-:W1:Y:S01]  /*56c0*/  LDSM.16.MT88.4 R104, [R236+0x5900] ;  /* 0x00590000ec68783b */ /* 0x000e620000004200 */
[----:B------:R-:W-:-:S02]  /*56d0*/  FADD.FTZ R0, R0, R4 ;  /* 0x0000000400007221 */ /* 0x000fc40000010000 */
[----:B------:R-:W-:Y:S02]  /*56e0*/  FADD.FTZ R2, R178, R2 ;  /* 0x00000002b2027221 */ /* 0x000fe40000010000 */
[----:B------:R-:W-:Y:S02]  /*56f0*/  FADD.FTZ R4, R21, R0 ;  /* 0x0000000015047221 */ /* 0x000fe40000010000 */
[C---:B------:R-:W-:Y:S01]  /*5700*/  HMMA.16816.F32 R84, R128.reuse, R88, R8 ;  /* 0x000000588054723c */ /* 0x040fe20000001808 */
[----:B------:R-:W-:Y:S01]  /*5710*/  FADD.FTZ R0, R179, R2 ;  /* 0x00000002b3007221 */ /* 0x000fe20000010000 */
[----:B------:R-:W-:Y:S06]  /*5720*/  LDSM.16.MT88.4 R8, [R239+0x5900] ;  /* 0x00590000ef08783b */ /* 0x000fec0000004200 */
[----:B------:R-:W-:Y:S01]  /*5730*/  HMMA.16816.F32 R88, R128, R90, R112 ;  /* 0x0000005a8058723c */ /* 0x000fe20000001870 */
[----:B------:R-:W3:Y:S01]  /*5740*/  LDSM.16.MT88.4 R112, [R237+0x5900] ;  /* 0x00590000ed70783b */ /* 0x000ee20000004200 */
[----:B------:R-:W-:-:S06]  /*5750*/  FADD.FTZ R0, R134, R0 ;  /* 0x0000000086007221 */ /* 0x000fcc0000010000 */
[C---:B------:R-:W-:Y:S08]  /*5760*/  HMMA.16816.F32 R96, R128.reuse, R98, R100 ;  /* 0x000000628060723c */ /* 0x040ff00000001864 */
[C---:B--2---:R-:W-:Y:S08]  /*5770*/  HMMA.16816.F32 R60, R128.reuse, R64, R60 ;  /* 0x00000040803c723c */ /* 0x044ff0000000183c */
[C---:B------:R-:W-:Y:S01]  /*5780*/  HMMA.16816.F32 R64, R128.reuse, R66, R80 ;  /* 0x000000428040723c */ /* 0x040fe20000001850 */
[----:B------:R-:W2:Y:S07]  /*5790*/  LDSM.16.MT88.4 R80, [R237+0x4100] ;  /* 0x00410000ed50783b */ /* 0x000eae0000004200 */
[C---:B-1----:R-:W-:Y:S08]  /*57a0*/  HMMA.16816.F32 R100, R128.reuse, R104, R168 ;  /* 0x000000688064723c */ /* 0x042ff000000018a8 */
[----:B------:R-:W-:Y:S01]  /*57b0*/  HMMA.16816.F32 R104, R128, R106, R120 ;  /* 0x0000006a8068723c */ /* 0x000fe20000001878 */
[----:B------:R-:W1:Y:S01]  /*57c0*/  LDSM.16.MT88.4 R120, [R240+0x5900] ;  /* 0x00590000f078783b */ /* 0x000e620000004200 */
[----:B------:R-:W-:-:S02]  /*57d0*/  FADD.FTZ R7, R7, R0 ;  /* 0x0000000007077221 */ /* 0x000fc40000010000 */
[----:B------:R-:W-:Y:S02]  /*57e0*/  FADD.FTZ R2, R20, R4 ;  /* 0x0000000414027221 */ /* 0x000fe40000010000 */
[----:B------:R-:W-:Y:S02]  /*57f0*/  FADD.FTZ R6, R6, R7 ;  /* 0x0000000706067221 */ /* 0x000fe40000010000 */
[----:B------:R-:W-:Y:S02]  /*5800*/  FADD.FTZ R0, R23, R2 ;  /* 0x0000000217007221 */ /* 0x000fe40000010000 */
[----:B------:R-:W-:Y:S02]  /*5810*/  FADD.FTZ R5, R5, R6 ;  /* 0x0000000605057221 */ /* 0x000fe40000010000 */
[----:B------:R-:W-:Y:S02]  /*5820*/  FADD.FTZ R2, R22, R0 ;  /* 0x0000000016027221 */ /* 0x000fe40000010000 */
[----:B------:R-:W-:-:S05]  /*5830*/  FADD.FTZ R0, R3, R5 ;  /* 0x0000000503007221 */ /* 0x000fca0000010000 */
[----:B------:R4:W-:Y:S04]  /*5840*/  STL [R1+0x18], R0 ;  /* 0x0000180001007387 */ /* 0x0009e80000100800 */
[----:B------:R4:W-:Y:S01]  /*5850*/  STL [R1+0x14], R2 ;  /* 0x0000140201007387 */ /* 0x0009e20000100800 */
[----:B------:R-:W-:Y:S01]  /*5860*/  UIMAD.WIDE.U32 UR18, UR11, UR4, URZ ;  /* 0x000000040b1272a5 */ /* 0x000fe2000f8e003f */
[----:B------:R-:W-:-:S03]  /*5870*/  PLOP3.LUT P0, PT, PT, PT, UP6, 0x40, 0x0 ;  /* 0x000000000000781c */ /* 0x000fc60003f0e868 */
[----:B------:R-:W-:Y:S01]  /*5880*/  @UP5 USHF.R.U32.HI UR11, URZ, UR5, UR19 ;  /* 0x000000053f0b5299 */ /* 0x000fe20008011613 */
[----:B---3--:R-:W-:Y:S03]  /*5890*/  HMMA.16816.F32 R108, R128, R112, R108 ;  /* 0x00000070806c723c */ /* 0x008fe6000000186c */
[----:B------:R-:W-:-:S03]  /*58a0*/  UIADD3 UR4, UR10, UR11, URZ ;  /* 0x0000000b0a047290 */ /* 0x000fc6000fffe03f */
[----:B------:R-:W-:Y:S02]  /*58b0*/  ULDC UR11, c[0x0][0x328] ;  /* 0x0000ca00000b7ab9 */ /* 0x000fe40000000800 */
[----:B------:R-:W-:Y:S01]  /*58c0*/  HMMA.16816.F32 R112, R128, R114, R116 ;  /* 0x000000728070723c */ /* 0x000fe20000001874 */
[----:B------:R-:W-:Y:S02]  /*58d0*/  UIADD3 UR8, UR8, -0x2, URZ ;  /* 0xfffffffe08087890 */ /* 0x000fe4000fffe03f */
[----:B------:R-:W-:-:S05]  /*58e0*/  UIADD3 UR11, UR4, UR11, URZ ;  /* 0x0000000b040b7290 */ /* 0x000fca000fffe03f */
[C---:B--2---:R-:W-:Y:S08]  /*58f0*/  HMMA.16816.F32 R76, R128.reuse, R80, R76 ;  /* 0x00000050804c723c */ /* 0x044ff0000000184c */
[C---:B-1----:R-:W-:Y:S08]  /*5900*/  HMMA.16816.F32 R116, R128.reuse, R120, R124 ;  /* 0x000000788074723c */ /* 0x042ff0000000187c */
[C---:B------:R-:W-:Y:S08]  /*5910*/  HMMA.16816.F32 R80, R128.reuse, R82, R172 ;  /* 0x000000528050723c */ /* 0x040ff000000018ac */
[C---:B------:R-:W-:Y:S08]  /*5920*/  HMMA.16816.F32 R120, R128.reuse, R122, R24 ;  /* 0x0000007a8078723c */ /* 0x040ff00000001818 */
[C---:B------:R-:W-:Y:S08]  /*5930*/  HMMA.16816.F32 R124, R128.reuse, R8, R16 ;  /* 0x00000008807c723c */ /* 0x040ff00000001810 */
[----:B------:R-:W-:Y:S01]  /*5940*/  HMMA.16816.F32 R128, R128, R10, R12 ;  /* 0x0000000a8080723c */ /* 0x000fe2000000180c */
[----:B------:R-:W-:Y:S07]  /*5950*/  @P0 BRA `(.L_x_343) ;  /* 0x0000015000000947 */ /* 0x000fee0003800000 */
[----:B----4-:R-:W-:Y:S01]  /*5960*/  ISETP.LT.AND P0, PT, RZ, UR4, PT ;  /* 0x00000004ff007c0c */ /* 0x010fe2000bf01270 */
[----:B------:R-:W-:-:S02]  /*5970*/  UIADD3 UR18, UR4, -0x1, URZ ;  /* 0xffffffff04127890 */ /* 0x000fc4000fffe03f */
[----:B------:R-:W-:-:S10]  /*5980*/  ULDC UR10, c[0x0][0x32c] ;  /* 0x0000cb00000a7ab9 */ /* 0x000fd40000000800 */
[----:B------:R-:W-:Y:S05]  /*5990*/  @P0 BRA `(.L_x_344) ;  /* 0x0000008000000947 */ /* 0x000fea0003800000 */
[----:B------:R-:W-:Y:S02]  /*59a0*/  UISETP.NE.AND UP0, UPT, UR10, 0x1, UPT ;  /* 0x000000010a00788c */ /* 0x000fe4000bf05270 */
[----:B------:R-:W-:-:S03]  /*59b0*/  UIADD3 UR18, -UR4, URZ, URZ ;  /* 0x0000003f04127290 */ /* 0x000fc6000fffe13f */
[----:B------:R-:W-:Y:S02]  /*59c0*/  ULDC.64 UR4, c[0x0][0x330] ;  /* 0x0000cc0000047ab9 */ /* 0x000fe40000000a00 */
[----:B------:R-:W-:-:S07]  /*59d0*/  UIMAD.WIDE.U32 UR20, UR18, UR4, URZ ;  /* 0x00000004121472a5 */ /* 0x000fce000f8e003f */
[----:B------:R-:W-:Y:S02]  /*59e0*/  @UP0 UMOV UR19, UR21 ;  /* 0x0000001500130c82 */ /* 0x000fe40008000000 */
[----:B------:R-:W-:-:S04]  /*59f0*/  @UP0 USHF.R.U32.HI UR18, URZ, UR5, UR19 ;  /* 0x000000053f120299 */ /* 0x000fc80008011613 */
[----:B------:R-:W-:Y:S01]  /*5a00*/  ULOP3.LUT UR18, URZ, UR18, URZ, 0x33, !UPT ;  /* 0x000000123f127292 */ /* 0x000fe2000f8e333f */
[----:B------:R-:W-:Y:S05]  /*5a10*/  BRA `(.L_x_345) ;  /* 0x0000005000007947 */ /* 0x000fea0003800000 */
.L_x_344:
[----:B------:R-:W-:Y:S02]  /*5a20*/  UISETP.NE.AND UP0, UPT, UR10, 0x1, UPT ;  /* 0x000000010a00788c */ /* 0x000fe4000bf05270 */
[----:B------:R-:W-:Y:S02]  /*5a30*/  ULDC.64 UR4, c[0x0][0x330] ;  /* 0x0000cc0000047ab9 */ /* 0x000fe40000000a00 */
[----:B------:R-:W-:-:S07]  /*5a40*/  UIMAD.WIDE.U32 UR20, UR18, UR4, URZ ;  /* 0x00000004121472a5 */ /* 0x000fce000f8e003f */
[----:B------:R-:W-:Y:S02]  /*5a50*/  @UP0 UMOV UR19, UR21 ;  /* 0x0000001500130c82 */ /* 0x000fe40008000000 */
[----:B------:R-:W-:Y:S02]  /*5a60*/  @UP0 USHF.R.U32.HI UR18, URZ, UR5, UR19 ;  /* 0x000000053f120299 */ /* 0x000fe40008011613 */
.L_x_345:
[----:B------:R-:W-:Y:S02]  /*5a70*/  ULDC UR4, c[0x0][0x32c] ;  /* 0x0000cb0000047ab9 */ /* 0x000fe40000000800 */
[----:B------:R-:W-:-:S04]  /*5a80*/  UIMAD UR4, UR18, UR10, UR4 ;  /* 0x0000000a120472a4 */ /* 0x000fc8000f8e0204 */
[----:B------:R-:W-:-:S04]  /*5a90*/  UISETP.LT.AND UP0, UPT, UR11, UR4, UPT ;  /* 0x000000040b00728c */ /* 0x000fc8000bf01270 */
[----:B------:R-:W-:-:S04]  /*5aa0*/  USEL UR11, UR11, UR4, UP0 ;  /* 0x000000040b0b7287 */ /* 0x000fc80008000000 */
.L_x_343:
[----:B----4-:R-:W-:-:S04]  /*5ab0*/  UIMAD.WIDE UR4, UR11, 0x2aaaaaab, URZ ;  /* 0x2aaaaaab0b0478a5 */ /* 0x010fc8000f8e023f */
[----:B------:R-:W-:-:S04]  /*5ac0*/  USHF.R.U32.HI UR4, URZ, 0x1f, UR5 ;  /* 0x0000001f3f047899 */ /* 0x000fc80008011605 */
[----:B------:R-:W-:-:S04]  /*5ad0*/  ULEA.HI.SX32 UR4, UR5, UR4, 0x1d ;  /* 0x0000000405047291 */ /* 0x000fc8000f8fea3f */
[----:B------:R-:W-:-:S04]  /*5ae0*/  UISETP.LT.AND UP0, UPT, UR9, UR4, UPT ;  /* 0x000000040900728c */ /* 0x000fc8000bf01270 */
[----:B------:R-:W-:-:S04]  /*5af0*/  USEL UR10, UR9, UR4, !UP0 ;  /* 0x00000004090a7287 */ /* 0x000fc8000c000000 */
[----:B------:R-:W-:-:S06]  /*5b00*/  UISETP.GE.AND UP0, UPT, UR8, UR10, UPT ;  /* 0x0000000a0800728c */ /* 0x000fcc000bf06270 */
[----:B------:R-:W-:-:S13]  /*5b10*/  PLOP3.LUT P0, PT, PT, PT, UP0, 0x40, 0x0 ;  /* 0x000000000000781c */ /* 0x000fda0003f0e808 */
[----:B------:R-:W-:Y:S05]  /*5b20*/  @P0 BRA `(.L_x_346) ;  /* 0x00003c9000000947 */ /* 0x000fea0003800000 */
[----:B------:R-:W2:Y:S04]  /*5b30*/  LDL.64 R8, [R1+0x40] ;  /* 0x0000400001087983 */ /* 0x000ea80000100a00 */
[----:B------:R-:W3:Y:S04]  /*5b40*/  LDL.64 R6, [R1+0x38] ;  /* 0x0000380001067983 */ /* 0x000ee80000100a00 */
[----:B------:R-:W4:Y:S04]  /*5b50*/  LDL.64 R2, [R1+0x30] ;  /* 0x0000300001027983 */ /* 0x000f280000100a00 */
[----:B------:R-:W4:Y:S01]  /*5b60*/  LDL.64 R4, [R1+0x28] ;  /* 0x0000280001047983 */ /* 0x000f220000100a00 */
[----:B------:R-:W-:-:S02]  /*5b70*/  MOV R134, R132 ;  /* 0x0000008400867202 */ /* 0x000fc40000000f00 */
[C---:B--2---:R-:W-:Y:S02]  /*5b80*/  IADD3 R0, P0, R8.reuse, 0x40, RZ ;  /* 0x0000004008007810 */ /* 0x044fe40007f1e0ff */
[----:B------:R-:W-:-:S03]  /*5b90*/  IADD3 R11, P1, R8, 0x80, RZ ;  /* 0x00000080080b7810 */ /* 0x000fc60007f3e0ff */
[--C-:B---3--:R-:W-:Y:S01]  /*5ba0*/  IMAD.X R10, RZ, RZ, R7.reuse, P0 ;  /* 0x000000ffff0a7224 */ /* 0x108fe200000e0607 */
[----:B------:R1:W-:Y:S01]  /*5bb0*/  STL [R1+0x68], R0 ;  /* 0x0000680001007387 */ /* 0x0003e20000100800 */
[----:B------:R-:W-:-:S03]  /*5bc0*/  IMAD.X R9, RZ, RZ, R7, P1 ;  /* 0x000000ffff097224 */ /* 0x000fc600008e0607 */
[----:B------:R-:W-:Y:S04]  /*5bd0*/  STL [R1+0x60], R11 ;  /* 0x0000600b01007387 */ /* 0x000fe80000100800 */
[----:B------:R-:W-:Y:S01]  /*5be0*/  STL [R1+0x64], R10 ;  /* 0x0000640a01007387 */ /* 0x000fe20000100800 */
[----:B-1----:R-:W-:Y:S02]  /*5bf0*/  IADD3 R0, P0, R8, 0xc0, RZ ;  /* 0x000000c008007810 */ /* 0x002fe40007f1e0ff */
[----:B----4-:R-:W-:-:S03]  /*5c00*/  IADD3 R8, P2, R2, 0x40, RZ ;  /* 0x0000004002087810 */ /* 0x010fc60007f5e0ff */
[----:B------:R1:W-:Y:S02]  /*5c10*/  STL [R1+0x58], R0 ;  /* 0x0000580001007387 */ /* 0x0003e40000100800 */
[----:B------:R-:W-:Y:S02]  /*5c20*/  IMAD.X R6, RZ, RZ, R5, P2 ;  /* 0x000000ffff067224 */ /* 0x000fe400010e0605 */
[----:B------:R-:W-:Y:S04]  /*5c30*/  STL [R1+0x5c], R9 ;  /* 0x00005c0901007387 */ /* 0x000fe80000100800 */
[----:B------:R-:W-:Y:S01]  /*5c40*/  STL [R1+0x50], R8 ;  /* 0x0000500801007387 */ /* 0x000fe20000100800 */
[----:B-1----:R-:W-:Y:S01]  /*5c50*/  IMAD.X R0, RZ, RZ, R7, P0 ;  /* 0x000000ffff007224 */ /* 0x002fe200000e0607 */
[----:B------:R-:W-:-:S04]  /*5c60*/  IADD3 R7, P1, R2, 0x80, RZ ;  /* 0x0000008002077810 */ /* 0x000fc80007f3e0ff */
[----:B------:R1:W-:Y:S01]  /*5c70*/  STL [R1+0x54], R0 ;  /* 0x0000540001007387 */ /* 0x0003e20000100800 */
[----:B------:R-:W-:-:S03]  /*5c80*/  IMAD.X R3, RZ, RZ, R5, P1 ;  /* 0x000000ffff037224 */ /* 0x000fc600008e0605 */
[----:B------:R-:W-:Y:S04]  /*5c90*/  STL [R1+0x48], R7 ;  /* 0x0000480701007387 */ /* 0x000fe80000100800 */
[----:B------:R-:W-:Y:S01]  /*5ca0*/  STL [R1+0x4c], R6 ;  /* 0x00004c0601007387 */ /* 0x000fe20000100800 */
[----:B-1----:R-:W-:-:S05]  /*5cb0*/  IADD3 R0, P0, R2, 0xc0, RZ ;  /* 0x000000c002007810 */ /* 0x002fca0007f1e0ff */
[----:B------:R1:W-:Y:S04]  /*5cc0*/  STL [R1+0x10], R0 ;  /* 0x0000100001007387 */ /* 0x0003e80000100800 */
[----:B------:R2:W-:Y:S01]  /*5cd0*/  STL [R1+0x20], R3 ;  /* 0x0000200301007387 */ /* 0x0005e20000100800 */
[----:B-1----:R-:W-:-:S05]  /*5ce0*/  IADD3.X R0, RZ, R5, RZ, P0, !PT ;  /* 0x00000005ff007210 */ /* 0x002fca00007fe4ff */
[----:B------:R2:W-:Y:S01]  /*5cf0*/  STL [R1+0xc], R0 ;  /* 0x00000c0001007387 */ /* 0x0005e20000100800 */
[----:B------:R-:W-:-:S03]  /*5d00*/  IMAD.MOV.U32 R2, RZ, RZ, R133 ;  /* 0x000000ffff027224 */ /* 0x000fc600078e0085 */
.L_x_357:
[----:B-12---:R-:W2:Y:S01]  /*5d10*/  LDL R0, [R1] ;  /* 0x0000000001007983 */ /* 0x006ea20000100800 */
[----:B------:R-:W-:Y:S04]  /*5d20*/  DEPBAR.LE SB0, 0x0 ;  /* 0x000080000000791a */ /* 0x000fe80000000000 */
[----:B------:R-:W-:Y:S01]  /*5d30*/  BAR.SYNC.DEFER_BLOCKING 0x0 ;  /* 0x0000000000007b1d */ /* 0x000fe20000010000 */
[----:B------:R-:W-:Y:S06]  /*5d40*/  UISETP.GT.AND UP0, UPT, UR9, UR8, UPT ;  /* 0x000000080900728c */ /* 0x000fec000bf04270 */
[----:B------:R-:W-:Y:S01]  /*5d50*/  PLOP3.LUT P0, PT, PT, PT, UP0, 0x80, 0x0 ;  /* 0x000000000000781c */ /* 0x000fe20003f0f008 */
[----:B-----5:R1:W3:Y:S04]  /*5d60*/  LDSM.16.M88.4 R8, [R135+0x10100] ;  /* 0x010100008708783b */ /* 0x0202e80000000200 */
[----:B------:R1:W4:Y:S04]  /*5d70*/  LDSM.16.M88.4 R16, [R135+0x10900] ;  /* 0x010900008710783b */ /* 0x0003280000000200 */
[----:B------:R1:W1:Y:S04]  /*5d80*/  LDSM.16.M88.4 R24, [R135+0x11100] ;  /* 0x011100008718783b */ /* 0x0002680000000200 */
[----:B------:R1:W1:Y:S04]  /*5d90*/  LDSM.16.M88.4 R168, [R242] ;  /* 0x00000000f2a8783b */ /* 0x0002680000000200 */
[----:B------:R1:W1:Y:S04]  /*5da0*/  LDSM.16.M88.4 R176, [R252] ;  /* 0x00000000fcb0783b */ /* 0x0002680000000200 */
[----:B--2---:R2:W1:Y:S01]  /*5db0*/  LDSM.16.M88.4 R172, [R0] ;  /* 0x0000000000ac783b */ /* 0x0044620000000200 */
[----:B------:R-:W-:-:S05]  /*5dc0*/  @P0 BRA `(.L_x_347) ;  /* 0x0000043000000947 */ /* 0x000fca0003800000 */
[----:B--234-:R-:W2:Y:S01]  /*5dd0*/  LDL R0, [R1+0x1c] ;  /* 0x00001c0001007983 */ /* 0x01cea20000100800 */
[----:B------:R-:W-:Y:S02]  /*5de0*/  ULDC.64 UR4, c[0x0][0x208] ;  /* 0x0000820000047ab9 */ /* 0x000fe40000000a00 */
[----:B------:R-:W-:Y:S01]  /*5df0*/  UIMAD.WIDE.U32 UR18, UR8, UR4, URZ ;  /* 0x00000004081272a5 */ /* 0x000fe2000f8e003f */
[----:B------:R-:W3:Y:S01]  /*5e00*/  LDL.64 R6, [R1+0x40] ;  /* 0x0000400001067983 */ /* 0x000ee20000100a00 */
[----:B------:R-:W-:Y:S03]  /*5e10*/  USHF.R.S32.HI UR11, URZ, 0x1f, UR8 ;  /* 0x0000001f3f0b7899 */ /* 0x000fe60008011408 */
[----:B------:R-:W4:Y:S01]  /*5e20*/  LDL.64 R132, [R1+0x38] ;  /* 0x0000380001847983 */ /* 0x000f220000100a00 */
[----:B------:R-:W-:Y:S03]  /*5e30*/  UIMAD UR11, UR11, UR4, URZ ;  /* 0x000000040b0b72a4 */ /* 0x000fe6000f8e023f */
[----:B------:R-:W5:Y:S01]  /*5e40*/  LDL R12, [R1+0x4] ;  /* 0x00000400010c7983 */ /* 0x000f620000100800 */
[----:B------:R-:W-:Y:S03]  /*5e50*/  UIMAD UR11, UR8, UR5, UR11 ;  /* 0x00000005080b72a4 */ /* 0x000fe6000f8e020b */
[----:B------:R-:W5:Y:S01]  /*5e60*/  LDL R22, [R1+0x68] ;  /* 0x0000680001167983 */ /* 0x000f620000100800 */
[----:B------:R-:W-:Y:S02]  /*5e70*/  UIADD3 UR4, UR19, UR11, URZ ;  /* 0x0000000b13047290 */ /* 0x000fe4000fffe03f */
[----:B------:R-:W-:Y:S01]  /*5e80*/  UIMAD.WIDE.U32 UR18, UR18, 0x30, URZ ;  /* 0x00000030121278a5 */ /* 0x000fe2000f8e003f */
[----:B------:R-:W5:Y:S01]  /*5e90*/  LDL R21, [R1+0x64] ;  /* 0x0000640001157983 */ /* 0x000f620000100800 */
[----:B------:R-:W-:Y:S03]  /*5ea0*/  UIMAD UR4, UR4, 0x30, URZ ;  /* 0x00000030040478a4 */ /* 0x000fe6000f8e023f */
[----:B------:R-:W5:Y:S01]  /*5eb0*/  LDL R20, [R1+0x60] ;  /* 0x0000600001147983 */ /* 0x000f620000100800 */
[----:B------:R-:W-:Y:S03]  /*5ec0*/  UIADD3 UR4, UR19, UR4, URZ ;  /* 0x0000000413047290 */ /* 0x000fe6000fffe03f */
[----:B------:R-:W5:Y:S04]  /*5ed0*/  LDL R15, [R1+0x5c] ;  /* 0x00005c00010f7983 */ /* 0x000f680000100800 */
[----:B------:R-:W5:Y:S04]  /*5ee0*/  LDL R14, [R1+0x58] ;  /* 0x00005800010e7983 */ /* 0x000f680000100800 */
[----:B------:R-:W5:Y:S01]  /*5ef0*/  LDL R13, [R1+0x54] ;  /* 0x00005400010d7983 */ /* 0x000f620000100800 */
[----:B--2---:R-:W-:Y:S02]  /*5f00*/  LOP3.LUT P2, RZ, R0, 0x1, RZ, 0xc0, !PT ;  /* 0x0000000100ff7812 */ /* 0x004fe4000784c0ff */
[----:B---3--:R-:W-:Y:S04]  /*5f10*/  IADD3 R0, P1, R6, UR18, RZ ;  /* 0x0000001206007c10 */ /* 0x008fe8000ff3e0ff */
[C---:B------:R-:W-:Y:S02]  /*5f20*/  LEA R4, P0, R0.reuse, c[0x0][0x1f8], 0x1 ;  /* 0x00007e0000047a11 */ /* 0x040fe400078008ff */
[----:B----4-:R-:W-:Y:S04]  /*5f30*/  IADD3.X R3, R133, UR4, RZ, P1, !PT ;  /* 0x0000000485037c10 */ /* 0x010fe80008ffe4ff */
[----:B------:R-:W-:Y:S02]  /*5f40*/  LEA.HI.X R5, R0, c[0x0][0x1fc], R3, 0x1, P0 ;  /* 0x00007f0000057a11 */ /* 0x000fe400000f0c03 */
[----:B-----5:R-:W-:Y:S03]  /*5f50*/  IADD3 R0, P1, R22, UR18, RZ ;  /* 0x0000001216007c10 */ /* 0x020fe6000ff3e0ff */
[----:B------:R-:W-:Y:S01]  /*5f60*/  @!PT LDS RZ, [RZ] ;  /* 0x00000000fffff984 */ /* 0x000fe20000000800 */
[----:B------:R-:W-:Y:S01]  /*5f70*/  @!PT LDS RZ, [RZ] ;  /* 0x00000000fffff984 */ /* 0x000fe20000000800 */
[----:B------:R-:W-:Y:S01]  /*5f80*/  @!PT LDS RZ, [RZ] ;  /* 0x00000000fffff984 */ /* 0x000fe20000000800 */
[----:B------:R2:W-:Y:S01]  /*5f90*/  LDGSTS.E.BYPASS.LTC128B.128 [R12+0x100], [R4.64], !P6 ;  /* 0x00100000040c7fae */ /* 0x0005e2000f101d50 */
[----:B------:R-:W-:Y:S02]  /*5fa0*/  IADD3.X R3, R21, UR4, RZ, P1, !PT ;  /* 0x0000000415037c10 */ /* 0x000fe40008ffe4ff */
[C---:B--2---:R-:W-:Y:S04]  /*5fb0*/  LEA R4, P0, R0.reuse, c[0x0][0x1f8], 0x1 ;  /* 0x00007e0000047a11 */ /* 0x044fe800078008ff */
[----:B------:R-:W-:Y:S02]  /*5fc0*/  LEA.HI.X R5, R0, c[0x0][0x1fc], R3, 0x1, P0 ;  /* 0x00007f0000057a11 */ /* 0x000fe400000f0c03 */
[----:B------:R-:W-:Y:S03]  /*5fd0*/  IADD3 R0, P1, R20, UR18, RZ ;  /* 0x0000001214007c10 */ /* 0x000fe6000ff3e0ff */
        /* <DEDUP_REMOVED lines=8> */
[----:B------:R-:W-:Y:S01]  /*6060*/  LEA.HI.X R5, R0, c[0x0][0x1fc], R3, 0x1, P0 ;  /* 0x00007f0000057a11 */ /* 0x000fe200000f0c03 */
[----:B------:R-:W-:Y:S04]  /*6070*/  @!P3 IMAD.MOV.U32 R0, RZ, RZ, c[0x0][0x208] ;  /* 0x00008200ff00b624 */ /* 0x000fe800078e00ff */
[----:B------:R2:W-:Y:S01]  /*6080*/  LDGSTS.E.BYPASS.LTC128B.128 [R12+0x4900], [R4.64], !P4 ;  /* 0x04900000040c7fae */ /* 0x0005e2000e101d50 */
[C---:B------:R-:W-:Y:S01]  /*6090*/  @!P3 LEA R3, P0, R0.reuse, UR18, 0x5 ;  /* 0x000000120003bc11 */ /* 0x040fe2000f8028ff */
[----:B--2---:R-:W-:Y:S05]  /*60a0*/  @!P3 IMAD.MOV.U32 R4, RZ, RZ, c[0x0][0x20c] ;  /* 0x00008300ff04b624 */ /* 0x004fea00078e00ff */
[----:B------:R-:W-:Y:S02]  /*60b0*/  @!P3 LEA.HI.X R0, R0, UR4, R4, 0x5, P0 ;  /* 0x000000040000bc11 */ /* 0x000fe400080f2c04 */
[C---:B------:R-:W-:Y:S04]  /*60c0*/  @!P3 IADD3 R4, P1, R3.reuse, R6, RZ ;  /* 0x000000060304b210 */ /* 0x040fe80007f3e0ff */
[----:B------:R-:W-:Y:S01]  /*60d0*/  @!P3 LEA R6, P0, R4, c[0x0][0x1f8], 0x1 ;  /* 0x00007e000406ba11 */ /* 0x000fe200078008ff */
[----:B------:R-:W-:Y:S05]  /*60e0*/  @!P3 IMAD.X R5, R0, 0x1, R133, P1 ;  /* 0x000000010005b824 */ /* 0x000fea00008e0685 */
[----:B------:R-:W-:Y:S02]  /*60f0*/  @!P3 LEA.HI.X R7, R4, c[0x0][0x1fc], R5, 0x1, P0 ;  /* 0x00007f000407ba11 */ /* 0x000fe400000f0c05 */
[----:B------:R-:W-:Y:S03]  /*6100*/  @!P3 IADD3 R5, P1, R3, R22, RZ ;  /* 0x000000160305b210 */ /* 0x000fe60007f3e0ff */
[----:B------:R2:W-:Y:S01]  /*6110*/  @!P3 LDGSTS.E.BYPASS.LTC128B.128 [R12+0x1100], [R6.64], !P6 ;  /* 0x01100000060cbfae */ /* 0x0005e2000f101d50 */
[C---:B------:R-:W-:Y:S01]  /*6120*/  @!P3 LEA R4, P0, R5.reuse, c[0x0][0x1f8], 0x1 ;  /* 0x00007e000504ba11 */ /* 0x040fe200078008ff */
[C---:B--2---:R-:W-:Y:S05]  /*6130*/  @!P3 IMAD.X R6, R0.reuse, 0x1, R21, P1 ;  /* 0x000000010006b824 */ /* 0x044fea00008e0615 */
[----:B------:R-:W-:Y:S05]  /*6140*/  @!P3 LEA.HI.X R5, R5, c[0x0][0x1fc], R6, 0x1, P0 ;  /* 0x00007f000505ba11 */ /* 0x000fea00000f0c06 */
[----:B------:R2:W-:Y:S02]  /*6150*/  @!P3 LDGSTS.E.BYPASS.LTC128B.128 [R12+0x2900], [R4.64], !P2 ;  /* 0x02900000040cbfae */ /* 0x0005e4000d101d50 */
[----:B--2---:R-:W-:Y:S04]  /*6160*/  @!P3 IADD3 R5, P1, R3, R20, RZ ;  /* 0x000000140305b210 */ /* 0x004fe80007f3e0ff */
[----:B------:R-:W-:Y:S01]  /*6170*/  @!P3 LEA R4, P0, R5, c[0x0][0x1f8], 0x1 ;  /* 0x00007e000504ba11 */ /* 0x000fe200078008ff */
[C---:B------:R-:W-:Y:S01]  /*6180*/  @!P3 IMAD.X R6, R0.reuse, 0x1, R15, P1 ;  /* 0x000000010006b824 */ /* 0x040fe200008e060f */
[----:B------:R-:W-:Y:S04]  /*6190*/  @!P3 IADD3 R3, P1, R3, R14, RZ ;  /* 0x0000000e0303b210 */ /* 0x000fe80007f3e0ff */
[----:B------:R-:W-:Y:S01]  /*61a0*/  @!P3 LEA.HI.X R5, R5, c[0x0][0x1fc], R6, 0x1, P0 ;  /* 0x00007f000505ba11 */ /* 0x000fe200000f0c06 */
[----:B------:R-:W-:Y:S04]  /*61b0*/  @!P3 IMAD.X R0, R0, 0x1, R13, P1 ;  /* 0x000000010000b824 */ /* 0x000fe800008e060d */
[----:B------:R2:W-:Y:S02]  /*61c0*/  @!P3 LDGSTS.E.BYPASS.LTC128B.128 [R12+0x4100], [R4.64], !P5 ;  /* 0x04100000040cbfae */ /* 0x0005e4000e901d50 */
[C---:B--2---:R-:W-:Y:S04]  /*61d0*/  @!P3 LEA R4, P0, R3.reuse, c[0x0][0x1f8], 0x1 ;  /* 0x00007e000304ba11 */ /* 0x044fe800078008ff */
[----:B------:R-:W-:Y:S05]  /*61e0*/  @!P3 LEA.HI.X R5, R3, c[0x0][0x1fc], R0, 0x1, P0 ;  /* 0x00007f000305ba11 */ /* 0x000fea00000f0c00 */
[----:B------:R2:W-:Y:S04]  /*61f0*/  @!P3 LDGSTS.E.BYPASS.LTC128B.128 [R12+0x5900], [R4.64], !P4 ;  /* 0x05900000040cbfae */ /* 0x0005e8000e101d50 */
.L_x_347:
[C---:B--234-:R-:W-:Y:S01]  /*6200*/  HMMA.16816.F32 R4, R160.reuse, R8, RZ ;  /* 0x00000008a004723c */ /* 0x05cfe200000018ff */
[----:B------:R-:W0:Y:S01]  /*6210*/  LDGDEPBAR ;  /* 0x00000000000079af */ /* 0x000e220000000000 */
[----:B------:R-:W-:Y:S06]  /*6220*/  UISETP.GT.AND UP0, UPT, UR8, UR9, UPT ;  /* 0x000000090800728c */ /* 0x000fec000bf04270 */
[C---:B------:R-:W-:Y:S01]  /*6230*/  HMMA.16816.F32 R8, R160.reuse, R10, RZ ;  /* 0x0000000aa008723c */ /* 0x040fe200000018ff */
[----:B------:R-:W-:Y:S07]  /*6240*/  PLOP3.LUT P0, PT, PT, PT, UP0, 0x40, 0x0 ;  /* 0x000000000000781c */ /* 0x000fee0003f0e808 */
[C---:B------:R-:W-:Y:S08]  /*6250*/  HMMA.16816.F32 R12, R160.reuse, R16, RZ ;  /* 0x00000010a00c723c */ /* 0x040ff000000018ff */
[C---:B------:R-:W-:Y:S08]  /*6260*/  HMMA.16816.F32 R16, R160.reuse, R18, RZ ;  /* 0x00000012a010723c */ /* 0x040ff000000018ff */
[C---:B-1----:R-:W-:Y:S08]  /*6270*/  HMMA.16816.F32 R20, R160.reuse, R24, RZ ;  /* 0x00000018a014723c */ /* 0x042ff000000018ff */
[----:B------:R-:W-:Y:S08]  /*6280*/  HMMA.16816.F32 R24, R160, R26, RZ ;  /* 0x0000001aa018723c */ /* 0x000ff000000018ff */
[C---:B------:R-:W-:Y:S08]  /*6290*/  HMMA.16816.F32 R4, R164.reuse, R168, R4 ;  /* 0x000000a8a404723c */ /* 0x040ff00000001804 */
[C---:B------:R-:W-:Y:S01]  /*62a0*/  HMMA.16816.F32 R8, R164.reuse, R170, R8 ;  /* 0x000000aaa408723c */ /* 0x040fe20000001808 */
[----:B------:R-:W1:Y:S07]  /*62b0*/  LDSM.16.M88.4 R168, [R241+0x10100] ;  /* 0x01010000f1a8783b */ /* 0x000e6e0000000200 */
[C---:B------:R-:W-:Y:S08]  /*62c0*/  HMMA.16816.F32 R12, R164.reuse, R172, R12 ;  /* 0x000000aca40c723c */ /* 0x040ff0000000180c */
[C---:B------:R-:W-:Y:S01]  /*62d0*/  HMMA.16816.F32 R16, R164.reuse, R174, R16 ;  /* 0x000000aea410723c */ /* 0x040fe20000001810 */
[----:B------:R-:W2:Y:S07]  /*62e0*/  LDSM.16.M88.4 R172, [R241+0x10900] ;  /* 0x01090000f1ac783b */ /* 0x000eae0000000200 */
[C---:B------:R-:W-:Y:S08]  /*62f0*/  HMMA.16816.F32 R20, R164.reuse, R176, R20 ;  /* 0x000000b0a414723c */ /* 0x040ff00000001814 */
[----:B------:R-:W-:Y:S08]  /*6300*/  HMMA.16816.F32 R24, R164, R178, R24 ;  /* 0x000000b2a418723c */ /* 0x000ff00000001818 */
[C---:B-1----:R-:W-:Y:S08]  /*6310*/  HMMA.16816.F32 R4, R180.reuse, R168, R4 ;  /* 0x000000a8b404723c */ /* 0x042ff00000001804 */
[C---:B------:R-:W-:Y:S01]  /*6320*/  HMMA.16816.F32 R8, R180.reuse, R170, R8 ;  /* 0x000000aab408723c */ /* 0x040fe20000001808 */
[----:B------:R-:W1:Y:S07]  /*6330*/  LDSM.16.M88.4 R168, [R241+0x11100] ;  /* 0x01110000f1a8783b */ /* 0x000e6e0000000200 */
[C---:B--2---:R-:W-:Y:S08]  /*6340*/  HMMA.16816.F32 R12, R180.reuse, R172, R12 ;  /* 0x000000acb40c723c */ /* 0x044ff0000000180c */
[C---:B------:R-:W-:Y:S01]  /*6350*/  HMMA.16816.F32 R16, R180.reuse, R174, R16 ;  /* 0x000000aeb410723c */ /* 0x040fe20000001810 */
[----:B------:R-:W2:Y:S07]  /*6360*/  LDSM.16.M88.4 R172, [R238] ;  /* 0x00000000eeac783b */ /* 0x000eae0000000200 */
[C---:B-1----:R-:W-:Y:S08]  /*6370*/  HMMA.16816.F32 R20, R180.reuse, R168, R20 ;  /* 0x000000a8b414723c */ /* 0x042ff00000001814 */
[----:B------:R-:W-:Y:S01]  /*6380*/  HMMA.16816.F32 R24, R180, R170, R24 ;  /* 0x000000aab418723c */ /* 0x000fe20000001818 */
[----:B------:R-:W1:Y:S07]  /*6390*/  LDSM.16.M88.4 R168, [R238+0x800] ;  /* 0x00080000eea8783b */ /* 0x000e6e0000000200 */
[C---:B--2---:R-:W-:Y:S08]  /*63a0*/  HMMA.16816.F32 R4, R184.reuse, R172, R4 ;  /* 0x000000acb804723c */ /* 0x044ff00000001804 */
[C---:B------:R-:W-:Y:S01]  /*63b0*/  HMMA.16816.F32 R8, R184.reuse, R174, R8 ;  /* 0x000000aeb808723c */ /* 0x040fe20000001808 */
[----:B------:R-:W2:Y:S07]  /*63c0*/  LDSM.16.M88.4 R172, [R238+0x1000] ;  /* 0x00100000eeac783b */ /* 0x000eae0000000200 */
[C---:B-1----:R-:W-:Y:S08]  /*63d0*/  HMMA.16816.F32 R12, R184.reuse, R168, R12 ;  /* 0x000000a8b80c723c */ /* 0x042ff0000000180c */
[C---:B------:R-:W-:Y:S01]  /*63e0*/  HMMA.16816.F32 R16, R184.reuse, R170, R16 ;  /* 0x000000aab810723c */ /* 0x040fe20000001810 */
[----:B------:R-:W1:Y:S07]  /*63f0*/  LDSM.16.M88.4 R168, [R135+0x11900] ;  /* 0x0119000087a8783b */ /* 0x000e6e0000000200 */
[C---:B--2---:R-:W-:Y:S08]  /*6400*/  HMMA.16816.F32 R20, R184.reuse, R172, R20 ;  /* 0x000000acb814723c */ /* 0x044ff00000001814 */
[----:B------:R-:W-:Y:S01]  /*6410*/  HMMA.16816.F32 R24, R184, R174, R24 ;  /* 0x000000aeb818723c */ /* 0x000fe20000001818 */
[----:B------:R-:W2:Y:S07]  /*6420*/  LDSM.16.M88.4 R172, [R135+0x12100] ;  /* 0x0121000087ac783b */ /* 0x000eae0000000200 */
        /* <DEDUP_REMOVED lines=8> */
[----:B------:R-:W1:Y:S07]  /*64b0*/  LDSM.16.M88.4 R168, [R250] ;  /* 0x00000000faa8783b */ /* 0x000e6e0000000200 */
[C---:B--2---:R-:W-:Y:S08]  /*64c0*/  HMMA.16816.F32 R4, R192.reuse, R172, R4 ;  /* 0x000000acc004723c */ /* 0x044ff00000001804 */
[C---:B------:R-:W-:Y:S01]  /*64d0*/  HMMA.16816.F32 R8, R192.reuse, R174, R8 ;  /* 0x000000aec008723c */ /* 0x040fe20000001808 */
[----:B------:R-:W2:Y:S07]  /*64e0*/  LDSM.16.M88.4 R172, [R249] ;  /* 0x00000000f9ac783b */ /* 0x000eae0000000200 */
        /* <DEDUP_REMOVED lines=11> */
[----:B------:R-:W2:Y:S07]  /*65a0*/  LDSM.16.M88.4 R172, [R238+0x1800] ;  /* 0x00180000eeac783b */ /* 0x000eae0000000200 */
        /* <DEDUP_REMOVED lines=77> */
[----:B------:R-:W2:Y:S01]  /*6a80*/  LDSM.16.M88.4 R172, [R238+0x5800] ;  /* 0x00580000eeac783b */ /* 0x000ea20000000200 */
[----:B------:R-:W-:Y:S06]  /*6a90*/  DEPBAR.LE SB0, 0x0 ;  /* 0x000080000000791a */ /* 0x000fec0000000000 */
[----:B------:R-:W-:Y:S01]  /*6aa0*/  BAR.SYNC.DEFER_BLOCKING 0x0 ;  /* 0x0000000000007b1d */ /* 0x000fe20000010000 */
[C---:B-1----:R-:W-:Y:S08]  /*6ab0*/  HMMA.16816.F32 R12, R232.reuse, R168, R12 ;  /* 0x000000a8e80c723c */ /* 0x042ff0000000180c */
[C---:B------:R-:W-:Y:S08]  /*6ac0*/  HMMA.16816.F32 R16, R232.reuse, R170, R16 ;  /* 0x000000aae810723c */ /* 0x040ff00000001810 */
[C---:B--2---:R-:W-:Y:S08]  /*6ad0*/  HMMA.16816.F32 R20, R232.reuse, R172, R20 ;  /* 0x000000ace814723c */ /* 0x044ff00000001814 */
[----:B------:R-:W-:Y:S01]  /*6ae0*/  HMMA.16816.F32 R24, R232, R174, R24 ;  /* 0x000000aee818723c */ /* 0x000fe20000001818 */
[----:B------:R-:W-:-:S07]  /*6af0*/  @P0 BRA `(.L_x_348) ;  /* 0x000004e000000947 */ /* 0x000fce0003800000 */
[----:B------:R-:W2:Y:S01]  /*6b00*/  LDL.64 R174, [R1+0x30] ;  /* 0x0000300001ae7983 */ /* 0x000ea20000100a00 */
[----:B------:R-:W-:Y:S02]  /*6b10*/  UIADD3 UR18, UR8, -0x1, URZ ;  /* 0xffffffff08127890 */ /* 0x000fe4000fffe03f */
[----:B------:R-:W-:Y:S01]  /*6b20*/  ULDC.64 UR4, c[0x0][0x1e0] ;  /* 0x0000780000047ab9 */ /* 0x000fe20000000a00 */
[----:B------:R-:W3:Y:S01]  /*6b30*/  LDL.64 R178, [R1+0x28] ;  /* 0x0000280001b27983 */ /* 0x000ee20000100a00 */
[----:B------:R-:W-:Y:S02]  /*6b40*/  USHF.R.S32.HI UR11, URZ, 0x1f, UR18 ;  /* 0x0000001f3f0b7899 */ /* 0x000fe40008011412 */
[----:B------:R-:W-:Y:S01]  /*6b50*/  UIMAD.WIDE.U32 UR20, UR18, UR4, URZ ;  /* 0x00000004121472a5 */ /* 0x000fe2000f8e003f */
[----:B------:R-:W4:Y:S01]  /*6b60*/  LDL R177, [R1+0x4] ;  /* 0x0000040001b17983 */ /* 0x000f220000100800 */
[----:B------:R-:W-:Y:S03]  /*6b70*/  UIMAD UR11, UR11, UR4, URZ ;  /* 0x000000040b0b72a4 */ /* 0x000fe6000f8e023f */
[----:B------:R-:W5:Y:S01]  /*6b80*/  LDL R173, [R1+0x50] ;  /* 0x0000500001ad7983 */ /* 0x000f620000100800 */
[----:B------:R-:W-:Y:S03]  /*6b90*/  UIMAD UR11, UR18, UR5, UR11 ;  /* 0x00000005120b72a4 */ /* 0x000fe6000f8e020b */
[----:B------:R-:W4:Y:S01]  /*6ba0*/  LDL R172, [R1+0x4c] ;  /* 0x00004c0001ac7983 */ /* 0x000f220000100800 */
[----:B------:R-:W-:Y:S02]  /*6bb0*/  UIADD3 UR11, UR21, UR11, URZ ;  /* 0x0000000b150b7290 */ /* 0x000fe4000fffe03f */
[----:B------:R-:W-:Y:S01]  /*6bc0*/  UIMAD.WIDE.U32 UR20, UR20, 0x30, URZ ;  /* 0x00000030141478a5 */ /* 0x000fe2000f8e003f */
[----:B------:R-:W4:Y:S01]  /*6bd0*/  LDL R176, [R1+0x1c] ;  /* 0x00001c0001b07983 */ /* 0x000f220000100800 */
[----:B------:R-:W-:Y:S03]  /*6be0*/  UIMAD UR4, UR11, 0x30, URZ ;  /* 0x000000300b0478a4 */ /* 0x000fe6000f8e023f */
[----:B------:R-:W4:Y:S01]  /*6bf0*/  LDL R171, [R1+0x48] ;  /* 0x0000480001ab7983 */ /* 0x000f220000100800 */
[----:B------:R-:W-:Y:S03]  /*6c00*/  UIADD3 UR4, UR21, UR4, URZ ;  /* 0x0000000415047290 */ /* 0x000fe6000fffe03f */
[----:B------:R-:W4:Y:S04]  /*6c10*/  LDL R170, [R1+0x20] ;  /* 0x0000200001aa7983 */ /* 0x000f280000100800 */
[----:B------:R-:W4:Y:S04]  /*6c20*/  LDL R169, [R1+0x10] ;  /* 0x0000100001a97983 */ /* 0x000f280000100800 */
[----:B------:R-:W4:Y:S04]  /*6c30*/  LDL R168, [R1+0xc] ;  /* 0x00000c0001a87983 */ /* 0x000f280000100800 */
[----:B------:R-:W1:Y:S04]  /*6c40*/  S2R R0, SR_TID.X ;  /* 0x0000000000007919 */ /* 0x000e680000002100 */
[----:B------:R-:W1:Y:S02]  /*6c50*/  S2R R3, SR_TID.X ;  /* 0x0000000000037919 */ /* 0x000e640000002100 */
[----:B-1----:R-:W-:Y:S04]  /*6c60*/  SHF.R.S32.HI R0, RZ, 0x1f, R0 ;  /* 0x0000001fff007819 */ /* 0x002fe80000011400 */
[----:B------:R-:W-:Y:S04]  /*6c70*/  LEA.HI R0, R0, R3, RZ, 0x3 ;  /* 0x0000000300007211 */ /* 0x000fe800078f18ff */
[----:B------:R-:W-:Y:S04]  /*6c80*/  SHF.R.S32.HI R0, RZ, 0x3, R0 ;  /* 0x00000003ff007819 */ /* 0x000fe80000011400 */
[----:B------:R-:W-:Y:S04]  /*6c90*/  IADD3 R0, -R0, 0x30, RZ ;  /* 0x0000003000007810 */ /* 0x000fe80007ffe1ff */
[C---:B------:R-:W-:Y:S02]  /*6ca0*/  ISETP.GE.AND P1, PT, R0.reuse, 0x1, PT ;  /* 0x000000010000780c */ /* 0x040fe40003f26270 */
[----:B------:R-:W-:Y:S11]  /*6cb0*/  ISETP.GE.AND P0, PT, R0, 0x21, PT ;  /* 0x000000210000780c */ /* 0x000ff60003f06270 */
[----:B------:R-:W-:Y:S02]  /*6cc0*/  @!UPT UIADD3 URZ, URZ, URZ, URZ ;  /* 0x0000003f3f3ff290 */ /* 0x000fe4000fffe03f */
[----:B------:R-:W-:Y:S01]  /*6cd0*/  VOTEU.ANY UP0, P0 ;  /* 0x00000000003f7886 */ /* 0x000fe20000000100 */
[----:B--2---:R-:W-:Y:S04]  /*6ce0*/  @P1 IADD3 R0, P2, R174, UR20, RZ ;  /* 0x00000014ae001c10 */ /* 0x004fe8000ff5e0ff */
[----:B---3--:R-:W-:Y:S02]  /*6cf0*/  @P1 IADD3.X R3, R179, UR4, RZ, P2, !PT ;  /* 0x00000004b3031c10 */ /* 0x008fe400097fe4ff */
[C---:B------:R-:W-:Y:S04]  /*6d00*/  @P1 LEA R132, P2, R0.reuse, c[0x0][0x1c8], 0x1 ;  /* 0x0000720000841a11 */ /* 0x040fe800078408ff */
[----:B------:R-:W-:Y:S02]  /*6d10*/  @P1 LEA.HI.X R133, R0, c[0x0][0x1cc], R3, 0x1, P2 ;  /* 0x0000730000851a11 */ /* 0x000fe400010f0c03 */
[----:B-----5:R-:W-:Y:S03]  /*6d20*/  @P1 IADD3 R0, P2, R173, UR20, RZ ;  /* 0x00000014ad001c10 */ /* 0x020fe6000ff5e0ff */
[----:B------:R-:W-:Y:S01]  /*6d30*/  @!PT LDS RZ, [RZ] ;  /* 0x00000000fffff984 */ /* 0x000fe20000000800 */
[----:B------:R-:W-:Y:S01]  /*6d40*/  @!PT LDS RZ, [RZ] ;  /* 0x00000000fffff984 */ /* 0x000fe20000000800 */
[----:B------:R-:W-:Y:S01]  /*6d50*/  @!PT LDS RZ, [RZ] ;  /* 0x00000000fffff984 */ /* 0x000fe20000000800 */
[----:B----4-:R1:W-:Y:S01]  /*6d60*/  @P1 LDGSTS.E.BYPASS.LTC128B.128 [R177+0x10100], [R132.64], !P6 ;  /* 0x1010000084b11fae */ /* 0x0103e2000f101d50 */
[----:B------:R-:W-:Y:S02]  /*6d70*/  @P1 IADD3.X R3, R172, UR4, RZ, P2, !PT ;  /* 0x00000004ac031c10 */ /* 0x000fe400097fe4ff */
[C---:B-1----:R-:W-:Y:S04]  /*6d80*/  @P1 LEA R132, P2, R0.reuse, c[0x0][0x1c8], 0x1 ;  /* 0x0000720000841a11 */ /* 0x042fe800078408ff */
[----:B------:R-:W-:Y:S02]  /*6d90*/  @P1 LEA.HI.X R133, R0, c[0x0][0x1cc], R3, 0x1, P2 ;  /* 0x0000730000851a11 */ /* 0x000fe400010f0c03 */
[----:B------:R-:W-:Y:S11]  /*6da0*/  LOP3.LUT P2, RZ, R176, 0x1, RZ, 0xc0, !PT ;  /* 0x00000001b0ff7812 */ /* 0x000ff6000784c0ff */
[----:B------:R-:W-:Y:S02]  /*6db0*/  @!UPT UIADD3 URZ, URZ, URZ, URZ ;  /* 0x0000003f3f3ff290 */ /* 0x000fe4000fffe03f */
[----:B------:R1:W-:Y:S01]  /*6dc0*/  @P1 LDGSTS.E.BYPASS.LTC128B.128 [R177+0x11900], [R132.64], !P2 ;  /* 0x1190000084b11fae */ /* 0x0003e2000d101d50 */
[----:B------:R-:W-:Y:S04]  /*6dd0*/  @P1 IADD3 R0, P2, R171, UR20, RZ ;  /* 0x00000014ab001c10 */ /* 0x000fe8000ff5e0ff */
[----:B------:R-:W-:Y:S02]  /*6de0*/  @P1 IADD3.X R3, R170, UR4, RZ, P2, !PT ;  /* 0x00000004aa031c10 */ /* 0x000fe400097fe4ff */
[C---:B-1----:R-:W-:Y:S04]  /*6df0*/  @P1 LEA R132, P2, R0.reuse, c[0x0][0x1c8], 0x1 ;  /* 0x0000720000841a11 */ /* 0x042fe800078408ff */
[----:B------:R-:W-:Y:S02]  /*6e00*/  @P1 LEA.HI.X R133, R0, c[0x0][0x1cc], R3, 0x1, P2 ;  /* 0x0000730000851a11 */ /* 0x000fe400010f0c03 */
[----:B------:R-:W-:Y:S01]  /*6e10*/  @P1 IADD3 R0, P2, R169, UR20, RZ ;  /* 0x00000014a9001c10 */ /* 0x000fe2000ff5e0ff */
[----:B------:R-:W-:Y:S02]  /*6e20*/  @UP0 UIADD3 UR20, UP1, UR15, UR20, URZ ;  /* 0x000000140f140290 */ /* 0x000fe4000ff3e03f */
[----:B------:R1:W-:Y:S01]  /*6e30*/  @P1 LDGSTS.E.BYPASS.LTC128B.128 [R177+0x13100], [R132.64], !P5 ;  /* 0x1310000084b11fae */ /* 0x0003e2000e901d50 */
[----:B------:R-:W-:Y:S01]  /*6e40*/  @P1 IADD3.X R3, R168, UR4, RZ, P2, !PT ;  /* 0x00000004a8031c10 */ /* 0x000fe200097fe4ff */
[----:B------:R-:W-:Y:S01]  /*6e50*/  @UP0 UIADD3.X UR4, UR6, UR4, URZ, UP1, !UPT ;  /* 0x0000000406040290 */ /* 0x000fe20008ffe43f */
[C---:B-1----:R-:W-:Y:S04]  /*6e60*/  @P1 LEA R132, P2, R0.reuse, c[0x0][0x1c8], 0x1 ;  /* 0x0000720000841a11 */ /* 0x042fe800078408ff */
[----:B------:R-:W-:Y:S02]  /*6e70*/  @P1 LEA.HI.X R133, R0, c[0x0][0x1cc], R3, 0x1, P2 ;  /* 0x0000730000851a11 */ /* 0x000fe400010f0c03 */
[----:B------:R-:W-:Y:S03]  /*6e80*/  LOP3.LUT P2, RZ, R176, 0x1, RZ, 0xc0, !PT ;  /* 0x00000001b0ff7812 */ /* 0x000fe6000784c0ff */
[----:B------:R1:W-:Y:S01]  /*6e90*/  @P1 LDGSTS.E.BYPASS.LTC128B.128 [R177+0x14900], [R132.64], !P4 ;  /* 0x1490000084b11fae */ /* 0x0003e2000e101d50 */
[----:B------:R-:W-:Y:S04]  /*6ea0*/  @P0 IADD3 R0, P1, R174, UR20, RZ ;  /* 0x00000014ae000c10 */ /* 0x000fe8000ff3e0ff */
[----:B------:R-:W-:Y:S02]  /*6eb0*/  @P0 IADD3.X R3, R179, UR4, RZ, P1, !PT ;  /* 0x00000004b3030c10 */ /* 0x000fe40008ffe4ff */
[C---:B-1----:R-:W-:Y:S04]  /*6ec0*/  @P0 LEA R132, P1, R0.reuse, c[0x0][0x1c8], 0x1 ;  /* 0x0000720000840a11 */ /* 0x042fe800078208ff */
[----:B------:R-:W-:Y:S02]  /*6ed0*/  @P0 LEA.HI.X R133, R0, c[0x0][0x1cc], R3, 0x1, P1 ;  /* 0x0000730000850a11 */ /* 0x000fe400008f0c03 */
[----:B------:R-:W-:Y:S03]  /*6ee0*/  @P0 IADD3 R0, P1, R173, UR20, RZ ;  /* 0x00000014ad000c10 */ /* 0x000fe6000ff3e0ff */
[----:B------:R1:W-:Y:S01]  /*6ef0*/  @P0 LDGSTS.E.BYPASS.LTC128B.128 [R177+0x11100], [R132.64], !P6 ;  /* 0x1110000084b10fae */ /* 0x0003e2000f101d50 */
        /* <DEDUP_REMOVED lines=12> */
[----:B------:R-:W-:Y:S05]  /*6fc0*/  @P0 LEA.HI.X R133, R0, c[0x0][0x1cc], R3, 0x1, P1 ;  /* 0x0000730000850a11 */ /* 0x000fea00008f0c03 */
[----:B------:R1:W-:Y:S04]  /*6fd0*/  @P0 LDGSTS.E.BYPASS.LTC128B.128 [R177+0x15900], [R132.64], !P4 ;  /* 0x1590000084b10fae */ /* 0x0003e8000e101d50 */
.L_x_348:
[----:B------:R-:W2:Y:S01]  /*6fe0*/  LDL R3, [R1+0x78] ;  /* 0x0000780001037983 */ /* 0x000ea20000100800 */
[----:B------:R-:W-:Y:S02]  /*6ff0*/  UISETP.NE.AND UP1, UPT, UR14, URZ, UPT ;  /* 0x0000003f0e00728c */ /* 0x000fe4000bf25270 */
[----:B------:R-:W-:Y:S01]  /*7000*/  UIMAD UR4, UR8, -0x30, URZ ;  /* 0xffffffd0080478a4 */ /* 0x000fe2000f8e023f */
[----:B------:R-:W3:Y:S01]  /*7010*/  LDL R171, [R1+0x74] ;  /* 0x0000740001ab7983 */ /* 0x000ee20000100800 */
[----:B------:R-:W-:Y:S02]  /*7020*/  UISETP.NE.AND UP0, UPT, UR13, URZ, UPT ;  /* 0x0000003f0d00728c */ /* 0x000fe4000bf05270 */
[----:B------:R-:W-:Y:S01]  /*7030*/  PLOP3.LUT P1, PT, PT, PT, UP1, 0x80, 0x0 ;  /* 0x000000000000781c */ /* 0x000fe20003f2f018 */
[----:B------:R-:W0:Y:S01]  /*7040*/  LDGDEPBAR ;  /* 0x00000000000079af */ /* 0x000e220000000000 */
[----:B------:R-:W-:Y:S11]  /*7050*/  PLOP3.LUT P0, PT, PT, PT, UP1, 0x80, 0x0 ;  /* 0x000000000000781c */ /* 0x000ff60003f0f018 */
[----:B--2---:R-:W-:Y:S04]  /*7060*/  @P1 IMAD.HI.U32 R0, R3, c[0x0][0x2c8], RZ ;  /* 0x0000b20003001a27 */ /* 0x004fe800078e00ff */
[----:B-1----:R-:W-:Y:S01]  /*7070*/  IMAD.MOV.U32 R133, RZ, RZ, R3 ;  /* 0x000000ffff857224 */ /* 0x002fe200078e0003 */
[----:B------:R-:W-:Y:S01]  /*7080*/  @P0 SHF.R.U32.HI R133, RZ, c[0x0][0x2cc], R0 ;  /* 0x0000b300ff850a19 */ /* 0x000fe20000011600 */
[----:B------:R-:W-:Y:S01]  /*7090*/  IMAD.U32 R0, RZ, RZ, UR4 ;  /* 0x00000004ff007e24 */ /* 0x000fe2000f8e00ff */
[----:B------:R-:W-:Y:S03]  /*70a0*/  PLOP3.LUT P0, PT, PT, PT, UP0, 0x40, 0x0 ;  /* 0x000000000000781c */ /* 0x000fe60003f0e808 */
[----:B------:R-:W1:Y:S01]  /*70b0*/  SHFL.IDX PT, R132, R133, RZ, 0x1c1f ;  /* 0x001c1fff85847589 */ /* 0x000e6200000e0000 */
[----:B---3--:R-:W-:Y:S04]  /*70c0*/  IADD3 R0, -R171, 0x1, R0 ;  /* 0x00000001ab007810 */ /* 0x008fe80007ffe100 */
[----:B------:R-:W-:Y:S04]  /*70d0*/  IADD3 R0, R0, c[0x0][0x1d0], RZ ;  /* 0x0000740000007a10 */ /* 0x000fe80007ffe0ff */
[----:B------:R-:W-:Y:S04]  /*70e0*/  IADD3 R0, R0, -c[0x0][0x168], RZ ;  /* 0x80005a0000007a10 */ /* 0x000fe80007ffe0ff */
[C---:B------:R-:W-:Y:S02]  /*70f0*/  IADD3 R169, R0.reuse, c[0x0][0x328], RZ ;  /* 0x0000ca0000a97a10 */ /* 0x040fe40007ffe0ff */
[----:B------:R-:W-:Y:S03]  /*7100*/  IADD3 R168, R0, UR7, RZ ;  /* 0x0000000700a87c10 */ /* 0x000fe6000fffe0ff */
[----:B-1----:R-:W-:Y:S02]  /*7110*/  IMAD.IADD R3, R169, 0x1, R132 ;  /* 0x00000001a9037824 */ /* 0x002fe400078e0284 */
[----:B------:R-:W-:Y:S01]  /*7120*/  IMAD.IADD R0, R132, 0x1, R168 ;  /* 0x0000000184007824 */ /* 0x000fe200078e02a8 */
[----:B------:R-:W-:-:S05]  /*7130*/  @P0 BRA `(.L_x_349) ;  /* 0x0000019000000947 */ /* 0x000fca0003800000 */
[----:B------:R-:W-:Y:S01]  /*7140*/  IADD3 R132, R132, c[0x0][0x1d0], RZ ;  /* 0x0000740084847a10 */ /* 0x000fe20007ffe0ff */
[----:B------:R-:W-:Y:S03]  /*7150*/  BSSY B0, `(.L_x_350) ;  /* 0x0000012000007945 */ /* 0x000fe60003800000 */
[----:B------:R-:W-:Y:S04]  /*7160*/  IADD3 R132, R132, -c[0x0][0x168], RZ ;  /* 0x80005a0084847a10 */ /* 0x000fe80007ffe0ff */
[----:B------:R-:W-:Y:S11]  /*7170*/  ISETP.GT.AND P0, PT, R132, -0x1, PT ;  /* 0xffffffff8400780c */ /* 0x000ff60003f04270 */
[----:B------:R-:W-:Y:S02]  /*7180*/  @!UPT UIADD3 URZ, URZ, URZ, URZ ;  /* 0x0000003f3f3ff290 */ /* 0x000fe4000fffe03f */
[----:B------:R-:W-:-:S05]  /*7190*/  @P0 BRA `(.L_x_351) ;  /* 0x0000008000000947 */ /* 0x000fca0003800000 */
[----:B------:R-:W-:Y:S01]  /*71a0*/  LOP3.LUT R132, RZ, R132, RZ, 0x33, !PT ;  /* 0x00000084ff847212 */ /* 0x000fe200078e33ff */
[----:B------:R-:W-:Y:S05]  /*71b0*/  IMAD.MOV.U32 R170, RZ, RZ, c[0x0][0x32c] ;  /* 0x0000cb00ffaa7624 */ /* 0x000fea00078e00ff */
[----:B------:R-:W-:Y:S11]  /*71c0*/  ISETP.NE.AND P0, PT, R170, 0x1, PT ;  /* 0x00000001aa00780c */ /* 0x000ff60003f05270 */
[----:B------:R-:W-:Y:S02]  /*71d0*/  @!UPT UIADD3 URZ, URZ, URZ, URZ ;  /* 0x0000003f3f3ff290 */ /* 0x000fe4000fffe03f */
[----:B------:R-:W-:Y:S05]  /*71e0*/  @P0 IMAD.HI.U32 R170, R132, c[0x0][0x330], RZ ;  /* 0x0000cc0084aa0a27 */ /* 0x000fea00078e00ff */
[----:B------:R-:W-:Y:S04]  /*71f0*/  @P0 SHF.R.U32.HI R132, RZ, c[0x0][0x334], R170 ;  /* 0x0000cd00ff840a19 */ /* 0x000fe800000116aa */
[----:B------:R-:W-:Y:S01]  /*7200*/  LOP3.LUT R132, RZ, R132, RZ, 0x33, !PT ;  /* 0x00000084ff847212 */ /* 0x000fe200078e33ff */
[----:B------:R-:W-:-:S05]  /*7210*/  BRA `(.L_x_352) ;  /* 0x0000005000007947 */ /* 0x000fca0003800000 */
.L_x_351:
[----:B------:R-:W-:Y:S04]  /*7220*/  MOV R170, c[0x0][0x32c] ;  /* 0x0000cb0000aa7a02 */ /* 0x000fe80000000f00 */
[----:B------:R-:W-:Y:S11]  /*7230*/  ISETP.NE.AND P0, PT, R170, 0x1, PT ;  /* 0x00000001aa00780c */ /* 0x000ff60003f05270 */
[----:B------:R-:W-:Y:S02]  /*7240*/  @!UPT UIADD3 URZ, URZ, URZ, URZ ;  /* 0x0000003f3f3ff290 */ /* 0x000fe4000fffe03f */
[----:B------:R-:W-:Y:S05]  /*7250*/  @P0 IMAD.HI.U32 R170, R132, c[0x0][0x330], RZ ;  /* 0x0000cc0084aa0a27 */ /* 0x000fea00078e00ff */
[----:B------:R-:W-:Y:S02]  /*7260*/  @P0 SHF.R.U32.HI R132, RZ, c[0x0][0x334], R170 ;  /* 0x0000cd00ff840a19 */ /* 0x000fe400000116aa */
.L_x_352:
[----:B------:R-:W-:Y:S05]  /*7270*/  BSYNC B0 ;  /* 0x0000000000007941 */ /* 0x000fea0003800000 */
.L_x_350:
[----:B------:R-:W-:Y:S05]  /*7280*/  IADD3 R170, -R171, UR4, RZ ;  /* 0x00000004abaa7c10 */ /* 0x000fea000fffe1ff */
[----:B------:R-:W-:Y:S05]  /*7290*/  IMAD R132, R132, c[0x0][0x32c], R170 ;  /* 0x0000cb0084847a24 */ /* 0x000fea00078e02aa */
[----:B------:R-:W-:Y:S02]  /*72a0*/  IMNMX R0, R0, R132, !PT ;  /* 0x0000008400007217 */ /* 0x000fe40007800200 */
[----:B------:R-:W-:Y:S04]  /*72b0*/  IADD3 R132, R132, c[0x0][0x32c], RZ ;  /* 0x0000cb0084847a10 */ /* 0x000fe80007ffe0ff */
[----:B------:R-:W-:Y:S02]  /*72c0*/  IMNMX R3, R3, R132, PT ;  /* 0x0000008403037217 */ /* 0x000fe40003800200 */
.L_x_349:
[----:B------:R-:W-:Y:S02]  /*72d0*/  UISETP.GE.AND UP1, UPT, UR4, 0x1, UPT ;  /* 0x000000010400788c */ /* 0x000fe4000bf26270 */
        /* <DEDUP_REMOVED lines=29> */
[----:B------:R-:W1:Y:S01]  /*74b0*/  SHFL.IDX PT, R5, R133, 0x1, 0x1c1f ;  /* 0x003c1f0085057f89 */ /* 0x000e6200000e0000 */
[----:B------:R-:W-:Y:S01]  /*74c0*/  FSEL R8, R8, -INF , !P1 ;  /* 0xff80000008087808 */ /* 0x000fe20004800000 */
[----:B------:R-:W-:Y:S01]  /*74d0*/  UP2UR UR21, UPR, URZ, 0x40 ;  /* 0x000000403f157883 */ /* 0x000fe20008000000 */
[----:B------:R-:W-:Y:S01]  /*74e0*/  PLOP3.LUT P1, PT, PT, PT, UP0, 0x40, 0x0 ;  /* 0x000000000000781c */ /* 0x000fe20003f2e808 */
[----:B------:R-:W-:Y:S01]  /*74f0*/  UISETP.GE.AND UP0, UPT, UR4, 0x2a, UPT ;  /* 0x0000002a0400788c */ /* 0x000fe2000bf06270 */
[----:B------:R-:W-:Y:S02]  /*7500*/  FSEL R9, R9, -INF , !P0 ;  /* 0xff80000009097808 */ /* 0x000fe40004000000 */
[----:B------:R-:W-:Y:S01]  /*7510*/  PLOP3.LUT P0, PT, PT, PT, UP6, 0x40, 0x0 ;  /* 0x000000000000781c */ /* 0x000fe20003f0e868 */
[----:B------:R-:W-:Y:S01]  /*7520*/  UISETP.NE.AND UP6, UPT, UR13, URZ, UPT ;  /* 0x0000003f0d00728c */ /* 0x000fe2000bfc5270 */
[C---:B------:R-:W-:Y:S02]  /*7530*/  ISETP.GT.AND P1, PT, R0.reuse, 0x10, P1 ;  /* 0x000000100000780c */ /* 0x040fe40000f24270 */
[----:B------:R-:W-:Y:S02]  /*7540*/  ISETP.GT.AND P0, PT, R0, 0x11, P0 ;  /* 0x000000110000780c */ /* 0x000fe40000704270 */
[C---:B------:R-:W-:Y:S02]  /*7550*/  ISETP.LT.OR P1, PT, R3.reuse, 0x11, P1 ;  /* 0x000000110300780c */ /* 0x040fe40000f21670 */
[----:B------:R-:W-:Y:S02]  /*7560*/  ISETP.LT.OR P0, PT, R3, 0x12, P0 ;  /* 0x000000120300780c */ /* 0x000fe40000701670 */
[----:B------:R-:W-:Y:S02]  /*7570*/  FSEL R12, R12, -INF , !P1 ;  /* 0xff8000000c0c7808 */ /* 0x000fe40004800000 */
[----:B------:R-:W-:Y:S02]  /*7580*/  PLOP3.LUT P1, PT, PT, PT, UP5, 0x40, 0x0 ;  /* 0x000000000000781c */ /* 0x000fe40003f2e858 */
[----:B------:R-:W-:Y:S02]  /*7590*/  FSEL R13, R13, -INF , !P0 ;  /* 0xff8000000d0d7808 */ /* 0x000fe40004000000 */
[----:B------:R-:W-:Y:S01]  /*75a0*/  PLOP3.LUT P0, PT, PT, PT, UP4, 0x40, 0x0 ;  /* 0x000000000000781c */ /* 0x000fe20003f0e848 */
[--C-:B-1----:R-:W-:Y:S01]  /*75b0*/  IMAD.IADD R4, R169, 0x1, R5.reuse ;  /* 0x00000001a9047824 */ /* 0x102fe200078e0205 */
[C---:B------:R-:W-:Y:S02]  /*75c0*/  ISETP.GT.AND P1, PT, R0.reuse, 0x18, P1 ;  /* 0x000000180000780c */ /* 0x040fe40000f24270 */
[----:B------:R-:W-:Y:S02]  /*75d0*/  ISETP.GT.AND P0, PT, R0, 0x19, P0 ;  /* 0x000000190000780c */ /* 0x000fe40000704270 */
[C---:B------:R-:W-:Y:S02]  /*75e0*/  ISETP.LT.OR P1, PT, R3.reuse, 0x19, P1 ;  /* 0x000000190300780c */ /* 0x040fe40000f21670 */
[----:B------:R-:W-:Y:S02]  /*75f0*/  ISETP.LT.OR P0, PT, R3, 0x1a, P0 ;  /* 0x0000001a0300780c */ /* 0x000fe40000701670 */
[----:B------:R-:W-:Y:S02]  /*7600*/  FSEL R16, R16, -INF , !P1 ;  /* 0xff80000010107808 */ /* 0x000fe40004800000 */
[----:B------:R-:W-:Y:S02]  /*7610*/  PLOP3.LUT P1, PT, PT, PT, UP3, 0x40, 0x0 ;  /* 0x000000000000781c */ /* 0x000fe40003f2e838 */
[----:B------:R-:W-:Y:S02]  /*7620*/  FSEL R17, R17, -INF , !P0 ;  /* 0xff80000011117808 */ /* 0x000fe40004000000 */
[----:B------:R-:W-:Y:S02]  /*7630*/  PLOP3.LUT P0, PT, PT, PT, UP2, 0x40, 0x0 ;  /* 0x000000000000781c */ /* 0x000fe40003f0e828 */
        /* <DEDUP_REMOVED lines=11> */
[----:B------:R-:W-:Y:S01]  /*76f0*/  ISETP.LT.OR P1, PT, R3, 0x2a, P0 ;  /* 0x0000002a0300780c */ /* 0x000fe20000721670 */
[----:B------:R-:W-:Y:S01]  /*7700*/  IMAD.IADD R3, R168, 0x1, R5 ;  /* 0x00000001a8037824 */ /* 0x000fe200078e0205 */
[----:B------:R-:W-:Y:S01]  /*7710*/  PLOP3.LUT P0, PT, PT, PT, UP6, 0x40, 0x0 ;  /* 0x000000000000781c */ /* 0x000fe20003f0e868 */
[----:B------:R-:W-:Y:S01]  /*7720*/  UISETP.NE.AND UP6, UPT, UR21, URZ, UPT ;  /* 0x0000003f1500728c */ /* 0x000fe2000bfc5270 */
[----:B------:R-:W-:Y:S02]  /*7730*/  FSEL R24, R24, -INF , !P2 ;  /* 0xff80000018187808 */ /* 0x000fe40005000000 */
[----:B------:R-:W-:Y:S09]  /*7740*/  FSEL R25, R25, -INF , !P1 ;  /* 0xff80000019197808 */ /* 0x000ff20004800000 */
        /* <DEDUP_REMOVED lines=15> */
.L_x_355:
[----:B------:R-:W-:Y:S04]  /*7840*/  MOV R5, c[0x0][0x32c] ;  /* 0x0000cb0000057a02 */ /* 0x000fe80000000f00 */
[----:B------:R-:W-:Y:S11]  /*7850*/  ISETP.NE.AND P0, PT, R5, 0x1, PT ;  /* 0x000000010500780c */ /* 0x000ff60003f05270 */
[----:B------:R-:W-:Y:S02]  /*7860*/  @!UPT UIADD3 URZ, URZ, URZ, URZ ;  /* 0x0000003f3f3ff290 */ /* 0x000fe4000fffe03f */
[----:B------:R-:W-:Y:S05]  /*7870*/  @P0 IMAD.HI.U32 R5, R0, c[0x0][0x330], RZ ;  /* 0x0000cc0000050a27 */ /* 0x000fea00078e00ff */
[----:B------:R-:W-:Y:S02]  /*7880*/  @P0 SHF.R.U32.HI R0, RZ, c[0x0][0x334], R5 ;  /* 0x0000cd00ff000a19 */ /* 0x000fe40000011605 */
.L_x_356:
[----:B------:R-:W-:Y:S05]  /*7890*/  BSYNC B0 ;  /* 0x0000000000007941 */ /* 0x000fea0003800000 */
.L_x_354:
[----:B------:R-:W-:Y:S05]  /*78a0*/  IADD3 R5, -R171, UR4, RZ ;  /* 0x00000004ab057c10 */ /* 0x000fea000fffe1ff */
[----:B------:R-:W-:Y:S05]  /*78b0*/  IMAD R0, R0, c[0x0][0x32c], R5 ;  /* 0x0000cb0000007a24 */ /* 0x000fea00078e0205 */
[----:B------:R-:W-:Y:S02]  /*78c0*/  IMNMX R3, R3, R0, !PT ;  /* 0x0000000003037217 */ /* 0x000fe40007800200 */
[----:B------:R-:W-:Y:S04]  /*78d0*/  IADD3 R0, R0, c[0x0][0x32c], RZ ;  /* 0x0000cb0000007a10 */ /* 0x000fe80007ffe0ff */
[----:B------:R-:W-:Y:S02]  /*78e0*/  IMNMX R4, R4, R0, PT ;  /* 0x0000000004047217 */ /* 0x000fe40003800200 */
.L_x_353:
[----:B------:R-:W-:Y:S01]  /*78f0*/  FMNMX.FTZ R133, R132, R2, !PT ;  /* 0x0000000284857209 */ /* 0x000fe20007810000 */
[----:B------:R-:W-:Y:S02]  /*7900*/  UP2UR UR4, UPR, URZ, 0x10 ;  /* 0x000000103f047883 */ /* 0x000fe40008000000 */
[----:B------:R-:W-:Y:S01]  /*7910*/  UISETP.NE.AND UP4, UPT, UR20, URZ, UPT ;  /* 0x0000003f1400728c */ /* 0x000fe2000bf85270 */
[----:B------:R-:W-:Y:S01]  /*7920*/  FMNMX.FTZ R133, R170, R133, !PT ;  /* 0x00000085aa857209 */ /* 0x000fe20007810000 */
[----:B------:R-:W-:Y:S02]  /*7930*/  UP2UR UR20, UPR, URZ, 0x8 ;  /* 0x000000083f147883 */ /* 0x000fe40008000000 */
[----:B------:R-:W-:Y:S01]  /*7940*/  UISETP.NE.AND UP3, UPT, UR19, URZ, UPT ;  /* 0x0000003f1300728c */ /* 0x000fe2000bf65270 */
[----:B------:R-:W-:Y:S01]  /*7950*/  FMNMX.FTZ R133, R8, R133, !PT ;  /* 0x0000008508857209 */ /* 0x000fe20007810000 */
[----:B------:R-:W-:Y:S02]  /*7960*/  UP2UR UR19, UPR, URZ, 0x4 ;  /* 0x000000043f137883 */ /* 0x000fe40008000000 */
[----:B------:R-:W-:Y:S01]  /*7970*/  UISETP.NE.AND UP2, UPT, UR18, URZ, UPT ;  /* 0x0000003f1200728c */ /* 0x000fe2000bf45270 */
[----:B------:R-:W-:Y:S01]  /*7980*/  FMNMX.FTZ R133, R9, R133, !PT ;  /* 0x0000008509857209 */ /* 0x000fe20007810000 */
[----:B------:R-:W-:Y:S01]  /*7990*/  UP2UR UR18, UPR, URZ, 0x2 ;  /* 0x000000023f127883 */ /* 0x000fe20008000000 */
[----:B------:R-:W-:Y:S01]  /*79a0*/  PLOP3.LUT P2, PT, PT, PT, UP3, 0x40, 0x0 ;  /* 0x000000000000781c */ /* 0x000fe20003f4e838 */
[----:B------:R-:W-:Y:S01]  /*79b0*/  UISETP.NE.AND UP1, UPT, UR11, URZ, UPT ;  /* 0x0000003f0b00728c */ /* 0x000fe2000bf25270 */
[----:B------:R-:W-:Y:S01]  /*79c0*/  FMNMX.FTZ R133, R12, R133, !PT ;  /* 0x000000850c857209 */ /* 0x000fe20007810000 */
[----:B------:R-:W-:Y:S01]  /*79d0*/  UP2UR UR11, UPR, URZ, 0x1 ;  /* 0x000000013f0b7883 */ /* 0x000fe20008000000 */
[----:B------:R-:W-:Y:S01]  /*79e0*/  PLOP3.LUT P1, PT, PT, PT, UP2, 0x40, 0x0 ;  /* 0x000000000000781c */ /* 0x000fe20003f2e828 */
[----:B------:R-:W-:Y:S01]  /*79f0*/  UISETP.NE.AND UP0, UPT, UR5, URZ, UPT ;  /* 0x0000003f0500728c */ /* 0x000fe2000bf05270 */
[----:B------:R-:W-:Y:S01]  /*7a00*/  FMNMX.FTZ R133, R13, R133, !PT ;  /* 0x000000850d857209 */ /* 0x000fe20007810000 */
[----:B------:R-:W-:Y:S02]  /*7a10*/  UISETP.NE.AND UP3, UPT, UR20, URZ, UPT ;  /* 0x0000003f1400728c */ /* 0x000fe4000bf65270 */
[----:B------:R-:W-:Y:S01]  /*7a20*/  UISETP.NE.AND UP2, UPT, UR19, URZ, UPT ;  /* 0x0000003f1300728c */ /* 0x000fe2000bf45270 */
        /* <DEDUP_REMOVED lines=9> */
[----:B-1----:R-:W-:Y:S04]  /*7ac0*/  FMNMX.FTZ R133, R133, R0, !PT ;  /* 0x0000000085857209 */ /* 0x002fe80007810000 */
[C---:B------:R-:W-:Y:S04]  /*7ad0*/  FSETP.NEU.FTZ.AND P0, PT, R133.reuse, -INF , PT ;  /* 0xff8000008500780b */ /* 0x040fe80003f1d000 */
[C---:B------:R-:W-:Y:S05]  /*7ae0*/  FSEL R0, R133.reuse, RZ, P0 ;  /* 0x000000ff85007208 */ /* 0x040fea0000000000 */
[----:B------:R-:W-:Y:S02]  /*7af0*/  FADD.FTZ R0, -R0, R2 ;  /* 0x0000000200007221 */ /* 0x000fe40000010100 */
[----:B------:R-:W-:Y:S02]  /*7b00*/  FMUL.FTZ R2, R133, c[0x0][0x2d0] ;  /* 0x0000b40085027a20 */ /* 0x000fe40000410000 */
[----:B------:R-:W-:Y:S03]  /*7b10*/  FMUL.FTZ R0, R0, c[0x0][0x2d0] ;  /* 0x0000b40000007a20 */ /* 0x000fe60000410000 */
[----:B------:R-:W-:Y:S02]  /*7b20*/  FSEL R2, R2, RZ, P0 ;  /* 0x000000ff02027208 */ /* 0x000fe40000000000 */
[----:B------:R-:W-:Y:S01]  /*7b30*/  PLOP3.LUT P0, PT, PT, PT, UP4, 0x40, 0x0 ;  /* 0x000000000000781c */ /* 0x000fe20003f0e848 */
[----:B------:R-:W-:Y:S02]  /*7b40*/  UISETP.NE.AND UP4, UPT, UR4, URZ, UPT ;  /* 0x0000003f0400728c */ /* 0x000fe4000bf85270 */
[--C-:B------:R-:W-:Y:S01]  /*7b50*/  FFMA.FTZ R5, R12, c[0x0][0x2d0], -R2.reuse ;  /* 0x0000b4000c057a23 */ /* 0x100fe20000010802 */
[----:B------:R-:W-:Y:S01]  /*7b60*/  ISETP.GT.AND P0, PT, R3, RZ, P0 ;  /* 0x000000ff0300720c */ /* 0x000fe20000704270 */
[----:B------:R-:W2:Y:S01]  /*7b70*/  LDL.LU R12, [R1+0x14] ;  /* 0x00001400010c7983 */ /* 0x000ea20000300800 */
[--C-:B------:R-:W-:Y:S02]  /*7b80*/  FFMA.FTZ R132, R132, c[0x0][0x2d0], -R2.reuse ;  /* 0x0000b40084847a23 */ /* 0x100fe40000010802 */
[----:B------:R-:W-:Y:S01]  /*7b90*/  ISETP.LT.OR P0, PT, R4, 0x1, P0 ;  /* 0x000000010400780c */ /* 0x000fe20000701670 */
[--C-:B------:R-:W-:Y:S02]  /*7ba0*/  FFMA.FTZ R21, R21, c[0x0][0x2d0], -R2.reuse ;  /* 0x0000b40015157a23 */ /* 0x100fe40000010802 */
[--C-:B------:R-:W-:Y:S01]  /*7bb0*/  FFMA.FTZ R24, R24, c[0x0][0x2d0], -R2.reuse ;  /* 0x0000b40018187a23 */ /* 0x100fe20000010802 */
[----:B------:R-:W-:Y:S01]  /*7bc0*/  FSEL R6, R6, -INF , !P0 ;  /* 0xff80000006067808 */ /* 0x000fe20004000000 */
[--C-:B------:R-:W-:Y:S01]  /*7bd0*/  FFMA.FTZ R25, R25, c[0x0][0x2d0], -R2.reuse ;  /* 0x0000b40019197a23 */ /* 0x100fe20000010802 */
[----:B------:R-:W-:Y:S01]  /*7be0*/  ISETP.GT.AND P0, PT, R3, 0x1, P2 ;  /* 0x000000010300780c */ /* 0x000fe20001704270 */
[--C-:B------:R-:W-:Y:S01]  /*7bf0*/  FFMA.FTZ R170, R170, c[0x0][0x2d0], -R2.reuse ;  /* 0x0000b400aaaa7a23 */ /* 0x100fe20000010802 */
[----:B------:R-:W-:Y:S01]  /*7c00*/  PLOP3.LUT P2, PT, PT, PT, UP1, 0x40, 0x0 ;  /* 0x000000000000781c */ /* 0x000fe20003f4e818 */
[--C-:B------:R-:W-:Y:S01]  /*7c10*/  FFMA.FTZ R8, R8, c[0x0][0x2d0], -R2.reuse ;  /* 0x0000b40008087a23 */ /* 0x100fe20000010802 */
[----:B------:R-:W-:Y:S01]  /*7c20*/  ISETP.LT.OR P0, PT, R4, 0x2, P0 ;  /* 0x000000020400780c */ /* 0x000fe20000701670 */
[--C-:B------:R-:W-:Y:S01]  /*7c30*/  FFMA.FTZ R9, R9, c[0x0][0x2d0], -R2.reuse ;  /* 0x0000b40009097a23 */ /* 0x100fe20000010802 */
[----:B------:R-:W-:Y:S01]  /*7c40*/  MUFU.EX2 R132, R132 ;  /* 0x0000008400847308 */ /* 0x000fe20000000800 */
[--C-:B------:R-:W-:Y:S01]  /*7c50*/  FFMA.FTZ R176, R13, c[0x0][0x2d0], -R2.reuse ;  /* 0x0000b4000db07a23 */ /* 0x100fe20000010802 */
[----:B------:R-:W-:Y:S01]  /*7c60*/  FSEL R7, R7, -INF , !P0 ;  /* 0xff80000007077808 */ /* 0x000fe20004000000 */
[--C-:B------:R-:W-:Y:S01]  /*7c70*/  FFMA.FTZ R179, R16, c[0x0][0x2d0], -R2.reuse ;  /* 0x0000b40010b37a23 */ /* 0x100fe20000010802 */
[----:B------:R-:W-:Y:S01]  /*7c80*/  ISETP.GT.AND P0, PT, R3, 0x8, P1 ;  /* 0x000000080300780c */ /* 0x000fe20000f04270 */
[--C-:B------:R-:W-:Y:S01]  /*7c90*/  FFMA.FTZ R17, R17, c[0x0][0x2d0], -R2.reuse ;  /* 0x0000b40011117a23 */ /* 0x100fe20000010802 */
[----:B------:R-:W-:Y:S01]  /*7ca0*/  PLOP3.LUT P1, PT, PT, PT, UP0, 0x40, 0x0 ;  /* 0x000000000000781c */ /* 0x000fe20003f2e808 */
[----:B------:R-:W-:Y:S01]  /*7cb0*/  FFMA.FTZ R169, R20, c[0x0][0x2d0], -R2 ;  /* 0x0000b40014a97a23 */ /* 0x000fe20000010802 */
[----:B------:R-:W-:Y:S01]  /*7cc0*/  ISETP.LT.OR P0, PT, R4, 0x9, P0 ;  /* 0x000000090400780c */ /* 0x000fe20000701670 */
[----:B------:R-:W-:Y:S01]  /*7cd0*/  UISETP.NE.AND UP1, UPT, UR18, URZ, UPT ;  /* 0x0000003f1200728c */ /* 0x000fe2000bf25270 */
[----:B------:R-:W1:Y:S01]  /*7ce0*/  MUFU.EX2 R2, R0 ;  /* 0x0000000000027308 */ /* 0x000e620000000800 */
[----:B------:R-:W-:Y:S01]  /*7cf0*/  UISETP.NE.AND UP0, UPT, UR11, URZ, UPT ;  /* 0x0000003f0b00728c */ /* 0x000fe2000bf05270 */
[----:B------:R-:W-:Y:S02]  /*7d00*/  FSEL R10, R10, -INF , !P0 ;  /* 0xff8000000a0a7808 */ /* 0x000fe40004000000 */
[----:B------:R-:W-:Y:S02]  /*7d10*/  ISETP.GT.AND P0, PT, R3, 0x9, P2 ;  /* 0x000000090300780c */ /* 0x000fe40001704270 */
[----:B------:R-:W-:Y:S02]  /*7d20*/  PLOP3.LUT P2, PT, PT, PT, UP6, 0x40, 0x0 ;  /* 0x000000000000781c */ /* 0x000fe40003f4e868 */
[C---:B------:R-:W-:Y:S02]  /*7d30*/  ISETP.LT.OR P0, PT, R4.reuse, 0xa, P0 ;  /* 0x0000000a0400780c */ /* 0x040fe40000701670 */
[----:B------:R-:W-:Y:S02]  /*7d40*/  MUFU.EX2 R168, R170 ;  /* 0x000000aa00a87308 */ /* 0x000fe40000000800 */
[----:B------:R-:W-:Y:S02]  /*7d50*/  FSEL R171, R11, -INF , !P0 ;  /* 0xff8000000bab7808 */ /* 0x000fe40004000000 */
[C---:B------:R-:W-:Y:S02]  /*7d60*/  ISETP.GT.AND P0, PT, R3.reuse, 0x10, P1 ;  /* 0x000000100300780c */ /* 0x040fe40000f04270 */
[----:B------:R-:W-:Y:S02]  /*7d70*/  PLOP3.LUT P1, PT, PT, PT, UP5, 0x40, 0x0 ;  /* 0x000000000000781c */ /* 0x000fe40003f2e858 */
[----:B------:R-:W-:Y:S02]  /*7d80*/  ISETP.LT.OR P0, PT, R4, 0x11, P0 ;  /* 0x000000110400780c */ /* 0x000fe40000701670 */
[C---:B------:R-:W-:Y:S01]  /*7d90*/  ISETP.GT.AND P1, PT, R3.reuse, 0x18, P1 ;  /* 0x000000180300780c */ /* 0x040fe20000f24270 */
[----:B------:R-:W-:Y:S01]  /*7da0*/  MUFU.EX2 R8, R8 ;  /* 0x0000000800087308 */ /* 0x000fe20000000800 */
[----:B------:R-:W-:Y:S02]  /*7db0*/  FSEL R173, R14, -INF , !P0 ;  /* 0xff8000000ead7808 */ /* 0x000fe40004000000 */
[----:B------:R-:W-:Y:S01]  /*7dc0*/  ISETP.GT.AND P0, PT, R3, 0x11, P2 ;  /* 0x000000110300780c */ /* 0x000fe20001704270 */
[----:B-1----:R-:W-:Y:S01]  /*7dd0*/  FMUL.FTZ R16, R2, R144 ;  /* 0x0000009002107220 */ /* 0x002fe20000410000 */
[----:B------:R-:W-:Y:S01]  /*7de0*/  ISETP.LT.OR P1, PT, R4, 0x19, P1 ;  /* 0x000000190400780c */ /* 0x000fe20000f21670 */
[----:B------:R-:W-:Y:S01]  /*7df0*/  FMUL.FTZ R13, R2, R149 ;  /* 0x00000095020d7220 */ /* 0x000fe20000410000 */
[----:B------:R-:W-:Y:S01]  /*7e00*/  ISETP.LT.OR P0, PT, R4, 0x12, P0 ;  /* 0x000000120400780c */ /* 0x000fe20000701670 */
[----:B------:R-:W-:Y:S01]  /*7e10*/  FMUL.FTZ R20, R2, R140 ;  /* 0x0000008c02147220 */ /* 0x000fe20000410000 */
[----:B------:R-:W-:Y:S01]  /*7e20*/  FSEL R174, R18, -INF , !P1 ;  /* 0xff80000012ae7808 */ /* 0x000fe20004800000 */
[----:B------:R-:W1:Y:S01]  /*7e30*/  MUFU.EX2 R9, R9 ;  /* 0x0000000900097308 */ /* 0x000e620000000800 */
[----:B------:R-:W-:Y:S01]  /*7e40*/  FSEL R172, R15, -INF , !P0 ;  /* 0xff8000000fac7808 */ /* 0x000fe20004000000 */
[C---:B------:R-:W-:Y:S01]  /*7e50*/  FMUL.FTZ R28, R2.reuse, R28 ;  /* 0x0000001c021c7220 */ /* 0x040fe20000410000 */
[----:B------:R-:W-:Y:S01]  /*7e60*/  PLOP3.LUT P0, PT, PT, PT, UP4, 0x40, 0x0 ;  /* 0x000000000000781c */ /* 0x000fe20003f0e848 */
[C---:B------:R-:W-:Y:S01]  /*7e70*/  FMUL.FTZ R29, R2.reuse, R29 ;  /* 0x0000001d021d7220 */ /* 0x040fe20000410000 */
[----:B------:R-:W-:Y:S01]  /*7e80*/  PLOP3.LUT P1, PT, PT, PT, UP3, 0x40, 0x0 ;  /* 0x000000000000781c */ /* 0x000fe20003f2e838 */
[C---:B------:R-:W-:Y:S01]  /*7e90*/  FMUL.FTZ R32, R2.reuse, R32 ;  /* 0x0000002002207220 */ /* 0x040fe20000410000 */
[C---:B------:R-:W-:Y:S01]  /*7ea0*/  ISETP.GT.AND P0, PT, R3.reuse, 0x19, P0 ;  /* 0x000000190300780c */ /* 0x040fe20000704270 */
[C---:B------:R-:W-:Y:S01]  /*7eb0*/  FMUL.FTZ R33, R2.reuse, R33 ;  /* 0x0000002102217220 */ /* 0x040fe20000410000 */
[----:B------:R-:W-:Y:S01]  /*7ec0*/  ISETP.GT.AND P1, PT, R3, 0x20, P1 ;  /* 0x000000200300780c */ /* 0x000fe20000f24270 */
[----:B------:R-:W-:Y:S01]  /*7ed0*/  FMUL.FTZ R36, R2, R36 ;  /* 0x0000002402247220 */ /* 0x000fe20000410000 */
[----:B------:R-:W-:Y:S01]  /*7ee0*/  ISETP.LT.OR P0, PT, R4, 0x1a, P0 ;  /* 0x0000001a0400780c */ /* 0x000fe20000701670 */
[----:B------:R-:W-:Y:S01]  /*7ef0*/  FMUL.FTZ R37, R2, R37 ;  /* 0x0000002502257220 */ /* 0x000fe20000410000 */
[----:B------:R-:W-:Y:S01]  /*7f00*/  ISETP.LT.OR P1, PT, R4, 0x21, P1 ;  /* 0x000000210400780c */ /* 0x000fe20000f21670 */
[C---:B------:R-:W-:Y:S01]  /*7f10*/  FMUL.FTZ R40, R2.reuse, R40 ;  /* 0x0000002802287220 */ /* 0x040fe20000410000 */
[----:B------:R-:W-:Y:S01]  /*7f20*/  FSEL R175, R19, -INF , !P0 ;  /* 0xff80000013af7808 */ /* 0x000fe20004000000 */
[C---:B------:R-:W-:Y:S01]  /*7f30*/  FMUL.FTZ R41, R2.reuse, R41 ;  /* 0x0000002902297220 */ /* 0x040fe20000410000 */
[----:B------:R-:W-:Y:S01]  /*7f40*/  PLOP3.LUT P0, PT, PT, PT, UP2, 0x40, 0x0 ;  /* 0x000000000000781c */ /* 0x000fe20003f0e828 */
[----:B------:R-:W-:Y:S01]  /*7f50*/  FMUL.FTZ R44, R2, R44 ;  /* 0x0000002c022c7220 */ /* 0x000fe20000410000 */
[----:B------:R-:W-:Y:S01]  /*7f60*/  FSEL R177, R22, -INF , !P1 ;  /* 0xff80000016b17808 */ /* 0x000fe20004800000 */
[C---:B------:R-:W-:Y:S01]  /*7f70*/  FMUL.FTZ R45, R2.reuse, R45 ;  /* 0x0000002d022d7220 */ /* 0x040fe20000410000 */
[C---:B------:R-:W-:Y:S01]  /*7f80*/  ISETP.GT.AND P0, PT, R3.reuse, 0x21, P0 ;  /* 0x000000210300780c */ /* 0x040fe20000704270 */
[C---:B------:R-:W-:Y:S01]  /*7f90*/  FMUL.FTZ R48, R2.reuse, R48 ;  /* 0x0000003002307220 */ /* 0x040fe20000410000 */
[----:B------:R-:W-:Y:S01]  /*7fa0*/  PLOP3.LUT P1, PT, PT, PT, UP1, 0x40, 0x0 ;  /* 0x000000000000781c */ /* 0x000fe20003f2e818 */
[----:B------:R-:W-:Y:S01]  /*7fb0*/  FMUL.FTZ R49, R2, R49 ;  /* 0x0000003102317220 */ /* 0x000fe20000410000 */
[----:B------:R-:W-:Y:S01]  /*7fc0*/  ISETP.LT.OR P0, PT, R4, 0x22, P0 ;  /* 0x000000220400780c */ /* 0x000fe20000701670 */
[C---:B------:R-:W-:Y:S01]  /*7fd0*/  FMUL.FTZ R52, R2.reuse, R52 ;  /* 0x0000003402347220 */ /* 0x040fe20000410000 */
[----:B------:R-:W-:Y:S01]  /*7fe0*/  ISETP.GT.AND P1, PT, R3, 0x28, P1 ;  /* 0x000000280300780c */ /* 0x000fe20000f24270 */
[C---:B------:R-:W-:Y:S01]  /*7ff0*/  FMUL.FTZ R53, R2.reuse, R53 ;  /* 0x0000003502357220 */ /* 0x040fe20000410000 */
[----:B------:R-:W-:Y:S01]  /*8000*/  FSEL R178, R23, -INF , !P0 ;  /* 0xff80000017b27808 */ /* 0x000fe20004000000 */
[C---:B------:R-:W-:Y:S01]  /*8010*/  FMUL.FTZ R56, R2.reuse, R56 ;  /* 0x0000003802387220 */ /* 0x040fe20000410000 */
[----:B------:R-:W-:Y:S01]  /*8020*/  PLOP3.LUT P0, PT, PT, PT, UP0, 0x40, 0x0 ;  /* 0x000000000000781c */ /* 0x000fe20003f0e808 */
[----:B------:R-:W-:Y:S01]  /*8030*/  FMUL.FTZ R57, R2, R57 ;  /* 0x0000003902397220 */ /* 0x000fe20000410000 */
[----:B------:R-:W-:Y:S01]  /*8040*/  ISETP.LT.OR P1, PT, R4, 0x29, P1 ;  /* 0x000000290400780c */ /* 0x000fe20000f21670 */
[C---:B------:R-:W-:Y:S01]  /*8050*/  FMUL.FTZ R60, R2.reuse, R60 ;  /* 0x0000003c023c7220 */ /* 0x040fe20000410000 */
[----:B------:R-:W-:Y:S01]  /*8060*/  ISETP.GT.AND P0, PT, R3, 0x29, P0 ;  /* 0x000000290300780c */ /* 0x000fe20000704270 */
[C---:B------:R-:W-:Y:S01]  /*8070*/  FMUL.FTZ R61, R2.reuse, R61 ;  /* 0x0000003d023d7220 */ /* 0x040fe20000410000 */
[----:B------:R-:W-:Y:S01]  /*8080*/  MOV R15, R176 ;  /* 0x000000b0000f7202 */ /* 0x000fe20000000f00 */
[----:B------:R-:W-:Y:S01]  /*8090*/  FMUL.FTZ R64, R2, R64 ;  /* 0x0000004002407220 */ /* 0x000fe20000410000 */
[----:B------:R-:W-:Y:S01]  /*80a0*/  ISETP.LT.OR P0, PT, R4, 0x2a, P0 ;  /* 0x0000002a0400780c */ /* 0x000fe20000701670 */
[----:B------:R-:W-:Y:S01]  /*80b0*/  FMUL.FTZ R65, R2, R65 ;  /* 0x0000004102417220 */ /* 0x000fe20000410000 */
[----:B------:R-:W-:Y:S01]  /*80c0*/  FSEL R176, R26, -INF , !P1 ;  /* 0xff8000001ab07808 */ /* 0x000fe20004800000 */
[C---:B------:R-:W-:Y:S01]  /*80d0*/  FMUL.FTZ R68, R2.reuse, R68 ;  /* 0x0000004402447220 */ /* 0x040fe20000410000 */
[----:B-1----:R-:W-:Y:S01]  /*80e0*/  F2FP.PACK_AB R170, R9, R8 ;  /* 0x0000000809aa723e */ /* 0x002fe200000000ff */
[C---:B------:R-:W-:Y:S01]  /*80f0*/  FMUL.FTZ R69, R2.reuse, R69 ;  /* 0x0000004502457220 */ /* 0x040fe20000410000 */
[----:B------:R-:W-:Y:S01]  /*8100*/  MOV R14, R179 ;  /* 0x000000b3000e7202 */ /* 0x000fe20000000f00 */
        /* <DEDUP_REMOVED lines=13> */
[----:B------:R-:W-:Y:S01]  /*81e0*/  MUFU.EX2 R145, R145 ;  /* 0x0000009100917308 */ /* 0x000fe20000000800 */
[C---:B------:R-:W-:Y:S01]  /*81f0*/  FMUL.FTZ R80, R2.reuse, R80 ;  /* 0x0000005002507220 */ /* 0x040fe20000410000 */
[----:B------:R-:W-:Y:S01]  /*8200*/  UISETP.GT.AND UP0, UPT, UR8, UR10, UPT ;  /* 0x0000000a0800728c */ /* 0x000fe2000bf04270 */
[C---:B------:R-:W-:Y:S01]  /*8210*/  FMUL.FTZ R81, R2.reuse, R81 ;  /* 0x0000005102517220 */ /* 0x040fe20000410000 */
[----:B------:R-:W-:Y:S01]  /*8220*/  UIADD3 UR8, UR8, -0x1, URZ ;  /* 0xffffffff08087890 */ /* 0x000fe2000fffe03f */
        /* <DEDUP_REMOVED lines=25> */
[C---:B--2---:R-:W-:Y:S02]  /*83c0*/  FFMA.FTZ R0, R2.reuse, R12, R132 ;  /* 0x0000000c02007223 */ /* 0x044fe40000010084 */
[----:B------:R-:W-:Y:S01]  /*83d0*/  FMUL.FTZ R12, R2, R148 ;  /* 0x00000094020c7220 */ /* 0x000fe20000410000 */
[----:B------:R-:W-:Y:S01]  /*83e0*/  MOV R148, R169 ;  /* 0x000000a900947202 */ /* 0x000fe20000000f00 */
[----:B------:R-:W-:Y:S01]  /*83f0*/  FADD.FTZ R4, R168, R0 ;  /* 0x00000000a8047221 */ /* 0x000fe20000010000 */
[----:B------:R-:W-:Y:S02]  /*8400*/  FMNMX.FTZ R0, R6, R134, !PT ;  /* 0x0000008606007209 */ /* 0x000fe40007810000 */
[----:B------:R-:W-:Y:S02]  /*8410*/  F2FP.PACK_AB R168, R168, R132 ;  /* 0x00000084a8a8723e */ /* 0x000fe400000000ff */
[----:B------:R-:W-:Y:S02]  /*8420*/  FMNMX.FTZ R0, R7, R0, !PT ;  /* 0x0000000007007209 */ /* 0x000fe40007810000 */
[----:B------:R-:W-:Y:S02]  /*8430*/  FSEL R132, R27, -INF , !P0 ;  /* 0xff8000001b847808 */ /* 0x000fe40004000000 */
        /* <DEDUP_REMOVED lines=13> */
[----:B-1----:R-:W-:Y:S01]  /*8510*/  FMNMX.FTZ R3, R0, R3, !PT ;  /* 0x0000000300037209 */ /* 0x002fe20007810000 */
[----:B------:R-:W-:Y:S02]  /*8520*/  FADD.FTZ R0, R8, R4 ;  /* 0x0000000408007221 */ /* 0x000fe40000010000 */
[C---:B------:R-:W-:Y:S01]  /*8530*/  FMUL.FTZ R8, R2.reuse, R152 ;  /* 0x0000009802087220 */ /* 0x040fe20000410000 */
[----:B------:R-:W-:Y:S01]  /*8540*/  MOV R152, R21 ;  /* 0x0000001500987202 */ /* 0x000fe20000000f00 */
[C---:B------:R-:W-:Y:S01]  /*8550*/  FMUL.FTZ R21, R2.reuse, R141 ;  /* 0x0000008d02157220 */ /* 0x040fe20000410000 */
[----:B------:R-:W-:Y:S01]  /*8560*/  FSETP.NEU.FTZ.AND P0, PT, R3, -INF , PT ;  /* 0xff8000000300780b */ /* 0x000fe20003f1d000 */
[----:B------:R-:W2:Y:S01]  /*8570*/  LDL.LU R141, [R1+0x18] ;  /* 0x00001800018d7983 */ /* 0x000ea20000300800 */
[----:B------:R-:W-:Y:S02]  /*8580*/  FADD.FTZ R179, R9, R0 ;  /* 0x0000000009b37221 */ /* 0x000fe40000010000 */
[C---:B------:R-:W-:Y:S01]  /*8590*/  FSEL R0, R3.reuse, RZ, P0 ;  /* 0x000000ff03007208 */ /* 0x040fe20000000000 */
[C---:B------:R-:W-:Y:S01]  /*85a0*/  FMUL.FTZ R9, R2.reuse, R153 ;  /* 0x0000009902097220 */ /* 0x040fe20000410000 */
[----:B------:R-:W-:Y:S01]  /*85b0*/  MOV R153, R24 ;  /* 0x0000001800997202 */ /* 0x000fe20000000f00 */
[----:B------:R-:W-:Y:S01]  /*85c0*/  FMUL.FTZ R24, R2, R136 ;  /* 0x0000008802187220 */ /* 0x000fe20000410000 */
[----:B------:R-:W-:Y:S01]  /*85d0*/  MUFU.EX2 R152, R152 ;  /* 0x0000009800987308 */ /* 0x000fe20000000800 */
[----:B------:R-:W-:Y:S02]  /*85e0*/  FADD.FTZ R0, -R0, R134 ;  /* 0x0000008600007221 */ /* 0x000fe40000010100 */
[----:B------:R-:W-:Y:S02]  /*85f0*/  FMUL.FTZ R134, R3, c[0x0][0x2d0] ;  /* 0x0000b40003867a20 */ /* 0x000fe40000410000 */
[----:B------:R-:W-:Y:S02]  /*8600*/  FMUL.FTZ R0, R0, c[0x0][0x2d0] ;  /* 0x0000b40000007a20 */ /* 0x000fe40000410000 */
[----:B------:R-:W-:Y:S01]  /*8610*/  FMUL.FTZ R4, R2, R156 ;  /* 0x0000009c02047220 */ /* 0x000fe20000410000 */
[----:B------:R-:W-:Y:S02]  /*8620*/  FSEL R134, R134, RZ, P0 ;  /* 0x000000ff86867208 */ /* 0x000fe40000000000 */
[----:B------:R-:W-:Y:S01]  /*8630*/  MOV R156, R14 ;  /* 0x0000000e009c7202 */ /* 0x000fe20000000f00 */
[----:B------:R-:W1:Y:S01]  /*8640*/  MUFU.EX2 R0, R0 ;  /* 0x0000000000007308 */ /* 0x000e620000000800 */
[----:B------:R-:W-:Y:S01]  /*8650*/  PLOP3.LUT P0, PT, PT, PT, UP0, 0x80, 0x0 ;  /* 0x000000000000781c */ /* 0x000fe20003f0f008 */
[--C-:B------:R-:W-:Y:S02]  /*8660*/  FFMA.FTZ R169, R6, c[0x0][0x2d0], -R134.reuse ;  /* 0x0000b40006a97a23 */ /* 0x100fe40000010886 */
[--C-:B------:R-:W-:Y:S02]  /*8670*/  FFMA.FTZ R7, R7, c[0x0][0x2d0], -R134.reuse ;  /* 0x0000b40007077a23 */ /* 0x100fe40000010886 */
[--C-:B------:R-:W-:Y:S04]  /*8680*/  FFMA.FTZ R2, R10, c[0x0][0x2d0], -R134.reuse ;  /* 0x0000b4000a027a23 */ /* 0x100fe80000010886 */
[----:B------:R-:W2:Y:S10]  /*8690*/  MUFU.EX2 R169, R169 ;  /* 0x000000a900a97308 */ /* 0x000eb40000000800 */
[----:B------:R3:W4:Y:S01]  /*86a0*/  MUFU.EX2 R144, R7 ;  /* 0x0000000700907308 */ /* 0x0007220000000800 */
[C---:B-1----:R-:W-:Y:S02]  /*86b0*/  FMUL.FTZ R26, R0.reuse, R138 ;  /* 0x0000008a001a7220 */ /* 0x042fe40000410000 */
[C---:B------:R-:W-:Y:S02]  /*86c0*/  FMUL.FTZ R27, R0.reuse, R139 ;  /* 0x0000008b001b7220 */ /* 0x040fe40000410000 */
[----:B------:R-:W1:Y:S01]  /*86d0*/  LDSM.16.MT88.4 R136, [R236+0x100] ;  /* 0x00010000ec88783b */ /* 0x000e620000004200 */
[C---:B------:R-:W-:Y:S04]  /*86e0*/  FMUL.FTZ R11, R0.reuse, R155 ;  /* 0x0000009b000b7220 */ /* 0x040fe80000410000 */
[----:B------:R-:W-:Y:S01]  /*86f0*/  MUFU.EX2 R156, R156 ;  /* 0x0000009c009c7308 */ /* 0x000fe20000000800 */
[C---:B------:R-:W-:Y:S02]  /*8700*/  FMUL.FTZ R22, R0.reuse, R142 ;  /* 0x0000008e00167220 */ /* 0x040fe40000410000 */
[C---:B------:R-:W-:Y:S02]  /*8710*/  FMUL.FTZ R23, R0.reuse, R143 ;  /* 0x0000008f00177220 */ /* 0x040fe40000410000 */
[C---:B------:R-:W-:Y:S01]  /*8720*/  FMUL.FTZ R6, R0.reuse, R158 ;  /* 0x0000009e00067220 */ /* 0x040fe20000410000 */
[----:B------:R-:W-:Y:S01]  /*8730*/  MOV R158, R149 ;  /* 0x00000095009e7202 */ /* 0x000fe20000000f00 */
[C---:B------:R-:W-:Y:S02]  /*8740*/  FMUL.FTZ R10, R0.reuse, R154 ;  /* 0x0000009a000a7220 */ /* 0x040fe40000410000 */
[C---:B------:R-:W-:Y:S01]  /*8750*/  FMUL.FTZ R14, R0.reuse, R150 ;  /* 0x00000096000e7220 */ /* 0x040fe20000410000 */
[----:B------:R-:W-:Y:S01]  /*8760*/  MUFU.EX2 R153, R153 ;  /* 0x0000009900997308 */ /* 0x000fe20000000800 */
[C---:B------:R-:W-:Y:S02]  /*8770*/  FMUL.FTZ R15, R0.reuse, R151 ;  /* 0x00000097000f7220 */ /* 0x040fe40000410000 */
[C---:B------:R-:W-:Y:S02]  /*8780*/  FMUL.FTZ R18, R0.reuse, R146 ;  /* 0x0000009200127220 */ /* 0x040fe40000410000 */
[C---:B---3--:R-:W-:Y:S01]  /*8790*/  FMUL.FTZ R7, R0.reuse, R159 ;  /* 0x0000009f00077220 */ /* 0x048fe20000410000 */
[----:B------:R-:W-:Y:S01]  /*87a0*/  MOV R159, R148 ;  /* 0x00000094009f7202 */ /* 0x000fe20000000f00 */
        /* <DEDUP_REMOVED lines=57> */
[C---:B----4-:R-:W-:Y:S01]  /*8b40*/  F2FP.PACK_AB R169, R144.reuse, R169 ;  /* 0x000000a990a9723e */ /* 0x050fe200000000ff */
[--C-:B------:R-:W-:Y:S01]  /*8b50*/  FFMA.FTZ R0, R171, c[0x0][0x2d0], -R134.reuse ;  /* 0x0000b400ab007a23 */ /* 0x100fe20000010886 */
[----:B---3--:R-:W-:Y:S01]  /*8b60*/  LDSM.16.MT88.4 R140, [R236+0x900] ;  /* 0x00090000ec8c783b */ /* 0x008fe20000004200 */
[----:B------:R-:W-:Y:S02]  /*8b70*/  FADD.FTZ R144, R144, R151 ;  /* 0x0000009790907221 */ /* 0x000fe40000010000 */
[----:B------:R-:W2:Y:S02]  /*8b80*/  MUFU.EX2 R146, R0 ;  /* 0x0000000000927308 */ /* 0x000ea40000000800 */
[----:B--2---:R-:W-:Y:S01]  /*8b90*/  F2FP.PACK_AB R171, R146, R147 ;  /* 0x0000009392ab723e */ /* 0x004fe200000000ff */
[--C-:B------:R-:W-:Y:S07]  /*8ba0*/  FFMA.FTZ R0, R173, c[0x0][0x2d0], -R134.reuse ;  /* 0x0000b400ad007a23 */ /* 0x100fee0000010886 */
[----:B------:R2:W-:Y:S01]  /*8bb0*/  MUFU.EX2 R149, R0 ;  /* 0x0000000000957308 */ /* 0x0005e20000000800 */
[C---:B-1----:R-:W-:Y:S08]  /*8bc0*/  HMMA.16816.F32 R4, R168.reuse, R136, R4 ;  /* 0x00000088a804723c */ /* 0x042ff00000001804 */
[C---:B------:R-:W-:Y:S01]  /*8bd0*/  HMMA.16816.F32 R8, R168.reuse, R138, R8 ;  /* 0x0000008aa808723c */ /* 0x040fe20000001808 */
[----:B------:R-:W1:Y:S03]  /*8be0*/  LDSM.16.MT88.4 R136, [R237+0x100] ;  /* 0x00010000ed88783b */ /* 0x000e660000004200 */
[--C-:B--2---:R-:W-:Y:S04]  /*8bf0*/  FFMA.FTZ R0, R172, c[0x0][0x2d0], -R134.reuse ;  /* 0x0000b400ac007a23 */ /* 0x104fe80000010886 */
[----:B------:R2:W3:Y:S01]  /*8c00*/  MUFU.EX2 R150, R0 ;  /* 0x0000000000967308 */ /* 0x0004e20000000800 */
[C---:B-1----:R-:W-:Y:S03]  /*8c10*/  HMMA.16816.F32 R12, R168.reuse, R136, R12 ;  /* 0x00000088a80c723c */ /* 0x042fe6000000180c */
[--C-:B--2---:R-:W-:Y:S06]  /*8c20*/  FFMA.FTZ R0, R174, c[0x0][0x2d0], -R134.reuse ;  /* 0x0000b400ae007a23 */ /* 0x104fec0000010886 */
[----:B------:R1:W-:Y:S01]  /*8c30*/  MUFU.EX2 R148, R0 ;  /* 0x0000000000947308 */ /* 0x0003e20000000800 */
[C---:B------:R-:W-:Y:S01]  /*8c40*/  HMMA.16816.F32 R16, R168.reuse, R138, R16 ;  /* 0x0000008aa810723c */ /* 0x040fe20000001810 */
[----:B------:R-:W2:Y:S02]  /*8c50*/  LDSM.16.MT88.4 R136, [R240+0x100] ;  /* 0x00010000f088783b */ /* 0x000ea40000004200 */
[----:B-1----:R-:W-:Y:S06]  /*8c60*/  FFMA.FTZ R0, R175, c[0x0][0x2d0], -R134 ;  /* 0x0000b400af007a23 */ /* 0x002fec0000010886 */
[----:B------:R1:W4:Y:S01]  /*8c70*/  MUFU.EX2 R174, R0 ;  /* 0x0000000000ae7308 */ /* 0x0003220000000800 */
[C---:B--2---:R-:W-:Y:S08]  /*8c80*/  HMMA.16816.F32 R20, R168.reuse, R136, R20 ;  /* 0x00000088a814723c */ /* 0x044ff00000001814 */
[C---:B------:R-:W-:Y:S01]  /*8c90*/  HMMA.16816.F32 R24, R168.reuse, R138, R24 ;  /* 0x0000008aa818723c */ /* 0x040fe20000001818 */
[----:B------:R-:W2:Y:S03]  /*8ca0*/  LDSM.16.MT88.4 R136, [R239+0x100] ;  /* 0x00010000ef88783b */ /* 0x000ea60000004200 */
[----:B-1----:R-:W-:Y:S02]  /*8cb0*/  FADD.FTZ R0, R2, R179 ;  /* 0x000000b302007221 */ /* 0x002fe40000010000 */
[----:B------:R-:W1:Y:S02]  /*8cc0*/  MUFU.EX2 R179, R159 ;  /* 0x0000009f00b37308 */ /* 0x000e640000000800 */
[----:B------:R-:W-:Y:S04]  /*8cd0*/  FADD.FTZ R151, R145, R0 ;  /* 0x0000000091977221 */ /* 0x000fe80000010000 */
[----:B------:R-:W-:Y:S01]  /*8ce0*/  FADD.FTZ R0, R147, R144 ;  /* 0x0000009093007221 */ /* 0x000fe20000010000 */
        /* <DEDUP_REMOVED lines=36> */
[C---:B--2---:R-:W-:Y:S07]  /*8f30*/  HMMA.16816.F32 R124, R168.reuse, R136, R124 ;  /* 0x00000088a87c723c */ /* 0x044fee000000187c */
[----:B------:R-:W-:Y:S01]  /*8f40*/  F2FP.PACK_AB R136, R145, R2 ;  /* 0x000000029188723e */ /* 0x000fe200000000ff */
[----:B------:R-:W-:Y:S04]  /*8f50*/  HMMA.16816.F32 R128, R168, R138, R128 ;  /* 0x0000008aa880723c */ /* 0x000fe80000001880 */
[----:B---3--:R-:W-:Y:S01]  /*8f60*/  F2FP.PACK_AB R137, R150, R149 ;  /* 0x000000959689723e */ /* 0x008fe200000000ff */
[----:B------:R-:W-:Y:S02]  /*8f70*/  FADD.FTZ R2, R146, R0 ;  /* 0x0000000092027221 */ /* 0x000fe40000010000 */
[----:B------:R-:W-:Y:S01]  /*8f80*/  F2FP.PACK_AB R138, R157, R156 ;  /* 0x0000009c9d8a723e */ /* 0x000fe200000000ff */
[----:B------:R-:W-:Y:S01]  /*8f90*/  LDSM.16.MT88.4 R144, [R239+0x5100] ;  /* 0x00510000ef90783b */ /* 0x000fe20000004200 */
[----:B----4-:R-:W-:Y:S03]  /*8fa0*/  F2FP.PACK_AB R139, R174, R148 ;  /* 0x00000094ae8b723e */ /* 0x010fe600000000ff */
[----:B------:R-:W-:Y:S01]  /*8fb0*/  FFMA.FTZ R0, R177, c[0x0][0x2d0], -R134 ;  /* 0x0000b400b1007a23 */ /* 0x000fe20000010886 */
[----:B------:R-:W-:Y:S01]  /*8fc0*/  MOV R177, R154 ;  /* 0x0000009a00b17202 */ /* 0x000fe20000000f00 */
[----:B------:R-:W-:Y:S02]  /*8fd0*/  FADD.FTZ R2, R149, R2 ;  /* 0x0000000295027221 */ /* 0x000fe40000010000 */
[C---:B------:R-:W-:Y:S01]  /*8fe0*/  HMMA.16816.F32 R4, R136.reuse, R140, R4 ;  /* 0x0000008c8804723c */ /* 0x040fe20000001804 */
[----:B------:R2:W-:Y:S04]  /*8ff0*/  MUFU.EX2 R172, R0 ;  /* 0x0000000000ac7308 */ /* 0x0005e80000000800 */
[----:B------:R-:W-:Y:S03]  /*9000*/  FADD.FTZ R2, R150, R2 ;  /* 0x0000000296027221 */ /* 0x000fe60000010000 */
[C---:B------:R-:W-:Y:S01]  /*9010*/  HMMA.16816.F32 R8, R136.reuse, R142, R8 ;  /* 0x0000008e8808723c */ /* 0x040fe20000001808 */
[----:B------:R-:W3:Y:S03]  /*9020*/  LDSM.16.MT88.4 R140, [R237+0x900] ;  /* 0x00090000ed8c783b */ /* 0x000ee60000004200 */
[--C-:B--2---:R-:W-:Y:S01]  /*9030*/  FFMA.FTZ R0, R178, c[0x0][0x2d0], -R134.reuse ;  /* 0x0000b400b2007a23 */ /* 0x104fe20000010886 */
[----:B------:R-:W-:Y:S03]  /*9040*/  MOV R178, R153 ;  /* 0x0000009900b27202 */ /* 0x000fe60000000f00 */
[----:B------:R2:W4:Y:S01]  /*9050*/  MUFU.EX2 R173, R0 ;  /* 0x0000000000ad7308 */ /* 0x0005220000000800 */
[----:B------:R-:W-:Y:S01]  /*9060*/  F2FP.PACK_AB R170, R177, R178 ;  /* 0x000000b2b1aa723e */ /* 0x000fe200000000ff */
[C---:B---3--:R-:W-:Y:S03]  /*9070*/  HMMA.16816.F32 R12, R136.reuse, R140, R12 ;  /* 0x0000008c880c723c */ /* 0x048fe6000000180c */
[--C-:B--2---:R-:W-:Y:S01]  /*9080*/  FFMA.FTZ R0, R176, c[0x0][0x2d0], -R134.reuse ;  /* 0x0000b400b0007a23 */ /* 0x104fe20000010886 */
[----:B------:R-:W-:Y:S01]  /*9090*/  MOV R176, R152 ;  /* 0x0000009800b07202 */ /* 0x000fe20000000f00 */
[----:B------:R-:W-:Y:S01]  /*90a0*/  FFMA.FTZ R134, R132, c[0x0][0x2d0], -R134 ;  /* 0x0000b40084867a23 */ /* 0x000fe20000010886 */
[----:B------:R-:W-:Y:S02]  /*90b0*/  LDSM.16.MT88.4 R152, [R236+0x1100] ;  /* 0x00110000ec98783b */ /* 0x000fe40000004200 */
[C---:B------:R-:W-:Y:S01]  /*90c0*/  HMMA.16816.F32 R16, R136.reuse, R142, R16 ;  /* 0x0000008e8810723c */ /* 0x040fe20000001810 */
[----:B------:R2:W-:Y:S03]  /*90d0*/  MUFU.EX2 R132, R0 ;  /* 0x0000000000847308 */ /* 0x0005e60000000800 */
[----:B-1----:R-:W-:Y:S02]  /*90e0*/  F2FP.PACK_AB R168, R176, R179 ;  /* 0x000000b3b0a8723e */ /* 0x002fe400000000ff */
[----:B----4-:R-:W-:Y:S01]  /*90f0*/  F2FP.PACK_AB R169, R173, R172 ;  /* 0x000000acada9723e */ /* 0x010fe200000000ff */
[----:B------:R-:W1:Y:S04]  /*9100*/  LDSM.16.MT88.4 R140, [R240+0x900] ;  /* 0x00090000f08c783b */ /* 0x000e680000004200 */
[----:B------:R-:W3:Y:S01]  /*9110*/  MUFU.EX2 R134, R134 ;  /* 0x0000008600867308 */ /* 0x000ee20000000800 */
[----:B--2---:R-:W-:Y:S04]  /*9120*/  FADD.FTZ R0, R156, R151 ;  /* 0x000000979c007221 */ /* 0x004fe80000010000 */
[----:B------:R-:W-:Y:S02]  /*9130*/  FADD.FTZ R175, R157, R0 ;  /* 0x000000009daf7221 */ /* 0x000fe40000010000 */
[----:B------:R-:W-:Y:S02]  /*9140*/  FADD.FTZ R0, R148, R2 ;  /* 0x0000000294007221 */ /* 0x000fe40000010000 */
[----:B------:R-:W-:Y:S01]  /*9150*/  FADD.FTZ R2, R179, R175 ;  /* 0x000000afb3027221 */ /* 0x000fe20000010000 */
[----:B---3--:R-:W-:Y:S01]  /*9160*/  F2FP.PACK_AB R171, R134, R132 ;  /* 0x0000008486ab723e */ /* 0x008fe200000000ff */
[----:B------:R-:W-:Y:S02]  /*9170*/  FADD.FTZ R0, R174, R0 ;  /* 0x00000000ae007221 */ /* 0x000fe40000010000 */
[----:B------:R-:W-:Y:S02]  /*9180*/  FADD.FTZ R2, R176, R2 ;  /* 0x00000002b0027221 */ /* 0x000fe40000010000 */
[----:B------:R-:W-:Y:S02]  /*9190*/  FADD.FTZ R0, R172, R0 ;  /* 0x00000000ac007221 */ /* 0x000fe40000010000 */
[----:B------:R-:W-:Y:S02]  /*91a0*/  FADD.FTZ R2, R178, R2 ;  /* 0x00000002b2027221 */ /* 0x000fe40000010000 */
[----:B------:R-:W-:Y:S01]  /*91b0*/  FADD.FTZ R0, R173, R0 ;  /* 0x00000000ad007221 */ /* 0x000fe20000010000 */
[C---:B-1----:R-:W-:Y:S03]  /*91c0*/  HMMA.16816.F32 R20, R136.reuse, R140, R20 ;  /* 0x0000008c8814723c */ /* 0x042fe60000001814 */
[----:B------:R-:W-:Y:S01]  /*91d0*/  FADD.FTZ R0, R132, R0 ;  /* 0x0000000084007221 */ /* 0x000fe20000010000 */
[-C--:B------:R-:W-:Y:S03]  /*91e0*/  MOV R132, R3.reuse ;  /* 0x0000000300847202 */ /* 0x080fe60000000f00 */
[----:B------:R-:W-:Y:S01]  /*91f0*/  FADD.FTZ R0, R134, R0 ;  /* 0x0000000086007221 */ /* 0x000fe20000010000 */
[C---:B------:R-:W-:Y:S01]  /*9200*/  HMMA.16816.F32 R24, R136.reuse, R142, R24 ;  /* 0x0000008e8818723c */ /* 0x040fe20000001818 */
[----:B------:R-:W1:Y:S03]  /*9210*/  LDSM.16.MT88.4 R140, [R239+0x900] ;  /* 0x00090000ef8c783b */ /* 0x000e660000004200 */
[----:B------:R-:W-:Y:S04]  /*9220*/  MOV R134, R3 ;  /* 0x0000000300867202 */ /* 0x000fe80000000f00 */
        /* <DEDUP_REMOVED lines=34> */
[C---:B------:R-:W-:Y:S08]  /*9450*/  HMMA.16816.F32 R120, R136.reuse, R142, R120 ;  /* 0x0000008e8878723c */ /* 0x040ff00000001878 */
[C---:B------:R-:W-:Y:S08]  /*9460*/  HMMA.16816.F32 R124, R136.reuse, R144, R124 ;  /* 0x00000090887c723c */ /* 0x040ff0000000187c */
[----:B------:R-:W-:Y:S01]  /*9470*/  HMMA.16816.F32 R128, R136, R146, R128 ;  /* 0x000000928880723c */ /* 0x000fe20000001880 */
[----:B------:R-:W1:Y:S07]  /*9480*/  LDSM.16.MT88.4 R144, [R237+0x1100] ;  /* 0x00110000ed90783b */ /* 0x000e6e0000004200 */
[C---:B------:R-:W-:Y:S01]  /*9490*/  HMMA.16816.F32 R156, R168.reuse, R152, R4 ;  /* 0x00000098a89c723c */ /* 0x040fe20000001804 */
[----:B------:R-:W2:Y:S07]  /*94a0*/  LDSM.16.MT88.4 R136, [R240+0x1100] ;  /* 0x00110000f088783b */ /* 0x000eae0000004200 */
[C---:B------:R-:W-:Y:S01]  /*94b0*/  HMMA.16816.F32 R152, R168.reuse, R154, R8 ;  /* 0x0000009aa898723c */ /* 0x040fe20000001808 */
[----:B------:R-:W3:Y:S08]  /*94c0*/  LDSM.16.MT88.4 R4, [R239+0x1100] ;  /* 0x00110000ef04783b */ /* 0x000ef00000004200 */
[----:B------:R-:W4:Y:S01]  /*94d0*/  LDSM.16.MT88.4 R8, [R236+0x2900] ;  /* 0x00290000ec08783b */ /* 0x000f220000004200 */
[C---:B-1----:R-:W-:Y:S07]  /*94e0*/  HMMA.16816.F32 R148, R168.reuse, R144, R12 ;  /* 0x00000090a894723c */ /* 0x042fee000000180c */
[----:B------:R-:W1:Y:S01]  /*94f0*/  LDSM.16.MT88.4 R12, [R237+0x2900] ;  /* 0x00290000ed0c783b */ /* 0x000e620000004200 */
[C---:B------:R-:W-:Y:S08]  /*9500*/  HMMA.16816.F32 R144, R168.reuse, R146, R16 ;  /* 0x00000092a890723c */ /* 0x040ff00000001810 */
[C---:B--2---:R-:W-:Y:S08]  /*9510*/  HMMA.16816.F32 R140, R168.reuse, R136, R20 ;  /* 0x00000088a88c723c */ /* 0x044ff00000001814 */
[C---:B------:R-:W-:Y:S08]  /*9520*/  HMMA.16816.F32 R136, R168.reuse, R138, R24 ;  /* 0x0000008aa888723c */ /* 0x040ff00000001818 */
[C---:B---3--:R-:W-:Y:S08]  /*9530*/  HMMA.16816.F32 R28, R168.reuse, R4, R28 ;  /* 0x00000004a81c723c */ /* 0x048ff0000000181c */
[C---:B------:R-:W-:Y:S01]  /*9540*/  HMMA.16816.F32 R32, R168.reuse, R6, R32 ;  /* 0x00000006a820723c */ /* 0x040fe20000001820 */
[----:B------:R-:W2:Y:S07]  /*9550*/  LDSM.16.MT88.4 R4, [R240+0x2900] ;  /* 0x00290000f004783b */ /* 0x000eae0000004200 */
[C---:B----4-:R-:W-:Y:S08]  /*9560*/  HMMA.16816.F32 R36, R168.reuse, R8, R36 ;  /* 0x00000008a824723c */ /* 0x050ff00000001824 */
        /* <DEDUP_REMOVED lines=28> */
[C---:B-1----:R-:W-:Y:S08]  /*9730*/  HMMA.16816.F32 R116, R168.reuse, R12, R116 ;  /* 0x0000000ca874723c */ /* 0x042ff00000001874 */
[C---:B------:R-:W-:Y:S08]  /*9740*/  HMMA.16816.F32 R120, R168.reuse, R14, R120 ;  /* 0x0000000ea878723c */ /* 0x040ff00000001878 */
[C---:B--2---:R-:W-:Y:S07]  /*9750*/  HMMA.16816.F32 R124, R168.reuse, R4, R124 ;  /* 0x00000004a87c723c */ /* 0x044fee000000187c */
[----:B------:R-:W-:Y:S01]  /*9760*/  FADD.FTZ R4, R177, R2 ;  /* 0x00000002b1047221 */ /* 0x000fe20000010000 */
[----:B------:R-:W-:Y:S04]  /*9770*/  HMMA.16816.F32 R128, R168, R6, R128 ;  /* 0x00000006a880723c */ /* 0x000fe80000001880 */
[----:B------:R1:W-:Y:S01]  /*9780*/  STL [R1+0x14], R4 ;  /* 0x0000140401007387 */ /* 0x0003e20000100800 */
[----:B------:R-:W-:Y:S03]  /*9790*/  MOV R2, R133 ;  /* 0x0000008500027202 */ /* 0x000fe60000000f00 */
[----:B------:R1:W-:Y:S01]  /*97a0*/  STL [R1+0x18], R0 ;  /* 0x0000180001007387 */ /* 0x0003e20000100800 */
[----:B------:R-:W-:-:S05]  /*97b0*/  @P0 BRA `(.L_x_357) ;  /* 0xffffc55000000947 */ /* 0x000fca000383ffff */
.L_x_346:
[----:B------:R-:W2:Y:S01]  /*97c0*/  S2UR UR10, SR_CTAID.X ;  /* 0x00000000000a79c3 */ /* 0x000ea20000002500 */
[----:B------:R-:W-:-:S02]  /*97d0*/  UISETP.NE.AND UP1, UPT, UR14, URZ, UPT ;  /* 0x0000003f0e00728c */ /* 0x000fc4000bf25270 */
[----:B------:R-:W-:Y:S02]  /*97e0*/  UISETP.NE.AND UP0, UPT, UR13, URZ, UPT ;  /* 0x0000003f0d00728c */ /* 0x000fe4000bf05270 */
[----:B------:R-:W-:-:S04]  /*97f0*/  ULDC.64 UR4, c[0x0][0x2c8] ;  /* 0x0000b20000047ab9 */ /* 0x000fc80000000a00 */
[----:B------:R-:W-:Y:S01]  /*9800*/  PLOP3.LUT P0, PT, PT, PT, UP0, 0x40, 0x0 ;  /* 0x000000000000781c */ /* 0x000fe20003f0e808 */
[----:B--2---:R-:W-:-:S04]  /*9810*/  ULEA UR10, UR10, 0x7f, 0x7 ;  /* 0x0000007f0a0a7891 */ /* 0x004fc8000f8e383f */
[----:B------:R-:W-:-:S03]  /*9820*/  UIMAD.WIDE.U32 UR18, UR10, UR4, URZ ;  /* 0x000000040a1272a5 */ /* 0x000fc6000f8e003f */
[----:B------:R-:W-:Y:S02]  /*9830*/  ULDC UR4, c[0x0][0x168] ;  /* 0x00005a0000047ab9 */ /* 0x000fe40000000800 */
[----:B------:R-:W-:Y:S02]  /*9840*/  @UP1 USHF.R.U32.HI UR10, URZ, UR5, UR19 ;  /* 0x000000053f0a1299 */ /* 0x000fe40008011613 */
[----:B------:R-:W-:Y:S02]  /*9850*/  UIADD3 UR4, -UR4, 0x1, URZ ;  /* 0x0000000104047890 */ /* 0x000fe4000fffe13f */
[----:B------:R-:W-:Y:S02]  /*9860*/  ULDC UR5, c[0x0][0x1d0] ;  /* 0x0000740000057ab9 */ /* 0x000fe40000000800 */
[----:B------:R-:W-:-:S03]  /*9870*/  UIADD3 UR11, UR10, UR5, UR4 ;  /* 0x000000050a0b7290 */ /* 0x000fc6000fffe004 */
[----:B------:R-:W-:Y:S02]  /*9880*/  ULDC UR10, c[0x0][0x324] ;  /* 0x0000c900000a7ab9 */ /* 0x000fe40000000800 */
[----:B------:R-:W-:Y:S01]  /*9890*/  UIADD3 UR10, UR11, -UR10, URZ ;  /* 0x8000000a0b0a7290 */ /* 0x000fe2000fffe03f */
[----:B------:R-:W-:Y:S05]  /*98a0*/  @P0 BRA `(.L_x_358) ;  /* 0x0000014000000947 */ /* 0x000fea0003800000 */
        /* <DEDUP_REMOVED lines=11> */
.L_x_359:
[----:B------:R-:W-:Y:S02]  /*9960*/  ULDC UR4, c[0x0][0x32c] ;  /* 0x0000cb0000047ab9 */ /* 0x000fe40000000800 */
[----:B------:R-:W-:-:S03]  /*9970*/  UISETP.NE.AND UP0, UPT, UR4, 0x1, UPT ;  /* 0x000000010400788c */ /* 0x000fc6000bf05270 */
[----:B------:R-:W-:Y:S02]  /*9980*/  ULDC.64 UR4, c[0x0][0x330] ;  /* 0x0000cc0000047ab9 */ /* 0x000fe40000000a00 */
[----:B------:R-:W-:-:S06]  /*9990*/  UIMAD.WIDE.U32 UR18, UR11, UR4, URZ ;  /* 0x000000040b1272a5 */ /* 0x000fcc000f8e003f */
[----:B------:R-:W-:Y:S02]  /*99a0*/  @UP0 USHF.R.U32.HI UR11, URZ, UR5, UR19 ;  /* 0x000000053f0b0299 */ /* 0x000fe40008011613 */
.L_x_360:
[----:B------:R-:W-:Y:S02]  /*99b0*/  ULDC UR4, c[0x0][0x32c] ;  /* 0x0000cb0000047ab9 */ /* 0x000fe40000000800 */
[----:B------:R-:W-:-:S04]  /*99c0*/  UIMAD UR4, UR11, UR4, URZ ;  /* 0x000000040b0472a4 */ /* 0x000fc8000f8e023f */
[----:B------:R-:W-:-:S04]  /*99d0*/  UISETP.LT.AND UP0, UPT, UR10, UR4, UPT ;  /* 0x000000040a00728c */ /* 0x000fc8000bf01270 */
[----:B------:R-:W-:-:S04]  /*99e0*/  USEL UR10, UR10, UR4, !UP0 ;  /* 0x000000040a0a7287 */ /* 0x000fc8000c000000 */
.L_x_358:
[----:B------:R-:W-:-:S04]  /*99f0*/  UIADD3 UR10, UR10, 0x2f, URZ ;  /* 0x0000002f0a0a7890 */ /* 0x000fc8000fffe03f */
[----:B------:R-:W-:-:S04]  /*9a00*/  UIMAD.WIDE UR4, UR10, 0x2aaaaaab, URZ ;  /* 0x2aaaaaab0a0478a5 */ /* 0x000fc8000f8e023f */
        /* <DEDUP_REMOVED lines=9> */
[----:B-1----:R-:W4:Y:S04]  /*9aa0*/  LDL.64 R4, [R1+0x30] ;  /* 0x0000300001047983 */ /* 0x002f280000100a00 */
[----:B------:R-:W4:Y:S01]  /*9ab0*/  LDL.64 R2, [R1+0x28] ;  /* 0x0000280001027983 */ /* 0x000f220000100a00 */
[----:B--2---:R-:W-:-:S02]  /*9ac0*/  IADD3 R11, P0, R8, 0x40, RZ ;  /* 0x00000040080b7810 */ /* 0x004fc40007f1e0ff */
[----:B------:R-:W-:-:S03]  /*9ad0*/  IADD3 R10, P1, R8, 0x80, RZ ;  /* 0x00000080080a7810 */ /* 0x000fc60007f3e0ff */
[--C-:B---3--:R-:W-:Y:S01]  /*9ae0*/  IMAD.X R0, RZ, RZ, R7.reuse, P0 ;  /* 0x000000ffff007224 */ /* 0x108fe200000e0607 */
[----:B------:R-:W-:Y:S01]  /*9af0*/  STL [R1+0x6c], R11 ;  /* 0x00006c0b01007387 */ /* 0x000fe20000100800 */
[----:B------:R-:W-:Y:S01]  /*9b00*/  IADD3 R9, P0, R8, 0xc0, RZ ;  /* 0x000000c008097810 */ /* 0x000fe20007f1e0ff */
[--C-:B------:R-:W-:Y:S01]  /*9b10*/  IMAD.X R8, RZ, RZ, R7.reuse, P1 ;  /* 0x000000ffff087224 */ /* 0x100fe200008e0607 */
[C---:B----4-:R-:W-:Y:S01]  /*9b20*/  IADD3 R6, P1, R4.reuse, 0x80, RZ ;  /* 0x0000008004067810 */ /* 0x050fe20007f3e0ff */
[----:B------:R-:W-:Y:S02]  /*9b30*/  STL [R1+0x64], R10 ;  /* 0x0000640a01007387 */ /* 0x000fe40000100800 */
[----:B------:R-:W-:Y:S01]  /*9b40*/  IMAD.X R7, RZ, RZ, R7, P0 ;  /* 0x000000ffff077224 */ /* 0x000fe200000e0607 */
[C---:B------:R-:W-:Y:S01]  /*9b50*/  IADD3 R5, P0, R4.reuse, 0xc0, RZ ;  /* 0x000000c004057810 */ /* 0x040fe20007f1e0ff */
[----:B------:R1:W-:Y:S04]  /*9b60*/  STL [R1+0x68], R0 ;  /* 0x0000680001007387 */ /* 0x0003e80000100800 */
[----:B------:R-:W-:Y:S04]  /*9b70*/  STL [R1+0x5c], R9 ;  /* 0x00005c0901007387 */ /* 0x000fe80000100800 */
[----:B------:R-:W-:Y:S01]  /*9b80*/  STL [R1+0x60], R8 ;  /* 0x0000600801007387 */ /* 0x000fe20000100800 */
[----:B-1----:R-:W-:Y:S01]  /*9b90*/  IADD3 R0, P2, R4, 0x40, RZ ;  /* 0x0000004004007810 */ /* 0x002fe20007f5e0ff */
[----:B------:R-:W-:-:S04]  /*9ba0*/  IMAD.X R4, RZ, RZ, R3, P1 ;  /* 0x000000ffff047224 */ /* 0x000fc800008e0603 */
[----:B------:R1:W-:Y:S04]  /*9bb0*/  STL [R1+0x54], R0 ;  /* 0x0000540001007387 */ /* 0x0003e80000100800 */
[----:B------:R-:W-:Y:S04]  /*9bc0*/  STL [R1+0x58], R7 ;  /* 0x0000580701007387 */ /* 0x000fe80000100800 */
[----:B------:R-:W-:Y:S01]  /*9bd0*/  STL [R1+0x4c], R6 ;  /* 0x00004c0601007387 */ /* 0x000fe20000100800 */
[----:B-1----:R-:W-:-:S05]  /*9be0*/  IMAD.X R0, RZ, RZ, R3, P2 ;  /* 0x000000ffff007224 */ /* 0x002fca00010e0603 */
[----:B------:R1:W-:Y:S04]  /*9bf0*/  STL [R1+0x50], R0 ;  /* 0x0000500001007387 */ /* 0x0003e80000100800 */
[----:B------:R2:W-:Y:S01]  /*9c00*/  STL [R1+0x20], R5 ;  /* 0x0000200501007387 */ /* 0x0005e20000100800 */
[----:B-1----:R-:W-:-:S05]  /*9c10*/  IMAD.X R0, RZ, RZ, R3, P0 ;  /* 0x000000ffff007224 */ /* 0x002fca00000e0603 */
[----:B------:R2:W-:Y:S04]  /*9c20*/  STL [R1+0x10], R0 ;  /* 0x0000100001007387 */ /* 0x0005e80000100800 */
[----:B------:R2:W-:Y:S02]  /*9c30*/  STL [R1+0x48], R4 ;  /* 0x0000480401007387 */ /* 0x0005e40000100800 */
.L_x_364:
[----:B--2---:R-:W2:Y:S01]  /*9c40*/  LDL R0, [R1] ;  /* 0x0000000001007983 */ /* 0x004ea20000100800 */
[----:B------:R-:W-:Y:S04]  /*9c50*/  DEPBAR.LE SB0, 0x0 ;  /* 0x000080000000791a */ /* 0x000fe80000000000 */
[----:B------:R-:W-:Y:S01]  /*9c60*/  BAR.SYNC.DEFER_BLOCKING 0x0 ;  /* 0x0000000000007b1d */ /* 0x000fe20000010000 */
[----:B------:R-:W-:Y:S06]  /*9c70*/  UISETP.GT.AND UP0, UPT, UR9, UR8, UPT ;  /* 0x000000080900728c */ /* 0x000fec000bf04270 */
[----:B------:R-:W-:Y:S01]  /*9c80*/  PLOP3.LUT P0, PT, PT, PT, UP0, 0x80, 0x0 ;  /* 0x000000000000781c */ /* 0x000fe20003f0f008 */
[----:B-----5:R-:W1:Y:S04]  /*9c90*/  LDSM.16.M88.4 R8, [R135+0x10100] ;  /* 0x010100008708783b */ /* 0x020e680000000200 */
[----:B------:R-:W3:Y:S04]  /*9ca0*/  LDSM.16.M88.4 R16, [R135+0x10900] ;  /* 0x010900008710783b */ /* 0x000ee80000000200 */
[----:B------:R-:W4:Y:S04]  /*9cb0*/  LDSM.16.M88.4 R24, [R135+0x11100] ;  /* 0x011100008718783b */ /* 0x000f280000000200 */
[----:B------:R-:W1:Y:S04]  /*9cc0*/  LDSM.16.M88.4 R168, [R242] ;  /* 0x00000000f2a8783b */ /* 0x000e680000000200 */
[----:B------:R-:W1:Y:S04]  /*9cd0*/  LDSM.16.M88.4 R176, [R252] ;  /* 0x00000000fcb0783b */ /* 0x000e680000000200 */
[----:B--2---:R2:W1:Y:S02]  /*9ce0*/  LDSM.16.M88.4 R172, [R0] ;  /* 0x0000000000ac783b */ /* 0x0044640000000200 */
[----:B--2---:R-:W-:Y:S01]  /*9cf0*/  MOV R0, R133 ;  /* 0x0000008500007202 */ /* 0x004fe20000000f00 */
[----:B------:R-:W-:-:S05]  /*9d00*/  @P0 BRA `(.L_x_362) ;  /* 0x0000045000000947 */ /* 0x000fca0003800000 */
[----:B---34-:R-:W2:Y:S01]  /*9d10*/  LDL R2, [R1+0x1c] ;  /* 0x00001c0001027983 */ /* 0x018ea20000100800 */
[----:B------:R-:W-:Y:S02]  /*9d20*/  ULDC.64 UR4, c[0x0][0x208] ;  /* 0x0000820000047ab9 */ /* 0x000fe40000000a00 */
[----:B------:R-:W-:Y:S01]  /*9d30*/  UIMAD.WIDE.U32 UR18, UR8, UR4, URZ ;  /* 0x00000004081272a5 */ /* 0x000fe2000f8e003f */
[----:B-1----:R1:W-:Y:S01]  /*9d40*/  STL.64 [R1+0x80], R8 ;  /* 0x0000800801007387 */ /* 0x0023e20000100a00 */
[----:B------:R-:W-:Y:S03]  /*9d50*/  USHF.R.S32.HI UR11, URZ, 0x1f, UR8 ;  /* 0x0000001f3f0b7899 */ /* 0x000fe60008011408 */
[----:B------:R-:W3:Y:S01]  /*9d60*/  LDL.64 R22, [R1+0x38] ;  /* 0x0000380001167983 */ /* 0x000ee20000100a00 */
[----:B------:R-:W-:Y:S03]  /*9d70*/  UIMAD UR11, UR11, UR4, URZ ;  /* 0x000000040b0b72a4 */ /* 0x000fe6000f8e023f */
[----:B------:R-:W4:Y:S01]  /*9d80*/  LDL R7, [R1+0x4] ;  /* 0x0000040001077983 */ /* 0x000f220000100800 */
[----:B------:R-:W-:Y:S03]  /*9d90*/  UIMAD UR11, UR8, UR5, UR11 ;  /* 0x00000005080b72a4 */ /* 0x000fe6000f8e020b */
[----:B------:R-:W3:Y:S01]  /*9da0*/  LDL R21, [R1+0x6c] ;  /* 0x00006c0001157983 */ /* 0x000ee20000100800 */
[----:B------:R-:W-:Y:S02]  /*9db0*/  UIADD3 UR4, UR19, UR11, URZ ;  /* 0x0000000b13047290 */ /* 0x000fe4000fffe03f */
[----:B------:R-:W-:Y:S01]  /*9dc0*/  UIMAD.WIDE.U32 UR18, UR18, 0x30, URZ ;  /* 0x00000030121278a5 */ /* 0x000fe2000f8e003f */
[----:B------:R-:W3:Y:S01]  /*9dd0*/  LDL R20, [R1+0x68] ;  /* 0x0000680001147983 */ /* 0x000ee20000100800 */
[----:B------:R-:W-:Y:S03]  /*9de0*/  UIMAD UR4, UR4, 0x30, URZ ;  /* 0x00000030040478a4 */ /* 0x000fe6000f8e023f */
[----:B------:R-:W3:Y:S01]  /*9df0*/  LDL R15, [R1+0x64] ;  /* 0x00006400010f7983 */ /* 0x000ee20000100800 */
[----:B------:R-:W-:Y:S03]  /*9e00*/  UIADD3 UR4, UR19, UR4, URZ ;  /* 0x0000000413047290 */ /* 0x000fe6000fffe03f */
[----:B------:R-:W3:Y:S04]  /*9e10*/  LDL R14, [R1+0x60] ;  /* 0x00006000010e7983 */ /* 0x000ee80000100800 */
[----:B-1----:R-:W3:Y:S04]  /*9e20*/  LDL.64 R8, [R1+0x40] ;  /* 0x0000400001087983 */ /* 0x002ee80000100a00 */
[----:B------:R-:W4:Y:S04]  /*9e30*/  LDL R13, [R1+0x5c] ;  /* 0x00005c00010d7983 */ /* 0x000f280000100800 */
[----:B------:R-:W4:Y:S01]  /*9e40*/  LDL R12, [R1+0x58] ;  /* 0x00005800010c7983 */ /* 0x000f220000100800 */
[----:B--2---:R-:W-:Y:S02]  /*9e50*/  LOP3.LUT P2, RZ, R2, 0x1, RZ, 0xc0, !PT ;  /* 0x0000000102ff7812 */ /* 0x004fe4000784c0ff */
[----:B---3--:R-:W-:Y:S04]  /*9e60*/  IADD3 R3, P1, R8, UR18, RZ ;  /* 0x0000001208037c10 */ /* 0x008fe8000ff3e0ff */
[----:B------:R-:W-:Y:S02]  /*9e70*/  LEA R2, P0, R3, c[0x0][0x1f8], 0x1 ;  /* 0x00007e0003027a11 */ /* 0x000fe400078008ff */
[----:B------:R-:W-:Y:S04]  /*9e80*/  IADD3.X R4, R23, UR4, RZ, P1, !PT ;  /* 0x0000000417047c10 */ /* 0x000fe80008ffe4ff */
[----:B------:R-:W-:Y:S05]  /*9e90*/  LEA.HI.X R3, R3, c[0x0][0x1fc], R4, 0x1, P0 ;  /* 0x00007f0003037a11 */ /* 0x000fea00000f0c04 */
[----:B------:R-:W-:Y:S01]  /*9ea0*/  @!PT LDS RZ, [RZ] ;  /* 0x00000000fffff984 */ /* 0x000fe20000000800 */
[----:B------:R-:W-:Y:S01]  /*9eb0*/  @!PT LDS RZ, [RZ] ;  /* 0x00000000fffff984 */ /* 0x000fe20000000800 */
[----:B------:R-:W-:Y:S01]  /*9ec0*/  @!PT LDS RZ, [RZ] ;  /* 0x00000000fffff984 */ /* 0x000fe20000000800 */
[----:B----4-:R1:W-:Y:S02]  /*9ed0*/  LDGSTS.E.BYPASS.LTC128B.128 [R7+0x100], [R2.64], !P6 ;  /* 0x0010000002077fae */ /* 0x0103e4000f101d50 */
        /* <DEDUP_REMOVED lines=13> */
[----:B------:R-:W-:Y:S01]  /*9fb0*/  LEA.HI.X R3, R3, c[0x0][0x1fc], R4, 0x1, P0 ;  /* 0x00007f0003037a11 */ /* 0x000fe200000f0c04 */
[----:B------:R-:W-:Y:S04]  /*9fc0*/  @!P3 IMAD.MOV.U32 R4, RZ, RZ, c[0x0][0x20c] ;  /* 0x00008300ff04b624 */ /* 0x000fe800078e00ff */
[----:B------:R1:W-:Y:S02]  /*9fd0*/  LDGSTS.E.BYPASS.LTC128B.128 [R7+0x4900], [R2.64], !P4 ;  /* 0x0490000002077fae */ /* 0x0003e4000e101d50 */
[----:B-1----:R-:W-:Y:S05]  /*9fe0*/  @!P3 IMAD.MOV.U32 R2, RZ, RZ, c[0x0][0x208] ;  /* 0x00008200ff02b624 */ /* 0x002fea00078e00ff */
[C---:B------:R-:W-:Y:S04]  /*9ff0*/  @!P3 LEA R3, P0, R2.reuse, UR18, 0x5 ;  /* 0x000000120203bc11 */ /* 0x040fe8000f8028ff */
[----:B------:R-:W-:Y:S02]  /*a000*/  @!P3 IADD3 R5, P1, R3, R8, RZ ;  /* 0x000000080305b210 */ /* 0x000fe40007f3e0ff */
[----:B------:R-:W-:Y:S01]  /*a010*/  @!P3 LEA.HI.X R2, R2, UR4, R4, 0x5, P0 ;  /* 0x000000040202bc11 */ /* 0x000fe200080f2c04 */
[----:B------:R1:W5:Y:S01]  /*a020*/  LDL.LU.64 R8, [R1+0x80] ;  /* 0x0000800001087983 */ /* 0x0003620000300a00 */
[C---:B------:R-:W-:Y:S03]  /*a030*/  @!P3 LEA R4, P0, R5.reuse, c[0x0][0x1f8], 0x1 ;  /* 0x00007e000504ba11 */ /* 0x040fe600078008ff */
[C---:B------:R-:W-:Y:S05]  /*a040*/  @!P3 IMAD.X R6, R2.reuse, 0x1, R23, P1 ;  /* 0x000000010206b824 */ /* 0x040fea00008e0617 */
[----:B------:R-:W-:Y:S05]  /*a050*/  @!P3 LEA.HI.X R5, R5, c[0x0][0x1fc], R6, 0x1, P0 ;  /* 0x00007f000505ba11 */ /* 0x000fea00000f0c06 */
[----:B------:R2:W-:Y:S02]  /*a060*/  @!P3 LDGSTS.E.BYPASS.LTC128B.128 [R7+0x1100], [R4.64], !P6 ;  /* 0x011000000407bfae */ /* 0x0005e4000f101d50 */
[----:B--2---:R-:W-:Y:S04]  /*a070*/  @!P3 IADD3 R5, P1, R3, R21, RZ ;  /* 0x000000150305b210 */ /* 0x004fe80007f3e0ff */
[C---:B------:R-:W-:Y:S01]  /*a080*/  @!P3 LEA R4, P0, R5.reuse, c[0x0][0x1f8], 0x1 ;  /* 0x00007e000504ba11 */ /* 0x040fe200078008ff */
[C---:B------:R-:W-:Y:S05]  /*a090*/  @!P3 IMAD.X R6, R2.reuse, 0x1, R20, P1 ;  /* 0x000000010206b824 */ /* 0x040fea00008e0614 */
        /* <DEDUP_REMOVED lines=12> */
.L_x_362:
[C---:B-1-345:R-:W-:Y:S01]  /*a160*/  HMMA.16816.F32 R4, R160.reuse, R8, RZ ;  /* 0x00000008a004723c */ /* 0x07afe200000018ff */
[----:B------:R-:W0:Y:S01]  /*a170*/  LDGDEPBAR ;  /* 0x00000000000079af */ /* 0x000e220000000000 */
[----:B------:R-:W-:Y:S06]  /*a180*/  UISETP.GT.AND UP0, UPT, UR8, UR9, UPT ;  /* 0x000000090800728c */ /* 0x000fec000bf04270 */
[C---:B------:R-:W-:Y:S01]  /*a190*/  HMMA.16816.F32 R8, R160.reuse, R10, RZ ;  /* 0x0000000aa008723c */ /* 0x040fe200000018ff */
[----:B------:R-:W-:Y:S07]  /*a1a0*/  PLOP3.LUT P0, PT, PT, PT, UP0, 0x80, 0x0 ;  /* 0x000000000000781c */ /* 0x000fee0003f0f008 */
[C---:B------:R-:W-:Y:S08]  /*a1b0*/  HMMA.16816.F32 R12, R160.reuse, R16, RZ ;  /* 0x00000010a00c723c */ /* 0x040ff000000018ff */
[C---:B------:R-:W-:Y:S08]  /*a1c0*/  HMMA.16816.F32 R16, R160.reuse, R18, RZ ;  /* 0x00000012a010723c */ /* 0x040ff000000018ff */
[C---:B------:R-:W-:Y:S08]  /*a1d0*/  HMMA.16816.F32 R20, R160.reuse, R24, RZ ;  /* 0x00000018a014723c */ /* 0x040ff000000018ff */
        /* <DEDUP_REMOVED lines=135> */
[----:B------:R-:W-:-:S07]  /*aa50*/  @!P0 BRA `(.L_x_363) ;  /* 0x000004e000008947 */ /* 0x000fce0003800000 */
        /* <DEDUP_REMOVED lines=19> */
[----:B------:R-:W5:Y:S04]  /*ab90*/  LDL R168, [R1+0x10] ;  /* 0x0000100001a87983 */ /* 0x000f680000100800 */
        /* <DEDUP_REMOVED lines=13> */
[----:B------:R-:W-:Y:S05]  /*ac70*/  @P1 LEA.HI.X R3, R3, c[0x0][0x1cc], R134, 0x1, P2 ;  /* 0x0000730003031a11 */ /* 0x000fea00010f0c86 */
[----:B------:R-:W-:Y:S01]  /*ac80*/  @!PT LDS RZ, [RZ] ;  /* 0x00000000fffff984 */ /* 0x000fe20000000800 */
[----:B------:R-:W-:Y:S01]  /*ac90*/  @!PT LDS RZ, [RZ] ;  /* 0x00000000fffff984 */ /* 0x000fe20000000800 */
[----:B------:R-:W-:Y:S01]  /*aca0*/  @!PT LDS RZ, [RZ] ;  /* 0x00000000fffff984 */ /* 0x000fe20000000800 */
[----:B----4-:R5:W-:Y:S02]  /*acb0*/  @P1 LDGSTS.E.BYPASS.LTC128B.128 [R177+0x10100], [R2.64], !P6 ;  /* 0x1010000002b11fae */ /* 0x010be4000f101d50 */
[----:B-----5:R-:W-:Y:S04]  /*acc0*/  @P1 IADD3 R3, P2, R173, UR20, RZ ;  /* 0x00000014ad031c10 */ /* 0x020fe8000ff5e0ff */
[----:B------:R-:W-:Y:S02]  /*acd0*/  @P1 IADD3.X R134, R172, UR4, RZ, P2, !PT ;  /* 0x00000004ac861c10 */ /* 0x000fe400097fe4ff */
[C---:B------:R-:W-:Y:S04]  /*ace0*/  @P1 LEA R2, P2, R3.reuse, c[0x0][0x1c8], 0x1 ;  /* 0x0000720003021a11 */ /* 0x040fe800078408ff */
[----:B------:R-:W-:Y:S02]  /*acf0*/  @P1 LEA.HI.X R3, R3, c[0x0][0x1cc], R134, 0x1, P2 ;  /* 0x0000730003031a11 */ /* 0x000fe400010f0c86 */
[----:B------:R-:W-:Y:S11]  /*ad00*/  LOP3.LUT P2, RZ, R176, 0x1, RZ, 0xc0, !PT ;  /* 0x00000001b0ff7812 */ /* 0x000ff6000784c0ff */
[----:B------:R-:W-:Y:S02]  /*ad10*/  @!UPT UIADD3 URZ, URZ, URZ, URZ ;  /* 0x0000003f3f3ff290 */ /* 0x000fe4000fffe03f */
[----:B------:R1:W-:Y:S02]  /*ad20*/  @P1 LDGSTS.E.BYPASS.LTC128B.128 [R177+0x11900], [R2.64], !P2 ;  /* 0x1190000002b11fae */ /* 0x0003e4000d101d50 */
[----:B-1----:R-:W-:Y:S04]  /*ad30*/  @P1 IADD3 R3, P2, R171, UR20, RZ ;  /* 0x00000014ab031c10 */ /* 0x002fe8000ff5e0ff */
[----:B------:R-:W-:Y:S02]  /*ad40*/  @P1 IADD3.X R134, R170, UR4, RZ, P2, !PT ;  /* 0x00000004aa861c10 */ /* 0x000fe400097fe4ff */
[C---:B------:R-:W-:Y:S04]  /*ad50*/  @P1 LEA R2, P2, R3.reuse, c[0x0][0x1c8], 0x1 ;  /* 0x0000720003021a11 */ /* 0x040fe800078408ff */
[----:B------:R-:W-:Y:S05]  /*ad60*/  @P1 LEA.HI.X R3, R3, c[0x0][0x1cc], R134, 0x1, P2 ;  /* 0x0000730003031a11 */ /* 0x000fea00010f0c86 */
[----:B------:R1:W-:Y:S02]  /*ad70*/  @P1 LDGSTS.E.BYPASS.LTC128B.128 [R177+0x13100], [R2.64], !P5 ;  /* 0x1310000002b11fae */ /* 0x0003e4000e901d50 */
[----:B-1----:R-:W-:Y:S01]  /*ad80*/  @P1 IADD3 R3, P2, R169, UR20, RZ ;  /* 0x00000014a9031c10 */ /* 0x002fe2000ff5e0ff */
[----:B------:R-:W-:Y:S03]  /*ad90*/  @UP0 UIADD3 UR20, UP1, UR15, UR20, URZ ;  /* 0x000000140f140290 */ /* 0x000fe6000ff3e03f */
[----:B------:R-:W-:Y:S01]  /*ada0*/  @P1 IADD3.X R134, R168, UR4, RZ, P2, !PT ;  /* 0x00000004a8861c10 */ /* 0x000fe200097fe4ff */
[----:B------:R-:W-:Y:S01]  /*adb0*/  @UP0 UIADD3.X UR4, UR6, UR4, URZ, UP1, !UPT ;  /* 0x0000000406040290 */ /* 0x000fe20008ffe43f */
[C---:B------:R-:W-:Y:S04]  /*adc0*/  @P1 LEA R2, P2, R3.reuse, c[0x0][0x1c8], 0x1 ;  /* 0x0000720003021a11 */ /* 0x040fe800078408ff */
[----:B------:R-:W-:Y:S02]  /*add0*/  @P1 LEA.HI.X R3, R3, c[0x0][0x1cc], R134, 0x1, P2 ;  /* 0x0000730003031a11 */ /* 0x000fe400010f0c86 */
[----:B------:R-:W-:Y:S03]  /*ade0*/  LOP3.LUT P2, RZ, R176, 0x1, RZ, 0xc0, !PT ;  /* 0x00000001b0ff7812 */ /* 0x000fe6000784c0ff */
[----:B------:R1:W-:Y:S02]  /*adf0*/  @P1 LDGSTS.E.BYPASS.LTC128B.128 [R177+0x14900], [R2.64], !P4 ;  /* 0x1490000002b11fae */ /* 0x0003e4000e101d50 */
[----:B-1----:R-:W-:Y:S04]  /*ae00*/  @P0 IADD3 R3, P1, R174, UR20, RZ ;  /* 0x00000014ae030c10 */ /* 0x002fe8000ff3e0ff */
[----:B------:R-:W-:Y:S02]  /*ae10*/  @P0 IADD3.X R134, R179, UR4, RZ, P1, !PT ;  /* 0x00000004b3860c10 */ /* 0x000fe40008ffe4ff */
[C---:B------:R-:W-:Y:S04]  /*ae20*/  @P0 LEA R2, P1, R3.reuse, c[0x0][0x1c8], 0x1 ;  /* 0x0000720003020a11 */ /* 0x040fe800078208ff */
[----:B------:R-:W-:Y:S05]  /*ae30*/  @P0 LEA.HI.X R3, R3, c[0x0][0x1cc], R134, 0x1, P1 ;  /* 0x0000730003030a11 */ /* 0x000fea00008f0c86 */
        /* <DEDUP_REMOVED lines=15> */
[----:B------:R1:W-:Y:S04]  /*af30*/  @P0 LDGSTS.E.BYPASS.LTC128B.128 [R177+0x15900], [R2.64], !P4 ;  /* 0x1590000002b10fae */ /* 0x0003e8000e101d50 */
.L_x_363:
[----:B------:R-:W2:Y:S01]  /*af40*/  LDL.LU R168, [R1+0x14] ;  /* 0x0000140001a87983 */ /* 0x000ea20000300800 */
[----:B------:R-:W-:Y:S01]  /*af50*/  FMNMX.FTZ R133, R4, R133, !PT ;  /* 0x0000008504857209 */ /* 0x000fe20007810000 */
[----:B------:R-:W-:Y:S02]  /*af60*/  UISETP.GT.AND UP0, UPT, UR8, UR10, UPT ;  /* 0x0000000a0800728c */ /* 0x000fe4000bf04270 */
[----:B------:R-:W0:Y:S01]  /*af70*/  LDGDEPBAR ;  /* 0x00000000000079af */ /* 0x000e220000000000 */
[----:B------:R-:W-:Y:S01]  /*af80*/  FMNMX.FTZ R133, R5, R133, !PT ;  /* 0x0000008505857209 */ /* 0x000fe20007810000 */
[----:B------:R-:W-:Y:S02]  /*af90*/  UIADD3 UR8, UR8, -0x1, URZ ;  /* 0xffffffff08087890 */ /* 0x000fe4000fffe03f */
[----:B------:R-:W-:Y:S02]  /*afa0*/  PLOP3.LUT P0, PT, PT, PT, UP0, 0x80, 0x0 ;  /* 0x000000000000781c */ /* 0x000fe40003f0f008 */
        /* <DEDUP_REMOVED lines=10> */
[----:B-1----:R-:W1:Y:S02]  /*b050*/  SHFL.BFLY PT, R2, R133, 0x2, 0x1f ;  /* 0x0c401f0085027f89 */ /* 0x002e6400000e0000 */
[----:B-1----:R-:W-:Y:S06]  /*b060*/  FMNMX.FTZ R133, R133, R2, !PT ;  /* 0x0000000285857209 */ /* 0x002fec0007810000 */
[----:B------:R-:W1:Y:S02]  /*b070*/  SHFL.BFLY PT, R2, R133, 0x1, 0x1f ;  /* 0x0c201f0085027f89 */ /* 0x000e6400000e0000 */
[----:B-1----:R-:W-:Y:S05]  /*b080*/  FMNMX.FTZ R133, R133, R2, !PT ;  /* 0x0000000285857209 */ /* 0x002fea0007810000 */
[C---:B------:R-:W-:Y:S02]  /*b090*/  FMUL.FTZ R2, R133.reuse, c[0x0][0x2d0] ;  /* 0x0000b40085027a20 */ /* 0x040fe40000410000 */
[----:B------:R-:W-:Y:S02]  /*b0a0*/  FADD.FTZ R0, -R133, R0 ;  /* 0x0000000085007221 */ /* 0x000fe40000010100 */
[--C-:B------:R-:W-:Y:S02]  /*b0b0*/  FFMA.FTZ R179, R12, c[0x0][0x2d0], -R2.reuse ;  /* 0x0000b4000cb37a23 */ /* 0x100fe40000010802 */
[----:B------:R-:W3:Y:S01]  /*b0c0*/  LDL.LU R12, [R1+0x18] ;  /* 0x00001800010c7983 */ /* 0x000ee20000300800 */
[--C-:B------:R-:W-:Y:S02]  /*b0d0*/  FFMA.FTZ R4, R4, c[0x0][0x2d0], -R2.reuse ;  /* 0x0000b40004047a23 */ /* 0x100fe40000010802 */
[----:B------:R-:W-:Y:S02]  /*b0e0*/  FMUL.FTZ R0, R0, c[0x0][0x2d0] ;  /* 0x0000b40000007a20 */ /* 0x000fe40000410000 */
[--C-:B------:R-:W-:Y:S02]  /*b0f0*/  FFMA.FTZ R5, R5, c[0x0][0x2d0], -R2.reuse ;  /* 0x0000b40005057a23 */ /* 0x100fe40000010802 */
[----:B------:R-:W1:Y:S01]  /*b100*/  MUFU.EX2 R3, R0 ;  /* 0x0000000000037308 */ /* 0x000e620000000800 */
[--C-:B------:R-:W-:Y:S02]  /*b110*/  FFMA.FTZ R8, R8, c[0x0][0x2d0], -R2.reuse ;  /* 0x0000b40008087a23 */ /* 0x100fe40000010802 */
[--C-:B------:R-:W-:Y:S02]  /*b120*/  FFMA.FTZ R9, R9, c[0x0][0x2d0], -R2.reuse ;  /* 0x0000b40009097a23 */ /* 0x100fe40000010802 */
[--C-:B------:R-:W-:Y:S02]  /*b130*/  FFMA.FTZ R134, R20, c[0x0][0x2d0], -R2.reuse ;  /* 0x0000b40014867a23 */ /* 0x100fe40000010802 */
[--C-:B------:R-:W-:Y:S02]  /*b140*/  FFMA.FTZ R177, R16, c[0x0][0x2d0], -R2.reuse ;  /* 0x0000b40010b17a23 */ /* 0x100fe40000010802 */
[--C-:B------:R-:W-:Y:S01]  /*b150*/  FFMA.FTZ R21, R21, c[0x0][0x2d0], -R2.reuse ;  /* 0x0000b40015157a23 */ /* 0x100fe20000010802 */
[----:B------:R-:W-:Y:S01]  /*b160*/  MUFU.EX2 R4, R4 ;  /* 0x0000000400047308 */ /* 0x000fe20000000800 */
[--C-:B------:R-:W-:Y:S02]  /*b170*/  FFMA.FTZ R24, R24, c[0x0][0x2d0], -R2.reuse ;  /* 0x0000b40018187a23 */ /* 0x100fe40000010802 */
[--C-:B------:R-:W-:Y:S02]  /*b180*/  FFMA.FTZ R25, R25, c[0x0][0x2d0], -R2.reuse ;  /* 0x0000b40019197a23 */ /* 0x100fe40000010802 */
[--C-:B------:R-:W-:Y:S02]  /*b190*/  FFMA.FTZ R178, R13, c[0x0][0x2d0], -R2.reuse ;  /* 0x0000b4000db27a23 */ /* 0x100fe40000010802 */
[----:B------:R-:W-:Y:S03]  /*b1a0*/  FFMA.FTZ R176, R17, c[0x0][0x2d0], -R2 ;  /* 0x0000b40011b07a23 */ /* 0x000fe60000010802 */
[----:B------:R-:W-:Y:S01]  /*b1b0*/  MUFU.EX2 R5, R5 ;  /* 0x0000000500057308 */ /* 0x000fe20000000800 */
[C---:B-1----:R-:W-:Y:S02]  /*b1c0*/  FMUL.FTZ R17, R3.reuse, R145 ;  /* 0x0000009103117220 */ /* 0x042fe40000410000 */
[C---:B------:R-:W-:Y:S02]  /*b1d0*/  FMUL.FTZ R13, R3.reuse, R149 ;  /* 0x00000095030d7220 */ /* 0x040fe40000410000 */
[C---:B------:R-:W-:Y:S05]  /*b1e0*/  FMUL.FTZ R16, R3.reuse, R144 ;  /* 0x0000009003107220 */ /* 0x040fea0000410000 */
[----:B------:R-:W-:Y:S01]  /*b1f0*/  MUFU.EX2 R8, R8 ;  /* 0x0000000800087308 */ /* 0x000fe20000000800 */
        /* <DEDUP_REMOVED lines=18> */
[----:B------:R-:W-:Y:S01]  /*b320*/  FMUL.FTZ R60, R3, R60 ;  /* 0x0000003c033c7220 */ /* 0x000fe20000410000 */
[----:B-1----:R-:W-:Y:S01]  /*b330*/  F2FP.PACK_AB R170, R9, R8 ;  /* 0x0000000809aa723e */ /* 0x002fe200000000ff */
        /* <DEDUP_REMOVED lines=36> */
[C---:B------:R-:W-:Y:S03]  /*b580*/  F2FP.PACK_AB R168, R5.reuse, R4 ;  /* 0x0000000405a8723e */ /* 0x040fe600000000ff */
[----:B------:R-:W-:Y:S02]  /*b590*/  FADD.FTZ R0, R5, R0 ;  /* 0x0000000005007221 */ /* 0x000fe40000010000 */
[C---:B------:R-:W-:Y:S02]  /*b5a0*/  FMUL.FTZ R5, R3.reuse, R157 ;  /* 0x0000009d03057220 */ /* 0x040fe40000410000 */
[----:B------:R-:W-:Y:S02]  /*b5b0*/  FADD.FTZ R0, R8, R0 ;  /* 0x0000000008007221 */ /* 0x000fe40000010000 */
[----:B------:R-:W-:Y:S02]  /*b5c0*/  FMUL.FTZ R8, R3, R152 ;  /* 0x0000009803087220 */ /* 0x000fe40000410000 */
[----:B------:R-:W-:Y:S01]  /*b5d0*/  FADD.FTZ R20, R9, R0 ;  /* 0x0000000009147221 */ /* 0x000fe20000010000 */
[----:B------:R-:W-:Y:S01]  /*b5e0*/  FMNMX.FTZ R0, R6, R132, !PT ;  /* 0x0000008406007209 */ /* 0x000fe20007810000 */
[----:B------:R-:W-:Y:S03]  /*b5f0*/  FMUL.FTZ R9, R3, R153 ;  /* 0x0000009903097220 */ /* 0x000fe60000410000 */
        /* <DEDUP_REMOVED lines=15> */
[C---:B------:R-:W-:Y:S02]  /*b6f0*/  FMUL.FTZ R4, R2.reuse, c[0x0][0x2d0] ;  /* 0x0000b40002047a20 */ /* 0x040fe40000410000 */
[----:B------:R-:W-:Y:S02]  /*b700*/  FADD.FTZ R0, -R2, R132 ;  /* 0x0000008402007221 */ /* 0x000fe40000010100 */
[--C-:B------:R-:W-:Y:S02]  /*b710*/  FFMA.FTZ R6, R6, c[0x0][0x2d0], -R4.reuse ;  /* 0x0000b40006067a23 */ /* 0x100fe40000010804 */
[----:B------:R-:W-:Y:S02]  /*b720*/  FMUL.FTZ R0, R0, c[0x0][0x2d0] ;  /* 0x0000b40000007a20 */ /* 0x000fe40000410000 */
[--C-:B------:R-:W-:Y:S02]  /*b730*/  FFMA.FTZ R7, R7, c[0x0][0x2d0], -R4.reuse ;  /* 0x0000b40007077a23 */ /* 0x100fe40000010804 */
[----:B------:R-:W-:Y:S01]  /*b740*/  MUFU.EX2 R6, R6 ;  /* 0x0000000600067308 */ /* 0x000fe20000000800 */
[--C-:B------:R-:W-:Y:S02]  /*b750*/  FFMA.FTZ R26, R26, c[0x0][0x2d0], -R4.reuse ;  /* 0x0000b4001a1a7a23 */ /* 0x100fe40000010804 */
[--C-:B------:R-:W-:Y:S02]  /*b760*/  FFMA.FTZ R27, R27, c[0x0][0x2d0], -R4.reuse ;  /* 0x0000b4001b1b7a23 */ /* 0x100fe40000010804 */
[--C-:B------:R-:W-:Y:S01]  /*b770*/  FFMA.FTZ R174, R18, c[0x0][0x2d0], -R4.reuse ;  /* 0x0000b40012ae7a23 */ /* 0x100fe20000010804 */
[----:B------:R-:W-:Y:S01]  /*b780*/  MOV R157, R26 ;  /* 0x0000001a009d7202 */ /* 0x000fe20000000f00 */
[--C-:B------:R-:W-:Y:S01]  /*b790*/  FFMA.FTZ R175, R19, c[0x0][0x2d0], -R4.reuse ;  /* 0x0000b40013af7a23 */ /* 0x100fe20000010804 */
[----:B------:R-:W-:Y:S01]  /*b7a0*/  MOV R18, R21 ;  /* 0x0000001500127202 */ /* 0x000fe20000000f00 */
[--C-:B------:R-:W-:Y:S01]  /*b7b0*/  FFMA.FTZ R22, R22, c[0x0][0x2d0], -R4.reuse ;  /* 0x0000b40016167a23 */ /* 0x100fe20000010804 */
[----:B------:R-:W3:Y:S01]  /*b7c0*/  MUFU.EX2 R0, R0 ;  /* 0x0000000000007308 */ /* 0x000ee20000000800 */
[--C-:B------:R-:W-:Y:S02]  /*b7d0*/  FFMA.FTZ R23, R23, c[0x0][0x2d0], -R4.reuse ;  /* 0x0000b40017177a23 */ /* 0x100fe40000010804 */
[--C-:B------:R-:W-:Y:S01]  /*b7e0*/  FFMA.FTZ R171, R10, c[0x0][0x2d0], -R4.reuse ;  /* 0x0000b4000aab7a23 */ /* 0x100fe20000010804 */
[----:B------:R-:W-:Y:S01]  /*b7f0*/  MOV R10, R134 ;  /* 0x00000086000a7202 */ /* 0x000fe20000000f00 */
[--C-:B------:R-:W-:Y:S01]  /*b800*/  FFMA.FTZ R134, R11, c[0x0][0x2d0], -R4.reuse ;  /* 0x0000b4000b867a23 */ /* 0x100fe20000010804 */
[----:B------:R-:W-:Y:S01]  /*b810*/  MOV R11, R25 ;  /* 0x00000019000b7202 */ /* 0x000fe20000000f00 */
[--C-:B------:R-:W-:Y:S01]  /*b820*/  FFMA.FTZ R173, R14, c[0x0][0x2d0], -R4.reuse ;  /* 0x0000b4000ead7a23 */ /* 0x100fe20000010804 */
[----:B------:R-:W-:Y:S01]  /*b830*/  MOV R14, R20 ;  /* 0x00000014000e7202 */ /* 0x000fe20000000f00 */
[----:B------:R-:W-:Y:S01]  /*b840*/  FFMA.FTZ R172, R15, c[0x0][0x2d0], -R4 ;  /* 0x0000b4000fac7a23 */ /* 0x000fe20000010804 */
[----:B------:R-:W1:Y:S01]  /*b850*/  MUFU.EX2 R7, R7 ;  /* 0x0000000700077308 */ /* 0x000e620000000800 */
[C---:B------:R-:W-:Y:S01]  /*b860*/  FMUL.FTZ R25, R3.reuse, R137 ;  /* 0x0000008903197220 */ /* 0x040fe20000410000 */
[----:B------:R-:W-:Y:S01]  /*b870*/  MOV R15, R24 ;  /* 0x00000018000f7202 */ /* 0x000fe20000000f00 */
[C---:B------:R-:W-:Y:S01]  /*b880*/  FMUL.FTZ R24, R3.reuse, R136 ;  /* 0x0000008803187220 */ /* 0x040fe20000410000 */
[----:B------:R-:W-:Y:S01]  /*b890*/  MOV R145, R10 ;  /* 0x0000000a00917202 */ /* 0x000fe20000000f00 */
[C---:B------:R-:W-:Y:S01]  /*b8a0*/  FMUL.FTZ R20, R3.reuse, R140 ;  /* 0x0000008c03147220 */ /* 0x040fe20000410000 */
[----:B------:R-:W-:Y:S01]  /*b8b0*/  MOV R153, R22 ;  /* 0x0000001600997202 */ /* 0x000fe20000000f00 */
[C---:B------:R-:W-:Y:S01]  /*b8c0*/  FMUL.FTZ R21, R3.reuse, R141 ;  /* 0x0000008d03157220 */ /* 0x040fe20000410000 */
[----:B------:R-:W-:Y:S02]  /*b8d0*/  MOV R152, R23 ;  /* 0x0000001700987202 */ /* 0x000fe40000000f00 */
[----:B------:R-:W2:Y:S01]  /*b8e0*/  MUFU.EX2 R171, R171 ;  /* 0x000000ab00ab7308 */ /* 0x000ea20000000800 */
[C---:B---3--:R-:W-:Y:S02]  /*b8f0*/  FFMA.FTZ R4, R0.reuse, R12, R6 ;  /* 0x0000000c00047223 */ /* 0x048fe40000010006 */
[C---:B------:R-:W-:Y:S02]  /*b900*/  FMUL.FTZ R26, R0.reuse, R138 ;  /* 0x0000008a001a7220 */ /* 0x040fe40000410000 */
[----:B------:R-:W-:Y:S02]  /*b910*/  FMUL.FTZ R12, R3, R148 ;  /* 0x00000094030c7220 */ /* 0x000fe40000410000 */
[C---:B------:R-:W-:Y:S01]  /*b920*/  FMUL.FTZ R10, R0.reuse, R154 ;  /* 0x0000009a000a7220 */ /* 0x040fe20000410000 */
[----:B------:R-:W-:Y:S01]  /*b930*/  MOV R154, R18 ;  /* 0x00000012009a7202 */ /* 0x000fe20000000f00 */
[C---:B------:R-:W-:Y:S01]  /*b940*/  FMUL.FTZ R18, R0.reuse, R146 ;  /* 0x0000009200127220 */ /* 0x040fe20000410000 */
[----:B------:R-:W-:Y:S01]  /*b950*/  MUFU.EX2 R149, R173 ;  /* 0x000000ad00957308 */ /* 0x000fe20000000800 */
[C---:B-1----:R-:W-:Y:S01]  /*b960*/  FADD.FTZ R132, R7.reuse, R4 ;  /* 0x0000000407847221 */ /* 0x042fe20000010000 */
[----:B------:R-:W-:Y:S01]  /*b970*/  F2FP.PACK_AB R169, R7, R6 ;  /* 0x0000000607a9723e */ /* 0x000fe200000000ff */
[----:B------:R-:W-:Y:S01]  /*b980*/  FMUL.FTZ R4, R3, R156 ;  /* 0x0000009c03047220 */ /* 0x000fe20000410000 */
[----:B------:R-:W-:Y:S01]  /*b990*/  MOV R156, R27 ;  /* 0x0000001b009c7202 */ /* 0x000fe20000000f00 */
[C---:B------:R-:W-:Y:S02]  /*b9a0*/  FMUL.FTZ R27, R0.reuse, R139 ;  /* 0x0000008b001b7220 */ /* 0x040fe40000410000 */
[----:B------:R-:W1:Y:S01]  /*b9b0*/  LDSM.16.MT88.4 R136, [R236+0x100] ;  /* 0x00010000ec88783b */ /* 0x000e620000004200 */
[C---:B------:R-:W-:Y:S01]  /*b9c0*/  FMUL.FTZ R6, R0.reuse, R158 ;  /* 0x0000009e00067220 */ /* 0x040fe20000410000 */
[----:B------:R-:W-:Y:S01]  /*b9d0*/  MOV R158, R11 ;  /* 0x0000000b009e7202 */ /* 0x000fe20000000f00 */
[C---:B------:R-:W-:Y:S01]  /*b9e0*/  FMUL.FTZ R11, R0.reuse, R155 ;  /* 0x0000009b000b7220 */ /* 0x040fe20000410000 */
[----:B------:R-:W-:Y:S01]  /*b9f0*/  MOV R155, R14 ;  /* 0x0000000e009b7202 */ /* 0x000fe20000000f00 */
[C---:B------:R-:W-:Y:S01]  /*ba00*/  FMUL.FTZ R14, R0.reuse, R150 ;  /* 0x00000096000e7220 */ /* 0x040fe20000410000 */
[----:B------:R-:W-:Y:S01]  /*ba10*/  MUFU.EX2 R3, R178 ;  /* 0x000000b200037308 */ /* 0x000fe20000000800 */
[C---:B------:R-:W-:Y:S01]  /*ba20*/  FMUL.FTZ R7, R0.reuse, R159 ;  /* 0x0000009f00077220 */ /* 0x040fe20000410000 */
[----:B------:R-:W-:Y:S01]  /*ba30*/  MOV R159, R15 ;  /* 0x0000000f009f7202 */ /* 0x000fe20000000f00 */
[----:B--2---:R-:W-:Y:S02]  /*ba40*/  FADD.FTZ R148, R171, R132 ;  /* 0x00000084ab947221 */ /* 0x004fe40000010000 */
[C---:B------:R-:W-:Y:S02]  /*ba50*/  FMUL.FTZ R15, R0.reuse, R151 ;  /* 0x00000097000f7220 */ /* 0x040fe40000410000 */
[C---:B------:R-:W-:Y:S02]  /*ba60*/  FMUL.FTZ R19, R0.reuse, R147 ;  /* 0x0000009300137220 */ /* 0x040fe40000410000 */
[C---:B------:R-:W-:Y:S01]  /*ba70*/  FMUL.FTZ R22, R0.reuse, R142 ;  /* 0x0000008e00167220 */ /* 0x040fe20000410000 */
[----:B------:R-:W2:Y:S01]  /*ba80*/  MUFU.EX2 R150, R134 ;  /* 0x0000008600967308 */ /* 0x000ea20000000800 */
[C---:B------:R-:W-:Y:S02]  /*ba90*/  FMUL.FTZ R23, R0.reuse, R143 ;  /* 0x0000008f00177220 */ /* 0x040fe40000410000 */
[C---:B------:R-:W-:Y:S01]  /*baa0*/  FMUL.FTZ R30, R0.reuse, R30 ;  /* 0x0000001e001e7220 */ /* 0x040fe20000410000 */
[----:B------:R-:W-:Y:S01]  /*bab0*/  LDSM.16.MT88.4 R140, [R236+0x900] ;  /* 0x00090000ec8c783b */ /* 0x000fe20000004200 */
[C---:B------:R-:W-:Y:S02]  /*bac0*/  FMUL.FTZ R31, R0.reuse, R31 ;  /* 0x0000001f001f7220 */ /* 0x040fe40000410000 */
[C---:B------:R-:W-:Y:S02]  /*bad0*/  FMUL.FTZ R34, R0.reuse, R34 ;  /* 0x0000002200227220 */ /* 0x040fe40000410000 */
[C---:B------:R-:W-:Y:S01]  /*bae0*/  FMUL.FTZ R35, R0.reuse, R35 ;  /* 0x0000002300237220 */ /* 0x040fe20000410000 */
[----:B------:R-:W3:Y:S01]  /*baf0*/  MUFU.EX2 R132, R179 ;  /* 0x000000b300847308 */ /* 0x000ee20000000800 */
[C---:B------:R-:W-:Y:S02]  /*bb00*/  FMUL.FTZ R38, R0.reuse, R38 ;  /* 0x0000002600267220 */ /* 0x040fe40000410000 */
[C---:B------:R-:W-:Y:S02]  /*bb10*/  FMUL.FTZ R39, R0.reuse, R39 ;  /* 0x0000002700277220 */ /* 0x040fe40000410000 */
[C---:B------:R-:W-:Y:S02]  /*bb20*/  FMUL.FTZ R42, R0.reuse, R42 ;  /* 0x0000002a002a7220 */ /* 0x040fe40000410000 */
[C---:B------:R-:W-:Y:S02]  /*bb30*/  FMUL.FTZ R43, R0.reuse, R43 ;  /* 0x0000002b002b7220 */ /* 0x040fe40000410000 */
[C---:B------:R-:W-:Y:S01]  /*bb40*/  FMUL.FTZ R46, R0.reuse, R46 ;  /* 0x0000002e002e7220 */ /* 0x040fe20000410000 */
[----:B------:R-:W4:Y:S01]  /*bb50*/  MUFU.EX2 R134, R176 ;  /* 0x000000b000867308 */ /* 0x000f220000000800 */
[C---:B------:R-:W-:Y:S02]  /*bb60*/  FMUL.FTZ R47, R0.reuse, R47 ;  /* 0x0000002f002f7220 */ /* 0x040fe40000410000 */
[----:B------:R-:W-:Y:S01]  /*bb70*/  FMUL.FTZ R50, R0, R50 ;  /* 0x0000003200327220 */ /* 0x000fe20000410000 */
[----:B--2---:R-:W-:Y:S01]  /*bb80*/  F2FP.PACK_AB R171, R150, R171 ;  /* 0x000000ab96ab723e */ /* 0x004fe200000000ff */
[C---:B------:R-:W-:Y:S02]  /*bb90*/  FMUL.FTZ R51, R0.reuse, R51 ;  /* 0x0000003300337220 */ /* 0x040fe40000410000 */
[C---:B------:R-:W-:Y:S02]  /*bba0*/  FMUL.FTZ R54, R0.reuse, R54 ;  /* 0x0000003600367220 */ /* 0x040fe40000410000 */
[C---:B------:R-:W-:Y:S01]  /*bbb0*/  FMUL.FTZ R55, R0.reuse, R55 ;  /* 0x0000003700377220 */ /* 0x040fe20000410000 */
[----:B------:R-:W2:Y:S01]  /*bbc0*/  MUFU.EX2 R178, R172 ;  /* 0x000000ac00b27308 */ /* 0x000ea20000000800 */
[C---:B-1----:R-:W-:Y:S05]  /*bbd0*/  HMMA.16816.F32 R4, R168.reuse, R136, R4 ;  /* 0x00000088a804723c */ /* 0x042fea0000001804 */
[C---:B------:R-:W-:Y:S02]  /*bbe0*/  FMUL.FTZ R58, R0.reuse, R58 ;  /* 0x0000003a003a7220 */ /* 0x040fe40000410000 */
[C---:B------:R-:W-:Y:S01]  /*bbf0*/  FMUL.FTZ R59, R0.reuse, R59 ;  /* 0x0000003b003b7220 */ /* 0x040fe20000410000 */
[C---:B------:R-:W-:Y:S01]  /*bc00*/  HMMA.16816.F32 R8, R168.reuse, R138, R8 ;  /* 0x0000008aa808723c */ /* 0x040fe20000001808 */
[----:B------:R-:W1:Y:S01]  /*bc10*/  LDSM.16.MT88.4 R136, [R237+0x100] ;  /* 0x00010000ed88783b */ /* 0x000e620000004200 */
[----:B------:R-:W-:Y:S02]  /*bc20*/  MUFU.EX2 R177, R174 ;  /* 0x000000ae00b17308 */ /* 0x000fe40000000800 */
[C---:B------:R-:W-:Y:S02]  /*bc30*/  FMUL.FTZ R62, R0.reuse, R62 ;  /* 0x0000003e003e7220 */ /* 0x040fe40000410000 */
[C---:B------:R-:W-:Y:S02]  /*bc40*/  FMUL.FTZ R63, R0.reuse, R63 ;  /* 0x0000003f003f7220 */ /* 0x040fe40000410000 */
[C---:B------:R-:W-:Y:S04]  /*bc50*/  FMUL.FTZ R66, R0.reuse, R66 ;  /* 0x0000004200427220 */ /* 0x040fe80000410000 */
[----:B------:R-:W-:Y:S01]  /*bc60*/  MUFU.EX2 R174, R153 ;  /* 0x0000009900ae7308 */ /* 0x000fe20000000800 */
[C---:B------:R-:W-:Y:S02]  /*bc70*/  FMUL.FTZ R67, R0.reuse, R67 ;  /* 0x0000004300437220 */ /* 0x040fe40000410000 */
[C---:B------:R-:W-:Y:S02]  /*bc80*/  FMUL.FTZ R70, R0.reuse, R70 ;  /* 0x0000004600467220 */ /* 0x040fe40000410000 */
[C---:B------:R-:W-:Y:S02]  /*bc90*/  FMUL.FTZ R71, R0.reuse, R71 ;  /* 0x0000004700477220 */ /* 0x040fe40000410000 */
[C---:B------:R-:W-:Y:S02]  /*bca0*/  FMUL.FTZ R74, R0.reuse, R74 ;  /* 0x0000004a004a7220 */ /* 0x040fe40000410000 */
[C---:B------:R-:W-:Y:S01]  /*bcb0*/  FMUL.FTZ R75, R0.reuse, R75 ;  /* 0x0000004b004b7220 */ /* 0x040fe20000410000 */
[----:B------:R-:W5:Y:S01]  /*bcc0*/  MUFU.EX2 R176, R175 ;  /* 0x000000af00b07308 */ /* 0x000f620000000800 */
[C---:B------:R-:W-:Y:S02]  /*bcd0*/  FMUL.FTZ R78, R0.reuse, R78 ;  /* 0x0000004e004e7220 */ /* 0x040fe40000410000 */
[C---:B------:R-:W-:Y:S02]  /*bce0*/  FMUL.FTZ R79, R0.reuse, R79 ;  /* 0x0000004f004f7220 */ /* 0x040fe40000410000 */
[C---:B------:R-:W-:Y:S02]  /*bcf0*/  FMUL.FTZ R82, R0.reuse, R82 ;  /* 0x0000005200527220 */ /* 0x040fe40000410000 */
[C---:B------:R-:W-:Y:S02]  /*bd00*/  FMUL.FTZ R83, R0.reuse, R83 ;  /* 0x0000005300537220 */ /* 0x040fe40000410000 */
[C---:B------:R-:W-:Y:S01]  /*bd10*/  FMUL.FTZ R86, R0.reuse, R86 ;  /* 0x0000005600567220 */ /* 0x040fe20000410000 */
[----:B------:R-:W2:Y:S01]  /*bd20*/  MUFU.EX2 R175, R152 ;  /* 0x0000009800af7308 */ /* 0x000ea20000000800 */
[C---:B------:R-:W-:Y:S02]  /*bd30*/  FMUL.FTZ R87, R0.reuse, R87 ;  /* 0x0000005700577220 */ /* 0x040fe40000410000 */
[C---:B------:R-:W-:Y:S02]  /*bd40*/  FMUL.FTZ R90, R0.reuse, R90 ;  /* 0x0000005a005a7220 */ /* 0x040fe40000410000 */
[C---:B------:R-:W-:Y:S02]  /*bd50*/  FMUL.FTZ R91, R0.reuse, R91 ;  /* 0x0000005b005b7220 */ /* 0x040fe40000410000 */
[C---:B------:R-:W-:Y:S01]  /*bd60*/  FMUL.FTZ R94, R0.reuse, R94 ;  /* 0x0000005e005e7220 */ /* 0x040fe20000410000 */
[C---:B-1----:R-:W-:Y:S02]  /*bd70*/  HMMA.16816.F32 R12, R168.reuse, R136, R12 ;  /* 0x00000088a80c723c */ /* 0x042fe4000000180c */
[----:B------:R-:W-:Y:S01]  /*bd80*/  MUFU.EX2 R172, R157 ;  /* 0x0000009d00ac7308 */ /* 0x000fe20000000800 */
[C---:B------:R-:W-:Y:S02]  /*bd90*/  FMUL.FTZ R95, R0.reuse, R95 ;  /* 0x0000005f005f7220 */ /* 0x040fe40000410000 */
[C---:B------:R-:W-:Y:S02]  /*bda0*/  FMUL.FTZ R98, R0.reuse, R98 ;  /* 0x0000006200627220 */ /* 0x040fe40000410000 */
[C---:B------:R-:W-:Y:S01]  /*bdb0*/  FMUL.FTZ R99, R0.reuse, R99 ;  /* 0x0000006300637220 */ /* 0x040fe20000410000 */
[C---:B------:R-:W-:Y:S01]  /*bdc0*/  HMMA.16816.F32 R16, R168.reuse, R138, R16 ;  /* 0x0000008aa810723c */ /* 0x040fe20000001810 */
[----:B------:R-:W1:Y:S03]  /*bdd0*/  LDSM.16.MT88.4 R136, [R240+0x100] ;  /* 0x00010000f088783b */ /* 0x000e660000004200 */
[----:B------:R-:W1:Y:S01]  /*bde0*/  MUFU.EX2 R173, R156 ;  /* 0x0000009c00ad7308 */ /* 0x000e620000000800 */
[C---:B------:R-:W-:Y:S02]  /*bdf0*/  FMUL.FTZ R102, R0.reuse, R102 ;  /* 0x0000006600667220 */ /* 0x040fe40000410000 */
[C---:B------:R-:W-:Y:S02]  /*be00*/  FMUL.FTZ R103, R0.reuse, R103 ;  /* 0x0000006700677220 */ /* 0x040fe40000410000 */
[C---:B------:R-:W-:Y:S03]  /*be10*/  FMUL.FTZ R106, R0.reuse, R106 ;  /* 0x0000006a006a7220 */ /* 0x040fe60000410000 */
        /* <DEDUP_REMOVED lines=12> */
[----:B------:R-:W-:Y:S02]  /*bee0*/  FMUL.FTZ R131, R0, R131 ;  /* 0x0000008300837220 */ /* 0x000fe40000410000 */
[----:B---3--:R-:W-:Y:S01]  /*bef0*/  FADD.FTZ R0, R132, R155 ;  /* 0x0000009b84007221 */ /* 0x008fe20000010000 */
[----:B------:R-:W-:Y:S01]  /*bf00*/  MOV R155, R145 ;  /* 0x00000091009b7202 */ /* 0x000fe20000000f00 */
[C---:B-1----:R-:W-:Y:S03]  /*bf10*/  HMMA.16816.F32 R20, R168.reuse, R136, R20 ;  /* 0x00000088a814723c */ /* 0x042fe60000001814 */
[C---:B------:R-:W-:Y:S04]  /*bf20*/  FADD.FTZ R0, R3.reuse, R0 ;  /* 0x0000000003007221 */ /* 0x040fe80000010000 */
[----:B------:R-:W-:Y:S01]  /*bf30*/  FADD.FTZ R0, R144, R0 ;  /* 0x0000000090007221 */ /* 0x000fe20000010000 */
[C---:B------:R-:W-:Y:S01]  /*bf40*/  HMMA.16816.F32 R24, R168.reuse, R138, R24 ;  /* 0x0000008aa818723c */ /* 0x040fe20000001818 */
[----:B------:R-:W1:Y:S03]  /*bf50*/  LDSM.16.MT88.4 R136, [R239+0x100] ;  /* 0x00010000ef88783b */ /* 0x000e660000004200 */
[----:B----4-:R-:W-:Y:S04]  /*bf60*/  FADD.FTZ R0, R134, R0 ;  /* 0x0000000086007221 */ /* 0x010fe80000010000 */
        /* <DEDUP_REMOVED lines=39> */
[----:B------:R-:W1:Y:S03]  /*c1e0*/  MUFU.EX2 R132, R155 ;  /* 0x0000009b00847308 */ /* 0x000e660000000800 */
[----:B--2---:R-:W-:Y:S01]  /*c1f0*/  F2FP.PACK_AB R137, R178, R149 ;  /* 0x00000095b289723e */ /* 0x004fe200000000ff */
[----:B------:R-:W-:Y:S02]  /*c200*/  FADD.FTZ R3, R150, R148 ;  /* 0x0000009496037221 */ /* 0x000fe40000010000 */
[----:B------:R-:W-:Y:S02]  /*c210*/  F2FP.PACK_AB R138, R134, R144 ;  /* 0x00000090868a723e */ /* 0x000fe400000000ff */
[----:B------:R-:W2:Y:S02]  /*c220*/  LDSM.16.MT88.4 R144, [R237+0x900] ;  /* 0x00090000ed90783b */ /* 0x000ea40000004200 */
[----:B------:R-:W3:Y:S01]  /*c230*/  MUFU.EX2 R168, R154 ;  /* 0x0000009a00a87308 */ /* 0x000ee20000000800 */
[----:B-----5:R-:W-:Y:S02]  /*c240*/  F2FP.PACK_AB R139, R176, R177 ;  /* 0x000000b1b08b723e */ /* 0x020fe400000000ff */
[----:B------:R-:W-:Y:S02]  /*c250*/  F2FP.PACK_AB R169, R175, R174 ;  /* 0x000000aeafa9723e */ /* 0x000fe400000000ff */
[----:B------:R-:W-:Y:S03]  /*c260*/  F2FP.PACK_AB R171, R173, R172 ;  /* 0x000000acadab723e */ /* 0x000fe600000000ff */
[C---:B------:R-:W-:Y:S02]  /*c270*/  HMMA.16816.F32 R4, R136.reuse, R140, R4 ;  /* 0x0000008c8804723c */ /* 0x040fe40000001804 */
[----:B------:R-:W4:Y:S03]  /*c280*/  MUFU.EX2 R134, R159 ;  /* 0x0000009f00867308 */ /* 0x000f260000000800 */
[----:B-1----:R-:W-:Y:S03]  /*c290*/  FADD.FTZ R0, R132, R0 ;  /* 0x0000000084007221 */ /* 0x002fe60000010000 */
[C---:B------:R-:W-:Y:S01]  /*c2a0*/  HMMA.16816.F32 R8, R136.reuse, R142, R8 ;  /* 0x0000008e8808723c */ /* 0x040fe20000001808 */
[----:B------:R-:W1:Y:S03]  /*c2b0*/  LDSM.16.MT88.4 R140, [R240+0x900] ;  /* 0x00090000f08c783b */ /* 0x000e660000004200 */
[----:B------:R-:W5:Y:S01]  /*c2c0*/  MUFU.EX2 R170, R158 ;  /* 0x0000009e00aa7308 */ /* 0x000f620000000800 */
[C---:B---3--:R-:W-:Y:S04]  /*c2d0*/  FADD.FTZ R0, R168.reuse, R0 ;  /* 0x00000000a8007221 */ /* 0x048fe80000010000 */
[----:B------:R-:W-:Y:S03]  /*c2e0*/  LDSM.16.MT88.4 R152, [R236+0x1100] ;  /* 0x00110000ec98783b */ /* 0x000fe60000004200 */
[----:B------:R-:W-:Y:S01]  /*c2f0*/  F2FP.PACK_AB R168, R168, R132 ;  /* 0x00000084a8a8723e */ /* 0x000fe200000000ff */
[----:B----4-:R-:W-:Y:S01]  /*c300*/  FADD.FTZ R0, R134, R0 ;  /* 0x0000000086007221 */ /* 0x010fe20000010000 */
[C---:B--2---:R-:W-:Y:S03]  /*c310*/  HMMA.16816.F32 R12, R136.reuse, R144, R12 ;  /* 0x00000090880c723c */ /* 0x044fe6000000180c */
[C---:B-----5:R-:W-:Y:S01]  /*c320*/  FADD.FTZ R132, R170.reuse, R0 ;  /* 0x00000000aa847221 */ /* 0x060fe20000010000 */
[----:B------:R-:W-:Y:S04]  /*c330*/  F2FP.PACK_AB R170, R170, R134 ;  /* 0x00000086aaaa723e */ /* 0x000fe800000000ff */
[C---:B------:R-:W-:Y:S01]  /*c340*/  HMMA.16816.F32 R16, R136.reuse, R146, R16 ;  /* 0x000000928810723c */ /* 0x040fe20000001810 */
[----:B------:R-:W2:Y:S03]  /*c350*/  LDSM.16.MT88.4 R144, [R239+0x900] ;  /* 0x00090000ef90783b */ /* 0x000ea60000004200 */
[----:B------:R-:W-:Y:S04]  /*c360*/  FADD.FTZ R0, R149, R3 ;  /* 0x0000000395007221 */ /* 0x000fe80000010000 */
[----:B------:R-:W-:Y:S01]  /*c370*/  FADD.FTZ R0, R178, R0 ;  /* 0x00000000b2007221 */ /* 0x000fe20000010000 */
[----:B------:R3:W-:Y:S01]  /*c380*/  STL [R1+0x14], R132 ;  /* 0x0000148401007387 */ /* 0x0007e20000100800 */
[C---:B-1----:R-:W-:Y:S03]  /*c390*/  HMMA.16816.F32 R20, R136.reuse, R140, R20 ;  /* 0x0000008c8814723c */ /* 0x042fe60000001814 */
[----:B------:R-:W-:Y:S04]  /*c3a0*/  FADD.FTZ R0, R177, R0 ;  /* 0x00000000b1007221 */ /* 0x000fe80000010000 */
[----:B------:R-:W-:Y:S01]  /*c3b0*/  FADD.FTZ R0, R176, R0 ;  /* 0x00000000b0007221 */ /* 0x000fe20000010000 */
[C---:B------:R-:W-:Y:S01]  /*c3c0*/  HMMA.16816.F32 R24, R136.reuse, R142, R24 ;  /* 0x0000008e8818723c */ /* 0x040fe20000001818 */
[----:B------:R-:W1:Y:S03]  /*c3d0*/  LDSM.16.MT88.4 R140, [R236+0x2100] ;  /* 0x00210000ec8c783b */ /* 0x000e660000004200 */
[----:B------:R-:W-:Y:S04]  /*c3e0*/  FADD.FTZ R0, R174, R0 ;  /* 0x00000000ae007221 */ /* 0x000fe80000010000 */
[----:B------:R-:W-:Y:S04]  /*c3f0*/  FADD.FTZ R0, R175, R0 ;  /* 0x00000000af007221 */ /* 0x000fe80000010000 */
[----:B------:R-:W-:Y:S01]  /*c400*/  FADD.FTZ R0, R172, R0 ;  /* 0x00000000ac007221 */ /* 0x000fe20000010000 */
[----:B---3--:R-:W-:Y:S03]  /*c410*/  MOV R132, R2 ;  /* 0x0000000200847202 */ /* 0x008fe60000000f00 */
[----:B------:R-:W-:Y:S05]  /*c420*/  FADD.FTZ R0, R173, R0 ;  /* 0x00000000ad007221 */ /* 0x000fea0000010000 */
[----:B------:R-:W-:Y:S01]  /*c430*/  STL [R1+0x18], R0 ;  /* 0x0000180001007387 */ /* 0x000fe20000100800 */
        /* <DEDUP_REMOVED lines=34> */
[C---:B------:R-:W-:Y:S08]  /*c660*/  HMMA.16816.F32 R120, R136.reuse, R142, R120 ;  /* 0x0000008e8878723c */ /* 0x040ff00000001878 */
[C---:B--2---:R-:W-:Y:S08]  /*c670*/  HMMA.16816.F32 R124, R136.reuse, R144, R124 ;  /* 0x00000090887c723c */ /* 0x044ff0000000187c */
        /* <DEDUP_REMOVED lines=46> */
[C---:B--2---:R-:W-:Y:S08]  /*c960*/  HMMA.16816.F32 R124, R168.reuse, R4, R124 ;  /* 0x00000004a87c723c */ /* 0x044ff0000000187c */
[----:B------:R-:W-:Y:S01]  /*c970*/  HMMA.16816.F32 R128, R168, R6, R128 ;  /* 0x00000006a880723c */ /* 0x000fe20000001880 */
[----:B------:R-:W-:-:S07]  /*c980*/  @P0 BRA `(.L_x_364) ;  /* 0xffffd2b000000947 */ /* 0x000fce000383ffff */
.L_x_361:
[----:B------:R-:W-:-:S06]  /*c990*/  UISETP.GE.AND UP0, UPT, UR8, UR9, UPT ;  /* 0x000000090800728c */ /* 0x000fcc000bf06270 */
[----:B------:R-:W-:-:S13]  /*c9a0*/  PLOP3.LUT P0, PT, PT, PT, UP0, 0x40, 0x0 ;  /* 0x000000000000781c */ /* 0x000fda0003f0e808 */
[----:B------:R-:W-:Y:S05]  /*c9b0*/  @P0 BRA `(.L_x_365) ;  /* 0x00003c7000000947 */ /* 0x000fea0003800000 */
[----:B------:R-:W2:Y:S01]  /*c9c0*/  LDL.64 R8, [R1+0x40] ;  /* 0x0000400001087983 */ /* 0x000ea20000100a00 */
[----:B------:R-:W-:-:S03]  /*c9d0*/  ULDC.64 UR4, c[0x0][0x208] ;  /* 0x0000820000047ab9 */ /* 0x000fc60000000a00 */
[----:B------:R-:W3:Y:S04]  /*c9e0*/  LDL.64 R2, [R1+0x38] ;  /* 0x0000380001027983 */ /* 0x000ee80000100a00 */
[----:B------:R-:W4:Y:S04]  /*c9f0*/  LDL.64 R6, [R1+0x30] ;  /* 0x0000300001067983 */ /* 0x000f280000100a00 */
[----:B-1----:R-:W4:Y:S01]  /*ca00*/  LDL.64 R4, [R1+0x28] ;  /* 0x0000280001047983 */ /* 0x002f220000100a00 */
[----:B------:R-:W-:Y:S01]  /*ca10*/  UIMAD.WIDE.U32 UR18, UR4, 0x30, URZ ;  /* 0x00000030041278a5 */ /* 0x000fe2000f8e003f */
[----:B------:R-:W-:Y:S01]  /*ca20*/  IMAD.MOV.U32 R134, RZ, RZ, R132 ;  /* 0x000000ffff867224 */ /* 0x000fe200078e0084 */
[----:B------:R-:W-:-:S04]  /*ca30*/  UIMAD UR5, UR5, 0x30, URZ ;  /* 0x00000030050578a4 */ /* 0x000fc8000f8e023f */
[----:B------:R-:W-:Y:S01]  /*ca40*/  UIADD3 UR10, UR19, UR5, URZ ;  /* 0x00000005130a7290 */ /* 0x000fe2000fffe03f */
[C---:B--2---:R-:W-:Y:S02]  /*ca50*/  IADD3 R10, P0, R8.reuse, 0x40, RZ ;  /* 0x00000040080a7810 */ /* 0x044fe40007f1e0ff */
[C---:B------:R-:W-:Y:S01]  /*ca60*/  IADD3 R0, P1, R8.reuse, 0x80, RZ ;  /* 0x0000008008007810 */ /* 0x040fe20007f3e0ff */
[----:B---3--:R-:W1:Y:S04]  /*ca70*/  S2R R2, SR_TID.X ;  /* 0x0000000000027919 */ /* 0x008e680000002100 */
[--C-:B------:R-:W-:Y:S01]  /*ca80*/  IMAD.X R9, RZ, RZ, R3.reuse, P1 ;  /* 0x000000ffff097224 */ /* 0x100fe200008e0603 */
[----:B------:R2:W-:Y:S04]  /*ca90*/  STL [R1+0x70], R10 ;  /* 0x0000700a01007387 */ /* 0x0005e80000100800 */
[----:B------:R3:W-:Y:S01]  /*caa0*/  STL [R1+0x68], R0 ;  /* 0x0000680001007387 */ /* 0x0007e20000100800 */
[----:B--2---:R-:W-:Y:S01]  /*cab0*/  IMAD.X R10, RZ, RZ, R3, P0 ;  /* 0x000000ffff0a7224 */ /* 0x004fe200000e0603 */
[----:B---3--:R-:W-:-:S04]  /*cac0*/  IADD3 R0, P0, R8, 0xc0, RZ ;  /* 0x000000c008007810 */ /* 0x008fc80007f1e0ff */
[----:B------:R-:W-:Y:S01]  /*cad0*/  STL [R1+0x6c], R10 ;  /* 0x00006c0a01007387 */ /* 0x000fe20000100800 */
[----:B----4-:R-:W-:-:S03]  /*cae0*/  IADD3 R8, P2, R6, 0x40, RZ ;  /* 0x0000004006087810 */ /* 0x010fc60007f5e0ff */
[----:B------:R2:W-:Y:S04]  /*caf0*/  STL [R1+0x60], R0 ;  /* 0x0000600001007387 */ /* 0x0005e80000100800 */
[----:B------:R-:W-:Y:S04]  /*cb00*/  STL [R1+0x64], R9 ;  /* 0x0000640901007387 */ /* 0x000fe80000100800 */
[----:B------:R-:W-:Y:S01]  /*cb10*/  STL [R1+0x58], R8 ;  /* 0x0000580801007387 */ /* 0x000fe20000100800 */
[----:B--2---:R-:W-:Y:S01]  /*cb20*/  IMAD.X R0, RZ, RZ, R3, P0 ;  /* 0x000000ffff007224 */ /* 0x004fe200000e0603 */
[----:B------:R-:W-:-:S04]  /*cb30*/  IADD3 R3, P1, R6, 0x80, RZ ;  /* 0x0000008006037810 */ /* 0x000fc80007f3e0ff */
[----:B------:R2:W-:Y:S04]  /*cb40*/  STL [R1+0x5c], R0 ;  /* 0x00005c0001007387 */ /* 0x0005e80000100800 */
[----:B------:R3:W-:Y:S04]  /*cb50*/  STL [R1+0x50], R3 ;  /* 0x0000500301007387 */ /* 0x0007e80000100800 */
[----:B--2---:R-:W2:Y:S01]  /*cb60*/  S2R R0, SR_TID.X ;  /* 0x0000000000007919 */ /* 0x004ea20000002100 */
[----:B---3--:R-:W-:-:S05]  /*cb70*/  IMAD.X R3, RZ, RZ, R5, P2 ;  /* 0x000000ffff037224 */ /* 0x008fca00010e0605 */
[----:B------:R3:W-:Y:S01]  /*cb80*/  STL [R1+0x54], R3 ;  /* 0x0000540301007387 */ /* 0x0007e20000100800 */
[----:B--2---:R-:W-:-:S04]  /*cb90*/  SHF.R.S32.HI R0, RZ, 0x1f, R0 ;  /* 0x0000001fff007819 */ /* 0x004fc80000011400 */
[----:B-1----:R-:W-:Y:S02]  /*cba0*/  LEA.HI R0, R0, R2, RZ, 0x3 ;  /* 0x0000000200007211 */ /* 0x002fe400078f18ff */
[----:B------:R-:W-:Y:S02]  /*cbb0*/  IADD3 R2, P0, R6, 0xc0, RZ ;  /* 0x000000c006027810 */ /* 0x000fe40007f1e0ff */
[----:B------:R-:W-:Y:S01]  /*cbc0*/  SHF.R.S32.HI R0, RZ, 0x3, R0 ;  /* 0x00000003ff007819 */ /* 0x000fe20000011400 */
[----:B---3--:R-:W-:Y:S02]  /*cbd0*/  IMAD.X R3, RZ, RZ, R5, P1 ;  /* 0x000000ffff037224 */ /* 0x008fe400008e0605 */
[----:B------:R1:W-:Y:S01]  /*cbe0*/  STL [R1+0x48], R2 ;  /* 0x0000480201007387 */ /* 0x0003e20000100800 */
[----:B------:R-:W-:-:S05]  /*cbf0*/  IADD3 R0, -R0, 0x30, RZ ;  /* 0x0000003000007810 */ /* 0x000fca0007ffe1ff */
[----:B------:R2:W-:Y:S01]  /*cc00*/  STL [R1+0x8], R0 ;  /* 0x0000080001007387 */ /* 0x0005e20000100800 */
[----:B-1----:R-:W-:Y:S02]  /*cc10*/  IMAD.MOV.U32 R2, RZ, RZ, R133 ;  /* 0x000000ffff027224 */ /* 0x002fe400078e0085 */
[----:B--2---:R-:W-:-:S05]  /*cc20*/  IMAD.X R0, RZ, RZ, R5, P0 ;  /* 0x000000ffff007224 */ /* 0x004fca00000e0605 */
[----:B------:R1:W-:Y:S04]  /*cc30*/  STL [R1+0x20], R0 ;  /* 0x0000200001007387 */ /* 0x0003e80000100800 */
[----:B------:R1:W-:Y:S02]  /*cc40*/  STL [R1+0x4c], R3 ;  /* 0x00004c0301007387 */ /* 0x0003e40000100800 */
.L_x_375:
[----:B------:R-:W2:Y:S01]  /*cc50*/  LDL.64 R26, [R1+0x40] ;  /* 0x00004000011a7983 */ /* 0x000ea20000100a00 */
[----:B------:R-:W-:Y:S01]  /*cc60*/  USHF.R.S32.HI UR5, URZ, 0x1f, UR8 ;  /* 0x0000001f3f057899 */ /* 0x000fe20008011408 */
[----:B------:R-:W-:Y:S01]  /*cc70*/  IMAD.MOV.U32 R133, RZ, RZ, c[0x0][0x208] ;  /* 0x00008200ff857624 */ /* 0x000fe200078e00ff */
[----:B------:R-:W-:Y:S01]  /*cc80*/  UIMAD UR4, UR10, UR8, URZ ;  /* 0x000000080a0472a4 */ /* 0x000fe2000f8e023f */
[----:B------:R-:W3:Y:S01]  /*cc90*/  LDL.64 R22, [R1+0x38] ;  /* 0x0000380001167983 */ /* 0x000ee20000100a00 */
[----:B------:R-:W-:Y:S01]  /*cca0*/  UIMAD.WIDE.U32 UR20, UR18, UR8, URZ ;  /* 0x00000008121472a5 */ /* 0x000fe2000f8e003f */
[----:B------:R-:W-:Y:S01]  /*ccb0*/  IMAD.MOV.U32 R172, RZ, RZ, c[0x0][0x20c] ;  /* 0x00008300ffac7624 */ /* 0x000fe200078e00ff */
[----:B------:R-:W-:Y:S01]  /*ccc0*/  UIMAD UR4, UR5, UR18, UR4 ;  /* 0x00000012050472a4 */ /* 0x000fe2000f8e0204 */
[----:B------:R-:W4:Y:S01]  /*ccd0*/  LDL R24, [R1+0x70] ;  /* 0x0000700001187983 */ /* 0x000f220000100800 */
[----:B------:R-:W-:Y:S04]  /*cce0*/  DEPBAR.LE SB0, 0x0 ;  /* 0x000080000000791a */ /* 0x000fe80000000000 */
[----:B------:R-:W4:Y:S01]  /*ccf0*/  LDL R132, [R1+0x6c] ;  /* 0x00006c0001847983 */ /* 0x000f220000100800 */
[----:B------:R-:W-:Y:S02]  /*cd00*/  UIADD3 UR4, UR21, UR4, URZ ;  /* 0x0000000415047290 */ /* 0x000fe4000fffe03f */
[----:B------:R-:W-:Y:S01]  /*cd10*/  UISETP.GT.AND UP0, UPT, UR8, UR9, UPT ;  /* 0x000000090800728c */ /* 0x000fe2000bf04270 */
[----:B------:R-:W4:Y:S04]  /*cd20*/  LDL R171, [R1+0x68] ;  /* 0x0000680001ab7983 */ /* 0x000f280000100800 */
[----:B------:R-:W4:Y:S04]  /*cd30*/  LDL R170, [R1+0x60] ;  /* 0x0000600001aa7983 */ /* 0x000f280000100800 */
[----:B------:R-:W4:Y:S04]  /*cd40*/  LDL R169, [R1+0x64] ;  /* 0x0000640001a97983 */ /* 0x000f280000100800 */
[----:B------:R-:W4:Y:S04]  /*cd50*/  LDL R168, [R1+0x5c] ;  /* 0x00005c0001a87983 */ /* 0x000f280000100800 */
[----:B------:R-:W4:Y:S04]  /*cd60*/  LDL R25, [R1+0x1c] ;  /* 0x00001c0001197983 */ /* 0x000f280000100800 */
[----:B-1----:R1:W-:Y:S04]  /*cd70*/  STL.64 [R1+0x88], R30 ;  /* 0x0000881e01007387 */ /* 0x0023e80000100a00 */
[----:B------:R1:W-:Y:S04]  /*cd80*/  STL.64 [R1+0x80], R28 ;  /* 0x0000801c01007387 */ /* 0x0003e80000100a00 */
[----:B------:R-:W-:Y:S06]  /*cd90*/  BAR.SYNC.DEFER_BLOCKING 0x0 ;  /* 0x0000000000007b1d */ /* 0x000fec0000010000 */
[----:B-----5:R-:W1:Y:S04]  /*cda0*/  LDSM.16.M88.4 R8, [R135+0x10100] ;  /* 0x010100008708783b */ /* 0x020e680000000200 */
[----:B------:R-:W1:Y:S04]  /*cdb0*/  LDSM.16.M88.4 R16, [R135+0x10900] ;  /* 0x010900008710783b */ /* 0x000e680000000200 */
[----:B------:R-:W-:Y:S01]  /*cdc0*/  LDSM.16.M88.4 R176, [R252] ;  /* 0x00000000fcb0783b */ /* 0x000fe20000000200 */
[----:B-12---:R-:W-:Y:S04]  /*cdd0*/  IADD3 R0, P1, R26, UR20, RZ ;  /* 0x000000141a007c10 */ /* 0x006fe8000ff3e0ff */
[----:B---3--:R-:W-:Y:S02]  /*cde0*/  IADD3.X R4, R23, UR4, RZ, P1, !PT ;  /* 0x0000000417047c10 */ /* 0x008fe40008ffe4ff */
[----:B------:R-:W-:Y:S02]  /*cdf0*/  LEA R14, P1, R0, c[0x0][0x1f8], 0x1 ;  /* 0x00007e00000e7a11 */ /* 0x000fe400078208ff */
[----:B----4-:R-:W-:Y:S02]  /*ce00*/  IADD3 R3, P0, R24, UR20, RZ ;  /* 0x0000001418037c10 */ /* 0x010fe4000ff1e0ff */
[----:B------:R-:W-:Y:S02]  /*ce10*/  LEA.HI.X R15, R0, c[0x0][0x1fc], R4, 0x1, P1 ;  /* 0x00007f00000f7a11 */ /* 0x000fe400008f0c04 */
[----:B------:R-:W-:Y:S02]  /*ce20*/  IADD3.X R5, R132, UR4, RZ, P0, !PT ;  /* 0x0000000484057c10 */ /* 0x000fe400087fe4ff */
[----:B------:R-:W-:Y:S02]  /*ce30*/  LEA R12, P0, R3, c[0x0][0x1f8], 0x1 ;  /* 0x00007e00030c7a11 */ /* 0x000fe400078008ff */
[----:B------:R-:W-:Y:S02]  /*ce40*/  IADD3 R0, P1, R171, UR20, RZ ;  /* 0x00000014ab007c10 */ /* 0x000fe4000ff3e0ff */
[----:B------:R-:W-:Y:S02]  /*ce50*/  LEA.HI.X R13, R3, c[0x0][0x1fc], R5, 0x1, P0 ;  /* 0x00007f00030d7a11 */ /* 0x000fe400000f0c05 */
[----:B------:R-:W-:Y:S02]  /*ce60*/  LEA R6, P0, R0, c[0x0][0x1f8], 0x1 ;  /* 0x00007e0000067a11 */ /* 0x000fe400078008ff */
[----:B------:R-:W-:Y:S02]  /*ce70*/  IADD3.X R3, R169, UR4, RZ, P1, !PT ;  /* 0x00000004a9037c10 */ /* 0x000fe40008ffe4ff */
[----:B------:R-:W-:Y:S02]  /*ce80*/  IADD3 R4, P1, R170, UR20, RZ ;  /* 0x00000014aa047c10 */ /* 0x000fe4000ff3e0ff */
[----:B------:R-:W-:Y:S02]  /*ce90*/  LEA.HI.X R7, R0, c[0x0][0x1fc], R3, 0x1, P0 ;  /* 0x00007f0000077a11 */ /* 0x000fe400000f0c03 */
[----:B------:R-:W-:Y:S02]  /*cea0*/  IADD3.X R21, R168, UR4, RZ, P1, !PT ;  /* 0x00000004a8157c10 */ /* 0x000fe40008ffe4ff */
[C---:B------:R-:W-:Y:S02]  /*ceb0*/  LEA R20, P2, R4.reuse, c[0x0][0x1f8], 0x1 ;  /* 0x00007e0004147a11 */ /* 0x040fe400078408ff */
[C---:B------:R-:W-:Y:S02]  /*cec0*/  @!P3 LEA R3, P0, R133.reuse, UR20, 0x5 ;  /* 0x000000148503bc11 */ /* 0x040fe4000f8028ff */
[----:B------:R-:W-:Y:S02]  /*ced0*/  LEA.HI.X R21, R4, c[0x0][0x1fc], R21, 0x1, P2 ;  /* 0x00007f0004157a11 */ /* 0x000fe400010f0c15 */
[----:B------:R-:W-:Y:S02]  /*cee0*/  @!P3 LEA.HI.X R0, R133, UR4, R172, 0x5, P0 ;  /* 0x000000048500bc11 */ /* 0x000fe400080f2cac */
[C---:B------:R-:W-:Y:S01]  /*cef0*/  @!P3 IADD3 R5, P1, R3.reuse, R26, RZ ;  /* 0x0000001a0305b210 */ /* 0x040fe20007f3e0ff */
[----:B------:R-:W2:Y:S01]  /*cf00*/  LDL R172, [R1] ;  /* 0x0000000001ac7983 */ /* 0x000ea20000100800 */
[----:B------:R-:W-:Y:S02]  /*cf10*/  @!P3 IADD3 R4, P0, R3, R24, RZ ;  /* 0x000000180304b210 */ /* 0x000fe40007f1e0ff */
[----:B------:R-:W-:Y:S01]  /*cf20*/  LOP3.LUT P2, RZ, R25, 0x1, RZ, 0xc0, !PT ;  /* 0x0000000119ff7812 */ /* 0x000fe2000784c0ff */
[C---:B------:R-:W-:Y:S01]  /*cf30*/  @!P3 IMAD.X R23, R0.reuse, 0x1, R23, P1 ;  /* 0x000000010017b824 */ /* 0x040fe200008e0617 */
[C---:B------:R-:W-:Y:S01]  /*cf40*/  @!P3 LEA R22, P1, R5.reuse, c[0x0][0x1f8], 0x1 ;  /* 0x00007e000516ba11 */ /* 0x040fe200078208ff */
[----:B------:R-:W-:Y:S01]  /*cf50*/  @!P3 IMAD.X R133, R0, 0x1, R132, P0 ;  /* 0x000000010085b824 */ /* 0x000fe200000e0684 */
[C---:B------:R-:W-:Y:S01]  /*cf60*/  @!P3 LEA R132, P0, R4.reuse, c[0x0][0x1f8], 0x1 ;  /* 0x00007e000484ba11 */ /* 0x040fe200078008ff */
[----:B------:R-:W1:Y:S01]  /*cf70*/  LDSM.16.M88.4 R24, [R135+0x11100] ;  /* 0x011100008718783b */ /* 0x000e620000000200 */
[----:B------:R-:W-:Y:S02]  /*cf80*/  @!P3 LEA.HI.X R23, R5, c[0x0][0x1fc], R23, 0x1, P1 ;  /* 0x00007f000517ba11 */ /* 0x000fe400008f0c17 */
[C---:B------:R-:W-:Y:S02]  /*cf90*/  @!P3 IADD3 R5, P1, R3.reuse, R171, RZ ;  /* 0x000000ab0305b210 */ /* 0x040fe40007f3e0ff */
[----:B------:R-:W-:Y:S02]  /*cfa0*/  @!P3 LEA.HI.X R133, R4, c[0x0][0x1fc], R133, 0x1, P0 ;  /* 0x00007f000485ba11 */ /* 0x000fe400000f0c85 */
[----:B------:R-:W-:Y:S01]  /*cfb0*/  @!P3 IADD3 R3, P0, R3, R170, RZ ;  /* 0x000000aa0303b210 */ /* 0x000fe20007f1e0ff */
[C---:B------:R-:W-:Y:S01]  /*cfc0*/  @!P3 IMAD.X R4, R0.reuse, 0x1, R169, P1 ;  /* 0x000000010004b824 */ /* 0x040fe200008e06a9 */
[----:B------:R-:W-:Y:S03]  /*cfd0*/  @!P3 LEA R30, P1, R5, c[0x0][0x1f8], 0x1 ;  /* 0x00007e00051eba11 */ /* 0x000fe600078208ff */
[----:B------:R-:W-:Y:S01]  /*cfe0*/  @!P3 IMAD.X R0, R0, 0x1, R168, P0 ;  /* 0x000000010000b824 */ /* 0x000fe200000e06a8 */
[----:B------:R-:W-:Y:S01]  /*cff0*/  @!P3 LEA R28, P0, R3, c[0x0][0x1f8], 0x1 ;  /* 0x00007e00031cba11 */ /* 0x000fe200078008ff */
[----:B------:R-:W3:Y:S01]  /*d000*/  LDSM.16.M88.4 R168, [R242] ;  /* 0x00000000f2a8783b */ /* 0x000ee20000000200 */
[----:B------:R-:W-:Y:S02]  /*d010*/  @!P3 LEA.HI.X R31, R5, c[0x0][0x1fc], R4, 0x1, P1 ;  /* 0x00007f00051fba11 */ /* 0x000fe400008f0c04 */
[----:B------:R-:W-:Y:S02]  /*d020*/  @!P3 LEA.HI.X R29, R3, c[0x0][0x1fc], R0, 0x1, P0 ;  /* 0x00007f00031dba11 */ /* 0x000fe400000f0c00 */
[----:B------:R-:W4:Y:S01]  /*d030*/  LDL R0, [R1+0x4] ;  /* 0x0000040001007983 */ /* 0x000f220000100800 */
[----:B------:R-:W-:Y:S03]  /*d040*/  PLOP3.LUT P0, PT, PT, PT, UP0, 0x40, 0x0 ;  /* 0x000000000000781c */ /* 0x000fe60003f0e808 */
[----:B--2---:R-:W2:Y:S04]  /*d050*/  LDSM.16.M88.4 R172, [R172] ;  /* 0x00000000acac783b */ /* 0x004ea80000000200 */
[----:B------:R-:W-:Y:S01]  /*d060*/  @!PT LDS RZ, [RZ] ;  /* 0x00000000fffff984 */ /* 0x000fe20000000800 */
[----:B------:R-:W-:Y:S01]  /*d070*/  @!PT LDS RZ, [RZ] ;  /* 0x00000000fffff984 */ /* 0x000fe20000000800 */
[----:B------:R-:W-:Y:S01]  /*d080*/  @!PT LDS RZ, [RZ] ;  /* 0x00000000fffff984 */ /* 0x000fe20000000800 */
[----:B----4-:R4:W-:Y:S04]  /*d090*/  LDGSTS.E.BYPASS.LTC128B.128 [R0+0x100], [R14.64], !P6 ;  /* 0x001000000e007fae */ /* 0x0109e8000f101d50 */
[----:B------:R4:W-:Y:S04]  /*d0a0*/  LDGSTS.E.BYPASS.LTC128B.128 [R0+0x1900], [R12.64], !P2 ;  /* 0x019000000c007fae */ /* 0x0009e8000d101d50 */
[----:B------:R1:W-:Y:S04]  /*d0b0*/  LDGSTS.E.BYPASS.LTC128B.128 [R0+0x3100], [R6.64], !P5 ;  /* 0x0310000006007fae */ /* 0x0003e8000e901d50 */
[----:B------:R2:W-:Y:S04]  /*d0c0*/  LDGSTS.E.BYPASS.LTC128B.128 [R0+0x4900], [R20.64], !P4 ;  /* 0x0490000014007fae */ /* 0x0005e8000e101d50 */
[----:B------:R2:W-:Y:S04]  /*d0d0*/  @!P3 LDGSTS.E.BYPASS.LTC128B.128 [R0+0x1100], [R22.64], !P6 ;  /* 0x011000001600bfae */ /* 0x0005e8000f101d50 */
[----:B------:R2:W-:Y:S04]  /*d0e0*/  @!P3 LDGSTS.E.BYPASS.LTC128B.128 [R0+0x2900], [R132.64], !P2 ;  /* 0x029000008400bfae */ /* 0x0005e8000d101d50 */
[----:B------:R2:W-:Y:S04]  /*d0f0*/  @!P3 LDGSTS.E.BYPASS.LTC128B.128 [R0+0x4100], [R30.64], !P5 ;  /* 0x041000001e00bfae */ /* 0x0005e8000e901d50 */
[----:B------:R3:W-:Y:S04]  /*d100*/  @!P3 LDGSTS.E.BYPASS.LTC128B.128 [R0+0x5900], [R28.64], !P4 ;  /* 0x059000001c00bfae */ /* 0x0007e8000e101d50 */
[----:B------:R-:W0:Y:S01]  /*d110*/  LDGDEPBAR ;  /* 0x00000000000079af */ /* 0x000e220000000000 */
[C---:B-1----:R-:W-:Y:S08]  /*d120*/  HMMA.16816.F32 R4, R160.reuse, R8, RZ ;  /* 0x00000008a004723c */ /* 0x042ff000000018ff */
[C---:B------:R-:W-:Y:S08]  /*d130*/  HMMA.16816.F32 R8, R160.reuse, R10, RZ ;  /* 0x0000000aa008723c */ /* 0x040ff000000018ff */
[C---:B----4-:R-:W-:Y:S01]  /*d140*/  HMMA.16816.F32 R12, R160.reuse, R16, RZ ;  /* 0x00000010a00c723c */ /* 0x050fe200000018ff */
[----:B--2---:R1:W5:Y:S04]  /*d150*/  LDL.LU.64 R30, [R1+0x88] ;  /* 0x00008800011e7983 */ /* 0x0043680000300a00 */
[----:B---3--:R1:W5:Y:S03]  /*d160*/  LDL.LU.64 R28, [R1+0x80] ;  /* 0x00008000011c7983 */ /* 0x0083660000300a00 */
[C---:B------:R-:W-:Y:S08]  /*d170*/  HMMA.16816.F32 R16, R160.reuse, R18, RZ ;  /* 0x00000012a010723c */ /* 0x040ff000000018ff */
[C---:B------:R-:W-:Y:S08]  /*d180*/  HMMA.16816.F32 R20, R160.reuse, R24, RZ ;  /* 0x00000018a014723c */ /* 0x040ff000000018ff */
[----:B------:R-:W-:Y:S08]  /*d190*/  HMMA.16816.F32 R24, R160, R26, RZ ;  /* 0x0000001aa018723c */ /* 0x000ff000000018ff */
[C---:B------:R-:W-:Y:S08]  /*d1a0*/  HMMA.16816.F32 R4, R164.reuse, R168, R4 ;  /* 0x000000a8a404723c */ /* 0x040ff00000001804 */
[C---:B------:R-:W-:Y:S01]  /*d1b0*/  HMMA.16816.F32 R8, R164.reuse, R170, R8 ;  /* 0x000000aaa408723c */ /* 0x040fe20000001808 */
[----:B------:R-:W2:Y:S07]  /*d1c0*/  LDSM.16.M88.4 R168, [R241+0x10100] ;  /* 0x01010000f1a8783b */ /* 0x000eae0000000200 */
[C---:B------:R-:W-:Y:S08]  /*d1d0*/  HMMA.16816.F32 R12, R164.reuse, R172, R12 ;  /* 0x000000aca40c723c */ /* 0x040ff0000000180c */
[C---:B------:R-:W-:Y:S01]  /*d1e0*/  HMMA.16816.F32 R16, R164.reuse, R174, R16 ;  /* 0x000000aea410723c */ /* 0x040fe20000001810 */
[----:B------:R-:W3:Y:S07]  /*d1f0*/  LDSM.16.M88.4 R172, [R241+0x10900] ;  /* 0x01090000f1ac783b */ /* 0x000eee0000000200 */
[C---:B------:R-:W-:Y:S08]  /*d200*/  HMMA.16816.F32 R20, R164.reuse, R176, R20 ;  /* 0x000000b0a414723c */ /* 0x040ff00000001814 */
[----:B------:R-:W-:Y:S01]  /*d210*/  HMMA.16816.F32 R24, R164, R178, R24 ;  /* 0x000000b2a418723c */ /* 0x000fe20000001818 */
[----:B------:R-:W4:Y:S07]  /*d220*/  LDSM.16.M88.4 R176, [R241+0x11100] ;  /* 0x01110000f1b0783b */ /* 0x000f2e0000000200 */
[C---:B--2---:R-:W-:Y:S08]  /*d230*/  HMMA.16816.F32 R4, R180.reuse, R168, R4 ;  /* 0x000000a8b404723c */ /* 0x044ff00000001804 */
[C---:B------:R-:W-:Y:S01]  /*d240*/  HMMA.16816.F32 R8, R180.reuse, R170, R8 ;  /* 0x000000aab408723c */ /* 0x040fe20000001808 */
[----:B------:R-:W2:Y:S07]  /*d250*/  LDSM.16.M88.4 R168, [R238] ;  /* 0x00000000eea8783b */ /* 0x000eae0000000200 */
[C---:B---3--:R-:W-:Y:S08]  /*d260*/  HMMA.16816.F32 R12, R180.reuse, R172, R12 ;  /* 0x000000acb40c723c */ /* 0x048ff0000000180c */
[C---:B------:R-:W-:Y:S01]  /*d270*/  HMMA.16816.F32 R16, R180.reuse, R174, R16 ;  /* 0x000000aeb410723c */ /* 0x040fe20000001810 */
[----:B------:R-:W3:Y:S07]  /*d280*/  LDSM.16.M88.4 R172, [R238+0x800] ;  /* 0x00080000eeac783b */ /* 0x000eee0000000200 */
[C---:B----4-:R-:W-:Y:S08]  /*d290*/  HMMA.16816.F32 R20, R180.reuse, R176, R20 ;  /* 0x000000b0b414723c */ /* 0x050ff00000001814 */
[----:B------:R-:W-:Y:S01]  /*d2a0*/  HMMA.16816.F32 R24, R180, R178, R24 ;  /* 0x000000b2b418723c */ /* 0x000fe20000001818 */
[----:B------:R-:W4:Y:S07]  /*d2b0*/  LDSM.16.M88.4 R176, [R238+0x1000] ;  /* 0x00100000eeb0783b */ /* 0x000f2e0000000200 */
[C---:B--2---:R-:W-:Y:S08]  /*d2c0*/  HMMA.16816.F32 R4, R184.reuse, R168, R4 ;  /* 0x000000a8b804723c */ /* 0x044ff00000001804 */
[C---:B------:R-:W-:Y:S01]  /*d2d0*/  HMMA.16816.F32 R8, R184.reuse, R170, R8 ;  /* 0x000000aab808723c */ /* 0x040fe20000001808 */
[----:B------:R-:W2:Y:S07]  /*d2e0*/  LDSM.16.M88.4 R168, [R135+0x11900] ;  /* 0x0119000087a8783b */ /* 0x000eae0000000200 */
        /* <DEDUP_REMOVED lines=8> */
[----:B------:R-:W2:Y:S07]  /*d370*/  LDSM.16.M88.4 R168, [R251] ;  /* 0x00000000fba8783b */ /* 0x000eae0000000200 */
[C---:B---3--:R-:W-:Y:S08]  /*d380*/  HMMA.16816.F32 R12, R188.reuse, R172, R12 ;  /* 0x000000acbc0c723c */ /* 0x048ff0000000180c */
[C---:B------:R-:W-:Y:S01]  /*d390*/  HMMA.16816.F32 R16, R188.reuse, R174, R16 ;  /* 0x000000aebc10723c */ /* 0x040fe20000001810 */
[----:B------:R-:W3:Y:S07]  /*d3a0*/  LDSM.16.M88.4 R172, [R250] ;  /* 0x00000000faac783b */ /* 0x000eee0000000200 */
[C---:B----4-:R-:W-:Y:S08]  /*d3b0*/  HMMA.16816.F32 R20, R188.reuse, R176, R20 ;  /* 0x000000b0bc14723c */ /* 0x050ff00000001814 */
[----:B------:R-:W-:Y:S01]  /*d3c0*/  HMMA.16816.F32 R24, R188, R178, R24 ;  /* 0x000000b2bc18723c */ /* 0x000fe20000001818 */
[----:B------:R-:W4:Y:S07]  /*d3d0*/  LDSM.16.M88.4 R176, [R249] ;  /* 0x00000000f9b0783b */ /* 0x000f2e0000000200 */
        /* <DEDUP_REMOVED lines=89> */
[----:B------:R-:W4:Y:S01]  /*d970*/  LDSM.16.M88.4 R176, [R238+0x5800] ;  /* 0x00580000eeb0783b */ /* 0x000f220000000200 */
[----:B------:R-:W-:Y:S04]  /*d980*/  DEPBAR.LE SB0, 0x0 ;  /* 0x000080000000791a */ /* 0x000fe80000000000 */
[----:B------:R-:W-:Y:S02]  /*d990*/  BAR.SYNC.DEFER_BLOCKING 0x0 ;  /* 0x0000000000007b1d */ /* 0x000fe40000010000 */
[C---:B--2---:R-:W-:Y:S08]  /*d9a0*/  HMMA.16816.F32 R4, R232.reuse, R168, R4 ;  /* 0x000000a8e804723c */ /* 0x044ff00000001804 */
[C---:B------:R-:W-:Y:S08]  /*d9b0*/  HMMA.16816.F32 R8, R232.reuse, R170, R8 ;  /* 0x000000aae808723c */ /* 0x040ff00000001808 */
[C---:B---3--:R-:W-:Y:S08]  /*d9c0*/  HMMA.16816.F32 R12, R232.reuse, R172, R12 ;  /* 0x000000ace80c723c */ /* 0x048ff0000000180c */
[C---:B------:R-:W-:Y:S08]  /*d9d0*/  HMMA.16816.F32 R16, R232.reuse, R174, R16 ;  /* 0x000000aee810723c */ /* 0x040ff00000001810 */
[C---:B----4-:R-:W-:Y:S08]  /*d9e0*/  HMMA.16816.F32 R20, R232.reuse, R176, R20 ;  /* 0x000000b0e814723c */ /* 0x050ff00000001814 */
[----:B------:R-:W-:Y:S01]  /*d9f0*/  HMMA.16816.F32 R24, R232, R178, R24 ;  /* 0x000000b2e818723c */ /* 0x000fe20000001818 */
[----:B------:R-:W-:-:S07]  /*da00*/  @P0 BRA `(.L_x_366) ;  /* 0x0000046000000947 */ /* 0x000fce0003800000 */
[----:B-1----:R-:W2:Y:S01]  /*da10*/  LDL R174, [R1+0x8] ;  /* 0x0000080001ae7983 */ /* 0x002ea20000100800 */
[----:B------:R-:W-:Y:S02]  /*da20*/  ULDC.64 UR4, c[0x0][0x1e0] ;  /* 0x0000780000047ab9 */ /* 0x000fe40000000a00 */
[----:B------:R-:W-:Y:S01]  /*da30*/  UIADD3 UR20, UR8, -0x1, URZ ;  /* 0xffffffff08147890 */ /* 0x000fe2000fffe03f */
[----:B------:R-:W3:Y:S03]  /*da40*/  LDL.64 R178, [R1+0x30] ;  /* 0x0000300001b27983 */ /* 0x000ee60000100a00 */
[----:B------:R-:W-:Y:S01]  /*da50*/  USHF.R.S32.HI UR11, URZ, 0x1f, UR20 ;  /* 0x0000001f3f0b7899 */ /* 0x000fe20008011414 */
[----:B------:R-:W4:Y:S01]  /*da60*/  LDL.64 R176, [R1+0x28] ;  /* 0x0000280001b07983 */ /* 0x000f220000100a00 */
[----:B------:R-:W-:Y:S02]  /*da70*/  UIMAD.WIDE.U32 UR22, UR20, UR4, URZ ;  /* 0x00000004141672a5 */ /* 0x000fe4000f8e003f */
[----:B------:R-:W-:Y:S01]  /*da80*/  UIMAD UR11, UR11, UR4, URZ ;  /* 0x000000040b0b72a4 */ /* 0x000fe2000f8e023f */
[----:B------:R-:W3:Y:S03]  /*da90*/  LDL R169, [R1+0x4] ;  /* 0x0000040001a97983 */ /* 0x000ee60000100800 */
[----:B------:R-:W-:Y:S01]  /*daa0*/  UIMAD UR11, UR20, UR5, UR11 ;  /* 0x00000005140b72a4 */ /* 0x000fe2000f8e020b */
[----:B------:R-:W4:Y:S03]  /*dab0*/  LDL R175, [R1+0x58] ;  /* 0x0000580001af7983 */ /* 0x000f260000100800 */
[----:B------:R-:W-:Y:S01]  /*dac0*/  UIADD3 UR11, UR23, UR11, URZ ;  /* 0x0000000b170b7290 */ /* 0x000fe2000fffe03f */
[----:B------:R-:W4:Y:S01]  /*dad0*/  LDL R172, [R1+0x54] ;  /* 0x0000540001ac7983 */ /* 0x000f220000100800 */
[----:B------:R-:W-:Y:S02]  /*dae0*/  UIMAD.WIDE.U32 UR22, UR22, 0x30, URZ ;  /* 0x00000030161678a5 */ /* 0x000fe4000f8e003f */
[----:B------:R-:W-:Y:S01]  /*daf0*/  UIMAD UR4, UR11, 0x30, URZ ;  /* 0x000000300b0478a4 */ /* 0x000fe2000f8e023f */
[----:B------:R-:W4:Y:S03]  /*db00*/  LDL R173, [R1+0x50] ;  /* 0x0000500001ad7983 */ /* 0x000f260000100800 */
[----:B------:R-:W-:Y:S01]  /*db10*/  UIADD3 UR4, UR23, UR4, URZ ;  /* 0x0000000417047290 */ /* 0x000fe2000fffe03f */
[----:B------:R-:W4:Y:S04]  /*db20*/  LDL R170, [R1+0x4c] ;  /* 0x00004c0001aa7983 */ /* 0x000f280000100800 */
[----:B------:R-:W4:Y:S04]  /*db30*/  LDL R171, [R1+0x48] ;  /* 0x0000480001ab7983 */ /* 0x000f280000100800 */
[----:B------:R-:W4:Y:S01]  /*db40*/  LDL R168, [R1+0x20] ;  /* 0x0000200001a87983 */ /* 0x000f220000100800 */
[----:B--2---:R-:W-:Y:S11]  /*db50*/  ISETP.GE.AND P0, PT, R174, 0x1, PT ;  /* 0x00000001ae00780c */ /* 0x004ff60003f06270 */
[----:B------:R-:W-:Y:S02]  /*db60*/  @!UPT UIADD3 URZ, URZ, URZ, URZ ;  /* 0x0000003f3f3ff290 */ /* 0x000fe4000fffe03f */
[----:B---3--:R-:W-:Y:S04]  /*db70*/  @P0 IADD3 R0, P1, R178, UR22, RZ ;  /* 0x00000016b2000c10 */ /* 0x008fe8000ff3e0ff */
[----:B----4-:R-:W-:Y:S02]  /*db80*/  @P0 IADD3.X R3, R177, UR4, RZ, P1, !PT ;  /* 0x00000004b1030c10 */ /* 0x010fe40008ffe4ff */
[C---:B------:R-:W-:Y:S04]  /*db90*/  @P0 LEA R132, P1, R0.reuse, c[0x0][0x1c8], 0x1 ;  /* 0x0000720000840a11 */ /* 0x040fe800078208ff */
[----:B------:R-:W-:Y:S02]  /*dba0*/  @P0 LEA.HI.X R133, R0, c[0x0][0x1cc], R3, 0x1, P1 ;  /* 0x0000730000850a11 */ /* 0x000fe400008f0c03 */
[----:B------:R-:W-:Y:S03]  /*dbb0*/  @P0 IADD3 R0, P1, R175, UR22, RZ ;  /* 0x00000016af000c10 */ /* 0x000fe6000ff3e0ff */
[----:B------:R-:W-:Y:S01]  /*dbc0*/  @!PT LDS RZ, [RZ] ;  /* 0x00000000fffff984 */ /* 0x000fe20000000800 */
[----:B------:R-:W-:Y:S01]  /*dbd0*/  @!PT LDS RZ, [RZ] ;  /* 0x00000000fffff984 */ /* 0x000fe20000000800 */
[----:B------:R-:W-:Y:S01]  /*dbe0*/  @!PT LDS RZ, [RZ] ;  /* 0x00000000fffff984 */ /* 0x000fe20000000800 */
        /* <DEDUP_REMOVED lines=14> */
[----:B------:R1:W-:Y:S01]  /*dcd0*/  @P0 LDGSTS.E.BYPASS.LTC128B.128 [R169+0x14900], [R132.64], !P4 ;  /* 0x1490000084a90fae */ /* 0x0003e2000e101d50 */
[----:B------:R-:W-:Y:S11]  /*dce0*/  ISETP.GE.AND P0, PT, R174, 0x21, PT ;  /* 0x00000021ae00780c */ /* 0x000ff60003f06270 */
[----:B------:R-:W-:Y:S02]  /*dcf0*/  @!UPT UIADD3 URZ, URZ, URZ, URZ ;  /* 0x0000003f3f3ff290 */ /* 0x000fe4000fffe03f */
[----:B------:R-:W-:Y:S05]  /*dd00*/  VOTEU.ANY UP0, P0 ;  /* 0x00000000003f7886 */ /* 0x000fea0000000100 */
[----:B------:R-:W-:Y:S04]  /*dd10*/  @UP0 UIADD3 UR22, UP1, UR15, UR22, URZ ;  /* 0x000000160f160290 */ /* 0x000fe8000ff3e03f */
[----:B------:R-:W-:Y:S02]  /*dd20*/  @UP0 UIADD3.X UR4, UR6, UR4, URZ, UP1, !UPT ;  /* 0x0000000406040290 */ /* 0x000fe40008ffe43f */
        /* <DEDUP_REMOVED lines=20> */
.L_x_366:
[----:B-1----:R-:W2:Y:S01]  /*de70*/  LDL R132, [R1+0x78] ;  /* 0x0000780001847983 */ /* 0x002ea20000100800 */
[----:B------:R-:W-:Y:S02]  /*de80*/  UISETP.NE.AND UP1, UPT, UR14, URZ, UPT ;  /* 0x0000003f0e00728c */ /* 0x000fe4000bf25270 */
[----:B------:R-:W-:Y:S01]  /*de90*/  UIMAD UR4, UR8, -0x30, URZ ;  /* 0xffffffd0080478a4 */ /* 0x000fe2000f8e023f */
[----:B------:R-:W3:Y:S01]  /*dea0*/  LDL R3, [R1+0x74] ;  /* 0x0000740001037983 */ /* 0x000ee20000100800 */
[----:B------:R-:W-:Y:S02]  /*deb0*/  UISETP.NE.AND UP0, UPT, UR13, URZ, UPT ;  /* 0x0000003f0d00728c */ /* 0x000fe4000bf05270 */
[----:B------:R-:W-:Y:S01]  /*dec0*/  PLOP3.LUT P1, PT, PT, PT, UP1, 0x80, 0x0 ;  /* 0x000000000000781c */ /* 0x000fe20003f2f018 */
[----:B------:R-:W0:Y:S01]  /*ded0*/  LDGDEPBAR ;  /* 0x00000000000079af */ /* 0x000e220000000000 */
[----:B------:R-:W-:Y:S02]  /*dee0*/  PLOP3.LUT P0, PT, PT, PT, UP1, 0x80, 0x0 ;  /* 0x000000000000781c */ /* 0x000fe40003f0f018 */
[C---:B---3--:R-:W-:Y:S09]  /*def0*/  IADD3 R170, -R3.reuse, UR4, RZ ;  /* 0x0000000403aa7c10 */ /* 0x048ff2000fffe1ff */
[----:B--2---:R-:W-:Y:S04]  /*df00*/  @P1 IMAD.HI.U32 R0, R132, c[0x0][0x2c8], RZ ;  /* 0x0000b20084001a27 */ /* 0x004fe800078e00ff */
[----:B------:R-:W-:Y:S01]  /*df10*/  IMAD.MOV.U32 R133, RZ, RZ, R132 ;  /* 0x000000ffff857224 */ /* 0x000fe200078e0084 */
[----:B------:R-:W-:Y:S01]  /*df20*/  @P0 SHF.R.U32.HI R133, RZ, c[0x0][0x2cc], R0 ;  /* 0x0000b300ff850a19 */ /* 0x000fe20000011600 */
[----:B------:R-:W-:Y:S01]  /*df30*/  IMAD.U32 R0, RZ, RZ, UR4 ;  /* 0x00000004ff007e24 */ /* 0x000fe2000f8e00ff */
[----:B------:R-:W-:Y:S03]  /*df40*/  PLOP3.LUT P0, PT, PT, PT, UP0, 0x40, 0x0 ;  /* 0x000000000000781c */ /* 0x000fe60003f0e808 */
[----:B------:R-:W1:Y:S01]  /*df50*/  SHFL.IDX PT, R132, R133, RZ, 0x1c1f ;  /* 0x001c1fff85847589 */ /* 0x000e6200000e0000 */
[----:B------:R-:W-:Y:S04]  /*df60*/  IADD3 R0, -R3, 0x1, R0 ;  /* 0x0000000103007810 */ /* 0x000fe80007ffe100 */
[----:B------:R-:W-:Y:S04]  /*df70*/  IADD3 R0, R0, c[0x0][0x1d0], RZ ;  /* 0x0000740000007a10 */ /* 0x000fe80007ffe0ff */
[----:B------:R-:W-:Y:S04]  /*df80*/  IADD3 R0, R0, -c[0x0][0x168], RZ ;  /* 0x80005a0000007a10 */ /* 0x000fe80007ffe0ff */
[C---:B------:R-:W-:Y:S02]  /*df90*/  IADD3 R169, R0.reuse, c[0x0][0x328], RZ ;  /* 0x0000ca0000a97a10 */ /* 0x040fe40007ffe0ff */
[----:B------:R-:W-:Y:S03]  /*dfa0*/  IADD3 R168, R0, UR7, RZ ;  /* 0x0000000700a87c10 */ /* 0x000fe6000fffe0ff */
[--C-:B-1----:R-:W-:Y:S02]  /*dfb0*/  IMAD.IADD R3, R169, 0x1, R132.reuse ;  /* 0x00000001a9037824 */ /* 0x102fe400078e0284 */
        /* <DEDUP_REMOVED lines=16> */
.L_x_369:
[----:B------:R-:W-:Y:S04]  /*e0c0*/  MOV R171, c[0x0][0x32c] ;  /* 0x0000cb0000ab7a02 */ /* 0x000fe80000000f00 */
[----:B------:R-:W-:Y:S11]  /*e0d0*/  ISETP.NE.AND P0, PT, R171, 0x1, PT ;  /* 0x00000001ab00780c */ /* 0x000ff60003f05270 */
[----:B------:R-:W-:Y:S02]  /*e0e0*/  @!UPT UIADD3 URZ, URZ, URZ, URZ ;  /* 0x0000003f3f3ff290 */ /* 0x000fe4000fffe03f */
[----:B------:R-:W-:Y:S05]  /*e0f0*/  @P0 IMAD.HI.U32 R171, R132, c[0x0][0x330], RZ ;  /* 0x0000cc0084ab0a27 */ /* 0x000fea00078e00ff */
[----:B------:R-:W-:Y:S02]  /*e100*/  @P0 SHF.R.U32.HI R132, RZ, c[0x0][0x334], R171 ;  /* 0x0000cd00ff840a19 */ /* 0x000fe400000116ab */
.L_x_370:
[----:B------:R-:W-:Y:S05]  /*e110*/  BSYNC B0 ;  /* 0x0000000000007941 */ /* 0x000fea0003800000 */
.L_x_368:
[----:B------:R-:W-:Y:S05]  /*e120*/  IMAD R132, R132, c[0x0][0x32c], R170 ;  /* 0x0000cb0084847a24 */ /* 0x000fea00078e02aa */
[----:B------:R-:W-:Y:S02]  /*e130*/  IMNMX R0, R0, R132, !PT ;  /* 0x0000008400007217 */ /* 0x000fe40007800200 */
[----:B------:R-:W-:Y:S04]  /*e140*/  IADD3 R132, R132, c[0x0][0x32c], RZ ;  /* 0x0000cb0084847a10 */ /* 0x000fe80007ffe0ff */
[----:B------:R-:W-:Y:S02]  /*e150*/  IMNMX R3, R3, R132, PT ;  /* 0x0000008403037217 */ /* 0x000fe40003800200 */
.L_x_367:
        /* <DEDUP_REMOVED lines=87> */
.L_x_373:
[----:B------:R-:W-:Y:S04]  /*e6d0*/  MOV R5, c[0x0][0x32c] ;  /* 0x0000cb0000057a02 */ /* 0x000fe80000000f00 */
[----:B------:R-:W-:Y:S11]  /*e6e0*/  ISETP.NE.AND P0, PT, R5, 0x1, PT ;  /* 0x000000010500780c */ /* 0x000ff60003f05270 */
[----:B------:R-:W-:Y:S02]  /*e6f0*/  @!UPT UIADD3 URZ, URZ, URZ, URZ ;  /* 0x0000003f3f3ff290 */ /* 0x000fe4000fffe03f */
[----:B------:R-:W-:Y:S05]  /*e700*/  @P0 IMAD.HI.U32 R5, R0, c[0x0][0x330], RZ ;  /* 0x0000cc0000050a27 */ /* 0x000fea00078e00ff */
[----:B------:R-:W-:Y:S02]  /*e710*/  @P0 SHF.R.U32.HI R0, RZ, c[0x0][0x334], R5 ;  /* 0x0000cd00ff000a19 */ /* 0x000fe40000011605 */
.L_x_374:
[----:B------:R-:W-:Y:S05]  /*e720*/  BSYNC B0 ;  /* 0x0000000000007941 */ /* 0x000fea0003800000 */
.L_x_372:
[----:B------:R-:W-:Y:S05]  /*e730*/  IMAD R0, R0, c[0x0][0x32c], R170 ;  /* 0x0000cb0000007a24 */ /* 0x000fea00078e02aa */
[----:B------:R-:W-:Y:S02]  /*e740*/  IMNMX R3, R3, R0, !PT ;  /* 0x0000000003037217 */ /* 0x000fe40007800200 */
[----:B------:R-:W-:Y:S04]  /*e750*/  IADD3 R0, R0, c[0x0][0x32c], RZ ;  /* 0x0000cb0000007a10 */ /* 0x000fe80007ffe0ff */
[----:B------:R-:W-:Y:S02]  /*e760*/  IMNMX R4, R4, R0, PT ;  /* 0x0000000004047217 */ /* 0x000fe40003800200 */
.L_x_371:
[----:B------:R-:W2:Y:S01]  /*e770*/  LDL.LU R170, [R1+0x14] ;  /* 0x0000140001aa7983 */ /* 0x000ea20000300800 */
        /* <DEDUP_REMOVED lines=40> */
[--C-:B------:R-:W-:Y:S02]  /*ea00*/  FFMA.FTZ R169, R20, c[0x0][0x2d0], -R2.reuse ;  /* 0x0000b40014a97a23 */ /* 0x100fe40000010802 */
        /* <DEDUP_REMOVED lines=18> */
[----:B------:R-:W-:Y:S01]  /*eb30*/  FFMA.FTZ R17, R17, c[0x0][0x2d0], -R2 ;  /* 0x0000b40011117a23 */ /* 0x000fe20000010802 */
[----:B------:R-:W-:Y:S01]  /*eb40*/  PLOP3.LUT P1, PT, PT, PT, UP0, 0x40, 0x0 ;  /* 0x000000000000781c */ /* 0x000fe20003f2e808 */
[----:B------:R-:W-:Y:S01]  /*eb50*/  UISETP.NE.AND UP1, UPT, UR20, URZ, UPT ;  /* 0x0000003f1400728c */ /* 0x000fe2000bf25270 */
[----:B------:R-:W-:Y:S01]  /*eb60*/  ISETP.LT.OR P0, PT, R4, 0x9, P0 ;  /* 0x000000090400780c */ /* 0x000fe20000701670 */
[----:B------:R-:W-:Y:S01]  /*eb70*/  UISETP.NE.AND UP0, UPT, UR11, URZ, UPT ;  /* 0x0000003f0b00728c */ /* 0x000fe2000bf05270 */
[----:B------:R-:W1:Y:S02]  /*eb80*/  MUFU.EX2 R2, R0 ;  /* 0x0000000000027308 */ /* 0x000e640000000800 */
        /* <DEDUP_REMOVED lines=10> */
[----:B------:R-:W3:Y:S01]  /*ec30*/  MUFU.EX2 R9, R9 ;  /* 0x0000000900097308 */ /* 0x000ee20000000800 */
[----:B------:R-:W-:Y:S02]  /*ec40*/  FSEL R174, R14, -INF , !P0 ;  /* 0xff8000000eae7808 */ /* 0x000fe40004000000 */
[----:B------:R-:W-:Y:S01]  /*ec50*/  ISETP.GT.AND P0, PT, R3, 0x11, P2 ;  /* 0x000000110300780c */ /* 0x000fe20001704270 */
[----:B-1----:R-:W-:Y:S01]  /*ec60*/  FMUL.FTZ R20, R2, R140 ;  /* 0x0000008c02147220 */ /* 0x002fe20000410000 */
[----:B------:R-:W-:Y:S01]  /*ec70*/  ISETP.LT.OR P1, PT, R4, 0x19, P1 ;  /* 0x000000190400780c */ /* 0x000fe20000f21670 */
[----:B------:R-:W-:Y:S01]  /*ec80*/  FMUL.FTZ R12, R2, R148 ;  /* 0x00000094020c7220 */ /* 0x000fe20000410000 */
[----:B------:R-:W-:Y:S01]  /*ec90*/  ISETP.LT.OR P0, PT, R4, 0x12, P0 ;  /* 0x000000120400780c */ /* 0x000fe20000701670 */
[----:B-----5:R-:W-:Y:S01]  /*eca0*/  FMUL.FTZ R28, R2, R28 ;  /* 0x0000001c021c7220 */ /* 0x020fe20000410000 */
[----:B------:R-:W-:Y:S01]  /*ecb0*/  FSEL R175, R18, -INF , !P1 ;  /* 0xff80000012af7808 */ /* 0x000fe20004800000 */
[C---:B------:R-:W-:Y:S01]  /*ecc0*/  FMUL.FTZ R29, R2.reuse, R29 ;  /* 0x0000001d021d7220 */ /* 0x040fe20000410000 */
        /* <DEDUP_REMOVED lines=35> */
[----:B------:R-:W-:Y:S01]  /*ef00*/  FMUL.FTZ R65, R2, R65 ;  /* 0x0000004102417220 */ /* 0x000fe20000410000 */
[----:B------:R-:W-:Y:S01]  /*ef10*/  FSEL R177, R26, -INF , !P1 ;  /* 0xff8000001ab17808 */ /* 0x000fe20004800000 */
[----:B------:R-:W-:Y:S01]  /*ef20*/  FMUL.FTZ R68, R2, R68 ;  /* 0x0000004402447220 */ /* 0x000fe20000410000 */
[----:B------:R-:W-:Y:S01]  /*ef30*/  ISETP.LT.OR P0, PT, R4, 0x2a, P0 ;  /* 0x0000002a0400780c */ /* 0x000fe20000701670 */
        /* <DEDUP_REMOVED lines=44> */
[----:B---3--:R-:W-:Y:S03]  /*f200*/  F2FP.PACK_AB R170, R9, R8 ;  /* 0x0000000809aa723e */ /* 0x008fe600000000ff */
        /* <DEDUP_REMOVED lines=30> */
[----:B------:R-:W-:Y:S01]  /*f3f0*/  MOV R149, R11 ;  /* 0x0000000b00957202 */ /* 0x000fe20000000f00 */
[----:B------:R-:W-:Y:S01]  /*f400*/  FADD.FTZ R0, -R0, R134 ;  /* 0x0000008600007221 */ /* 0x000fe20000010100 */
[----:B------:R-:W-:Y:S01]  /*f410*/  MUFU.EX2 R152, R152 ;  /* 0x0000009800987308 */ /* 0x000fe20000000800 */
[----:B------:R-:W-:Y:S02]  /*f420*/  FMUL.FTZ R134, R3, c[0x0][0x2d0] ;  /* 0x0000b40003867a20 */ /* 0x000fe40000410000 */
[----:B------:R-:W-:Y:S02]  /*f430*/  FMUL.FTZ R0, R0, c[0x0][0x2d0] ;  /* 0x0000b40000007a20 */ /* 0x000fe40000410000 */
[----:B------:R-:W-:Y:S01]  /*f440*/  FMUL.FTZ R9, R2, R153 ;  /* 0x0000009902097220 */ /* 0x000fe20000410000 */
[----:B------:R-:W-:Y:S02]  /*f450*/  FSEL R134, R134, RZ, P0 ;  /* 0x000000ff86867208 */ /* 0x000fe40000000000 */
[----:B------:R-:W-:Y:S01]  /*f460*/  MOV R153, R24 ;  /* 0x0000001800997202 */ /* 0x000fe20000000f00 */
[----:B------:R-:W-:Y:S01]  /*f470*/  FMUL.FTZ R24, R2, R136 ;  /* 0x0000008802187220 */ /* 0x000fe20000410000 */
[----:B------:R-:W1:Y:S01]  /*f480*/  MUFU.EX2 R0, R0 ;  /* 0x0000000000007308 */ /* 0x000e620000000800 */
[--C-:B------:R-:W-:Y:S01]  /*f490*/  FFMA.FTZ R169, R6, c[0x0][0x2d0], -R134.reuse ;  /* 0x0000b40006a97a23 */ /* 0x100fe20000010886 */
[----:B------:R-:W-:Y:S01]  /*f4a0*/  PLOP3.LUT P0, PT, PT, PT, UP0, 0x80, 0x0 ;  /* 0x000000000000781c */ /* 0x000fe20003f0f008 */
[--C-:B------:R-:W-:Y:S02]  /*f4b0*/  FFMA.FTZ R7, R7, c[0x0][0x2d0], -R134.reuse ;  /* 0x0000b40007077a23 */ /* 0x100fe40000010886 */
[--C-:B------:R-:W-:Y:S05]  /*f4c0*/  FFMA.FTZ R2, R10, c[0x0][0x2d0], -R134.reuse ;  /* 0x0000b4000a027a23 */ /* 0x100fea0000010886 */
        /* <DEDUP_REMOVED lines=17> */
[C---:B------:R-:W-:Y:S02]  /*f5e0*/  FMUL.FTZ R18, R0.reuse, R146 ;  /* 0x0000009200127220 */ /* 0x040fe40000410000 */
[C---:B---3--:R-:W-:Y:S01]  /*f5f0*/  FMUL.FTZ R7, R0.reuse, R159 ;  /* 0x0000009f00077220 */ /* 0x048fe20000410000 */
[----:B------:R-:W-:Y:S01]  /*f600*/  MOV R159, R140 ;  /* 0x0000008c009f7202 */ /* 0x000fe20000000f00 */
        /* <DEDUP_REMOVED lines=57> */
[----:B----4-:R-:W-:Y:S01]  /*f9a0*/  F2FP.PACK_AB R169, R144, R169 ;  /* 0x000000a990a9723e */ /* 0x010fe200000000ff */
[--C-:B------:R-:W-:Y:S01]  /*f9b0*/  FFMA.FTZ R0, R172, c[0x0][0x2d0], -R134.reuse ;  /* 0x0000b400ac007a23 */ /* 0x100fe20000010886 */
[----:B------:R-:W-:Y:S01]  /*f9c0*/  LDSM.16.MT88.4 R140, [R236+0x900] ;  /* 0x00090000ec8c783b */ /* 0x000fe20000004200 */
        /* <DEDUP_REMOVED lines=16> */
[----:B------:R-:W-:Y:S10]  /*fad0*/  MUFU.EX2 R176, R159 ;  /* 0x0000009f00b07308 */ /* 0x000ff40000000800 */
        /* <DEDUP_REMOVED lines=53> */
[----:B-1----:R-:W-:Y:S01]  /*fe30*/  MOV R178, R154 ;  /* 0x0000009a00b27202 */ /* 0x002fe20000000f00 */
[----:B------:R-:W-:Y:S02]  /*fe40*/  FADD.FTZ R2, R149, R2 ;  /* 0x0000000295027221 */ /* 0x000fe40000010000 */
[C---:B------:R-:W-:Y:S01]  /*fe50*/  HMMA.16816.F32 R4, R136.reuse, R140, R4 ;  /* 0x0000008c8804723c */ /* 0x040fe20000001804 */
[----:B------:R1:W-:Y:S04]  /*fe60*/  MUFU.EX2 R172, R0 ;  /* 0x0000000000ac7308 */ /* 0x0003e80000000800 */
[----:B------:R-:W-:Y:S03]  /*fe70*/  FADD.FTZ R2, R150, R2 ;  /* 0x0000000296027221 */ /* 0x000fe60000010000 */
[C---:B------:R-:W-:Y:S01]  /*fe80*/  HMMA.16816.F32 R8, R136.reuse, R142, R8 ;  /* 0x0000008e8808723c */ /* 0x040fe20000001808 */
[----:B------:R-:W2:Y:S03]  /*fe90*/  LDSM.16.MT88.4 R140, [R237+0x900] ;  /* 0x00090000ed8c783b */ /* 0x000ea60000004200 */
[--C-:B-1----:R-:W-:Y:S01]  /*fea0*/  FFMA.FTZ R0, R179, c[0x0][0x2d0], -R134.reuse ;  /* 0x0000b400b3007a23 */ /* 0x102fe20000010886 */
[----:B------:R-:W-:Y:S03]  /*feb0*/  MOV R179, R153 ;  /* 0x0000009900b37202 */ /* 0x000fe60000000f00 */
[----:B------:R1:W3:Y:S01]  /*fec0*/  MUFU.EX2 R173, R0 ;  /* 0x0000000000ad7308 */ /* 0x0002e20000000800 */
[----:B------:R-:W-:Y:S01]  /*fed0*/  F2FP.PACK_AB R170, R178, R179 ;  /* 0x000000b3b2aa723e */ /* 0x000fe200000000ff */
[C---:B--2---:R-:W-:Y:S03]  /*fee0*/  HMMA.16816.F32 R12, R136.reuse, R140, R12 ;  /* 0x0000008c880c723c */ /* 0x044fe6000000180c */
[--C-:B-1----:R-:W-:Y:S01]  /*fef0*/  FFMA.FTZ R0, R177, c[0x0][0x2d0], -R134.reuse ;  /* 0x0000b400b1007a23 */ /* 0x102fe20000010886 */
[----:B------:R-:W-:Y:S01]  /*ff00*/  MOV R177, R152 ;  /* 0x0000009800b17202 */ /* 0x000fe20000000f00 */
[----:B------:R-:W-:Y:S01]  /*ff10*/  FFMA.FTZ R134, R132, c[0x0][0x2d0], -R134 ;  /* 0x0000b40084867a23 */ /* 0x000fe20000010886 */
[----:B------:R-:W-:Y:S02]  /*ff20*/  LDSM.16.MT88.4 R152, [R236+0x1100] ;  /* 0x00110000ec98783b */ /* 0x000fe40000004200 */
[C---:B------:R-:W-:Y:S01]  /*ff30*/  HMMA.16816.F32 R16, R136.reuse, R142, R16 ;  /* 0x0000008e8810723c */ /* 0x040fe20000001810 */
[----:B------:R1:W-:Y:S03]  /*ff40*/  MUFU.EX2 R132, R0 ;  /* 0x0000000000847308 */ /* 0x0003e60000000800 */
[----:B------:R-:W-:Y:S02]  /*ff50*/  F2FP.PACK_AB R168, R177, R176 ;  /* 0x000000b0b1a8723e */ /* 0x000fe400000000ff */
[----:B---3--:R-:W-:Y:S01]  /*ff60*/  F2FP.PACK_AB R169, R173, R172 ;  /* 0x000000acada9723e */ /* 0x008fe200000000ff */
[----:B------:R-:W2:Y:S04]  /*ff70*/  LDSM.16.MT88.4 R140, [R240+0x900] ;  /* 0x00090000f08c783b */ /* 0x000ea80000004200 */
[----:B------:R-:W3:Y:S01]  /*ff80*/  MUFU.EX2 R134, R134 ;  /* 0x0000008600867308 */ /* 0x000ee20000000800 */
[----:B-1----:R-:W-:Y:S04]  /*ff90*/  FADD.FTZ R0, R156, R151 ;  /* 0x000000979c007221 */ /* 0x002fe80000010000 */
        /* <DEDUP_REMOVED lines=9> */
[C---:B--2---:R-:W-:Y:S03]  /*10030*/  HMMA.16816.F32 R20, R136.reuse, R140, R20 ;  /* 0x0000008c8814723c */ /* 0x044fe60000001814 */
        /* <DEDUP_REMOVED lines=95> */
.L_x_365:
[----:B------:R-:W2:Y:S04]  /*10630*/  LDL.LU R3, [R1+0x14] ;  /* 0x0000140001037983 */ /* 0x000ea80000300800 */
[----:B-1----:R-:W3:Y:S01]  /*10640*/  LDL.LU R0, [R1+0x18] ;  /* 0x0000180001007983 */ /* 0x002ee20000300800 */
        /* <DEDUP_REMOVED lines=155> */
.L_x_333:
        /* <DEDUP_REMOVED lines=13> */
[----:B------:R-:W4:Y:S01]  /*110d0*/  S2R R19, SR_CTAID.X ;  /* 0x0000000000137919 */ /* 0x000f220000002500 */
[----:B------:R-:W-:-:S04]  /*110e0*/  UIMAD UR7, UR6, UR4, URZ ;  /* 0x00000004060772a4 */ /* 0x000fc8000f8e023f */
        /* <DEDUP_REMOVED lines=38> */
[----:B------:R-:W-:Y:S02]  /*11350*/  IMAD R6, R10, c[0x0][0x444], R6 ;  /* 0x000111000a067a24 */ /* 0x000fe400078e0206 */
[----:B----4-:R-:W-:Y:S01]  /*11360*/  IMAD R8, R19, 0x80, R0 ;  /* 0x0000008013087824 */ /* 0x010fe200078e0200 */
[----:B------:R-:W-:Y:S01]  /*11370*/  SHF.R.S32.HI R0, RZ, 0x1f, R9 ;  /* 0x0000001fff007819 */ /* 0x000fe20000011409 */
[----:B------:R-:W-:-:S02]  /*11380*/  IMAD.IADD R5, R5, 0x1, R7 ;  /* 0x0000000105057824 */ /* 0x000fc400078e0207 */
[----:B------:R-:W-:-:S04]  /*11390*/  @P1 IMAD.HI.U32 R7, R8, c[0x0][0x4ec], RZ ;  /* 0x00013b0008071a27 */ /* 0x000fc800078e00ff */
[----:B------:R-:W-:-:S04]  /*113a0*/  IMAD.WIDE.U32 R2, R10, c[0x0][0x440], R2 ;  /* 0x000110000a027a25 */ /* 0x000fc800078e0002 */
[----:B------:R-:W-:Y:S01]  /*113b0*/  IMAD.MOV.U32 R10, RZ, RZ, R8 ;  /* 0x000000ffff0a7224 */ /* 0x000fe200078e0008 */
[----:B------:R-:W-:Y:S02]  /*113c0*/  @P1 SHF.R.U32.HI R10, RZ, c[0x0][0x4f0], R7 ;  /* 0x00013c00ff0a1a19 */ /* 0x000fe40000011607 */
[----:B------:R-:W-:Y:S01]  /*113d0*/  IADD3 R3, R3, R6, RZ ;  /* 0x0000000603037210 */ /* 0x000fe20007ffe0ff */
[C---:B------:R-:W-:Y:S02]  /*113e0*/  IMAD R6, R0.reuse, c[0x0][0x4e0], RZ ;  /* 0x0001380000067a24 */ /* 0x040fe400078e02ff */
[----:B------:R-:W-:Y:S02]  /*113f0*/  IMAD R0, R0, c[0x0][0x448], RZ ;  /* 0x0001120000007a24 */ /* 0x000fe400078e02ff */
[----:B------:R-:W-:Y:S02]  /*11400*/  IMAD.MOV R11, RZ, RZ, -R10 ;  /* 0x000000ffff0b7224 */ /* 0x000fe400078e0a0a */
[----:B------:R-:W-:-:S02]  /*11410*/  IMAD R13, R9, c[0x0][0x4e4], R6 ;  /* 0x00013900090d7a24 */ /* 0x000fc400078e0206 */
[----:B------:R-:W-:-:S04]  /*11420*/  IMAD.WIDE.U32 R6, R9, c[0x0][0x448], R2 ;  /* 0x0001120009067a25 */ /* 0x000fc800078e0002 */
[C---:B------:R-:W-:Y:S01]  /*11430*/  IMAD R12, R9.reuse, c[0x0][0x44c], R0 ;  /* 0x00011300090c7a24 */ /* 0x040fe200078e0200 */
[----:B------:R-:W-:Y:S01]  /*11440*/  MOV R0, R8 ;  /* 0x0000000800007202 */ /* 0x000fe20000000f00 */
[----:B------:R-:W-:-:S04]  /*11450*/  IMAD.WIDE.U32 R2, R9, c[0x0][0x4e0], R4 ;  /* 0x0001380009027a25 */ /* 0x000fc800078e0004 */
[----:B------:R-:W-:Y:S01]  /*11460*/  IMAD R9, R11, c[0x0][0x4e8], R8 ;  /* 0x00013a000b097a24 */ /* 0x000fe200078e0208 */
[----:B------:R-:W-:Y:S01]  /*11470*/  SHF.R.S32.HI R11, RZ, 0x1f, R10 ;  /* 0x0000001fff0b7819 */ /* 0x000fe2000001140a */
[----:B------:R-:W-:Y:S01]  /*11480*/  @P1 IMAD.HI.U32 R4, R8, c[0x0][0x4ec], RZ ;  /* 0x00013b0008041a27 */ /* 0x000fe200078e00ff */
[----:B------:R-:W-:Y:S01]  /*11490*/  BAR.SYNC.DEFER_BLOCKING 0x1, 0x100 ;  /* 0x0044000000007b1d */ /* 0x000fe20000010000 */
[----:B------:R-:W-:Y:S02]  /*114a0*/  IADD3 R2, P0, R10, R2, RZ ;  /* 0x000000020a027210 */ /* 0x000fe40007f1e0ff */
[----:B------:R-:W-:Y:S01]  /*114b0*/  IMAD.IADD R5, R7, 0x1, R12 ;  /* 0x0000000107057824 */ /* 0x000fe200078e020c */
[----:B------:R-:W-:Y:S02]  /*114c0*/  SHF.R.S32.HI R7, RZ, 0x1f, R9 ;  /* 0x0000001fff077819 */ /* 0x000fe40000011409 */
[----:B------:R-:W-:Y:S02]  /*114d0*/  @P1 SHF.R.U32.HI R0, RZ, c[0x0][0x4f0], R4 ;  /* 0x00013c00ff001a19 */ /* 0x000fe40000011604 */
[----:B------:R-:W-:Y:S01]  /*114e0*/  IADD3.X R3, R11, R3, R13, P0, !PT ;  /* 0x000000030b037210 */ /* 0x000fe200007fe40d */
[----:B------:R-:W-:Y:S01]  /*114f0*/  IMAD R11, R19, 0x80, R15 ;  /* 0x00000080130b7824 */ /* 0x000fe200078e020f */
[----:B------:R-:W-:Y:S01]  /*11500*/  MOV R4, R6 ;  /* 0x0000000600047202 */ /* 0x000fe20000000f00 */
[----:B------:R-:W-:Y:S01]  /*11510*/  IMAD R6, R7, c[0x0][0x4c8], RZ ;  /* 0x0001320007067a24 */ /* 0x000fe200078e02ff */
[----:B------:R-:W-:Y:S01]  /*11520*/  SHF.R.S32.HI R7, RZ, 0x1f, R0 ;  /* 0x0000001fff077819 */ /* 0x000fe20000011400 */
[----:B------:R-:W-:-:S04]  /*11530*/  IMAD.WIDE.U32 R2, R9, c[0x0][0x4c8], R2 ;  /* 0x0001320009027a25 */ /* 0x000fc800078e0002 */
[----:B------:R-:W-:Y:S02]  /*11540*/  IMAD.MOV R10, RZ, RZ, -R0 ;  /* 0x000000ffff0a7224 */ /* 0x000fe400078e0a00 */
[----:B------:R-:W-:Y:S01]  /*11550*/  IMAD R9, R9, c[0x0][0x4cc], R6 ;  /* 0x0001330009097a24 */ /* 0x000fe200078e0206 */
[----:B------:R-:W-:Y:S01]  /*11560*/  LEA R6, P0, R2, c[0x0][0x4a8], 0x2 ;  /* 0x00012a0002067a11 */ /* 0x000fe200078010ff */
[----:B------:R-:W-:Y:S02]  /*11570*/  IMAD R10, R10, c[0x0][0x4e8], R8 ;  /* 0x00013a000a0a7a24 */ /* 0x000fe400078e0208 */
[----:B------:R-:W-:Y:S01]  /*11580*/  IMAD R7, R7, c[0x0][0x430], RZ ;  /* 0x00010c0007077a24 */ /* 0x000fe200078e02ff */
[----:B------:R-:W-:Y:S01]  /*11590*/  IADD3 R3, R3, R9, RZ ;  /* 0x0000000903037210 */ /* 0x000fe20007ffe0ff */
[----:B------:R-:W-:Y:S01]  /*115a0*/  IMAD.WIDE.U32 R4, R0, c[0x0][0x430], R4 ;  /* 0x00010c0000047a25 */ /* 0x000fe200078e0004 */
[----:B------:R-:W-:Y:S02]  /*115b0*/  SHFL.IDX PT, R8, R6, RZ, 0x1c1f ;  /* 0x001c1fff06087589 */ /* 0x000fe400000e0000 */
[----:B------:R-:W-:Y:S01]  /*115c0*/  LEA.HI.X R2, R2, c[0x0][0x4ac], R3, 0x2, P0 ;  /* 0x00012b0002027a11 */ /* 0x000fe200000f1403 */
[----:B------:R-:W-:Y:S01]  /*115d0*/  IMAD R0, R0, c[0x0][0x434], R7 ;  /* 0x00010d0000007a24 */ /* 0x000fe200078e0207 */
[----:B------:R-:W-:Y:S01]  /*115e0*/  SHF.R.S32.HI R7, RZ, 0x1f, R10 ;  /* 0x0000001fff077819 */ /* 0x000fe2000001140a */
[----:B------:R-:W-:Y:S01]  /*115f0*/  SHFL.IDX PT, R6, R6, 0x1, 0x1c1f ;  /* 0x003c1f0006067f89 */ /* 0x000fe200000e0000 */
[----:B------:R-:W-:-:S02]  /*11600*/  LOP3.LUT P0, RZ, R14, 0x3, RZ, 0xc0, !PT ;  /* 0x000000030eff7812 */ /* 0x000fc4000780c0ff */
[----:B------:R-:W-:Y:S01]  /*11610*/  IADD3 R3, R5, R0, RZ ;  /* 0x0000000005037210 */ /* 0x000fe20007ffe0ff */
[----:B------:R-:W-:Y:S01]  /*11620*/  IMAD R0, R7, c[0x0][0x428], RZ ;  /* 0x00010a0007007a24 */ /* 0x000fe200078e02ff */
[----:B------:R-:W1:Y:S01]  /*11630*/  SHFL.IDX PT, R9, R2, RZ, 0x1c1f ;  /* 0x001c1fff02097589 */ /* 0x000e6200000e0000 */
[----:B------:R-:W-:Y:S02]  /*11640*/  IMAD R5, R20, c[0x0][0x388], RZ ;  /* 0x0000e20014057a24 */ /* 0x000fe400078e02ff */
[----:B------:R-:W-:Y:S01]  /*11650*/  IMAD R0, R10, c[0x0][0x42c], R0 ;  /* 0x00010b000a007a24 */ /* 0x000fe200078e0200 */
[----:B------:R2:W3:Y:S02]  /*11660*/  SHFL.IDX PT, R7, R2, 0x1, 0x1c1f ;  /* 0x003c1f0002077f89 */ /* 0x0004e400000e0000 */
[----:B------:R-:W-:-:S13]  /*11670*/  ISETP.GE.OR P2, PT, R11, R5, P0 ;  /* 0x000000050b00720c */ /* 0x000fda0000746670 */
[----:B-1----:R1:W-:Y:S01]  /*11680*/  @!P2 ST.E [R8.64], R16 ;  /* 0x000000100800a985 */ /* 0x0023e2000c101910 */
[----:B--2---:R-:W-:Y:S01]  /*11690*/  IMAD.MOV.U32 R2, RZ, RZ, R4 ;  /* 0x000000ffff027224 */ /* 0x004fe200078e0004 */
[----:B------:R-:W-:-:S03]  /*116a0*/  IADD3 R4, R11, 0x8, RZ ;  /* 0x000000080b047810 */ /* 0x000fc60007ffe0ff */
[----:B------:R-:W-:Y:S01]  /*116b0*/  IMAD.WIDE.U32 R2, R10, c[0x0][0x428], R2 ;  /* 0x00010a000a027a25 */ /* 0x000fe200078e0002 */
[----:B------:R-:W-:-:S04]  /*116c0*/  ISETP.GE.OR P0, PT, R4, R5, P0 ;  /* 0x000000050400720c */ /* 0x000fc80000706670 */
[----:B------:R-:W-:Y:S02]  /*116d0*/  IADD3 R0, R3, R0, RZ ;  /* 0x0000000003007210 */ /* 0x000fe40007ffe0ff */
[----:B------:R-:W-:-:S04]  /*116e0*/  LEA R20, P1, R2, c[0x0][0x400], 0x2 ;  /* 0x0001000002147a11 */ /* 0x000fc800078210ff */
[----:B------:R-:W-:Y:S02]  /*116f0*/  LEA.HI.X R19, R2, c[0x0][0x404], R0, 0x2, P1 ;  /* 0x0001010002137a11 */ /* 0x000fe400008f1400 */
[----:B------:R-:W-:Y:S01]  /*11700*/  LOP3.LUT R0, R18, 0x7ffffffc, RZ, 0xc0, !PT ;  /* 0x7ffffffc12007812 */ /* 0x000fe200078ec0ff */
[----:B---3--:R2:W-:Y:S01]  /*11710*/  @!P0 ST.E [R6.64], R17 ;  /* 0x0000001106008985 */ /* 0x0085e2000c101910 */
[-C--:B------:R-:W-:Y:S02]  /*11720*/  ISETP.GE.AND P0, PT, R11, R5.reuse, PT ;  /* 0x000000050b00720c */ /* 0x080fe40003f06270 */
[----:B------:R-:W-:Y:S01]  /*11730*/  ISETP.GE.AND P1, PT, R4, R5, PT ;  /* 0x000000050400720c */ /* 0x000fe20003f26270 */
[----:B------:R-:W-:Y:S01]  /*11740*/  IMAD.IADD R0, R14, 0x1, -R0 ;  /* 0x000000010e007824 */ /* 0x000fe200078e0a00 */
[----:B------:R2:W3:Y:S02]  /*11750*/  SHFL.IDX PT, R2, R20, RZ, 0x1c1f ;  /* 0x001c1fff14027589 */ /* 0x0004e400000e0000 */
[----:B-1----:R-:W-:-:S02]  /*11760*/  P2R R16, PR, RZ, 0x2 ;  /* 0x00000002ff107803 */ /* 0x002fc40000000000 */
[----:B------:R2:W1:Y:S01]  /*11770*/  SHFL.IDX PT, R3, R19, RZ, 0x1c1f ;  /* 0x001c1fff13037589 */ /* 0x00046200000e0000 */
[----:B------:R-:W-:-:S04]  /*11780*/  SHF.L.U32 R0, R0, 0x1, RZ ;  /* 0x0000000100007819 */ /* 0x000fc800000006ff */
[----:B------:R-:W-:Y:S05]  /*11790*/  @P0 BRA `(.L_x_378) ;  /* 0x00000bd000000947 */ /* 0x000fea0003800000 */
[C---:B------:R-:W-:Y:S02]  /*117a0*/  ISETP.GE.AND P0, PT, R0.reuse, c[0x0][0x3c8], PT ;  /* 0x0000f20000007a0c */ /* 0x040fe40003f06270 */
[C---:B------:R-:W-:Y:S02]  /*117b0*/  IADD3 R5, R0.reuse, 0x8, RZ ;  /* 0x0000000800057810 */ /* 0x040fe40007ffe0ff */
[----:B------:R-:W-:Y:S02]  /*117c0*/  IADD3 R4, R0, 0x10, RZ ;  /* 0x0000001000047810 */ /* 0x000fe40007ffe0ff */
[----:B------:R-:W-:Y:S02]  /*117d0*/  ISETP.GE.AND P5, PT, R5, c[0x0][0x3c8], PT ;  /* 0x0000f20005007a0c */ /* 0x000fe40003fa6270 */
[----:B------:R-:W-:Y:S02]  /*117e0*/  ISETP.GE.AND P4, PT, R4, c[0x0][0x3c8], PT ;  /* 0x0000f20004007a0c */ /* 0x000fe40003f86270 */
[----:B------:R-:W-:-:S02]  /*117f0*/  IADD3 R8, R0, 0x18, RZ ;  /* 0x0000001800087810 */ /* 0x000fc40007ffe0ff */
[C---:B------:R-:W-:Y:S01]  /*11800*/  IADD3 R10, R0.reuse, 0x20, RZ ;  /* 0x00000020000a7810 */ /* 0x040fe20007ffe0ff */
[C---:B-123--:R-:W-:Y:S01]  /*11810*/  @!P0 IMAD.WIDE R6, R0.reuse, 0x4, R2 ;  /* 0x0000000400068825 */ /* 0x04efe200078e0202 */
        /* <DEDUP_REMOVED lines=87> */
[----:B------:R-:W-:-:S02]  /*11d90*/  IADD3 R13, R0, 0xa0, RZ ;  /* 0x000000a0000d7810 */ /* 0x000fc40007ffe0ff */
[----:B------:R-:W-:Y:S01]  /*11da0*/  ISETP.GE.AND P5, PT, R12, c[0x0][0x3c8], PT ;  /* 0x0000f2000c007a0c */ /* 0x000fe20003fa6270 */
[----:B------:R2:W-:Y:S01]  /*11db0*/  @!P4 ST.E.64 [R4.64], R60 ;  /* 0x0000003c0400c985 */ /* 0x0005e2000c101b10 */
        /* <DEDUP_REMOVED lines=91> */
.L_x_378:
[----:B------:R-:W-:Y:S05]  /*12370*/  BSYNC B0 ;  /* 0x0000000000007941 */ /* 0x000fea0003800000 */
.L_x_377:
[----:B------:R-:W-:Y:S01]  /*12380*/  ISETP.NE.AND P0, PT, R16, RZ, PT ;  /* 0x000000ff1000720c */ /* 0x000fe20003f05270 */
[----:B-1----:R1:W4:Y:S04]  /*12390*/  SHFL.IDX PT, R3, R19, 0x1, 0x1c1f ;  /* 0x003c1f0013037f89 */ /* 0x00232800000e0000 */
[----:B---3--:R1:W3:Y:S08]  /*123a0*/  SHFL.IDX PT, R2, R20, 0x1, 0x1c1f ;  /* 0x003c1f0014027f89 */ /* 0x0082f000000e0000 */
[----:B------:R-:W-:Y:S05]  /*123b0*/  @P0 EXIT ;  /* 0x000000000000094d */ /* 0x000fea0003800000 */
[C---:B------:R-:W-:Y:S02]  /*123c0*/  IADD3 R5, R0.reuse, 0x8, RZ ;  /* 0x0000000800057810 */ /* 0x040fe40007ffe0ff */
        /* <DEDUP_REMOVED lines=14> */
[----:B--2---:R-:W-:Y:S01]  /*124b0*/  @!P1 IMAD.WIDE R6, R5, 0x4, R2 ;  /* 0x0000000405069825 */ /* 0x004fe200078e0202 */
        /* <DEDUP_REMOVED lines=11> */
[C---:B---3--:R-:W-:Y:S02]  /*12570*/  IADD3 R8, R0.reuse, 0x28, RZ ;  /* 0x0000002800087810 */ /* 0x048fe40007ffe0ff */
[----:B------:R-:W-:Y:S02]  /*12580*/  IADD3 R9, R0, 0x30, RZ ;  /* 0x0000003000097810 */ /* 0x000fe40007ffe0ff */
[----:B------:R-:W-:Y:S02]  /*12590*/  ISETP.GE.AND P4, PT, R8, c[0x0][0x3c8], PT ;  /* 0x0000f20008007a0c */ /* 0x000fe40003f86270 */
[----:B------:R-:W-:Y:S02]  /*125a0*/  ISETP.GE.AND P3, PT, R9, c[0x0][0x3c8], PT ;  /* 0x0000f20009007a0c */ /* 0x000fe40003f66270 */
[----:B--2---:R-:W-:-:S02]  /*125b0*/  @!P6 LEA.HI R4, R11, R11, RZ, 0x1 ;  /* 0x0000000b0b04e211 */ /* 0x004fc400078f08ff */
        /* <DEDUP_REMOVED lines=159> */
.L_x_376:
        /* <DEDUP_REMOVED lines=50> */
.L_x_379:
        /* <DEDUP_REMOVED lines=11> */
.L_x_2568:


//--------------------- .text._ZN7cutlass13device_kernelIN5flash19enable_sm80_to_sm89INS1_16FlashAttnFwdSm80INS1_25CollectiveMainloopFwdSm80ILi8ELi1ELb1EN4cute5tupleIJNS5_1CILi128EEENS7_ILi48EEENS7_ILi256EEEEEELi256ENS_6half_tEfNS_4arch4Sm80ELb0ELb1ELb0ELb1ELb0ELb0ELb1ELb1EEENS1_21CollectiveEpilogueFwdINS6_IJS8_SA_S9_EEENS6_IJNS7_ILi1EEESI_SI_EEESC_SE_Li256ELb1ELb1ELb1ELb0EEENS1_36VarlenDynamicPersistentTileSchedulerILi128ELi48ELi256ELi256ELb1ELb1ELb0ELb1ELb0ELb1EEEEEEEEEvNT_6ParamsE --------------------------
	.section	.text._ZN7cutlass13device_kernelIN5flash19enable_sm80_to_sm89INS1_16FlashAttnFwdSm80INS1_25CollectiveMainloopFwdSm80ILi8ELi1ELb1EN4cute5tupleIJNS5_1CILi128EEENS7_ILi48EEENS7_ILi256EEEEEELi256ENS_6half_tEfNS_4arch4Sm80ELb0ELb1ELb0ELb1ELb0ELb0ELb1ELb1EEENS1_21CollectiveEpilogueFwdINS6_IJS8_SA_S9_EEENS6_IJNS7_ILi1EEESI_SI_EEESC_SE_Li256ELb1ELb1ELb1ELb0EEENS1_36VarlenDynamicPersistentTileSchedulerILi128ELi48ELi256ELi256ELb1ELb1ELb0ELb1ELb0ELb1EEEEEEEEEvNT_6ParamsE,"ax",@progbits
	.sectioninfo	@"SHI_REGISTERS=255"
	.align	128
.text._ZN7cutlass13device_kernelIN5flash19enable_sm80_to_sm89INS1_16FlashAttnFwdSm80INS1_25CollectiveMainloopFwdSm80ILi8ELi1ELb1EN4cute5tupleIJNS5_1CILi128EEENS7_ILi48EEENS7_ILi256EEEEEELi256ENS_6half_tEfNS_4arch4Sm80ELb0ELb1ELb0ELb1ELb0ELb0ELb1ELb1EEENS1_21CollectiveEpilogueFwdINS6_IJS8_SA_S9_EEENS6_IJNS7_ILi1EEESI_SI_EEESC_SE_Li256ELb1ELb1ELb1ELb0EEENS1_36VarlenDynamicPersistentTileSchedulerILi128ELi48ELi256ELi256ELb1ELb1ELb0ELb1ELb0ELb1EEEEEEEEEvNT_6ParamsE:
        .type           _ZN7cutlass13device_kernelIN5flash19enable_sm80_to_sm89INS1_16FlashAttnFwdSm80INS1_25CollectiveMainloopFwdSm80ILi8ELi1ELb1EN4cute5tupleIJNS5_1CILi128EEENS7_ILi48EEENS7_ILi256EEEEEELi256ENS_6half_tEfNS_4arch4Sm80ELb0ELb1ELb0ELb1ELb0ELb0ELb1ELb1EEENS1_21CollectiveEpilogueFwdINS6_IJS8_SA_S9_EEENS6_IJNS7_ILi1EEESI_SI_EEESC_SE_Li256ELb1ELb1ELb1ELb0EEENS1_36VarlenDynamicPersistentTileSchedulerILi128ELi48ELi256ELi256ELb1ELb1ELb0ELb1ELb0ELb1EEEEEEEEEvNT_6ParamsE,@function
        .size           _ZN7cutlass13device_kernelIN5flash19enable_sm80_to_sm89INS1_16FlashAttnFwdSm80INS1_25CollectiveMainloopFwdSm80ILi8ELi1ELb1EN4cute5tupleIJNS5_1CILi128EEENS7_ILi48EEENS7_ILi256EEEEEELi256ENS_6half_tEfNS_4arch4Sm80ELb0ELb1ELb0ELb1ELb0ELb0ELb1ELb1EEENS1_21CollectiveEpilogueFwdINS6_IJS8_SA_S9_EEENS6_IJNS7_ILi1EEESI_SI_EEESC_SE_Li256ELb1ELb1ELb1ELb0EEENS1_36VarlenDynamicPersistentTileSchedulerILi128ELi48ELi256ELi256ELb1ELb1ELb0ELb1ELb0ELb1EEEEEEEEEvNT_6ParamsE,(.L_x_2569 - _ZN7cutlass13device_kernelIN5flash19enable_sm80_to_sm89INS1_16FlashAttnFwdSm80INS1_25CollectiveMainloopFwdSm80ILi8ELi1ELb1EN4cute5tupleIJNS5_1CILi128EEENS7_ILi48EEENS7_ILi256EEEEEELi256ENS_6half_tEfNS_4arch4Sm80ELb0ELb1ELb0ELb1ELb0ELb0ELb1ELb1EEENS1_21CollectiveEpilogueFwdINS6_IJS8_SA_S9_EEENS6_IJNS7_ILi1EEESI_SI_EEESC_SE_Li256ELb1ELb1ELb1ELb0EEENS1_36VarlenDynamicPersistentTileSchedulerILi128ELi48ELi256ELi256ELb1ELb1ELb0ELb1ELb0ELb1EEEEEEEEEvNT_6ParamsE)
        .other          _ZN7cutlass13device_kernelIN5flash19enable_sm80_to_sm89INS1_16FlashAttnFwdSm80INS1_25CollectiveMainloopFwdSm80ILi8ELi1ELb1EN4cute5tupleIJNS5_1CILi128EEENS7_ILi48EEENS7_ILi256EEEEEELi256ENS_6half_tEfNS_4arch4Sm80ELb0ELb1ELb0ELb1ELb0ELb0ELb1ELb1EEENS1_21CollectiveEpilogueFwdINS6_IJS8_SA_S9_EEENS6_IJNS7_ILi1EEESI_SI_EEESC_SE_Li256ELb1ELb1ELb1ELb0EEENS1_36VarlenDynamicPersistentTileSchedulerILi128ELi48ELi256ELi256ELb1ELb1ELb0ELb1ELb0ELb1EEEEEEEEEvNT_6ParamsE,@"STO_CUDA_ENTRY STV_DEFAULT"
_ZN7cutlass13device_kernelIN5flash19enable_sm80_to_sm89INS1_16FlashAttnFwdSm80INS1_25CollectiveMainloopFwdSm80ILi8ELi1ELb1EN4cute5tupleIJNS5_1CILi128EEENS7_ILi48EEENS7_ILi256EEEEEELi256ENS_6half_tEfNS_4arch4Sm80ELb0ELb1ELb0ELb1ELb0ELb0ELb1ELb1EEENS1_21CollectiveEpilogueFwdINS6_IJS8_SA_S9_EEENS6_IJNS7_ILi1EEESI_SI_EEESC_SE_Li256ELb1ELb1ELb1ELb0EEENS1_36VarlenDynamicPersistentTileSchedulerILi128ELi48ELi256ELi256ELb1ELb1ELb0ELb1ELb0ELb1EEEEEEEEEvNT_6ParamsE:
        /* <DEDUP_REMOVED lines=15> */
[----:B------:R-:W-:-:S03]  /*00f0*/  CS2R R8, SRZ ;  /* 0x0000000000087805 */ /* 0x000fc6000001ff00 */
[----:B------:R-:W-:-:S04]  /*0100*/  ISETP.NE.AND P6, PT, R13, 0x1f, PT ;  /* 0x0000001f0d00780c */ /* 0x000fc80003fc5270 */
[----:B------:R-:W-:-:S13]  /*0110*/  ISETP.GE.OR P0, PT, R13, c[0x0][0x53c], !P6 ;  /* 0x00014f000d007a0c */ /* 0x000fda0007706670 */
[----:B-1----:R-:W-:Y:S02]  /*0120*/  @!P0 IMAD.MOV.U32 R4, RZ, RZ, 0x4 ;  /* 0x00000004ff048424 */ /* 0x002fe400078e00ff */
[----:B------:R-:W-:Y:S02]  /*0130*/  @!P0 IMAD.MOV.U32 R2, RZ, RZ, 0x4 ;  /* 0x00000004ff028424 */ /* 0x000fe400078e00ff */
[----:B------:R-:W-:-:S04]  /*0140*/  @!P0 IMAD.WIDE.U32 R4, R13, R4, c[0x0][0x580] ;  /* 0x000160000d048625 */ /* 0x000fc800078e0004 */
[C---:B------:R-:W-:Y:S01]  /*0150*/  @!P0 IMAD.WIDE.U32 R2, R13.reuse, R2, c[0x0][0x578] ;  /* 0x00015e000d028625 */ /* 0x040fe200078e0002 */
[----:B------:R-:W2:Y:S04]  /*0160*/  @!P0 LDG.E R9, [R4.64] ;  /* 0x0000000604098981 */ /* 0x000ea8000c1e1900 */
[----:B------:R-:W2:Y:S01]  /*0170*/  @!P0 LDG.E R8, [R2.64] ;  /* 0x0000000602088981 */ /* 0x000ea2000c1e1900 */
[C---:B------:R-:W-:Y:S01]  /*0180*/  ISETP.NE.AND P5, PT, R13.reuse, RZ, PT ;  /* 0x000000ff0d00720c */ /* 0x040fe20003fa5270 */
[----:B------:R-:W1:Y:S01]  /*0190*/  S2UR UR4, SR_CTAID.X ;  /* 0x00000000000479c3 */ /* 0x000e620000002500 */
[C---:B------:R-:W-:Y:S01]  /*01a0*/  ISETP.GE.U32.AND P4, PT, R13.reuse, 0x2, PT ;  /* 0x000000020d00780c */ /* 0x040fe20003f86070 */
[----:B------:R-:W-:Y:S01]  /*01b0*/  IMAD.MOV.U32 R7, RZ, RZ, RZ ;  /* 0x000000ffff077224 */ /* 0x000fe200078e00ff */
        /* <DEDUP_REMOVED lines=26> */
.L_x_385:
[----:B------:R-:W-:-:S04]  /*0360*/  IADD3 R0, R7, 0x1f, RZ ;  /* 0x0000001f07007810 */ /* 0x000fc80007ffe0ff */
[----:B------:R-:W-:-:S13]  /*0370*/  ISETP.GE.AND P0, PT, R0, c[0x0][0x53c], PT ;  /* 0x00014f0000007a0c */ /* 0x000fda0003f06270 */
[----:B------:R-:W-:Y:S05]  /*0380*/  @P0 BRA `(.L_x_382) ;  /* 0x00000c4000000947 */ /* 0x000fea0003800000 */
[----:B------:R-:W-:Y:S01]  /*0390*/  MOV R7, R0 ;  /* 0x0000000000077202 */ /* 0x000fe20000000f00 */
[----:B------:R-:W-:-:S03]  /*03a0*/  CS2R R8, SRZ ;  /* 0x0000000000087805 */ /* 0x000fc6000001ff00 */
[----:B------:R-:W-:-:S04]  /*03b0*/  IADD3 R0, R13, R7, RZ ;  /* 0x000000070d007210 */ /* 0x000fc80007ffe0ff */
[----:B------:R-:W-:-:S13]  /*03c0*/  ISETP.GE.OR P0, PT, R0, c[0x0][0x53c], !P6 ;  /* 0x00014f0000007a0c */ /* 0x000fda0007706670 */
[----:B------:R-:W-:Y:S02]  /*03d0*/  @!P0 MOV R2, 0x4 ;  /* 0x0000000400028802 */ /* 0x000fe40000000f00 */
[----:B------:R-:W-:-:S03]  /*03e0*/  @!P0 MOV R3, 0x4 ;  /* 0x0000000400038802 */ /* 0x000fc60000000f00 */
[----:B------:R-:W-:-:S04]  /*03f0*/  @!P0 IMAD.WIDE R4, R0, R2, c[0x0][0x580] ;  /* 0x0001600000048625 */ /* 0x000fc800078e0202 */
[----:B------:R-:W-:Y:S01]  /*0400*/  @!P0 IMAD.WIDE R2, R0, R3, c[0x0][0x578] ;  /* 0x00015e0000028625 */ /* 0x000fe200078e0203 */
[----:B------:R-:W2:Y:S04]  /*0410*/  @!P0 LDG.E R9, [R4.64] ;  /* 0x0000000604098981 */ /* 0x000ea8000c1e1900 */
[----:B------:R-:W2:Y:S02]  /*0420*/  @!P0 LDG.E R8, [R2.64] ;  /* 0x0000000602088981 */ /* 0x000ea4000c1e1900 */
[----:B--2---:R-:W-:Y:S01]  /*0430*/  IMAD R5, R9, R8, RZ ;  /* 0x0000000809057224 */ /* 0x004fe200078e02ff */
[----:B------:R-:W-:Y:S05]  /*0440*/  BRA.DIV ~URZ, `(.L_x_383) ;  /* 0x00015a627f007947 */ /* 0x000fea000b800000 */
[----:B------:R1:W2:Y:S02]  /*0450*/  SHFL.UP PT, R0, R5, 0x1, RZ ;  /* 0x0420000005007989 */ /* 0x0002a400000e00ff */
.L_x_522:
        /* <DEDUP_REMOVED lines=16> */
.L_x_523:
[----:B--2---:R-:W-:-:S05]  /*0560*/  IMAD R0, R0, c[0x0][0x538], RZ ;  /* 0x00014e0000007a24 */ /* 0x004fca00078e02ff */
[----:B------:R-:W-:-:S04]  /*0570*/  IADD3 R6, R0, R6, RZ ;  /* 0x0000000600067210 */ /* 0x000fc80007ffe0ff */
[----:B------:R-:W-:-:S13]  /*0580*/  ISETP.GT.AND P0, PT, R6, UR4, PT ;  /* 0x0000000406007c0c */ /* 0x000fda000bf04270 */
[----:B-1----:R-:W-:Y:S05]  /*0590*/  @!P0 BRA `(.L_x_385) ;  /* 0xfffffdc000008947 */ /* 0x002fea000383ffff */
.L_x_381:
[----:B------:R-:W-:-:S05]  /*05a0*/  IADD3 R11, -R0, R6, RZ ;  /* 0x00000006000b7210 */ /* 0x000fca0007ffe1ff */
[----:B------:R-:W-:-:S05]  /*05b0*/  IMAD R0, R4, c[0x0][0x538], R11 ;  /* 0x00014e0004007a24 */ /* 0x000fca00078e020b */
[----:B------:R-:W-:Y:S01]  /*05c0*/  ISETP.GT.AND P0, PT, R0, UR4, PT ;  /* 0x0000000400007c0c */ /* 0x000fe2000bf04270 */
[----:B------:R-:W-:-:S12]  /*05d0*/  BRA.DIV ~URZ, `(.L_x_386) ;  /* 0x00015ae27f007947 */ /* 0x000fd8000b800000 */
[----:B------:R-:W-:-:S04]  /*05e0*/  VOTE.ANY R10, PT, !P0 ;  /* 0x00000000000a7806 */ /* 0x000fc800040e0100 */
.L_x_524:
[----:B------:R-:W1:Y:S02]  /*05f0*/  POPC R6, R10 ;  /* 0x0000000a00067309 */ /* 0x000e640000000000 */
[----:B-1----:R-:W-:-:S05]  /*0600*/  IADD3 R0, R6, R7, RZ ;  /* 0x0000000706007210 */ /* 0x002fca0007ffe0ff */
[----:B------:R1:W-:Y:S01]  /*0610*/  STL [R1+0x7c], R0 ;  /* 0x00007c0001007387 */ /* 0x0003e20000100800 */
[----:B------:R-:W-:Y:S05]  /*0620*/  BRA.DIV ~URZ, `(.L_x_387) ;  /* 0x00015ae27f007947 */ /* 0x000fea000b800000 */
[----:B------:R2:W3:Y:S01]  /*0630*/  SHFL.IDX PT, R12, R9, R6, 0x1f ;  /* 0x00001f06090c7589 */ /* 0x0004e200000e0000 */
[----:B------:R-:W-:-:S03]  /*0640*/  MOV R7, RZ ;  /* 0x000000ff00077202 */ /* 0x000fc60000000f00 */
[----:B------:R2:W4:Y:S04]  /*0650*/  SHFL.IDX PT, R9, R8, R6, 0x1f ;  /* 0x00001f0608097589 */ /* 0x00052800000e0000 */
.L_x_525:
[----:B------:R-:W-:Y:S01]  /*0660*/  ISETP.NE.AND P0, PT, R10, RZ, PT ;  /* 0x000000ff0a00720c */ /* 0x000fe20003f05270 */
[----:B------:R-:W-:-:S12]  /*0670*/  BSSY B0, `(.L_x_388) ;  /* 0x0000005000007945 */ /* 0x000fd80003800000 */
[----:B------:R-:W-:Y:S05]  /*0680*/  @!P0 BRA `(.L_x_389) ;  /* 0x0000003000008947 */ /* 0x000fea0003800000 */
[----:B------:R-:W-:Y:S01]  /*0690*/  IADD3 R3, R6, -0x1, RZ ;  /* 0xffffffff06037810 */ /* 0x000fe20007ffe0ff */
[----:B------:R-:W-:Y:S05]  /*06a0*/  BRA.DIV ~URZ, `(.L_x_390) ;  /* 0x00015b427f007947 */ /* 0x000fea000b800000 */
[----:B------:R1:W2:Y:S02]  /*06b0*/  SHFL.IDX PT, R7, R4, R3, 0x1f ;  /* 0x00001f0304077589 */ /* 0x0002a400000e0000 */
.L_x_389:
[----:B------:R-:W-:Y:S05]  /*06c0*/  BSYNC B0 ;  /* 0x0000000000007941 */ /* 0x000fea0003800000 */
.L_x_388:
[----:B-12---:R-:W-:Y:S01]  /*06d0*/  IMAD R0, R7, c[0x0][0x538], R11 ;  /* 0x00014e0007007a24 */ /* 0x006fe200078e020b */
[----:B----4-:R-:W-:Y:S01]  /*06e0*/  ISETP.NE.AND P0, PT, R9, 0x1, PT ;  /* 0x000000010900780c */ /* 0x010fe20003f05270 */
[----:B------:R-:W-:Y:S03]  /*06f0*/  BSSY B0, `(.L_x_391) ;  /* 0x0000089000007945 */ /* 0x000fe60003800000 */
[----:B------:R1:W-:Y:S01]  /*0700*/  STL [R1+0x70], R0 ;  /* 0x0000700001007387 */ /* 0x0003e20000100800 */
[----:B------:R-:W-:-:S08]  /*0710*/  IADD3 R11, -R0, UR4, RZ ;  /* 0x00000004000b7c10 */ /* 0x000fd0000fffe1ff */
[----:B------:R-:W-:Y:S05]  /*0720*/  @!P0 BRA `(.L_x_392) ;  /* 0x000003f000008947 */ /* 0x000fea0003800000 */
[-C--:B-1-3--:R-:W-:Y:S02]  /*0730*/  IABS R0, R12.reuse ;  /* 0x0000000c00007213 */ /* 0x08afe40000000000 */
[----:B------:R-:W-:-:S03]  /*0740*/  IABS R6, R12 ;  /* 0x0000000c00067213 */ /* 0x000fc60000000000 */
[----:B------:R-:W-:Y:S01]  /*0750*/  IMAD.MOV.U32 R5, RZ, RZ, R0 ;  /* 0x000000ffff057224 */ /* 0x000fe200078e0000 */
[----:B------:R-:W-:-:S03]  /*0760*/  IABS R0, R9 ;  /* 0x0000000900007213 */ /* 0x000fc60000000000 */
[----:B------:R-:W1:Y:S02]  /*0770*/  I2F.RP R2, R5 ;  /* 0x0000000500027306 */ /* 0x000e640000209400 */
[----:B------:R-:W-:Y:S01]  /*0780*/  IMAD.MOV.U32 R8, RZ, RZ, R0 ;  /* 0x000000ffff087224 */ /* 0x000fe200078e0000 */
[----:B------:R-:W-:-:S05]  /*0790*/  IABS R0, R11 ;  /* 0x0000000b00007213 */ /* 0x000fca0000000000 */
[----:B------:R-:W-:Y:S08]  /*07a0*/  I2F.RP R7, R8 ;  /* 0x0000000800077306 */ /* 0x000ff00000209400 */
[----:B-1----:R-:W1:Y:S02]  /*07b0*/  MUFU.RCP R2, R2 ;  /* 0x0000000200027308 */ /* 0x002e640000001000 */
[----:B-1----:R-:W-:-:S06]  /*07c0*/  IADD3 R2, R2, 0xffffffe, RZ ;  /* 0x0ffffffe02027810 */ /* 0x002fcc0007ffe0ff */
[----:B------:R-:W1:Y:S02]  /*07d0*/  F2I.FTZ.U32.TRUNC.NTZ R3, R2 ;  /* 0x0000000200037305 */ /* 0x000e64000021f000 */
[----:B-1----:R-:W-:-:S04]  /*07e0*/  IMAD.MOV R2, RZ, RZ, -R3 ;  /* 0x000000ffff027224 */ /* 0x002fc800078e0a03 */
[----:B------:R-:W-:Y:S02]  /*07f0*/  IMAD R4, R2, R5, RZ ;  /* 0x0000000502047224 */ /* 0x000fe400078e02ff */
[----:B------:R-:W-:-:S04]  /*0800*/  IMAD.MOV.U32 R2, RZ, RZ, RZ ;  /* 0x000000ffff027224 */ /* 0x000fc800078e00ff */
[----:B------:R-:W-:Y:S01]  /*0810*/  IMAD.HI.U32 R2, R3, R4, R2 ;  /* 0x0000000403027227 */ /* 0x000fe200078e0002 */
[----:B------:R-:W-:-:S03]  /*0820*/  MOV R3, R0 ;  /* 0x0000000000037202 */ /* 0x000fc60000000f00 */
[----:B------:R-:W-:Y:S02]  /*0830*/  IMAD.MOV R0, RZ, RZ, -R6 ;  /* 0x000000ffff007224 */ /* 0x000fe400078e0a06 */
        /* <DEDUP_REMOVED lines=28> */
[----:B------:R-:W-:-:S03]  /*0a00*/  IMAD.MOV R5, RZ, RZ, -R4 ;  /* 0x000000ffff057224 */ /* 0x000fc600078e0a04 */
        /* <DEDUP_REMOVED lines=10> */
[----:B------:R-:W-:-:S04]  /*0ab0*/  IMAD.MOV R2, RZ, RZ, -R0 ;  /* 0x000000ffff027224 */ /* 0x000fc800078e0a00 */
[C---:B------:R-:W-:Y:S01]  /*0ac0*/  IMAD R3, R9.reuse, R2, R4 ;  /* 0x0000000209037224 */ /* 0x040fe200078e0204 */
[----:B------:R-:W-:Y:S01]  /*0ad0*/  LEA R2, R9, R0, 0x18 ;  /* 0x0000000009027211 */ /* 0x000fe200078ec0ff */
[----:B------:R-:W-:-:S04]  /*0ae0*/  IMAD R0, R12, R5, R11 ;  /* 0x000000050c007224 */ /* 0x000fc800078e020b */
[----:B------:R-:W-:-:S05]  /*0af0*/  IMAD R2, R3, 0x10000, R2 ;  /* 0x0001000003027824 */ /* 0x000fca00078e0202 */
[----:B------:R1:W-:Y:S01]  /*0b00*/  STL [R1+0x78], R2 ;  /* 0x0000780201007387 */ /* 0x0003e20000100800 */
[----:B------:R-:W-:Y:S05]  /*0b10*/  BRA `(.L_x_393) ;  /* 0x0000046000007947 */ /* 0x000fea0003800000 */
.L_x_392:
[----:B------:R-:W2:Y:S01]  /*0b20*/  LDL R3, [R1+0x7c] ;  /* 0x00007c0001037983 */ /* 0x000ea20000100800 */
[----:B------:R-:W-:-:S04]  /*0b30*/  IMAD.MOV.U32 R2, RZ, RZ, 0x4 ;  /* 0x00000004ff027424 */ /* 0x000fc800078e00ff */
[----:B--2---:R-:W-:-:S05]  /*0b40*/  IMAD.WIDE R2, R3, R2, c[0x0][0x590] ;  /* 0x0001640003027625 */ /* 0x004fca00078e0202 */
[----:B------:R-:W2:Y:S02]  /*0b50*/  LDG.E R7, [R2.64] ;  /* 0x0000000602077981 */ /* 0x000ea4000c1e1900 */
[----:B--23--:R-:W-:-:S05]  /*0b60*/  IMAD R9, R7, R12, RZ ;  /* 0x0000000c07097224 */ /* 0x00cfca00078e02ff */
[-C--:B-1----:R-:W-:Y:S02]  /*0b70*/  IABS R0, R9.reuse ;  /* 0x0000000900007213 */ /* 0x082fe40000000000 */
[----:B------:R-:W-:-:S03]  /*0b80*/  IABS R8, R9 ;  /* 0x0000000900087213 */ /* 0x000fc60000000000 */
[----:B------:R-:W-:-:S04]  /*0b90*/  IMAD.MOV.U32 R6, RZ, RZ, R0 ;  /* 0x000000ffff067224 */ /* 0x000fc800078e0000 */
[----:B------:R-:W1:Y:S08]  /*0ba0*/  I2F.RP R2, R6 ;  /* 0x0000000600027306 */ /* 0x000e700000209400 */
[----:B-1----:R-:W1:Y:S02]  /*0bb0*/  MUFU.RCP R2, R2 ;  /* 0x0000000200027308 */ /* 0x002e640000001000 */
[----:B-1----:R-:W-:-:S06]  /*0bc0*/  IADD3 R2, R2, 0xffffffe, RZ ;  /* 0x0ffffffe02027810 */ /* 0x002fcc0007ffe0ff */
[----:B------:R-:W1:Y:S02]  /*0bd0*/  F2I.FTZ.U32.TRUNC.NTZ R3, R2 ;  /* 0x0000000200037305 */ /* 0x000e64000021f000 */
[----:B-1----:R-:W-:-:S04]  /*0be0*/  IMAD.MOV R0, RZ, RZ, -R3 ;  /* 0x000000ffff007224 */ /* 0x002fc800078e0a03 */
[----:B------:R-:W-:Y:S01]  /*0bf0*/  IMAD.MOV.U32 R2, RZ, RZ, R0 ;  /* 0x000000ffff027224 */ /* 0x000fe200078e0000 */
[----:B------:R-:W-:-:S03]  /*0c00*/  IABS R0, R11 ;  /* 0x0000000b00007213 */ /* 0x000fc60000000000 */
[----:B------:R-:W-:Y:S01]  /*0c10*/  IMAD R4, R2, R6, RZ ;  /* 0x0000000602047224 */ /* 0x000fe200078e02ff */
[----:B------:R-:W-:Y:S01]  /*0c20*/  MOV R5, R0 ;  /* 0x0000000000057202 */ /* 0x000fe20000000f00 */
[----:B------:R-:W-:-:S04]  /*0c30*/  IMAD.MOV.U32 R2, RZ, RZ, RZ ;  /* 0x000000ffff027224 */ /* 0x000fc800078e00ff */
[----:B------:R-:W-:-:S04]  /*0c40*/  IMAD.HI.U32 R0, R3, R4, R2 ;  /* 0x0000000403007227 */ /* 0x000fc800078e0002 */
[----:B------:R-:W-:Y:S02]  /*0c50*/  IMAD.MOV R2, RZ, RZ, -R8 ;  /* 0x000000ffff027224 */ /* 0x000fe400078e0a08 */
        /* <DEDUP_REMOVED lines=9> */
[----:B------:R-:W-:-:S04]  /*0cf0*/  @P2 IADD3 R0, R0, 0x1, RZ ;  /* 0x0000000100002810 */ /* 0x000fc80007ffe0ff */
[----:B------:R-:W-:-:S05]  /*0d00*/  MOV R4, R0 ;  /* 0x0000000000047202 */ /* 0x000fca0000000f00 */
[----:B------:R-:W-:Y:S01]  /*0d10*/  @!P1 IMAD.MOV R4, RZ, RZ, -R4 ;  /* 0x000000ffff049224 */ /* 0x000fe200078e0a04 */
[----:B------:R-:W-:-:S05]  /*0d20*/  @!P0 LOP3.LUT R4, RZ, R9, RZ, 0x33, !PT ;  /* 0x00000009ff048212 */ /* 0x000fca00078e33ff */
[----:B------:R-:W-:-:S05]  /*0d30*/  IMAD R10, R7, R4, RZ ;  /* 0x00000004070a7224 */ /* 0x000fca00078e02ff */
[----:B------:R-:W-:-:S04]  /*0d40*/  IADD3 R0, -R10, c[0x0][0x538], RZ ;  /* 0x00014e000a007a10 */ /* 0x000fc80007ffe1ff */
[----:B------:R-:W-:-:S04]  /*0d50*/  IMNMX R6, R7, R0, PT ;  /* 0x0000000007067217 */ /* 0x000fc80003800200 */
[----:B------:R-:W-:-:S05]  /*0d60*/  IABS R0, R6 ;  /* 0x0000000600007213 */ /* 0x000fca0000000000 */
[----:B------:R-:W-:-:S04]  /*0d70*/  IMAD.MOV.U32 R5, RZ, RZ, R0 ;  /* 0x000000ffff057224 */ /* 0x000fc800078e0000 */
[----:B------:R-:W1:Y:S08]  /*0d80*/  I2F.RP R2, R5 ;  /* 0x0000000500027306 */ /* 0x000e700000209400 */
[----:B-1----:R-:W1:Y:S02]  /*0d90*/  MUFU.RCP R2, R2 ;  /* 0x0000000200027308 */ /* 0x002e640000001000 */
[----:B-1----:R-:W-:-:S06]  /*0da0*/  IADD3 R2, R2, 0xffffffe, RZ ;  /* 0x0ffffffe02027810 */ /* 0x002fcc0007ffe0ff */
[----:B------:R1:W2:Y:S02]  /*0db0*/  F2I.FTZ.U32.TRUNC.NTZ R3, R2 ;  /* 0x0000000200037305 */ /* 0x0002a4000021f000 */
[----:B-1----:R-:W-:Y:S01]  /*0dc0*/  IMAD.MOV R2, RZ, RZ, -R4 ;  /* 0x000000ffff027224 */ /* 0x002fe200078e0a04 */
[----:B--2---:R-:W-:-:S03]  /*0dd0*/  IADD3 R0, RZ, -R3, RZ ;  /* 0x80000003ff007210 */ /* 0x004fc60007ffe0ff */
[----:B------:R-:W-:Y:S01]  /*0de0*/  IMAD R8, R9, R2, R11 ;  /* 0x0000000209087224 */ /* 0x000fe200078e020b */
[----:B------:R-:W-:Y:S01]  /*0df0*/  IABS R9, R6 ;  /* 0x0000000600097213 */ /* 0x000fe20000000000 */
[----:B------:R-:W-:-:S03]  /*0e00*/  IMAD.MOV.U32 R2, RZ, RZ, R0 ;  /* 0x000000ffff027224 */ /* 0x000fc600078e0000 */
[----:B------:R-:W-:Y:S01]  /*0e10*/  IABS R0, R8 ;  /* 0x0000000800007213 */ /* 0x000fe20000000000 */
[----:B------:R-:W-:Y:S02]  /*0e20*/  IMAD R7, R2, R5, RZ ;  /* 0x0000000502077224 */ /* 0x000fe400078e02ff */
[----:B------:R-:W-:Y:S02]  /*0e30*/  IMAD.MOV.U32 R2, RZ, RZ, RZ ;  /* 0x000000ffff027224 */ /* 0x000fe400078e00ff */
[----:B------:R-:W-:Y:S01]  /*0e40*/  IMAD.MOV.U32 R4, RZ, RZ, R0 ;  /* 0x000000ffff047224 */ /* 0x000fe200078e0000 */
[----:B------:R-:W-:Y:S01]  /*0e50*/  IADD3 R0, RZ, -R9, RZ ;  /* 0x80000009ff007210 */ /* 0x000fe20007ffe0ff */
[----:B------:R-:W-:-:S04]  /*0e60*/  IMAD.HI.U32 R3, R3, R7, R2 ;  /* 0x0000000703037227 */ /* 0x000fc800078e0002 */
[----:B------:R-:W-:Y:S02]  /*0e70*/  IMAD.MOV.U32 R2, RZ, RZ, R0 ;  /* 0x000000ffff027224 */ /* 0x000fe400078e0000 */
[----:B------:R-:W-:Y:S01]  /*0e80*/  IMAD.HI.U32 R0, R3, R4, RZ ;  /* 0x0000000403007227 */ /* 0x000fe200078e00ff */
[----:B------:R-:W-:-:S03]  /*0e90*/  IADD3 R3, R10, 0x1000000, R8 ;  /* 0x010000000a037810 */ /* 0x000fc60007ffe008 */
[----:B------:R-:W-:-:S05]  /*0ea0*/  IMAD R2, R0, R2, R4 ;  /* 0x0000000200027224 */ /* 0x000fca00078e0204 */
[----:B------:R-:W-:-:S13]  /*0eb0*/  ISETP.GT.U32.AND P0, PT, R5, R2, PT ;  /* 0x000000020500720c */ /* 0x000fda0003f04070 */
[----:B------:R-:W-:Y:S01]  /*0ec0*/  @!P0 IMAD.IADD R2, R2, 0x1, -R5 ;  /* 0x0000000102028824 */ /* 0x000fe200078e0a05 */
[----:B------:R-:W-:Y:S02]  /*0ed0*/  @!P0 IADD3 R0, R0, 0x1, RZ ;  /* 0x0000000100008810 */ /* 0x000fe40007ffe0ff */
[----:B------:R-:W-:Y:S02]  /*0ee0*/  ISETP.NE.AND P0, PT, R6, RZ, PT ;  /* 0x000000ff0600720c */ /* 0x000fe40003f05270 */
[----:B------:R-:W-:Y:S02]  /*0ef0*/  ISETP.GE.U32.AND P2, PT, R2, R5, PT ;  /* 0x000000050200720c */ /* 0x000fe40003f46070 */
[----:B------:R-:W-:-:S04]  /*0f00*/  LOP3.LUT R2, R8, R6, RZ, 0x3c, !PT ;  /* 0x0000000608027212 */ /* 0x000fc800078e3cff */
[----:B------:R-:W-:Y:S01]  /*0f10*/  ISETP.GE.AND P1, PT, R2, RZ, PT ;  /* 0x000000ff0200720c */ /* 0x000fe20003f26270 */
[----:B------:R-:W-:-:S06]  /*0f20*/  IMAD.MOV R2, RZ, RZ, -R6 ;  /* 0x000000ffff027224 */ /* 0x000fcc00078e0a06 */
[----:B------:R-:W-:-:S06]  /*0f30*/  @P2 IADD3 R0, R0, 0x1, RZ ;  /* 0x0000000100002810 */ /* 0x000fcc0007ffe0ff */
[----:B------:R-:W-:Y:S02]  /*0f40*/  @!P1 IADD3 R0, -R0, RZ, RZ ;  /* 0x000000ff00009210 */ /* 0x000fe40007ffe1ff */
[----:B------:R-:W-:-:S05]  /*0f50*/  @!P0 LOP3.LUT R0, RZ, R6, RZ, 0x33, !PT ;  /* 0x00000006ff008212 */ /* 0x000fca00078e33ff */
[----:B------:R-:W-:-:S05]  /*0f60*/  IMAD R2, R0, R2, R3 ;  /* 0x0000000200027224 */ /* 0x000fca00078e0203 */
[----:B------:R1:W-:Y:S02]  /*0f70*/  STL [R1+0x78], R2 ;  /* 0x0000780201007387 */ /* 0x0003e40000100800 */
.L_x_393:
[----:B------:R-:W-:Y:S05]  /*0f80*/  BSYNC B0 ;  /* 0x0000000000007941 */ /* 0x000fea0003800000 */
.L_x_391:
[----:B------:R-:W-:-:S04]  /*0f90*/  LOP3.LUT R0, RZ, R0, RZ, 0x33, !PT ;  /* 0x00000000ff007212 */ /* 0x000fc800078e33ff */
[----:B------:R-:W-:-:S05]  /*0fa0*/  IADD3 R0, R0, R12, RZ ;  /* 0x0000000c00007210 */ /* 0x000fca0007ffe0ff */
[----:B------:R2:W-:Y:S01]  /*0fb0*/  STL [R1+0x74], R0 ;  /* 0x0000740001007387 */ /* 0x0005e20000100800 */
[----:B------:R-:W-:Y:S05]  /*0fc0*/  BRA `(.L_x_394) ;  /* 0x0000006000007947 */ /* 0x000fea0003800000 */
.L_x_382:
[----:B------:R-:W-:Y:S01]  /*0fd0*/  MOV R0, UR4 ;  /* 0x0000000400007c02 */ /* 0x000fe20008000f00 */
[----:B------:R-:W-:Y:S04]  /*0fe0*/  STL [R1+0x74], RZ ;  /* 0x000074ff01007387 */ /* 0x000fe80000100800 */
[----:B------:R-:W-:Y:S04]  /*0ff0*/  STL [R1+0x78], RZ ;  /* 0x000078ff01007387 */ /* 0x000fe80000100800 */
[----:B------:R1:W-:Y:S02]  /*1000*/  STL [R1+0x70], R0 ;  /* 0x0000700001007387 */ /* 0x0003e40000100800 */
[----:B-1----:R-:W-:-:S05]  /*1010*/  MOV R0, c[0x0][0x53c] ;  /* 0x00014f0000007a02 */ /* 0x002fca0000000f00 */
[----:B------:R1:W-:Y:S02]  /*1020*/  STL [R1+0x7c], R0 ;  /* 0x00007c0001007387 */ /* 0x0003e40000100800 */
.L_x_394:
[----:B------:R-:W3:Y:S04]  /*1030*/  LDL R4, [R1+0x70] ;  /* 0x0000700001047983 */ /* 0x000ee80000100800 */
[----:B------:R-:W3:Y:S04]  /*1040*/  LDL R5, [R1+0x74] ;  /* 0x0000740001057983 */ /* 0x000ee80000100800 */
[----:B------:R-:W3:Y:S04]  /*1050*/  LDL R6, [R1+0x78] ;  /* 0x0000780001067983 */ /* 0x000ee80000100800 */
[----:B------:R-:W3:Y:S01]  /*1060*/  LDL R7, [R1+0x7c] ;  /* 0x00007c0001077983 */ /* 0x000ee20000100800 */
[----:B------:R-:W-:Y:S01]  /*1070*/  ISETP.NE.AND P0, PT, R13, RZ, PT ;  /* 0x000000ff0d00720c */ /* 0x000fe20003f05270 */
[----:B------:R-:W-:-:S12]  /*1080*/  WARPSYNC 0xffffffff ;  /* 0xffffffff00007948 */ /* 0x000fd80003800000 */
[----:B---3--:R3:W-:Y:S04]  /*1090*/  @!P0 STS.128 [0x1a080], R4 ;  /* 0x01a08004ff008388 */ /* 0x0087e80000000c00 */
[----:B------:R-:W-:Y:S06]  /*10a0*/  BAR.ARV 0x5, 0x100 ;  /* 0x0144000000007b1d */ /* 0x000fec0000002000 */
.L_x_380:
[----:B-12---:R-:W2:Y:S02]  /*10b0*/  LDL R0, [R1+0x7c] ;  /* 0x00007c0001007983 */ /* 0x006ea40000100800 */
[----:B--2---:R-:W-:-:S13]  /*10c0*/  ISETP.GE.AND P0, PT, R0, c[0x0][0x53c], PT ;  /* 0x00014f0000007a0c */ /* 0x004fda0003f06270 */
[----:B------:R-:W-:Y:S05]  /*10d0*/  @P0 EXIT ;  /* 0x000000000000094d */ /* 0x000fea0003800000 */
[----:B------:R-:W1:Y:S02]  /*10e0*/  S2R R17, SR_TID.X ;  /* 0x0000000000117919 */ /* 0x000e640000002100 */
[----:B-1-3--:R-:W-:-:S04]  /*10f0*/  SHF.R.S32.HI R7, RZ, 0x1f, R17 ;  /* 0x0000001fff077819 */ /* 0x00afc80000011411 */
[CC--:B------:R-:W-:Y:S02]  /*1100*/  LEA.HI R0, R7.reuse, R17.reuse, RZ, 0x4 ;  /* 0x0000001107007211 */ /* 0x0c0fe400078f20ff */
[-C--:B------:R-:W-:Y:S02]  /*1110*/  LEA.HI R14, R7, R17.reuse, RZ, 0x3 ;  /* 0x00000011070e7211 */ /* 0x080fe400078f18ff */
[----:B------:R-:W-:Y:S02]  /*1120*/  SHF.R.S32.HI R2, RZ, 0x4, R0 ;  /* 0x00000004ff027819 */ /* 0x000fe40000011400 */
[----:B------:R-:W-:Y:S02]  /*1130*/  SHF.R.S32.HI R4, RZ, 0x3, R14 ;  /* 0x00000003ff047819 */ /* 0x000fe4000001140e */
[----:B------:R-:W-:Y:S02]  /*1140*/  LOP3.LUT R3, R14, 0xfffffff8, RZ, 0xc0, !PT ;  /* 0xfffffff80e037812 */ /* 0x000fe400078ec0ff */
[----:B------:R-:W-:Y:S01]  /*1150*/  LOP3.LUT R6, R0, 0xfffffff0, RZ, 0xc0, !PT ;  /* 0xfffffff000067812 */ /* 0x000fe200078ec0ff */
[----:B------:R-:W-:Y:S01]  /*1160*/  IMAD.SHL.U32 R4, R4, 0x40, RZ ;  /* 0x0000004004047824 */ /* 0x000fe200078e00ff */
[----:B------:R-:W-:Y:S01]  /*1170*/  LEA.HI R0, R0, R2, RZ, 0x1 ;  /* 0x0000000200007211 */ /* 0x000fe200078f08ff */
[----:B------:R-:W-:Y:S01]  /*1180*/  IMAD.IADD R10, R17, 0x1, -R3 ;  /* 0x00000001110a7824 */ /* 0x000fe200078e0a03 */
[----:B------:R-:W-:-:S02]  /*1190*/  LEA.HI R15, R7, R17, RZ, 0x2 ;  /* 0x00000011070f7211 */ /* 0x000fc400078f10ff */
[----:B------:R-:W-:Y:S02]  /*11a0*/  LOP3.LUT R3, R0, 0xfffffffe, RZ, 0xc0, !PT ;  /* 0xfffffffe00037812 */ /* 0x000fe400078ec0ff */
[--C-:B------:R-:W-:Y:S02]  /*11b0*/  SHF.R.S32.HI R8, RZ, 0x2, R15.reuse ;  /* 0x00000002ff087819 */ /* 0x100fe4000001140f */
[----:B------:R-:W-:Y:S01]  /*11c0*/  SHF.R.S32.HI R5, RZ, 0x1f, R15 ;  /* 0x0000001fff057819 */ /* 0x000fe2000001140f */
[----:B------:R-:W-:Y:S01]  /*11d0*/  IMAD.IADD R11, R2, 0x1, -R3 ;  /* 0x00000001020b7824 */ /* 0x000fe200078e0a03 */
[----:B------:R-:W-:Y:S01]  /*11e0*/  LOP3.LUT R0, R4, 0x1c0, RZ, 0xc0, !PT ;  /* 0x000001c004007812 */ /* 0x000fe200078ec0ff */
[----:B------:R-:W-:Y:S01]  /*11f0*/  IMAD.SHL.U32 R4, R10, 0x8, RZ ;  /* 0x000000080a047824 */ /* 0x000fe200078e00ff */
[----:B------:R-:W-:Y:S01]  /*1200*/  LEA.HI R5, R5, R8, RZ, 0x3 ;  /* 0x0000000805057211 */ /* 0x000fe200078f18ff */
[----:B------:R-:W-:Y:S01]  /*1210*/  IMAD.IADD R2, R17, 0x1, -R6 ;  /* 0x0000000111027824 */ /* 0x000fe200078e0a06 */
[----:B------:R-:W-:-:S02]  /*1220*/  LEA.HI R6, R7, R17, RZ, 0x5 ;  /* 0x0000001107067211 */ /* 0x000fc400078f28ff */
[----:B------:R-:W-:Y:S02]  /*1230*/  LOP3.LUT R4, R0, 0x38, R4, 0xf8, !PT ;  /* 0x0000003800047812 */ /* 0x000fe400078ef804 */
[----:B------:R-:W-:Y:S02]  /*1240*/  SHF.R.U32.HI R0, RZ, 0x3, R0 ;  /* 0x00000003ff007819 */ /* 0x000fe40000011600 */
[----:B------:R-:W-:Y:S02]  /*1250*/  LOP3.LUT R3, R5, 0xfffffff8, RZ, 0xc0, !PT ;  /* 0xfffffff805037812 */ /* 0x000fe400078ec0ff */
[----:B------:R-:W-:Y:S02]  /*1260*/  SHF.R.S32.HI R5, RZ, 0x1f, R2 ;  /* 0x0000001fff057819 */ /* 0x000fe40000011402 */
[----:B------:R-:W-:Y:S01]  /*1270*/  LOP3.LUT R12, R4, R0, RZ, 0x3c, !PT ;  /* 0x00000000040c7212 */ /* 0x000fe200078e3cff */
[----:B------:R-:W-:Y:S01]  /*1280*/  IMAD.IADD R8, R8, 0x1, -R3 ;  /* 0x0000000108087824 */ /* 0x000fe200078e0a03 */
[----:B------:R-:W-:Y:S01]  /*1290*/  LOP3.LUT R0, R6, 0xffffffe0, RZ, 0xc0, !PT ;  /* 0xffffffe006007812 */ /* 0x000fe200078ec0ff */
[----:B------:R-:W-:Y:S01]  /*12a0*/  IMAD.SHL.U32 R3, R10, 0x40, RZ ;  /* 0x000000400a037824 */ /* 0x000fe200078e00ff */
[----:B------:R-:W-:-:S02]  /*12b0*/  LEA.HI R13, R5, R2, RZ, 0x3 ;  /* 0x00000002050d7211 */ /* 0x000fc400078f18ff */
[--C-:B------:R-:W-:Y:S02]  /*12c0*/  SHF.R.S32.HI R9, RZ, 0x5, R6.reuse ;  /* 0x00000005ff097819 */ /* 0x100fe40000011406 */
[----:B------:R-:W-:Y:S01]  /*12d0*/  SHF.R.S32.HI R4, RZ, 0x1f, R6 ;  /* 0x0000001fff047819 */ /* 0x000fe20000011406 */
[----:B------:R-:W-:Y:S01]  /*12e0*/  IMAD.IADD R6, R17, 0x1, -R0 ;  /* 0x0000000111067824 */ /* 0x000fe200078e0a00 */
[----:B------:R-:W-:Y:S02]  /*12f0*/  LOP3.LUT R5, R13, 0xfffffff8, RZ, 0xc0, !PT ;  /* 0xfffffff80d057812 */ /* 0x000fe400078ec0ff */
[----:B------:R-:W-:Y:S02]  /*1300*/  LOP3.LUT R0, R3, 0x1c0, RZ, 0xc0, !PT ;  /* 0x000001c003007812 */ /* 0x000fe400078ec0ff */
[----:B------:R-:W-:Y:S01]  /*1310*/  SHF.R.S32.HI R10, RZ, 0x1f, R6 ;  /* 0x0000001fff0a7819 */ /* 0x000fe20000011406 */
[----:B------:R-:W-:Y:S01]  /*1320*/  IMAD.IADD R5, R2, 0x1, -R5 ;  /* 0x0000000102057824 */ /* 0x000fe200078e0a05 */
[----:B------:R-:W-:-:S02]  /*1330*/  LEA.HI R2, R4, R9, RZ, 0x3 ;  /* 0x0000000904027211 */ /* 0x000fc400078f18ff */
[----:B------:R-:W-:Y:S02]  /*1340*/  LOP3.LUT R4, R0, 0x8, R14, 0xf8, !PT ;  /* 0x0000000800047812 */ /* 0x000fe400078ef80e */
[----:B------:R-:W-:Y:S02]  /*1350*/  SHF.R.U32.HI R3, RZ, 0x3, R0 ;  /* 0x00000003ff037819 */ /* 0x000fe40000011600 */
[----:B------:R-:W-:Y:S02]  /*1360*/  LEA.HI R7, R7, R17, RZ, 0x6 ;  /* 0x0000001107077211 */ /* 0x000fe400078f30ff */
[----:B------:R-:W-:Y:S02]  /*1370*/  LEA.HI R0, R10, R6, RZ, 0x2 ;  /* 0x000000060a007211 */ /* 0x000fe400078f10ff */
[----:B------:R-:W-:Y:S01]  /*1380*/  LOP3.LUT R2, R2, 0xffffff8, RZ, 0xc0, !PT ;  /* 0x0ffffff802027812 */ /* 0x000fe200078ec0ff */
[----:B------:R-:W-:Y:S01]  /*1390*/  IMAD.SHL.U32 R7, R7, 0x8, RZ ;  /* 0x0000000807077824 */ /* 0x000fe200078e00ff */
[----:B------:R-:W-:-:S02]  /*13a0*/  LOP3.LUT R10, R4, R3, RZ, 0x3c, !PT ;  /* 0x00000003040a7212 */ /* 0x000fc400078e3cff */
[----:B------:R-:W-:Y:S01]  /*13b0*/  SHF.R.S32.HI R3, RZ, 0x2, R0 ;  /* 0x00000002ff037819 */ /* 0x000fe20000011400 */
[----:B------:R-:W-:Y:S01]  /*13c0*/  IMAD.IADD R4, R9, 0x1, -R2 ;  /* 0x0000000109047824 */ /* 0x000fe200078e0a02 */
[----:B------:R-:W-:Y:S02]  /*13d0*/  LOP3.LUT R0, R0, 0x7ffffffc, RZ, 0xc0, !PT ;  /* 0x7ffffffc00007812 */ /* 0x000fe400078ec0ff */
[----:B------:R-:W-:Y:S01]  /*13e0*/  LOP3.LUT R2, R8, 0x1, RZ, 0xc0, !PT ;  /* 0x0000000108027812 */ /* 0x000fe200078ec0ff */
[----:B------:R-:W-:Y:S01]  /*13f0*/  IMAD R16, R4, 0x10, R3 ;  /* 0x0000001004107824 */ /* 0x000fe200078e0203 */
[----:B------:R-:W-:Y:S01]  /*1400*/  LOP3.LUT R14, R12, 0x7ffffe00, R7, 0xf8, !PT ;  /* 0x7ffffe000c0e7812 */ /* 0x000fe200078ef807 */
[----:B------:R-:W-:Y:S01]  /*1410*/  IMAD.IADD R12, R6, 0x1, -R0 ;  /* 0x00000001060c7824 */ /* 0x000fe200078e0a00 */
[----:B------:R-:W-:Y:S01]  /*1420*/  ISETP.NE.U32.AND P4, PT, R2, 0x1, PT ;  /* 0x000000010200780c */ /* 0x000fe20003f85070 */
[----:B------:R-:W-:Y:S01]  /*1430*/  IMAD.SHL.U32 R0, R5, 0x40, RZ ;  /* 0x0000004005007824 */ /* 0x000fe200078e00ff */
[----:B------:R-:W-:Y:S01]  /*1440*/  LOP3.LUT R2, R15, 0xfffffffc, RZ, 0xc0, !PT ;  /* 0xfffffffc0f027812 */ /* 0x000fe200078ec0ff */
[----:B------:R-:W-:Y:S01]  /*1450*/  IMAD.SHL.U32 R4, R11, 0x8, RZ ;  /* 0x000000080b047824 */ /* 0x000fe200078e00ff */
[----:B------:R-:W-:Y:S01]  /*1460*/  LOP3.LUT P3, RZ, R5, 0x2, RZ, 0xc0, !PT ;  /* 0x0000000205ff7812 */ /* 0x000fe2000786c0ff */
[----:B------:R-:W-:Y:S01]  /*1470*/  IMAD.SHL.U32 R14, R14, 0x2, RZ ;  /* 0x000000020e0e7824 */ /* 0x000fe200078e00ff */
[----:B------:R-:W-:Y:S01]  /*1480*/  LOP3.LUT R3, R0, 0x1c0, RZ, 0xc0, !PT ;  /* 0x000001c000037812 */ /* 0x000fe200078ec0ff */
[----:B------:R-:W-:Y:S01]  /*1490*/  IMAD.IADD R2, R17, 0x1, -R2 ;  /* 0x0000000111027824 */ /* 0x000fe200078e0a02 */
[----:B------:R-:W-:Y:S01]  /*14a0*/  LOP3.LUT P0, RZ, R5, 0x4, RZ, 0xc0, !PT ;  /* 0x0000000405ff7812 */ /* 0x000fe2000780c0ff */
[----:B------:R-:W-:Y:S01]  /*14b0*/  IMAD.SHL.U32 R5, R8, 0x40, RZ ;  /* 0x0000004008057824 */ /* 0x000fe200078e00ff */
[----:B------:R-:W-:Y:S01]  /*14c0*/  LOP3.LUT R6, R3, 0x8, R4, 0xf8, !PT ;  /* 0x0000000803067812 */ /* 0x000fe200078ef804 */
[----:B------:R-:W-:Y:S01]  /*14d0*/  IMAD R0, R11, 0x200, R10 ;  /* 0x000002000b007824 */ /* 0x000fe200078e020a */
[----:B------:R-:W-:Y:S01]  /*14e0*/  SHF.R.U32.HI R4, RZ, 0x3, R3 ;  /* 0x00000003ff047819 */ /* 0x000fe20000011603 */
[----:B------:R-:W-:Y:S01]  /*14f0*/  IMAD.MOV.U32 R10, RZ, RZ, 0x20 ;  /* 0x00000020ff0a7424 */ /* 0x000fe200078e00ff */
[----:B------:R-:W-:Y:S01]  /*1500*/  LEA.HI R3, R2, R2, RZ, 0x1 ;  /* 0x0000000202037211 */ /* 0x000fe200078f08ff */
[----:B------:R-:W-:Y:S01]  /*1510*/  IMAD.MOV.U32 R11, RZ, RZ, 0x40 ;  /* 0x00000040ff0b7424 */ /* 0x000fe200078e00ff */
[----:B------:R-:W-:Y:S01]  /*1520*/  LOP3.LUT R7, R6, R4, RZ, 0x3c, !PT ;  /* 0x0000000406077212 */ /* 0x000fe200078e3cff */
[----:B------:R-:W-:Y:S01]  /*1530*/  IMAD.MOV.U32 R6, RZ, RZ, 0x10 ;  /* 0x00000010ff067424 */ /* 0x000fe200078e00ff */
[----:B------:R-:W-:Y:S01]  /*1540*/  LOP3.LUT R3, R3, 0x1ffffffe, RZ, 0xc0, !PT ;  /* 0x1ffffffe03037812 */ /* 0x000fe200078ec0ff */
[----:B------:R-:W-:Y:S01]  /*1550*/  STL [R1+0xac], R16 ;  /* 0x0000ac1001007387 */ /* 0x000fe20000100800 */
[----:B------:R-:W-:Y:S01]  /*1560*/  LOP3.LUT R4, R5, 0x1c0, RZ, 0xc0, !PT ;  /* 0x000001c005047812 */ /* 0x000fe200078ec0ff */
[----:B------:R-:W-:Y:S01]  /*1570*/  IMAD R5, R9, 0x200, R2 ;  /* 0x0000020009057824 */ /* 0x000fe200078e0202 */
[----:B------:R-:W-:Y:S01]  /*1580*/  R2P PR, R8, 0x6 ;  /* 0x0000000608007804 */ /* 0x000fe20000000000 */
[----:B------:R-:W-:Y:S01]  /*1590*/  IMAD.IADD R8, R2, 0x1, -R3 ;  /* 0x0000000102087824 */ /* 0x000fe200078e0a03 */
[----:B------:R-:W-:Y:S01]  /*15a0*/  LEA.HI R2, R4, R4, RZ, 0x1d ;  /* 0x0000000404027211 */ /* 0x000fe200078fe8ff */
[----:B------:R-:W-:Y:S01]  /*15b0*/  STL [R1+0x18], R14 ;  /* 0x0000180e01007387 */ /* 0x000fe20000100800 */
[----:B------:R-:W-:Y:S01]  /*15c0*/  SEL R4, R6, 0xfffffff0, !P3 ;  /* 0xfffffff006047807 */ /* 0x000fe20005800000 */
[----:B------:R-:W-:Y:S01]  /*15d0*/  IMAD.SHL.U32 R6, R13, 0x40, RZ ;  /* 0x000000400d067824 */ /* 0x000fe200078e00ff */
[----:B------:R-:W-:Y:S01]  /*15e0*/  SEL R3, R10, 0xffffffe0, !P0 ;  /* 0xffffffe00a037807 */ /* 0x000fe20004000000 */
[----:B------:R-:W-:Y:S01]  /*15f0*/  IMAD.U32 R2, R5, 0x2, R2 ;  /* 0x0000000205027824 */ /* 0x000fe200078e0002 */
[----:B------:R-:W-:-:S02]  /*1600*/  SEL R5, R11, 0xffffffc0, !P2 ;  /* 0xffffffc00b057807 */ /* 0x000fc40005000000 */
[----:B------:R-:W-:Y:S01]  /*1610*/  LEA R135, R0, 0x14080, 0x1 ;  /* 0x0001408000877811 */ /* 0x000fe200078e08ff */
[----:B------:R-:W-:Y:S01]  /*1620*/  IMAD.IADD R4, R4, 0x1, R3 ;  /* 0x0000000104047824 */ /* 0x000fe200078e0203 */
[----:B------:R-:W-:Y:S01]  /*1630*/  LOP3.LUT R3, R7, 0x7ffffe00, R6, 0xf8, !PT ;  /* 0x7ffffe0007037812 */ /* 0x000fe200078ef806 */
[----:B------:R-:W-:Y:S01]  /*1640*/  IMAD.SHL.U32 R7, R12, 0x2, RZ ;  /* 0x000000020c077824 */ /* 0x000fe200078e00ff */
[----:B------:R-:W-:Y:S02]  /*1650*/  SEL R6, R10, 0xffffffe0, !P1 ;  /* 0xffffffe00a067807 */ /* 0x000fe40004800000 */
[----:B------:R-:W-:Y:S01]  /*1660*/  LEA R13, R2, 0x80, 0x1 ;  /* 0x00000080020d7811 */ /* 0x000fe200078e08ff */
[----:B------:R-:W-:Y:S01]  /*1670*/  IMAD R2, R8, 0x8, R16 ;  /* 0x0000000808027824 */ /* 0x000fe200078e0210 */
[----:B------:R1:W-:Y:S01]  /*1680*/  STL [R1+0x30], R7 ;  /* 0x0000300701007387 */ /* 0x0003e20000100800 */
[----:B------:R-:W-:Y:S02]  /*1690*/  LEA R238, R3, 0x4080, 0x1 ;  /* 0x0000408003ee7811 */ /* 0x000fe400078e08ff */
[C---:B------:R-:W-:Y:S01]  /*16a0*/  IADD3 R12, R13.reuse, -0x10, RZ ;  /* 0xfffffff00d0c7810 */ /* 0x040fe20007ffe0ff */
[C---:B------:R-:W-:Y:S01]  /*16b0*/  IMAD.IADD R8, R13.reuse, 0x1, R5 ;  /* 0x000000010d087824 */ /* 0x040fe200078e0205 */
[----:B------:R-:W-:Y:S01]  /*16c0*/  @P4 IADD3 R12, R13, 0x10, RZ ;  /* 0x000000100d0c4810 */ /* 0x000fe20007ffe0ff */
[----:B------:R-:W-:Y:S01]  /*16d0*/  STL [R1+0x88], R13 ;  /* 0x0000880d01007387 */ /* 0x000fe20000100800 */
[----:B------:R-:W-:-:S03]  /*16e0*/  SEL R0, R11, 0xffffffc0, !P0 ;  /* 0xffffffc00b007807 */ /* 0x000fc60004000000 */
[----:B------:R2:W-:Y:S02]  /*16f0*/  STL [R1+0x80], R2 ;  /* 0x0000800201007387 */ /* 0x0005e40000100800 */
[----:B------:R-:W-:Y:S02]  /*1700*/  IMAD.IADD R239, R238, 0x1, R0 ;  /* 0x00000001eeef7824 */ /* 0x000fe400078e0200 */
[----:B-1----:R-:W-:-:S04]  /*1710*/  IMAD.IADD R7, R13, 0x1, R6 ;  /* 0x000000010d077824 */ /* 0x002fc800078e0206 */
[----:B------:R-:W-:Y:S01]  /*1720*/  IMAD.IADD R3, R7, 0x1, R5 ;  /* 0x0000000107037824 */ /* 0x000fe200078e0205 */
[----:B------:R1:W-:Y:S04]  /*1730*/  STL [R1+0x94], R7 ;  /* 0x0000940701007387 */ /* 0x0003e80000100800 */
[----:B------:R3:W-:Y:S01]  /*1740*/  STL [R1+0xa4], R8 ;  /* 0x0000a40801007387 */ /* 0x0007e20000100800 */
[----:B--2---:R-:W-:-:S03]  /*1750*/  SEL R2, R10, 0xffffffe0, !P3 ;  /* 0xffffffe00a027807 */ /* 0x004fc60005800000 */
[----:B------:R-:W-:Y:S01]  /*1760*/  STL [R1+0x8c], R12 ;  /* 0x00008c0c01007387 */ /* 0x000fe20000100800 */
[--C-:B------:R-:W-:Y:S01]  /*1770*/  IADD3 R241, R0, R238, R2.reuse ;  /* 0x000000ee00f17210 */ /* 0x100fe20007ffe002 */
[----:B------:R-:W-:Y:S02]  /*1780*/  IMAD.IADD R240, R238, 0x1, R2 ;  /* 0x00000001eef07824 */ /* 0x000fe400078e0202 */
[----:B------:R2:W-:Y:S01]  /*1790*/  STL [R1+0xa0], R3 ;  /* 0x0000a00301007387 */ /* 0x0005e20000100800 */
[----:B-1----:R-:W-:Y:S02]  /*17a0*/  IMAD.IADD R7, R6, 0x1, R12 ;  /* 0x0000000106077824 */ /* 0x002fe400078e020c */
[----:B------:R-:W-:Y:S02]  /*17b0*/  IMAD R6, R9, 0x800, R238 ;  /* 0x0000080009067824 */ /* 0x000fe400078e02ee */
[----:B---3--:R-:W-:-:S05]  /*17c0*/  IMAD.IADD R8, R5, 0x1, R12 ;  /* 0x0000000105087824 */ /* 0x008fca00078e020c */
[----:B------:R-:W-:Y:S01]  /*17d0*/  STL [R1+0x9c], R8 ;  /* 0x00009c0801007387 */ /* 0x000fe20000100800 */
[----:B--2---:R-:W-:-:S03]  /*17e0*/  IMAD R3, R4, 0x2, R238 ;  /* 0x0000000204037824 */ /* 0x004fc600078e02ee */
[----:B------:R-:W-:Y:S01]  /*17f0*/  STL [R1+0x90], R7 ;  /* 0x0000900701007387 */ /* 0x000fe20000100800 */
[----:B------:R-:W-:-:S03]  /*1800*/  IMAD.IADD R4, R7, 0x1, R5 ;  /* 0x0000000107047824 */ /* 0x000fc600078e0205 */
[----:B------:R1:W-:Y:S04]  /*1810*/  STL [R1+0x4], R3 ;  /* 0x0000040301007387 */ /* 0x0003e80000100800 */
[----:B------:R2:W-:Y:S01]  /*1820*/  STL [R1+0x98], R4 ;  /* 0x0000980401007387 */ /* 0x0005e20000100800 */
[--C-:B-1----:R-:W-:Y:S02]  /*1830*/  IMAD.IADD R3, R2, 0x1, R6.reuse ;  /* 0x0000000102037824 */ /* 0x102fe400078e0206 */
[C---:B------:R-:W-:Y:S02]  /*1840*/  IMAD.IADD R2, R0.reuse, 0x1, R6 ;  /* 0x0000000100027824 */ /* 0x040fe400078e0206 */
[----:B------:R-:W-:Y:S01]  /*1850*/  IMAD.IADD R0, R0, 0x1, R3 ;  /* 0x0000000100007824 */ /* 0x000fe200078e0203 */
[----:B------:R2:W-:Y:S04]  /*1860*/  STL [R1+0x8], R3 ;  /* 0x0000080301007387 */ /* 0x0005e80000100800 */
[----:B------:R2:W-:Y:S04]  /*1870*/  STL [R1+0x10], R2 ;  /* 0x0000100201007387 */ /* 0x0005e80000100800 */
[----:B------:R2:W-:Y:S02]  /*1880*/  STL [R1+0xc], R0 ;  /* 0x00000c0001007387 */ /* 0x0005e40000100800 */
.L_x_521:
[----:B------:R-:W3:Y:S01]  /*1890*/  LDL R16, [R1+0x7c] ;  /* 0x00007c0001107983 */ /* 0x000ee20000100800 */
[----:B------:R-:W-:-:S02]  /*18a0*/  ISETP.NE.U32.AND P0, PT, RZ, c[0x0][0x370], PT ;  /* 0x0000dc00ff007a0c */ /* 0x000fc40003f05070 */
[----:B------:R-:W-:Y:S01]  /*18b0*/  ISETP.NE.U32.AND P2, PT, RZ, c[0x0][0x360], PT ;  /* 0x0000d800ff007a0c */ /* 0x000fe20003f45070 */
[----:B------:R-:W4:Y:S01]  /*18c0*/  LDL R15, [R1+0x78] ;  /* 0x00007800010f7983 */ /* 0x000f220000100800 */
[----:B------:R-:W-:Y:S02]  /*18d0*/  ISETP.NE.AND.EX P1, PT, RZ, c[0x0][0x374], PT, P0 ;  /* 0x0000dd00ff007a0c */ /* 0x000fe40003f25300 */
[----:B------:R-:W-:Y:S01]  /*18e0*/  ISETP.NE.AND.EX P0, PT, RZ, c[0x0][0x364], PT, P2 ;  /* 0x0000d900ff007a0c */ /* 0x000fe20003f05320 */
[----:B------:R-:W-:Y:S01]  /*18f0*/  IMAD.MOV.U32 R14, RZ, RZ, 0x4 ;  /* 0x00000004ff0e7424 */ /* 0x000fe200078e00ff */
[----:B------:R-:W-:Y:S02]  /*1900*/  ISETP.NE.U32.AND P3, PT, RZ, c[0x0][0x348], PT ;  /* 0x0000d200ff007a0c */ /* 0x000fe40003f65070 */
[----:B------:R-:W-:Y:S02]  /*1910*/  ISETP.NE.U32.AND P4, PT, RZ, c[0x0][0x350], PT ;  /* 0x0000d400ff007a0c */ /* 0x000fe40003f85070 */
[----:B------:R-:W-:-:S02]  /*1920*/  ISETP.NE.AND.EX P3, PT, RZ, c[0x0][0x34c], PT, P3 ;  /* 0x0000d300ff007a0c */ /* 0x000fc40003f65330 */
[----:B------:R-:W-:Y:S01]  /*1930*/  ISETP.NE.AND.EX P4, PT, RZ, c[0x0][0x354], PT, P4 ;  /* 0x0000d500ff007a0c */ /* 0x000fe20003f85340 */
[----:B--2---:R-:W-:Y:S01]  /*1940*/  IMAD.MOV.U32 R4, RZ, RZ, RZ ;  /* 0x000000ffff047224 */ /* 0x004fe200078e00ff */
[----:B------:R-:W-:-:S03]  /*1950*/  CS2R R12, SRZ ;  /* 0x00000000000c7805 */ /* 0x000fc6000001ff00 */
[----:B---3--:R-:W-:-:S05]  /*1960*/  @P0 IMAD.WIDE R8, R16, R14, c[0x0][0x360] ;  /* 0x0000d80010080625 */ /* 0x008fca00078e020e */
[----:B------:R-:W2:Y:S01]  /*1970*/  @P0 LDG.E R0, [R8.64] ;  /* 0x0000000608000981 */ /* 0x000ea2000c1e1900 */
[----:B------:R-:W-:-:S04]  /*1980*/  @P1 IMAD.WIDE R10, R16, R14, c[0x0][0x370] ;  /* 0x0000dc00100a1625 */ /* 0x000fc800078e020e */
[CC--:B------:R-:W-:Y:S01]  /*1990*/  IMAD.WIDE R6, R16.reuse, R14.reuse, c[0x0][0x348] ;  /* 0x0000d20010067625 */ /* 0x0c0fe200078e020e */
[----:B------:R1:W5:Y:S03]  /*19a0*/  @P1 LDG.E R4, [R10.64] ;  /* 0x000000060a041981 */ /* 0x000366000c1e1900 */
[----:B------:R-:W-:Y:S01]  /*19b0*/  IMAD.WIDE R2, R16, R14, c[0x0][0x350] ;  /* 0x0000d40010027625 */ /* 0x000fe200078e020e */
[----:B------:R1:W5:Y:S04]  /*19c0*/  @P3 LDG.E R13, [R6.64] ;  /* 0x00000006060d3981 */ /* 0x000368000c1e1900 */
[----:B------:R1:W5:Y:S01]  /*19d0*/  @P4 LDG.E R12, [R2.64] ;  /* 0x00000006020c4981 */ /* 0x000362000c1e1900 */
[----:B----4-:R-:W-:-:S05]  /*19e0*/  LOP3.LUT R29, R15, 0xffff, RZ, 0xc0, !PT ;  /* 0x0000ffff0f1d7812 */ /* 0x010fca00078ec0ff */
[----:B------:R1:W-:Y:S01]  /*19f0*/  STL [R1+0x84], R29 ;  /* 0x0000841d01007387 */ /* 0x0003e20000100800 */
[----:B------:R-:W-:Y:S03]  /*1a00*/  YIELD ;  /* 0x0000000000007946 */ /* 0x000fe60003800000 */
[----:B--2---:R1:W-:Y:S01]  /*1a10*/  @P0 STL [R1+0x40], R0 ;  /* 0x0000400001000387 */ /* 0x0043e20000100800 */
[----:B------:R-:W-:Y:S05]  /*1a20*/  @P0 BRA `(.L_x_395) ;  /* 0x0000007000000947 */ /* 0x000fea0003800000 */
[----:B-1----:R-:W-:-:S05]  /*1a30*/  MOV R0, c[0x0][0x168] ;  /* 0x00005a0000007a02 */ /* 0x002fca0000000f00 */
[----:B------:R1:W-:Y:S01]  /*1a40*/  STL [R1+0x40], R0 ;  /* 0x0000400001007387 */ /* 0x0003e20000100800 */
[----:B------:R-:W-:Y:S05]  /*1a50*/  @!P3 BRA `(.L_x_395) ;  /* 0x000000400000b947 */ /* 0x000fea0003800000 */
[----:B------:R-:W2:Y:S04]  /*1a60*/  LDG.E R5, [R6.64] ;  /* 0x0000000606057981 */ /* 0x000ea8000c1e1900 */
[----:B-1----:R-:W2:Y:S02]  /*1a70*/  LDG.E R0, [R6.64+0x4] ;  /* 0x0000040606007981 */ /* 0x002ea4000c1e1900 */
[----:B--2---:R-:W-:-:S05]  /*1a80*/  IADD3 R0, -R5, R0, RZ ;  /* 0x0000000005007210 */ /* 0x004fca0007ffe1ff */
[----:B------:R1:W-:Y:S02]  /*1a90*/  STL [R1+0x40], R0 ;  /* 0x0000400001007387 */ /* 0x0003e40000100800 */
.L_x_395:
[----:B------:R-:W-:-:S04]  /*1aa0*/  ISETP.NE.U32.AND P0, PT, RZ, c[0x0][0x368], PT ;  /* 0x0000da00ff007a0c */ /* 0x000fc80003f05070 */
[----:B------:R-:W-:-:S13]  /*1ab0*/  ISETP.NE.AND.EX P0, PT, RZ, c[0x0][0x36c], PT, P0 ;  /* 0x0000db00ff007a0c */ /* 0x000fda0003f05300 */
[----:B------:R-:W-:Y:S05]  /*1ac0*/  @!P0 BRA `(.L_x_396) ;  /* 0x0000003000008947 */ /* 0x000fea0003800000 */
[----:B-1----:R-:W-:-:S05]  /*1ad0*/  IMAD.WIDE R2, R16, R14, c[0x0][0x368] ;  /* 0x0000da0010027625 */ /* 0x002fca00078e020e */
[----:B------:R1:W5:Y:S01]  /*1ae0*/  LDG.E R0, [R2.64] ;  /* 0x0000000602007981 */ /* 0x000362000c1e1900 */
[----:B------:R-:W-:Y:S05]  /*1af0*/  BRA `(.L_x_397) ;  /* 0x0000005000007947 */ /* 0x000fea0003800000 */
.L_x_396:
[----:B-1----:R-:W-:Y:S01]  /*1b00*/  MOV R0, c[0x0][0x1d0] ;  /* 0x0000740000007a02 */ /* 0x002fe20000000f00 */
[----:B------:R-:W-:Y:S05]  /*1b10*/  @!P4 BRA `(.L_x_397) ;  /* 0x000000300000c947 */ /* 0x000fea0003800000 */
[----:B------:R-:W2:Y:S04]  /*1b20*/  LDG.E R5, [R2.64] ;  /* 0x0000000602057981 */ /* 0x000ea8000c1e1900 */
[----:B------:R-:W2:Y:S02]  /*1b30*/  LDG.E R0, [R2.64+0x4] ;  /* 0x0000040602007981 */ /* 0x000ea4000c1e1900 */
[----:B--2---:R-:W-:Y:S02]  /*1b40*/  IADD3 R0, -R5, R0, RZ ;  /* 0x0000000005007210 */ /* 0x004fe40007ffe1ff */
.L_x_397:
[----:B-1----:R-:W2:Y:S04]  /*1b50*/  LDL R3, [R1+0x40] ;  /* 0x0000400001037983 */ /* 0x002ea80000100800 */
[----:B------:R-:W3:Y:S04]  /*1b60*/  LDL.LU R2, [R1+0x74] ;  /* 0x0000740001027983 */ /* 0x000ee80000300800 */
[----:B------:R-:W4:Y:S01]  /*1b70*/  LDL.LU R28, [R1+0x14] ;  /* 0x00001400011c7983 */ /* 0x000f220000300800 */
[----:B------:R-:W-:-:S02]  /*1b80*/  IMAD.MOV.U32 R67, RZ, RZ, c[0x0][0x2c4] ;  /* 0x0000b100ff437624 */ /* 0x000fc400078e00ff */
[----:B------:R-:W-:Y:S02]  /*1b90*/  IMAD.MOV.U32 R66, RZ, RZ, c[0x0][0x32c] ;  /* 0x0000cb00ff427624 */ /* 0x000fe400078e00ff */
[--C-:B-----5:R-:W-:Y:S01]  /*1ba0*/  IMAD.IADD R122, R0, 0x1, -R4.reuse ;  /* 0x00000001007a7824 */ /* 0x120fe200078e0a04 */
[----:B------:R-:W-:Y:S01]  /*1bb0*/  ISETP.NE.AND P5, PT, R67, 0x1, PT ;  /* 0x000000014300780c */ /* 0x000fe20003fa5270 */
[----:B------:R-:W-:Y:S01]  /*1bc0*/  IMAD.IADD R23, R12, 0x1, R4 ;  /* 0x000000010c177824 */ /* 0x000fe200078e0204 */
[----:B------:R-:W-:Y:S01]  /*1bd0*/  ISETP.GE.AND P1, PT, R66, 0x1, PT ;  /* 0x000000014200780c */ /* 0x000fe20003f26270 */
[----:B--2---:R-:W-:Y:S02]  /*1be0*/  IMAD.MOV.U32 R114, RZ, RZ, R3 ;  /* 0x000000ffff727224 */ /* 0x004fe400078e0003 */
[----:B---3--:R-:W-:Y:S01]  /*1bf0*/  IMAD.SHL.U32 R115, R2, 0x80, RZ ;  /* 0x0000008002737824 */ /* 0x008fe200078e00ff */
[----:B----4-:R-:W-:-:S04]  /*1c00*/  LOP3.LUT R28, R28, 0xfffff7ff, RZ, 0xc0, !PT ;  /* 0xfffff7ff1c1c7812 */ /* 0x010fc800078ec0ff */
[----:B------:R1:W-:Y:S01]  /*1c10*/  STL [R1+0x68], R115 ;  /* 0x0000687301007387 */ /* 0x0003e20000100800 */
[----:B------:R-:W-:Y:S02]  /*1c20*/  IADD3 R2, R115, 0x7f, RZ ;  /* 0x0000007f73027810 */ /* 0x000fe40007ffe0ff */
[----:B------:R-:W-:Y:S01]  /*1c30*/  @P5 LOP3.LUT R28, R28, 0x800, RZ, 0xfc, !PT ;  /* 0x000008001c1c5812 */ /* 0x000fe200078efcff */
[----:B------:R1:W-:Y:S02]  /*1c40*/  STL [R1+0x44], R122 ;  /* 0x0000447a01007387 */ /* 0x0003e40000100800 */
[----:B------:R-:W-:Y:S01]  /*1c50*/  @P5 IMAD.HI.U32 R3, R2, c[0x0][0x2c8], RZ ;  /* 0x0000b20002035a27 */ /* 0x000fe200078e00ff */
[----:B------:R-:W-:-:S03]  /*1c60*/  LOP3.LUT R28, R28, 0xffffefff, RZ, 0xc0, !PT ;  /* 0xffffefff1c1c7812 */ /* 0x000fc600078ec0ff */
[----:B------:R-:W-:Y:S01]  /*1c70*/  IMAD.MOV.U32 R0, RZ, RZ, R2 ;  /* 0x000000ffff007224 */ /* 0x000fe200078e0002 */
[----:B------:R-:W-:Y:S02]  /*1c80*/  @P1 LOP3.LUT R28, R28, 0x1000, RZ, 0xfc, !PT ;  /* 0x000010001c1c1812 */ /* 0x000fe400078efcff */
[----:B------:R-:W-:Y:S02]  /*1c90*/  IADD3 R2, R122, 0x1, -R114 ;  /* 0x000000017a027810 */ /* 0x000fe40007ffe872 */
[----:B------:R-:W-:Y:S01]  /*1ca0*/  @P5 SHF.R.U32.HI R0, RZ, c[0x0][0x2cc], R3 ;  /* 0x0000b300ff005a19 */ /* 0x000fe20000011603 */
[----:B------:R1:W-:Y:S04]  /*1cb0*/  STL [R1+0x14], R28 ;  /* 0x0000141c01007387 */ /* 0x0003e80000100800 */
[----:B------:R-:W-:-:S05]  /*1cc0*/  IMAD.IADD R0, R2, 0x1, R0 ;  /* 0x0000000102007824 */ /* 0x000fca00078e0200 */
[----:B------:R-:W-:Y:S01]  /*1cd0*/  IADD3 R3, R0, c[0x0][0x328], RZ ;  /* 0x0000ca0000037a10 */ /* 0x000fe20007ffe0ff */
[----:B------:R-:W-:Y:S05]  /*1ce0*/  @!P1 BRA `(.L_x_398) ;  /* 0x0000010000009947 */ /* 0x000fea0003800000 */
[C---:B------:R-:W-:Y:S01]  /*1cf0*/  ISETP.GT.AND P0, PT, R0.reuse, RZ, PT ;  /* 0x000000ff0000720c */ /* 0x040fe20003f04270 */
[----:B------:R-:W-:Y:S01]  /*1d00*/  BSSY B0, `(.L_x_399) ;  /* 0x000000c000007945 */ /* 0x000fe20003800000 */
[----:B------:R-:W-:-:S11]  /*1d10*/  IADD3 R2, R0, -0x1, RZ ;  /* 0xffffffff00027810 */ /* 0x000fd60007ffe0ff */
[----:B------:R-:W-:Y:S05]  /*1d20*/  @P0 BRA `(.L_x_400) ;  /* 0x0000006000000947 */ /* 0x000fea0003800000 */
[----:B------:R-:W-:Y:S01]  /*1d30*/  ISETP.NE.AND P0, PT, R66, 0x1, PT ;  /* 0x000000014200780c */ /* 0x000fe20003f05270 */
[----:B------:R-:W-:-:S12]  /*1d40*/  IMAD.MOV R0, RZ, RZ, -R0 ;  /* 0x000000ffff007224 */ /* 0x000fd800078e0a00 */
[----:B------:R-:W-:-:S05]  /*1d50*/  @P0 IMAD.HI.U32 R2, R0, c[0x0][0x330], RZ ;  /* 0x0000cc0000020a27 */ /* 0x000fca00078e00ff */
[----:B------:R-:W-:-:S04]  /*1d60*/  @P0 SHF.R.U32.HI R0, RZ, c[0x0][0x334], R2 ;  /* 0x0000cd00ff000a19 */ /* 0x000fc80000011602 */
[----:B------:R-:W-:Y:S01]  /*1d70*/  LOP3.LUT R2, RZ, R0, RZ, 0x33, !PT ;  /* 0x00000000ff027212 */ /* 0x000fe200078e33ff */
[----:B------:R-:W-:Y:S05]  /*1d80*/  BRA `(.L_x_401) ;  /* 0x0000003000007947 */ /* 0x000fea0003800000 */
.L_x_400:
[----:B------:R-:W-:-:S13]  /*1d90*/  ISETP.NE.AND P0, PT, R66, 0x1, PT ;  /* 0x000000014200780c */ /* 0x000fda0003f05270 */
[----:B------:R-:W-:-:S05]  /*1da0*/  @P0 IMAD.HI.U32 R0, R2, c[0x0][0x330], RZ ;  /* 0x0000cc0002000a27 */ /* 0x000fca00078e00ff */
[----:B------:R-:W-:Y:S02]  /*1db0*/  @P0 SHF.R.U32.HI R2, RZ, c[0x0][0x334], R0 ;  /* 0x0000cd00ff020a19 */ /* 0x000fe40000011600 */
.L_x_401:
[----:B------:R-:W-:Y:S05]  /*1dc0*/  BSYNC B0 ;  /* 0x0000000000007941 */ /* 0x000fea0003800000 */
.L_x_399:
[----:B------:R-:W-:-:S05]  /*1dd0*/  IMAD R2, R2, R66, c[0x0][0x32c] ;  /* 0x0000cb0002027624 */ /* 0x000fca00078e0242 */
[----:B------:R-:W-:-:S04]  /*1de0*/  IMNMX R3, R3, R2, PT ;  /* 0x0000000203037217 */ /* 0x000fc80003800200 */
.L_x_398:
[----:B------:R-:W-:Y:S01]  /*1df0*/  IADD3 R3, R3, 0x2f, RZ ;  /* 0x0000002f03037810 */ /* 0x000fe20007ffe0ff */
[----:B------:R-:W-:Y:S01]  /*1e00*/  @P5 IMAD.HI.U32 R4, R115, c[0x0][0x2c8], RZ ;  /* 0x0000b20073045a27 */ /* 0x000fe200078e00ff */
[----:B------:R-:W-:-:S03]  /*1e10*/  IADD3 R2, R122, 0x2f, RZ ;  /* 0x0000002f7a027810 */ /* 0x000fc60007ffe0ff */
[----:B------:R-:W-:-:S04]  /*1e20*/  IMAD.HI R6, R3, 0x2aaaaaab, RZ ;  /* 0x2aaaaaab03067827 */ /* 0x000fc800078e02ff */
[----:B------:R-:W-:Y:S01]  /*1e30*/  IMAD.HI R2, R2, 0x2aaaaaab, RZ ;  /* 0x2aaaaaab02027827 */ /* 0x000fe200078e02ff */
[----:B------:R-:W-:-:S03]  /*1e40*/  SHF.R.U32.HI R5, RZ, 0x1f, R6 ;  /* 0x0000001fff057819 */ /* 0x000fc60000011606 */
[----:B------:R-:W-:Y:S01]  /*1e50*/  IMAD.MOV.U32 R0, RZ, RZ, R115 ;  /* 0x000000ffff007224 */ /* 0x000fe200078e0073 */
[----:B------:R-:W-:Y:S01]  /*1e60*/  @P5 SHF.R.U32.HI R0, RZ, c[0x0][0x2cc], R4 ;  /* 0x0000b300ff005a19 */ /* 0x000fe20000011604 */
[----:B------:R-:W-:Y:S01]  /*1e70*/  IMAD.IADD R3, R122, 0x1, -R114 ;  /* 0x000000017a037824 */ /* 0x000fe200078e0a72 */
[----:B------:R-:W-:Y:S02]  /*1e80*/  SHF.R.U32.HI R4, RZ, 0x1f, R2 ;  /* 0x0000001fff047819 */ /* 0x000fe40000011602 */
[----:B------:R-:W-:Y:S01]  /*1e90*/  LEA.HI.SX32 R5, R6, R5, 0x1d ;  /* 0x0000000506057211 */ /* 0x000fe200078feaff */
[----:B------:R-:W-:Y:S01]  /*1ea0*/  IMAD.IADD R0, R3, 0x1, R0 ;  /* 0x0000000103007824 */ /* 0x000fe200078e0200 */
[----:B------:R-:W-:-:S04]  /*1eb0*/  LEA.HI.SX32 R3, R2, R4, 0x1d ;  /* 0x0000000402037211 */ /* 0x000fc800078feaff */
[----:B------:R-:W-:Y:S02]  /*1ec0*/  IADD3 R2, R0, -c[0x0][0x324], RZ ;  /* 0x8000c90000027a10 */ /* 0x000fe40007ffe0ff */
[----:B------:R-:W-:Y:S01]  /*1ed0*/  IMNMX R11, R3, R5, PT ;  /* 0x00000005030b7217 */ /* 0x000fe20003800200 */
[----:B------:R-:W-:Y:S05]  /*1ee0*/  @!P1 BRA `(.L_x_402) ;  /* 0x000000f000009947 */ /* 0x000fea0003800000 */
[----:B------:R-:W-:Y:S01]  /*1ef0*/  ISETP.GT.AND P0, PT, R0, -0x1, PT ;  /* 0xffffffff0000780c */ /* 0x000fe20003f04270 */
[----:B------:R-:W-:-:S12]  /*1f00*/  BSSY B0, `(.L_x_403) ;  /* 0x000000b000007945 */ /* 0x000fd80003800000 */
[----:B------:R-:W-:Y:S05]  /*1f10*/  @P0 BRA `(.L_x_404) ;  /* 0x0000006000000947 */ /* 0x000fea0003800000 */
[----:B------:R-:W-:Y:S02]  /*1f20*/  ISETP.NE.AND P0, PT, R66, 0x1, PT ;  /* 0x000000014200780c */ /* 0x000fe40003f05270 */
[----:B------:R-:W-:-:S11]  /*1f30*/  LOP3.LUT R0, RZ, R0, RZ, 0x33, !PT ;  /* 0x00000000ff007212 */ /* 0x000fd600078e33ff */
[----:B------:R-:W-:-:S05]  /*1f40*/  @P0 IMAD.HI.U32 R3, R0, c[0x0][0x330], RZ ;  /* 0x0000cc0000030a27 */ /* 0x000fca00078e00ff */
[----:B------:R-:W-:-:S04]  /*1f50*/  @P0 SHF.R.U32.HI R0, RZ, c[0x0][0x334], R3 ;  /* 0x0000cd00ff000a19 */ /* 0x000fc80000011603 */
[----:B------:R-:W-:Y:S01]  /*1f60*/  LOP3.LUT R0, RZ, R0, RZ, 0x33, !PT ;  /* 0x00000000ff007212 */ /* 0x000fe200078e33ff */
[----:B------:R-:W-:Y:S05]  /*1f70*/  BRA `(.L_x_405) ;  /* 0x0000003000007947 */ /* 0x000fea0003800000 */
.L_x_404:
[----:B------:R-:W-:-:S13]  /*1f80*/  ISETP.NE.AND P0, PT, R66, 0x1, PT ;  /* 0x000000014200780c */ /* 0x000fda0003f05270 */
[----:B------:R-:W-:-:S05]  /*1f90*/  @P0 IMAD.HI.U32 R3, R0, c[0x0][0x330], RZ ;  /* 0x0000cc0000030a27 */ /* 0x000fca00078e00ff */
[----:B------:R-:W-:Y:S02]  /*1fa0*/  @P0 SHF.R.U32.HI R0, RZ, c[0x0][0x334], R3 ;  /* 0x0000cd00ff000a19 */ /* 0x000fe40000011603 */
.L_x_405:
[----:B------:R-:W-:Y:S05]  /*1fb0*/  BSYNC B0 ;  /* 0x0000000000007941 */ /* 0x000fea0003800000 */
.L_x_403:
[----:B------:R-:W-:-:S05]  /*1fc0*/  IMAD R0, R0, c[0x0][0x32c], RZ ;  /* 0x0000cb0000007a24 */ /* 0x000fca00078e02ff */
[----:B------:R-:W-:-:S05]  /*1fd0*/  IMNMX R2, R2, R0, !PT ;  /* 0x0000000002027217 */ /* 0x000fca0007800200 */
.L_x_402:
[----:B------:R-:W-:Y:S01]  /*1fe0*/  IMAD.HI R2, R2, 0x2aaaaaab, RZ ;  /* 0x2aaaaaab02027827 */ /* 0x000fe200078e02ff */
[C---:B------:R-:W-:Y:S01]  /*1ff0*/  LOP3.LUT R3, R15.reuse, 0xff000000, RZ, 0xc0, !PT ;  /* 0xff0000000f037812 */ /* 0x040fe200078ec0ff */
[----:B------:R-:W-:Y:S03]  /*2000*/  BSSY B0, `(.L_x_406) ;  /* 0x000002d000007945 */ /* 0x000fe60003800000 */
[----:B------:R-:W-:Y:S02]  /*2010*/  SHF.R.U32.HI R0, RZ, 0x1f, R2 ;  /* 0x0000001fff007819 */ /* 0x000fe40000011602 */
[----:B------:R-:W-:Y:S02]  /*2020*/  SHF.R.U32.HI R3, RZ, 0x8, R3 ;  /* 0x00000008ff037819 */ /* 0x000fe40000011603 */
[----:B------:R-:W-:Y:S02]  /*2030*/  LEA.HI.SX32 R2, R2, R0, 0x1d ;  /* 0x0000000002027211 */ /* 0x000fe400078feaff */
[----:B------:R-:W-:-:S02]  /*2040*/  LOP3.LUT R0, R15, 0xff0000, RZ, 0xc0, !PT ;  /* 0x00ff00000f007812 */ /* 0x000fc400078ec0ff */
[----:B------:R-:W-:Y:S01]  /*2050*/  IMNMX R6, RZ, R2, !PT ;  /* 0x00000002ff067217 */ /* 0x000fe20007800200 */
[----:B------:R-:W-:Y:S01]  /*2060*/  IMAD.MOV.U32 R2, RZ, RZ, RZ ;  /* 0x000000ffff027224 */ /* 0x000fe200078e00ff */
[----:B------:R-:W-:Y:S02]  /*2070*/  LEA.HI R0, R0, R3, RZ, 0x10 ;  /* 0x0000000300007211 */ /* 0x000fe400078f80ff */
[----:B------:R-:W-:Y:S02]  /*2080*/  ISETP.GT.AND P0, PT, R11, R6, PT ;  /* 0x000000060b00720c */ /* 0x000fe40003f04270 */
[----:B------:R-:W-:Y:S02]  /*2090*/  LOP3.LUT R12, R0, 0xff, RZ, 0xc0, !PT ;  /* 0x000000ff000c7812 */ /* 0x000fe400078ec0ff */
[----:B------:R-:W-:-:S03]  /*20a0*/  SHF.R.U32.HI R5, RZ, 0x10, R0 ;  /* 0x00000010ff057819 */ /* 0x000fc60000011600 */
[----:B------:R2:W-:Y:S04]  /*20b0*/  STL [R1+0x78], R12 ;  /* 0x0000780c01007387 */ /* 0x0005e80000100800 */
[----:B------:R2:W-:Y:S02]  /*20c0*/  STL [R1+0x74], R5 ;  /* 0x0000740501007387 */ /* 0x0005e40000100800 */
[----:B------:R-:W-:Y:S05]  /*20d0*/  @!P0 BRA `(.L_x_407) ;  /* 0x000001f000008947 */ /* 0x000fea0003800000 */
[----:B------:R-:W-:-:S04]  /*20e0*/  ISETP.NE.AND P0, PT, R5, RZ, PT ;  /* 0x000000ff0500720c */ /* 0x000fc80003f05270 */
[----:B------:R-:W-:-:S04]  /*20f0*/  SEL R0, R5, c[0x0][0x338], P0 ;  /* 0x0000ce0005007a07 */ /* 0x000fc80000000000 */
[----:B------:R-:W-:Y:S02]  /*2100*/  IABS R3, R0 ;  /* 0x0000000000037213 */ /* 0x000fe40000000000 */
[----:B------:R-:W-:Y:S02]  /*2110*/  IADD3 R7, R0, -0x1, R11 ;  /* 0xffffffff00077810 */ /* 0x000fe40007ffe00b */
[----:B------:R-:W3:Y:S03]  /*2120*/  I2F.RP R2, R3 ;  /* 0x0000000300027306 */ /* 0x000ee60000209400 */
[----:B------:R-:W-:-:S05]  /*2130*/  IMAD.IADD R7, R7, 0x1, -R6 ;  /* 0x0000000107077824 */ /* 0x000fca00078e0a06 */
[----:B------:R-:W-:Y:S01]  /*2140*/  IABS R10, R7 ;  /* 0x00000007000a7213 */ /* 0x000fe20000000000 */
[----:B---3--:R-:W3:Y:S02]  /*2150*/  MUFU.RCP R2, R2 ;  /* 0x0000000200027308 */ /* 0x008ee40000001000 */
[----:B---3--:R-:W-:-:S06]  /*2160*/  IADD3 R2, R2, 0xffffffe, RZ ;  /* 0x0ffffffe02027810 */ /* 0x008fcc0007ffe0ff */
[----:B--2---:R-:W2:Y:S02]  /*2170*/  F2I.FTZ.U32.TRUNC.NTZ R5, R2 ;  /* 0x0000000200057305 */ /* 0x004ea4000021f000 */
[----:B--2---:R-:W-:-:S04]  /*2180*/  IMAD.MOV R2, RZ, RZ, -R5 ;  /* 0x000000ffff027224 */ /* 0x004fc800078e0a05 */
        /* <DEDUP_REMOVED lines=20> */
.L_x_407:
[----:B------:R-:W-:Y:S05]  /*22d0*/  BSYNC B0 ;  /* 0x0000000000007941 */ /* 0x000fea0003800000 */
.L_x_406:
[----:B------:R-:W-:Y:S01]  /*22e0*/  IMAD R75, R12, R2, R6 ;  /* 0x000000020c4b7224 */ /* 0x000fe200078e0206 */
        /* <DEDUP_REMOVED lines=72> */
[----:B---3--:R-:W-:Y:S01]  /*2770*/  ISETP.NE.U32.AND P1, PT, RZ, c[0x0][0x340], PT ;  /* 0x0000d000ff007a0c */ /* 0x008fe20003f25070 */
[----:B------:R-:W3:Y:S03]  /*2780*/  LDL R68, [R1+0x18] ;  /* 0x0000180001447983 */ /* 0x000ee60000100800 */
[----:B------:R-:W-:Y:S01]  /*2790*/  ISETP.NE.AND.EX P1, PT, RZ, c[0x0][0x344], PT, P1 ;  /* 0x0000d100ff007a0c */ /* 0x000fe20003f25310 */
[----:B------:R-:W4:-:S12]  /*27a0*/  S2R R4, SR_TID.X ;  /* 0x0000000000047919 */ /* 0x000f180000002100 */
[----:B------:R-:W-:-:S05]  /*27b0*/  @P1 IMAD.WIDE R2, R16, R14, c[0x0][0x340] ;  /* 0x0000d00010021625 */ /* 0x000fca00078e020e */
[----:B--2---:R5:W2:Y:S01]  /*27c0*/  @P1 LDG.E R9, [R2.64] ;  /* 0x0000000602091981 */ /* 0x004aa2000c1e1900 */
[----:B------:R-:W-:Y:S01]  /*27d0*/  SHF.R.S32.HI R0, RZ, 0x1f, R13 ;  /* 0x0000001fff007819 */ /* 0x000fe2000001140d */
[----:B------:R-:W-:Y:S01]  /*27e0*/  WARPSYNC 0xffffffff ;  /* 0xffffffff00007948 */ /* 0x000fe20003800000 */
[----:B------:R-:W-:Y:S01]  /*27f0*/  SHF.R.S32.HI R8, RZ, 0x1f, R16 ;  /* 0x0000001fff087819 */ /* 0x000fe20000011410 */
[----:B------:R-:W-:Y:S01]  /*2800*/  IMAD R18, R114, c[0x0][0x2c4], RZ ;  /* 0x0000b10072127a24 */ /* 0x000fe200078e02ff */
[----:B------:R-:W-:Y:S01]  /*2810*/  IADD3 R65, R134, -0x1, RZ ;  /* 0xffffffff86417810 */ /* 0x000fe20007ffe0ff */
[----:B------:R-:W-:Y:S01]  /*2820*/  IMAD R0, R0, c[0x0][0x178], RZ ;  /* 0x00005e0000007a24 */ /* 0x000fe200078e02ff */
[----:B----4-:R-:W-:Y:S01]  /*2830*/  SHF.R.S32.HI R27, RZ, 0x1f, R4 ;  /* 0x0000001fff1b7819 */ /* 0x010fe20000011404 */
[----:B------:R-:W-:Y:S01]  /*2840*/  IMAD.MOV.U32 R74, RZ, RZ, R28 ;  /* 0x000000ffff4a7224 */ /* 0x000fe200078e001c */
[----:B------:R-:W-:Y:S01]  /*2850*/  SHF.R.S32.HI R69, RZ, 0x1f, R4 ;  /* 0x0000001fff457819 */ /* 0x000fe20000011404 */
[----:B------:R-:W-:Y:S01]  /*2860*/  IMAD R0, R13, c[0x0][0x17c], R0 ;  /* 0x00005f000d007a24 */ /* 0x000fe200078e0200 */
[----:B------:R-:W-:-:S02]  /*2870*/  LEA.HI R27, R27, R4, RZ, 0x3 ;  /* 0x000000041b1b7211 */ /* 0x000fc400078f18ff */
[----:B------:R-:W-:Y:S02]  /*2880*/  LEA.HI R69, R69, R4, RZ, 0x3 ;  /* 0x0000000445457211 */ /* 0x000fe400078f18ff */
[----:B------:R-:W-:Y:S02]  /*2890*/  LOP3.LUT R27, R27, 0xfffffff8, RZ, 0xc0, !PT ;  /* 0xfffffff81b1b7812 */ /* 0x000fe400078ec0ff */
[----:B------:R-:W-:Y:S02]  /*28a0*/  SHF.R.S32.HI R69, RZ, 0x3, R69 ;  /* 0x00000003ff457819 */ /* 0x000fe40000011445 */
[----:B------:R-:W-:Y:S01]  /*28b0*/  SEL R6, R8, RZ, !P3 ;  /* 0x000000ff08067207 */ /* 0x000fe20005800000 */
[----:B------:R-:W-:Y:S01]  /*28c0*/  IMAD.IADD R27, R4, 0x1, -R27 ;  /* 0x00000001041b7824 */ /* 0x000fe200078e0a1b */
[----:B------:R-:W-:Y:S01]  /*28d0*/  SEL R4, R16, RZ, !P3 ;  /* 0x000000ff10047207 */ /* 0x000fe20005800000 */
[----:B------:R-:W-:Y:S02]  /*28e0*/  IMAD.IADD R17, R69, 0x1, R115 ;  /* 0x0000000145117824 */ /* 0x000fe400078e0273 */
[----:B------:R-:W-:-:S02]  /*28f0*/  IMAD R5, R27, 0x20, R69 ;  /* 0x000000201b057824 */ /* 0x000fc400078e0245 */
[----:B-----5:R-:W-:-:S04]  /*2900*/  IMAD.WIDE.U32 R2, R13, c[0x0][0x178], RZ ;  /* 0x00005e000d027a25 */ /* 0x020fc800078e00ff */
[----:B------:R-:W-:Y:S02]  /*2910*/  IMAD.IADD R5, R115, 0x1, R5 ;  /* 0x0000000173057824 */ /* 0x000fe400078e0205 */
[----:B------:R-:W-:Y:S02]  /*2920*/  IMAD.IADD R3, R3, 0x1, R0 ;  /* 0x0000000103037824 */ /* 0x000fe400078e0200 */
[----:B------:R-:W-:-:S04]  /*2930*/  @P5 IMAD.HI.U32 R7, R5, c[0x0][0x2c8], RZ ;  /* 0x0000b20005075a27 */ /* 0x000fc800078e00ff */
[----:B------:R-:W-:-:S04]  /*2940*/  IMAD.WIDE.U32 R2, R29, c[0x0][0x1b8], R2 ;  /* 0x00006e001d027a25 */ /* 0x000fc800078e0002 */
[----:B------:R-:W-:Y:S01]  /*2950*/  IMAD.MOV.U32 R0, RZ, RZ, R5 ;  /* 0x000000ffff007224 */ /* 0x000fe200078e0005 */
[----:B------:R-:W-:Y:S01]  /*2960*/  @P5 SHF.R.U32.HI R0, RZ, c[0x0][0x2cc], R7 ;  /* 0x0000b300ff005a19 */ /* 0x000fe20000011607 */
[----:B------:R-:W-:Y:S02]  /*2970*/  IMAD R3, R29, c[0x0][0x1bc], R3 ;  /* 0x00006f001d037a24 */ /* 0x000fe400078e0203 */
[----:B------:R-:W-:Y:S01]  /*2980*/  IMAD R6, R6, c[0x0][0x1c0], RZ ;  /* 0x0000700006067a24 */ /* 0x000fe200078e02ff */
[----:B------:R-:W-:Y:S01]  /*2990*/  SHF.R.S32.HI R7, RZ, 0x1f, R0 ;  /* 0x0000001fff077819 */ /* 0x000fe20000011400 */
[----:B------:R-:W-:-:S04]  /*29a0*/  IMAD.WIDE.U32 R2, R4, c[0x0][0x1c0], R2 ;  /* 0x0000700004027a25 */ /* 0x000fc800078e0002 */
[----:B------:R-:W-:Y:S02]  /*29b0*/  IMAD R6, R4, c[0x0][0x1c4], R6 ;  /* 0x0000710004067a24 */ /* 0x000fe400078e0206 */
[----:B------:R-:W-:Y:S02]  /*29c0*/  IMAD.MOV R4, RZ, RZ, -R0 ;  /* 0x000000ffff047224 */ /* 0x000fe400078e0a00 */
[----:B------:R-:W-:Y:S02]  /*29d0*/  IMAD.IADD R3, R3, 0x1, R6 ;  /* 0x0000000103037824 */ /* 0x000fe400078e0206 */
        /* <DEDUP_REMOVED lines=12> */
[----:B------:R-:W4:Y:S02]  /*2aa0*/  SHFL.IDX PT, R6, R14, RZ, 0x181f ;  /* 0x00181fff0e067589 */ /* 0x000f2400000e0000 */
[----:B------:R-:W-:Y:S01]  /*2ab0*/  LEA.HI.X R15, R2, c[0x0][0x164], R0, 0x1, P0 ;  /* 0x00005900020f7a11 */ /* 0x000fe200000f0c00 */
[----:B------:R-:W-:Y:S01]  /*2ac0*/  IMAD.SHL.U32 R2, R27, 0x8, RZ ;  /* 0x000000081b027824 */ /* 0x000fe200078e00ff */
[----:B------:R-:W-:-:S03]  /*2ad0*/  ISETP.GE.AND P0, PT, R17, R18, PT ;  /* 0x000000121100720c */ /* 0x000fc60003f06270 */
[----:B------:R-:W5:Y:S01]  /*2ae0*/  SHFL.IDX PT, R7, R15, RZ, 0x181f ;  /* 0x00181fff0f077589 */ /* 0x000f6200000e0000 */
[C---:B------:R-:W-:Y:S02]  /*2af0*/  IADD3 R0, R2.reuse, 0x40, RZ ;  /* 0x0000004002007810 */ /* 0x040fe40007ffe0ff */
[C---:B------:R-:W-:Y:S02]  /*2b00*/  IADD3 R25, R2.reuse, 0x80, RZ ;  /* 0x0000008002197810 */ /* 0x040fe40007ffe0ff */
[----:B------:R-:W-:Y:S02]  /*2b10*/  SHF.R.S32.HI R19, RZ, 0x1f, R0 ;  /* 0x0000001fff137819 */ /* 0x000fe40000011400 */
[----:B------:R-:W-:Y:S02]  /*2b20*/  IADD3 R24, R2, 0xc0, RZ ;  /* 0x000000c002187810 */ /* 0x000fe40007ffe0ff */
[----:B------:R-:W-:Y:S02]  /*2b30*/  SHF.R.S32.HI R3, RZ, 0x1f, R2 ;  /* 0x0000001fff037819 */ /* 0x000fe40000011402 */
[----:B------:R-:W-:-:S02]  /*2b40*/  ISETP.GE.AND P5, PT, R25, c[0x0][0x198], PT ;  /* 0x0000660019007a0c */ /* 0x000fc40003fa6270 */
[----:B------:R-:W-:Y:S02]  /*2b50*/  ISETP.GE.AND P6, PT, R24, c[0x0][0x198], PT ;  /* 0x0000660018007a0c */ /* 0x000fe40003fc6270 */
[----:B------:R-:W-:Y:S02]  /*2b60*/  SHF.R.S32.HI R22, RZ, 0x1f, R25 ;  /* 0x0000001fff167819 */ /* 0x000fe40000011419 */
[CC--:B----4-:R-:W-:Y:S02]  /*2b70*/  @!P0 LEA R12, P3, R0.reuse, R6.reuse, 0x1 ;  /* 0x00000006000c8211 */ /* 0x0d0fe400078608ff */
[----:B------:R-:W-:Y:S02]  /*2b80*/  @!P0 LEA R10, P2, R25, R6, 0x1 ;  /* 0x00000006190a8211 */ /* 0x000fe400078408ff */
[----:B------:R-:W-:Y:S02]  /*2b90*/  SHF.R.S32.HI R26, RZ, 0x1f, R24 ;  /* 0x0000001fff1a7819 */ /* 0x000fe40000011418 */
[----:B-----5:R-:W-:-:S02]  /*2ba0*/  @!P0 LEA.HI.X R13, R0, R7, R19, 0x1, P3 ;  /* 0x00000007000d8211 */ /* 0x020fc400018f0c13 */
[----:B------:R-:W-:Y:S02]  /*2bb0*/  ISETP.GE.AND P3, PT, R0, c[0x0][0x198], PT ;  /* 0x0000660000007a0c */ /* 0x000fe40003f66270 */
[----:B------:R-:W-:Y:S02]  /*2bc0*/  @!P0 LEA.HI.X R11, R25, R7, R22, 0x1, P2 ;  /* 0x00000007190b8211 */ /* 0x000fe400010f0c16 */
[--C-:B--2---:R-:W-:Y:S01]  /*2bd0*/  @P1 SHF.R.S32.HI R5, RZ, 0x1f, R9.reuse ;  /* 0x0000001fff051819 */ /* 0x104fe20000011409 */
[----:B------:R-:W-:Y:S02]  /*2be0*/  @P1 IMAD.MOV.U32 R4, RZ, RZ, R9 ;  /* 0x000000ffff041224 */ /* 0x000fe400078e0009 */
[----:B------:R-:W-:Y:S02]  /*2bf0*/  @!P1 IMAD.MOV.U32 R4, RZ, RZ, R16 ;  /* 0x000000ffff049224 */ /* 0x000fe400078e0010 */
[----:B------:R-:W-:Y:S01]  /*2c00*/  @!P1 IMAD.MOV.U32 R5, RZ, RZ, R8 ;  /* 0x000000ffff059224 */ /* 0x000fe200078e0008 */
[----:B------:R-:W-:Y:S01]  /*2c10*/  @!P0 LEA R8, P1, R2, R6, 0x1 ;  /* 0x0000000602088211 */ /* 0x000fe200078208ff */
[----:B------:R-:W-:Y:S01]  /*2c20*/  SHFL.IDX PT, R16, R14, 0x3, 0x181f ;  /* 0x00781f000e107f89 */ /* 0x000fe200000e0000 */
[----:B------:R-:W-:-:S02]  /*2c30*/  SEL R21, R4, RZ, !P4 ;  /* 0x000000ff04157207 */ /* 0x000fc40006000000 */
[----:B------:R-:W-:Y:S01]  /*2c40*/  SEL R20, R5, RZ, !P4 ;  /* 0x000000ff05147207 */ /* 0x000fe20006000000 */
[----:B------:R-:W2:Y:S01]  /*2c50*/  SHFL.IDX PT, R4, R14, 0x1, 0x181f ;  /* 0x00381f000e047f89 */ /* 0x000ea200000e0000 */
[C---:B------:R-:W-:Y:S02]  /*2c60*/  ISETP.GE.AND P4, PT, R2.reuse, c[0x0][0x198], PT ;  /* 0x0000660002007a0c */ /* 0x040fe40003f86270 */
[----:B------:R-:W-:Y:S01]  /*2c70*/  @!P0 LEA.HI.X R9, R2, R7, R3, 0x1, P1 ;  /* 0x0000000702098211 */ /* 0x000fe200008f0c03 */
[----:B------:R-:W4:Y:S01]  /*2c80*/  SHFL.IDX PT, R5, R15, 0x1, 0x181f ;  /* 0x00381f000f057f89 */ /* 0x000f2200000e0000 */
[----:B------:R-:W-:-:S04]  /*2c90*/  @!P0 LEA R6, P1, R24, R6, 0x1 ;  /* 0x0000000618068211 */ /* 0x000fc800078208ff */
[----:B------:R-:W-:-:S05]  /*2ca0*/  @!P0 LEA.HI.X R7, R24, R7, R26, 0x1, P1 ;  /* 0x0000000718078211 */ /* 0x000fca00008f0c1a */
[----:B---3--:R3:W-:Y:S04]  /*2cb0*/  @!P0 LDGSTS.E.BYPASS.LTC128B.128 [R68+0x4080], [R8.64], !P4 ;  /* 0x0408000008448fae */ /* 0x0087e8000e101d46 */
[----:B------:R5:W-:Y:S04]  /*2cc0*/  @!P0 LDGSTS.E.BYPASS.LTC128B.128 [R68+0x8080], [R12.64], !P3 ;  /* 0x080800000c448fae */ /* 0x000be8000d901d46 */
[----:B------:R1:W-:Y:S04]  /*2cd0*/  @!P0 LDGSTS.E.BYPASS.LTC128B.128 [R68+0xc080], [R10.64], !P5 ;  /* 0x0c0800000a448fae */ /* 0x0003e8000e901d46 */
[----:B------:R1:W-:Y:S01]  /*2ce0*/  @!P0 LDGSTS.E.BYPASS.LTC128B.128 [R68+0x10080], [R6.64], !P6 ;  /* 0x1008000006448fae */ /* 0x0003e2000f101d46 */
[----:B---3--:R-:W-:-:S04]  /*2cf0*/  IADD3 R8, R17, 0x20, RZ ;  /* 0x0000002011087810 */ /* 0x008fc80007ffe0ff */
[----:B------:R-:W-:-:S13]  /*2d00*/  ISETP.GE.AND P0, PT, R8, R18, PT ;  /* 0x000000120800720c */ /* 0x000fda0003f06270 */
[----:B--2---:R-:W-:-:S04]  /*2d10*/  @!P0 LEA R8, P1, R2, R4, 0x1 ;  /* 0x0000000402088211 */ /* 0x004fc800078208ff */
[----:B----4-:R-:W-:Y:S02]  /*2d20*/  @!P0 LEA.HI.X R9, R2, R5, R3, 0x1, P1 ;  /* 0x0000000502098211 */ /* 0x010fe400008f0c03 */
[----:B-----5:R-:W-:-:S03]  /*2d30*/  @!P0 LEA R12, P1, R0, R4, 0x1 ;  /* 0x00000004000c8211 */ /* 0x020fc600078208ff */
[----:B------:R2:W-:Y:S01]  /*2d40*/  @!P0 LDGSTS.E.BYPASS.LTC128B.128 [R68+0x5080], [R8.64], !P4 ;  /* 0x0508000008448fae */ /* 0x0005e2000e101d46 */
[----:B------:R-:W-:Y:S02]  /*2d50*/  @!P0 LEA.HI.X R13, R0, R5, R19, 0x1, P1 ;  /* 0x00000005000d8211 */ /* 0x000fe400008f0c13 */
[----:B-1----:R-:W-:-:S03]  /*2d60*/  @!P0 LEA R10, P1, R25, R4, 0x1 ;  /* 0x00000004190a8211 */ /* 0x002fc600078208ff */
[----:B------:R1:W-:Y:S01]  /*2d70*/  @!P0 LDGSTS.E.BYPASS.LTC128B.128 [R68+0x9080], [R12.64], !P3 ;  /* 0x090800000c448fae */ /* 0x0003e2000d901d46 */
[-C--:B------:R-:W-:Y:S02]  /*2d80*/  @!P0 LEA.HI.X R11, R25, R5.reuse, R22, 0x1, P1 ;  /* 0x00000005190b8211 */ /* 0x080fe400008f0c16 */
[C---:B------:R-:W-:Y:S02]  /*2d90*/  @!P0 LEA R6, P1, R24.reuse, R4, 0x1 ;  /* 0x0000000418068211 */ /* 0x040fe400078208ff */
[----:B------:R3:W4:Y:S02]  /*2da0*/  SHFL.IDX PT, R4, R14, 0x2, 0x181f ;  /* 0x00581f000e047f89 */ /* 0x00072400000e0000 */
[----:B------:R-:W-:Y:S02]  /*2db0*/  @!P0 LEA.HI.X R7, R24, R5, R26, 0x1, P1 ;  /* 0x0000000518078211 */ /* 0x000fe400008f0c1a */
[----:B------:R-:W5:Y:S04]  /*2dc0*/  SHFL.IDX PT, R5, R15, 0x2, 0x181f ;  /* 0x00581f000f057f89 */ /* 0x000f6800000e0000 */
[----:B------:R4:W-:Y:S04]  /*2dd0*/  @!P0 LDGSTS.E.BYPASS.LTC128B.128 [R68+0xd080], [R10.64], !P5 ;  /* 0x0d0800000a448fae */ /* 0x0009e8000e901d46 */
[----:B------:R1:W-:Y:S01]  /*2de0*/  @!P0 LDGSTS.E.BYPASS.LTC128B.128 [R68+0x11080], [R6.64], !P6 ;  /* 0x1108000006448fae */ /* 0x0003e2000f101d46 */
[----:B--2---:R-:W-:-:S03]  /*2df0*/  IADD3 R8, R17, 0x40, RZ ;  /* 0x0000004011087810 */ /* 0x004fc60007ffe0ff */
[----:B------:R-:W2:Y:S01]  /*2e00*/  SHFL.IDX PT, R15, R15, 0x3, 0x181f ;  /* 0x00781f000f0f7f89 */ /* 0x000ea200000e0000 */
[----:B------:R-:W-:Y:S01]  /*2e10*/  ISETP.GE.AND P0, PT, R8, R18, PT ;  /* 0x000000120800720c */ /* 0x000fe20003f06270 */
[----:B---3--:R-:W-:-:S04]  /*2e20*/  IMAD.MOV.U32 R14, RZ, RZ, 0x30 ;  /* 0x00000030ff0e7424 */ /* 0x008fc800078e00ff */
[----:B------:R-:W-:-:S04]  /*2e30*/  IMAD R14, R134, -0x30, R14 ;  /* 0xffffffd0860e7824 */ /* 0x000fc800078e020e */
[----:B------:R-:W-:-:S04]  /*2e40*/  IMAD.IADD R64, R122, 0x1, R14 ;  /* 0x000000017a407824 */ /* 0x000fc800078e020e */
[----:B----4-:R-:W-:-:S04]  /*2e50*/  @!P0 LEA R10, P1, R2, R4, 0x1 ;  /* 0x00000004020a8211 */ /* 0x010fc800078208ff */
[----:B-----5:R-:W-:Y:S02]  /*2e60*/  @!P0 LEA.HI.X R11, R2, R5, R3, 0x1, P1 ;  /* 0x00000005020b8211 */ /* 0x020fe400008f0c03 */
[----:B------:R-:W-:-:S03]  /*2e70*/  @!P0 LEA R8, P1, R0, R4, 0x1 ;  /* 0x0000000400088211 */ /* 0x000fc600078208ff */
[----:B------:R3:W-:Y:S01]  /*2e80*/  @!P0 LDGSTS.E.BYPASS.LTC128B.128 [R68+0x6080], [R10.64], !P4 ;  /* 0x060800000a448fae */ /* 0x0007e2000e101d46 */
[----:B------:R-:W-:Y:S02]  /*2e90*/  @!P0 LEA.HI.X R9, R0, R5, R19, 0x1, P1 ;  /* 0x0000000500098211 */ /* 0x000fe400008f0c13 */
[----:B-1----:R-:W-:-:S03]  /*2ea0*/  @!P0 LEA R6, P1, R25, R4, 0x1 ;  /* 0x0000000419068211 */ /* 0x002fc600078208ff */
[----:B------:R1:W-:Y:S01]  /*2eb0*/  @!P0 LDGSTS.E.BYPASS.LTC128B.128 [R68+0xa080], [R8.64], !P3 ;  /* 0x0a08000008448fae */ /* 0x0003e2000d901d46 */
[----:B------:R-:W-:Y:S02]  /*2ec0*/  @!P0 LEA.HI.X R7, R25, R5, R22, 0x1, P1 ;  /* 0x0000000519078211 */ /* 0x000fe400008f0c16 */
[----:B------:R-:W-:-:S03]  /*2ed0*/  @!P0 LEA R4, P1, R24, R4, 0x1 ;  /* 0x0000000418048211 */ /* 0x000fc600078208ff */
[----:B------:R4:W-:Y:S01]  /*2ee0*/  @!P0 LDGSTS.E.BYPASS.LTC128B.128 [R68+0xe080], [R6.64], !P5 ;  /* 0x0e08000006448fae */ /* 0x0009e2000e901d46 */
[----:B------:R-:W-:-:S05]  /*2ef0*/  @!P0 LEA.HI.X R5, R24, R5, R26, 0x1, P1 ;  /* 0x0000000518058211 */ /* 0x000fca00008f0c1a */
[----:B------:R5:W-:Y:S01]  /*2f00*/  @!P0 LDGSTS.E.BYPASS.LTC128B.128 [R68+0x12080], [R4.64], !P6 ;  /* 0x1208000004448fae */ /* 0x000be2000f101d46 */
[----:B----4-:R-:W-:Y:S02]  /*2f10*/  IADD3 R6, R17, 0x60, RZ ;  /* 0x0000006011067810 */ /* 0x010fe40007ffe0ff */
[----:B------:R-:W-:Y:S02]  /*2f20*/  SHF.R.S32.HI R17, RZ, 0x1f, R65 ;  /* 0x0000001fff117819 */ /* 0x000fe40000011441 */
[----:B------:R-:W-:Y:S02]  /*2f30*/  ISETP.GE.AND P1, PT, R6, R18, PT ;  /* 0x000000120600720c */ /* 0x000fe40003f26270 */
[----:B-----5:R-:W-:Y:S02]  /*2f40*/  SHF.R.S32.HI R5, RZ, 0x1f, R23 ;  /* 0x0000001fff057819 */ /* 0x020fe40000011417 */
[----:B------:R-:W-:-:S04]  /*2f50*/  IADD3 R4, P0, R69, R23, RZ ;  /* 0x0000001745047210 */ /* 0x000fc80007f1e0ff */
[----:B------:R-:W-:Y:S01]  /*2f60*/  LEA.HI.X.SX32 R5, R69, R5, 0x1, P0 ;  /* 0x0000000545057211 */ /* 0x000fe200000f0eff */
[----:B---3--:R-:W-:-:S04]  /*2f70*/  IMAD.WIDE.U32 R10, R4, c[0x0][0x1e0], R2 ;  /* 0x00007800040a7a25 */ /* 0x008fc800078e0002 */
[CC--:B------:R-:W-:Y:S01]  /*2f80*/  @!P1 LEA R6, P0, R2.reuse, R16.reuse, 0x1 ;  /* 0x0000001002069211 */ /* 0x0c0fe200078008ff */
[C---:B-1----:R-:W-:Y:S02]  /*2f90*/  IMAD R8, R5.reuse, c[0x0][0x1e0], RZ ;  /* 0x0000780005087a24 */ /* 0x042fe400078e02ff */
[----:B------:R-:W-:Y:S01]  /*2fa0*/  IMAD R5, R5, c[0x0][0x208], RZ ;  /* 0x0000820005057a24 */ /* 0x000fe200078e02ff */
[--C-:B--2---:R-:W-:Y:S01]  /*2fb0*/  @!P1 LEA.HI.X R7, R2, R15, R3.reuse, 0x1, P0 ;  /* 0x0000000f02079211 */ /* 0x104fe200000f0c03 */
[----:B------:R-:W-:Y:S01]  /*2fc0*/  IMAD R9, R4, c[0x0][0x1e4], R8 ;  /* 0x0000790004097a24 */ /* 0x000fe200078e0208 */
[----:B------:R-:W-:Y:S01]  /*2fd0*/  @!P1 LEA R8, P0, R0, R16, 0x1 ;  /* 0x0000001000089211 */ /* 0x000fe200078008ff */
[C---:B------:R-:W-:Y:S02]  /*2fe0*/  IMAD.WIDE.U32 R12, R4.reuse, c[0x0][0x208], R2 ;  /* 0x00008200040c7a25 */ /* 0x040fe400078e0002 */
[----:B------:R1:W-:Y:S02]  /*2ff0*/  @!P1 LDGSTS.E.BYPASS.LTC128B.128 [R68+0x7080], [R6.64], !P4 ;  /* 0x0708000006449fae */ /* 0x0003e4000e101d46 */
[----:B------:R-:W-:-:S02]  /*3000*/  IMAD R3, R4, c[0x0][0x20c], R5 ;  /* 0x0000830004037a24 */ /* 0x000fc400078e0205 */
[----:B------:R-:W-:Y:S02]  /*3010*/  IMAD.MOV.U32 R4, RZ, RZ, R12 ;  /* 0x000000ffff047224 */ /* 0x000fe400078e000c */
[----:B------:R-:W-:Y:S01]  /*3020*/  IMAD.IADD R5, R13, 0x1, R3 ;  /* 0x000000010d057824 */ /* 0x000fe200078e0203 */
[----:B------:R-:W-:Y:S01]  /*3030*/  IMNMX R3, R64, 0x30, PT ;  /* 0x0000003040037817 */ /* 0x000fe20003800200 */
[----:B------:R-:W-:-:S04]  /*3040*/  IMAD.WIDE.U32 R12, R65, c[0x0][0x1e0], RZ ;  /* 0x00007800410c7a25 */ /* 0x000fc800078e00ff */
[----:B------:R-:W-:Y:S02]  /*3050*/  IMAD.IADD R3, R3, 0x1, -R69 ;  /* 0x0000000103037824 */ /* 0x000fe400078e0a45 */
[----:B------:R-:W-:-:S03]  /*3060*/  IMAD.WIDE.U32 R4, R29, c[0x0][0x210], R4 ;  /* 0x000084001d047a25 */ /* 0x000fc600078e0004 */
[----:B------:R-:W-:Y:S01]  /*3070*/  ISETP.GE.AND P2, PT, R3, 0x21, PT ;  /* 0x000000210300780c */ /* 0x000fe20003f46270 */
[----:B------:R-:W-:Y:S02]  /*3080*/  IMAD R5, R29, c[0x0][0x214], R5 ;  /* 0x000085001d057a24 */ /* 0x000fe400078e0205 */
[----:B-1----:R-:W-:Y:S01]  /*3090*/  IMAD.IADD R7, R11, 0x1, R9 ;  /* 0x000000010b077824 */ /* 0x002fe200078e0209 */
[----:B------:R-:W-:Y:S01]  /*30a0*/  @!P1 LEA.HI.X R9, R0, R15, R19, 0x1, P0 ;  /* 0x0000000f00099211 */ /* 0x000fe200000f0c13 */
[----:B------:R-:W-:Y:S02]  /*30b0*/  IMAD.MOV.U32 R6, RZ, RZ, R10 ;  /* 0x000000ffff067224 */ /* 0x000fe400078e000a */
[----:B------:R-:W-:Y:S02]  /*30c0*/  IMAD R11, R17, c[0x0][0x1e0], RZ ;  /* 0x00007800110b7a24 */ /* 0x000fe400078e02ff */
[----:B------:R1:W-:Y:S01]  /*30d0*/  @!P1 LDGSTS.E.BYPASS.LTC128B.128 [R68+0xb080], [R8.64], !P3 ;  /* 0x0b08000008449fae */ /* 0x0003e2000d901d46 */
[----:B------:R-:W-:Y:S01]  /*30e0*/  IMAD.WIDE.U32 R6, R29, c[0x0][0x1e8], R6 ;  /* 0x00007a001d067a25 */ /* 0x000fe200078e0006 */
[----:B------:R-:W-:-:S03]  /*30f0*/  ISETP.GE.AND P3, PT, R3, 0x1, PT ;  /* 0x000000010300780c */ /* 0x000fc60003f66270 */
[----:B------:R-:W-:Y:S02]  /*3100*/  IMAD R7, R29, c[0x0][0x1ec], R7 ;  /* 0x00007b001d077a24 */ /* 0x000fe400078e0207 */
[----:B------:R-:W-:Y:S02]  /*3110*/  IMAD R3, R20, c[0x0][0x1f0], RZ ;  /* 0x00007c0014037a24 */ /* 0x000fe400078e02ff */
[----:B------:R-:W-:-:S04]  /*3120*/  IMAD.WIDE.U32 R72, R21, c[0x0][0x1f0], R6 ;  /* 0x00007c0015487a25 */ /* 0x000fc800078e0006 */
[C---:B------:R-:W-:Y:S01]  /*3130*/  IMAD R6, R21.reuse, c[0x0][0x1f4], R3 ;  /* 0x00007d0015067a24 */ /* 0x040fe200078e0203 */
[----:B------:R-:W-:Y:S01]  /*3140*/  STL.64 [R1+0x50], R72 ;  /* 0x0000504801007387 */ /* 0x000fe20000100a00 */
[----:B------:R-:W-:-:S04]  /*3150*/  IMAD.WIDE.U32 R28, R21, c[0x0][0x218], R4 ;  /* 0x00008600151c7a25 */ /* 0x000fc800078e0004 */
[----:B------:R-:W-:Y:S02]  /*3160*/  IMAD.IADD R71, R73, 0x1, R6 ;  /* 0x0000000149477824 */ /* 0x000fe400078e0206 */
[----:B------:R-:W-:Y:S02]  /*3170*/  IMAD.MOV.U32 R70, RZ, RZ, R72 ;  /* 0x000000ffff467224 */ /* 0x000fe400078e0048 */
[----:B------:R-:W-:Y:S02]  /*3180*/  IMAD R11, R65, c[0x0][0x1e4], R11 ;  /* 0x00007900410b7a24 */ /* 0x000fe400078e020b */
[----:B------:R-:W-:Y:S01]  /*3190*/  IMAD.WIDE.U32 R6, R12, 0x30, R70 ;  /* 0x000000300c067825 */ /* 0x000fe200078e0046 */
[----:B------:R-:W-:Y:S01]  /*31a0*/  STL.64 [R1+0x38], R70 ;  /* 0x0000384601007387 */ /* 0x000fe20000100a00 */
[-C--:B-1----:R-:W-:Y:S02]  /*31b0*/  @!P1 LEA R8, P0, R25, R16.reuse, 0x1 ;  /* 0x0000001019089211 */ /* 0x082fe400078008ff */
[----:B------:R-:W-:Y:S01]  /*31c0*/  IMAD.IADD R3, R13, 0x1, R11 ;  /* 0x000000010d037824 */ /* 0x000fe200078e020b */
[----:B------:R-:W-:Y:S01]  /*31d0*/  STL.64 [R1+0x58], R28 ;  /* 0x0000581c01007387 */ /* 0x000fe20000100a00 */
[----:B------:R-:W-:Y:S01]  /*31e0*/  @!P1 LEA.HI.X R9, R25, R15, R22, 0x1, P0 ;  /* 0x0000000f19099211 */ /* 0x000fe200000f0c16 */
[----:B------:R-:W-:Y:S01]  /*31f0*/  IMAD.MOV.U32 R22, RZ, RZ, R28 ;  /* 0x000000ffff167224 */ /* 0x000fe200078e001c */
[----:B------:R-:W-:Y:S01]  /*3200*/  @!P1 LEA R10, P0, R24, R16, 0x1 ;  /* 0x00000010180a9211 */ /* 0x000fe200078008ff */
[----:B------:R-:W-:-:S02]  /*3210*/  IMAD R12, R17, c[0x0][0x208], RZ ;  /* 0x00008200110c7a24 */ /* 0x000fc400078e02ff */
[----:B------:R1:W-:Y:S01]  /*3220*/  @!P1 LDGSTS.E.BYPASS.LTC128B.128 [R68+0xf080], [R8.64], !P5 ;  /* 0x0f08000008449fae */ /* 0x0003e2000e901d46 */
[----:B------:R-:W-:Y:S01]  /*3230*/  @!P1 LEA.HI.X R11, R24, R15, R26, 0x1, P0 ;  /* 0x0000000f180b9211 */ /* 0x000fe200000f0c1a */
[----:B------:R-:W-:Y:S01]  /*3240*/  IMAD R3, R3, 0x30, RZ ;  /* 0x0000003003037824 */ /* 0x000fe200078e02ff */
[----:B------:R-:W-:Y:S01]  /*3250*/  @P3 LEA R4, P0, R6, c[0x0][0x1c8], 0x1 ;  /* 0x0000720006043a11 */ /* 0x000fe200078008ff */
[----:B------:R-:W-:Y:S02]  /*3260*/  IMAD.MOV.U32 R13, RZ, RZ, 0x20 ;  /* 0x00000020ff0d7424 */ /* 0x000fe400078e00ff */
[----:B------:R-:W-:Y:S01]  /*3270*/  IMAD.IADD R3, R7, 0x1, R3 ;  /* 0x0000000107037824 */ /* 0x000fe200078e0203 */
[----:B------:R2:W-:Y:S01]  /*3280*/  @!P1 LDGSTS.E.BYPASS.LTC128B.128 [R68+0x13080], [R10.64], !P6 ;  /* 0x130800000a449fae */ /* 0x0005e2000f101d46 */
[----:B------:R-:W-:-:S04]  /*3290*/  IMAD.WIDE.U32 R18, R13, c[0x0][0x1e0], RZ ;  /* 0x000078000d127a25 */ /* 0x000fc800078e00ff */
[----:B------:R-:W-:Y:S02]  /*32a0*/  IMAD R12, R65, c[0x0][0x20c], R12 ;  /* 0x00008300410c7a24 */ /* 0x000fe400078e020c */
[----:B-1----:R-:W-:Y:S01]  /*32b0*/  IMAD R8, R20, c[0x0][0x218], RZ ;  /* 0x0000860014087a24 */ /* 0x002fe200078e02ff */
[----:B------:R-:W-:Y:S01]  /*32c0*/  LOP3.LUT R74, R74, 0xfffffbff, RZ, 0xc0, !PT ;  /* 0xfffffbff4a4a7812 */ /* 0x000fe200078ec0ff */
[----:B------:R-:W-:Y:S01]  /*32d0*/  IMAD R13, R13, c[0x0][0x1e4], RZ ;  /* 0x000079000d0d7a24 */ /* 0x000fe200078e02ff */
[----:B------:R-:W-:Y:S01]  /*32e0*/  ISETP.GE.AND P4, PT, R2, c[0x0][0x1d4], PT ;  /* 0x0000750002007a0c */ /* 0x000fe20003f86270 */
[----:B------:R-:W-:Y:S01]  /*32f0*/  IMAD R5, R21, c[0x0][0x21c], R8 ;  /* 0x0000870015057a24 */ /* 0x000fe200078e0208 */
[----:B------:R-:W-:Y:S01]  /*3300*/  ISETP.GE.AND P1, PT, R0, c[0x0][0x1d4], PT ;  /* 0x0000750000007a0c */ /* 0x000fe20003f26270 */
[----:B------:R-:W-:Y:S01]  /*3310*/  IMAD.WIDE.U32 R8, R65, c[0x0][0x208], RZ ;  /* 0x0000820041087a25 */ /* 0x000fe200078e00ff */
[----:B------:R-:W-:Y:S01]  /*3320*/  ISETP.GE.AND P6, PT, R25, c[0x0][0x1d4], PT ;  /* 0x0000750019007a0c */ /* 0x000fe20003fc6270 */
[----:B------:R-:W0:Y:S02]  /*3330*/  LDGDEPBAR ;  /* 0x00000000000079af */ /* 0x000e240000000000 */
[----:B------:R-:W-:Y:S01]  /*3340*/  IMAD.IADD R23, R29, 0x1, R5 ;  /* 0x000000011d177824 */ /* 0x000fe200078e0205 */
[----:B------:R-:W-:-:S02]  /*3350*/  @P3 LEA.HI.X R5, R6, c[0x0][0x1cc], R3, 0x1, P0 ;  /* 0x0000730006053a11 */ /* 0x000fc400000f0c03 */
[----:B------:R-:W-:Y:S01]  /*3360*/  @P2 IADD3 R7, P0, R6, R18, RZ ;  /* 0x0000001206072210 */ /* 0x000fe20007f1e0ff */
[----:B------:R-:W-:Y:S01]  /*3370*/  IMAD.IADD R6, R9, 0x1, R12 ;  /* 0x0000000109067824 */ /* 0x000fe200078e020c */
[----:B------:R1:W-:Y:S01]  /*3380*/  STL.64 [R1+0x48], R22 ;  /* 0x0000481601007387 */ /* 0x0003e20000100a00 */
[----:B------:R-:W-:-:S03]  /*3390*/  IMAD.WIDE.U32 R8, R8, 0x30, R22 ;  /* 0x0000003008087825 */ /* 0x000fc600078e0016 */
[----:B------:R-:W3:Y:S04]  /*33a0*/  LDL R17, [R1+0x8] ;  /* 0x0000080001117983 */ /* 0x000ee80000100800 */
[----:B------:R-:W4:Y:S04]  /*33b0*/  LDL R16, [R1+0x10] ;  /* 0x0000100001107983 */ /* 0x000f280000100800 */
[----:B------:R-:W5:Y:S01]  /*33c0*/  LDL R15, [R1+0xc] ;  /* 0x00000c00010f7983 */ /* 0x000f620000100800 */
[----:B------:R-:W-:Y:S01]  /*33d0*/  @P2 IADD3.X R12, R3, R19, R13, P0, !PT ;  /* 0x00000013030c2210 */ /* 0x000fe200007fe40d */
[----:B------:R-:W-:Y:S01]  /*33e0*/  IMAD R3, R6, 0x30, RZ ;  /* 0x0000003006037824 */ /* 0x000fe200078e02ff */
[----:B------:R-:W-:Y:S01]  /*33f0*/  @P2 LEA R6, P0, R7, c[0x0][0x1c8], 0x1 ;  /* 0x0000720007062a11 */ /* 0x000fe200078008ff */
[----:B------:R2:W-:Y:S01]  /*3400*/  @P3 LDGSTS.E.BYPASS.LTC128B.128 [R68+0x14080], [R4.64], !P4 ;  /* 0x1408000004443fae */ /* 0x0005e2000e101d46 */
[----:B------:R-:W-:Y:S01]  /*3410*/  SEL R2, RZ, 0xffffffff, P1 ;  /* 0xffffffffff027807 */ /* 0x000fe20000800000 */
[----:B------:R-:W-:Y:S01]  /*3420*/  IMAD.IADD R3, R9, 0x1, R3 ;  /* 0x0000000109037824 */ /* 0x000fe200078e0203 */
[----:B------:R-:W-:Y:S01]  /*3430*/  @P2 LEA.HI.X R7, R7, c[0x0][0x1cc], R12, 0x1, P0 ;  /* 0x0000730007072a11 */ /* 0x000fe200000f0c0c */
[----:B------:R2:W-:Y:S01]  /*3440*/  @P3 LDGSTS.E.BYPASS.LTC128B.128 [R68+0x15880], [R4.64+0x80], !P1 ;  /* 0x1588008004443fae */ /* 0x0005e2000c901d46 */
[----:B------:R-:W-:Y:S01]  /*3450*/  LEA R12, P0, R8, c[0x0][0x1f8], 0x1 ;  /* 0x00007e00080c7a11 */ /* 0x000fe200078008ff */
[----:B------:R-:W-:Y:S01]  /*3460*/  IMAD.SHL.U32 R2, R2, 0x2, RZ ;  /* 0x0000000202027824 */ /* 0x000fe200078e00ff */
[----:B------:R-:W-:Y:S01]  /*3470*/  IADD3 R242, R135, 0x20, RZ ;  /* 0x0000002087f27810 */ /* 0x000fe20007ffe0ff */
[----:B------:R2:W-:Y:S01]  /*3480*/  @P3 LDGSTS.E.BYPASS.LTC128B.128 [R68+0x17080], [R4.64+0x100], !P6 ;  /* 0x1708010004443fae */ /* 0x0005e2000f101d46 */
[----:B------:R-:W-:Y:S01]  /*3490*/  LEA.HI.X R13, R8, c[0x0][0x1fc], R3, 0x1, P0 ;  /* 0x00007f00080d7a11 */ /* 0x000fe200000f0c03 */
[----:B------:R-:W-:Y:S01]  /*34a0*/  IMAD.MOV.U32 R0, RZ, RZ, 0x40 ;  /* 0x00000040ff007424 */ /* 0x000fe200078e00ff */
[----:B------:R-:W-:Y:S01]  /*34b0*/  BSSY B0, `(.L_x_409) ;  /* 0x000011d000007945 */ /* 0x000fe20003800000 */
[----:B-1----:R-:W1:Y:S04]  /*34c0*/  S2R R22, SR_TID.X ;  /* 0x0000000000167919 */ /* 0x002e680000002100 */
[----:B------:R-:W2:Y:S01]  /*34d0*/  S2R R21, SR_TID.X ;  /* 0x0000000000157919 */ /* 0x000ea20000002100 */
[----:B-1----:R-:W-:-:S02]  /*34e0*/  ISETP.GT.AND P5, PT, R22, 0x7f, PT ;  /* 0x0000007f1600780c */ /* 0x002fc40003fa4270 */
[----:B--2---:R-:W-:-:S04]  /*34f0*/  SHF.R.S32.HI R20, RZ, 0x1f, R21 ;  /* 0x0000001fff147819 */ /* 0x004fc80000011415 */
[----:B------:R-:W-:-:S04]  /*3500*/  LEA.HI R20, R20, R21, RZ, 0x5 ;  /* 0x0000001514147211 */ /* 0x000fc800078f28ff */
[----:B------:R-:W-:-:S03]  /*3510*/  SHF.R.S32.HI R20, RZ, 0x5, R20 ;  /* 0x00000005ff147819 */ /* 0x000fc60000011414 */
[----:B------:R-:W-:Y:S01]  /*3520*/  @!P5 IMAD.MOV.U32 R3, RZ, RZ, c[0x0][0x208] ;  /* 0x00008200ff03d624 */ /* 0x000fe200078e00ff */
[----:B------:R-:W-:Y:S01]  /*3530*/  @P5 LOP3.LUT R74, R74, 0x400, RZ, 0xfc, !PT ;  /* 0x000004004a4a5812 */ /* 0x000fe200078efcff */
[----:B------:R-:W-:Y:S02]  /*3540*/  @!P5 IMAD.MOV.U32 R8, RZ, RZ, c[0x0][0x20c] ;  /* 0x00008300ff08d624 */ /* 0x000fe400078e00ff */
[----:B------:R-:W-:Y:S01]  /*3550*/  IMAD R20, R20, 0x800, R238 ;  /* 0x0000080014147824 */ /* 0x000fe200078e02ee */
[C---:B------:R-:W-:Y:S02]  /*3560*/  @!P5 LEA R10, P0, R3.reuse, R12, 0x6 ;  /* 0x0000000c030ad211 */ /* 0x040fe400078030ff */
[----:B------:R-:W-:Y:S02]  /*3570*/  LOP3.LUT R74, R74, 0xfffffdff, RZ, 0xc0, !PT ;  /* 0xfffffdff4a4a7812 */ /* 0x000fe400078ec0ff */
[----:B------:R-:W-:Y:S02]  /*3580*/  @!P5 LEA.HI.X R11, R3, R13, R8, 0x6, P0 ;  /* 0x0000000d030bd211 */ /* 0x000fe400000f3408 */
[----:B------:R-:W-:-:S02]  /*3590*/  ISETP.GE.AND P5, PT, R24, c[0x0][0x1d4], PT ;  /* 0x0000750018007a0c */ /* 0x000fc40003fa6270 */
[----:B------:R-:W-:Y:S02]  /*35a0*/  LOP3.LUT P0, RZ, R27, 0x2, RZ, 0xc0, !PT ;  /* 0x000000021bff7812 */ /* 0x000fe4000780c0ff */
[----:B------:R-:W-:Y:S02]  /*35b0*/  SEL R3, RZ, 0x1, P4 ;  /* 0x00000001ff037807 */ /* 0x000fe40002000000 */
[----:B------:R-:W-:-:S04]  /*35c0*/  @P4 LOP3.LUT R74, R74, 0x200, RZ, 0xfc, !PT ;  /* 0x000002004a4a4812 */ /* 0x000fc800078efcff */
[----:B------:R-:W-:-:S03]  /*35d0*/  LOP3.LUT R74, R74, 0xfffffeff, RZ, 0xc0, !PT ;  /* 0xfffffeff4a4a7812 */ /* 0x000fc600078ec0ff */
[----:B------:R1:W-:Y:S01]  /*35e0*/  @P3 LDGSTS.E.BYPASS.LTC128B.128 [R68+0x18880], [R4.64+0x180], !P5 ;  /* 0x1888018004443fae */ /* 0x0003e2000e901d46 */
[----:B------:R-:W-:Y:S02]  /*35f0*/  @P1 LOP3.LUT R74, R74, 0x100, RZ, 0xfc, !PT ;  /* 0x000001004a4a1812 */ /* 0x000fe400078efcff */
[----:B------:R-:W-:Y:S01]  /*3600*/  @P0 IADD3 R242, R135, -0x20, RZ ;  /* 0xffffffe087f20810 */ /* 0x000fe20007ffe0ff */
[----:B------:R2:W-:Y:S01]  /*3610*/  @P2 LDGSTS.E.BYPASS.LTC128B.128 [R68+0x15080], [R6.64], !P4 ;  /* 0x1508000006442fae */ /* 0x0005e2000e101d46 */
[----:B------:R-:W-:Y:S02]  /*3620*/  LOP3.LUT P0, RZ, R27, 0x4, RZ, 0xc0, !PT ;  /* 0x000000041bff7812 */ /* 0x000fe4000780c0ff */
[----:B------:R-:W-:Y:S01]  /*3630*/  LOP3.LUT R74, R74, 0xffffff7f, RZ, 0xc0, !PT ;  /* 0xffffff7f4a4a7812 */ /* 0x000fe200078ec0ff */
[----:B------:R2:W-:Y:S01]  /*3640*/  @P2 LDGSTS.E.BYPASS.LTC128B.128 [R68+0x16880], [R6.64+0x80], !P1 ;  /* 0x1688008006442fae */ /* 0x0005e2000c901d46 */
[----:B------:R-:W-:Y:S02]  /*3650*/  SEL R0, R0, 0xffffffc0, !P0 ;  /* 0xffffffc000007807 */ /* 0x000fe40004000000 */
[----:B------:R-:W-:Y:S01]  /*3660*/  @P6 LOP3.LUT R74, R74, 0x80, RZ, 0xfc, !PT ;  /* 0x000000804a4a6812 */ /* 0x000fe200078efcff */
[----:B------:R2:W-:Y:S01]  /*3670*/  @P2 LDGSTS.E.BYPASS.LTC128B.128 [R68+0x18080], [R6.64+0x100], !P6 ;  /* 0x1808010006442fae */ /* 0x0005e2000f101d46 */
[----:B------:R-:W-:Y:S01]  /*3680*/  IADD3 R252, R242, 0x800, RZ ;  /* 0x00000800f2fc7810 */ /* 0x000fe20007ffe0ff */
[--C-:B------:R-:W-:Y:S01]  /*3690*/  IMAD.IADD R237, R135, 0x1, R0.reuse ;  /* 0x0000000187ed7824 */ /* 0x100fe200078e0200 */
[----:B------:R-:W-:Y:S01]  /*36a0*/  LOP3.LUT R74, R74, 0xffffffbf, RZ, 0xc0, !PT ;  /* 0xffffffbf4a4a7812 */ /* 0x000fe200078ec0ff */
[----:B------:R2:W-:Y:S01]  /*36b0*/  @P2 LDGSTS.E.BYPASS.LTC128B.128 [R68+0x19880], [R6.64+0x180], !P5 ;  /* 0x1988018006442fae */ /* 0x0005e2000e901d46 */
[C---:B------:R-:W-:Y:S01]  /*36c0*/  IMAD.IADD R236, R242.reuse, 0x1, R0 ;  /* 0x00000001f2ec7824 */ /* 0x040fe200078e0200 */
[----:B------:R-:W-:-:S02]  /*36d0*/  IADD3 R0, R242, 0x1000, RZ ;  /* 0x00001000f2007810 */ /* 0x000fc40007ffe0ff */
[----:B------:R-:W0:Y:S01]  /*36e0*/  LDGDEPBAR ;  /* 0x00000000000079af */ /* 0x000e220000000000 */
[----:B------:R-:W-:Y:S02]  /*36f0*/  @P5 LOP3.LUT R74, R74, 0x40, RZ, 0xfc, !PT ;  /* 0x000000404a4a5812 */ /* 0x000fe400078efcff */
[C---:B------:R-:W-:Y:S02]  /*3700*/  IADD3 R251, R242.reuse, 0x4800, RZ ;  /* 0x00004800f2fb7810 */ /* 0x040fe40007ffe0ff */
[----:B------:R-:W-:Y:S01]  /*3710*/  IADD3 R250, R242, 0x5800, RZ ;  /* 0x00005800f2fa7810 */ /* 0x000fe20007ffe0ff */
[----:B------:R-:W-:Y:S01]  /*3720*/  STL [R1+0x14], R74 ;  /* 0x0000144a01007387 */ /* 0x000fe20000100800 */
[----:B-1----:R-:W-:Y:S02]  /*3730*/  LOP3.LUT R4, R2, 0x2, R3, 0xe2, !PT ;  /* 0x0000000202047812 */ /* 0x002fe400078ee203 */
[----:B------:R-:W-:Y:S01]  /*3740*/  SEL R3, RZ, 0x4, P6 ;  /* 0x00000004ff037807 */ /* 0x000fe20003000000 */
[----:B------:R-:W-:Y:S01]  /*3750*/  STL [R1], R0 ;  /* 0x0000000001007387 */ /* 0x000fe20000100800 */
[----:B------:R-:W-:-:S02]  /*3760*/  SEL R2, RZ, 0x8, P5 ;  /* 0x00000008ff027807 */ /* 0x000fc40002800000 */
[----:B------:R-:W-:Y:S02]  /*3770*/  IADD3 R249, R242, 0x5000, RZ ;  /* 0x00005000f2f97810 */ /* 0x000fe40007ffe0ff */
[----:B------:R-:W-:Y:S02]  /*3780*/  LOP3.LUT R3, R2, R4, R3, 0xfe, !PT ;  /* 0x0000000402037212 */ /* 0x000fe400078efe03 */
[----:B------:R-:W-:Y:S02]  /*3790*/  IADD3 R2, R14, R122, -R69 ;  /* 0x0000007a0e027210 */ /* 0x000fe40007ffe845 */
[C---:B------:R-:W-:Y:S02]  /*37a0*/  LOP3.LUT P3, RZ, R3.reuse, 0x1, RZ, 0xc0, !PT ;  /* 0x0000000103ff7812 */ /* 0x040fe4000786c0ff */
[----:B------:R-:W-:Y:S02]  /*37b0*/  LOP3.LUT P2, RZ, R3, 0x2, RZ, 0xc0, !PT ;  /* 0x0000000203ff7812 */ /* 0x000fe4000784c0ff */
[----:B------:R-:W-:Y:S01]  /*37c0*/  ISETP.LT.OR P0, PT, R2, 0x1, !P3 ;  /* 0x000000010200780c */ /* 0x000fe20005f01670 */
[----:B------:R-:W-:-:S04]  /*37d0*/  DEPBAR.LE SB0, 0x1 ;  /* 0x000080400000791a */ /* 0x000fc80000000000 */
[----:B------:R-:W-:Y:S01]  /*37e0*/  BAR.SYNC.DEFER_BLOCKING 0x0 ;  /* 0x0000000000007b1d */ /* 0x000fe20000010000 */
[----:B------:R-:W-:Y:S02]  /*37f0*/  LOP3.LUT P1, RZ, R3, 0x4, RZ, 0xc0, !PT ;  /* 0x0000000403ff7812 */ /* 0x000fe4000782c0ff */
[C---:B------:R-:W-:Y:S02]  /*3800*/  IADD3 R248, R242.reuse, 0x3000, RZ ;  /* 0x00003000f2f87810 */ /* 0x040fe40007ffe0ff */
[C---:B------:R-:W-:Y:S02]  /*3810*/  IADD3 R247, R242.reuse, 0x4000, RZ ;  /* 0x00004000f2f77810 */ /* 0x040fe40007ffe0ff */
[C---:B------:R-:W-:Y:S02]  /*3820*/  IADD3 R246, R242.reuse, 0x3800, RZ ;  /* 0x00003800f2f67810 */ /* 0x040fe40007ffe0ff */
[C---:B------:R-:W-:Y:S02]  /*3830*/  IADD3 R245, R242.reuse, 0x1800, RZ ;  /* 0x00001800f2f57810 */ /* 0x040fe40007ffe0ff */
[----:B------:R-:W-:-:S02]  /*3840*/  IADD3 R244, R242, 0x2800, RZ ;  /* 0x00002800f2f47810 */ /* 0x000fc40007ffe0ff */
[----:B------:R-:W-:Y:S01]  /*3850*/  IADD3 R243, R242, 0x2000, RZ ;  /* 0x00002000f2f37810 */ /* 0x000fe20007ffe0ff */
[----:B------:R-:W-:Y:S04]  /*3860*/  LDSM.16.M88.4 R160, [R20] ;  /* 0x0000000014a0783b */ /* 0x000fe80000000200 */
[----:B------:R-:W-:Y:S04]  /*3870*/  LDSM.16.M88.4 R188, [R20+0x4000] ;  /* 0x0040000014bc783b */ /* 0x000fe80000000200 */
[----:B------:R-:W-:Y:S04]  /*3880*/  LDSM.16.M88.4 R204, [R20+0x8000] ;  /* 0x0080000014cc783b */ /* 0x000fe80000000200 */
[----:B------:R-:W-:Y:S04]  /*3890*/  LDSM.16.M88.4 R220, [R20+0xc000] ;  /* 0x00c0000014dc783b */ /* 0x000fe80000000200 */
[----:B---3--:R-:W-:Y:S04]  /*38a0*/  LDSM.16.M88.4 R164, [R17] ;  /* 0x0000000011a4783b */ /* 0x008fe80000000200 */
[----:B----4-:R-:W-:Y:S04]  /*38b0*/  LDSM.16.M88.4 R180, [R16] ;  /* 0x0000000010b4783b */ /* 0x010fe80000000200 */
[----:B-----5:R-:W-:Y:S04]  /*38c0*/  LDSM.16.M88.4 R184, [R15] ;  /* 0x000000000fb8783b */ /* 0x020fe80000000200 */
        /* <DEDUP_REMOVED lines=12> */
[----:B--2---:R-:W1:Y:S04]  /*3990*/  LDSM.16.M88.4 R4, [R135] ;  /* 0x000000008704783b */ /* 0x004e680000000200 */
[----:B------:R-:W-:Y:S04]  /*39a0*/  LDSM.16.M88.4 R24, [R135+0x800] ;  /* 0x000800008718783b */ /* 0x000fe80000000200 */
[----:B------:R-:W2:Y:S04]  /*39b0*/  LDSM.16.M88.4 R28, [R135+0x1000] ;  /* 0x00100000871c783b */ /* 0x000ea80000000200 */
[----:B------:R-:W3:Y:S04]  /*39c0*/  LDSM.16.M88.4 R36, [R242] ;  /* 0x00000000f224783b */ /* 0x000ee80000000200 */
[----:B------:R-:W-:Y:S04]  /*39d0*/  LDSM.16.M88.4 R44, [R242+0x800] ;  /* 0x00080000f22c783b */ /* 0x000fe80000000200 */
[----:B------:R-:W4:Y:S04]  /*39e0*/  LDSM.16.M88.4 R52, [R242+0x1000] ;  /* 0x00100000f234783b */ /* 0x000f280000000200 */
[----:B------:R-:W-:Y:S01]  /*39f0*/  @!PT LDS RZ, [RZ] ;  /* 0x00000000fffff984 */ /* 0x000fe20000000800 */
[----:B------:R-:W-:Y:S01]  /*3a00*/  @!PT LDS RZ, [RZ] ;  /* 0x00000000fffff984 */ /* 0x000fe20000000800 */
[----:B------:R-:W-:Y:S01]  /*3a10*/  @!PT LDS RZ, [RZ] ;  /* 0x00000000fffff984 */ /* 0x000fe20000000800 */
[----:B------:R2:W-:Y:S01]  /*3a20*/  LDGSTS.E.BYPASS.LTC128B.128 [R68+0x4080], [R12.64], !P0 ;  /* 0x040800000c447fae */ /* 0x0005e2000c101d46 */
[----:B------:R-:W-:-:S13]  /*3a30*/  ISETP.LT.OR P0, PT, R2, 0x1, !P2 ;  /* 0x000000010200780c */ /* 0x000fda0005701670 */
[----:B------:R3:W-:Y:S01]  /*3a40*/  LDGSTS.E.BYPASS.LTC128B.128 [R68+0x5880], [R12.64+0x80], !P0 ;  /* 0x058800800c447fae */ /* 0x0007e2000c101d46 */
[----:B------:R-:W-:Y:S01]  /*3a50*/  ISETP.LT.OR P0, PT, R2, 0x1, !P1 ;  /* 0x000000010200780c */ /* 0x000fe20004f01670 */
[C---:B-1----:R-:W-:Y:S08]  /*3a60*/  HMMA.16816.F32 R16, R160.reuse, R4, RZ ;  /* 0x00000004a010723c */ /* 0x042ff000000018ff */
[----:B------:R-:W-:Y:S04]  /*3a70*/  HMMA.16816.F32 R4, R160, R6, RZ ;  /* 0x00000006a004723c */ /* 0x000fe800000018ff */
[----:B------:R1:W-:Y:S01]  /*3a80*/  LDGSTS.E.BYPASS.LTC128B.128 [R68+0x7080], [R12.64+0x100], !P0 ;  /* 0x070801000c447fae */ /* 0x0003e2000c101d46 */
[----:B------:R-:W-:-:S03]  /*3a90*/  LOP3.LUT P0, RZ, R3, 0x8, RZ, 0xc0, !PT ;  /* 0x0000000803ff7812 */ /* 0x000fc6000780c0ff */
[----:B--2---:R-:W-:Y:S01]  /*3aa0*/  HMMA.16816.F32 R32, R160, R28, RZ ;  /* 0x0000001ca020723c */ /* 0x004fe200000018ff */
[----:B------:R-:W-:-:S07]  /*3ab0*/  ISETP.LT.OR P4, PT, R2, 0x1, !P0 ;  /* 0x000000010200780c */ /* 0x000fce0004781670 */
[----:B------:R-:W-:Y:S06]  /*3ac0*/  HMMA.16816.F32 R40, R160, R30, RZ ;  /* 0x0000001ea028723c */ /* 0x000fec00000018ff */
[----:B------:R1:W-:Y:S01]  /*3ad0*/  LDGSTS.E.BYPASS.LTC128B.128 [R68+0x8880], [R12.64+0x180], !P4 ;  /* 0x088801800c447fae */ /* 0x0003e2000e101d46 */
[----:B------:R-:W-:Y:S01]  /*3ae0*/  ISETP.GT.AND P4, PT, R22, 0x7f, PT ;  /* 0x0000007f1600780c */ /* 0x000fe20003f84270 */
[----:B---3--:R-:W-:Y:S08]  /*3af0*/  HMMA.16816.F32 R4, R164, R38, R4 ;  /* 0x00000026a404723c */ /* 0x008ff00000001804 */
[----:B------:R-:W-:Y:S04]  /*3b00*/  HMMA.16816.F32 R20, R160, R24, RZ ;  /* 0x00000018a014723c */ /* 0x000fe800000018ff */
[----:B------:R-:W-:-:S02]  /*3b10*/  @!P4 ISETP.LT.OR P3, PT, R2, 0x21, !P3 ;  /* 0x000000210200c80c */ /* 0x000fc40005f61670 */
[C---:B------:R-:W-:Y:S02]  /*3b20*/  @!P4 ISETP.LT.OR P2, PT, R2.reuse, 0x21, !P2 ;  /* 0x000000210200c80c */ /* 0x040fe40005741670 */
[C---:B------:R-:W-:Y:S01]  /*3b30*/  @!P4 ISETP.LT.OR P1, PT, R2.reuse, 0x21, !P1 ;  /* 0x000000210200c80c */ /* 0x040fe20004f21670 */
[----:B------:R-:W-:Y:S01]  /*3b40*/  HMMA.16816.F32 R24, R160, R26, RZ ;  /* 0x0000001aa018723c */ /* 0x000fe200000018ff */
[----:B------:R-:W-:-:S07]  /*3b50*/  @!P4 ISETP.LT.OR P0, PT, R2, 0x21, !P0 ;  /* 0x000000210200c80c */ /* 0x000fce0004701670 */
[----:B------:R2:W-:Y:S01]  /*3b60*/  @!P4 LDGSTS.E.BYPASS.LTC128B.128 [R68+0x5080], [R10.64], !P3 ;  /* 0x050800000a44cfae */ /* 0x0005e2000d901d46 */
[C---:B----4-:R-:W-:Y:S03]  /*3b70*/  HMMA.16816.F32 R28, R164.reuse, R52, R32 ;  /* 0x00000034a41c723c */ /* 0x050fe60000001820 */
[----:B------:R2:W-:Y:S04]  /*3b80*/  @!P4 LDGSTS.E.BYPASS.LTC128B.128 [R68+0x6880], [R10.64+0x80], !P2 ;  /* 0x068800800a44cfae */ /* 0x0005e8000d101d46 */
[----:B------:R2:W-:Y:S01]  /*3b90*/  @!P4 LDGSTS.E.BYPASS.LTC128B.128 [R68+0x8080], [R10.64+0x100], !P1 ;  /* 0x080801000a44cfae */ /* 0x0005e2000c901d46 */
[----:B------:R-:W-:Y:S03]  /*3ba0*/  HMMA.16816.F32 R32, R164, R54, R40 ;  /* 0x00000036a420723c */ /* 0x000fe60000001828 */
[----:B------:R2:W-:Y:S01]  /*3bb0*/  @!P4 LDGSTS.E.BYPASS.LTC128B.128 [R68+0x9880], [R10.64+0x180], !P0 ;  /* 0x098801800a44cfae */ /* 0x0005e2000c101d46 */
[----:B------:R-:W-:-:S03]  /*3bc0*/  ISETP.GT.AND P0, PT, R65, R75, PT ;  /* 0x0000004b4100720c */ /* 0x000fc60003f04270 */
[----:B------:R-:W3:Y:S04]  /*3bd0*/  LDSM.16.M88.4 R48, [R237] ;  /* 0x00000000ed30783b */ /* 0x000ee80000000200 */
[----:B------:R-:W4:Y:S04]  /*3be0*/  LDSM.16.M88.4 R56, [R237+0x800] ;  /* 0x00080000ed38783b */ /* 0x000f280000000200 */
[----:B------:R-:W5:Y:S04]  /*3bf0*/  LDSM.16.M88.4 R60, [R237+0x1000] ;  /* 0x00100000ed3c783b */ /* 0x000f680000000200 */
[----:B------:R-:W-:Y:S04]  /*3c00*/  LDSM.16.M88.4 R52, [R236+0x1000] ;  /* 0x00100000ec34783b */ /* 0x000fe80000000200 */
[----:B------:R-:W-:Y:S04]  /*3c10*/  LDSM.16.M88.4 R40, [R135+0x1800] ;  /* 0x001800008728783b */ /* 0x000fe80000000200 */
[----:B------:R-:W0:Y:S01]  /*3c20*/  LDGDEPBAR ;  /* 0x00000000000079af */ /* 0x000e220000000000 */
[C---:B--2---:R-:W-:Y:S03]  /*3c30*/  HMMA.16816.F32 R8, R164.reuse, R36, R16 ;  /* 0x00000024a408723c */ /* 0x044fe60000001810 */
[----:B------:R-:W2:Y:S05]  /*3c40*/  LDSM.16.M88.4 R36, [R236] ;  /* 0x00000000ec24783b */ /* 0x000eaa0000000200 */
[C---:B------:R-:W-:Y:S08]  /*3c50*/  HMMA.16816.F32 R16, R164.reuse, R44, R20 ;  /* 0x0000002ca410723c */ /* 0x040ff00000001814 */
[----:B------:R-:W-:Y:S01]  /*3c60*/  HMMA.16816.F32 R20, R164, R46, R24 ;  /* 0x0000002ea414723c */ /* 0x000fe20000001818 */
[----:B------:R-:W1:Y:S07]  /*3c70*/  LDSM.16.M88.4 R44, [R236+0x800] ;  /* 0x00080000ec2c783b */ /* 0x000e6e0000000200 */
[C---:B---3--:R-:W-:Y:S01]  /*3c80*/  HMMA.16816.F32 R24, R180.reuse, R48, R8 ;  /* 0x00000030b418723c */ /* 0x048fe20000001808 */
[----:B------:R-:W-:Y:S07]  /*3c90*/  LDSM.16.M88.4 R8, [R242+0x1800] ;  /* 0x00180000f208783b */ /* 0x000fee0000000200 */
[C---:B------:R-:W-:Y:S01]  /*3ca0*/  HMMA.16816.F32 R4, R180.reuse, R50, R4 ;  /* 0x00000032b404723c */ /* 0x040fe20000001804 */
[----:B------:R-:W3:Y:S07]  /*3cb0*/  LDSM.16.M88.4 R48, [R135+0x2000] ;  /* 0x002000008730783b */ /* 0x000eee0000000200 */
[C---:B----4-:R-:W-:Y:S08]  /*3cc0*/  HMMA.16816.F32 R16, R180.reuse, R56, R16 ;  /* 0x00000038b410723c */ /* 0x050ff00000001810 */
[C---:B------:R-:W-:Y:S01]  /*3cd0*/  HMMA.16816.F32 R20, R180.reuse, R58, R20 ;  /* 0x0000003ab414723c */ /* 0x040fe20000001814 */
[----:B------:R-:W4:Y:S07]  /*3ce0*/  LDSM.16.M88.4 R56, [R135+0x2800] ;  /* 0x002800008738783b */ /* 0x000f2e0000000200 */
[C---:B-----5:R-:W-:Y:S08]  /*3cf0*/  HMMA.16816.F32 R28, R180.reuse, R60, R28 ;  /* 0x0000003cb41c723c */ /* 0x060ff0000000181c */
[----:B------:R-:W-:Y:S01]  /*3d00*/  HMMA.16816.F32 R32, R180, R62, R32 ;  /* 0x0000003eb420723c */ /* 0x000fe20000001820 */
[----:B------:R-:W-:Y:S07]  /*3d10*/  LDSM.16.M88.4 R60, [R135+0x5800] ;  /* 0x00580000873c783b */ /* 0x000fee0000000200 */
[C---:B--2---:R-:W-:Y:S08]  /*3d20*/  HMMA.16816.F32 R24, R184.reuse, R36, R24 ;  /* 0x00000024b818723c */ /* 0x044ff00000001818 */
[C---:B------:R-:W-:Y:S01]  /*3d30*/  HMMA.16816.F32 R4, R184.reuse, R38, R4 ;  /* 0x00000026b804723c */ /* 0x040fe20000001804 */
[----:B------:R-:W-:Y:S07]  /*3d40*/  LDSM.16.M88.4 R36, [R237+0x1800] ;  /* 0x00180000ed24783b */ /* 0x000fee0000000200 */
[C---:B-1----:R-:W-:Y:S08]  /*3d50*/  HMMA.16816.F32 R16, R184.reuse, R44, R16 ;  /* 0x0000002cb810723c */ /* 0x042ff00000001810 */
[C---:B------:R-:W-:Y:S01]  /*3d60*/  HMMA.16816.F32 R20, R184.reuse, R46, R20 ;  /* 0x0000002eb814723c */ /* 0x040fe20000001814 */
[----:B------:R-:W1:Y:S07]  /*3d70*/  LDSM.16.M88.4 R44, [R242+0x2000] ;  /* 0x00200000f22c783b */ /* 0x000e6e0000000200 */
[C---:B------:R-:W-:Y:S08]  /*3d80*/  HMMA.16816.F32 R28, R184.reuse, R52, R28 ;  /* 0x00000034b81c723c */ /* 0x040ff0000000181c */
        /* <DEDUP_REMOVED lines=8> */
[C---:B----4-:R-:W-:Y:S08]  /*3e10*/  HMMA.16816.F32 R28, R188.reuse, R56, R28 ;  /* 0x00000038bc1c723c */ /* 0x050ff0000000181c */
[----:B------:R-:W-:Y:S01]  /*3e20*/  HMMA.16816.F32 R32, R188, R58, R32 ;  /* 0x0000003abc20723c */ /* 0x000fe20000001820 */
[----:B------:R-:W4:Y:S07]  /*3e30*/  LDSM.16.M88.4 R56, [R237+0x2800] ;  /* 0x00280000ed38783b */ /* 0x000f2e0000000200 */
[C---:B------:R-:W-:Y:S08]  /*3e40*/  HMMA.16816.F32 R24, R192.reuse, R8, R24 ;  /* 0x00000008c018723c */ /* 0x040ff00000001818 */
[C---:B------:R-:W-:Y:S01]  /*3e50*/  HMMA.16816.F32 R4, R192.reuse, R10, R4 ;  /* 0x0000000ac004723c */ /* 0x040fe20000001804 */
[----:B------:R-:W5:Y:S07]  /*3e60*/  LDSM.16.M88.4 R8, [R236+0x1800] ;  /* 0x00180000ec08783b */ /* 0x000f6e0000000200 */
[C---:B-1----:R-:W-:Y:S08]  /*3e70*/  HMMA.16816.F32 R16, R192.reuse, R44, R16 ;  /* 0x0000002cc010723c */ /* 0x042ff00000001810 */
[C---:B------:R-:W-:Y:S01]  /*3e80*/  HMMA.16816.F32 R20, R192.reuse, R46, R20 ;  /* 0x0000002ec014723c */ /* 0x040fe20000001814 */
[----:B------:R-:W-:Y:S07]  /*3e90*/  LDSM.16.M88.4 R44, [R135+0x3800] ;  /* 0x00380000872c783b */ /* 0x000fee0000000200 */
[C---:B--2---:R-:W-:Y:S08]  /*3ea0*/  HMMA.16816.F32 R28, R192.reuse, R52, R28 ;  /* 0x00000034c01c723c */ /* 0x044ff0000000181c */
[----:B------:R-:W-:Y:S01]  /*3eb0*/  HMMA.16816.F32 R32, R192, R54, R32 ;  /* 0x00000036c020723c */ /* 0x000fe20000001820 */
[----:B------:R-:W1:Y:S07]  /*3ec0*/  LDSM.16.M88.4 R52, [R236+0x2800] ;  /* 0x00280000ec34783b */ /* 0x000e6e0000000200 */
[C---:B------:R-:W-:Y:S08]  /*3ed0*/  HMMA.16816.F32 R24, R196.reuse, R36, R24 ;  /* 0x00000024c418723c */ /* 0x040ff00000001818 */
[C---:B------:R-:W-:Y:S01]  /*3ee0*/  HMMA.16816.F32 R4, R196.reuse, R38, R4 ;  /* 0x00000026c404723c */ /* 0x040fe20000001804 */
[----:B------:R-:W2:Y:S07]  /*3ef0*/  LDSM.16.M88.4 R36, [R135+0x3000] ;  /* 0x003000008724783b */ /* 0x000eae0000000200 */
[C---:B---3--:R-:W-:Y:S08]  /*3f00*/  HMMA.16816.F32 R16, R196.reuse, R48, R16 ;  /* 0x00000030c410723c */ /* 0x048ff00000001810 */
[C---:B------:R-:W-:Y:S01]  /*3f10*/  HMMA.16816.F32 R20, R196.reuse, R50, R20 ;  /* 0x00000032c414723c */ /* 0x040fe20000001814 */
[----:B------:R-:W3:Y:S07]  /*3f20*/  LDSM.16.M88.4 R48, [R135+0x4000] ;  /* 0x004000008730783b */ /* 0x000eee0000000200 */
[C---:B----4-:R-:W-:Y:S08]  /*3f30*/  HMMA.16816.F32 R28, R196.reuse, R56, R28 ;  /* 0x00000038c41c723c */ /* 0x050ff0000000181c */
[----:B------:R-:W-:Y:S01]  /*3f40*/  HMMA.16816.F32 R32, R196, R58, R32 ;  /* 0x0000003ac420723c */ /* 0x000fe20000001820 */
[----:B------:R-:W-:Y:S07]  /*3f50*/  LDSM.16.M88.4 R56, [R237+0x4000] ;  /* 0x00400000ed38783b */ /* 0x000fee0000000200 */
[C---:B-----5:R-:W-:Y:S08]  /*3f60*/  HMMA.16816.F32 R24, R200.reuse, R8, R24 ;  /* 0x00000008c818723c */ /* 0x060ff00000001818 */
        /* <DEDUP_REMOVED lines=11> */
[C---:B------:R-:W-:Y:S08]  /*4020*/  HMMA.16816.F32 R16, R204.reuse, R44, R16 ;  /* 0x0000002ccc10723c */ /* 0x040ff00000001810 */
[C---:B------:R-:W-:Y:S01]  /*4030*/  HMMA.16816.F32 R20, R204.reuse, R46, R20 ;  /* 0x0000002ecc14723c */ /* 0x040fe20000001814 */
[----:B------:R-:W-:Y:S07]  /*4040*/  LDSM.16.M88.4 R44, [R236+0x3800] ;  /* 0x00380000ec2c783b */ /* 0x000fee0000000200 */
[C---:B---3--:R-:W-:Y:S08]  /*4050*/  HMMA.16816.F32 R28, R204.reuse, R48, R28 ;  /* 0x00000030cc1c723c */ /* 0x048ff0000000181c */
[----:B------:R-:W-:Y:S01]  /*4060*/  HMMA.16816.F32 R32, R204, R50, R32 ;  /* 0x00000032cc20723c */ /* 0x000fe20000001820 */
[----:B------:R-:W3:Y:S07]  /*4070*/  LDSM.16.M88.4 R48, [R237+0x3800] ;  /* 0x00380000ed30783b */ /* 0x000eee0000000200 */
        /* <DEDUP_REMOVED lines=11> */
[----:B------:R-:W-:Y:S07]  /*4130*/  LDSM.16.M88.4 R36, [R242+0x4800] ;  /* 0x00480000f224783b */ /* 0x000fee0000000200 */
[C---:B---3--:R-:W-:Y:S08]  /*4140*/  HMMA.16816.F32 R16, R212.reuse, R48, R16 ;  /* 0x00000030d410723c */ /* 0x048ff00000001810 */
[C---:B------:R-:W-:Y:S01]  /*4150*/  HMMA.16816.F32 R20, R212.reuse, R50, R20 ;  /* 0x00000032d414723c */ /* 0x040fe20000001814 */
[----:B------:R-:W2:Y:S07]  /*4160*/  LDSM.16.M88.4 R48, [R135+0x5000] ;  /* 0x005000008730783b */ /* 0x000eae0000000200 */
[C---:B------:R-:W-:Y:S08]  /*4170*/  HMMA.16816.F32 R28, R212.reuse, R56, R28 ;  /* 0x00000038d41c723c */ /* 0x040ff0000000181c */
[----:B------:R-:W-:Y:S01]  /*4180*/  HMMA.16816.F32 R32, R212, R58, R32 ;  /* 0x0000003ad420723c */ /* 0x000fe20000001820 */
[----:B------:R-:W-:Y:S07]  /*4190*/  LDSM.16.M88.4 R56, [R242+0x5800] ;  /* 0x00580000f238783b */ /* 0x000fee0000000200 */
[C---:B----4-:R-:W-:Y:S08]  /*41a0*/  HMMA.16816.F32 R24, R216.reuse, R8, R24 ;  /* 0x00000008d818723c */ /* 0x050ff00000001818 */
[C---:B------:R-:W-:Y:S08]  /*41b0*/  HMMA.16816.F32 R8, R216.reuse, R10, R4 ;  /* 0x0000000ad808723c */ /* 0x040ff00000001804 */
[C---:B------:R-:W-:Y:S08]  /*41c0*/  HMMA.16816.F32 R4, R216.reuse, R44, R16 ;  /* 0x0000002cd804723c */ /* 0x040ff00000001810 */
[C---:B------:R-:W-:Y:S01]  /*41d0*/  HMMA.16816.F32 R20, R216.reuse, R46, R20 ;  /* 0x0000002ed814723c */ /* 0x040fe20000001814 */
[----:B------:R-:W3:Y:S07]  /*41e0*/  LDSM.16.M88.4 R44, [R242+0x5000] ;  /* 0x00500000f22c783b */ /* 0x000eee0000000200 */
[C---:B-1----:R-:W-:Y:S08]  /*41f0*/  HMMA.16816.F32 R28, R216.reuse, R52, R28 ;  /* 0x00000034d81c723c */ /* 0x042ff0000000181c */
[----:B------:R-:W-:Y:S01]  /*4200*/  HMMA.16816.F32 R32, R216, R54, R32 ;  /* 0x00000036d820723c */ /* 0x000fe20000001820 */
[----:B------:R-:W-:Y:S07]  /*4210*/  LDSM.16.M88.4 R52, [R237+0x5000] ;  /* 0x00500000ed34783b */ /* 0x000fee0000000200 */
[C---:B------:R-:W-:Y:S08]  /*4220*/  HMMA.16816.F32 R24, R220.reuse, R40, R24 ;  /* 0x00000028dc18723c */ /* 0x040ff00000001818 */
[C---:B------:R-:W-:Y:S01]  /*4230*/  HMMA.16816.F32 R16, R220.reuse, R42, R8 ;  /* 0x0000002adc10723c */ /* 0x040fe20000001808 */
[----:B------:R-:W-:Y:S07]  /*4240*/  LDSM.16.M88.4 R40, [R236+0x5000] ;  /* 0x00500000ec28783b */ /* 0x000fee0000000200 */
[C---:B--2---:R-:W-:Y:S08]  /*4250*/  HMMA.16816.F32 R8, R220.reuse, R48, R4 ;  /* 0x00000030dc08723c */ /* 0x044ff00000001804 */
        /* <DEDUP_REMOVED lines=9> */
[----:B------:R-:W-:Y:S01]  /*42f0*/  HMMA.16816.F32 R8, R224, R46, R4 ;  /* 0x0000002ee008723c */ /* 0x000fe20000001804 */
[----:B------:R-:W3:Y:S01]  /*4300*/  LDSM.16.M88.4 R44, [R236+0x4800] ;  /* 0x00480000ec2c783b */ /* 0x000ee20000000200 */
[----:B------:R-:W-:-:S06]  /*4310*/  DEPBAR.LE SB0, 0x0 ;  /* 0x000080000000791a */ /* 0x000fcc0000000000 */
[C---:B------:R-:W-:Y:S08]  /*4320*/  HMMA.16816.F32 R4, R224.reuse, R56, R28 ;  /* 0x00000038e004723c */ /* 0x040ff0000000181c */
[----:B------:R-:W-:Y:S08]  /*4330*/  HMMA.16816.F32 R32, R224, R58, R32 ;  /* 0x0000003ae020723c */ /* 0x000ff00000001820 */
[C---:B-1----:R-:W-:Y:S08]  /*4340*/  HMMA.16816.F32 R28, R228.reuse, R48, R24 ;  /* 0x00000030e41c723c */ /* 0x042ff00000001818 */
[C---:B------:R-:W-:Y:S08]  /*4350*/  HMMA.16816.F32 R24, R228.reuse, R50, R20 ;  /* 0x00000032e418723c */ /* 0x040ff00000001814 */
[C---:B------:R-:W-:Y:S08]  /*4360*/  HMMA.16816.F32 R20, R228.reuse, R52, R16 ;  /* 0x00000034e414723c */ /* 0x040ff00000001810 */
[C---:B------:R-:W-:Y:S08]  /*4370*/  HMMA.16816.F32 R16, R228.reuse, R54, R8 ;  /* 0x00000036e410723c */ /* 0x040ff00000001808 */
[C---:B--2---:R-:W-:Y:S08]  /*4380*/  HMMA.16816.F32 R8, R228.reuse, R60, R4 ;  /* 0x0000003ce408723c */ /* 0x044ff00000001804 */
[----:B------:R-:W-:Y:S08]  /*4390*/  HMMA.16816.F32 R4, R228, R62, R32 ;  /* 0x0000003ee404723c */ /* 0x000ff00000001820 */
[C---:B---3--:R-:W-:Y:S08]  /*43a0*/  HMMA.16816.F32 R32, R232.reuse, R44, R28 ;  /* 0x0000002ce820723c */ /* 0x048ff0000000181c */
[C---:B------:R-:W-:Y:S08]  /*43b0*/  HMMA.16816.F32 R44, R232.reuse, R46, R24 ;  /* 0x0000002ee82c723c */ /* 0x040ff00000001818 */
[C---:B------:R-:W-:Y:S08]  /*43c0*/  HMMA.16816.F32 R28, R232.reuse, R40, R20 ;  /* 0x00000028e81c723c */ /* 0x040ff00000001814 */
[C---:B------:R-:W-:Y:S08]  /*43d0*/  HMMA.16816.F32 R24, R232.reuse, R36, R8 ;  /* 0x00000024e818723c */ /* 0x040ff00000001808 */
[C---:B------:R-:W-:Y:S08]  /*43e0*/  HMMA.16816.F32 R40, R232.reuse, R42, R16 ;  /* 0x0000002ae828723c */ /* 0x040ff00000001810 */
[----:B------:R-:W-:Y:S01]  /*43f0*/  HMMA.16816.F32 R36, R232, R38, R4 ;  /* 0x00000026e824723c */ /* 0x000fe20000001804 */
[----:B------:R-:W-:Y:S06]  /*4400*/  BAR.SYNC.DEFER_BLOCKING 0x0 ;  /* 0x0000000000007b1d */ /* 0x000fec0000010000 */
[----:B------:R-:W-:Y:S01]  /*4410*/  @!UPT UIADD3 URZ, URZ, URZ, URZ ;  /* 0x0000003f3f3ff290 */ /* 0x000fe2000fffe03f */
[----:B------:R-:W-:Y:S11]  /*4420*/  @!P0 BRA `(.L_x_410) ;  /* 0x0000025000008947 */ /* 0x000ff60003800000 */
[----:B------:R-:W-:Y:S02]  /*4430*/  IADD3 R4, -R69, 0x30, RZ ;  /* 0x0000003045047810 */ /* 0x000fe40007ffe1ff */
[----:B------:R-:W-:-:S02]  /*4440*/  IADD3 R0, R134, -0x2, RZ ;  /* 0xfffffffe86007810 */ /* 0x000fc40007ffe0ff */
[----:B------:R-:W-:Y:S02]  /*4450*/  ISETP.GE.AND P0, PT, R4, 0x21, PT ;  /* 0x000000210400780c */ /* 0x000fe40003f06270 */
[----:B------:R-:W-:Y:S02]  /*4460*/  SHF.R.S32.HI R2, RZ, 0x1f, R0 ;  /* 0x0000001fff027819 */ /* 0x000fe40000011400 */
[C---:B------:R-:W-:Y:S02]  /*4470*/  LOP3.LUT P3, RZ, R74.reuse, 0x200, RZ, 0xc0, !PT ;  /* 0x000002004aff7812 */ /* 0x040fe4000786c0ff */
[----:B------:R-:W-:Y:S01]  /*4480*/  LOP3.LUT P4, RZ, R74, 0x100, RZ, 0xc0, !PT ;  /* 0x000001004aff7812 */ /* 0x000fe2000788c0ff */
[----:B------:R-:W-:-:S04]  /*4490*/  IMAD R2, R2, c[0x0][0x1e0], RZ ;  /* 0x0000780002027a24 */ /* 0x000fc800078e02ff */
[----:B------:R-:W-:Y:S02]  /*44a0*/  IMAD R5, R0, c[0x0][0x1e4], R2 ;  /* 0x0000790000057a24 */ /* 0x000fe400078e0202 */
[----:B------:R-:W-:Y:S02]  /*44b0*/  @P0 IMAD.MOV.U32 R6, RZ, RZ, c[0x0][0x1e0] ;  /* 0x00007800ff060624 */ /* 0x000fe400078e00ff */
[----:B------:R-:W-:Y:S02]  /*44c0*/  @P0 IMAD.MOV.U32 R3, RZ, RZ, 0x5 ;  /* 0x00000005ff030424 */ /* 0x000fe400078e00ff */
[----:B------:R-:W-:-:S03]  /*44d0*/  @P0 IMAD.SHL.U32 R2, R6, 0x20, RZ ;  /* 0x0000002006020824 */ /* 0x000fc600078e00ff */
[----:B------:R-:W-:Y:S01]  /*44e0*/  @P0 SHF.L.U64.HI R3, R6, R3, c[0x0][0x1e4] ;  /* 0x0000790006030619 */ /* 0x000fe20000010203 */
[----:B------:R-:W-:-:S04]  /*44f0*/  IMAD.WIDE.U32 R6, R0, c[0x0][0x1e0], RZ ;  /* 0x0000780000067a25 */ /* 0x000fc800078e00ff */
[----:B------:R-:W-:Y:S02]  /*4500*/  IMAD.IADD R0, R7, 0x1, R5 ;  /* 0x0000000107007824 */ /* 0x000fe400078e0205 */
[----:B------:R-:W-:-:S04]  /*4510*/  @P0 IMAD.WIDE.U32 R2, R6, 0x30, R2 ;  /* 0x0000003006020825 */ /* 0x000fc800078e0002 */
[----:B------:R-:W-:Y:S01]  /*4520*/  @P0 IMAD R5, R0, 0x30, RZ ;  /* 0x0000003000050824 */ /* 0x000fe200078e02ff */
[----:B------:R-:W-:-:S04]  /*4530*/  @P0 IADD3 R7, P1, R72, R2, RZ ;  /* 0x0000000248070210 */ /* 0x000fc80007f3e0ff */
[----:B------:R-:W-:Y:S02]  /*4540*/  @P0 IADD3.X R8, R71, R5, R3, P1, !PT ;  /* 0x0000000547080210 */ /* 0x000fe40000ffe403 */
[----:B------:R-:W-:-:S13]  /*4550*/  ISETP.GE.AND P1, PT, R4, 0x1, PT ;  /* 0x000000010400780c */ /* 0x000fda0003f26270 */
[----:B------:R-:W-:-:S04]  /*4560*/  @P1 IMAD.WIDE.U32 R2, R6, 0x30, R70 ;  /* 0x0000003006021825 */ /* 0x000fc800078e0046 */
[----:B------:R-:W-:Y:S01]  /*4570*/  @P1 IMAD R0, R0, 0x30, RZ ;  /* 0x0000003000001824 */ /* 0x000fe200078e02ff */
[----:B------:R-:W-:-:S03]  /*4580*/  @P1 LEA R4, P2, R2, c[0x0][0x1c8], 0x1 ;  /* 0x0000720002041a11 */ /* 0x000fc600078408ff */
[----:B------:R-:W-:-:S05]  /*4590*/  @P1 IMAD.IADD R0, R3, 0x1, R0 ;  /* 0x0000000103001824 */ /* 0x000fca00078e0200 */
        /* <DEDUP_REMOVED lines=14> */
.L_x_410:
[----:B------:R-:W-:Y:S05]  /*4680*/  BSYNC B0 ;  /* 0x0000000000007941 */ /* 0x000fea0003800000 */
.L_x_409:
[----:B------:R-:W2:Y:S04]  /*4690*/  LDL R0, [R1+0x80] ;  /* 0x0000800001007983 */ /* 0x000ea80000100800 */
[----:B------:R-:W3:Y:S01]  /*46a0*/  LDL R8, [R1+0x30] ;  /* 0x0000300001087983 */ /* 0x000ee20000100800 */
[----:B------:R-:W-:Y:S01]  /*46b0*/  ISETP.NE.AND P0, PT, R67, 0x1, PT ;  /* 0x000000014300780c */ /* 0x000fe20003f05270 */
[----:B------:R-:W-:-:S02]  /*46c0*/  ULDC UR4, c[0x0][0x324] ;  /* 0x0000c90000047ab9 */ /* 0x000fc40000000800 */
[----:B------:R-:W-:Y:S01]  /*46d0*/  ULOP3.LUT UR4, URZ, UR4, URZ, 0x33, !UPT ;  /* 0x000000043f047292 */ /* 0x000fe2000f8e333f */
[----:B------:R-:W0:Y:S01]  /*46e0*/  LDGDEPBAR ;  /* 0x00000000000079af */ /* 0x000e220000000000 */
[----:B--2---:R-:W-:-:S08]  /*46f0*/  IMAD.IADD R0, R0, 0x1, R115 ;  /* 0x0000000100007824 */ /* 0x004fd000078e0273 */
[----:B-1----:R-:W-:Y:S01]  /*4700*/  @P0 IMAD.HI.U32 R2, R0, c[0x0][0x2c8], RZ ;  /* 0x0000b20000020a27 */ /* 0x002fe200078e00ff */
[----:B---3--:R-:W-:-:S03]  /*4710*/  IADD3 R7, -R8, R64, RZ ;  /* 0x0000004008077210 */ /* 0x008fc60007ffe1ff */
[----:B------:R-:W-:Y:S01]  /*4720*/  IMAD.MOV.U32 R4, RZ, RZ, R0 ;  /* 0x000000ffff047224 */ /* 0x000fe200078e0000 */
[----:B------:R-:W-:Y:S02]  /*4730*/  @P0 SHF.R.U32.HI R4, RZ, c[0x0][0x2cc], R2 ;  /* 0x0000b300ff040a19 */ /* 0x000fe40000011602 */
[----:B------:R-:W-:Y:S01]  /*4740*/  IADD3 R0, -R8, 0x1, R64 ;  /* 0x0000000108007810 */ /* 0x000fe20007ffe140 */
[----:B------:R-:W-:Y:S01]  /*4750*/  IMAD.IADD R8, R14, 0x1, -R8 ;  /* 0x000000010e087824 */ /* 0x000fe200078e0a08 */
[----:B------:R-:W-:Y:S01]  /*4760*/  ISETP.GE.AND P0, PT, R66, 0x1, PT ;  /* 0x000000014200780c */ /* 0x000fe20003f06270 */
[----:B------:R-:W1:Y:S02]  /*4770*/  SHFL.IDX PT, R3, R4, RZ, 0x1c1f ;  /* 0x001c1fff04037589 */ /* 0x000e6400000e0000 */
[----:B------:R-:W-:-:S05]  /*4780*/  IMAD.IADD R0, R0, 0x1, -R114 ;  /* 0x0000000100007824 */ /* 0x000fca00078e0a72 */
[C---:B------:R-:W-:Y:S02]  /*4790*/  IADD3 R5, R0.reuse, c[0x0][0x328], RZ ;  /* 0x0000ca0000057a10 */ /* 0x040fe40007ffe0ff */
[----:B------:R-:W-:-:S03]  /*47a0*/  IADD3 R6, R0, UR4, RZ ;  /* 0x0000000400067c10 */ /* 0x000fc6000fffe0ff */
[----:B-1----:R-:W-:Y:S01]  /*47b0*/  IMAD.IADD R2, R5, 0x1, R3 ;  /* 0x0000000105027824 */ /* 0x002fe200078e0203 */
[----:B------:R-:W-:-:S04]  /*47c0*/  IADD3 R0, R6, R3, RZ ;  /* 0x0000000306007210 */ /* 0x000fc80007ffe0ff */
[----:B------:R-:W-:Y:S01]  /*47d0*/  IMNMX R2, R7, R2, PT ;  /* 0x0000000207027217 */ /* 0x000fe20003800200 */
[----:B------:R-:W-:Y:S05]  /*47e0*/  @!P0 BRA `(.L_x_411) ;  /* 0x0000012000008947 */ /* 0x000fea0003800000 */
[----:B------:R-:W-:Y:S01]  /*47f0*/  IADD3 R3, -R114, R122, R3 ;  /* 0x0000007a72037210 */ /* 0x000fe20007ffe103 */
[----:B------:R-:W-:Y:S03]  /*4800*/  BSSY B0, `(.L_x_412) ;  /* 0x000000c000007945 */ /* 0x000fe60003800000 */
[----:B------:R-:W-:-:S13]  /*4810*/  ISETP.GT.AND P0, PT, R3, -0x1, PT ;  /* 0xffffffff0300780c */ /* 0x000fda0003f04270 */
[----:B------:R-:W-:Y:S05]  /*4820*/  @P0 BRA `(.L_x_413) ;  /* 0x0000006000000947 */ /* 0x000fea0003800000 */
[----:B------:R-:W-:Y:S02]  /*4830*/  ISETP.NE.AND P0, PT, R66, 0x1, PT ;  /* 0x000000014200780c */ /* 0x000fe40003f05270 */
[----:B------:R-:W-:-:S11]  /*4840*/  LOP3.LUT R3, RZ, R3, RZ, 0x33, !PT ;  /* 0x00000003ff037212 */ /* 0x000fd600078e33ff */
[----:B------:R-:W-:-:S05]  /*4850*/  @P0 IMAD.HI.U32 R9, R3, c[0x0][0x330], RZ ;  /* 0x0000cc0003090a27 */ /* 0x000fca00078e00ff */
[----:B------:R-:W-:-:S04]  /*4860*/  @P0 SHF.R.U32.HI R3, RZ, c[0x0][0x334], R9 ;  /* 0x0000cd00ff030a19 */ /* 0x000fc80000011609 */
[----:B------:R-:W-:Y:S01]  /*4870*/  LOP3.LUT R3, RZ, R3, RZ, 0x33, !PT ;  /* 0x00000003ff037212 */ /* 0x000fe200078e33ff */
[----:B------:R-:W-:Y:S05]  /*4880*/  BRA `(.L_x_414) ;  /* 0x0000003000007947 */ /* 0x000fea0003800000 */
.L_x_413:
[----:B------:R-:W-:-:S13]  /*4890*/  ISETP.NE.AND P0, PT, R66, 0x1, PT ;  /* 0x000000014200780c */ /* 0x000fda0003f05270 */
[----:B------:R-:W-:-:S05]  /*48a0*/  @P0 IMAD.HI.U32 R9, R3, c[0x0][0x330], RZ ;  /* 0x0000cc0003090a27 */ /* 0x000fca00078e00ff */
[----:B------:R-:W-:Y:S02]  /*48b0*/  @P0 SHF.R.U32.HI R3, RZ, c[0x0][0x334], R9 ;  /* 0x0000cd00ff030a19 */ /* 0x000fe40000011609 */
.L_x_414:
[----:B------:R-:W-:Y:S05]  /*48c0*/  BSYNC B0 ;  /* 0x0000000000007941 */ /* 0x000fea0003800000 */
.L_x_412:
[----:B------:R-:W-:-:S05]  /*48d0*/  IMAD R3, R3, c[0x0][0x32c], R8 ;  /* 0x0000cb0003037a24 */ /* 0x000fca00078e0208 */
[----:B------:R-:W-:Y:S02]  /*48e0*/  IADD3 R9, R3, c[0x0][0x32c], RZ ;  /* 0x0000cb0003097a10 */ /* 0x000fe40007ffe0ff */
[----:B------:R-:W-:Y:S02]  /*48f0*/  IMNMX R0, R0, R3, !PT ;  /* 0x0000000300007217 */ /* 0x000fe40007800200 */
[----:B------:R-:W-:Y:S02]  /*4900*/  IMNMX R2, R2, R9, PT ;  /* 0x0000000902027217 */ /* 0x000fe40003800200 */
.L_x_411:
[C---:B------:R-:W-:Y:S01]  /*4910*/  ISETP.GE.AND P0, PT, R14.reuse, 0x2, PT ;  /* 0x000000020e00780c */ /* 0x040fe20003f06270 */
[----:B------:R-:W1:Y:S01]  /*4920*/  SHFL.IDX PT, R3, R4, 0x1, 0x1c1f ;  /* 0x003c1f0004037f89 */ /* 0x000e6200000e0000 */
[----:B------:R-:W-:Y:S02]  /*4930*/  ISETP.GE.AND P1, PT, R14, 0x9, PT ;  /* 0x000000090e00780c */ /* 0x000fe40003f26270 */
[----:B------:R-:W-:Y:S02]  /*4940*/  P2R R12, PR, RZ, 0x1 ;  /* 0x00000001ff0c7803 */ /* 0x000fe40000000000 */
[----:B------:R-:W-:-:S02]  /*4950*/  ISETP.GT.AND P0, PT, R0, 0x1, !P0 ;  /* 0x000000010000780c */ /* 0x000fc40004704270 */
[----:B------:R-:W-:Y:S02]  /*4960*/  P2R R20, PR, RZ, 0x2 ;  /* 0x00000002ff147803 */ /* 0x000fe40000000000 */
[----:B------:R-:W-:Y:S02]  /*4970*/  ISETP.LT.OR P0, PT, R2, 0x2, P0 ;  /* 0x000000020200780c */ /* 0x000fe40000701670 */
[----:B------:R-:W-:Y:S02]  /*4980*/  ISETP.GE.AND P6, PT, R14, 0x19, PT ;  /* 0x000000190e00780c */ /* 0x000fe40003fc6270 */
[----:B------:R-:W-:Y:S02]  /*4990*/  FSEL R10, R33, -INF , !P0 ;  /* 0xff800000210a7808 */ /* 0x000fe40004000000 */
[----:B------:R-:W-:Y:S02]  /*49a0*/  ISETP.GT.AND P0, PT, R0, 0x8, !P1 ;  /* 0x000000080000780c */ /* 0x000fe40004f04270 */
[----:B------:R-:W-:-:S02]  /*49b0*/  ISETP.GE.AND P1, PT, R14, 0xa, PT ;  /* 0x0000000a0e00780c */ /* 0x000fc40003f26270 */
[----:B------:R-:W-:Y:S02]  /*49c0*/  ISETP.LT.OR P0, PT, R2, 0x9, P0 ;  /* 0x000000090200780c */ /* 0x000fe40000701670 */
[----:B------:R-:W-:Y:S02]  /*49d0*/  P2R R21, PR, RZ, 0x2 ;  /* 0x00000002ff157803 */ /* 0x000fe40000000000 */
[----:B------:R-:W-:Y:S02]  /*49e0*/  FSEL R19, R44, -INF , !P0 ;  /* 0xff8000002c137808 */ /* 0x000fe40004000000 */
[----:B------:R-:W-:Y:S02]  /*49f0*/  ISETP.GT.AND P0, PT, R0, 0x9, !P1 ;  /* 0x000000090000780c */ /* 0x000fe40004f04270 */
[----:B------:R-:W-:Y:S02]  /*4a00*/  ISETP.GE.AND P1, PT, R14, 0x11, PT ;  /* 0x000000110e00780c */ /* 0x000fe40003f26270 */
[----:B------:R-:W-:-:S02]  /*4a10*/  ISETP.LT.OR P0, PT, R2, 0xa, P0 ;  /* 0x0000000a0200780c */ /* 0x000fc40000701670 */
[----:B------:R-:W-:Y:S02]  /*4a20*/  P2R R22, PR, RZ, 0x2 ;  /* 0x00000002ff167803 */ /* 0x000fe40000000000 */
[----:B------:R-:W-:Y:S02]  /*4a30*/  FSEL R18, R45, -INF , !P0 ;  /* 0xff8000002d127808 */ /* 0x000fe40004000000 */
[----:B------:R-:W-:Y:S02]  /*4a40*/  ISETP.GT.AND P0, PT, R0, 0x10, !P1 ;  /* 0x000000100000780c */ /* 0x000fe40004f04270 */
[----:B------:R-:W-:Y:S02]  /*4a50*/  ISETP.GE.AND P1, PT, R14, 0x12, PT ;  /* 0x000000120e00780c */ /* 0x000fe40003f26270 */
[----:B------:R-:W-:Y:S02]  /*4a60*/  ISETP.LT.OR P0, PT, R2, 0x11, P0 ;  /* 0x000000110200780c */ /* 0x000fe40000701670 */
[----:B------:R-:W-:-:S02]  /*4a70*/  ISETP.GE.AND P5, PT, R14, 0x1a, PT ;  /* 0x0000001a0e00780c */ /* 0x000fc40003fa6270 */
[----:B------:R-:W-:Y:S02]  /*4a80*/  FSEL R17, R28, -INF , !P0 ;  /* 0xff8000001c117808 */ /* 0x000fe40004000000 */
[----:B------:R-:W-:Y:S02]  /*4a90*/  ISETP.GT.AND P0, PT, R0, 0x11, !P1 ;  /* 0x000000110000780c */ /* 0x000fe40004f04270 */
[----:B------:R-:W-:Y:S02]  /*4aa0*/  ISETP.GE.AND P4, PT, R14, 0x21, PT ;  /* 0x000000210e00780c */ /* 0x000fe40003f86270 */
[----:B------:R-:W-:Y:S02]  /*4ab0*/  ISETP.LT.OR P0, PT, R2, 0x12, P0 ;  /* 0x000000120200780c */ /* 0x000fe40000701670 */
[----:B------:R-:W-:Y:S02]  /*4ac0*/  ISETP.GE.AND P3, PT, R14, 0x22, PT ;  /* 0x000000220e00780c */ /* 0x000fe40003f66270 */
[----:B------:R-:W-:-:S02]  /*4ad0*/  FSEL R16, R29, -INF , !P0 ;  /* 0xff8000001d107808 */ /* 0x000fc40004000000 */
[----:B------:R-:W-:Y:S02]  /*4ae0*/  ISETP.GT.AND P0, PT, R0, 0x18, !P6 ;  /* 0x000000180000780c */ /* 0x000fe40007704270 */
[----:B------:R-:W-:Y:S02]  /*4af0*/  ISETP.GE.AND P2, PT, R14, 0x29, PT ;  /* 0x000000290e00780c */ /* 0x000fe40003f46270 */
[----:B------:R-:W-:Y:S02]  /*4b00*/  ISETP.LT.OR P0, PT, R2, 0x19, P0 ;  /* 0x000000190200780c */ /* 0x000fe40000701670 */
[----:B------:R-:W-:Y:S02]  /*4b10*/  P2R R23, PR, RZ, 0x2 ;  /* 0x00000002ff177803 */ /* 0x000fe40000000000 */
[----:B------:R-:W-:Y:S02]  /*4b20*/  FSEL R15, R40, -INF , !P0 ;  /* 0xff800000280f7808 */ /* 0x000fe40004000000 */
[----:B------:R-:W-:-:S02]  /*4b30*/  ISETP.GT.AND P0, PT, R0, 0x19, !P5 ;  /* 0x000000190000780c */ /* 0x000fc40006f04270 */
[----:B------:R-:W-:Y:S02]  /*4b40*/  ISETP.GE.AND P1, PT, R14, 0x1, PT ;  /* 0x000000010e00780c */ /* 0x000fe40003f26270 */
[----:B------:R-:W-:-:S04]  /*4b50*/  ISETP.LT.OR P0, PT, R2, 0x1a, P0 ;  /* 0x0000001a0200780c */ /* 0x000fc80000701670 */
[----:B------:R-:W-:Y:S02]  /*4b60*/  FSEL R13, R41, -INF , !P0 ;  /* 0xff800000290d7808 */ /* 0x000fe40004000000 */
[----:B------:R-:W-:-:S04]  /*4b70*/  ISETP.GT.AND P0, PT, R0, 0x20, !P4 ;  /* 0x000000200000780c */ /* 0x000fc80006704270 */
        /* <DEDUP_REMOVED lines=8> */
[----:B------:R-:W-:-:S04]  /*4c00*/  ISETP.GT.AND P0, PT, R0, RZ, !P1 ;  /* 0x000000ff0000720c */ /* 0x000fc80004f04270 */
[----:B------:R-:W-:-:S04]  /*4c10*/  ISETP.LT.OR P0, PT, R2, 0x1, P0 ;  /* 0x000000010200780c */ /* 0x000fc80000701670 */
[----:B------:R-:W-:Y:S02]  /*4c20*/  FSEL R11, R32, -INF , !P0 ;  /* 0xff800000200b7808 */ /* 0x000fe40004000000 */
[----:B------:R-:W-:-:S04]  /*4c30*/  ISETP.GE.AND P0, PT, R14, 0x2a, PT ;  /* 0x0000002a0e00780c */ /* 0x000fc80003f06270 */
[----:B------:R-:W-:Y:S02]  /*4c40*/  P2R R9, PR, RZ, 0x1 ;  /* 0x00000001ff097803 */ /* 0x000fe40000000000 */
[----:B------:R-:W-:Y:S01]  /*4c50*/  ISETP.GT.AND P0, PT, R0, 0x29, !P0 ;  /* 0x000000290000780c */ /* 0x000fe20004704270 */
[----:B-1----:R-:W-:-:S03]  /*4c60*/  IMAD.IADD R0, R6, 0x1, R3 ;  /* 0x0000000106007824 */ /* 0x002fc600078e0203 */
[----:B------:R-:W-:Y:S01]  /*4c70*/  ISETP.LT.OR P0, PT, R2, 0x2a, P0 ;  /* 0x0000002a0200780c */ /* 0x000fe20000701670 */
[----:B------:R-:W-:-:S03]  /*4c80*/  IMAD.IADD R2, R5, 0x1, R3 ;  /* 0x0000000105027824 */ /* 0x000fc600078e0203 */
[----:B------:R-:W-:Y:S02]  /*4c90*/  FSEL R92, R37, -INF , !P0 ;  /* 0xff800000255c7808 */ /* 0x000fe40004000000 */
[----:B------:R-:W-:Y:S02]  /*4ca0*/  ISETP.GE.AND P0, PT, R66, 0x1, PT ;  /* 0x000000014200780c */ /* 0x000fe40003f06270 */
[----:B------:R-:W-:-:S11]  /*4cb0*/  IMNMX R2, R7, R2, PT ;  /* 0x0000000207027217 */ /* 0x000fd60003800200 */
        /* <DEDUP_REMOVED lines=11> */
.L_x_417:
[----:B------:R-:W-:-:S13]  /*4d70*/  ISETP.NE.AND P0, PT, R66, 0x1, PT ;  /* 0x000000014200780c */ /* 0x000fda0003f05270 */
[----:B------:R-:W-:-:S05]  /*4d80*/  @P0 IMAD.HI.U32 R4, R3, c[0x0][0x330], RZ ;  /* 0x0000cc0003040a27 */ /* 0x000fca00078e00ff */
[----:B------:R-:W-:Y:S02]  /*4d90*/  @P0 SHF.R.U32.HI R3, RZ, c[0x0][0x334], R4 ;  /* 0x0000cd00ff030a19 */ /* 0x000fe40000011604 */
.L_x_418:
[----:B------:R-:W-:Y:S05]  /*4da0*/  BSYNC B0 ;  /* 0x0000000000007941 */ /* 0x000fea0003800000 */
.L_x_416:
[----:B------:R-:W-:-:S05]  /*4db0*/  IMAD R3, R3, c[0x0][0x32c], R8 ;  /* 0x0000cb0003037a24 */ /* 0x000fca00078e0208 */
[----:B------:R-:W-:Y:S02]  /*4dc0*/  IADD3 R4, R3, c[0x0][0x32c], RZ ;  /* 0x0000cb0003047a10 */ /* 0x000fe40007ffe0ff */
[----:B------:R-:W-:Y:S02]  /*4dd0*/  IMNMX R0, R0, R3, !PT ;  /* 0x0000000300007217 */ /* 0x000fe40007800200 */
[----:B------:R-:W-:Y:S02]  /*4de0*/  IMNMX R2, R2, R4, PT ;  /* 0x0000000402027217 */ /* 0x000fe40003800200 */
.L_x_415:
[----:B------:R-:W-:Y:S01]  /*4df0*/  ISETP.GT.AND P0, PT, R0, RZ, !P1 ;  /* 0x000000ff0000720c */ /* 0x000fe20004f04270 */
[----:B------:R-:W2:Y:S01]  /*4e00*/  LDL R36, [R1+0x4] ;  /* 0x0000040001247983 */ /* 0x000ea20000100800 */
[----:B------:R-:W-:Y:S02]  /*4e10*/  ISETP.NE.AND P1, PT, R9, RZ, PT ;  /* 0x000000ff0900720c */ /* 0x000fe40003f25270 */
[----:B------:R-:W-:Y:S01]  /*4e20*/  ISETP.LT.OR P0, PT, R2, 0x1, P0 ;  /* 0x000000010200780c */ /* 0x000fe20000701670 */
[----:B------:R-:W-:Y:S03]  /*4e30*/  LDSM.16.MT88.4 R48, [R238+0x1800] ;  /* 0x00180000ee30783b */ /* 0x000fe60000004200 */
[----:B------:R-:W-:Y:S01]  /*4e40*/  FSEL R4, R34, -INF , !P0 ;  /* 0xff80000022047808 */ /* 0x000fe20004000000 */
[----:B------:R-:W-:Y:S01]  /*4e50*/  LDSM.16.MT88.4 R76, [R240+0x1800] ;  /* 0x00180000f04c783b */ /* 0x000fe20000004200 */
[----:B------:R-:W-:-:S03]  /*4e60*/  ISETP.NE.AND P0, PT, R12, RZ, PT ;  /* 0x000000ff0c00720c */ /* 0x000fc60003f05270 */
[----:B------:R-:W-:Y:S01]  /*4e70*/  LDSM.16.MT88.4 R56, [R238+0x2000] ;  /* 0x00200000ee38783b */ /* 0x000fe20000004200 */
[----:B------:R-:W-:-:S03]  /*4e80*/  ISETP.GT.AND P0, PT, R0, 0x1, !P0 ;  /* 0x000000010000780c */ /* 0x000fc60004704270 */
[----:B------:R-:W-:Y:S01]  /*4e90*/  LDSM.16.MT88.4 R84, [R240+0x2000] ;  /* 0x00200000f054783b */ /* 0x000fe20000004200 */
[----:B------:R-:W-:-:S03]  /*4ea0*/  ISETP.LT.OR P0, PT, R2, 0x2, P0 ;  /* 0x000000020200780c */ /* 0x000fc60000701670 */
[----:B------:R-:W-:Y:S01]  /*4eb0*/  LDSM.16.MT88.4 R60, [R241+0x800] ;  /* 0x00080000f13c783b */ /* 0x000fe20000004200 */
[----:B------:R-:W-:Y:S02]  /*4ec0*/  FSEL R3, R35, -INF , !P0 ;  /* 0xff80000023037808 */ /* 0x000fe40004000000 */
[----:B------:R-:W-:Y:S01]  /*4ed0*/  ISETP.NE.AND P0, PT, R20, RZ, PT ;  /* 0x000000ff1400720c */ /* 0x000fe20003f05270 */
[----:B------:R-:W-:Y:S03]  /*4ee0*/  LDSM.16.MT88.4 R32, [R238] ;  /* 0x00000000ee20783b */ /* 0x000fe60000004200 */
[----:B------:R-:W-:Y:S01]  /*4ef0*/  ISETP.GT.AND P0, PT, R0, 0x8, !P0 ;  /* 0x000000080000780c */ /* 0x000fe20004704270 */
[----:B------:R-:W-:Y:S03]  /*4f00*/  LDSM.16.MT88.4 R64, [R239+0x800] ;  /* 0x00080000ef40783b */ /* 0x000fe60000004200 */
[----:B------:R-:W-:Y:S01]  /*4f10*/  ISETP.LT.OR P0, PT, R2, 0x9, P0 ;  /* 0x000000090200780c */ /* 0x000fe20000701670 */
[----:B------:R-:W-:Y:S03]  /*4f20*/  LDSM.16.MT88.4 R72, [R240+0x800] ;  /* 0x00080000f048783b */ /* 0x000fe60000004200 */
[----:B------:R-:W-:Y:S01]  /*4f30*/  FSEL R9, R46, -INF , !P0 ;  /* 0xff8000002e097808 */ /* 0x000fe20004000000 */
[----:B------:R-:W-:Y:S01]  /*4f40*/  LDSM.16.MT88.4 R68, [R241+0x1800] ;  /* 0x00180000f144783b */ /* 0x000fe20000004200 */
[----:B------:R-:W-:-:S04]  /*4f50*/  ISETP.NE.AND P0, PT, R21, RZ, PT ;  /* 0x000000ff1500720c */ /* 0x000fc80003f05270 */
[----:B------:R-:W-:-:S04]  /*4f60*/  ISETP.GT.AND P0, PT, R0, 0x9, !P0 ;  /* 0x000000090000780c */ /* 0x000fc80004704270 */
[----:B------:R-:W-:-:S04]  /*4f70*/  ISETP.LT.OR P0, PT, R2, 0xa, P0 ;  /* 0x0000000a0200780c */ /* 0x000fc80000701670 */
[----:B------:R-:W-:Y:S02]  /*4f80*/  FSEL R8, R47, -INF , !P0 ;  /* 0xff8000002f087808 */ /* 0x000fe40004000000 */
[----:B------:R-:W-:-:S04]  /*4f90*/  ISETP.NE.AND P0, PT, R22, RZ, PT ;  /* 0x000000ff1600720c */ /* 0x000fc80003f05270 */
[----:B------:R-:W-:-:S04]  /*4fa0*/  ISETP.GT.AND P0, PT, R0, 0x10, !P0 ;  /* 0x000000100000780c */ /* 0x000fc80004704270 */
[----:B------:R-:W-:-:S04]  /*4fb0*/  ISETP.LT.OR P0, PT, R2, 0x11, P0 ;  /* 0x000000110200780c */ /* 0x000fc80000701670 */
[----:B------:R-:W-:Y:S02]  /*4fc0*/  FSEL R7, R30, -INF , !P0 ;  /* 0xff8000001e077808 */ /* 0x000fe40004000000 */
[----:B------:R-:W-:Y:S02]  /*4fd0*/  ISETP.NE.AND P0, PT, R23, RZ, PT ;  /* 0x000000ff1700720c */ /* 0x000fe40003f05270 */
[----:B------:R-:W-:Y:S02]  /*4fe0*/  LDSM.16.MT88.4 R20, [R239] ;  /* 0x00000000ef14783b */ /* 0x000fe40000004200 */
[----:B------:R-:W-:-:S04]  /*4ff0*/  ISETP.GT.AND P0, PT, R0, 0x11, !P0 ;  /* 0x000000110000780c */ /* 0x000fc80004704270 */
[----:B------:R-:W-:-:S04]  /*5000*/  ISETP.LT.OR P0, PT, R2, 0x12, P0 ;  /* 0x000000120200780c */ /* 0x000fc80000701670 */
[----:B------:R-:W-:Y:S02]  /*5010*/  FSEL R6, R31, -INF , !P0 ;  /* 0xff8000001f067808 */ /* 0x000fe40004000000 */
[----:B------:R-:W-:Y:S01]  /*5020*/  ISETP.GT.AND P0, PT, R0, 0x18, !P6 ;  /* 0x000000180000780c */ /* 0x000fe20007704270 */
[----:B------:R-:W-:Y:S03]  /*5030*/  LDSM.16.MT88.4 R28, [R238+0x800] ;  /* 0x00080000ee1c783b */ /* 0x000fe60000004200 */
        /* <DEDUP_REMOVED lines=11> */
[----:B------:R-:W-:Y:S01]  /*50f0*/  ISETP.GT.AND P0, PT, R0, 0x28, !P2 ;  /* 0x000000280000780c */ /* 0x000fe20005704270 */
[----:B------:R-:W-:Y:S03]  /*5100*/  LDSM.16.MT88.4 R24, [R240] ;  /* 0x00000000f018783b */ /* 0x000fe60000004200 */
[----:B------:R-:W-:-:S04]  /*5110*/  ISETP.LT.OR P0, PT, R2, 0x29, P0 ;  /* 0x000000290200780c */ /* 0x000fc80000701670 */
[----:B------:R-:W-:Y:S02]  /*5120*/  FSEL R89, R38, -INF , !P0 ;  /* 0xff80000026597808 */ /* 0x000fe40004000000 */
[----:B------:R-:W-:Y:S02]  /*5130*/  ISETP.GT.AND P0, PT, R0, 0x29, !P1 ;  /* 0x000000290000780c */ /* 0x000fe40004f04270 */
[----:B------:R-:W-:Y:S02]  /*5140*/  FMNMX.FTZ R0, R11, R10, !PT ;  /* 0x0000000a0b007209 */ /* 0x000fe40007810000 */
[----:B------:R-:W-:Y:S02]  /*5150*/  ISETP.LT.OR P0, PT, R2, 0x2a, P0 ;  /* 0x0000002a0200780c */ /* 0x000fe40000701670 */
[----:B------:R-:W-:Y:S02]  /*5160*/  FMNMX.FTZ R0, R19, R0, !PT ;  /* 0x0000000013007209 */ /* 0x000fe40007810000 */
[----:B------:R-:W-:-:S02]  /*5170*/  FSEL R88, R39, -INF , !P0 ;  /* 0xff80000027587808 */ /* 0x000fc40004000000 */
[----:B------:R-:W-:-:S04]  /*5180*/  FMNMX.FTZ R0, R18, R0, !PT ;  /* 0x0000000012007209 */ /* 0x000fc80007810000 */
[----:B------:R-:W-:-:S04]  /*5190*/  FMNMX.FTZ R0, R17, R0, !PT ;  /* 0x0000000011007209 */ /* 0x000fc80007810000 */
[----:B------:R-:W-:-:S04]  /*51a0*/  FMNMX.FTZ R0, R16, R0, !PT ;  /* 0x0000000010007209 */ /* 0x000fc80007810000 */
[----:B------:R-:W-:-:S04]  /*51b0*/  FMNMX.FTZ R0, R15, R0, !PT ;  /* 0x000000000f007209 */ /* 0x000fc80007810000 */
[----:B------:R-:W-:-:S04]  /*51c0*/  FMNMX.FTZ R0, R13, R0, !PT ;  /* 0x000000000d007209 */ /* 0x000fc80007810000 */
[----:B------:R-:W-:-:S04]  /*51d0*/  FMNMX.FTZ R0, R95, R0, !PT ;  /* 0x000000005f007209 */ /* 0x000fc80007810000 */
[----:B------:R-:W-:-:S04]  /*51e0*/  FMNMX.FTZ R0, R94, R0, !PT ;  /* 0x000000005e007209 */ /* 0x000fc80007810000 */
[----:B------:R-:W-:-:S04]  /*51f0*/  FMNMX.FTZ R0, R93, R0, !PT ;  /* 0x000000005d007209 */ /* 0x000fc80007810000 */
[----:B------:R-:W-:-:S05]  /*5200*/  FMNMX.FTZ R0, R92, R0, !PT ;  /* 0x000000005c007209 */ /* 0x000fca0007810000 */
[----:B------:R-:W1:Y:S02]  /*5210*/  SHFL.BFLY PT, R2, R0, 0x2, 0x1f ;  /* 0x0c401f0000027f89 */ /* 0x000e6400000e0000 */
[----:B-1----:R-:W-:-:S05]  /*5220*/  FMNMX.FTZ R0, R0, R2, !PT ;  /* 0x0000000200007209 */ /* 0x002fca0007810000 */
[----:B------:R-:W1:Y:S02]  /*5230*/  SHFL.BFLY PT, R2, R0, 0x1, 0x1f ;  /* 0x0c201f0000027f89 */ /* 0x000e6400000e0000 */
[----:B-1----:R-:W-:Y:S02]  /*5240*/  FMNMX.FTZ R133, R0, R2, !PT ;  /* 0x0000000200857209 */ /* 0x002fe40007810000 */
[----:B------:R-:W-:Y:S02]  /*5250*/  FMNMX.FTZ R0, R4, R3, !PT ;  /* 0x0000000304007209 */ /* 0x000fe40007810000 */
[C---:B------:R-:W-:Y:S01]  /*5260*/  FSETP.NEU.FTZ.AND P0, PT, R133.reuse, -INF , PT ;  /* 0xff8000008500780b */ /* 0x040fe20003f1d000 */
[----:B------:R-:W-:Y:S01]  /*5270*/  FMUL.FTZ R2, R133, c[0x0][0x2d0] ;  /* 0x0000b40085027a20 */ /* 0x000fe20000410000 */
[----:B------:R-:W-:-:S04]  /*5280*/  FMNMX.FTZ R0, R9, R0, !PT ;  /* 0x0000000009007209 */ /* 0x000fc80007810000 */
[----:B------:R-:W-:Y:S02]  /*5290*/  FMNMX.FTZ R0, R8, R0, !PT ;  /* 0x0000000008007209 */ /* 0x000fe40007810000 */
[----:B------:R-:W-:Y:S02]  /*52a0*/  FSEL R2, R2, RZ, P0 ;  /* 0x000000ff02027208 */ /* 0x000fe40000000000 */
[----:B------:R-:W-:-:S03]  /*52b0*/  FMNMX.FTZ R0, R7, R0, !PT ;  /* 0x0000000007007209 */ /* 0x000fc60007810000 */
[--C-:B------:R-:W-:Y:S01]  /*52c0*/  FFMA.FTZ R10, R10, c[0x0][0x2d0], -R2.reuse ;  /* 0x0000b4000a0a7a23 */ /* 0x100fe20000010802 */
[----:B------:R-:W-:Y:S01]  /*52d0*/  FMNMX.FTZ R0, R6, R0, !PT ;  /* 0x0000000006007209 */ /* 0x000fe20007810000 */
[----:B------:R-:W-:Y:S02]  /*52e0*/  FFMA.FTZ R11, R11, c[0x0][0x2d0], -R2 ;  /* 0x0000b4000b0b7a23 */ /* 0x000fe40000010802 */
[----:B------:R1:W-:Y:S01]  /*52f0*/  MUFU.EX2 R100, R10 ;  /* 0x0000000a00647308 */ /* 0x0003e20000000800 */
[----:B------:R-:W-:-:S04]  /*5300*/  FMNMX.FTZ R0, R5, R0, !PT ;  /* 0x0000000005007209 */ /* 0x000fc80007810000 */
[----:B------:R-:W-:-:S03]  /*5310*/  FMNMX.FTZ R0, R12, R0, !PT ;  /* 0x000000000c007209 */ /* 0x000fc60007810000 */
[----:B------:R-:W-:Y:S01]  /*5320*/  MUFU.EX2 R101, R11 ;  /* 0x0000000b00657308 */ /* 0x000fe20000000800 */
[----:B------:R-:W-:-:S04]  /*5330*/  FMNMX.FTZ R0, R91, R0, !PT ;  /* 0x000000005b007209 */ /* 0x000fc80007810000 */
[----:B------:R-:W-:Y:S01]  /*5340*/  FMNMX.FTZ R0, R90, R0, !PT ;  /* 0x000000005a007209 */ /* 0x000fe20007810000 */
[----:B-1----:R-:W-:-:S03]  /*5350*/  FFMA.FTZ R10, R19, c[0x0][0x2d0], -R2 ;  /* 0x0000b400130a7a23 */ /* 0x002fc60000010802 */
[----:B------:R-:W-:Y:S01]  /*5360*/  FMNMX.FTZ R0, R89, R0, !PT ;  /* 0x0000000059007209 */ /* 0x000fe20007810000 */
[----:B------:R1:W-:Y:S03]  /*5370*/  MUFU.EX2 R102, R10 ;  /* 0x0000000a00667308 */ /* 0x0003e60000000800 */
[----:B------:R-:W-:-:S05]  /*5380*/  FMNMX.FTZ R0, R88, R0, !PT ;  /* 0x0000000058007209 */ /* 0x000fca0007810000 */
[----:B------:R-:W3:Y:S01]  /*5390*/  SHFL.BFLY PT, R14, R0, 0x2, 0x1f ;  /* 0x0c401f00000e7f89 */ /* 0x000ee200000e0000 */
[----:B-1----:R-:W-:-:S04]  /*53a0*/  FFMA.FTZ R10, R18, c[0x0][0x2d0], -R2 ;  /* 0x0000b400120a7a23 */ /* 0x002fc80000010802 */
[----:B------:R1:W-:Y:S01]  /*53b0*/  MUFU.EX2 R110, R10 ;  /* 0x0000000a006e7308 */ /* 0x0003e20000000800 */
[----:B---3--:R-:W-:Y:S01]  /*53c0*/  FMNMX.FTZ R0, R0, R14, !PT ;  /* 0x0000000e00007209 */ /* 0x008fe20007810000 */
[----:B--2---:R-:W-:Y:S04]  /*53d0*/  LDSM.16.MT88.4 R44, [R36] ;  /* 0x00000000242c783b */ /* 0x004fe80000004200 */
[----:B------:R-:W2:Y:S01]  /*53e0*/  SHFL.BFLY PT, R14, R0, 0x1, 0x1f ;  /* 0x0c201f00000e7f89 */ /* 0x000ea200000e0000 */
[----:B-1----:R-:W-:-:S04]  /*53f0*/  FFMA.FTZ R10, R17, c[0x0][0x2d0], -R2 ;  /* 0x0000b400110a7a23 */ /* 0x002fc80000010802 */
[----:B------:R1:W-:Y:S02]  /*5400*/  MUFU.EX2 R109, R10 ;  /* 0x0000000a006d7308 */ /* 0x0003e40000000800 */
[----:B-1----:R-:W-:Y:S01]  /*5410*/  FFMA.FTZ R10, R16, c[0x0][0x2d0], -R2 ;  /* 0x0000b400100a7a23 */ /* 0x002fe20000010802 */
[----:B--2---:R-:W-:-:S05]  /*5420*/  FMNMX.FTZ R132, R0, R14, !PT ;  /* 0x0000000e00847209 */ /* 0x004fca0007810000 */
[----:B------:R1:W-:Y:S01]  /*5430*/  MUFU.EX2 R116, R10 ;  /* 0x0000000a00747308 */ /* 0x0003e20000000800 */
[C---:B------:R-:W-:Y:S01]  /*5440*/  FSETP.NEU.FTZ.AND P0, PT, R132.reuse, -INF , PT ;  /* 0xff8000008400780b */ /* 0x040fe20003f1d000 */
[----:B------:R-:W-:-:S05]  /*5450*/  FMUL.FTZ R0, R132, c[0x0][0x2d0] ;  /* 0x0000b40084007a20 */ /* 0x000fca0000410000 */
[----:B------:R-:W-:-:S05]  /*5460*/  FSEL R0, R0, RZ, P0 ;  /* 0x000000ff00007208 */ /* 0x000fca0000000000 */
[--C-:B------:R-:W-:Y:S02]  /*5470*/  FFMA.FTZ R3, R3, c[0x0][0x2d0], -R0.reuse ;  /* 0x0000b40003037a23 */ /* 0x100fe40000010800 */
[----:B------:R-:W-:Y:S02]  /*5480*/  FFMA.FTZ R4, R4, c[0x0][0x2d0], -R0 ;  /* 0x0000b40004047a23 */ /* 0x000fe40000010800 */
[----:B------:R2:W-:Y:S01]  /*5490*/  MUFU.EX2 R108, R3 ;  /* 0x00000003006c7308 */ /* 0x0005e20000000800 */
[----:B-1----:R-:W-:-:S07]  /*54a0*/  FFMA.FTZ R10, R15, c[0x0][0x2d0], -R2 ;  /* 0x0000b4000f0a7a23 */ /* 0x002fce0000010802 */
[----:B------:R-:W1:Y:S01]  /*54b0*/  MUFU.EX2 R80, R4 ;  /* 0x0000000400507308 */ /* 0x000e620000000800 */
[----:B--2---:R-:W-:-:S07]  /*54c0*/  FFMA.FTZ R3, R9, c[0x0][0x2d0], -R0 ;  /* 0x0000b40009037a23 */ /* 0x004fce0000010800 */
[----:B------:R2:W-:Y:S01]  /*54d0*/  MUFU.EX2 R119, R10 ;  /* 0x0000000a00777308 */ /* 0x0005e20000000800 */
[----:B-1----:R-:W-:-:S07]  /*54e0*/  F2FP.PACK_AB R9, R108, R80 ;  /* 0x000000506c09723e */ /* 0x002fce00000000ff */
[----:B------:R1:W-:Y:S01]  /*54f0*/  MUFU.EX2 R111, R3 ;  /* 0x00000003006f7308 */ /* 0x0003e20000000800 */
[----:B------:R-:W-:Y:S01]  /*5500*/  F2FP.PACK_AB R4, R116, R109 ;  /* 0x0000006d7404723e */ /* 0x000fe200000000ff */
[----:B--2---:R-:W-:-:S06]  /*5510*/  FFMA.FTZ R10, R13, c[0x0][0x2d0], -R2 ;  /* 0x0000b4000d0a7a23 */ /* 0x004fcc0000010802 */
[----:B------:R2:W-:Y:S01]  /*5520*/  MUFU.EX2 R128, R10 ;  /* 0x0000000a00807308 */ /* 0x0005e20000000800 */
[----:B-1----:R-:W-:Y:S01]  /*5530*/  FFMA.FTZ R3, R8, c[0x0][0x2d0], -R0 ;  /* 0x0000b40008037a23 */ /* 0x002fe20000010800 */
[----:B------:R-:W-:-:S06]  /*5540*/  F2FP.PACK_AB R8, R100, R101 ;  /* 0x000000656408723e */ /* 0x000fcc00000000ff */
[----:B------:R1:W3:Y:S01]  /*5550*/  MUFU.EX2 R117, R3 ;  /* 0x0000000300757308 */ /* 0x0002e20000000800 */
[----:B--2---:R-:W-:Y:S01]  /*5560*/  F2FP.PACK_AB R10, R110, R102 ;  /* 0x000000666e0a723e */ /* 0x004fe200000000ff */
[----:B-1----:R-:W-:Y:S01]  /*5570*/  FFMA.FTZ R3, R7, c[0x0][0x2d0], -R0 ;  /* 0x0000b40007037a23 */ /* 0x002fe20000010800 */
[----:B---3--:R-:W-:-:S05]  /*5580*/  F2FP.PACK_AB R11, R117, R111 ;  /* 0x0000006f750b723e */ /* 0x008fca00000000ff */
[----:B------:R1:W-:Y:S02]  /*5590*/  MUFU.EX2 R118, R3 ;  /* 0x0000000300767308 */ /* 0x0003e40000000800 */
[C---:B------:R-:W-:Y:S08]  /*55a0*/  HMMA.16816.F32 R16, R8.reuse, R32, RZ ;  /* 0x000000200810723c */ /* 0x040ff000000018ff */
[----:B------:R-:W-:Y:S01]  /*55b0*/  HMMA.16816.F32 R36, R8, R20, RZ ;  /* 0x000000140824723c */ /* 0x000fe200000018ff */
[----:B-1----:R-:W-:Y:S01]  /*55c0*/  FFMA.FTZ R3, R6, c[0x0][0x2d0], -R0 ;  /* 0x0000b40006037a23 */ /* 0x002fe20000010800 */
[----:B------:R-:W-:-:S03]  /*55d0*/  F2FP.PACK_AB R6, R128, R119 ;  /* 0x000000778006723e */ /* 0x000fc600000000ff */
[----:B------:R1:W2:Y:S03]  /*55e0*/  MUFU.EX2 R81, R3 ;  /* 0x0000000300517308 */ /* 0x0002a60000000800 */
[C---:B------:R-:W-:Y:S08]  /*55f0*/  HMMA.16816.F32 R52, R8.reuse, R24, RZ ;  /* 0x000000180834723c */ /* 0x040ff000000018ff */
[----:B------:R-:W-:Y:S01]  /*5600*/  HMMA.16816.F32 R40, R8, R26, RZ ;  /* 0x0000001a0828723c */ /* 0x000fe200000018ff */
[----:B-1----:R-:W-:Y:S01]  /*5610*/  FFMA.FTZ R3, R5, c[0x0][0x2d0], -R0 ;  /* 0x0000b40005037a23 */ /* 0x002fe20000010800 */
[----:B--2---:R-:W-:-:S06]  /*5620*/  F2FP.PACK_AB R5, R81, R118 ;  /* 0x000000765105723e */ /* 0x004fcc00000000ff */
[----:B------:R-:W-:Y:S01]  /*5630*/  HMMA.16816.F32 R24, R8, R46, RZ ;  /* 0x0000002e0818723c */ /* 0x000fe200000018ff */
[----:B------:R1:W-:Y:S02]  /*5640*/  MUFU.EX2 R82, R3 ;  /* 0x0000000300527308 */ /* 0x0003e40000000800 */
[----:B-1----:R-:W-:-:S05]  /*5650*/  FFMA.FTZ R3, R12, c[0x0][0x2d0], -R0 ;  /* 0x0000b4000c037a23 */ /* 0x002fca0000010800 */
[C---:B------:R-:W-:Y:S01]  /*5660*/  HMMA.16816.F32 R12, R8.reuse, R34, RZ ;  /* 0x00000022080c723c */ /* 0x040fe200000018ff */
[----:B------:R-:W1:Y:S07]  /*5670*/  MUFU.EX2 R83, R3 ;  /* 0x0000000300537308 */ /* 0x000e6e0000000800 */
[C---:B------:R-:W-:Y:S08]  /*5680*/  HMMA.16816.F32 R32, R8.reuse, R22, RZ ;  /* 0x000000160820723c */ /* 0x040ff000000018ff */
[----:B------:R-:W-:Y:S01]  /*5690*/  HMMA.16816.F32 R20, R8, R48, RZ ;  /* 0x000000300814723c */ /* 0x000fe200000018ff */
[----:B-1----:R-:W-:-:S07]  /*56a0*/  F2FP.PACK_AB R7, R83, R82 ;  /* 0x000000525307723e */ /* 0x002fce00000000ff */
[----:B------:R-:W-:Y:S08]  /*56b0*/  HMMA.16816.F32 R144, R4, R30, R12 ;  /* 0x0000001e0490723c */ /* 0x000ff0000000180c */
[----:B------:R-:W-:Y:S08]  /*56c0*/  HMMA.16816.F32 R12, R8, R76, RZ ;  /* 0x0000004c080c723c */ /* 0x000ff000000018ff */
[----:B------:R-:W-:Y:S08]  /*56d0*/  HMMA.16816.F32 R156, R4, R28, R16 ;  /* 0x0000001c049c723c */ /* 0x000ff00000001810 */
[----:B------:R-:W-:Y:S01]  /*56e0*/  HMMA.16816.F32 R28, R8, R44, RZ ;  /* 0x0000002c081c723c */ /* 0x000fe200000018ff */
[----:B------:R-:W1:Y:S07]  /*56f0*/  LDSM.16.MT88.4 R44, [R239+0x1800] ;  /* 0x00180000ef2c783b */ /* 0x000e6e0000004200 */
[C---:B------:R-:W-:Y:S08]  /*5700*/  HMMA.16816.F32 R20, R4.reuse, R56, R20 ;  /* 0x000000380414723c */ /* 0x040ff00000001814 */
[----:B------:R-:W-:Y:S08]  /*5710*/  HMMA.16816.F32 R12, R4, R84, R12 ;  /* 0x00000054040c723c */ /* 0x000ff0000000180c */
[----:B------:R-:W-:Y:S01]  /*5720*/  HMMA.16816.F32 R16, R8, R50, RZ ;  /* 0x000000320810723c */ /* 0x000fe200000018ff */
[----:B------:R-:W-:Y:S07]  /*5730*/  LDSM.16.MT88.4 R48, [R240+0x3000] ;  /* 0x00300000f030783b */ /* 0x000fee0000004200 */
[----:B------:R-:W-:Y:S01]  /*5740*/  IMAD.MOV.U32 R127, RZ, RZ, R20 ;  /* 0x000000ffff7f7224 */ /* 0x000fe200078e0014 */
[----:B------:R-:W-:Y:S01]  /*5750*/  MOV R153, R23 ;  /* 0x0000001700997202 */ /* 0x000fe20000000f00 */
[----:B------:R-:W-:Y:S01]  /*5760*/  IMAD.MOV.U32 R155, RZ, RZ, R21 ;  /* 0x000000ffff9b7224 */ /* 0x000fe200078e0015 */
[----:B------:R-:W-:Y:S01]  /*5770*/  HMMA.16816.F32 R28, R4, R60, R28 ;  /* 0x0000003c041c723c */ /* 0x000fe2000000181c */
[----:B------:R-:W-:-:S02]  /*5780*/  IMAD.MOV.U32 R154, RZ, RZ, R22 ;  /* 0x000000ffff9a7224 */ /* 0x000fc400078e0016 */
[----:B------:R-:W2:Y:S02]  /*5790*/  LDSM.16.MT88.4 R20, [R239+0x2000] ;  /* 0x00200000ef14783b */ /* 0x000ea40000004200 */
[----:B------:R-:W-:Y:S01]  /*57a0*/  IMAD.MOV.U32 R152, RZ, RZ, R12 ;  /* 0x000000ffff987224 */ /* 0x000fe200078e000c */
[----:B------:R-:W-:Y:S01]  /*57b0*/  MOV R129, R15 ;  /* 0x0000000f00817202 */ /* 0x000fe20000000f00 */
[----:B------:R-:W-:Y:S01]  /*57c0*/  IMAD.MOV.U32 R131, RZ, RZ, R13 ;  /* 0x000000ffff837224 */ /* 0x000fe200078e000d */
[----:B------:R-:W-:Y:S01]  /*57d0*/  HMMA.16816.F32 R24, R4, R62, R24 ;  /* 0x0000003e0418723c */ /* 0x000fe20000001818 */
[----:B------:R-:W-:-:S07]  /*57e0*/  IMAD.MOV.U32 R130, RZ, RZ, R14 ;  /* 0x000000ffff827224 */ /* 0x000fce00078e000e */
        /* <DEDUP_REMOVED lines=12> */
[C---:B------:R-:W-:Y:S01]  /*58b0*/  HMMA.16816.F32 R136, R4.reuse, R74, R40 ;  /* 0x0000004a0488723c */ /* 0x040fe20000001828 */
[----:B------:R-:W3:Y:S07]  /*58c0*/  LDSM.16.MT88.4 R40, [R238+0x3000] ;  /* 0x00300000ee28783b */ /* 0x000eee0000004200 */
[C---:B------:R-:W-:Y:S01]  /*58d0*/  HMMA.16816.F32 R16, R4.reuse, R58, R16 ;  /* 0x0000003a0410723c */ /* 0x040fe20000001810 */
[----:B------:R-:W4:Y:S07]  /*58e0*/  LDSM.16.MT88.4 R56, [R239+0x3000] ;  /* 0x00300000ef38783b */ /* 0x000f2e0000004200 */
[----:B--2---:R-:W-:Y:S01]  /*58f0*/  HMMA.16816.F32 R60, R4, R20, R12 ;  /* 0x00000014043c723c */ /* 0x004fe2000000180c */
[----:B------:R-:W-:Y:S01]  /*5900*/  IMAD.MOV.U32 R126, RZ, RZ, R99 ;  /* 0x000000ffff7e7224 */ /* 0x000fe200078e0063 */
[----:B------:R-:W-:Y:S01]  /*5910*/  MOV R125, R96 ;  /* 0x00000060007d7202 */ /* 0x000fe20000000f00 */
[----:B------:R-:W-:-:S02]  /*5920*/  IMAD.MOV.U32 R77, RZ, RZ, R97 ;  /* 0x000000ffff4d7224 */ /* 0x000fc400078e0061 */
[----:B------:R-:W-:-:S03]  /*5930*/  IMAD.MOV.U32 R76, RZ, RZ, R98 ;  /* 0x000000ffff4c7224 */ /* 0x000fc600078e0062 */
[C---:B------:R-:W-:Y:S01]  /*5940*/  HMMA.16816.F32 R32, R8.reuse, R46, RZ ;  /* 0x0000002e0820723c */ /* 0x040fe200000018ff */
[----:B------:R-:W2:Y:S07]  /*5950*/  LDSM.16.MT88.4 R44, [R240+0x3800] ;  /* 0x00380000f02c783b */ /* 0x000eae0000004200 */
[----:B------:R-:W-:Y:S01]  /*5960*/  HMMA.16816.F32 R28, R8, R68, RZ ;  /* 0x00000044081c723c */ /* 0x000fe200000018ff */
[----:B------:R-:W-:Y:S01]  /*5970*/  IMAD.MOV.U32 R105, RZ, RZ, R17 ;  /* 0x000000ffff697224 */ /* 0x000fe200078e0011 */
[----:B------:R-:W-:Y:S01]  /*5980*/  MOV R99, R16 ;  /* 0x0000001000637202 */ /* 0x000fe20000000f00 */
[----:B------:R-:W-:-:S02]  /*5990*/  IMAD.MOV.U32 R104, RZ, RZ, R18 ;  /* 0x000000ffff687224 */ /* 0x000fc400078e0012 */
[----:B------:R-:W-:-:S03]  /*59a0*/  IMAD.MOV.U32 R103, RZ, RZ, R19 ;  /* 0x000000ffff677224 */ /* 0x000fc600078e0013 */
[----:B------:R-:W-:Y:S01]  /*59b0*/  HMMA.16816.F32 R24, R8, R70, RZ ;  /* 0x000000460818723c */ /* 0x000fe200000018ff */
[----:B------:R-:W-:Y:S01]  /*59c0*/  IMAD.MOV.U32 R98, RZ, RZ, R61 ;  /* 0x000000ffff627224 */ /* 0x000fe200078e003d */
[----:B------:R-:W-:Y:S01]  /*59d0*/  MOV R3, R60 ;  /* 0x0000003c00037202 */ /* 0x000fe20000000f00 */
[----:B------:R-:W-:Y:S02]  /*59e0*/  IMAD.MOV.U32 R97, RZ, RZ, R62 ;  /* 0x000000ffff617224 */ /* 0x000fe400078e003e */
[----:B------:R-:W-:-:S03]  /*59f0*/  IMAD.MOV.U32 R96, RZ, RZ, R63 ;  /* 0x000000ffff607224 */ /* 0x000fc600078e003f */
[----:B------:R-:W-:Y:S01]  /*5a00*/  HMMA.16816.F32 R148, R4, R72, R52 ;  /* 0x000000480494723c */ /* 0x000fe20000001834 */
[----:B------:R-:W5:Y:S07]  /*5a10*/  LDSM.16.MT88.4 R52, [R238+0x3800] ;  /* 0x00380000ee34783b */ /* 0x000f6e0000004200 */
[----:B------:R-:W-:Y:S08]  /*5a20*/  HMMA.16816.F32 R16, R8, R78, RZ ;  /* 0x0000004e0810723c */ /* 0x000ff000000018ff */
[C---:B------:R-:W-:Y:S01]  /*5a30*/  HMMA.16816.F32 R60, R4.reuse, R22, R32 ;  /* 0x00000016043c723c */ /* 0x040fe20000001820 */
[----:B------:R-:W2:Y:S07]  /*5a40*/  LDSM.16.MT88.4 R32, [R239+0x3800] ;  /* 0x00380000ef20783b */ /* 0x000eae0000004200 */
[C---:B-1----:R-:W-:Y:S08]  /*5a50*/  HMMA.16816.F32 R72, R4.reuse, R36, R28 ;  /* 0x000000240448723c */ /* 0x042ff0000000181c */
[----:B------:R-:W-:Y:S01]  /*5a60*/  HMMA.16816.F32 R68, R4, R38, R24 ;  /* 0x000000260444723c */ /* 0x000fe20000001818 */
[----:B------:R-:W1:Y:S07]  /*5a70*/  LDSM.16.MT88.4 R36, [R241+0x3000] ;  /* 0x00300000f124783b */ /* 0x000e6e0000004200 */
[C---:B------:R-:W-:Y:S07]  /*5a80*/  HMMA.16816.F32 R20, R8.reuse, R50, RZ ;  /* 0x000000320814723c */ /* 0x040fee00000018ff */
[----:B------:R-:W-:Y:S01]  /*5a90*/  IMAD.MOV.U32 R50, RZ, RZ, R104 ;  /* 0x000000ffff327224 */ /* 0x000fe200078e0068 */
[----:B---3--:R-:W-:Y:S01]  /*5aa0*/  HMMA.16816.F32 R12, R8, R40, RZ ;  /* 0x00000028080c723c */ /* 0x008fe200000018ff */
[----:B------:R-:W-:-:S06]  /*5ab0*/  MOV R51, R103 ;  /* 0x0000006700337202 */ /* 0x000fcc0000000f00 */
[----:B------:R-:W-:Y:S01]  /*5ac0*/  IMAD.MOV.U32 R40, RZ, RZ, R106 ;  /* 0x000000ffff287224 */ /* 0x000fe200078e006a */
[----:B------:R-:W-:Y:S01]  /*5ad0*/  HMMA.16816.F32 R64, R4, R86, R16 ;  /* 0x000000560440723c */ /* 0x000fe20000001810 */
[----:B------:R-:W-:-:S07]  /*5ae0*/  IMAD.MOV.U32 R41, RZ, RZ, R113 ;  /* 0x000000ffff297224 */ /* 0x000fce00078e0071 */
[C---:B----4-:R-:W-:Y:S07]  /*5af0*/  HMMA.16816.F32 R16, R8.reuse, R56, RZ ;  /* 0x000000380810723c */ /* 0x050fee00000018ff */
[----:B------:R-:W-:Y:S01]  /*5b00*/  IMAD.MOV.U32 R57, RZ, RZ, R127 ;  /* 0x000000ffff397224 */ /* 0x000fe200078e007f */
[----:B------:R-:W-:Y:S01]  /*5b10*/  HMMA.16816.F32 R24, R8, R48, RZ ;  /* 0x000000300818723c */ /* 0x000fe200000018ff */
[----:B------:R-:W-:-:S06]  /*5b20*/  IMAD.MOV.U32 R56, RZ, RZ, R126 ;  /* 0x000000ffff387224 */ /* 0x000fcc00078e007e */
[----:B------:R-:W-:Y:S01]  /*5b30*/  IMAD.MOV.U32 R48, RZ, RZ, R99 ;  /* 0x000000ffff307224 */ /* 0x000fe200078e0063 */
[----:B--2---:R-:W-:Y:S01]  /*5b40*/  HMMA.16816.F32 R84, R4, R46, R20 ;  /* 0x0000002e0454723c */ /* 0x004fe20000001814 */
[----:B------:R-:W2:Y:S01]  /*5b50*/  LDSM.16.MT88.4 R20, [R241+0x3800] ;  /* 0x00380000f114783b */ /* 0x000ea20000004200 */
[----:B------:R-:W-:-:S05]  /*5b60*/  IMAD.MOV.U32 R49, RZ, RZ, R105 ;  /* 0x000000ffff317224 */ /* 0x000fca00078e0069 */
[----:B------:R-:W-:Y:S01]  /*5b70*/  IMAD.MOV.U32 R46, RZ, RZ, R123 ;  /* 0x000000ffff2e7224 */ /* 0x000fe200078e007b */
[----:B------:R-:W-:Y:S01]  /*5b80*/  HMMA.16816.F32 R28, R8, R42, RZ ;  /* 0x0000002a081c723c */ /* 0x000fe200000018ff */
[----:B------:R-:W-:-:S06]  /*5b90*/  MOV R47, R121 ;  /* 0x00000079002f7202 */ /* 0x000fcc0000000f00 */
[----:B------:R-:W-:Y:S01]  /*5ba0*/  MOV R43, R107 ;  /* 0x0000006b002b7202 */ /* 0x000fe20000000f00 */
[----:B-----5:R-:W-:Y:S01]  /*5bb0*/  HMMA.16816.F32 R176, R4, R52, R12 ;  /* 0x0000003404b0723c */ /* 0x020fe2000000180c */
[----:B------:R-:W-:-:S06]  /*5bc0*/  IMAD.MOV.U32 R42, RZ, RZ, R112 ;  /* 0x000000ffff2a7224 */ /* 0x000fcc00078e0070 */
[----:B------:R-:W-:Y:S01]  /*5bd0*/  IMAD.MOV.U32 R53, RZ, RZ, R98 ;  /* 0x000000ffff357224 */ /* 0x000fe200078e0062 */
[----:B------:R-:W-:Y:S01]  /*5be0*/  HMMA.16816.F32 R12, R8, R58, RZ ;  /* 0x0000003a080c723c */ /* 0x000fe200000018ff */
[----:B------:R-:W-:Y:S02]  /*5bf0*/  IMAD.MOV.U32 R52, RZ, RZ, R3 ;  /* 0x000000ffff347224 */ /* 0x000fe400078e0003 */
[----:B------:R-:W-:-:S04]  /*5c00*/  FADD.FTZ R3, R101, R100 ;  /* 0x0000006465037221 */ /* 0x000fc80000010000 */
[----:B------:R-:W-:Y:S01]  /*5c10*/  IMAD.MOV.U32 R58, RZ, RZ, R77 ;  /* 0x000000ffff3a7224 */ /* 0x000fe200078e004d */
[----:B------:R-:W-:Y:S01]  /*5c20*/  HMMA.16816.F32 R168, R4, R32, R16 ;  /* 0x0000002004a8723c */ /* 0x000fe20000001810 */
[----:B------:R-:W-:Y:S01]  /*5c30*/  MOV R59, R76 ;  /* 0x0000004c003b7202 */ /* 0x000fe20000000f00 */
[----:B------:R-:W-:-:S04]  /*5c40*/  FADD.FTZ R3, R102, R3 ;  /* 0x0000000366037221 */ /* 0x000fc80000010000 */
[----:B------:R-:W-:Y:S02]  /*5c50*/  FADD.FTZ R3, R110, R3 ;  /* 0x000000036e037221 */ /* 0x000fe40000010000 */
[----:B------:R-:W-:Y:S01]  /*5c60*/  HMMA.16816.F32 R172, R4, R44, R24 ;  /* 0x0000002c04ac723c */ /* 0x000fe20000001818 */
[----:B------:R-:W3:Y:S01]  /*5c70*/  LDSM.16.MT88.4 R24, [R238+0x4800] ;  /* 0x00480000ee18783b */ /* 0x000ee20000004200 */
[----:B------:R-:W-:Y:S02]  /*5c80*/  IMAD.MOV.U32 R33, RZ, RZ, R120 ;  /* 0x000000ffff217224 */ /* 0x000fe400078e0078 */
[----:B------:R-:W-:Y:S02]  /*5c90*/  FFMA.FTZ R32, R89, c[0x0][0x2d0], -R0 ;  /* 0x0000b40059207a23 */ /* 0x000fe40000010800 */
[----:B------:R-:W-:Y:S02]  /*5ca0*/  IMAD.MOV.U32 R89, RZ, RZ, R58 ;  /* 0x000000ffff597224 */ /* 0x000fe400078e003a */
[----:B-1----:R-:W-:Y:S01]  /*5cb0*/  HMMA.16816.F32 R16, R8, R36, RZ ;  /* 0x000000240810723c */ /* 0x002fe200000018ff */
[----:B------:R-:W-:-:S02]  /*5cc0*/  IMAD.MOV.U32 R45, RZ, RZ, R125 ;  /* 0x000000ffff2d7224 */ /* 0x000fc400078e007d */
[----:B------:R-:W-:Y:S02]  /*5cd0*/  IMAD.MOV.U32 R44, RZ, RZ, R124 ;  /* 0x000000ffff2c7224 */ /* 0x000fe400078e007c */
[----:B------:R-:W-:Y:S02]  /*5ce0*/  IMAD.MOV.U32 R58, RZ, RZ, R130 ;  /* 0x000000ffff3a7224 */ /* 0x000fe400078e0082 */
[----:B------:R-:W-:Y:S01]  /*5cf0*/  MOV R37, R114 ;  /* 0x0000007200257202 */ /* 0x000fe20000000f00 */
[----:B------:R-:W-:Y:S01]  /*5d00*/  HMMA.16816.F32 R76, R4, R54, R28 ;  /* 0x00000036044c723c */ /* 0x000fe2000000181c */
[----:B------:R-:W-:-:S06]  /*5d10*/  MOV R36, R33 ;  /* 0x0000002100247202 */ /* 0x000fcc0000000f00 */
[----:B------:R-:W-:Y:S01]  /*5d20*/  IMAD.MOV.U32 R54, RZ, RZ, R97 ;  /* 0x000000ffff367224 */ /* 0x000fe200078e0061 */
[----:B------:R-:W-:Y:S01]  /*5d30*/  MOV R55, R96 ;  /* 0x0000006000377202 */ /* 0x000fe20000000f00 */
[--C-:B------:R-:W-:Y:S01]  /*5d40*/  FFMA.FTZ R30, R95, c[0x0][0x2d0], -R2.reuse ;  /* 0x0000b4005f1e7a23 */ /* 0x100fe20000010802 */
[----:B------:R-:W-:Y:S01]  /*5d50*/  HMMA.16816.F32 R96, R4, R34, R12 ;  /* 0x000000220460723c */ /* 0x000fe2000000180c */
[--C-:B------:R-:W-:Y:S02]  /*5d60*/  FFMA.FTZ R29, R94, c[0x0][0x2d0], -R2.reuse ;  /* 0x0000b4005e1d7a23 */ /* 0x100fe40000010802 */
[----:B------:R-:W-:Y:S02]  /*5d70*/  FFMA.FTZ R28, R93, c[0x0][0x2d0], -R2 ;  /* 0x0000b4005d1c7a23 */ /* 0x000fe40000010802 */
[----:B------:R-:W-:Y:S01]  /*5d80*/  FFMA.FTZ R31, R88, c[0x0][0x2d0], -R0 ;  /* 0x0000b400581f7a23 */ /* 0x000fe20000010800 */
[----:B------:R-:W-:Y:S01]  /*5d90*/  MOV R88, R45 ;  /* 0x0000002d00587202 */ /* 0x000fe20000000f00 */
[----:B------:R-:W-:Y:S01]  /*5da0*/  IMAD.MOV.U32 R34, RZ, RZ, R115 ;  /* 0x000000ffff227224 */ /* 0x000fe200078e0073 */
[----:B------:R-:W-:Y:S01]  /*5db0*/  HMMA.16816.F32 R12, R8, R38, RZ ;  /* 0x00000026080c723c */ /* 0x000fe200000018ff */
[----:B------:R-:W-:-:S02]  /*5dc0*/  IMAD.MOV.U32 R35, RZ, RZ, R122 ;  /* 0x000000ffff237224 */ /* 0x000fc400078e007a */
[----:B------:R-:W-:Y:S02]  /*5dd0*/  IMAD.MOV.U32 R95, RZ, RZ, R34 ;  /* 0x000000ffff5f7224 */ /* 0x000fe400078e0022 */
[----:B------:R-:W-:Y:S02]  /*5de0*/  IMAD.MOV.U32 R94, RZ, RZ, R35 ;  /* 0x000000ffff5e7224 */ /* 0x000fe400078e0023 */
[----:B------:R-:W-:Y:S01]  /*5df0*/  IMAD.MOV.U32 R39, RZ, RZ, R44 ;  /* 0x000000ffff277224 */ /* 0x000fe200078e002c */
[----:B--2---:R-:W-:Y:S01]  /*5e00*/  HMMA.16816.F32 R124, R4, R20, R16 ;  /* 0x00000014047c723c */ /* 0x004fe20000001810 */
[----:B------:R-:W1:Y:S01]  /*5e10*/  LDSM.16.MT88.4 R16, [R238+0x5000] ;  /* 0x00500000ee10783b */ /* 0x000e620000004200 */
[----:B------:R-:W-:Y:S01]  /*5e20*/  IMAD.MOV.U32 R44, RZ, RZ, R57 ;  /* 0x000000ffff2c7224 */ /* 0x000fe200078e0039 */
[----:B------:R-:W-:Y:S01]  /*5e30*/  MOV R57, R131 ;  /* 0x0000008300397202 */ /* 0x000fe20000000f00 */
[----:B------:R-:W-:Y:S02]  /*5e40*/  IMAD.MOV.U32 R38, RZ, RZ, R47 ;  /* 0x000000ffff267224 */ /* 0x000fe400078e002f */
[----:B------:R-:W-:-:S02]  /*5e50*/  IMAD.MOV.U32 R45, RZ, RZ, R155 ;  /* 0x000000ffff2d7224 */ /* 0x000fc400078e009b */
[----:B------:R-:W-:-:S08]  /*5e60*/  IMAD.MOV.U32 R47, RZ, RZ, R153 ;  /* 0x000000ffff2f7224 */ /* 0x000fd000078e0099 */
[----:B------:R-:W-:Y:S01]  /*5e70*/  HMMA.16816.F32 R104, R4, R22, R12 ;  /* 0x000000160468723c */ /* 0x000fe2000000180c */
[----:B------:R-:W2:Y:S07]  /*5e80*/  LDSM.16.MT88.4 R20, [R240+0x4800] ;  /* 0x00480000f014783b */ /* 0x000eae0000004200 */
[----:B---3--:R-:W-:Y:S07]  /*5e90*/  HMMA.16816.F32 R12, R8, R24, RZ ;  /* 0x00000018080c723c */ /* 0x008fee00000018ff */
[----:B------:R-:W-:Y:S01]  /*5ea0*/  FFMA.FTZ R25, R91, c[0x0][0x2d0], -R0 ;  /* 0x0000b4005b197a23 */ /* 0x000fe20000010800 */
[----:B------:R-:W-:Y:S01]  /*5eb0*/  MOV R91, R56 ;  /* 0x00000038005b7202 */ /* 0x000fe20000000f00 */
[----:B------:R-:W-:Y:S11]  /*5ec0*/  IMAD.MOV.U32 R56, RZ, RZ, R152 ;  /* 0x000000ffff387224 */ /* 0x000ff600078e0098 */
[----:B------:R-:W-:Y:S04]  /*5ed0*/  @!UPT UIADD3 URZ, URZ, URZ, URZ ;  /* 0x0000003f3f3ff290 */ /* 0x000fe8000fffe03f */
[----:B-1----:R-:W-:Y:S07]  /*5ee0*/  HMMA.16816.F32 R100, R4, R16, R12 ;  /* 0x000000100464723c */ /* 0x002fee000000180c */
[----:B------:R-:W-:Y:S01]  /*5ef0*/  FADD.FTZ R16, R109, R3 ;  /* 0x000000036d107221 */ /* 0x000fe20000010000 */
[----:B------:R-:W-:Y:S01]  /*5f00*/  HMMA.16816.F32 R12, R8, R26, RZ ;  /* 0x0000001a080c723c */ /* 0x000fe200000018ff */
[----:B------:R-:W-:Y:S02]  /*5f10*/  FADD.FTZ R3, R80, R108 ;  /* 0x0000006c50037221 */ /* 0x000fe40000010000 */
[----:B------:R-:W-:-:S02]  /*5f20*/  FADD.FTZ R24, R116, R16 ;  /* 0x0000001074187221 */ /* 0x000fc40000010000 */
[----:B------:R-:W-:Y:S02]  /*5f30*/  FADD.FTZ R3, R111, R3 ;  /* 0x000000036f037221 */ /* 0x000fe40000010000 */
[----:B------:R-:W-:Y:S02]  /*5f40*/  FFMA.FTZ R27, R92, c[0x0][0x2d0], -R2 ;  /* 0x0000b4005c1b7a23 */ /* 0x000fe40000010802 */
[----:B------:R-:W-:Y:S02]  /*5f50*/  FADD.FTZ R3, R117, R3 ;  /* 0x0000000375037221 */ /* 0x000fe40000010000 */
[----:B------:R-:W-:Y:S02]  /*5f60*/  FFMA.FTZ R26, R90, c[0x0][0x2d0], -R0 ;  /* 0x0000b4005a1a7a23 */ /* 0x000fe40000010800 */
[----:B------:R-:W-:Y:S02]  /*5f70*/  FADD.FTZ R2, R118, R3 ;  /* 0x0000000376027221 */ /* 0x000fe40000010000 */
[----:B------:R1:W-:Y:S01]  /*5f80*/  MUFU.EX2 R0, R26 ;  /* 0x0000001a00007308 */ /* 0x0003e20000000800 */
[----:B------:R-:W-:-:S02]  /*5f90*/  IMAD.MOV.U32 R90, RZ, RZ, R59 ;  /* 0x000000ffff5a7224 */ /* 0x000fc400078e003b */
[----:B------:R-:W-:Y:S02]  /*5fa0*/  FADD.FTZ R2, R81, R2 ;  /* 0x0000000251027221 */ /* 0x000fe40000010000 */
[----:B------:R-:W-:Y:S02]  /*5fb0*/  IMAD.MOV.U32 R59, RZ, RZ, R129 ;  /* 0x000000ffff3b7224 */ /* 0x000fe400078e0081 */
[----:B------:R-:W-:Y:S02]  /*5fc0*/  IMAD.MOV.U32 R80, RZ, RZ, R37 ;  /* 0x000000ffff507224 */ /* 0x000fe400078e0025 */
[----:B------:R-:W-:Y:S01]  /*5fd0*/  HMMA.16816.F32 R112, R4, R18, R12 ;  /* 0x000000120470723c */ /* 0x000fe2000000180c */
[----:B------:R-:W3:Y:S01]  /*5fe0*/  LDSM.16.MT88.4 R16, [R240+0x5000] ;  /* 0x00500000f010783b */ /* 0x000ee20000004200 */
[----:B------:R-:W-:Y:S01]  /*5ff0*/  IMAD.MOV.U32 R37, RZ, RZ, R46 ;  /* 0x000000ffff257224 */ /* 0x000fe200078e002e */
[----:B------:R-:W-:Y:S02]  /*6000*/  MOV R46, R154 ;  /* 0x0000009a002e7202 */ /* 0x000fe40000000f00 */
[----:B------:R-:W-:Y:S01]  /*6010*/  LDSM.16.MT88.4 R152, [R238+0x1000] ;  /* 0x00100000ee98783b */ /* 0x000fe20000004200 */
[----:B-1----:R-:W-:-:S02]  /*6020*/  IMAD.MOV.U32 R26, RZ, RZ, R80 ;  /* 0x000000ffff1a7224 */ /* 0x002fc400078e0050 */
[----:B--2---:R-:W-:Y:S11]  /*6030*/  HMMA.16816.F32 R12, R8, R20, RZ ;  /* 0x00000014080c723c */ /* 0x004ff600000018ff */
[----:B------:R-:W-:Y:S11]  /*6040*/  @!UPT UIADD3 URZ, URZ, URZ, URZ ;  /* 0x0000003f3f3ff290 */ /* 0x000ff6000fffe03f */
[----:B------:R-:W-:Y:S02]  /*6050*/  @!UPT UIADD3 URZ, URZ, URZ, URZ ;  /* 0x0000003f3f3ff290 */ /* 0x000fe4000fffe03f */
[----:B---3--:R-:W-:Y:S08]  /*6060*/  HMMA.16816.F32 R108, R4, R16, R12 ;  /* 0x00000010046c723c */ /* 0x008ff0000000180c */
[----:B------:R-:W-:Y:S01]  /*6070*/  HMMA.16816.F32 R12, R8, R22, RZ ;  /* 0x00000016080c723c */ /* 0x000fe200000018ff */
[----:B------:R-:W-:Y:S11]  /*6080*/  LDSM.16.MT88.4 R20, [R239+0x5000] ;  /* 0x00500000ef14783b */ /* 0x000ff60000004200 */
[----:B------:R-:W-:Y:S11]  /*6090*/  @!UPT UIADD3 URZ, URZ, URZ, URZ ;  /* 0x0000003f3f3ff290 */ /* 0x000ff6000fffe03f */
[----:B------:R-:W-:Y:S01]  /*60a0*/  @!UPT UIADD3 URZ, URZ, URZ, URZ ;  /* 0x0000003f3f3ff290 */ /* 0x000fe2000fffe03f */
[----:B------:R-:W-:Y:S01]  /*60b0*/  HMMA.16816.F32 R120, R4, R18, R12 ;  /* 0x000000120478723c */ /* 0x000fe2000000180c */
[----:B------:R-:W1:Y:S06]  /*60c0*/  LDSM.16.MT88.4 R16, [R239+0x4800] ;  /* 0x00480000ef10783b */ /* 0x000e6c0000004200 */
[----:B------:R-:W-:Y:S02]  /*60d0*/  FADD.FTZ R12, R119, R24 ;  /* 0x00000018770c7221 */ /* 0x000fe40000010000 */
[----:B------:R-:W-:Y:S02]  /*60e0*/  FADD.FTZ R24, R82, R2 ;  /* 0x0000000252187221 */ /* 0x000fe40000010000 */
[----:B------:R-:W-:Y:S01]  /*60f0*/  FADD.FTZ R3, R128, R12 ;  /* 0x0000000c80037221 */ /* 0x000fe20000010000 */
[----:B------:R-:W2:Y:S02]  /*6100*/  MUFU.EX2 R2, R25 ;  /* 0x0000001900027308 */ /* 0x000ea40000000800 */
[----:B--2---:R-:W-:-:S02]  /*6110*/  F2FP.PACK_AB R129, R0, R2 ;  /* 0x000000020081723e */ /* 0x004fc400000000ff */
[----:B------:R-:W-:Y:S01]  /*6120*/  MOV R25, R94 ;  /* 0x0000005e00197202 */ /* 0x000fe20000000f00 */
[----:B-1----:R-:W-:Y:S03]  /*6130*/  HMMA.16816.F32 R12, R8, R16, RZ ;  /* 0x00000010080c723c */ /* 0x002fe600000018ff */
[----:B------:R-:W1:Y:S08]  /*6140*/  MUFU.EX2 R17, R30 ;  /* 0x0000001e00117308 */ /* 0x000e700000000800 */
[----:B------:R-:W2:Y:S01]  /*6150*/  MUFU.EX2 R16, R29 ;  /* 0x0000001d00107308 */ /* 0x000ea20000000800 */
[----:B-1----:R-:W-:Y:S11]  /*6160*/  FADD.FTZ R3, R17, R3 ;  /* 0x0000000311037221 */ /* 0x002ff60000010000 */
[----:B------:R-:W-:Y:S01]  /*6170*/  @!UPT UIADD3 URZ, URZ, URZ, URZ ;  /* 0x0000003f3f3ff290 */ /* 0x000fe2000fffe03f */
[----:B------:R-:W-:Y:S01]  /*6180*/  HMMA.16816.F32 R116, R4, R20, R12 ;  /* 0x000000140474723c */ /* 0x000fe2000000180c */
[C---:B--2---:R-:W-:Y:S01]  /*6190*/  FADD.FTZ R3, R16.reuse, R3 ;  /* 0x0000000310037221 */ /* 0x044fe20000010000 */
[----:B------:R-:W-:-:S06]  /*61a0*/  F2FP.PACK_AB R128, R16, R17 ;  /* 0x000000111080723e */ /* 0x000fcc00000000ff */
[----:B------:R-:W-:Y:S01]  /*61b0*/  HMMA.16816.F32 R12, R8, R18, RZ ;  /* 0x00000012080c723c */ /* 0x000fe200000018ff */
[----:B------:R-:W1:Y:S08]  /*61c0*/  MUFU.EX2 R19, R28 ;  /* 0x0000001c00137308 */ /* 0x000e700000000800 */
[----:B------:R-:W2:Y:S01]  /*61d0*/  MUFU.EX2 R18, R27 ;  /* 0x0000001b00127308 */ /* 0x000ea20000000800 */
[----:B-1----:R-:W-:Y:S11]  /*61e0*/  FADD.FTZ R3, R19, R3 ;  /* 0x0000000313037221 */ /* 0x002ff60000010000 */
[----:B------:R-:W-:Y:S03]  /*61f0*/  @!UPT UIADD3 URZ, URZ, URZ, URZ ;  /* 0x0000003f3f3ff290 */ /* 0x000fe6000fffe03f */
[----:B------:R-:W-:Y:S01]  /*6200*/  HMMA.16816.F32 R20, R4, R22, R12 ;  /* 0x000000160414723c */ /* 0x000fe2000000180c */
[C---:B--2---:R-:W-:Y:S01]  /*6210*/  FADD.FTZ R3, R18.reuse, R3 ;  /* 0x0000000312037221 */ /* 0x044fe20000010000 */
[----:B------:R-:W-:Y:S02]  /*6220*/  F2FP.PACK_AB R130, R18, R19 ;  /* 0x000000131282723e */ /* 0x000fe400000000ff */
[----:B------:R-:W-:Y:S02]  /*6230*/  MOV R27, c[0x0][0x2c4] ;  /* 0x0000b100001b7a02 */ /* 0x000fe40000000f00 */
[----:B------:R1:W-:Y:S01]  /*6240*/  STL [R1+0x28], R3 ;  /* 0x0000280301007387 */ /* 0x0003e20000100800 */
[----:B------:R-:W-:Y:S01]  /*6250*/  FADD.FTZ R12, R83, R24 ;  /* 0x00000018530c7221 */ /* 0x000fe20000010000 */
[----:B------:R-:W-:Y:S01]  /*6260*/  ISETP.NE.AND P1, PT, R27, 0x1, PT ;  /* 0x000000011b00780c */ /* 0x000fe20003f25270 */
[----:B------:R-:W-:Y:S01]  /*6270*/  IMAD.MOV.U32 R24, RZ, RZ, R95 ;  /* 0x000000ffff187224 */ /* 0x000fe200078e005f */
[----:B------:R-:W-:Y:S01]  /*6280*/  LDSM.16.MT88.4 R80, [R240+0x4000] ;  /* 0x00400000f050783b */ /* 0x000fe20000004200 */
[----:B------:R-:W-:-:S02]  /*6290*/  FADD.FTZ R12, R2, R12 ;  /* 0x0000000c020c7221 */ /* 0x000fc40000010000 */
[----:B------:R2:W3:Y:S01]  /*62a0*/  MUFU.EX2 R2, R32 ;  /* 0x0000002000027308 */ /* 0x0004e20000000800 */
[----:B------:R-:W-:Y:S01]  /*62b0*/  IMAD.MOV.U32 R27, RZ, RZ, c[0x0][0x32c] ;  /* 0x0000cb00ff1b7624 */ /* 0x000fe200078e00ff */
[----:B--2---:R-:W2:Y:S01]  /*62c0*/  LDSM.16.MT88.4 R32, [R241+0x1000] ;  /* 0x00100000f120783b */ /* 0x004ea20000004200 */
[----:B-1----:R-:W-:-:S05]  /*62d0*/  FADD.FTZ R3, R0, R12 ;  /* 0x0000000c00037221 */ /* 0x002fca0000010000 */
[----:B------:R-:W1:Y:S01]  /*62e0*/  MUFU.EX2 R0, R31 ;  /* 0x0000001f00007308 */ /* 0x000e620000000800 */
[----:B------:R-:W4:Y:S01]  /*62f0*/  LDSM.16.MT88.4 R12, [R241+0x4800] ;  /* 0x00480000f10c783b */ /* 0x000f220000004200 */
[----:B---3--:R-:W-:Y:S01]  /*6300*/  FADD.FTZ R3, R2, R3 ;  /* 0x0000000302037221 */ /* 0x008fe20000010000 */
[----:B-1----:R-:W-:-:S03]  /*6310*/  F2FP.PACK_AB R131, R0, R2 ;  /* 0x000000020083723e */ /* 0x002fc600000000ff */
[----:B------:R-:W-:Y:S02]  /*6320*/  FADD.FTZ R3, R0, R3 ;  /* 0x0000000300037221 */ /* 0x000fe40000010000 */
[----:B------:R-:W-:-:S03]  /*6330*/  @P1 IMAD.HI.U32 R2, R24, c[0x0][0x2c8], RZ ;  /* 0x0000b20018021a27 */ /* 0x000fc600078e00ff */
[----:B------:R1:W-:Y:S01]  /*6340*/  STL [R1+0x2c], R3 ;  /* 0x00002c0301007387 */ /* 0x0003e20000100800 */
[C---:B------:R-:W-:Y:S01]  /*6350*/  HMMA.16816.F32 R156, R128.reuse, R152, R156 ;  /* 0x00000098809c723c */ /* 0x040fe2000000189c */
[----:B------:R-:W-:Y:S01]  /*6360*/  IMAD.MOV.U32 R0, RZ, RZ, R24 ;  /* 0x000000ffff007224 */ /* 0x000fe200078e0018 */
[----:B------:R-:W-:Y:S02]  /*6370*/  @P1 SHF.R.U32.HI R0, RZ, c[0x0][0x2cc], R2 ;  /* 0x0000b300ff001a19 */ /* 0x000fe40000011602 */
[----:B------:R-:W-:Y:S02]  /*6380*/  ISETP.GE.AND P1, PT, R27, 0x1, PT ;  /* 0x000000011b00780c */ /* 0x000fe40003f26270 */
[----:B------:R-:W-:Y:S02]  /*6390*/  IADD3 R2, R25, -R26, RZ ;  /* 0x8000001a19027210 */ /* 0x000fe40007ffe0ff */
[----:B------:R-:W-:Y:S01]  /*63a0*/  HMMA.16816.F32 R152, R128, R154, R144 ;  /* 0x0000009a8098723c */ /* 0x000fe20000001890 */
[----:B------:R-:W3:Y:S02]  /*63b0*/  LDSM.16.MT88.4 R144, [R240+0x1000] ;  /* 0x00100000f090783b */ /* 0x000ee40000004200 */
[----:B------:R-:W-:-:S05]  /*63c0*/  IMAD.IADD R0, R2, 0x1, R0 ;  /* 0x0000000102007824 */ /* 0x000fca00078e0200 */
[C---:B--2---:R-:W-:Y:S08]  /*63d0*/  HMMA.16816.F32 R28, R128.reuse, R32, R36 ;  /* 0x00000020801c723c */ /* 0x044ff00000001824 */
[----:B------:R-:W-:Y:S01]  /*63e0*/  HMMA.16816.F32 R32, R128, R34, R40 ;  /* 0x000000228020723c */ /* 0x000fe20000001828 */
[----:B------:R-:W2:Y:S01]  /*63f0*/  LDSM.16.MT88.4 R40, [R238+0x2800] ;  /* 0x00280000ee28783b */ /* 0x000ea20000004200 */
[----:B-1----:R-:W-:-:S06]  /*6400*/  IADD3 R3, R0, c[0x0][0x328], RZ ;  /* 0x0000ca0000037a10 */ /* 0x002fcc0007ffe0ff */
[C---:B----4-:R-:W-:Y:S08]  /*6410*/  HMMA.16816.F32 R16, R8.reuse, R12, RZ ;  /* 0x0000000c0810723c */ /* 0x050ff000000018ff */
[----:B------:R-:W-:Y:S01]  /*6420*/  HMMA.16816.F32 R8, R8, R14, RZ ;  /* 0x0000000e0808723c */ /* 0x000fe200000018ff */
[----:B------:R-:W1:Y:S07]  /*6430*/  LDSM.16.MT88.4 R12, [R241+0x5000] ;  /* 0x00500000f10c783b */ /* 0x000e6e0000004200 */
[C---:B---3--:R-:W-:Y:S08]  /*6440*/  HMMA.16816.F32 R148, R128.reuse, R144, R148 ;  /* 0x000000908094723c */ /* 0x048ff00000001894 */
[C---:B------:R-:W-:Y:S01]  /*6450*/  HMMA.16816.F32 R144, R128.reuse, R146, R136 ;  /* 0x000000928090723c */ /* 0x040fe20000001888 */
[----:B------:R-:W3:Y:S07]  /*6460*/  LDSM.16.MT88.4 R136, [R239+0x1000] ;  /* 0x00100000ef88783b */ /* 0x000eee0000004200 */
[C---:B--2---:R-:W-:Y:S08]  /*6470*/  HMMA.16816.F32 R36, R128.reuse, R40, R44 ;  /* 0x000000288024723c */ /* 0x044ff0000000182c */
[----:B------:R-:W-:Y:S01]  /*6480*/  HMMA.16816.F32 R40, R128, R42, R48 ;  /* 0x0000002a8028723c */ /* 0x000fe20000001830 */
[----:B------:R-:W2:Y:S07]  /*6490*/  LDSM.16.MT88.4 R48, [R240+0x2800] ;  /* 0x00280000f030783b */ /* 0x000eae0000004200 */
[C---:B-1----:R-:W-:Y:S08]  /*64a0*/  HMMA.16816.F32 R16, R4.reuse, R12, R16 ;  /* 0x0000000c0410723c */ /* 0x042ff00000001810 */
[----:B------:R-:W-:Y:S01]  /*64b0*/  HMMA.16816.F32 R8, R4, R14, R8 ;  /* 0x0000000e0408723c */ /* 0x000fe20000001808 */
[----:B------:R-:W-:Y:S07]  /*64c0*/  LDSM.16.MT88.4 R4, [R241+0x5800] ;  /* 0x00580000f104783b */ /* 0x000fee0000004200 */
[C---:B---3--:R-:W-:Y:S08]  /*64d0*/  HMMA.16816.F32 R140, R128.reuse, R136, R140 ;  /* 0x00000088808c723c */ /* 0x048ff0000000188c */
[C---:B------:R-:W-:Y:S01]  /*64e0*/  HMMA.16816.F32 R136, R128.reuse, R138, R88 ;  /* 0x0000008a8088723c */ /* 0x040fe20000001858 */
[----:B------:R-:W-:Y:S07]  /*64f0*/  LDSM.16.MT88.4 R88, [R239+0x4000] ;  /* 0x00400000ef58783b */ /* 0x000fee0000004200 */
[C---:B--2---:R-:W-:Y:S01]  /*6500*/  HMMA.16816.F32 R44, R128.reuse, R48, R56 ;  /* 0x00000030802c723c */ /* 0x044fe20000001838 */
[----:B------:R-:W1:Y:S07]  /*6510*/  LDSM.16.MT88.4 R56, [R239+0x2800] ;  /* 0x00280000ef38783b */ /* 0x000e6e0000004200 */
[C---:B------:R-:W-:Y:S01]  /*6520*/  HMMA.16816.F32 R48, R128.reuse, R50, R64 ;  /* 0x000000328030723c */ /* 0x040fe20000001840 */
[----:B------:R-:W2:Y:S07]  /*6530*/  LDSM.16.MT88.4 R64, [R241+0x2800] ;  /* 0x00280000f140783b */ /* 0x000eae0000004200 */
[C---:B-1----:R-:W-:Y:S08]  /*6540*/  HMMA.16816.F32 R52, R128.reuse, R56, R52 ;  /* 0x000000388034723c */ /* 0x042ff00000001834 */
[C---:B------:R-:W-:Y:S08]  /*6550*/  HMMA.16816.F32 R56, R128.reuse, R58, R60 ;  /* 0x0000003a8038723c */ /* 0x040ff0000000183c */
[C---:B--2---:R-:W-:Y:S01]  /*6560*/  HMMA.16816.F32 R60, R128.reuse, R64, R72 ;  /* 0x00000040803c723c */ /* 0x044fe20000001848 */
[----:B------:R-:W1:Y:S07]  /*6570*/  LDSM.16.MT88.4 R72, [R238+0x4000] ;  /* 0x00400000ee48783b */ /* 0x000e6e0000004200 */
[C---:B------:R-:W-:Y:S08]  /*6580*/  HMMA.16816.F32 R64, R128.reuse, R66, R68 ;  /* 0x000000428040723c */ /* 0x040ff00000001844 */
[C---:B-1----:R-:W-:Y:S08]  /*6590*/  HMMA.16816.F32 R68, R128.reuse, R72, R176 ;  /* 0x000000488044723c */ /* 0x042ff000000018b0 */
[C---:B------:R-:W-:Y:S08]  /*65a0*/  HMMA.16816.F32 R72, R128.reuse, R74, R76 ;  /* 0x0000004a8048723c */ /* 0x040ff0000000184c */
[C---:B------:R-:W-:Y:S08]  /*65b0*/  HMMA.16816.F32 R76, R128.reuse, R80, R172 ;  /* 0x00000050804c723c */ /* 0x040ff000000018ac */
[C---:B------:R-:W-:Y:S08]  /*65c0*/  HMMA.16816.F32 R80, R128.reuse, R82, R84 ;  /* 0x000000528050723c */ /* 0x040ff00000001854 */
[C---:B------:R-:W-:Y:S08]  /*65d0*/  HMMA.16816.F32 R84, R128.reuse, R88, R168 ;  /* 0x000000588054723c */ /* 0x040ff000000018a8 */
[C---:B------:R-:W-:Y:S01]  /*65e0*/  HMMA.16816.F32 R88, R128.reuse, R90, R96 ;  /* 0x0000005a8058723c */ /* 0x040fe20000001860 */
[----:B------:R-:W1:Y:S07]  /*65f0*/  LDSM.16.MT88.4 R96, [R241+0x4000] ;  /* 0x00400000f160783b */ /* 0x000e6e0000004200 */
[C---:B-1----:R-:W-:Y:S08]  /*6600*/  HMMA.16816.F32 R92, R128.reuse, R96, R124 ;  /* 0x00000060805c723c */ /* 0x042ff0000000187c */
[C---:B------:R-:W-:Y:S01]  /*6610*/  HMMA.16816.F32 R96, R128.reuse, R98, R104 ;  /* 0x000000628060723c */ /* 0x040fe20000001868 */
[----:B------:R-:W1:Y:S07]  /*6620*/  LDSM.16.MT88.4 R104, [R238+0x5800] ;  /* 0x00580000ee68783b */ /* 0x000e6e0000004200 */
[----:B------:R-:W-:Y:S07]  /*6630*/  HMMA.16816.F32 R124, R128, R4, R16 ;  /* 0x00000004807c723c */ /* 0x000fee0000001810 */
[----:B------:R-:W-:-:S05]  /*6640*/  IADD3 R4, R134, -0x2, RZ ;  /* 0xfffffffe86047810 */ /* 0x000fca0007ffe0ff */
[----:B------:R-:W-:Y:S01]  /*6650*/  STL [R1+0x1c], R4 ;  /* 0x00001c0401007387 */ /* 0x000fe20000100800 */
        /* <DEDUP_REMOVED lines=8> */
[----:B------:R-:W-:Y:S01]  /*66e0*/  HMMA.16816.F32 R128, R128, R6, R8 ;  /* 0x000000068080723c */ /* 0x000fe20000001808 */
[----:B------:R-:W-:Y:S07]  /*66f0*/  @!P1 BRA `(.L_x_419) ;  /* 0x0000010000009947 */ /* 0x000fee0003800000 */
        /* <DEDUP_REMOVED lines=10> */
.L_x_421:
[----:B------:R-:W-:-:S13]  /*67a0*/  ISETP.NE.AND P0, PT, R27, 0x1, PT ;  /* 0x000000011b00780c */ /* 0x000fda0003f05270 */
[----:B------:R-:W-:-:S05]  /*67b0*/  @P0 IMAD.HI.U32 R0, R2, c[0x0][0x330], RZ ;  /* 0x0000cc0002000a27 */ /* 0x000fca00078e00ff */
[----:B------:R-:W-:Y:S02]  /*67c0*/  @P0 SHF.R.U32.HI R2, RZ, c[0x0][0x334], R0 ;  /* 0x0000cd00ff020a19 */ /* 0x000fe40000011600 */
.L_x_422:
[----:B------:R-:W-:Y:S05]  /*67d0*/  BSYNC B0 ;  /* 0x0000000000007941 */ /* 0x000fea0003800000 */
.L_x_420:
[----:B------:R-:W-:-:S05]  /*67e0*/  IMAD R2, R2, R27, c[0x0][0x32c] ;  /* 0x0000cb0002027624 */ /* 0x000fca00078e021b */
[----:B------:R-:W-:-:S04]  /*67f0*/  IMNMX R3, R3, R2, PT ;  /* 0x0000000203037217 */ /* 0x000fc80003800200 */
.L_x_419:
[----:B------:R-:W2:Y:S01]  /*6800*/  LDL R2, [R1+0x34] ;  /* 0x0000340001027983 */ /* 0x000ea20000100800 */
[----:B------:R-:W-:-:S05]  /*6810*/  IMAD.HI R3, R3, 0x2aaaaaab, RZ ;  /* 0x2aaaaaab03037827 */ /* 0x000fca00078e02ff */
[----:B------:R-:W-:-:S04]  /*6820*/  SHF.R.U32.HI R0, RZ, 0x1f, R3 ;  /* 0x0000001fff007819 */ /* 0x000fc80000011603 */
[----:B------:R-:W-:-:S04]  /*6830*/  LEA.HI.SX32 R3, R3, R0, 0x1d ;  /* 0x0000000003037211 */ /* 0x000fc800078feaff */
[----:B--2---:R-:W-:-:S04]  /*6840*/  IMNMX R2, R2, R3, !PT ;  /* 0x0000000302027217 */ /* 0x004fc80007800200 */
[----:B------:R-:W-:Y:S01]  /*6850*/  ISETP.GE.AND P0, PT, R4, R2, PT ;  /* 0x000000020400720c */ /* 0x000fe20003f06270 */
[----:B------:R1:W-:-:S12]  /*6860*/  STL [R1+0x24], R2 ;  /* 0x0000240201007387 */ /* 0x0003d80000100800 */
[----:B------:R-:W-:Y:S05]  /*6870*/  @!P0 BRA `(.L_x_423) ;  /* 0x000036f000008947 */ /* 0x000fea0003800000 */
[----:B------:R-:W-:Y:S02]  /*6880*/  MOV R0, R4 ;  /* 0x0000000400007202 */ /* 0x000fe40000000f00 */
[----:B------:R-:W-:Y:S02]  /*6890*/  MOV R134, R132 ;  /* 0x0000008400867202 */ /* 0x000fe40000000f00 */
[----:B-1----:R-:W-:Y:S01]  /*68a0*/  MOV R2, R133 ;  /* 0x0000008500027202 */ /* 0x002fe20000000f00 */
[----:B------:R1:W-:Y:S04]  /*68b0*/  STL [R1+0x20], R0 ;  /* 0x0000200001007387 */ /* 0x0003e80000100800 */
.L_x_436:
[----:B------:R-:W2:Y:S01]  /*68c0*/  LDL R3, [R1] ;  /* 0x0000000001037983 */ /* 0x000ea20000100800 */
[----:B------:R-:W-:Y:S04]  /*68d0*/  DEPBAR.LE SB0, 0x0 ;  /* 0x000080000000791a */ /* 0x000fe80000000000 */
[----:B------:R-:W3:Y:S01]  /*68e0*/  LDL R133, [R1+0x20] ;  /* 0x0000200001857983 */ /* 0x000ee20000100800 */
[----:B------:R-:W-:Y:S01]  /*68f0*/  WARPSYNC 0xffffffff ;  /* 0xffffffff00007948 */ /* 0x000fe20003800000 */
[----:B------:R-:W-:Y:S02]  /*6900*/  BSSY B0, `(.L_x_424) ;  /* 0x0000034000007945 */ /* 0x000fe40003800000 */
[----:B------:R-:W3:Y:S04]  /*6910*/  LDL R132, [R1+0x34] ;  /* 0x0000340001847983 */ /* 0x000ee80000100800 */
[----:B-1----:R-:W4:Y:S04]  /*6920*/  LDL R0, [R1+0x14] ;  /* 0x0000140001007983 */ /* 0x002f280000100800 */
[----:B------:R-:W-:Y:S06]  /*6930*/  BAR.SYNC.DEFER_BLOCKING 0x0 ;  /* 0x0000000000007b1d */ /* 0x000fec0000010000 */
[----:B------:R1:W1:Y:S04]  /*6940*/  LDSM.16.M88.4 R8, [R135] ;  /* 0x000000008708783b */ /* 0x0002680000000200 */
[----:B------:R1:W1:Y:S04]  /*6950*/  LDSM.16.M88.4 R16, [R135+0x800] ;  /* 0x000800008710783b */ /* 0x0002680000000200 */
[----:B------:R1:W1:Y:S04]  /*6960*/  LDSM.16.M88.4 R24, [R135+0x1000] ;  /* 0x001000008718783b */ /* 0x0002680000000200 */
[----:B------:R1:W1:Y:S04]  /*6970*/  LDSM.16.M88.4 R168, [R242] ;  /* 0x00000000f2a8783b */ /* 0x0002680000000200 */
[----:B------:R1:W1:Y:S01]  /*6980*/  LDSM.16.M88.4 R172, [R252] ;  /* 0x00000000fcac783b */ /* 0x0002620000000200 */
[----:B---3--:R-:W-:Y:S03]  /*6990*/  ISETP.GT.AND P0, PT, R132, R133, PT ;  /* 0x000000858400720c */ /* 0x008fe60003f04270 */
[----:B--2---:R2:W3:Y:S01]  /*69a0*/  LDSM.16.M88.4 R176, [R3] ;  /* 0x0000000003b0783b */ /* 0x0044e20000000200 */
[C---:B----4-:R-:W-:Y:S02]  /*69b0*/  LOP3.LUT P6, RZ, R0.reuse, 0x100, RZ, 0xc0, !PT ;  /* 0x0000010000ff7812 */ /* 0x050fe400078cc0ff */
[C---:B------:R-:W-:Y:S02]  /*69c0*/  LOP3.LUT P5, RZ, R0.reuse, 0x80, RZ, 0xc0, !PT ;  /* 0x0000008000ff7812 */ /* 0x040fe400078ac0ff */
[----:B------:R-:W-:Y:S05]  /*69d0*/  LOP3.LUT P4, RZ, R0, 0x40, RZ, 0xc0, !PT ;  /* 0x0000004000ff7812 */ /* 0x000fea000788c0ff */
[----:B------:R-:W-:-:S05]  /*69e0*/  @P0 BRA `(.L_x_425) ;  /* 0x0000025000000947 */ /* 0x000fca0003800000 */
[----:B-1----:R-:W4:Y:S01]  /*69f0*/  LDL.64 R20, [R1+0x58] ;  /* 0x0000580001147983 */ /* 0x002f220000100a00 */
[----:B------:R-:W-:Y:S01]  /*6a00*/  LOP3.LUT P3, RZ, R0, 0x200, RZ, 0xc0, !PT ;  /* 0x0000020000ff7812 */ /* 0x000fe2000786c0ff */
[C---:B------:R-:W-:Y:S01]  /*6a10*/  IMAD.WIDE.U32 R4, R133.reuse, c[0x0][0x208], RZ ;  /* 0x0000820085047a25 */ /* 0x040fe200078e00ff */
[----:B------:R-:W-:Y:S01]  /*6a20*/  SHF.R.S32.HI R0, RZ, 0x1f, R133 ;  /* 0x0000001fff007819 */ /* 0x000fe20000011485 */
[----:B------:R-:W5:Y:S04]  /*6a30*/  LDL.64 R14, [R1+0x48] ;  /* 0x00004800010e7983 */ /* 0x000f680000100a00 */
[----:B--2---:R-:W2:Y:S01]  /*6a40*/  LDL R13, [R1+0x18] ;  /* 0x00001800010d7983 */ /* 0x004ea20000100800 */
[----:B------:R-:W-:Y:S03]  /*6a50*/  IMAD R0, R0, c[0x0][0x208], RZ ;  /* 0x0000820000007a24 */ /* 0x000fe600078e02ff */
[----:B------:R-:W1:Y:S01]  /*6a60*/  S2R R3, SR_TID.X ;  /* 0x0000000000037919 */ /* 0x000e620000002100 */
[----:B------:R-:W-:Y:S04]  /*6a70*/  IMAD R0, R133, c[0x0][0x20c], R0 ;  /* 0x0000830085007a24 */ /* 0x000fe800078e0200 */
[----:B------:R-:W-:Y:S02]  /*6a80*/  IMAD.IADD R0, R5, 0x1, R0 ;  /* 0x0000000105007824 */ /* 0x000fe400078e0200 */
[----:B------:R-:W-:Y:S01]  /*6a90*/  IMAD.WIDE.U32 R4, R4, 0x30, RZ ;  /* 0x0000003004047825 */ /* 0x000fe200078e00ff */
[----:B-1----:R-:W-:Y:S03]  /*6aa0*/  ISETP.GT.AND P2, PT, R3, 0x7f, PT ;  /* 0x0000007f0300780c */ /* 0x002fe60003f44270 */
[----:B------:R-:W-:Y:S04]  /*6ab0*/  IMAD R3, R0, 0x30, RZ ;  /* 0x0000003000037824 */ /* 0x000fe800078e02ff */
[----:B------:R-:W-:Y:S06]  /*6ac0*/  IMAD.IADD R3, R5, 0x1, R3 ;  /* 0x0000000105037824 */ /* 0x000fec00078e0203 */
[----:B------:R-:W-:Y:S05]  /*6ad0*/  @!P2 IMAD.MOV.U32 R0, RZ, RZ, c[0x0][0x208] ;  /* 0x00008200ff00a624 */ /* 0x000fea00078e00ff */
[-C--:B------:R-:W-:Y:S02]  /*6ae0*/  @!P2 LEA R12, P0, R0, R4.reuse, 0x5 ;  /* 0x00000004000ca211 */ /* 0x080fe400078028ff */
[----:B----4-:R-:W-:Y:S01]  /*6af0*/  IADD3 R5, P1, R20, R4, RZ ;  /* 0x0000000414057210 */ /* 0x010fe20007f3e0ff */
[----:B------:R-:W-:Y:S05]  /*6b00*/  @!P2 IMAD.MOV.U32 R4, RZ, RZ, c[0x0][0x20c] ;  /* 0x00008300ff04a624 */ /* 0x000fea00078e00ff */
[----:B------:R-:W-:Y:S01]  /*6b10*/  @!P2 LEA.HI.X R4, R0, R3, R4, 0x5, P0 ;  /* 0x000000030004a211 */ /* 0x000fe200000f2c04 */
[----:B-----5:R-:W-:Y:S01]  /*6b20*/  IMAD.X R3, R3, 0x1, R15, P1 ;  /* 0x0000000103037824 */ /* 0x020fe200008e060f */
[C---:B------:R-:W-:Y:S04]  /*6b30*/  LEA R6, P0, R5.reuse, c[0x0][0x1f8], 0x1 ;  /* 0x00007e0005067a11 */ /* 0x040fe800078008ff */
[----:B------:R-:W-:Y:S02]  /*6b40*/  LEA.HI.X R7, R5, c[0x0][0x1fc], R3, 0x1, P0 ;  /* 0x00007f0005077a11 */ /* 0x000fe400000f0c03 */
[----:B------:R-:W-:Y:S03]  /*6b50*/  @!P2 IADD3 R0, P0, R12, R20, RZ ;  /* 0x000000140c00a210 */ /* 0x000fe60007f1e0ff */
[----:B------:R-:W-:Y:S01]  /*6b60*/  @!PT LDS RZ, [RZ] ;  /* 0x00000000fffff984 */ /* 0x000fe20000000800 */
[----:B------:R-:W-:Y:S01]  /*6b70*/  @!PT LDS RZ, [RZ] ;  /* 0x00000000fffff984 */ /* 0x000fe20000000800 */
[----:B------:R-:W-:Y:S01]  /*6b80*/  @!PT LDS RZ, [RZ] ;  /* 0x00000000fffff984 */ /* 0x000fe20000000800 */
[----:B--2---:R1:W-:Y:S02]  /*6b90*/  LDGSTS.E.BYPASS.LTC128B.128 [R13+0x4080], [R6.64], !P3 ;  /* 0x04080000060d7fae */ /* 0x0043e4000d901d46 */
[----:B------:R-:W-:Y:S01]  /*6ba0*/  @!P2 IMAD.X R3, R4, 0x1, R15, P0 ;  /* 0x000000010403a824 */ /* 0x000fe200000e060f */
[C---:B------:R-:W-:Y:S01]  /*6bb0*/  @!P2 LEA R4, P0, R0.reuse, c[0x0][0x1f8], 0x1 ;  /* 0x00007e000004aa11 */ /* 0x040fe200078008ff */
[----:B------:R1:W-:Y:S03]  /*6bc0*/  LDGSTS.E.BYPASS.LTC128B.128 [R13+0x5880], [R6.64+0x80], !P6 ;  /* 0x05880080060d7fae */ /* 0x0003e6000f101d46 */
[----:B------:R-:W-:Y:S01]  /*6bd0*/  @!P2 LEA.HI.X R5, R0, c[0x0][0x1fc], R3, 0x1, P0 ;  /* 0x00007f000005aa11 */ /* 0x000fe200000f0c03 */
[----:B------:R1:W-:Y:S04]  /*6be0*/  LDGSTS.E.BYPASS.LTC128B.128 [R13+0x7080], [R6.64+0x100], !P5 ;  /* 0x07080100060d7fae */ /* 0x0003e8000e901d46 */
[----:B------:R1:W-:Y:S04]  /*6bf0*/  LDGSTS.E.BYPASS.LTC128B.128 [R13+0x8880], [R6.64+0x180], !P4 ;  /* 0x08880180060d7fae */ /* 0x0003e8000e101d46 */
[----:B------:R1:W-:Y:S04]  /*6c00*/  @!P2 LDGSTS.E.BYPASS.LTC128B.128 [R13+0x5080], [R4.64], !P3 ;  /* 0x05080000040dafae */ /* 0x0003e8000d901d46 */
[----:B------:R1:W-:Y:S04]  /*6c10*/  @!P2 LDGSTS.E.BYPASS.LTC128B.128 [R13+0x6880], [R4.64+0x80], !P6 ;  /* 0x06880080040dafae */ /* 0x0003e8000f101d46 */
[----:B------:R1:W-:Y:S04]  /*6c20*/  @!P2 LDGSTS.E.BYPASS.LTC128B.128 [R13+0x8080], [R4.64+0x100], !P5 ;  /* 0x08080100040dafae */ /* 0x0003e8000e901d46 */
[----:B------:R1:W-:Y:S02]  /*6c30*/  @!P2 LDGSTS.E.BYPASS.LTC128B.128 [R13+0x9880], [R4.64+0x180], !P4 ;  /* 0x09880180040dafae */ /* 0x0003e4000e101d46 */
.L_x_425:
[----:B-1----:R-:W-:Y:S05]  /*6c40*/  BSYNC B0 ;  /* 0x0000000000007941 */ /* 0x002fea0003800000 */
.L_x_424:
[C---:B------:R-:W-:Y:S01]  /*6c50*/  HMMA.16816.F32 R4, R160.reuse, R8, RZ ;  /* 0x00000008a004723c */ /* 0x040fe200000018ff */
[----:B------:R-:W0:Y:S01]  /*6c60*/  LDGDEPBAR ;  /* 0x00000000000079af */ /* 0x000e220000000000 */
[----:B------:R-:W-:Y:S06]  /*6c70*/  BSSY B0, `(.L_x_426) ;  /* 0x00000bc000007945 */ /* 0x000fec0003800000 */
[C---:B------:R-:W-:Y:S08]  /*6c80*/  HMMA.16816.F32 R8, R160.reuse, R10, RZ ;  /* 0x0000000aa008723c */ /* 0x040ff000000018ff */
[C---:B------:R-:W-:Y:S08]  /*6c90*/  HMMA.16816.F32 R12, R160.reuse, R16, RZ ;  /* 0x00000010a00c723c */ /* 0x040ff000000018ff */
[C---:B------:R-:W-:Y:S08]  /*6ca0*/  HMMA.16816.F32 R16, R160.reuse, R18, RZ ;  /* 0x00000012a010723c */ /* 0x040ff000000018ff */
[C---:B------:R-:W-:Y:S08]  /*6cb0*/  HMMA.16816.F32 R20, R160.reuse, R24, RZ ;  /* 0x00000018a014723c */ /* 0x040ff000000018ff */
[----:B------:R-:W-:Y:S08]  /*6cc0*/  HMMA.16816.F32 R24, R160, R26, RZ ;  /* 0x0000001aa018723c */ /* 0x000ff000000018ff */
[C---:B------:R-:W-:Y:S08]  /*6cd0*/  HMMA.16816.F32 R4, R164.reuse, R168, R4 ;  /* 0x000000a8a404723c */ /* 0x040ff00000001804 */
[C---:B------:R-:W-:Y:S01]  /*6ce0*/  HMMA.16816.F32 R8, R164.reuse, R170, R8 ;  /* 0x000000aaa408723c */ /* 0x040fe20000001808 */
[----:B------:R-:W1:Y:S07]  /*6cf0*/  LDSM.16.M88.4 R168, [R237] ;  /* 0x00000000eda8783b */ /* 0x000e6e0000000200 */
[C---:B------:R-:W-:Y:S08]  /*6d00*/  HMMA.16816.F32 R12, R164.reuse, R172, R12 ;  /* 0x000000aca40c723c */ /* 0x040ff0000000180c */
[C---:B------:R-:W-:Y:S01]  /*6d10*/  HMMA.16816.F32 R16, R164.reuse, R174, R16 ;  /* 0x000000aea410723c */ /* 0x040fe20000001810 */
[----:B------:R-:W4:Y:S07]  /*6d20*/  LDSM.16.M88.4 R172, [R237+0x800] ;  /* 0x00080000edac783b */ /* 0x000f2e0000000200 */
[C---:B---3--:R-:W-:Y:S01]  /*6d30*/  HMMA.16816.F32 R20, R164.reuse, R176, R20 ;  /* 0x000000b0a414723c */ /* 0x048fe20000001814 */
[----:B------:R3:W5:Y:S07]  /*6d40*/  LDL R177, [R1+0x14] ;  /* 0x0000140001b17983 */ /* 0x00076e0000100800 */
[----:B------:R-:W-:Y:S07]  /*6d50*/  HMMA.16816.F32 R24, R164, R178, R24 ;  /* 0x000000b2a418723c */ /* 0x000fee0000001818 */
[----:B------:R-:W-:Y:S01]  /*6d60*/  MOV R179, R133 ;  /* 0x0000008500b37202 */ /* 0x000fe20000000f00 */
[C---:B-1----:R-:W-:Y:S05]  /*6d70*/  HMMA.16816.F32 R4, R180.reuse, R168, R4 ;  /* 0x000000a8b404723c */ /* 0x042fea0000001804 */
[----:B------:R-:W-:Y:S03]  /*6d80*/  ISETP.GT.AND P0, PT, R179, R132, PT ;  /* 0x00000084b300720c */ /* 0x000fe60003f04270 */
[C---:B------:R-:W-:Y:S01]  /*6d90*/  HMMA.16816.F32 R8, R180.reuse, R170, R8 ;  /* 0x000000aab408723c */ /* 0x040fe20000001808 */
[----:B------:R-:W1:Y:S07]  /*6da0*/  LDSM.16.M88.4 R168, [R237+0x1000] ;  /* 0x00100000eda8783b */ /* 0x000e6e0000000200 */
[C---:B----4-:R-:W-:Y:S08]  /*6db0*/  HMMA.16816.F32 R12, R180.reuse, R172, R12 ;  /* 0x000000acb40c723c */ /* 0x050ff0000000180c */
[C---:B------:R-:W-:Y:S01]  /*6dc0*/  HMMA.16816.F32 R16, R180.reuse, R174, R16 ;  /* 0x000000aeb410723c */ /* 0x040fe20000001810 */
[----:B------:R-:W4:Y:S07]  /*6dd0*/  LDSM.16.M88.4 R172, [R236] ;  /* 0x00000000ecac783b */ /* 0x000f2e0000000200 */
[C---:B-1----:R-:W-:Y:S08]  /*6de0*/  HMMA.16816.F32 R20, R180.reuse, R168, R20 ;  /* 0x000000a8b414723c */ /* 0x042ff00000001814 */
[----:B------:R-:W-:Y:S01]  /*6df0*/  HMMA.16816.F32 R24, R180, R170, R24 ;  /* 0x000000aab418723c */ /* 0x000fe20000001818 */
[----:B------:R-:W1:Y:S07]  /*6e00*/  LDSM.16.M88.4 R168, [R236+0x800] ;  /* 0x00080000eca8783b */ /* 0x000e6e0000000200 */
[C---:B----4-:R-:W-:Y:S08]  /*6e10*/  HMMA.16816.F32 R4, R184.reuse, R172, R4 ;  /* 0x000000acb804723c */ /* 0x050ff00000001804 */
[C---:B------:R-:W-:Y:S01]  /*6e20*/  HMMA.16816.F32 R8, R184.reuse, R174, R8 ;  /* 0x000000aeb808723c */ /* 0x040fe20000001808 */
[----:B------:R-:W4:Y:S07]  /*6e30*/  LDSM.16.M88.4 R172, [R236+0x1000] ;  /* 0x00100000ecac783b */ /* 0x000f2e0000000200 */
[C---:B-1----:R-:W-:Y:S08]  /*6e40*/  HMMA.16816.F32 R12, R184.reuse, R168, R12 ;  /* 0x000000a8b80c723c */ /* 0x042ff0000000180c */
[C---:B------:R-:W-:Y:S01]  /*6e50*/  HMMA.16816.F32 R16, R184.reuse, R170, R16 ;  /* 0x000000aab810723c */ /* 0x040fe20000001810 */
[----:B------:R-:W1:Y:S07]  /*6e60*/  LDSM.16.M88.4 R168, [R135+0x1800] ;  /* 0x0018000087a8783b */ /* 0x000e6e0000000200 */
[C---:B----4-:R-:W-:Y:S08]  /*6e70*/  HMMA.16816.F32 R20, R184.reuse, R172, R20 ;  /* 0x000000acb814723c */ /* 0x050ff00000001814 */
[----:B------:R-:W-:Y:S01]  /*6e80*/  HMMA.16816.F32 R24, R184, R174, R24 ;  /* 0x000000aeb818723c */ /* 0x000fe20000001818 */
[----:B------:R-:W4:Y:S07]  /*6e90*/  LDSM.16.M88.4 R172, [R135+0x2000] ;  /* 0x0020000087ac783b */ /* 0x000f2e0000000200 */
[C---:B-1----:R-:W-:Y:S08]  /*6ea0*/  HMMA.16816.F32 R4, R188.reuse, R168, R4 ;  /* 0x000000a8bc04723c */ /* 0x042ff00000001804 */
[C---:B------:R-:W-:Y:S01]  /*6eb0*/  HMMA.16816.F32 R8, R188.reuse, R170, R8 ;  /* 0x000000aabc08723c */ /* 0x040fe20000001808 */
[----:B------:R-:W1:Y:S07]  /*6ec0*/  LDSM.16.M88.4 R168, [R135+0x2800] ;  /* 0x0028000087a8783b */ /* 0x000e6e0000000200 */
[C---:B----4-:R-:W-:Y:S08]  /*6ed0*/  HMMA.16816.F32 R12, R188.reuse, R172, R12 ;  /* 0x000000acbc0c723c */ /* 0x050ff0000000180c */
[C---:B------:R-:W-:Y:S01]  /*6ee0*/  HMMA.16816.F32 R16, R188.reuse, R174, R16 ;  /* 0x000000aebc10723c */ /* 0x040fe20000001810 */
[----:B------:R-:W4:Y:S07]  /*6ef0*/  LDSM.16.M88.4 R172, [R245] ;  /* 0x00000000f5ac783b */ /* 0x000f2e0000000200 */
[C---:B-1----:R-:W-:Y:S08]  /*6f00*/  HMMA.16816.F32 R20, R188.reuse, R168, R20 ;  /* 0x000000a8bc14723c */ /* 0x042ff00000001814 */
[----:B------:R-:W-:Y:S01]  /*6f10*/  HMMA.16816.F32 R24, R188, R170, R24 ;  /* 0x000000aabc18723c */ /* 0x000fe20000001818 */
[----:B------:R-:W1:Y:S07]  /*6f20*/  LDSM.16.M88.4 R168, [R243] ;  /* 0x00000000f3a8783b */ /* 0x000e6e0000000200 */
[C---:B----4-:R-:W-:Y:S08]  /*6f30*/  HMMA.16816.F32 R4, R192.reuse, R172, R4 ;  /* 0x000000acc004723c */ /* 0x050ff00000001804 */
[C---:B------:R-:W-:Y:S01]  /*6f40*/  HMMA.16816.F32 R8, R192.reuse, R174, R8 ;  /* 0x000000aec008723c */ /* 0x040fe20000001808 */
[----:B------:R-:W4:Y:S07]  /*6f50*/  LDSM.16.M88.4 R172, [R244] ;  /* 0x00000000f4ac783b */ /* 0x000f2e0000000200 */
        /* <DEDUP_REMOVED lines=11> */
[----:B------:R-:W4:Y:S07]  /*7010*/  LDSM.16.M88.4 R172, [R236+0x1800] ;  /* 0x00180000ecac783b */ /* 0x000f2e0000000200 */
        /* <DEDUP_REMOVED lines=77> */
[----:B------:R-:W4:Y:S01]  /*74f0*/  LDSM.16.M88.4 R172, [R236+0x5800] ;  /* 0x00580000ecac783b */ /* 0x000f220000000200 */
[----:B------:R-:W-:Y:S05]  /*7500*/  DEPBAR.LE SB0, 0x0 ;  /* 0x000080000000791a */ /* 0x000fea0000000000 */
[----:B------:R-:W-:Y:S01]  /*7510*/  BAR.SYNC.DEFER_BLOCKING 0x0 ;  /* 0x0000000000007b1d */ /* 0x000fe20000010000 */
[C---:B-1----:R-:W-:Y:S08]  /*7520*/  HMMA.16816.F32 R12, R232.reuse, R168, R12 ;  /* 0x000000a8e80c723c */ /* 0x042ff0000000180c */
[C---:B------:R-:W-:Y:S08]  /*7530*/  HMMA.16816.F32 R16, R232.reuse, R170, R16 ;  /* 0x000000aae810723c */ /* 0x040ff00000001810 */
[C---:B----4-:R-:W-:Y:S08]  /*7540*/  HMMA.16816.F32 R20, R232.reuse, R172, R20 ;  /* 0x000000ace814723c */ /* 0x050ff00000001814 */
[----:B------:R-:W-:Y:S01]  /*7550*/  HMMA.16816.F32 R24, R232, R174, R24 ;  /* 0x000000aee818723c */ /* 0x000fe20000001818 */
[----:B------:R-:W-:Y:S07]  /*7560*/  @!UPT UIADD3 URZ, URZ, URZ, URZ ;  /* 0x0000003f3f3ff290 */ /* 0x000fee000fffe03f */
[----:B------:R-:W-:-:S11]  /*7570*/  @!P0 BRA `(.L_x_427) ;  /* 0x000002b000008947 */ /* 0x000fd60003800000 */
[----:B---3--:R-:W3:Y:S04]  /*7580*/  LDL.64 R172, [R1+0x50] ;  /* 0x0000500001ac7983 */ /* 0x008ee80000100a00 */
[----:B------:R-:W4:Y:S04]  /*7590*/  LDL.64 R170, [R1+0x38] ;  /* 0x0000380001aa7983 */ /* 0x000f280000100a00 */
[----:B--2---:R-:W2:Y:S04]  /*75a0*/  LDL R176, [R1+0x18] ;  /* 0x0000180001b07983 */ /* 0x004ea80000100800 */
[----:B------:R-:W1:Y:S02]  /*75b0*/  S2R R0, SR_TID.X ;  /* 0x0000000000007919 */ /* 0x000e640000002100 */
[----:B-1----:R-:W-:Y:S04]  /*75c0*/  SHF.R.S32.HI R132, RZ, 0x1f, R0 ;  /* 0x0000001fff847819 */ /* 0x002fe80000011400 */
[----:B------:R-:W-:Y:S02]  /*75d0*/  LEA.HI R132, R132, R0, RZ, 0x3 ;  /* 0x0000000084847211 */ /* 0x000fe400078f18ff */
[----:B------:R-:W-:Y:S02]  /*75e0*/  IADD3 R0, R179, -0x1, RZ ;  /* 0xffffffffb3007810 */ /* 0x000fe40007ffe0ff */
[----:B------:R-:W-:Y:S02]  /*75f0*/  SHF.R.S32.HI R132, RZ, 0x3, R132 ;  /* 0x00000003ff847819 */ /* 0x000fe40000011484 */
[----:B------:R-:W-:Y:S02]  /*7600*/  SHF.R.S32.HI R3, RZ, 0x1f, R0 ;  /* 0x0000001fff037819 */ /* 0x000fe40000011400 */
[----:B------:R-:W-:Y:S03]  /*7610*/  IADD3 R132, -R132, 0x30, RZ ;  /* 0x0000003084847810 */ /* 0x000fe60007ffe1ff */
[----:B------:R-:W-:Y:S01]  /*7620*/  IMAD R3, R3, c[0x0][0x1e0], RZ ;  /* 0x0000780003037a24 */ /* 0x000fe200078e02ff */
[C---:B------:R-:W-:Y:S02]  /*7630*/  ISETP.GE.AND P0, PT, R132.reuse, 0x21, PT ;  /* 0x000000218400780c */ /* 0x040fe40003f06270 */
[----:B------:R-:W-:Y:S01]  /*7640*/  ISETP.GE.AND P1, PT, R132, 0x1, PT ;  /* 0x000000018400780c */ /* 0x000fe20003f26270 */
[C---:B------:R-:W-:Y:S02]  /*7650*/  IMAD R3, R0.reuse, c[0x0][0x1e4], R3 ;  /* 0x0000790000037a24 */ /* 0x040fe400078e0203 */
[----:B------:R-:W-:Y:S04]  /*7660*/  IMAD.WIDE.U32 R132, R0, c[0x0][0x1e0], RZ ;  /* 0x0000780000847a25 */ /* 0x000fe800078e00ff */
[----:B------:R-:W-:Y:S02]  /*7670*/  IMAD.IADD R0, R133, 0x1, R3 ;  /* 0x0000000185007824 */ /* 0x000fe400078e0203 */
[----:B------:R-:W-:Y:S04]  /*7680*/  IMAD.WIDE.U32 R132, R132, 0x30, RZ ;  /* 0x0000003084847825 */ /* 0x000fe800078e00ff */
[----:B------:R-:W-:Y:S02]  /*7690*/  @P0 IMAD.MOV.U32 R168, RZ, RZ, c[0x0][0x1e0] ;  /* 0x00007800ffa80624 */ /* 0x000fe400078e00ff */
[----:B------:R-:W-:Y:S04]  /*76a0*/  IMAD R0, R0, 0x30, RZ ;  /* 0x0000003000007824 */ /* 0x000fe800078e02ff */
[----:B------:R-:W-:Y:S02]  /*76b0*/  IMAD.IADD R0, R133, 0x1, R0 ;  /* 0x0000000185007824 */ /* 0x000fe400078e0200 */
[----:B------:R-:W-:Y:S01]  /*76c0*/  @P0 IMAD.MOV.U32 R133, RZ, RZ, c[0x0][0x1e4] ;  /* 0x00007900ff850624 */ /* 0x000fe200078e00ff */
[-C--:B---3--:R-:W-:Y:S02]  /*76d0*/  @P1 IADD3 R3, P3, R172, R132.reuse, RZ ;  /* 0x00000084ac031210 */ /* 0x088fe40007f7e0ff */
[----:B------:R-:W-:Y:S03]  /*76e0*/  @P0 LEA R132, P2, R168, R132, 0x5 ;  /* 0x00000084a8840211 */ /* 0x000fe600078428ff */
[----:B----4-:R-:W-:Y:S01]  /*76f0*/  @P1 IMAD.X R169, R0, 0x1, R171, P3 ;  /* 0x0000000100a91824 */ /* 0x010fe200018e06ab */
[----:B------:R-:W-:Y:S02]  /*7700*/  @P0 LEA.HI.X R133, R168, R0, R133, 0x5, P2 ;  /* 0x00000000a8850211 */ /* 0x000fe400010f2c85 */
[----:B------:R-:W-:Y:S02]  /*7710*/  @P0 IADD3 R0, P2, R132, R172, RZ ;  /* 0x000000ac84000210 */ /* 0x000fe40007f5e0ff */
[----:B-----5:R-:W-:Y:S03]  /*7720*/  LOP3.LUT P3, RZ, R177, 0x200, RZ, 0xc0, !PT ;  /* 0x00000200b1ff7812 */ /* 0x020fe6000786c0ff */
[----:B------:R-:W-:Y:S01]  /*7730*/  @P0 IMAD.X R133, R133, 0x1, R171, P2 ;  /* 0x0000000185850824 */ /* 0x000fe200010e06ab */
[C---:B------:R-:W-:Y:S04]  /*7740*/  @P0 LEA R132, P2, R0.reuse, c[0x0][0x1c8], 0x1 ;  /* 0x0000720000840a11 */ /* 0x040fe800078408ff */
[----:B------:R-:W-:Y:S02]  /*7750*/  @P0 LEA.HI.X R133, R0, c[0x0][0x1cc], R133, 0x1, P2 ;  /* 0x0000730000850a11 */ /* 0x000fe400010f0c85 */
[C---:B------:R-:W-:Y:S04]  /*7760*/  @P1 LEA R168, P2, R3.reuse, c[0x0][0x1c8], 0x1 ;  /* 0x0000720003a81a11 */ /* 0x040fe800078408ff */
[----:B------:R-:W-:Y:S05]  /*7770*/  @P1 LEA.HI.X R169, R3, c[0x0][0x1cc], R169, 0x1, P2 ;  /* 0x0000730003a91a11 */ /* 0x000fea00010f0ca9 */
[----:B------:R-:W-:Y:S01]  /*7780*/  @!PT LDS RZ, [RZ] ;  /* 0x00000000fffff984 */ /* 0x000fe20000000800 */
[----:B------:R-:W-:Y:S01]  /*7790*/  @!PT LDS RZ, [RZ] ;  /* 0x00000000fffff984 */ /* 0x000fe20000000800 */
[----:B------:R-:W-:Y:S01]  /*77a0*/  @!PT LDS RZ, [RZ] ;  /* 0x00000000fffff984 */ /* 0x000fe20000000800 */
[----:B--2---:R1:W-:Y:S04]  /*77b0*/  @P1 LDGSTS.E.BYPASS.LTC128B.128 [R176+0x14080], [R168.64], !P3 ;  /* 0x14080000a8b01fae */ /* 0x0043e8000d901d46 */
[----:B------:R1:W-:Y:S04]  /*77c0*/  @P1 LDGSTS.E.BYPASS.LTC128B.128 [R176+0x15880], [R168.64+0x80], !P6 ;  /* 0x15880080a8b01fae */ /* 0x0003e8000f101d46 */
[----:B------:R1:W-:Y:S04]  /*77d0*/  @P1 LDGSTS.E.BYPASS.LTC128B.128 [R176+0x17080], [R168.64+0x100], !P5 ;  /* 0x17080100a8b01fae */ /* 0x0003e8000e901d46 */
[----:B------:R1:W-:Y:S04]  /*77e0*/  @P1 LDGSTS.E.BYPASS.LTC128B.128 [R176+0x18880], [R168.64+0x180], !P4 ;  /* 0x18880180a8b01fae */ /* 0x0003e8000e101d46 */
[----:B------:R1:W-:Y:S04]  /*77f0*/  @P0 LDGSTS.E.BYPASS.LTC128B.128 [R176+0x15080], [R132.64], !P3 ;  /* 0x1508000084b00fae */ /* 0x0003e8000d901d46 */
[----:B------:R1:W-:Y:S04]  /*7800*/  @P0 LDGSTS.E.BYPASS.LTC128B.128 [R176+0x16880], [R132.64+0x80], !P6 ;  /* 0x1688008084b00fae */ /* 0x0003e8000f101d46 */
[----:B------:R1:W-:Y:S04]  /*7810*/  @P0 LDGSTS.E.BYPASS.LTC128B.128 [R176+0x18080], [R132.64+0x100], !P5 ;  /* 0x1808010084b00fae */ /* 0x0003e8000e901d46 */
[----:B------:R1:W-:Y:S02]  /*7820*/  @P0 LDGSTS.E.BYPASS.LTC128B.128 [R176+0x19880], [R132.64+0x180], !P4 ;  /* 0x1988018084b00fae */ /* 0x0003e4000e101d46 */
.L_x_427:
[----:B---3--:R-:W-:Y:S05]  /*7830*/  BSYNC B0 ;  /* 0x0000000000007941 */ /* 0x008fea0003800000 */
.L_x_426:
[----:B--2---:R-:W2:Y:S01]  /*7840*/  LDL R3, [R1+0x68] ;  /* 0x0000680001037983 */ /* 0x004ea20000100800 */
[----:B-1----:R-:W-:Y:S01]  /*7850*/  IMAD.MOV.U32 R132, RZ, RZ, c[0x0][0x2c4] ;  /* 0x0000b100ff847624 */ /* 0x002fe200078e00ff */
[----:B------:R-:W-:Y:S02]  /*7860*/  ULDC UR4, c[0x0][0x324] ;  /* 0x0000c90000047ab9 */ /* 0x000fe40000000800 */
[----:B------:R-:W2:Y:S01]  /*7870*/  LDL R0, [R1+0x80] ;  /* 0x0000800001007983 */ /* 0x000ea20000100800 */
[----:B------:R-:W-:Y:S01]  /*7880*/  ULOP3.LUT UR4, URZ, UR4, URZ, 0x33, !UPT ;  /* 0x000000043f047292 */ /* 0x000fe2000f8e333f */
[----:B------:R-:W-:Y:S01]  /*7890*/  ISETP.NE.AND P0, PT, R132, 0x1, PT ;  /* 0x000000018400780c */ /* 0x000fe20003f05270 */
[----:B------:R-:W-:Y:S01]  /*78a0*/  IMAD.MOV.U32 R132, RZ, RZ, c[0x0][0x32c] ;  /* 0x0000cb00ff847624 */ /* 0x000fe200078e00ff */
[----:B------:R-:W3:Y:S04]  /*78b0*/  LDL R178, [R1+0x30] ;  /* 0x0000300001b27983 */ /* 0x000ee80000100800 */
[----:B------:R-:W4:Y:S04]  /*78c0*/  LDL R170, [R1+0x44] ;  /* 0x0000440001aa7983 */ /* 0x000f280000100800 */
[----:B------:R-:W4:Y:S04]  /*78d0*/  LDL R169, [R1+0x40] ;  /* 0x0000400001a97983 */ /* 0x000f280000100800 */
[----:B------:R-:W0:Y:S01]  /*78e0*/  LDGDEPBAR ;  /* 0x00000000000079af */ /* 0x000e220000000000 */
[----:B--2---:R-:W-:Y:S04]  /*78f0*/  IMAD.IADD R168, R0, 0x1, R3 ;  /* 0x0000000100a87824 */ /* 0x004fe800078e0203 */
[----:B------:R-:W-:Y:S05]  /*7900*/  @P0 IMAD.HI.U32 R0, R168, c[0x0][0x2c8], RZ ;  /* 0x0000b200a8000a27 */ /* 0x000fea00078e00ff */
[----:B------:R-:W-:Y:S01]  /*7910*/  @P0 SHF.R.U32.HI R168, RZ, c[0x0][0x2cc], R0 ;  /* 0x0000b300ffa80a19 */ /* 0x000fe20000011600 */
[----:B------:R-:W-:Y:S01]  /*7920*/  IMAD R0, R179, -0x30, RZ ;  /* 0xffffffd0b3007824 */ /* 0x000fe200078e02ff */
[----:B------:R-:W-:Y:S03]  /*7930*/  ISETP.GE.AND P0, PT, R132, 0x1, PT ;  /* 0x000000018400780c */ /* 0x000fe60003f06270 */
[----:B------:R-:W1:Y:S01]  /*7940*/  SHFL.IDX PT, R133, R168, RZ, 0x1c1f ;  /* 0x001c1fffa8857589 */ /* 0x000e6200000e0000 */
[----:B---3--:R-:W-:Y:S04]  /*7950*/  IADD3 R3, -R178, 0x1, R0 ;  /* 0x00000001b2037810 */ /* 0x008fe80007ffe100 */
[----:B----4-:R-:W-:Y:S04]  /*7960*/  IADD3 R3, -R169, R3, R170 ;  /* 0x00000003a9037210 */ /* 0x010fe80007ffe1aa */
[C---:B------:R-:W-:Y:S02]  /*7970*/  IADD3 R172, R3.reuse, c[0x0][0x328], RZ ;  /* 0x0000ca0003ac7a10 */ /* 0x040fe40007ffe0ff */
[----:B------:R-:W-:Y:S03]  /*7980*/  IADD3 R171, R3, UR4, RZ ;  /* 0x0000000403ab7c10 */ /* 0x000fe6000fffe0ff */
[----:B-1----:R-:W-:Y:S02]  /*7990*/  IMAD.IADD R132, R172, 0x1, R133 ;  /* 0x00000001ac847824 */ /* 0x002fe400078e0285 */
[----:B------:R-:W-:Y:S01]  /*79a0*/  IMAD.IADD R3, R133, 0x1, R171 ;  /* 0x0000000185037824 */ /* 0x000fe200078e02ab */
[----:B------:R-:W-:-:S05]  /*79b0*/  @!P0 BRA `(.L_x_428) ;  /* 0x0000018000008947 */ /* 0x000fca0003800000 */
[----:B------:R-:W-:Y:S01]  /*79c0*/  IADD3 R133, -R169, R170, R133 ;  /* 0x000000aaa9857210 */ /* 0x000fe20007ffe185 */
[----:B------:R-:W-:Y:S03]  /*79d0*/  BSSY B0, `(.L_x_429) ;  /* 0x0000011000007945 */ /* 0x000fe60003800000 */
        /* <DEDUP_REMOVED lines=11> */
.L_x_430:
[----:B------:R-:W-:Y:S04]  /*7a90*/  MOV R169, c[0x0][0x32c] ;  /* 0x0000cb0000a97a02 */ /* 0x000fe80000000f00 */
[----:B------:R-:W-:Y:S11]  /*7aa0*/  ISETP.NE.AND P0, PT, R169, 0x1, PT ;  /* 0x00000001a900780c */ /* 0x000ff60003f05270 */
[----:B------:R-:W-:Y:S02]  /*7ab0*/  @!UPT UIADD3 URZ, URZ, URZ, URZ ;  /* 0x0000003f3f3ff290 */ /* 0x000fe4000fffe03f */
[----:B------:R-:W-:Y:S05]  /*7ac0*/  @P0 IMAD.HI.U32 R169, R133, c[0x0][0x330], RZ ;  /* 0x0000cc0085a90a27 */ /* 0x000fea00078e00ff */
[----:B------:R-:W-:Y:S02]  /*7ad0*/  @P0 SHF.R.U32.HI R133, RZ, c[0x0][0x334], R169 ;  /* 0x0000cd00ff850a19 */ /* 0x000fe400000116a9 */
.L_x_431:
[----:B------:R-:W-:Y:S05]  /*7ae0*/  BSYNC B0 ;  /* 0x0000000000007941 */ /* 0x000fea0003800000 */
.L_x_429:
[----:B------:R-:W-:Y:S04]  /*7af0*/  IMAD.IADD R169, R0, 0x1, -R178 ;  /* 0x0000000100a97824 */ /* 0x000fe800078e0ab2 */
[----:B------:R-:W-:Y:S05]  /*7b00*/  IMAD R133, R133, c[0x0][0x32c], R169 ;  /* 0x0000cb0085857a24 */ /* 0x000fea00078e02a9 */
[----:B------:R-:W-:Y:S02]  /*7b10*/  IMNMX R3, R3, R133, !PT ;  /* 0x0000008503037217 */ /* 0x000fe40007800200 */
[----:B------:R-:W-:Y:S04]  /*7b20*/  IADD3 R133, R133, c[0x0][0x32c], RZ ;  /* 0x0000cb0085857a10 */ /* 0x000fe80007ffe0ff */
[----:B------:R-:W-:Y:S02]  /*7b30*/  IMNMX R132, R132, R133, PT ;  /* 0x0000008584847217 */ /* 0x000fe40003800200 */
.L_x_428:
[C---:B------:R-:W-:Y:S01]  /*7b40*/  ISETP.GE.AND P0, PT, R0.reuse, 0x1, PT ;  /* 0x000000010000780c */ /* 0x040fe20003f06270 */
[----:B------:R-:W-:Y:S01]  /*7b50*/  IMAD.MOV.U32 R133, RZ, RZ, c[0x0][0x32c] ;  /* 0x0000cb00ff857624 */ /* 0x000fe200078e00ff */
[C---:B------:R-:W-:Y:S02]  /*7b60*/  ISETP.GE.AND P1, PT, R0.reuse, 0x2, PT ;  /* 0x000000020000780c */ /* 0x040fe40003f26270 */
[----:B-----5:R-:W-:Y:S02]  /*7b70*/  LOP3.LUT R177, R177, 0xffffffef, RZ, 0xc0, !PT ;  /* 0xffffffefb1b17812 */ /* 0x020fe400078ec0ff */
[C---:B------:R-:W-:Y:S02]  /*7b80*/  ISETP.GE.AND P6, PT, R0.reuse, 0x12, PT ;  /* 0x000000120000780c */ /* 0x040fe40003fc6270 */
[C---:B------:R-:W-:Y:S02]  /*7b90*/  ISETP.GE.AND P5, PT, R0.reuse, 0x19, PT ;  /* 0x000000190000780c */ /* 0x040fe40003fa6270 */
[C---:B------:R-:W-:Y:S02]  /*7ba0*/  ISETP.GE.AND P4, PT, R0.reuse, 0x1a, PT ;  /* 0x0000001a0000780c */ /* 0x040fe40003f86270 */
[----:B------:R-:W-:Y:S02]  /*7bb0*/  ISETP.GE.AND P3, PT, R0, 0x21, PT ;  /* 0x000000210000780c */ /* 0x000fe40003f66270 */
[----:B------:R-:W-:Y:S02]  /*7bc0*/  @P0 LOP3.LUT R177, R177, 0x10, RZ, 0xfc, !PT ;  /* 0x00000010b1b10812 */ /* 0x000fe400078efcff */
[----:B------:R-:W-:Y:S02]  /*7bd0*/  ISETP.GT.AND P0, PT, R3, RZ, !P0 ;  /* 0x000000ff0300720c */ /* 0x000fe40004704270 */
[----:B------:R-:W-:Y:S02]  /*7be0*/  LOP3.LUT R177, R177, 0xfffffff7, RZ, 0xc0, !PT ;  /* 0xfffffff7b1b17812 */ /* 0x000fe400078ec0ff */
[----:B------:R-:W-:Y:S02]  /*7bf0*/  ISETP.LT.OR P0, PT, R132, 0x1, P0 ;  /* 0x000000018400780c */ /* 0x000fe40000701670 */
[----:B------:R-:W-:Y:S02]  /*7c00*/  @P1 LOP3.LUT R177, R177, 0x8, RZ, 0xfc, !PT ;  /* 0x00000008b1b11812 */ /* 0x000fe400078efcff */
[----:B------:R-:W-:Y:S02]  /*7c10*/  FSEL R169, R4, -INF , !P0 ;  /* 0xff80000004a97808 */ /* 0x000fe40004000000 */
[----:B------:R-:W-:Y:S02]  /*7c20*/  ISETP.GT.AND P0, PT, R3, 0x1, !P1 ;  /* 0x000000010300780c */ /* 0x000fe40004f04270 */
[----:B------:R-:W-:Y:S02]  /*7c30*/  ISETP.GE.AND P1, PT, R0, 0x9, PT ;  /* 0x000000090000780c */ /* 0x000fe40003f26270 */
[----:B------:R-:W-:Y:S02]  /*7c40*/  ISETP.LT.OR P0, PT, R132, 0x2, P0 ;  /* 0x000000028400780c */ /* 0x000fe40000701670 */
[----:B------:R-:W-:Y:S02]  /*7c50*/  LOP3.LUT R177, R177, 0xfffffffb, RZ, 0xc0, !PT ;  /* 0xfffffffbb1b17812 */ /* 0x000fe400078ec0ff */
[----:B------:R-:W-:Y:S02]  /*7c60*/  FSEL R176, R5, -INF , !P0 ;  /* 0xff80000005b07808 */ /* 0x000fe40004000000 */
[----:B------:R-:W-:Y:S01]  /*7c70*/  ISETP.GT.AND P0, PT, R3, 0x8, !P1 ;  /* 0x000000080300780c */ /* 0x000fe20004f04270 */
[----:B------:R-:W1:Y:S01]  /*7c80*/  SHFL.IDX PT, R5, R168, 0x1, 0x1c1f ;  /* 0x003c1f00a8057f89 */ /* 0x000e6200000e0000 */
[----:B------:R-:W-:Y:S02]  /*7c90*/  ISETP.GE.AND P2, PT, R0, 0x22, PT ;  /* 0x000000220000780c */ /* 0x000fe40003f46270 */
[----:B------:R-:W-:Y:S02]  /*7ca0*/  ISETP.LT.OR P0, PT, R132, 0x9, P0 ;  /* 0x000000098400780c */ /* 0x000fe40000701670 */
[----:B------:R-:W-:Y:S02]  /*7cb0*/  @P1 LOP3.LUT R177, R177, 0x4, RZ, 0xfc, !PT ;  /* 0x00000004b1b11812 */ /* 0x000fe400078efcff */
[----:B------:R-:W-:Y:S02]  /*7cc0*/  ISETP.GE.AND P1, PT, R0, 0xa, PT ;  /* 0x0000000a0000780c */ /* 0x000fe40003f26270 */
[----:B------:R-:W-:Y:S02]  /*7cd0*/  FSEL R175, R8, -INF , !P0 ;  /* 0xff80000008af7808 */ /* 0x000fe40004000000 */
[----:B------:R-:W-:Y:S02]  /*7ce0*/  LOP3.LUT R177, R177, 0xfffffffd, RZ, 0xc0, !PT ;  /* 0xfffffffdb1b17812 */ /* 0x000fe400078ec0ff */
[----:B------:R-:W-:Y:S04]  /*7cf0*/  ISETP.GT.AND P0, PT, R3, 0x9, !P1 ;  /* 0x000000090300780c */ /* 0x000fe80004f04270 */
[----:B------:R-:W-:Y:S03]  /*7d00*/  ISETP.LT.OR P0, PT, R132, 0xa, P0 ;  /* 0x0000000a8400780c */ /* 0x000fe60000701670 */
[----:B------:R-:W-:Y:S02]  /*7d10*/  @P1 LOP3.LUT R177, R177, 0x2, RZ, 0xfc, !PT ;  /* 0x00000002b1b11812 */ /* 0x000fe400078efcff */
[----:B------:R-:W-:Y:S02]  /*7d20*/  ISETP.GE.AND P1, PT, R0, 0x11, PT ;  /* 0x000000110000780c */ /* 0x000fe40003f26270 */
[----:B------:R-:W-:Y:S01]  /*7d30*/  FSEL R174, R9, -INF , !P0 ;  /* 0xff80000009ae7808 */ /* 0x000fe20004000000 */
[--C-:B-1----:R-:W-:Y:S01]  /*7d40*/  IMAD.IADD R4, R172, 0x1, R5.reuse ;  /* 0x00000001ac047824 */ /* 0x102fe200078e0205 */
[----:B------:R-:W-:Y:S02]  /*7d50*/  ISETP.GT.AND P0, PT, R3, 0x10, !P1 ;  /* 0x000000100300780c */ /* 0x000fe40004f04270 */
[----:B------:R-:W-:Y:S02]  /*7d60*/  LOP3.LUT R177, R177, 0xfffffffe, RZ, 0xc0, !PT ;  /* 0xfffffffeb1b17812 */ /* 0x000fe400078ec0ff */
[----:B------:R-:W-:Y:S04]  /*7d70*/  ISETP.LT.OR P0, PT, R132, 0x11, P0 ;  /* 0x000000118400780c */ /* 0x000fe80000701670 */
[----:B------:R-:W-:Y:S02]  /*7d80*/  FSEL R173, R12, -INF , !P0 ;  /* 0xff8000000cad7808 */ /* 0x000fe40004000000 */
[----:B------:R-:W-:Y:S02]  /*7d90*/  ISETP.GT.AND P0, PT, R3, 0x11, !P6 ;  /* 0x000000110300780c */ /* 0x000fe40007704270 */
[----:B------:R-:W-:Y:S02]  /*7da0*/  @P1 LOP3.LUT R177, R177, 0x1, RZ, 0xfc, !PT ;  /* 0x00000001b1b11812 */ /* 0x000fe400078efcff */
[----:B------:R-:W-:Y:S02]  /*7db0*/  ISETP.LT.OR P0, PT, R132, 0x12, P0 ;  /* 0x000000128400780c */ /* 0x000fe40000701670 */
[----:B------:R-:W-:Y:S02]  /*7dc0*/  ISETP.GE.AND P1, PT, R0, 0x29, PT ;  /* 0x000000290000780c */ /* 0x000fe40003f26270 */
[----:B------:R-:W-:Y:S02]  /*7dd0*/  FSEL R170, R13, -INF , !P0 ;  /* 0xff8000000daa7808 */ /* 0x000fe40004000000 */
[----:B------:R-:W-:Y:S02]  /*7de0*/  ISETP.GT.AND P0, PT, R3, 0x18, !P5 ;  /* 0x000000180300780c */ /* 0x000fe40006f04270 */
[----:B------:R-:W-:Y:S02]  /*7df0*/  LOP3.LUT R177, R177, 0xffffffdf, RZ, 0xc0, !PT ;  /* 0xffffffdfb1b17812 */ /* 0x000fe400078ec0ff */
[----:B------:R-:W-:Y:S04]  /*7e00*/  ISETP.LT.OR P0, PT, R132, 0x19, P0 ;  /* 0x000000198400780c */ /* 0x000fe80000701670 */
[----:B------:R-:W-:Y:S02]  /*7e10*/  FSEL R16, R16, -INF , !P0 ;  /* 0xff80000010107808 */ /* 0x000fe40004000000 */
[----:B------:R-:W-:Y:S04]  /*7e20*/  ISETP.GT.AND P0, PT, R3, 0x19, !P4 ;  /* 0x000000190300780c */ /* 0x000fe80006704270 */
[C---:B------:R-:W-:Y:S04]  /*7e30*/  ISETP.LT.OR P0, PT, R132.reuse, 0x1a, P0 ;  /* 0x0000001a8400780c */ /* 0x040fe80000701670 */
[----:B------:R-:W-:Y:S02]  /*7e40*/  FSEL R17, R17, -INF , !P0 ;  /* 0xff80000011117808 */ /* 0x000fe40004000000 */
[C---:B------:R-:W-:Y:S04]  /*7e50*/  ISETP.GT.AND P0, PT, R3.reuse, 0x20, !P3 ;  /* 0x000000200300780c */ /* 0x040fe80005f04270 */
[----:B------:R-:W-:Y:S04]  /*7e60*/  ISETP.LT.OR P0, PT, R132, 0x21, P0 ;  /* 0x000000218400780c */ /* 0x000fe80000701670 */
[----:B------:R-:W-:Y:S02]  /*7e70*/  FSEL R13, R20, -INF , !P0 ;  /* 0xff800000140d7808 */ /* 0x000fe40004000000 */
[----:B------:R-:W-:Y:S04]  /*7e80*/  ISETP.GT.AND P0, PT, R3, 0x21, !P2 ;  /* 0x000000210300780c */ /* 0x000fe80005704270 */
[C---:B------:R-:W-:Y:S04]  /*7e90*/  ISETP.LT.OR P0, PT, R132.reuse, 0x22, P0 ;  /* 0x000000228400780c */ /* 0x040fe80000701670 */
[----:B------:R-:W-:Y:S02]  /*7ea0*/  FSEL R12, R21, -INF , !P0 ;  /* 0xff800000150c7808 */ /* 0x000fe40004000000 */
[----:B------:R-:W-:Y:S04]  /*7eb0*/  ISETP.GT.AND P0, PT, R3, 0x28, !P1 ;  /* 0x000000280300780c */ /* 0x000fe80004f04270 */
[----:B------:R-:W-:Y:S04]  /*7ec0*/  ISETP.LT.OR P0, PT, R132, 0x29, P0 ;  /* 0x000000298400780c */ /* 0x000fe80000701670 */
[----:B------:R-:W-:Y:S02]  /*7ed0*/  FSEL R9, R24, -INF , !P0 ;  /* 0xff80000018097808 */ /* 0x000fe40004000000 */
[----:B------:R-:W-:Y:S11]  /*7ee0*/  ISETP.GE.AND P0, PT, R0, 0x2a, PT ;  /* 0x0000002a0000780c */ /* 0x000ff60003f06270 */
[----:B------:R-:W-:Y:S02]  /*7ef0*/  @!UPT UIADD3 URZ, URZ, URZ, URZ ;  /* 0x0000003f3f3ff290 */ /* 0x000fe4000fffe03f */
[----:B------:R-:W-:Y:S02]  /*7f00*/  @P0 LOP3.LUT R177, R177, 0x20, RZ, 0xfc, !PT ;  /* 0x00000020b1b10812 */ /* 0x000fe400078efcff */
[----:B------:R-:W-:Y:S01]  /*7f10*/  ISETP.GT.AND P0, PT, R3, 0x29, !P0 ;  /* 0x000000290300780c */ /* 0x000fe20004704270 */
[----:B------:R-:W-:Y:S02]  /*7f20*/  IMAD.IADD R3, R171, 0x1, R5 ;  /* 0x00000001ab037824 */ /* 0x000fe400078e0205 */
[----:B------:R1:W-:Y:S01]  /*7f30*/  STL [R1+0x14], R177 ;  /* 0x000014b101007387 */ /* 0x0003e20000100800 */
[----:B------:R-:W-:Y:S04]  /*7f40*/  ISETP.LT.OR P0, PT, R132, 0x2a, P0 ;  /* 0x0000002a8400780c */ /* 0x000fe80000701670 */
[----:B------:R-:W-:Y:S02]  /*7f50*/  FSEL R8, R25, -INF , !P0 ;  /* 0xff80000019087808 */ /* 0x000fe40004000000 */
[----:B------:R-:W-:Y:S11]  /*7f60*/  ISETP.GE.AND P0, PT, R133, 0x1, PT ;  /* 0x000000018500780c */ /* 0x000ff60003f06270 */
[----:B------:R-:W-:Y:S02]  /*7f70*/  @!UPT UIADD3 URZ, URZ, URZ, URZ ;  /* 0x0000003f3f3ff290 */ /* 0x000fe4000fffe03f */
[----:B------:R-:W-:-:S05]  /*7f80*/  @!P0 BRA `(.L_x_432) ;  /* 0x000001a000008947 */ /* 0x000fca0003800000 */
[----:B------:R-:W2:Y:S01]  /*7f90*/  LDL R20, [R1+0x44] ;  /* 0x0000440001147983 */ /* 0x000ea20000100800 */
[----:B------:R-:W-:Y:S03]  /*7fa0*/  BSSY B0, `(.L_x_433) ;  /* 0x0000013000007945 */ /* 0x000fe60003800000 */
[----:B------:R-:W2:Y:S02]  /*7fb0*/  LDL R133, [R1+0x40] ;  /* 0x0000400001857983 */ /* 0x000ea40000100800 */
[----:B--2---:R-:W-:Y:S04]  /*7fc0*/  IADD3 R5, -R133, R20, R5 ;  /* 0x0000001485057210 */ /* 0x004fe80007ffe105 */
        /* <DEDUP_REMOVED lines=11> */
.L_x_434:
[----:B------:R-:W-:Y:S04]  /*8080*/  MOV R20, c[0x0][0x32c] ;  /* 0x0000cb0000147a02 */ /* 0x000fe80000000f00 */
[----:B------:R-:W-:Y:S11]  /*8090*/  ISETP.NE.AND P0, PT, R20, 0x1, PT ;  /* 0x000000011400780c */ /* 0x000ff60003f05270 */
[----:B------:R-:W-:Y:S02]  /*80a0*/  @!UPT UIADD3 URZ, URZ, URZ, URZ ;  /* 0x0000003f3f3ff290 */ /* 0x000fe4000fffe03f */
[----:B------:R-:W-:Y:S05]  /*80b0*/  @P0 IMAD.HI.U32 R20, R5, c[0x0][0x330], RZ ;  /* 0x0000cc0005140a27 */ /* 0x000fea00078e00ff */
[----:B------:R-:W-:Y:S02]  /*80c0*/  @P0 SHF.R.U32.HI R5, RZ, c[0x0][0x334], R20 ;  /* 0x0000cd00ff050a19 */ /* 0x000fe40000011614 */
.L_x_435:
[----:B------:R-:W-:Y:S05]  /*80d0*/  BSYNC B0 ;  /* 0x0000000000007941 */ /* 0x000fea0003800000 */
.L_x_433:
[----:B------:R-:W-:Y:S04]  /*80e0*/  IMAD.IADD R0, R0, 0x1, -R178 ;  /* 0x0000000100007824 */ /* 0x000fe800078e0ab2 */
[----:B------:R-:W-:Y:S05]  /*80f0*/  IMAD R0, R5, c[0x0][0x32c], R0 ;  /* 0x0000cb0005007a24 */ /* 0x000fea00078e0200 */
[----:B------:R-:W-:Y:S02]  /*8100*/  IMNMX R3, R3, R0, !PT ;  /* 0x0000000003037217 */ /* 0x000fe40007800200 */
[----:B------:R-:W-:Y:S04]  /*8110*/  IADD3 R0, R0, c[0x0][0x32c], RZ ;  /* 0x0000cb0000007a10 */ /* 0x000fe80007ffe0ff */
[----:B------:R-:W-:Y:S02]  /*8120*/  IMNMX R4, R4, R0, PT ;  /* 0x0000000004047217 */ /* 0x000fe40003800200 */
.L_x_432:
        /* <DEDUP_REMOVED lines=12> */
[----:B------:R-:W2:Y:S02]  /*81f0*/  SHFL.BFLY PT, R5, R0, 0x2, 0x1f ;  /* 0x0c401f0000057f89 */ /* 0x000ea400000e0000 */
[----:B--2---:R-:W-:Y:S06]  /*8200*/  FMNMX.FTZ R0, R0, R5, !PT ;  /* 0x0000000500007209 */ /* 0x004fec0007810000 */
[----:B------:R-:W2:Y:S02]  /*8210*/  SHFL.BFLY PT, R5, R0, 0x1, 0x1f ;  /* 0x0c201f0000057f89 */ /* 0x000ea400000e0000 */
[----:B--2---:R-:W-:Y:S04]  /*8220*/  FMNMX.FTZ R133, R0, R5, !PT ;  /* 0x0000000500857209 */ /* 0x004fe80007810000 */
[C---:B------:R-:W-:Y:S04]  /*8230*/  FSETP.NEU.FTZ.AND P0, PT, R133.reuse, -INF , PT ;  /* 0xff8000008500780b */ /* 0x040fe80003f1d000 */
[C---:B------:R-:W-:Y:S05]  /*8240*/  FSEL R0, R133.reuse, RZ, P0 ;  /* 0x000000ff85007208 */ /* 0x040fea0000000000 */
[----:B------:R-:W-:Y:S02]  /*8250*/  FADD.FTZ R0, -R0, R2 ;  /* 0x0000000200007221 */ /* 0x000fe40000010100 */
[----:B------:R-:W-:Y:S02]  /*8260*/  FMUL.FTZ R2, R133, c[0x0][0x2d0] ;  /* 0x0000b40085027a20 */ /* 0x000fe40000410000 */
[----:B------:R-:W-:Y:S03]  /*8270*/  FMUL.FTZ R0, R0, c[0x0][0x2d0] ;  /* 0x0000b40000007a20 */ /* 0x000fe60000410000 */
[----:B------:R-:W-:Y:S02]  /*8280*/  FSEL R2, R2, RZ, P0 ;  /* 0x000000ff02027208 */ /* 0x000fe40000000000 */
[----:B------:R-:W-:Y:S03]  /*8290*/  LOP3.LUT P0, RZ, R177, 0x10, RZ, 0xc0, !PT ;  /* 0x00000010b1ff7812 */ /* 0x000fe6000780c0ff */
[--C-:B------:R-:W-:Y:S01]  /*82a0*/  FFMA.FTZ R168, R170, c[0x0][0x2d0], -R2.reuse ;  /* 0x0000b400aaa87a23 */ /* 0x100fe20000010802 */
[----:B------:R-:W-:Y:S01]  /*82b0*/  MOV R170, R179 ;  /* 0x000000b300aa7202 */ /* 0x000fe20000000f00 */
[--C-:B------:R-:W-:Y:S01]  /*82c0*/  FFMA.FTZ R179, R16, c[0x0][0x2d0], -R2.reuse ;  /* 0x0000b40010b37a23 */ /* 0x100fe20000010802 */
[----:B------:R-:W-:Y:S01]  /*82d0*/  ISETP.GT.AND P0, PT, R3, RZ, !P0 ;  /* 0x000000ff0300720c */ /* 0x000fe20004704270 */
[----:B------:R-:W2:Y:S01]  /*82e0*/  LDL.LU R16, [R1+0x28] ;  /* 0x0000280001107983 */ /* 0x000ea20000300800 */
[--C-:B------:R-:W-:Y:S02]  /*82f0*/  FFMA.FTZ R5, R169, c[0x0][0x2d0], -R2.reuse ;  /* 0x0000b400a9057a23 */ /* 0x100fe40000010802 */
[----:B------:R-:W-:Y:S01]  /*8300*/  ISETP.LT.OR P0, PT, R4, 0x1, P0 ;  /* 0x000000010400780c */ /* 0x000fe20000701670 */
[--C-:B------:R-:W-:Y:S02]  /*8310*/  FFMA.FTZ R25, R173, c[0x0][0x2d0], -R2.reuse ;  /* 0x0000b400ad197a23 */ /* 0x100fe40000010802 */
[--C-:B------:R-:W-:Y:S01]  /*8320*/  FFMA.FTZ R24, R174, c[0x0][0x2d0], -R2.reuse ;  /* 0x0000b400ae187a23 */ /* 0x100fe20000010802 */
[----:B------:R-:W-:Y:S01]  /*8330*/  FSEL R6, R6, -INF , !P0 ;  /* 0xff80000006067808 */ /* 0x000fe20004000000 */
[--C-:B------:R-:W-:Y:S01]  /*8340*/  FFMA.FTZ R21, R175, c[0x0][0x2d0], -R2.reuse ;  /* 0x0000b400af157a23 */ /* 0x100fe20000010802 */
[----:B------:R-:W-:Y:S01]  /*8350*/  LOP3.LUT P0, RZ, R177, 0x8, RZ, 0xc0, !PT ;  /* 0x00000008b1ff7812 */ /* 0x000fe2000780c0ff */
[--C-:B------:R-:W-:Y:S01]  /*8360*/  FFMA.FTZ R20, R176, c[0x0][0x2d0], -R2.reuse ;  /* 0x0000b400b0147a23 */ /* 0x100fe20000010802 */
[----:B------:R-:W-:Y:S01]  /*8370*/  MUFU.EX2 R5, R5 ;  /* 0x0000000500057308 */ /* 0x000fe20000000800 */
[--C-:B------:R-:W-:Y:S01]  /*8380*/  FFMA.FTZ R171, R13, c[0x0][0x2d0], -R2.reuse ;  /* 0x0000b4000dab7a23 */ /* 0x100fe20000010802 */
[----:B------:R-:W-:Y:S01]  /*8390*/  ISETP.GT.AND P0, PT, R3, 0x1, !P0 ;  /* 0x000000010300780c */ /* 0x000fe20004704270 */
[--C-:B------:R-:W-:Y:S02]  /*83a0*/  FFMA.FTZ R17, R17, c[0x0][0x2d0], -R2.reuse ;  /* 0x0000b40011117a23 */ /* 0x100fe40000010802 */
[--C-:B------:R-:W-:Y:S01]  /*83b0*/  FFMA.FTZ R12, R12, c[0x0][0x2d0], -R2.reuse ;  /* 0x0000b4000c0c7a23 */ /* 0x100fe20000010802 */
[----:B------:R-:W-:Y:S01]  /*83c0*/  ISETP.LT.OR P0, PT, R4, 0x2, P0 ;  /* 0x000000020400780c */ /* 0x000fe20000701670 */
[--C-:B------:R-:W-:Y:S02]  /*83d0*/  FFMA.FTZ R9, R9, c[0x0][0x2d0], -R2.reuse ;  /* 0x0000b40009097a23 */ /* 0x100fe40000010802 */
[----:B------:R-:W-:Y:S01]  /*83e0*/  FFMA.FTZ R8, R8, c[0x0][0x2d0], -R2 ;  /* 0x0000b40008087a23 */ /* 0x000fe20000010802 */
[----:B------:R-:W-:Y:S01]  /*83f0*/  FSEL R7, R7, -INF , !P0 ;  /* 0xff80000007077808 */ /* 0x000fe20004000000 */
[----:B------:R-:W3:Y:S01]  /*8400*/  MUFU.EX2 R2, R0 ;  /* 0x0000000000027308 */ /* 0x000ee20000000800 */
[----:B------:R-:W-:Y:S04]  /*8410*/  LOP3.LUT P0, RZ, R177, 0x4, RZ, 0xc0, !PT ;  /* 0x00000004b1ff7812 */ /* 0x000fe8000780c0ff */
[----:B------:R-:W-:Y:S04]  /*8420*/  ISETP.GT.AND P0, PT, R3, 0x8, !P0 ;  /* 0x000000080300780c */ /* 0x000fe80004704270 */
[----:B------:R-:W-:Y:S04]  /*8430*/  ISETP.LT.OR P0, PT, R4, 0x9, P0 ;  /* 0x000000090400780c */ /* 0x000fe80000701670 */
[----:B------:R-:W-:Y:S02]  /*8440*/  FSEL R10, R10, -INF , !P0 ;  /* 0xff8000000a0a7808 */ /* 0x000fe40004000000 */
[----:B------:R-:W-:Y:S04]  /*8450*/  LOP3.LUT P0, RZ, R177, 0x2, RZ, 0xc0, !PT ;  /* 0x00000002b1ff7812 */ /* 0x000fe8000780c0ff */
[----:B------:R-:W-:Y:S04]  /*8460*/  ISETP.GT.AND P0, PT, R3, 0x9, !P0 ;  /* 0x000000090300780c */ /* 0x000fe80004704270 */
[----:B------:R-:W-:Y:S01]  /*8470*/  ISETP.LT.OR P0, PT, R4, 0xa, P0 ;  /* 0x0000000a0400780c */ /* 0x000fe20000701670 */
[C---:B---3--:R-:W-:Y:S02]  /*8480*/  FMUL.FTZ R13, R2.reuse, R149 ;  /* 0x00000095020d7220 */ /* 0x048fe40000410000 */
[C---:B------:R-:W-:Y:S01]  /*8490*/  FMUL.FTZ R28, R2.reuse, R28 ;  /* 0x0000001c021c7220 */ /* 0x040fe20000410000 */
[----:B------:R-:W-:Y:S01]  /*84a0*/  FSEL R169, R11, -INF , !P0 ;  /* 0xff8000000ba97808 */ /* 0x000fe20004000000 */
[C---:B------:R-:W-:Y:S01]  /*84b0*/  FMUL.FTZ R29, R2.reuse, R29 ;  /* 0x0000001d021d7220 */ /* 0x040fe20000410000 */
[----:B------:R-:W-:Y:S01]  /*84c0*/  LOP3.LUT P0, RZ, R177, 0x1, RZ, 0xc0, !PT ;  /* 0x00000001b1ff7812 */ /* 0x000fe2000780c0ff */
[C---:B------:R-:W-:Y:S01]  /*84d0*/  FMUL.FTZ R32, R2.reuse, R32 ;  /* 0x0000002002207220 */ /* 0x040fe20000410000 */
[----:B------:R-:W-:Y:S01]  /*84e0*/  MOV R11, R12 ;  /* 0x0000000c000b7202 */ /* 0x000fe20000000f00 */
[C---:B------:R-:W-:Y:S01]  /*84f0*/  FMUL.FTZ R12, R2.reuse, R148 ;  /* 0x00000094020c7220 */ /* 0x040fe20000410000 */
[C---:B------:R-:W-:Y:S01]  /*8500*/  ISETP.GT.AND P0, PT, R3.reuse, 0x10, !P0 ;  /* 0x000000100300780c */ /* 0x040fe20004704270 */
[C---:B------:R-:W-:Y:S01]  /*8510*/  FMUL.FTZ R33, R2.reuse, R33 ;  /* 0x0000002102217220 */ /* 0x040fe20000410000 */
[----:B------:R-:W-:Y:S01]  /*8520*/  MOV R149, R11 ;  /* 0x0000000b00957202 */ /* 0x000fe20000000f00 */
[----:B------:R-:W-:Y:S01]  /*8530*/  FMUL.FTZ R36, R2, R36 ;  /* 0x0000002402247220 */ /* 0x000fe20000410000 */
[----:B------:R-:W-:Y:S01]  /*8540*/  ISETP.LT.OR P0, PT, R4, 0x11, P0 ;  /* 0x000000110400780c */ /* 0x000fe20000701670 */
[C---:B------:R-:W-:Y:S01]  /*8550*/  FMUL.FTZ R37, R2.reuse, R37 ;  /* 0x0000002502257220 */ /* 0x040fe20000410000 */
[----:B------:R-:W-:Y:S01]  /*8560*/  MOV R148, R171 ;  /* 0x000000ab00947202 */ /* 0x000fe20000000f00 */
[----:B------:R-:W-:Y:S01]  /*8570*/  FMUL.FTZ R40, R2, R40 ;  /* 0x0000002802287220 */ /* 0x000fe20000410000 */
[----:B------:R-:W-:Y:S01]  /*8580*/  FSEL R172, R14, -INF , !P0 ;  /* 0xff8000000eac7808 */ /* 0x000fe20004000000 */
[C---:B------:R-:W-:Y:S01]  /*8590*/  FMUL.FTZ R41, R2.reuse, R41 ;  /* 0x0000002902297220 */ /* 0x040fe20000410000 */
[----:B------:R-:W-:Y:S01]  /*85a0*/  ISETP.GT.AND P0, PT, R3, 0x11, !P6 ;  /* 0x000000110300780c */ /* 0x000fe20007704270 */
[C---:B------:R-:W-:Y:S01]  /*85b0*/  FMUL.FTZ R44, R2.reuse, R44 ;  /* 0x0000002c022c7220 */ /* 0x040fe20000410000 */
[----:B------:R-:W-:Y:S01]  /*85c0*/  LOP3.LUT P6, RZ, R177, 0x20, RZ, 0xc0, !PT ;  /* 0x00000020b1ff7812 */ /* 0x000fe200078cc0ff */
[----:B------:R-:W-:Y:S01]  /*85d0*/  FMUL.FTZ R45, R2, R45 ;  /* 0x0000002d022d7220 */ /* 0x000fe20000410000 */
[----:B------:R-:W-:Y:S01]  /*85e0*/  ISETP.LT.OR P0, PT, R4, 0x12, P0 ;  /* 0x000000120400780c */ /* 0x000fe20000701670 */
[C---:B------:R-:W-:Y:S01]  /*85f0*/  FMUL.FTZ R48, R2.reuse, R48 ;  /* 0x0000003002307220 */ /* 0x040fe20000410000 */
[----:B------:R-:W-:Y:S01]  /*8600*/  MOV R14, R9 ;  /* 0x00000009000e7202 */ /* 0x000fe20000000f00 */
[C---:B------:R-:W-:Y:S01]  /*8610*/  FMUL.FTZ R9, R2.reuse, R153 ;  /* 0x0000009902097220 */ /* 0x040fe20000410000 */
[----:B------:R-:W-:Y:S01]  /*8620*/  FSEL R173, R15, -INF , !P0 ;  /* 0xff8000000fad7808 */ /* 0x000fe20004000000 */
[C---:B------:R-:W-:Y:S01]  /*8630*/  FMUL.FTZ R49, R2.reuse, R49 ;  /* 0x0000003102317220 */ /* 0x040fe20000410000 */
[C---:B------:R-:W-:Y:S01]  /*8640*/  ISETP.GT.AND P0, PT, R3.reuse, 0x18, !P5 ;  /* 0x000000180300780c */ /* 0x040fe20006f04270 */
[C---:B------:R-:W-:Y:S01]  /*8650*/  FMUL.FTZ R52, R2.reuse, R52 ;  /* 0x0000003402347220 */ /* 0x040fe20000410000 */
[----:B------:R-:W-:Y:S01]  /*8660*/  MOV R15, R8 ;  /* 0x00000008000f7202 */ /* 0x000fe20000000f00 */
[----:B------:R-:W-:Y:S01]  /*8670*/  FMUL.FTZ R53, R2, R53 ;  /* 0x0000003502357220 */ /* 0x000fe20000410000 */
[----:B------:R-:W-:Y:S01]  /*8680*/  ISETP.LT.OR P0, PT, R4, 0x19, P0 ;  /* 0x000000190400780c */ /* 0x000fe20000701670 */
[----:B------:R3:W-:Y:S01]  /*8690*/  MUFU.EX2 R8, R21 ;  /* 0x0000001500087308 */ /* 0x0007e20000000800 */
[----:B------:R-:W-:Y:S02]  /*86a0*/  FMUL.FTZ R56, R2, R56 ;  /* 0x0000003802387220 */ /* 0x000fe40000410000 */
[----:B------:R-:W-:Y:S01]  /*86b0*/  FSEL R174, R18, -INF , !P0 ;  /* 0xff80000012ae7808 */ /* 0x000fe20004000000 */
[C---:B------:R-:W-:Y:S01]  /*86c0*/  FMUL.FTZ R57, R2.reuse, R57 ;  /* 0x0000003902397220 */ /* 0x040fe20000410000 */
[----:B------:R-:W-:Y:S01]  /*86d0*/  ISETP.GT.AND P0, PT, R3, 0x19, !P4 ;  /* 0x000000190300780c */ /* 0x000fe20006704270 */
[C---:B------:R-:W-:Y:S01]  /*86e0*/  FMUL.FTZ R60, R2.reuse, R60 ;  /* 0x0000003c023c7220 */ /* 0x040fe20000410000 */
[----:B------:R-:W-:Y:S01]  /*86f0*/  MOV R18, R170 ;  /* 0x000000aa00127202 */ /* 0x000fe20000000f00 */
        /* <DEDUP_REMOVED lines=12> */
[C---:B------:R-:W-:Y:S02]  /*87c0*/  FMUL.FTZ R72, R2.reuse, R72 ;  /* 0x0000004802487220 */ /* 0x040fe40000410000 */
[----:B------:R-:W-:Y:S01]  /*87d0*/  FMUL.FTZ R73, R2, R73 ;  /* 0x0000004902497220 */ /* 0x000fe20000410000 */
[----:B------:R-:W-:Y:S01]  /*87e0*/  FSEL R176, R22, -INF , !P0 ;  /* 0xff80000016b07808 */ /* 0x000fe20004000000 */
[C---:B---3--:R-:W-:Y:S01]  /*87f0*/  FMUL.FTZ R21, R2.reuse, R141 ;  /* 0x0000008d02157220 */ /* 0x048fe20000410000 */
        /* <DEDUP_REMOVED lines=8> */
[----:B-1----:R-:W-:Y:S01]  /*8880*/  FSEL R177, R23, -INF , !P0 ;  /* 0xff80000017b17808 */ /* 0x002fe20004000000 */
        /* <DEDUP_REMOVED lines=13> */
[----:B------:R-:W1:Y:S01]  /*8960*/  MUFU.EX2 R3, R20 ;  /* 0x0000001400037308 */ /* 0x000e620000000800 */
[----:B------:R-:W-:Y:S01]  /*8970*/  MOV R26, R25 ;  /* 0x00000019001a7202 */ /* 0x000fe20000000f00 */
[----:B------:R-:W-:Y:S01]  /*8980*/  FMUL.FTZ R25, R2, R137 ;  /* 0x0000008902197220 */ /* 0x000fe20000410000 */
[----:B------:R-:W-:Y:S01]  /*8990*/  ISETP.LT.OR P0, PT, R4, 0x2a, P0 ;  /* 0x0000002a0400780c */ /* 0x000fe20000701670 */
[C---:B------:R-:W-:Y:S02]  /*89a0*/  FMUL.FTZ R97, R2.reuse, R97 ;  /* 0x0000006102617220 */ /* 0x040fe40000410000 */
[C---:B------:R-:W-:Y:S01]  /*89b0*/  FMUL.FTZ R100, R2.reuse, R100 ;  /* 0x0000006402647220 */ /* 0x040fe20000410000 */
[----:B------:R-:W-:Y:S01]  /*89c0*/  FSEL R132, R27, -INF , !P0 ;  /* 0xff8000001b847808 */ /* 0x000fe20004000000 */
        /* <DEDUP_REMOVED lines=8> */
[C---:B------:R-:W-:Y:S01]  /*8a50*/  FMUL.FTZ R116, R2.reuse, R116 ;  /* 0x0000007402747220 */ /* 0x040fe20000410000 */
[C---:B-1----:R-:W-:Y:S01]  /*8a60*/  F2FP.PACK_AB R168, R3.reuse, R5 ;  /* 0x0000000503a8723e */ /* 0x042fe200000000ff */
        /* <DEDUP_REMOVED lines=9> */
[----:B------:R1:W2:Y:S01]  /*8b00*/  MUFU.EX2 R5, R24 ;  /* 0x0000001800057308 */ /* 0x0002a20000000800 */
[----:B------:R-:W-:Y:S02]  /*8b10*/  FMUL.FTZ R16, R2, R144 ;  /* 0x0000009002107220 */ /* 0x000fe40000410000 */
[----:B------:R-:W-:Y:S01]  /*8b20*/  FADD.FTZ R4, R3, R0 ;  /* 0x0000000003047221 */ /* 0x000fe20000010000 */
[----:B------:R-:W-:Y:S03]  /*8b30*/  FMNMX.FTZ R0, R6, R134, !PT ;  /* 0x0000008606007209 */ /* 0x000fe60007810000 */
[----:B------:R-:W-:Y:S01]  /*8b40*/  FADD.FTZ R4, R8, R4 ;  /* 0x0000000408047221 */ /* 0x000fe20000010000 */
[----:B------:R-:W-:Y:S04]  /*8b50*/  FMNMX.FTZ R0, R7, R0, !PT ;  /* 0x0000000007007209 */ /* 0x000fe80007810000 */
[----:B------:R-:W-:Y:S04]  /*8b60*/  FMNMX.FTZ R0, R10, R0, !PT ;  /* 0x000000000a007209 */ /* 0x000fe80007810000 */
[----:B------:R-:W-:Y:S04]  /*8b70*/  FMNMX.FTZ R0, R169, R0, !PT ;  /* 0x00000000a9007209 */ /* 0x000fe80007810000 */
[----:B------:R-:W-:Y:S01]  /*8b80*/  FMNMX.FTZ R0, R172, R0, !PT ;  /* 0x00000000ac007209 */ /* 0x000fe20007810000 */
[C---:B-1----:R-:W-:Y:S03]  /*8b90*/  FMUL.FTZ R24, R2.reuse, R136 ;  /* 0x0000008802187220 */ /* 0x042fe60000410000 */
[----:B------:R-:W-:Y:S01]  /*8ba0*/  FMNMX.FTZ R0, R173, R0, !PT ;  /* 0x00000000ad007209 */ /* 0x000fe20007810000 */
[----:B------:R-:W3:Y:S01]  /*8bb0*/  LDL.LU R136, [R1+0x2c] ;  /* 0x00002c0001887983 */ /* 0x000ee20000300800 */
[C---:B--2---:R-:W-:Y:S01]  /*8bc0*/  FADD.FTZ R179, R5.reuse, R4 ;  /* 0x0000000405b37221 */ /* 0x044fe20000010000 */
[----:B------:R-:W-:Y:S01]  /*8bd0*/  F2FP.PACK_AB R170, R5, R8 ;  /* 0x0000000805aa723e */ /* 0x000fe200000000ff */
[----:B------:R-:W-:Y:S01]  /*8be0*/  FMUL.FTZ R5, R2, R157 ;  /* 0x0000009d02057220 */ /* 0x000fe20000410000 */
[----:B------:R-:W-:Y:S01]  /*8bf0*/  FMNMX.FTZ R0, R174, R0, !PT ;  /* 0x00000000ae007209 */ /* 0x000fe20007810000 */
[----:B------:R-:W-:Y:S01]  /*8c00*/  FMUL.FTZ R8, R2, R152 ;  /* 0x0000009802087220 */ /* 0x000fe20000410000 */
[----:B------:R-:W-:Y:S02]  /*8c10*/  MOV R157, R19 ;  /* 0x00000013009d7202 */ /* 0x000fe40000000f00 */
[----:B------:R-:W-:Y:S04]  /*8c20*/  FMNMX.FTZ R0, R175, R0, !PT ;  /* 0x00000000af007209 */ /* 0x000fe80007810000 */
[----:B------:R-:W-:Y:S01]  /*8c30*/  FMNMX.FTZ R0, R176, R0, !PT ;  /* 0x00000000b0007209 */ /* 0x000fe20007810000 */
[----:B------:R-:W-:Y:S03]  /*8c40*/  MUFU.EX2 R157, R157 ;  /* 0x0000009d009d7308 */ /* 0x000fe60000000800 */
[----:B------:R-:W-:Y:S04]  /*8c50*/  FMNMX.FTZ R0, R177, R0, !PT ;  /* 0x00000000b1007209 */ /* 0x000fe80007810000 */
[----:B------:R-:W-:Y:S04]  /*8c60*/  FMNMX.FTZ R0, R178, R0, !PT ;  /* 0x00000000b2007209 */ /* 0x000fe80007810000 */
[----:B------:R-:W-:Y:S05]  /*8c70*/  FMNMX.FTZ R0, R132, R0, !PT ;  /* 0x0000000084007209 */ /* 0x000fea0007810000 */
[----:B------:R-:W1:Y:S02]  /*8c80*/  SHFL.BFLY PT, R3, R0, 0x2, 0x1f ;  /* 0x0c401f0000037f89 */ /* 0x000e6400000e0000 */
[----:B-1----:R-:W-:Y:S06]  /*8c90*/  FMNMX.FTZ R0, R0, R3, !PT ;  /* 0x0000000300007209 */ /* 0x002fec0007810000 */
[----:B------:R-:W1:Y:S02]  /*8ca0*/  SHFL.BFLY PT, R3, R0, 0x1, 0x1f ;  /* 0x0c201f0000037f89 */ /* 0x000e6400000e0000 */
[----:B-1----:R-:W-:Y:S04]  /*8cb0*/  FMNMX.FTZ R3, R0, R3, !PT ;  /* 0x0000000300037209 */ /* 0x002fe80007810000 */
[C---:B------:R-:W-:Y:S01]  /*8cc0*/  FSETP.NEU.FTZ.AND P0, PT, R3.reuse, -INF , PT ;  /* 0xff8000000300780b */ /* 0x040fe20003f1d000 */
[C---:B------:R-:W-:Y:S03]  /*8cd0*/  FMUL.FTZ R4, R3.reuse, c[0x0][0x2d0] ;  /* 0x0000b40003047a20 */ /* 0x040fe60000410000 */
[----:B------:R-:W-:Y:S05]  /*8ce0*/  FSEL R0, R3, RZ, P0 ;  /* 0x000000ff03007208 */ /* 0x000fea0000000000 */
[----:B------:R-:W-:Y:S01]  /*8cf0*/  FADD.FTZ R0, -R0, R134 ;  /* 0x0000008600007221 */ /* 0x000fe20000010100 */
[----:B------:R-:W-:Y:S01]  /*8d00*/  FSEL R134, R4, RZ, P0 ;  /* 0x000000ff04867208 */ /* 0x000fe20000000000 */
[----:B------:R-:W-:Y:S01]  /*8d10*/  FMUL.FTZ R4, R2, R156 ;  /* 0x0000009c02047220 */ /* 0x000fe20000410000 */
[----:B------:R-:W-:Y:S01]  /*8d20*/  MOV R156, R22 ;  /* 0x00000016009c7202 */ /* 0x000fe20000000f00 */
[----:B------:R-:W-:Y:S02]  /*8d30*/  FMUL.FTZ R0, R0, c[0x0][0x2d0] ;  /* 0x0000b40000007a20 */ /* 0x000fe40000410000 */
[--C-:B------:R-:W-:Y:S02]  /*8d40*/  FFMA.FTZ R2, R10, c[0x0][0x2d0], -R134.reuse ;  /* 0x0000b4000a027a23 */ /* 0x100fe40000010886 */
[--C-:B------:R-:W-:Y:S01]  /*8d50*/  FFMA.FTZ R6, R6, c[0x0][0x2d0], -R134.reuse ;  /* 0x0000b40006067a23 */ /* 0x100fe20000010886 */
[----:B------:R-:W-:Y:S01]  /*8d60*/  MUFU.EX2 R156, R156 ;  /* 0x0000009c009c7308 */ /* 0x000fe20000000800 */
[----:B------:R-:W-:Y:S09]  /*8d70*/  FFMA.FTZ R7, R7, c[0x0][0x2d0], -R134 ;  /* 0x0000b40007077a23 */ /* 0x000ff20000010886 */
[----:B------:R-:W1:Y:S10]  /*8d80*/  MUFU.EX2 R0, R0 ;  /* 0x0000000000007308 */ /* 0x000e740000000800 */
[----:B------:R2:W3:Y:S10]  /*8d90*/  MUFU.EX2 R140, R6 ;  /* 0x00000006008c7308 */ /* 0x0004f40000000800 */
[----:B------:R4:W3:Y:S01]  /*8da0*/  MUFU.EX2 R152, R7 ;  /* 0x0000000700987308 */ /* 0x0008e20000000800 */
[C---:B-1----:R-:W-:Y:S02]  /*8db0*/  FMUL.FTZ R10, R0.reuse, R154 ;  /* 0x0000009a000a7220 */ /* 0x042fe40000410000 */
[----:B------:R-:W5:Y:S01]  /*8dc0*/  LDL R154, [R1+0x4] ;  /* 0x00000400019a7983 */ /* 0x000f620000100800 */
[C---:B------:R-:W-:Y:S02]  /*8dd0*/  FMUL.FTZ R27, R0.reuse, R139 ;  /* 0x0000008b001b7220 */ /* 0x040fe40000410000 */
[C---:B------:R-:W-:Y:S02]  /*8de0*/  FMUL.FTZ R22, R0.reuse, R142 ;  /* 0x0000008e00167220 */ /* 0x040fe40000410000 */
[C---:B------:R-:W-:Y:S02]  /*8df0*/  FMUL.FTZ R23, R0.reuse, R143 ;  /* 0x0000008f00177220 */ /* 0x040fe40000410000 */
[C---:B------:R-:W-:Y:S01]  /*8e00*/  FMUL.FTZ R11, R0.reuse, R155 ;  /* 0x0000009b000b7220 */ /* 0x040fe20000410000 */
[----:B------:R-:W-:Y:S01]  /*8e10*/  MOV R155, R148 ;  /* 0x00000094009b7202 */ /* 0x000fe20000000f00 */
[C---:B--2---:R-:W-:Y:S01]  /*8e20*/  FMUL.FTZ R6, R0.reuse, R158 ;  /* 0x0000009e00067220 */ /* 0x044fe20000410000 */
[----:B------:R-:W-:Y:S01]  /*8e30*/  MOV R158, R15 ;  /* 0x0000000f009e7202 */ /* 0x000fe20000000f00 */
[C---:B------:R-:W-:Y:S02]  /*8e40*/  FMUL.FTZ R14, R0.reuse, R150 ;  /* 0x00000096000e7220 */ /* 0x040fe40000410000 */
[C---:B------:R-:W-:Y:S02]  /*8e50*/  FMUL.FTZ R15, R0.reuse, R151 ;  /* 0x00000097000f7220 */ /* 0x040fe40000410000 */
[C---:B------:R-:W-:Y:S02]  /*8e60*/  FMUL.FTZ R18, R0.reuse, R146 ;  /* 0x0000009200127220 */ /* 0x040fe40000410000 */
[C---:B------:R-:W-:Y:S02]  /*8e70*/  FMUL.FTZ R19, R0.reuse, R147 ;  /* 0x0000009300137220 */ /* 0x040fe40000410000 */
[C---:B----4-:R-:W-:Y:S01]  /*8e80*/  FMUL.FTZ R7, R0.reuse, R159 ;  /* 0x0000009f00077220 */ /* 0x050fe20000410000 */
[----:B------:R-:W-:Y:S01]  /*8e90*/  MOV R159, R26 ;  /* 0x0000001a009f7202 */ /* 0x000fe20000000f00 */
        /* <DEDUP_REMOVED lines=20> */
[----:B-1----:R-:W-:Y:S01]  /*8fe0*/  MOV R159, R141 ;  /* 0x0000008d009f7202 */ /* 0x002fe20000000f00 */
        /* <DEDUP_REMOVED lines=35> */
[----:B---3--:R-:W-:Y:S02]  /*9220*/  FFMA.FTZ R144, R0, R136, R140 ;  /* 0x0000008800907223 */ /* 0x008fe4000001008c */
[----:B------:R-:W1:Y:S01]  /*9230*/  LDSM.16.MT88.4 R136, [R238] ;  /* 0x00000000ee88783b */ /* 0x000e620000004200 */
[----:B------:R-:W-:Y:S01]  /*9240*/  FFMA.FTZ R0, R169, c[0x0][0x2d0], -R134 ;  /* 0x0000b400a9007a23 */ /* 0x000fe20000010886 */
[C---:B------:R-:W-:Y:S01]  /*9250*/  F2FP.PACK_AB R169, R152.reuse, R140 ;  /* 0x0000008c98a9723e */ /* 0x040fe200000000ff */
[----:B------:R-:W-:Y:S02]  /*9260*/  FADD.FTZ R144, R152, R144 ;  /* 0x0000009098907221 */ /* 0x000fe40000010000 */
[----:B------:R-:W2:Y:S03]  /*9270*/  MUFU.EX2 R146, R0 ;  /* 0x0000000000927308 */ /* 0x000ea60000000800 */
[----:B------:R-:W-:Y:S07]  /*9280*/  LDSM.16.MT88.4 R140, [R238+0x800] ;  /* 0x00080000ee8c783b */ /* 0x000fee0000004200 */
[----:B------:R-:W-:Y:S01]  /*9290*/  MUFU.EX2 R152, R158 ;  /* 0x0000009e00987308 */ /* 0x000fe20000000800 */
[----:B--2---:R-:W-:Y:S01]  /*92a0*/  F2FP.PACK_AB R171, R146, R147 ;  /* 0x0000009392ab723e */ /* 0x004fe200000000ff */
[--C-:B------:R-:W-:Y:S06]  /*92b0*/  FFMA.FTZ R0, R172, c[0x0][0x2d0], -R134.reuse ;  /* 0x0000b400ac007a23 */ /* 0x100fec0000010886 */
        /* <DEDUP_REMOVED lines=8> */
[----:B-----5:R1:W2:Y:S03]  /*9340*/  LDSM.16.MT88.4 R136, [R154] ;  /* 0x000000009a88783b */ /* 0x0202a60000004200 */
[----:B-1----:R-:W-:Y:S02]  /*9350*/  MOV R154, R149 ;  /* 0x00000095009a7202 */ /* 0x002fe40000000f00 */
[----:B------:R1:W-:Y:S02]  /*9360*/  MUFU.EX2 R149, R0 ;  /* 0x0000000000957308 */ /* 0x0003e40000000800 */
[C---:B--2---:R-:W-:Y:S08]  /*9370*/  HMMA.16816.F32 R28, R168.reuse, R136, R28 ;  /* 0x00000088a81c723c */ /* 0x044ff0000000181c */
[C---:B------:R-:W-:Y:S01]  /*9380*/  HMMA.16816.F32 R32, R168.reuse, R138, R32 ;  /* 0x0000008aa820723c */ /* 0x040fe20000001820 */
[----:B------:R-:W2:Y:S03]  /*9390*/  LDSM.16.MT88.4 R136, [R238+0x1800] ;  /* 0x00180000ee88783b */ /* 0x000ea60000004200 */
[--C-:B-1----:R-:W-:Y:S04]  /*93a0*/  FFMA.FTZ R0, R173, c[0x0][0x2d0], -R134.reuse ;  /* 0x0000b400ad007a23 */ /* 0x102fe80000010886 */
[----:B------:R1:W3:Y:S04]  /*93b0*/  MUFU.EX2 R150, R0 ;  /* 0x0000000000967308 */ /* 0x0002e80000000800 */
[--C-:B-1----:R-:W-:Y:S06]  /*93c0*/  FFMA.FTZ R0, R174, c[0x0][0x2d0], -R134.reuse ;  /* 0x0000b400ae007a23 */ /* 0x102fec0000010886 */
[----:B------:R1:W-:Y:S01]  /*93d0*/  MUFU.EX2 R148, R0 ;  /* 0x0000000000947308 */ /* 0x0003e20000000800 */
[C---:B--2---:R-:W-:Y:S08]  /*93e0*/  HMMA.16816.F32 R36, R168.reuse, R136, R36 ;  /* 0x00000088a824723c */ /* 0x044ff00000001824 */
[C---:B------:R-:W-:Y:S01]  /*93f0*/  HMMA.16816.F32 R40, R168.reuse, R138, R40 ;  /* 0x0000008aa828723c */ /* 0x040fe20000001828 */
[----:B------:R-:W2:Y:S03]  /*9400*/  LDSM.16.MT88.4 R136, [R240+0x1800] ;  /* 0x00180000f088783b */ /* 0x000ea60000004200 */
[----:B-1----:R-:W-:Y:S02]  /*9410*/  FFMA.FTZ R0, R175, c[0x0][0x2d0], -R134 ;  /* 0x0000b400af007a23 */ /* 0x002fe40000010886 */
[----:B------:R-:W-:Y:S10]  /*9420*/  MUFU.EX2 R175, R155 ;  /* 0x0000009b00af7308 */ /* 0x000ff40000000800 */
[----:B------:R1:W4:Y:S01]  /*9430*/  MUFU.EX2 R174, R0 ;  /* 0x0000000000ae7308 */ /* 0x0003220000000800 */
[C---:B--2---:R-:W-:Y:S03]  /*9440*/  HMMA.16816.F32 R44, R168.reuse, R136, R44 ;  /* 0x00000088a82c723c */ /* 0x044fe6000000182c */
[----:B-1----:R-:W-:Y:S05]  /*9450*/  FADD.FTZ R0, R2, R179 ;  /* 0x000000b302007221 */ /* 0x002fea0000010000 */
[C---:B------:R-:W-:Y:S01]  /*9460*/  HMMA.16816.F32 R48, R168.reuse, R138, R48 ;  /* 0x0000008aa830723c */ /* 0x040fe20000001830 */
[----:B------:R-:W1:Y:S01]  /*9470*/  LDSM.16.MT88.4 R136, [R239+0x1800] ;  /* 0x00180000ef88783b */ /* 0x000e620000004200 */
[----:B------:R-:W2:Y:S02]  /*9480*/  MUFU.EX2 R179, R154 ;  /* 0x0000009a00b37308 */ /* 0x000ea40000000800 */
[----:B------:R-:W-:Y:S02]  /*9490*/  FADD.FTZ R151, R145, R0 ;  /* 0x0000000091977221 */ /* 0x000fe40000010000 */
[----:B------:R-:W-:Y:S02]  /*94a0*/  FADD.FTZ R0, R147, R144 ;  /* 0x0000009093007221 */ /* 0x000fe40000010000 */
        /* <DEDUP_REMOVED lines=31> */
[----:B---3--:R-:W-:Y:S01]  /*96a0*/  F2FP.PACK_AB R137, R150, R149 ;  /* 0x000000959689723e */ /* 0x008fe200000000ff */
[----:B------:R-:W-:Y:S02]  /*96b0*/  FADD.FTZ R2, R146, R0 ;  /* 0x0000000092027221 */ /* 0x000fe40000010000 */
[----:B------:R-:W-:Y:S01]  /*96c0*/  F2FP.PACK_AB R138, R157, R156 ;  /* 0x0000009c9d8a723e */ /* 0x000fe200000000ff */
[----:B------:R-:W-:Y:S01]  /*96d0*/  FFMA.FTZ R0, R176, c[0x0][0x2d0], -R134 ;  /* 0x0000b400b0007a23 */ /* 0x000fe20000010886 */
[----:B----4-:R-:W-:Y:S03]  /*96e0*/  F2FP.PACK_AB R139, R174, R148 ;  /* 0x00000094ae8b723e */ /* 0x010fe600000000ff */
[----:B------:R-:W-:Y:S01]  /*96f0*/  MOV R176, R153 ;  /* 0x0000009900b07202 */ /* 0x000fe20000000f00 */
[----:B------:R1:W-:Y:S01]  /*9700*/  MUFU.EX2 R172, R0 ;  /* 0x0000000000ac7308 */ /* 0x0003e20000000800 */
[----:B--2---:R-:W-:Y:S01]  /*9710*/  F2FP.PACK_AB R168, R179, R175 ;  /* 0x000000afb3a8723e */ /* 0x004fe200000000ff */
[----:B------:R-:W-:Y:S01]  /*9720*/  FADD.FTZ R2, R149, R2 ;  /* 0x0000000295027221 */ /* 0x000fe20000010000 */
[C---:B------:R-:W-:Y:S05]  /*9730*/  HMMA.16816.F32 R4, R136.reuse, R140, R4 ;  /* 0x0000008c8804723c */ /* 0x040fea0000001804 */
[----:B------:R-:W-:Y:S03]  /*9740*/  FADD.FTZ R2, R150, R2 ;  /* 0x0000000296027221 */ /* 0x000fe60000010000 */
[C---:B------:R-:W-:Y:S01]  /*9750*/  HMMA.16816.F32 R8, R136.reuse, R142, R8 ;  /* 0x0000008e8808723c */ /* 0x040fe20000001808 */
[----:B------:R-:W2:Y:S03]  /*9760*/  LDSM.16.MT88.4 R140, [R240+0x800] ;  /* 0x00080000f08c783b */ /* 0x000ea60000004200 */
[----:B------:R-:W-:Y:S04]  /*9770*/  FADD.FTZ R2, R148, R2 ;  /* 0x0000000294027221 */ /* 0x000fe80000010000 */
[----:B------:R-:W-:Y:S04]  /*9780*/  FADD.FTZ R2, R174, R2 ;  /* 0x00000002ae027221 */ /* 0x000fe80000010000 */
[--C-:B-1----:R-:W-:Y:S02]  /*9790*/  FFMA.FTZ R0, R177, c[0x0][0x2d0], -R134.reuse ;  /* 0x0000b400b1007a23 */ /* 0x102fe40000010886 */
[----:B------:R-:W3:Y:S02]  /*97a0*/  LDL R177, [R1+0x24] ;  /* 0x0000240001b17983 */ /* 0x000ee40000100800 */
[----:B------:R1:W4:Y:S01]  /*97b0*/  MUFU.EX2 R173, R0 ;  /* 0x0000000000ad7308 */ /* 0x0003220000000800 */
[C---:B--2---:R-:W-:Y:S03]  /*97c0*/  HMMA.16816.F32 R12, R136.reuse, R140, R12 ;  /* 0x0000008c880c723c */ /* 0x044fe6000000180c */
[--C-:B-1----:R-:W-:Y:S01]  /*97d0*/  FFMA.FTZ R0, R178, c[0x0][0x2d0], -R134.reuse ;  /* 0x0000b400b2007a23 */ /* 0x102fe20000010886 */
[----:B------:R-:W-:Y:S01]  /*97e0*/  MOV R178, R152 ;  /* 0x0000009800b27202 */ /* 0x000fe20000000f00 */
[----:B------:R-:W-:Y:S01]  /*97f0*/  FFMA.FTZ R134, R132, c[0x0][0x2d0], -R134 ;  /* 0x0000b40084867a23 */ /* 0x000fe20000010886 */
[----:B------:R-:W-:Y:S01]  /*9800*/  LDSM.16.MT88.4 R152, [R238+0x1000] ;  /* 0x00100000ee98783b */ /* 0x000fe20000004200 */
[----:B----4-:R-:W-:Y:S01]  /*9810*/  F2FP.PACK_AB R169, R173, R172 ;  /* 0x000000acada9723e */ /* 0x010fe200000000ff */
[C---:B------:R-:W-:Y:S01]  /*9820*/  HMMA.16816.F32 R16, R136.reuse, R142, R16 ;  /* 0x0000008e8810723c */ /* 0x040fe20000001810 */
[----:B------:R1:W-:Y:S05]  /*9830*/  MUFU.EX2 R132, R0 ;  /* 0x0000000000847308 */ /* 0x0003ea0000000800 */
[----:B------:R-:W2:Y:S05]  /*9840*/  LDSM.16.MT88.4 R140, [R239+0x800] ;  /* 0x00080000ef8c783b */ /* 0x000eaa0000004200 */
[----:B------:R-:W4:Y:S01]  /*9850*/  MUFU.EX2 R134, R134 ;  /* 0x0000008600867308 */ /* 0x000f220000000800 */
[----:B-1----:R-:W-:Y:S04]  /*9860*/  FADD.FTZ R0, R156, R151 ;  /* 0x000000979c007221 */ /* 0x002fe80000010000 */
[----:B------:R-:W-:Y:S04]  /*9870*/  FADD.FTZ R0, R157, R0 ;  /* 0x000000009d007221 */ /* 0x000fe80000010000 */
[----:B------:R-:W-:Y:S01]  /*9880*/  FADD.FTZ R0, R175, R0 ;  /* 0x00000000af007221 */ /* 0x000fe20000010000 */
[----:B----4-:R-:W-:Y:S01]  /*9890*/  F2FP.PACK_AB R171, R134, R132 ;  /* 0x0000008486ab723e */ /* 0x010fe200000000ff */
[C---:B--2---:R-:W-:Y:S08]  /*98a0*/  HMMA.16816.F32 R20, R136.reuse, R140, R20 ;  /* 0x0000008c8814723c */ /* 0x044ff00000001814 */
        /* <DEDUP_REMOVED lines=13> */
[----:B------:R-:W1:Y:S02]  /*9980*/  LDSM.16.MT88.4 R140, [R241+0x2000] ;  /* 0x00200000f18c783b */ /* 0x000e640000004200 */
[----:B---3--:R-:W-:Y:S05]  /*9990*/  ISETP.GT.AND P0, PT, R176, R177, PT ;  /* 0x000000b1b000720c */ /* 0x008fea0003f04270 */
        /* <DEDUP_REMOVED lines=22> */
[----:B------:R-:W-:Y:S01]  /*9b00*/  MOV R141, R145 ;  /* 0x00000091008d7202 */ /* 0x000fe20000000f00 */
[C---:B------:R-:W-:Y:S01]  /*9b10*/  HMMA.16816.F32 R120, R136.reuse, R142, R120 ;  /* 0x0000008e8878723c */ /* 0x040fe20000001878 */
[----:B------:R-:W1:Y:S03]  /*9b20*/  LDSM.16.MT88.4 R144, [R241+0x5000] ;  /* 0x00500000f190783b */ /* 0x000e660000004200 */
[-C--:B------:R-:W-:Y:S04]  /*9b30*/  F2FP.PACK_AB R170, R178, R141.reuse ;  /* 0x0000008db2aa723e */ /* 0x080fe800000000ff */
[C---:B-1----:R-:W-:Y:S08]  /*9b40*/  HMMA.16816.F32 R124, R136.reuse, R144, R124 ;  /* 0x00000090887c723c */ /* 0x042ff0000000187c */
        /* <DEDUP_REMOVED lines=9> */
[C---:B------:R-:W-:Y:S07]  /*9be0*/  HMMA.16816.F32 R144, R168.reuse, R146, R16 ;  /* 0x00000092a890723c */ /* 0x040fee0000001810 */
[----:B------:R-:W-:Y:S02]  /*9bf0*/  MOV R19, R141 ;  /* 0x0000008d00137202 */ /* 0x000fe40000000f00 */
        /* <DEDUP_REMOVED lines=39> */
[----:B------:R-:W-:Y:S02]  /*9e70*/  FADD.FTZ R2, R179, R0 ;  /* 0x00000000b3027221 */ /* 0x000fe40000010000 */
[----:B------:R-:W-:Y:S02]  /*9e80*/  FADD.FTZ R0, R173, R4 ;  /* 0x00000004ad007221 */ /* 0x000fe40000010000 */
[----:B------:R-:W-:Y:S04]  /*9e90*/  FADD.FTZ R2, R19, R2 ;  /* 0x0000000213027221 */ /* 0x000fe80000010000 */
[----:B------:R-:W-:Y:S01]  /*9ea0*/  FADD.FTZ R4, R178, R2 ;  /* 0x00000002b2047221 */ /* 0x000fe20000010000 */
[----:B------:R-:W-:Y:S01]  /*9eb0*/  IADD3 R2, R176, -0x1, RZ ;  /* 0xffffffffb0027810 */ /* 0x000fe20007ffe0ff */
[----:B------:R-:W-:Y:S01]  /*9ec0*/  FADD.FTZ R0, R132, R0 ;  /* 0x0000000084007221 */ /* 0x000fe20000010000 */
[-C--:B------:R-:W-:Y:S02]  /*9ed0*/  MOV R132, R3.reuse ;  /* 0x0000000300847202 */ /* 0x080fe40000000f00 */
[----:B------:R-:W-:Y:S01]  /*9ee0*/  STL [R1+0x28], R4 ;  /* 0x0000280401007387 */ /* 0x000fe20000100800 */
[----:B------:R-:W-:Y:S01]  /*9ef0*/  FADD.FTZ R0, R134, R0 ;  /* 0x0000000086007221 */ /* 0x000fe20000010000 */
[----:B------:R-:W-:Y:S04]  /*9f00*/  MOV R134, R3 ;  /* 0x0000000300867202 */ /* 0x000fe80000000f00 */
[----:B------:R1:W-:Y:S04]  /*9f10*/  STL [R1+0x2c], R0 ;  /* 0x00002c0001007387 */ /* 0x0003e80000100800 */
[----:B------:R2:W-:Y:S01]  /*9f20*/  STL [R1+0x1c], R2 ;  /* 0x00001c0201007387 */ /* 0x0005e20000100800 */
[----:B-1----:R-:W-:Y:S02]  /*9f30*/  MOV R0, R2 ;  /* 0x0000000200007202 */ /* 0x002fe40000000f00 */
[----:B--2---:R-:W-:Y:S03]  /*9f40*/  MOV R2, R133 ;  /* 0x0000008500027202 */ /* 0x004fe60000000f00 */
[----:B------:R1:W-:Y:S01]  /*9f50*/  STL [R1+0x20], R0 ;  /* 0x0000200001007387 */ /* 0x0003e20000100800 */
[----:B------:R-:W-:-:S05]  /*9f60*/  @P0 BRA `(.L_x_436) ;  /* 0xffffc95000000947 */ /* 0x000fca000383ffff */
.L_x_423:
[----:B-1----:R-:W2:Y:S04]  /*9f70*/  LDL R0, [R1+0x68] ;  /* 0x0000680001007983 */ /* 0x002ea80000100800 */
[----:B------:R-:W3:Y:S04]  /*9f80*/  LDL R4, [R1+0x40] ;  /* 0x0000400001047983 */ /* 0x000ee80000100800 */
[----:B------:R-:W3:Y:S01]  /*9f90*/  LDL R3, [R1+0x44] ;  /* 0x0000440001037983 */ /* 0x000ee20000100800 */
[----:B------:R-:W-:-:S05]  /*9fa0*/  IMAD.MOV.U32 R5, RZ, RZ, c[0x0][0x2c4] ;  /* 0x0000b100ff057624 */ /* 0x000fca00078e00ff */
[----:B------:R-:W-:Y:S01]  /*9fb0*/  ISETP.NE.AND P0, PT, R5, 0x1, PT ;  /* 0x000000010500780c */ /* 0x000fe20003f05270 */
[----:B------:R-:W-:Y:S01]  /*9fc0*/  IMAD.MOV.U32 R5, RZ, RZ, c[0x0][0x32c] ;  /* 0x0000cb00ff057624 */ /* 0x000fe200078e00ff */
[----:B--2---:R-:W-:-:S11]  /*9fd0*/  IADD3 R0, R0, 0x7f, RZ ;  /* 0x0000007f00007810 */ /* 0x004fd60007ffe0ff */
[----:B------:R-:W-:-:S05]  /*9fe0*/  @P0 IMAD.HI.U32 R2, R0, c[0x0][0x2c8], RZ ;  /* 0x0000b20000020a27 */ /* 0x000fca00078e00ff */
[----:B------:R-:W-:Y:S02]  /*9ff0*/  @P0 SHF.R.U32.HI R0, RZ, c[0x0][0x2cc], R2 ;  /* 0x0000b300ff000a19 */ /* 0x000fe40000011602 */
[----:B------:R-:W-:Y:S02]  /*a000*/  ISETP.GE.AND P0, PT, R5, 0x1, PT ;  /* 0x000000010500780c */ /* 0x000fe40003f06270 */
[----:B---3--:R-:W-:-:S05]  /*a010*/  IADD3 R2, R3, 0x1, -R4 ;  /* 0x0000000103027810 */ /* 0x008fca0007ffe804 */
[----:B------:R-:W-:-:S05]  /*a020*/  IMAD.IADD R0, R2, 0x1, R0 ;  /* 0x0000000102007824 */ /* 0x000fca00078e0200 */
[----:B------:R-:W-:Y:S01]  /*a030*/  IADD3 R2, R0, -c[0x0][0x324], RZ ;  /* 0x8000c90000027a10 */ /* 0x000fe20007ffe0ff */
[----:B------:R-:W-:Y:S05]  /*a040*/  @!P0 BRA `(.L_x_437) ;  /* 0x0000011000008947 */ /* 0x000fea0003800000 */
[----:B------:R-:W-:Y:S01]  /*a050*/  ISETP.GT.AND P0, PT, R0, -0x1, PT ;  /* 0xffffffff0000780c */ /* 0x000fe20003f04270 */
[----:B------:R-:W-:-:S12]  /*a060*/  BSSY B0, `(.L_x_438) ;  /* 0x000000d000007945 */ /* 0x000fd80003800000 */
        /* <DEDUP_REMOVED lines=8> */
.L_x_439:
[----:B------:R-:W-:-:S04]  /*a0f0*/  MOV R3, c[0x0][0x32c] ;  /* 0x0000cb0000037a02 */ /* 0x000fc80000000f00 */
[----:B------:R-:W-:-:S13]  /*a100*/  ISETP.NE.AND P0, PT, R3, 0x1, PT ;  /* 0x000000010300780c */ /* 0x000fda0003f05270 */
[----:B------:R-:W-:-:S05]  /*a110*/  @P0 IMAD.HI.U32 R3, R0, c[0x0][0x330], RZ ;  /* 0x0000cc0000030a27 */ /* 0x000fca00078e00ff */
[----:B------:R-:W-:Y:S02]  /*a120*/  @P0 SHF.R.U32.HI R0, RZ, c[0x0][0x334], R3 ;  /* 0x0000cd00ff000a19 */ /* 0x000fe40000011603 */
.L_x_440:
[----:B------:R-:W-:Y:S05]  /*a130*/  BSYNC B0 ;  /* 0x0000000000007941 */ /* 0x000fea0003800000 */
.L_x_438:
[----:B------:R-:W-:-:S05]  /*a140*/  IMAD R0, R0, c[0x0][0x32c], RZ ;  /* 0x0000cb0000007a24 */ /* 0x000fca00078e02ff */
[----:B------:R-:W-:Y:S02]  /*a150*/  IMNMX R2, R2, R0, !PT ;  /* 0x0000000002027217 */ /* 0x000fe40007800200 */
.L_x_437:
[----:B------:R-:W2:Y:S04]  /*a160*/  LDL R0, [R1+0x1c] ;  /* 0x00001c0001007983 */ /* 0x000ea80000100800 */
[----:B------:R-:W3:Y:S01]  /*a170*/  LDL R4, [R1+0x34] ;  /* 0x0000340001047983 */ /* 0x000ee20000100800 */
[----:B------:R-:W-:-:S05]  /*a180*/  IADD3 R2, R2, 0x2f, RZ ;  /* 0x0000002f02027810 */ /* 0x000fca0007ffe0ff */
[----:B------:R-:W-:-:S04]  /*a190*/  IMAD.HI R2, R2, 0x2aaaaaab, RZ ;  /* 0x2aaaaaab02027827 */ /* 0x000fc800078e02ff */
[----:B--2---:R-:W-:Y:S01]  /*a1a0*/  IMAD.MOV.U32 R3, RZ, RZ, R0 ;  /* 0x000000ffff037224 */ /* 0x004fe200078e0000 */
[----:B------:R-:W-:-:S04]  /*a1b0*/  SHF.R.U32.HI R0, RZ, 0x1f, R2 ;  /* 0x0000001fff007819 */ /* 0x000fc80000011602 */
[----:B------:R-:W-:-:S04]  /*a1c0*/  LEA.HI.SX32 R0, R2, R0, 0x1d ;  /* 0x0000000002007211 */ /* 0x000fc800078feaff */
[----:B---3--:R-:W-:-:S04]  /*a1d0*/  IMNMX R4, R4, R0, !PT ;  /* 0x0000000004047217 */ /* 0x008fc80007800200 */
[----:B------:R-:W-:Y:S01]  /*a1e0*/  ISETP.GE.AND P0, PT, R3, R4, PT ;  /* 0x000000040300720c */ /* 0x000fe20003f06270 */
[----:B------:R1:W-:-:S12]  /*a1f0*/  STL [R1+0x64], R4 ;  /* 0x0000640401007387 */ /* 0x0003d80000100800 */
[----:B------:R-:W-:Y:S05]  /*a200*/  @!P0 BRA `(.L_x_441) ;  /* 0x00002ad000008947 */ /* 0x000fea0003800000 */
.L_x_446:
[----:B------:R-:W2:Y:S01]  /*a210*/  LDL R0, [R1] ;  /* 0x0000000001007983 */ /* 0x000ea20000100800 */
[----:B------:R-:W-:Y:S04]  /*a220*/  DEPBAR.LE SB0, 0x0 ;  /* 0x000080000000791a */ /* 0x000fe80000000000 */
[----:B------:R-:W3:Y:S01]  /*a230*/  LDL R7, [R1+0x1c] ;  /* 0x00001c0001077983 */ /* 0x000ee20000100800 */
[----:B------:R-:W-:Y:S01]  /*a240*/  WARPSYNC 0xffffffff ;  /* 0xffffffff00007948 */ /* 0x000fe20003800000 */
[----:B------:R-:W-:Y:S02]  /*a250*/  BSSY B0, `(.L_x_442) ;  /* 0x0000036000007945 */ /* 0x000fe40003800000 */
[----:B------:R-:W4:Y:S04]  /*a260*/  LDL R134, [R1+0x34] ;  /* 0x0000340001867983 */ /* 0x000f280000100800 */
[----:B------:R-:W5:Y:S04]  /*a270*/  LDL R2, [R1+0x14] ;  /* 0x0000140001027983 */ /* 0x000f680000100800 */
[----:B------:R-:W-:Y:S06]  /*a280*/  BAR.SYNC.DEFER_BLOCKING 0x0 ;  /* 0x0000000000007b1d */ /* 0x000fec0000010000 */
[----:B------:R-:W1:Y:S04]  /*a290*/  LDSM.16.M88.4 R8, [R135] ;  /* 0x000000008708783b */ /* 0x000e680000000200 */
[----:B------:R-:W1:Y:S04]  /*a2a0*/  LDSM.16.M88.4 R16, [R135+0x800] ;  /* 0x000800008710783b */ /* 0x000e680000000200 */
[----:B------:R-:W1:Y:S04]  /*a2b0*/  LDSM.16.M88.4 R24, [R135+0x1000] ;  /* 0x001000008718783b */ /* 0x000e680000000200 */
[----:B------:R-:W1:Y:S04]  /*a2c0*/  LDSM.16.M88.4 R168, [R242] ;  /* 0x00000000f2a8783b */ /* 0x000e680000000200 */
[----:B------:R-:W1:Y:S04]  /*a2d0*/  LDSM.16.M88.4 R172, [R252] ;  /* 0x00000000fcac783b */ /* 0x000e680000000200 */
[----:B--2---:R2:W1:Y:S04]  /*a2e0*/  LDSM.16.M88.4 R176, [R0] ;  /* 0x0000000000b0783b */ /* 0x0044680000000200 */
[----:B---3--:R3:W-:Y:S01]  /*a2f0*/  STL [R1+0x60], R7 ;  /* 0x0000600701007387 */ /* 0x0087e20000100800 */
[----:B----4-:R-:W-:Y:S02]  /*a300*/  ISETP.GT.AND P0, PT, R134, R7, PT ;  /* 0x000000078600720c */ /* 0x010fe40003f04270 */
[C---:B-----5:R-:W-:Y:S02]  /*a310*/  LOP3.LUT P6, RZ, R2.reuse, 0x100, RZ, 0xc0, !PT ;  /* 0x0000010002ff7812 */ /* 0x060fe400078cc0ff */
[C---:B------:R-:W-:Y:S02]  /*a320*/  LOP3.LUT P5, RZ, R2.reuse, 0x80, RZ, 0xc0, !PT ;  /* 0x0000008002ff7812 */ /* 0x040fe400078ac0ff */
[----:B------:R-:W-:Y:S01]  /*a330*/  LOP3.LUT P4, RZ, R2, 0x40, RZ, 0xc0, !PT ;  /* 0x0000004002ff7812 */ /* 0x000fe2000788c0ff */
[----:B--2---:R-:W-:Y:S06]  /*a340*/  IMAD.MOV.U32 R0, RZ, RZ, R133 ;  /* 0x000000ffff007224 */ /* 0x004fec00078e0085 */
[----:B------:R-:W-:-:S05]  /*a350*/  @P0 BRA `(.L_x_443) ;  /* 0x0000025000000947 */ /* 0x000fca0003800000 */
[----:B------:R-:W2:Y:S01]  /*a360*/  LDL.64 R20, [R1+0x58] ;  /* 0x0000580001147983 */ /* 0x000ea20000100a00 */
[----:B------:R-:W-:Y:S02]  /*a370*/  LOP3.LUT P3, RZ, R2, 0x200, RZ, 0xc0, !PT ;  /* 0x0000020002ff7812 */ /* 0x000fe4000786c0ff */
[----:B------:R-:W-:Y:S01]  /*a380*/  SHF.R.S32.HI R2, RZ, 0x1f, R7 ;  /* 0x0000001fff027819 */ /* 0x000fe20000011407 */
[----:B------:R-:W4:Y:S04]  /*a390*/  LDL.64 R14, [R1+0x48] ;  /* 0x00004800010e7983 */ /* 0x000f280000100a00 */
[----:B------:R-:W5:Y:S01]  /*a3a0*/  LDL R12, [R1+0x18] ;  /* 0x00001800010c7983 */ /* 0x000f620000100800 */
[----:B-1----:R-:W-:Y:S02]  /*a3b0*/  IMAD R4, R2, c[0x0][0x208], RZ ;  /* 0x0000820002047a24 */ /* 0x002fe400078e02ff */
[C---:B------:R-:W-:Y:S01]  /*a3c0*/  IMAD.WIDE.U32 R2, R7.reuse, c[0x0][0x208], RZ ;  /* 0x0000820007027a25 */ /* 0x040fe200078e00ff */
[----:B------:R-:W1:Y:S03]  /*a3d0*/  S2R R5, SR_TID.X ;  /* 0x0000000000057919 */ /* 0x000e660000002100 */
        /* <DEDUP_REMOVED lines=8> */
[----:B--2---:R-:W-:Y:S01]  /*a460*/  IADD3 R5, P1, R20, R2, RZ ;  /* 0x0000000214057210 */ /* 0x004fe20007f3e0ff */
[----:B------:R-:W-:Y:S05]  /*a470*/  @!P2 IMAD.MOV.U32 R2, RZ, RZ, c[0x0][0x20c] ;  /* 0x00008300ff02a624 */ /* 0x000fea00078e00ff */
[----:B------:R-:W-:Y:S01]  /*a480*/  @!P2 LEA.HI.X R2, R4, R3, R2, 0x5, P0 ;  /* 0x000000030402a211 */ /* 0x000fe200000f2c02 */
[----:B----4-:R-:W-:Y:S01]  /*a490*/  IMAD.X R3, R3, 0x1, R15, P1 ;  /* 0x0000000103037824 */ /* 0x010fe200008e060f */
[C---:B------:R-:W-:Y:S04]  /*a4a0*/  LEA R4, P0, R5.reuse, c[0x0][0x1f8], 0x1 ;  /* 0x00007e0005047a11 */ /* 0x040fe800078008ff */
[----:B------:R-:W-:Y:S02]  /*a4b0*/  LEA.HI.X R5, R5, c[0x0][0x1fc], R3, 0x1, P0 ;  /* 0x00007f0005057a11 */ /* 0x000fe400000f0c03 */
[----:B------:R-:W-:Y:S03]  /*a4c0*/  @!P2 IADD3 R3, P0, R6, R20, RZ ;  /* 0x000000140603a210 */ /* 0x000fe60007f1e0ff */
[----:B------:R-:W-:Y:S01]  /*a4d0*/  @!PT LDS RZ, [RZ] ;  /* 0x00000000fffff984 */ /* 0x000fe20000000800 */
[----:B------:R-:W-:Y:S01]  /*a4e0*/  @!PT LDS RZ, [RZ] ;  /* 0x00000000fffff984 */ /* 0x000fe20000000800 */
[----:B------:R-:W-:Y:S01]  /*a4f0*/  @!PT LDS RZ, [RZ] ;  /* 0x00000000fffff984 */ /* 0x000fe20000000800 */
[----:B-----5:R1:W-:Y:S02]  /*a500*/  LDGSTS.E.BYPASS.LTC128B.128 [R12+0x4080], [R4.64], !P3 ;  /* 0x04080000040c7fae */ /* 0x0203e4000d901d46 */
        /* <DEDUP_REMOVED lines=10> */
.L_x_443:
[----:B------:R-:W-:Y:S05]  /*a5b0*/  BSYNC B0 ;  /* 0x0000000000007941 */ /* 0x000fea0003800000 */
.L_x_442:
[----:B-1----:R-:W-:Y:S01]  /*a5c0*/  IMAD.MOV.U32 R2, RZ, RZ, R7 ;  /* 0x000000ffff027224 */ /* 0x002fe200078e0007 */
[----:B------:R-:W0:Y:S01]  /*a5d0*/  LDGDEPBAR ;  /* 0x00000000000079af */ /* 0x000e220000000000 */
[C---:B---3--:R-:W-:Y:S01]  /*a5e0*/  HMMA.16816.F32 R4, R160.reuse, R8, RZ ;  /* 0x00000008a004723c */ /* 0x048fe200000018ff */
[----:B------:R-:W-:Y:S07]  /*a5f0*/  BSSY B0, `(.L_x_444) ;  /* 0x00000bc000007945 */ /* 0x000fee0003800000 */
        /* <DEDUP_REMOVED lines=137> */
[C---:B--2---:R-:W-:Y:S07]  /*ae90*/  HMMA.16816.F32 R20, R232.reuse, R172, R20 ;  /* 0x000000ace814723c */ /* 0x044fee0000001814 */
[----:B------:R-:W-:Y:S01]  /*aea0*/  MOV R173, R2 ;  /* 0x0000000200ad7202 */ /* 0x000fe20000000f00 */
[----:B------:R-:W-:Y:S03]  /*aeb0*/  HMMA.16816.F32 R24, R232, R174, R24 ;  /* 0x000000aee818723c */ /* 0x000fe60000001818 */
[----:B------:R-:W-:Y:S11]  /*aec0*/  ISETP.GT.AND P0, PT, R173, R134, PT ;  /* 0x00000086ad00720c */ /* 0x000ff60003f04270 */
[----:B------:R-:W-:Y:S02]  /*aed0*/  @!UPT UIADD3 URZ, URZ, URZ, URZ ;  /* 0x0000003f3f3ff290 */ /* 0x000fe4000fffe03f */
[----:B------:R-:W-:-:S05]  /*aee0*/  @!P0 BRA `(.L_x_445) ;  /* 0x000002c000008947 */ /* 0x000fca0003800000 */
[----:B------:R-:W2:Y:S04]  /*aef0*/  LDL.64 R170, [R1+0x50] ;  /* 0x0000500001aa7983 */ /* 0x000ea80000100a00 */
[----:B------:R-:W3:Y:S04]  /*af00*/  LDL.64 R178, [R1+0x38] ;  /* 0x0000380001b27983 */ /* 0x000ee80000100a00 */
[----:B------:R-:W4:Y:S04]  /*af10*/  LDL R176, [R1+0x14] ;  /* 0x0000140001b07983 */ /* 0x000f280000100800 */
[----:B------:R-:W5:Y:S04]  /*af20*/  LDL R177, [R1+0x18] ;  /* 0x0000180001b17983 */ /* 0x000f680000100800 */
        /* <DEDUP_REMOVED lines=14> */
[----:B------:R-:W-:Y:S02]  /*b010*/  IMAD R134, R134, 0x30, RZ ;  /* 0x0000003086867824 */ /* 0x000fe400078e02ff */
[----:B------:R-:W-:Y:S02]  /*b020*/  @P0 IMAD.MOV.U32 R168, RZ, RZ, c[0x0][0x1e0] ;  /* 0x00007800ffa80624 */ /* 0x000fe400078e00ff */
[----:B------:R-:W-:Y:S02]  /*b030*/  IMAD.IADD R3, R3, 0x1, R134 ;  /* 0x0000000103037824 */ /* 0x000fe400078e0286 */
[----:B------:R-:W-:Y:S01]  /*b040*/  @P0 IMAD.MOV.U32 R169, RZ, RZ, c[0x0][0x1e4] ;  /* 0x00007900ffa90624 */ /* 0x000fe200078e00ff */
[-C--:B--2---:R-:W-:Y:S02]  /*b050*/  @P1 IADD3 R134, P3, R170, R2.reuse, RZ ;  /* 0x00000002aa861210 */ /* 0x084fe40007f7e0ff */
[C---:B------:R-:W-:Y:S04]  /*b060*/  @P0 LEA R2, P2, R168.reuse, R2, 0x5 ;  /* 0x00000002a8020211 */ /* 0x040fe800078428ff */
[----:B------:R-:W-:Y:S01]  /*b070*/  @P0 LEA.HI.X R168, R168, R3, R169, 0x5, P2 ;  /* 0x00000003a8a80211 */ /* 0x000fe200010f2ca9 */
[--C-:B---3--:R-:W-:Y:S01]  /*b080*/  @P1 IMAD.X R169, R3, 0x1, R179.reuse, P3 ;  /* 0x0000000103a91824 */ /* 0x108fe200018e06b3 */
[----:B------:R-:W-:Y:S02]  /*b090*/  @P0 IADD3 R3, P2, R2, R170, RZ ;  /* 0x000000aa02030210 */ /* 0x000fe40007f5e0ff */
[----:B----4-:R-:W-:Y:S03]  /*b0a0*/  LOP3.LUT P3, RZ, R176, 0x200, RZ, 0xc0, !PT ;  /* 0x00000200b0ff7812 */ /* 0x010fe6000786c0ff */
        /* <DEDUP_REMOVED lines=8> */
[----:B-----5:R1:W-:Y:S04]  /*b130*/  @P1 LDGSTS.E.BYPASS.LTC128B.128 [R177+0x14080], [R168.64], !P3 ;  /* 0x14080000a8b11fae */ /* 0x0203e8000d901d46 */
[----:B------:R1:W-:Y:S04]  /*b140*/  @P1 LDGSTS.E.BYPASS.LTC128B.128 [R177+0x15880], [R168.64+0x80], !P6 ;  /* 0x15880080a8b11fae */ /* 0x0003e8000f101d46 */
[----:B------:R1:W-:Y:S04]  /*b150*/  @P1 LDGSTS.E.BYPASS.LTC128B.128 [R177+0x17080], [R168.64+0x100], !P5 ;  /* 0x17080100a8b11fae */ /* 0x0003e8000e901d46 */
[----:B------:R1:W-:Y:S04]  /*b160*/  @P1 LDGSTS.E.BYPASS.LTC128B.128 [R177+0x18880], [R168.64+0x180], !P4 ;  /* 0x18880180a8b11fae */ /* 0x0003e8000e101d46 */
[----:B------:R1:W-:Y:S04]  /*b170*/  @P0 LDGSTS.E.BYPASS.LTC128B.128 [R177+0x15080], [R2.64], !P3 ;  /* 0x1508000002b10fae */ /* 0x0003e8000d901d46 */
[----:B------:R1:W-:Y:S04]  /*b180*/  @P0 LDGSTS.E.BYPASS.LTC128B.128 [R177+0x16880], [R2.64+0x80], !P6 ;  /* 0x1688008002b10fae */ /* 0x0003e8000f101d46 */
[----:B------:R1:W-:Y:S04]  /*b190*/  @P0 LDGSTS.E.BYPASS.LTC128B.128 [R177+0x18080], [R2.64+0x100], !P5 ;  /* 0x1808010002b10fae */ /* 0x0003e8000e901d46 */
[----:B------:R1:W-:Y:S02]  /*b1a0*/  @P0 LDGSTS.E.BYPASS.LTC128B.128 [R177+0x19880], [R2.64+0x180], !P4 ;  /* 0x1988018002b10fae */ /* 0x0003e4000e101d46 */
.L_x_445:
[----:B------:R-:W-:Y:S05]  /*b1b0*/  BSYNC B0 ;  /* 0x0000000000007941 */ /* 0x000fea0003800000 */
.L_x_444:
[----:B------:R-:W2:Y:S01]  /*b1c0*/  LDL.LU R171, [R1+0x28] ;  /* 0x0000280001ab7983 */ /* 0x000ea20000300800 */
[----:B-1----:R-:W-:Y:S03]  /*b1d0*/  FMNMX.FTZ R2, R4, R133, !PT ;  /* 0x0000008504027209 */ /* 0x002fe60007810000 */
[----:B------:R-:W0:Y:S01]  /*b1e0*/  LDGDEPBAR ;  /* 0x00000000000079af */ /* 0x000e220000000000 */
        /* <DEDUP_REMOVED lines=26> */
[--C-:B------:R-:W-:Y:S01]  /*b390*/  FFMA.FTZ R21, R25, c[0x0][0x2d0], -R2.reuse ;  /* 0x0000b40019157a23 */ /* 0x100fe20000010802 */
[----:B------:R-:W-:Y:S01]  /*b3a0*/  MOV R25, R168 ;  /* 0x000000a800197202 */ /* 0x000fe20000000f00 */
[--C-:B------:R-:W-:Y:S01]  /*b3b0*/  FFMA.FTZ R169, R24, c[0x0][0x2d0], -R2.reuse ;  /* 0x0000b40018a97a23 */ /* 0x100fe20000010802 */
[----:B------:R-:W-:Y:S01]  /*b3c0*/  MOV R24, R170 ;  /* 0x000000aa00187202 */ /* 0x000fe20000000f00 */
[--C-:B------:R-:W-:Y:S02]  /*b3d0*/  FFMA.FTZ R5, R5, c[0x0][0x2d0], -R2.reuse ;  /* 0x0000b40005057a23 */ /* 0x100fe40000010802 */
[--C-:B------:R-:W-:Y:S02]  /*b3e0*/  FFMA.FTZ R4, R8, c[0x0][0x2d0], -R2.reuse ;  /* 0x0000b40008047a23 */ /* 0x100fe40000010802 */
[----:B------:R-:W-:Y:S01]  /*b3f0*/  MUFU.EX2 R8, R134 ;  /* 0x0000008600087308 */ /* 0x000fe20000000800 */
[----:B-1----:R-:W-:Y:S02]  /*b400*/  FFMA.FTZ R0, R9, c[0x0][0x2d0], -R2 ;  /* 0x0000b40009007a23 */ /* 0x002fe40000010802 */
[----:B------:R-:W4:Y:S01]  /*b410*/  LDL.LU R9, [R1+0x2c] ;  /* 0x00002c0001097983 */ /* 0x000f220000300800 */
[C---:B---3--:R-:W-:Y:S02]  /*b420*/  FMUL.FTZ R13, R3.reuse, R149 ;  /* 0x00000095030d7220 */ /* 0x048fe40000410000 */
[C---:B------:R-:W-:Y:S04]  /*b430*/  FMUL.FTZ R28, R3.reuse, R28 ;  /* 0x0000001c031c7220 */ /* 0x040fe80000410000 */
        /* <DEDUP_REMOVED lines=25> */
[C---:B------:R-:W-:Y:S01]  /*b5d0*/  FMUL.FTZ R72, R3.reuse, R72 ;  /* 0x0000004803487220 */ /* 0x040fe20000410000 */
[----:B---3--:R-:W-:Y:S01]  /*b5e0*/  F2FP.PACK_AB R170, R2, R4 ;  /* 0x0000000402aa723e */ /* 0x008fe200000000ff */
        /* <DEDUP_REMOVED lines=30> */
[----:B------:R-:W-:Y:S02]  /*b7d0*/  FMUL.FTZ R8, R3, R152 ;  /* 0x0000009803087220 */ /* 0x000fe40000410000 */
[----:B------:R-:W-:Y:S02]  /*b7e0*/  FADD.FTZ R0, R5, R0 ;  /* 0x0000000005007221 */ /* 0x000fe40000010000 */
[----:B------:R-:W-:Y:S02]  /*b7f0*/  FMUL.FTZ R5, R3, R157 ;  /* 0x0000009d03057220 */ /* 0x000fe40000410000 */
[----:B------:R-:W-:Y:S04]  /*b800*/  FADD.FTZ R0, R4, R0 ;  /* 0x0000000004007221 */ /* 0x000fe80000010000 */
[----:B------:R-:W-:Y:S01]  /*b810*/  FADD.FTZ R12, R2, R0 ;  /* 0x00000000020c7221 */ /* 0x000fe20000010000 */
        /* <DEDUP_REMOVED lines=27> */
[----:B------:R-:W4:Y:S01]  /*b9d0*/  MUFU.EX2 R6, R6 ;  /* 0x0000000600067308 */ /* 0x000f220000000800 */
[--C-:B------:R-:W-:Y:S02]  /*b9e0*/  FFMA.FTZ R20, R26, c[0x0][0x2d0], -R4.reuse ;  /* 0x0000b4001a147a23 */ /* 0x100fe40000010804 */
[--C-:B------:R-:W-:Y:S02]  /*b9f0*/  FFMA.FTZ R27, R27, c[0x0][0x2d0], -R4.reuse ;  /* 0x0000b4001b1b7a23 */ /* 0x100fe40000010804 */
[--C-:B------:R-:W-:Y:S01]  /*ba00*/  FFMA.FTZ R134, R10, c[0x0][0x2d0], -R4.reuse ;  /* 0x0000b4000a867a23 */ /* 0x100fe20000010804 */
[----:B------:R-:W-:Y:S01]  /*ba10*/  MOV R10, R169 ;  /* 0x000000a9000a7202 */ /* 0x000fe20000000f00 */
[--C-:B------:R-:W-:Y:S01]  /*ba20*/  FFMA.FTZ R171, R11, c[0x0][0x2d0], -R4.reuse ;  /* 0x0000b4000bab7a23 */ /* 0x100fe20000010804 */
[----:B------:R-:W-:Y:S01]  /*ba30*/  MOV R11, R173 ;  /* 0x000000ad000b7202 */ /* 0x000fe20000000f00 */
[----:B------:R-:W-:Y:S01]  /*ba40*/  FFMA.FTZ R173, R14, c[0x0][0x2d0], -R4 ;  /* 0x0000b4000ead7a23 */ /* 0x000fe20000010804 */
[----:B------:R-:W2:Y:S01]  /*ba50*/  MUFU.EX2 R7, R7 ;  /* 0x0000000700077308 */ /* 0x000ea20000000800 */
[----:B------:R-:W-:Y:S01]  /*ba60*/  MOV R152, R20 ;  /* 0x0000001400987202 */ /* 0x000fe20000000f00 */
[C---:B------:R-:W-:Y:S01]  /*ba70*/  FMUL.FTZ R20, R3.reuse, R140 ;  /* 0x0000008c03147220 */ /* 0x040fe20000410000 */
[----:B------:R-:W-:Y:S01]  /*ba80*/  MOV R140, R21 ;  /* 0x00000015008c7202 */ /* 0x000fe20000000f00 */
[C---:B-1----:R-:W-:Y:S01]  /*ba90*/  FMUL.FTZ R26, R0.reuse, R138 ;  /* 0x0000008a001a7220 */ /* 0x042fe20000410000 */
        /* <DEDUP_REMOVED lines=9> */
[C---:B----4-:R-:W-:Y:S02]  /*bb30*/  FFMA.FTZ R4, R0.reuse, R9, R6 ;  /* 0x0000000900047223 */ /* 0x050fe40000010006 */
[C---:B------:R-:W-:Y:S02]  /*bb40*/  FMUL.FTZ R19, R0.reuse, R147 ;  /* 0x0000009300137220 */ /* 0x040fe40000410000 */
[C---:B------:R-:W-:Y:S02]  /*bb50*/  FMUL.FTZ R22, R0.reuse, R142 ;  /* 0x0000008e00167220 */ /* 0x040fe40000410000 */
[C---:B------:R-:W-:Y:S02]  /*bb60*/  FMUL.FTZ R23, R0.reuse, R143 ;  /* 0x0000008f00177220 */ /* 0x040fe40000410000 */
[----:B------:R-:W-:Y:S01]  /*bb70*/  FMUL.FTZ R9, R3, R153 ;  /* 0x0000009903097220 */ /* 0x000fe20000410000 */
[----:B------:R-:W-:Y:S01]  /*bb80*/  MOV R153, R16 ;  /* 0x0000001000997202 */ /* 0x000fe20000000f00 */
[C---:B--2---:R-:W-:Y:S01]  /*bb90*/  FADD.FTZ R132, R7.reuse, R4 ;  /* 0x0000000407847221 */ /* 0x044fe20000010000 */
[----:B------:R-:W-:Y:S01]  /*bba0*/  F2FP.PACK_AB R169, R7, R6 ;  /* 0x0000000607a9723e */ /* 0x000fe200000000ff */
[C---:B------:R-:W-:Y:S02]  /*bbb0*/  FMUL.FTZ R6, R0.reuse, R158 ;  /* 0x0000009e00067220 */ /* 0x040fe40000410000 */
[----:B------:R-:W2:Y:S01]  /*bbc0*/  LDL R158, [R1+0x4] ;  /* 0x00000400019e7983 */ /* 0x000ea20000100800 */
[C---:B------:R-:W-:Y:S01]  /*bbd0*/  FMUL.FTZ R4, R3.reuse, R156 ;  /* 0x0000009c03047220 */ /* 0x040fe20000410000 */
[----:B------:R-:W-:Y:S01]  /*bbe0*/  MOV R156, R11 ;  /* 0x0000000b009c7202 */ /* 0x000fe20000000f00 */
[C---:B------:R-:W-:Y:S01]  /*bbf0*/  FMUL.FTZ R12, R3.reuse, R148 ;  /* 0x00000094030c7220 */ /* 0x040fe20000410000 */
[----:B------:R-:W-:Y:S01]  /*bc00*/  MOV R11, R24 ;  /* 0x00000018000b7202 */ /* 0x000fe20000000f00 */
[C---:B------:R-:W-:Y:S02]  /*bc10*/  FMUL.FTZ R24, R3.reuse, R136 ;  /* 0x0000008803187220 */ /* 0x040fe40000410000 */
[----:B------:R-:W1:Y:S01]  /*bc20*/  LDSM.16.MT88.4 R136, [R238] ;  /* 0x00000000ee88783b */ /* 0x000e620000004200 */
[C---:B------:R-:W-:Y:S01]  /*bc30*/  FMUL.FTZ R16, R3.reuse, R144 ;  /* 0x0000009003107220 */ /* 0x040fe20000410000 */
[----:B------:R-:W-:Y:S01]  /*bc40*/  MOV R144, R17 ;  /* 0x0000001100907202 */ /* 0x000fe20000000f00 */
[----:B------:R-:W-:Y:S01]  /*bc50*/  FMUL.FTZ R17, R3, R145 ;  /* 0x0000009103117220 */ /* 0x000fe20000410000 */
        /* <DEDUP_REMOVED lines=8> */
[----:B------:R-:W-:Y:S01]  /*bce0*/  LDSM.16.MT88.4 R140, [R238+0x800] ;  /* 0x00080000ee8c783b */ /* 0x000fe20000004200 */
[C---:B------:R-:W-:Y:S01]  /*bcf0*/  FMUL.FTZ R15, R0.reuse, R151 ;  /* 0x00000097000f7220 */ /* 0x040fe20000410000 */
[----:B------:R-:W-:Y:S01]  /*bd00*/  MUFU.EX2 R150, R171 ;  /* 0x000000ab00967308 */ /* 0x000fe20000000800 */
[C---:B------:R-:W-:Y:S01]  /*bd10*/  FMUL.FTZ R30, R0.reuse, R30 ;  /* 0x0000001e001e7220 */ /* 0x040fe20000410000 */
[----:B------:R-:W-:Y:S01]  /*bd20*/  MOV R155, R3 ;  /* 0x00000003009b7202 */ /* 0x000fe20000000f00 */
[C---:B------:R-:W-:Y:S01]  /*bd30*/  FMUL.FTZ R31, R0.reuse, R31 ;  /* 0x0000001f001f7220 */ /* 0x040fe20000410000 */
        /* <DEDUP_REMOVED lines=56> */
[----:B------:R-:W3:Y:S10]  /*c0c0*/  MUFU.EX2 R0, R134 ;  /* 0x0000008600007308 */ /* 0x000ef40000000800 */
[----:B------:R-:W-:Y:S10]  /*c0d0*/  MUFU.EX2 R134, R176 ;  /* 0x000000b000867308 */ /* 0x000ff40000000800 */
[----:B------:R-:W-:Y:S01]  /*c0e0*/  MUFU.EX2 R176, R175 ;  /* 0x000000af00b07308 */ /* 0x000fe20000000800 */
[----:B---3--:R-:W-:Y:S01]  /*c0f0*/  F2FP.PACK_AB R171, R150, R0 ;  /* 0x0000000096ab723e */ /* 0x008fe200000000ff */
[----:B------:R-:W-:Y:S08]  /*c100*/  FADD.FTZ R148, R0, R132 ;  /* 0x0000008400947221 */ /* 0x000ff00000010000 */
[----:B------:R3:W4:Y:S01]  /*c110*/  MUFU.EX2 R132, R179 ;  /* 0x000000b300847308 */ /* 0x0007220000000800 */
[C---:B-1----:R-:W-:Y:S08]  /*c120*/  HMMA.16816.F32 R4, R168.reuse, R136, R4 ;  /* 0x00000088a804723c */ /* 0x042ff00000001804 */
[C---:B------:R-:W-:Y:S01]  /*c130*/  HMMA.16816.F32 R8, R168.reuse, R138, R8 ;  /* 0x0000008aa808723c */ /* 0x040fe20000001808 */
[----:B------:R-:W1:Y:S01]  /*c140*/  LDSM.16.MT88.4 R136, [R240] ;  /* 0x00000000f088783b */ /* 0x000e620000004200 */
[----:B------:R-:W-:Y:S07]  /*c150*/  MUFU.EX2 R175, R153 ;  /* 0x0000009900af7308 */ /* 0x000fee0000000800 */
[----:B---3--:R-:W3:Y:S03]  /*c160*/  LDL.LU R179, [R1+0x60] ;  /* 0x0000600001b37983 */ /* 0x008ee60000300800 */
[----:B----4-:R-:W-:Y:S01]  /*c170*/  FADD.FTZ R0, R132, R151 ;  /* 0x0000009784007221 */ /* 0x010fe20000010000 */
[----:B------:R-:W-:Y:S03]  /*c180*/  MOV R151, R145 ;  /* 0x0000009100977202 */ /* 0x000fe60000000f00 */
[C---:B------:R-:W-:Y:S01]  /*c190*/  FADD.FTZ R0, R3.reuse, R0 ;  /* 0x0000000003007221 */ /* 0x040fe20000010000 */
[C---:B-1----:R-:W-:Y:S08]  /*c1a0*/  HMMA.16816.F32 R12, R168.reuse, R136, R12 ;  /* 0x00000088a80c723c */ /* 0x042ff0000000180c */
[C---:B------:R-:W-:Y:S01]  /*c1b0*/  HMMA.16816.F32 R16, R168.reuse, R138, R16 ;  /* 0x0000008aa810723c */ /* 0x040fe20000001810 */
[----:B------:R-:W1:Y:S07]  /*c1c0*/  LDSM.16.MT88.4 R136, [R239] ;  /* 0x00000000ef88783b */ /* 0x000e6e0000004200 */
[C---:B-1----:R-:W-:Y:S08]  /*c1d0*/  HMMA.16816.F32 R20, R168.reuse, R136, R20 ;  /* 0x00000088a814723c */ /* 0x042ff00000001814 */
[C---:B------:R-:W-:Y:S01]  /*c1e0*/  HMMA.16816.F32 R24, R168.reuse, R138, R24 ;  /* 0x0000008aa818723c */ /* 0x040fe20000001818 */
[----:B--2---:R1:W2:Y:S03]  /*c1f0*/  LDSM.16.MT88.4 R136, [R158] ;  /* 0x000000009e88783b */ /* 0x0042a60000004200 */
[----:B-1----:R-:W-:Y:S02]  /*c200*/  MOV R158, R144 ;  /* 0x00000090009e7202 */ /* 0x002fe40000000f00 */
[----:B------:R-:W1:Y:S10]  /*c210*/  MUFU.EX2 R144, R177 ;  /* 0x000000b100907308 */ /* 0x000e740000000800 */
[----:B------:R-:W4:Y:S01]  /*c220*/  MUFU.EX2 R177, R174 ;  /* 0x000000ae00b17308 */ /* 0x000f220000000800 */
[C---:B--2---:R-:W-:Y:S09]  /*c230*/  HMMA.16816.F32 R28, R168.reuse, R136, R28 ;  /* 0x00000088a81c723c */ /* 0x044ff2000000181c */
[----:B------:R-:W2:Y:S01]  /*c240*/  MUFU.EX2 R174, R158 ;  /* 0x0000009e00ae7308 */ /* 0x000ea20000000800 */
[C---:B------:R-:W-:Y:S01]  /*c250*/  HMMA.16816.F32 R32, R168.reuse, R138, R32 ;  /* 0x0000008aa820723c */ /* 0x040fe20000001820 */
[----:B------:R-:W5:Y:S02]  /*c260*/  LDSM.16.MT88.4 R136, [R238+0x1800] ;  /* 0x00180000ee88783b */ /* 0x000f640000004200 */
[----:B-1----:R-:W-:Y:S04]  /*c270*/  FADD.FTZ R0, R144, R0 ;  /* 0x0000000090007221 */ /* 0x002fe80000010000 */
[----:B------:R-:W-:Y:S01]  /*c280*/  FADD.FTZ R0, R134, R0 ;  /* 0x0000000086007221 */ /* 0x000fe20000010000 */
[C---:B-----5:R-:W-:Y:S08]  /*c290*/  HMMA.16816.F32 R36, R168.reuse, R136, R36 ;  /* 0x00000088a824723c */ /* 0x060ff00000001824 */
        /* <DEDUP_REMOVED lines=36> */
[----:B------:R-:W-:Y:S03]  /*c4e0*/  F2FP.PACK_AB R137, R178, R149 ;  /* 0x00000095b289723e */ /* 0x000fe600000000ff */
[----:B------:R-:W-:Y:S02]  /*c4f0*/  F2FP.PACK_AB R138, R134, R144 ;  /* 0x00000090868a723e */ /* 0x000fe400000000ff */
[----:B------:R-:W1:Y:S02]  /*c500*/  LDSM.16.MT88.4 R144, [R240+0x800] ;  /* 0x00080000f090783b */ /* 0x000e640000004200 */
[----:B------:R-:W-:Y:S01]  /*c510*/  MUFU.EX2 R134, R159 ;  /* 0x0000009f00867308 */ /* 0x000fe20000000800 */
[----:B----4-:R-:W-:Y:S02]  /*c520*/  F2FP.PACK_AB R139, R176, R177 ;  /* 0x000000b1b08b723e */ /* 0x010fe400000000ff */
[----:B--2---:R-:W-:Y:S02]  /*c530*/  F2FP.PACK_AB R169, R175, R174 ;  /* 0x000000aeafa9723e */ /* 0x004fe400000000ff */
[----:B------:R-:W-:Y:S03]  /*c540*/  F2FP.PACK_AB R171, R173, R172 ;  /* 0x000000acadab723e */ /* 0x000fe600000000ff */
[C---:B------:R-:W-:Y:S02]  /*c550*/  HMMA.16816.F32 R4, R136.reuse, R140, R4 ;  /* 0x0000008c8804723c */ /* 0x040fe40000001804 */
[----:B------:R-:W2:Y:S06]  /*c560*/  MUFU.EX2 R132, R151 ;  /* 0x0000009700847308 */ /* 0x000eac0000000800 */
[C---:B------:R-:W-:Y:S01]  /*c570*/  HMMA.16816.F32 R8, R136.reuse, R142, R8 ;  /* 0x0000008e8808723c */ /* 0x040fe20000001808 */
[----:B------:R-:W4:Y:S03]  /*c580*/  LDSM.16.MT88.4 R140, [R239+0x800] ;  /* 0x00080000ef8c783b */ /* 0x000f260000004200 */
[C---:B--2---:R-:W-:Y:S01]  /*c590*/  F2FP.PACK_AB R168, R3.reuse, R132 ;  /* 0x0000008403a8723e */ /* 0x044fe200000000ff */
[----:B------:R-:W-:Y:S01]  /*c5a0*/  FADD.FTZ R0, R132, R0 ;  /* 0x0000000084007221 */ /* 0x000fe20000010000 */
[----:B------:R-:W-:Y:S02]  /*c5b0*/  MOV R132, R156 ;  /* 0x0000009c00847202 */ /* 0x000fe40000000f00 */
[C---:B-1----:R-:W-:Y:S04]  /*c5c0*/  HMMA.16816.F32 R12, R136.reuse, R144, R12 ;  /* 0x00000090880c723c */ /* 0x042fe8000000180c */
[----:B------:R-:W-:Y:S01]  /*c5d0*/  IADD3 R132, R132, -0x1, RZ ;  /* 0xffffffff84847810 */ /* 0x000fe20007ffe0ff */
[----:B------:R-:W-:Y:S02]  /*c5e0*/  FADD.FTZ R0, R3, R0 ;  /* 0x0000000003007221 */ /* 0x000fe40000010000 */
[----:B------:R-:W-:Y:S01]  /*c5f0*/  FADD.FTZ R3, R150, R148 ;  /* 0x0000009496037221 */ /* 0x000fe20000010000 */
[C---:B------:R-:W-:Y:S01]  /*c600*/  HMMA.16816.F32 R16, R136.reuse, R146, R16 ;  /* 0x000000928810723c */ /* 0x040fe20000001810 */
[----:B------:R-:W1:Y:S07]  /*c610*/  LDSM.16.MT88.4 R144, [R241+0x800] ;  /* 0x00080000f190783b */ /* 0x000e6e0000004200 */
[C---:B----4-:R-:W-:Y:S08]  /*c620*/  HMMA.16816.F32 R20, R136.reuse, R140, R20 ;  /* 0x0000008c8814723c */ /* 0x050ff00000001814 */
        /* <DEDUP_REMOVED lines=37> */
[C---:B------:R-:W-:Y:S04]  /*c880*/  HMMA.16816.F32 R120, R136.reuse, R142, R120 ;  /* 0x0000008e8878723c */ /* 0x040fe80000001878 */
[----:B--2---:R-:W-:Y:S01]  /*c890*/  FADD.FTZ R0, R140, R0 ;  /* 0x000000008c007221 */ /* 0x004fe20000010000 */
[C---:B------:R-:W-:Y:S01]  /*c8a0*/  F2FP.PACK_AB R170, R134.reuse, R140 ;  /* 0x0000008c86aa723e */ /* 0x040fe200000000ff */
[----:B------:R-:W2:Y:S02]  /*c8b0*/  LDSM.16.MT88.4 R152, [R238+0x1000] ;  /* 0x00100000ee98783b */ /* 0x000ea40000004200 */
[----:B------:R-:W-:Y:S01]  /*c8c0*/  FADD.FTZ R0, R134, R0 ;  /* 0x0000000086007221 */ /* 0x000fe20000010000 */
[C---:B-1----:R-:W-:Y:S05]  /*c8d0*/  HMMA.16816.F32 R124, R136.reuse, R144, R124 ;  /* 0x00000090887c723c */ /* 0x042fea000000187c */
[----:B------:R1:W-:Y:S03]  /*c8e0*/  STL [R1+0x28], R0 ;  /* 0x0000280001007387 */ /* 0x0003e60000100800 */
[----:B------:R-:W-:Y:S01]  /*c8f0*/  HMMA.16816.F32 R128, R136, R146, R128 ;  /* 0x000000928880723c */ /* 0x000fe20000001880 */
[----:B------:R-:W3:Y:S04]  /*c900*/  LDL R134, [R1+0x64] ;  /* 0x0000640001867983 */ /* 0x000ee80000100800 */
[----:B------:R-:W4:Y:S08]  /*c910*/  LDSM.16.MT88.4 R144, [R240+0x1000] ;  /* 0x00100000f090783b */ /* 0x000f300000004200 */
[----:B------:R-:W5:Y:S08]  /*c920*/  LDSM.16.MT88.4 R136, [R239+0x1000] ;  /* 0x00100000ef88783b */ /* 0x000f700000004200 */
[----:B------:R4:W-:Y:S01]  /*c930*/  STL [R1+0x1c], R132 ;  /* 0x00001c8401007387 */ /* 0x0009e20000100800 */
[----:B-1----:R-:W-:Y:S04]  /*c940*/  FADD.FTZ R0, R149, R3 ;  /* 0x0000000395007221 */ /* 0x002fe80000010000 */
[----:B------:R-:W-:Y:S01]  /*c950*/  FADD.FTZ R0, R178, R0 ;  /* 0x00000000b2007221 */ /* 0x000fe20000010000 */
[C---:B--2---:R-:W-:Y:S01]  /*c960*/  HMMA.16816.F32 R156, R168.reuse, R152, R4 ;  /* 0x00000098a89c723c */ /* 0x044fe20000001804 */
[----:B------:R-:W1:Y:S04]  /*c970*/  LDSM.16.MT88.4 R4, [R241+0x1000] ;  /* 0x00100000f104783b */ /* 0x000e680000004200 */
[----:B------:R-:W-:Y:S03]  /*c980*/  FADD.FTZ R0, R177, R0 ;  /* 0x00000000b1007221 */ /* 0x000fe60000010000 */
[C---:B------:R-:W-:Y:S01]  /*c990*/  HMMA.16816.F32 R152, R168.reuse, R154, R8 ;  /* 0x0000009aa898723c */ /* 0x040fe20000001808 */
[----:B------:R-:W2:Y:S03]  /*c9a0*/  LDSM.16.MT88.4 R8, [R238+0x2800] ;  /* 0x00280000ee08783b */ /* 0x000ea60000004200 */
[----:B------:R-:W-:Y:S04]  /*c9b0*/  FADD.FTZ R0, R176, R0 ;  /* 0x00000000b0007221 */ /* 0x000fe80000010000 */
[C---:B----4-:R-:W-:Y:S01]  /*c9c0*/  HMMA.16816.F32 R148, R168.reuse, R144, R12 ;  /* 0x00000090a894723c */ /* 0x050fe2000000180c */
[----:B------:R-:W4:Y:S03]  /*c9d0*/  LDSM.16.MT88.4 R12, [R240+0x2800] ;  /* 0x00280000f00c783b */ /* 0x000f260000004200 */
[----:B------:R-:W-:Y:S01]  /*c9e0*/  FADD.FTZ R0, R174, R0 ;  /* 0x00000000ae007221 */ /* 0x000fe20000010000 */
[----:B------:R-:W-:Y:S03]  /*c9f0*/  MOV R132, R2 ;  /* 0x0000000200847202 */ /* 0x000fe60000000f00 */
[C---:B------:R-:W-:Y:S04]  /*ca00*/  HMMA.16816.F32 R144, R168.reuse, R146, R16 ;  /* 0x00000092a890723c */ /* 0x040fe80000001810 */
[----:B------:R-:W-:Y:S04]  /*ca10*/  FADD.FTZ R0, R175, R0 ;  /* 0x00000000af007221 */ /* 0x000fe80000010000 */
[C---:B-----5:R-:W-:Y:S04]  /*ca20*/  HMMA.16816.F32 R140, R168.reuse, R136, R20 ;  /* 0x00000088a88c723c */ /* 0x060fe80000001814 */
[----:B------:R-:W-:Y:S04]  /*ca30*/  FADD.FTZ R0, R172, R0 ;  /* 0x00000000ac007221 */ /* 0x000fe80000010000 */
[C---:B------:R-:W-:Y:S04]  /*ca40*/  HMMA.16816.F32 R136, R168.reuse, R138, R24 ;  /* 0x0000008aa888723c */ /* 0x040fe80000001818 */
[----:B------:R-:W-:Y:S04]  /*ca50*/  FADD.FTZ R0, R173, R0 ;  /* 0x00000000ad007221 */ /* 0x000fe80000010000 */
[C---:B-1----:R-:W-:Y:S01]  /*ca60*/  HMMA.16816.F32 R28, R168.reuse, R4, R28 ;  /* 0x00000004a81c723c */ /* 0x042fe2000000181c */
[----:B------:R-:W-:Y:S07]  /*ca70*/  STL [R1+0x2c], R0 ;  /* 0x00002c0001007387 */ /* 0x000fee0000100800 */
[C---:B------:R-:W-:Y:S01]  /*ca80*/  HMMA.16816.F32 R32, R168.reuse, R6, R32 ;  /* 0x00000006a820723c */ /* 0x040fe20000001820 */
[----:B------:R-:W1:Y:S07]  /*ca90*/  LDSM.16.MT88.4 R4, [R239+0x2800] ;  /* 0x00280000ef04783b */ /* 0x000e6e0000004200 */
[C---:B--2---:R-:W-:Y:S08]  /*caa0*/  HMMA.16816.F32 R36, R168.reuse, R8, R36 ;  /* 0x00000008a824723c */ /* 0x044ff00000001824 */
[C---:B------:R-:W-:Y:S01]  /*cab0*/  HMMA.16816.F32 R40, R168.reuse, R10, R40 ;  /* 0x0000000aa828723c */ /* 0x040fe20000001828 */
[----:B------:R-:W2:Y:S07]  /*cac0*/  LDSM.16.MT88.4 R8, [R241+0x2800] ;  /* 0x00280000f108783b */ /* 0x000eae0000004200 */
[C---:B----4-:R-:W-:Y:S08]  /*cad0*/  HMMA.16816.F32 R44, R168.reuse, R12, R44 ;  /* 0x0000000ca82c723c */ /* 0x050ff0000000182c */
[C---:B------:R-:W-:Y:S01]  /*cae0*/  HMMA.16816.F32 R48, R168.reuse, R14, R48 ;  /* 0x0000000ea830723c */ /* 0x040fe20000001830 */
[----:B------:R-:W4:Y:S07]  /*caf0*/  LDSM.16.MT88.4 R12, [R238+0x4000] ;  /* 0x00400000ee0c783b */ /* 0x000f2e0000004200 */
[C---:B-1----:R-:W-:Y:S08]  /*cb00*/  HMMA.16816.F32 R52, R168.reuse, R4, R52 ;  /* 0x00000004a834723c */ /* 0x042ff00000001834 */
        /* <DEDUP_REMOVED lines=21> */
[C---:B------:R-:W-:Y:S08]  /*cc60*/  HMMA.16816.F32 R112, R168.reuse, R10, R112 ;  /* 0x0000000aa870723c */ /* 0x040ff00000001870 */
[C---:B----4-:R-:W-:Y:S08]  /*cc70*/  HMMA.16816.F32 R116, R168.reuse, R12, R116 ;  /* 0x0000000ca874723c */ /* 0x050ff00000001874 */
[C---:B------:R-:W-:Y:S08]  /*cc80*/  HMMA.16816.F32 R120, R168.reuse, R14, R120 ;  /* 0x0000000ea878723c */ /* 0x040ff00000001878 */
[C---:B-1----:R-:W-:Y:S08]  /*cc90*/  HMMA.16816.F32 R124, R168.reuse, R4, R124 ;  /* 0x00000004a87c723c */ /* 0x042ff0000000187c */
[----:B------:R-:W-:Y:S03]  /*cca0*/  HMMA.16816.F32 R128, R168, R6, R128 ;  /* 0x00000006a880723c */ /* 0x000fe60000001880 */
[----:B---3--:R-:W-:Y:S11]  /*ccb0*/  ISETP.GT.AND P0, PT, R179, R134, PT ;  /* 0x00000086b300720c */ /* 0x008ff60003f04270 */
[----:B------:R-:W-:Y:S02]  /*ccc0*/  @!UPT UIADD3 URZ, URZ, URZ, URZ ;  /* 0x0000003f3f3ff290 */ /* 0x000fe4000fffe03f */
[----:B------:R-:W-:-:S05]  /*ccd0*/  @P0 BRA `(.L_x_446) ;  /* 0xffffd53000000947 */ /* 0x000fca000383ffff */
.L_x_441:
[----:B------:R-:W2:Y:S04]  /*cce0*/  LDL R2, [R1+0x34] ;  /* 0x0000340001027983 */ /* 0x000ea80000100800 */
[----:B------:R-:W2:Y:S02]  /*ccf0*/  LDL R0, [R1+0x1c] ;  /* 0x00001c0001007983 */ /* 0x000ea40000100800 */
[----:B--2---:R-:W-:-:S13]  /*cd00*/  ISETP.GE.AND P0, PT, R0, R2, PT ;  /* 0x000000020000720c */ /* 0x004fda0003f06270 */
[----:B------:R-:W-:Y:S05]  /*cd10*/  @!P0 BRA `(.L_x_447) ;  /* 0x000036d000008947 */ /* 0x000fea0003800000 */
[----:B------:R-:W-:Y:S02]  /*cd20*/  MOV R134, R132 ;  /* 0x0000008400867202 */ /* 0x000fe40000000f00 */
[----:B------:R-:W-:Y:S02]  /*cd30*/  MOV R2, R133 ;  /* 0x0000008500027202 */ /* 0x000fe40000000f00 */
.L_x_458:
[----:B--2---:R-:W2:Y:S01]  /*cd40*/  LDL R0, [R1+0x14] ;  /* 0x0000140001007983 */ /* 0x004ea20000100800 */
[----:B------:R-:W-:Y:S04]  /*cd50*/  DEPBAR.LE SB0, 0x0 ;  /* 0x000080000000791a */ /* 0x000fe80000000000 */
[----:B------:R-:W3:Y:S01]  /*cd60*/  LDL R7, [R1+0x1c] ;  /* 0x00001c0001077983 */ /* 0x000ee20000100800 */
[----:B------:R-:W-:Y:S01]  /*cd70*/  WARPSYNC 0xffffffff ;  /* 0xffffffff00007948 */ /* 0x000fe20003800000 */
[----:B------:R-:W-:Y:S03]  /*cd80*/  BSSY B0, `(.L_x_448) ;  /* 0x00000f1000007945 */ /* 0x000fe60003800000 */
[----:B------:R-:W4:Y:S05]  /*cd90*/  LDL.64 R10, [R1+0x58] ;  /* 0x00005800010a7983 */ /* 0x000f2a0000100a00 */
[----:B------:R-:W4:Y:S05]  /*cda0*/  LDL.64 R8, [R1+0x48] ;  /* 0x0000480001087983 */ /* 0x000f2a0000100a00 */
[----:B------:R-:W4:Y:S05]  /*cdb0*/  LDL R14, [R1] ;  /* 0x00000000010e7983 */ /* 0x000f2a0000100800 */
[----:B------:R-:W4:Y:S05]  /*cdc0*/  LDL R20, [R1+0x18] ;  /* 0x0000180001147983 */ /* 0x000f2a0000100800 */
[----:B------:R-:W1:Y:S05]  /*cdd0*/  S2R R3, SR_TID.X ;  /* 0x0000000000037919 */ /* 0x000e6a0000002100 */
[----:B------:R-:W-:Y:S06]  /*cde0*/  BAR.SYNC.DEFER_BLOCKING 0x0 ;  /* 0x0000000000007b1d */ /* 0x000fec0000010000 */
[----:B------:R-:W-:Y:S05]  /*cdf0*/  LDSM.16.M88.4 R16, [R135+0x800] ;  /* 0x000800008710783b */ /* 0x000fea0000000200 */
[----:B------:R-:W-:Y:S05]  /*ce00*/  LDSM.16.M88.4 R24, [R135+0x1000] ;  /* 0x001000008718783b */ /* 0x000fea0000000200 */
[----:B------:R-:W-:Y:S05]  /*ce10*/  LDSM.16.M88.4 R168, [R242] ;  /* 0x00000000f2a8783b */ /* 0x000fea0000000200 */
[----:B------:R-:W-:Y:S01]  /*ce20*/  LDSM.16.M88.4 R172, [R252] ;  /* 0x00000000fcac783b */ /* 0x000fe20000000200 */
[----:B-1----:R-:W-:Y:S11]  /*ce30*/  ISETP.GT.AND P1, PT, R3, 0x7f, PT ;  /* 0x0000007f0300780c */ /* 0x002ff60003f24270 */
[----:B------:R-:W-:Y:S02]  /*ce40*/  @!UPT UIADD3 URZ, URZ, URZ, URZ ;  /* 0x0000003f3f3ff290 */ /* 0x000fe4000fffe03f */
[----:B------:R-:W-:Y:S01]  /*ce50*/  @!P1 IMAD.MOV.U32 R6, RZ, RZ, c[0x0][0x20c] ;  /* 0x00008300ff069624 */ /* 0x000fe200078e00ff */
[C---:B--2---:R-:W-:Y:S02]  /*ce60*/  LOP3.LUT P2, RZ, R0.reuse, 0x200, RZ, 0xc0, !PT ;  /* 0x0000020000ff7812 */ /* 0x044fe4000784c0ff */
[C---:B------:R-:W-:Y:S02]  /*ce70*/  LOP3.LUT P6, RZ, R0.reuse, 0x100, RZ, 0xc0, !PT ;  /* 0x0000010000ff7812 */ /* 0x040fe400078cc0ff */
[C---:B------:R-:W-:Y:S01]  /*ce80*/  LOP3.LUT P5, RZ, R0.reuse, 0x80, RZ, 0xc0, !PT ;  /* 0x0000008000ff7812 */ /* 0x040fe200078ac0ff */
[C---:B---3--:R-:W-:Y:S01]  /*ce90*/  IMAD.WIDE.U32 R4, R7.reuse, c[0x0][0x208], RZ ;  /* 0x0000820007047a25 */ /* 0x048fe200078e00ff */
[----:B------:R-:W-:Y:S02]  /*cea0*/  LOP3.LUT P4, RZ, R0, 0x40, RZ, 0xc0, !PT ;  /* 0x0000004000ff7812 */ /* 0x000fe4000788c0ff */
[----:B------:R-:W-:Y:S05]  /*ceb0*/  SHF.R.S32.HI R0, RZ, 0x1f, R7 ;  /* 0x0000001fff007819 */ /* 0x000fea0000011407 */
[----:B------:R-:W-:Y:S04]  /*cec0*/  IMAD R0, R0, c[0x0][0x208], RZ ;  /* 0x0000820000007a24 */ /* 0x000fe800078e02ff */
[----:B------:R-:W-:Y:S01]  /*ced0*/  IMAD R0, R7, c[0x0][0x20c], R0 ;  /* 0x0000830007007a24 */ /* 0x000fe200078e0200 */
[----:B----4-:R-:W-:Y:S03]  /*cee0*/  LDSM.16.M88.4 R176, [R14] ;  /* 0x000000000eb0783b */ /* 0x010fe60000000200 */
[----:B------:R-:W-:Y:S02]  /*cef0*/  IMAD.IADD R0, R5, 0x1, R0 ;  /* 0x0000000105007824 */ /* 0x000fe400078e0200 */
[----:B------:R-:W-:Y:S04]  /*cf00*/  IMAD.WIDE.U32 R4, R4, 0x30, RZ ;  /* 0x0000003004047825 */ /* 0x000fe800078e00ff */
[----:B------:R-:W-:Y:S02]  /*cf10*/  IMAD R3, R0, 0x30, RZ ;  /* 0x0000003000037824 */ /* 0x000fe400078e02ff */
[----:B------:R-:W-:Y:S02]  /*cf20*/  @!P1 IMAD.MOV.U32 R0, RZ, RZ, c[0x0][0x208] ;  /* 0x00008200ff009624 */ /* 0x000fe400078e00ff */
[----:B------:R-:W-:Y:S03]  /*cf30*/  IMAD.IADD R3, R5, 0x1, R3 ;  /* 0x0000000105037824 */ /* 0x000fe600078e0203 */
[CC--:B------:R-:W-:Y:S04]  /*cf40*/  @!P1 LEA R5, P0, R0.reuse, R4.reuse, 0x5 ;  /* 0x0000000400059211 */ /* 0x0c0fe800078028ff */
[----:B------:R-:W-:Y:S02]  /*cf50*/  @!P1 LEA.HI.X R6, R0, R3, R6, 0x5, P0 ;  /* 0x0000000300069211 */ /* 0x000fe400000f2c06 */
[----:B------:R-:W-:Y:S05]  /*cf60*/  IADD3 R0, P0, R10, R4, RZ ;  /* 0x000000040a007210 */ /* 0x000fea0007f1e0ff */
[----:B------:R-:W-:Y:S01]  /*cf70*/  IMAD.X R3, R3, 0x1, R9, P0 ;  /* 0x0000000103037824 */ /* 0x000fe200000e0609 */
[C---:B------:R-:W-:Y:S04]  /*cf80*/  LEA R12, P0, R0.reuse, c[0x0][0x1f8], 0x1 ;  /* 0x00007e00000c7a11 */ /* 0x040fe800078008ff */
[----:B------:R-:W-:Y:S02]  /*cf90*/  LEA.HI.X R13, R0, c[0x0][0x1fc], R3, 0x1, P0 ;  /* 0x00007f00000d7a11 */ /* 0x000fe400000f0c03 */
[----:B------:R-:W-:Y:S05]  /*cfa0*/  @!P1 IADD3 R0, P0, R5, R10, RZ ;  /* 0x0000000a05009210 */ /* 0x000fea0007f1e0ff */
[----:B------:R-:W-:Y:S01]  /*cfb0*/  @!P1 IMAD.X R3, R6, 0x1, R9, P0 ;  /* 0x0000000106039824 */ /* 0x000fe200000e0609 */
[C---:B------:R-:W-:Y:S01]  /*cfc0*/  @!P1 LEA R132, P0, R0.reuse, c[0x0][0x1f8], 0x1 ;  /* 0x00007e0000849a11 */ /* 0x040fe200078008ff */
[----:B------:R-:W1:Y:S03]  /*cfd0*/  LDSM.16.M88.4 R8, [R135] ;  /* 0x000000008708783b */ /* 0x000e660000000200 */
[----:B------:R-:W-:Y:S01]  /*cfe0*/  @!P1 LEA.HI.X R133, R0, c[0x0][0x1fc], R3, 0x1, P0 ;  /* 0x00007f0000859a11 */ /* 0x000fe200000f0c03 */
[----:B------:R-:W-:Y:S01]  /*cff0*/  IMAD.MOV.U32 R3, RZ, RZ, R7 ;  /* 0x000000ffff037224 */ /* 0x000fe200078e0007 */
[----:B------:R-:W-:Y:S01]  /*d000*/  @!PT LDS RZ, [RZ] ;  /* 0x00000000fffff984 */ /* 0x000fe20000000800 */
[----:B------:R-:W-:Y:S01]  /*d010*/  @!PT LDS RZ, [RZ] ;  /* 0x00000000fffff984 */ /* 0x000fe20000000800 */
[----:B------:R-:W-:Y:S01]  /*d020*/  @!PT LDS RZ, [RZ] ;  /* 0x00000000fffff984 */ /* 0x000fe20000000800 */
[----:B------:R2:W-:Y:S05]  /*d030*/  LDGSTS.E.BYPASS.LTC128B.128 [R20+0x4080], [R12.64], !P2 ;  /* 0x040800000c147fae */ /* 0x0005ea000d101d46 */
[----:B------:R2:W-:Y:S05]  /*d040*/  LDGSTS.E.BYPASS.LTC128B.128 [R20+0x5880], [R12.64+0x80], !P6 ;  /* 0x058800800c147fae */ /* 0x0005ea000f101d46 */
[----:B------:R2:W-:Y:S05]  /*d050*/  LDGSTS.E.BYPASS.LTC128B.128 [R20+0x7080], [R12.64+0x100], !P5 ;  /* 0x070801000c147fae */ /* 0x0005ea000e901d46 */
[----:B------:R2:W-:Y:S05]  /*d060*/  LDGSTS.E.BYPASS.LTC128B.128 [R20+0x8880], [R12.64+0x180], !P4 ;  /* 0x088801800c147fae */ /* 0x0005ea000e101d46 */
[----:B------:R3:W-:Y:S05]  /*d070*/  @!P1 LDGSTS.E.BYPASS.LTC128B.128 [R20+0x5080], [R132.64], !P2 ;  /* 0x0508000084149fae */ /* 0x0007ea000d101d46 */
[----:B------:R3:W-:Y:S05]  /*d080*/  @!P1 LDGSTS.E.BYPASS.LTC128B.128 [R20+0x6880], [R132.64+0x80], !P6 ;  /* 0x0688008084149fae */ /* 0x0007ea000f101d46 */
[----:B------:R3:W-:Y:S01]  /*d090*/  @!P1 LDGSTS.E.BYPASS.LTC128B.128 [R20+0x8080], [R132.64+0x100], !P5 ;  /* 0x0808010084149fae */ /* 0x0007e2000e901d46 */
[C---:B-1----:R-:W-:Y:S04]  /*d0a0*/  HMMA.16816.F32 R4, R160.reuse, R8, RZ ;  /* 0x00000008a004723c */ /* 0x042fe800000018ff */
[----:B------:R3:W-:Y:S05]  /*d0b0*/  @!P1 LDGSTS.E.BYPASS.LTC128B.128 [R20+0x9880], [R132.64+0x180], !P4 ;  /* 0x0988018084149fae */ /* 0x0007ea000e101d46 */
[----:B------:R-:W0:Y:S01]  /*d0c0*/  LDGDEPBAR ;  /* 0x00000000000079af */ /* 0x000e220000000000 */
[C---:B------:R-:W-:Y:S08]  /*d0d0*/  HMMA.16816.F32 R8, R160.reuse, R10, RZ ;  /* 0x0000000aa008723c */ /* 0x040ff000000018ff */
[C---:B--2---:R-:W-:Y:S08]  /*d0e0*/  HMMA.16816.F32 R12, R160.reuse, R16, RZ ;  /* 0x00000010a00c723c */ /* 0x044ff000000018ff */
[C---:B------:R-:W-:Y:S08]  /*d0f0*/  HMMA.16816.F32 R16, R160.reuse, R18, RZ ;  /* 0x00000012a010723c */ /* 0x040ff000000018ff */
[C---:B---3--:R-:W-:Y:S08]  /*d100*/  HMMA.16816.F32 R20, R160.reuse, R24, RZ ;  /* 0x00000018a014723c */ /* 0x048ff000000018ff */
[----:B------:R-:W-:Y:S08]  /*d110*/  HMMA.16816.F32 R24, R160, R26, RZ ;  /* 0x0000001aa018723c */ /* 0x000ff000000018ff */
[C---:B------:R-:W-:Y:S08]  /*d120*/  HMMA.16816.F32 R4, R164.reuse, R168, R4 ;  /* 0x000000a8a404723c */ /* 0x040ff00000001804 */
[C---:B------:R-:W-:Y:S01]  /*d130*/  HMMA.16816.F32 R8, R164.reuse, R170, R8 ;  /* 0x000000aaa408723c */ /* 0x040fe20000001808 */
[----:B------:R-:W1:Y:S07]  /*d140*/  LDSM.16.M88.4 R168, [R237] ;  /* 0x00000000eda8783b */ /* 0x000e6e0000000200 */
[C---:B------:R-:W-:Y:S08]  /*d150*/  HMMA.16816.F32 R12, R164.reuse, R172, R12 ;  /* 0x000000aca40c723c */ /* 0x040ff0000000180c */
[C---:B------:R-:W-:Y:S01]  /*d160*/  HMMA.16816.F32 R16, R164.reuse, R174, R16 ;  /* 0x000000aea410723c */ /* 0x040fe20000001810 */
[----:B------:R-:W2:Y:S07]  /*d170*/  LDSM.16.M88.4 R172, [R237+0x800] ;  /* 0x00080000edac783b */ /* 0x000eae0000000200 */
[C---:B------:R-:W-:Y:S01]  /*d180*/  HMMA.16816.F32 R20, R164.reuse, R176, R20 ;  /* 0x000000b0a414723c */ /* 0x040fe20000001814 */
[----:B------:R3:W5:Y:S07]  /*d190*/  LDL R177, [R1+0x14] ;  /* 0x0000140001b17983 */ /* 0x00076e0000100800 */
[----:B------:R-:W-:Y:S01]  /*d1a0*/  HMMA.16816.F32 R24, R164, R178, R24 ;  /* 0x000000b2a418723c */ /* 0x000fe20000001818 */
[----:B------:R-:W4:Y:S06]  /*d1b0*/  LDL R179, [R1+0x34] ;  /* 0x0000340001b37983 */ /* 0x000f2c0000100800 */
[----:B------:R-:W-:Y:S01]  /*d1c0*/  IMAD.MOV.U32 R178, RZ, RZ, R3 ;  /* 0x000000ffffb27224 */ /* 0x000fe200078e0003 */
        /* <DEDUP_REMOVED lines=35> */
[----:B------:R-:W2:Y:S02]  /*d400*/  LDSM.16.M88.4 R172, [R237+0x2000] ;  /* 0x00200000edac783b */ /* 0x000ea40000000200 */
[----:B----4-:R-:W-:Y:S05]  /*d410*/  ISETP.GT.AND P0, PT, R178, R179, PT ;  /* 0x000000b3b200720c */ /* 0x010fea0003f04270 */
        /* <DEDUP_REMOVED lines=84> */
[----:B------:R-:W-:Y:S04]  /*d960*/  DEPBAR.LE SB0, 0x0 ;  /* 0x000080000000791a */ /* 0x000fe80000000000 */
[----:B------:R-:W-:Y:S02]  /*d970*/  BAR.SYNC.DEFER_BLOCKING 0x0 ;  /* 0x0000000000007b1d */ /* 0x000fe40000010000 */
[C---:B-1----:R-:W-:Y:S08]  /*d980*/  HMMA.16816.F32 R12, R232.reuse, R168, R12 ;  /* 0x000000a8e80c723c */ /* 0x042ff0000000180c */
[C---:B------:R-:W-:Y:S08]  /*d990*/  HMMA.16816.F32 R16, R232.reuse, R170, R16 ;  /* 0x000000aae810723c */ /* 0x040ff00000001810 */
[C---:B--2---:R-:W-:Y:S08]  /*d9a0*/  HMMA.16816.F32 R20, R232.reuse, R172, R20 ;  /* 0x000000ace814723c */ /* 0x044ff00000001814 */
[----:B------:R-:W-:Y:S01]  /*d9b0*/  HMMA.16816.F32 R24, R232, R174, R24 ;  /* 0x000000aee818723c */ /* 0x000fe20000001818 */
[----:B------:R-:W-:Y:S07]  /*d9c0*/  @!UPT UIADD3 URZ, URZ, URZ, URZ ;  /* 0x0000003f3f3ff290 */ /* 0x000fee000fffe03f */
[----:B------:R-:W-:-:S11]  /*d9d0*/  @!P0 BRA `(.L_x_449) ;  /* 0x000002b000008947 */ /* 0x000fd60003800000 */
[----:B---3--:R-:W2:Y:S04]  /*d9e0*/  LDL.64 R172, [R1+0x50] ;  /* 0x0000500001ac7983 */ /* 0x008ea80000100a00 */
[----:B------:R-:W3:Y:S04]  /*d9f0*/  LDL.64 R170, [R1+0x38] ;  /* 0x0000380001aa7983 */ /* 0x000ee80000100a00 */
[----:B------:R-:W4:Y:S04]  /*da00*/  LDL R176, [R1+0x18] ;  /* 0x0000180001b07983 */ /* 0x000f280000100800 */
        /* <DEDUP_REMOVED lines=19> */
[----:B------:R-:W-:Y:S03]  /*db40*/  @P0 LEA R132, P2, R168, R132, 0x5 ;  /* 0x00000084a8840211 */ /* 0x000fe600078428ff */
[----:B---3--:R-:W-:Y:S01]  /*db50*/  @P1 IMAD.X R169, R0, 0x1, R171, P3 ;  /* 0x0000000100a91824 */ /* 0x008fe200018e06ab */
        /* <DEDUP_REMOVED lines=11> */
[----:B----4-:R1:W-:Y:S04]  /*dc10*/  @P1 LDGSTS.E.BYPASS.LTC128B.128 [R176+0x14080], [R168.64], !P3 ;  /* 0x14080000a8b01fae */ /* 0x0103e8000d901d46 */
[----:B------:R1:W-:Y:S04]  /*dc20*/  @P1 LDGSTS.E.BYPASS.LTC128B.128 [R176+0x15880], [R168.64+0x80], !P6 ;  /* 0x15880080a8b01fae */ /* 0x0003e8000f101d46 */
[----:B------:R1:W-:Y:S04]  /*dc30*/  @P1 LDGSTS.E.BYPASS.LTC128B.128 [R176+0x17080], [R168.64+0x100], !P5 ;  /* 0x17080100a8b01fae */ /* 0x0003e8000e901d46 */
[----:B------:R1:W-:Y:S04]  /*dc40*/  @P1 LDGSTS.E.BYPASS.LTC128B.128 [R176+0x18880], [R168.64+0x180], !P4 ;  /* 0x18880180a8b01fae */ /* 0x0003e8000e101d46 */
[----:B------:R1:W-:Y:S04]  /*dc50*/  @P0 LDGSTS.E.BYPASS.LTC128B.128 [R176+0x15080], [R132.64], !P3 ;  /* 0x1508000084b00fae */ /* 0x0003e8000d901d46 */
[----:B------:R1:W-:Y:S04]  /*dc60*/  @P0 LDGSTS.E.BYPASS.LTC128B.128 [R176+0x16880], [R132.64+0x80], !P6 ;  /* 0x1688008084b00fae */ /* 0x0003e8000f101d46 */
[----:B------:R1:W-:Y:S04]  /*dc70*/  @P0 LDGSTS.E.BYPASS.LTC128B.128 [R176+0x18080], [R132.64+0x100], !P5 ;  /* 0x1808010084b00fae */ /* 0x0003e8000e901d46 */
[----:B------:R1:W-:Y:S02]  /*dc80*/  @P0 LDGSTS.E.BYPASS.LTC128B.128 [R176+0x19880], [R132.64+0x180], !P4 ;  /* 0x1988018084b00fae */ /* 0x0003e4000e101d46 */
.L_x_449:
[----:B---3--:R-:W-:Y:S05]  /*dc90*/  BSYNC B0 ;  /* 0x0000000000007941 */ /* 0x008fea0003800000 */
.L_x_448:
[----:B------:R-:W2:Y:S01]  /*dca0*/  LDL R3, [R1+0x68] ;  /* 0x0000680001037983 */ /* 0x000ea20000100800 */
        /* <DEDUP_REMOVED lines=36> */
.L_x_452:
[----:B------:R-:W-:Y:S04]  /*def0*/  MOV R169, c[0x0][0x32c] ;  /* 0x0000cb0000a97a02 */ /* 0x000fe80000000f00 */
[----:B------:R-:W-:Y:S11]  /*df00*/  ISETP.NE.AND P0, PT, R169, 0x1, PT ;  /* 0x00000001a900780c */ /* 0x000ff60003f05270 */
[----:B------:R-:W-:Y:S02]  /*df10*/  @!UPT UIADD3 URZ, URZ, URZ, URZ ;  /* 0x0000003f3f3ff290 */ /* 0x000fe4000fffe03f */
[----:B------:R-:W-:Y:S05]  /*df20*/  @P0 IMAD.HI.U32 R169, R133, c[0x0][0x330], RZ ;  /* 0x0000cc0085a90a27 */ /* 0x000fea00078e00ff */
[----:B------:R-:W-:Y:S02]  /*df30*/  @P0 SHF.R.U32.HI R133, RZ, c[0x0][0x334], R169 ;  /* 0x0000cd00ff850a19 */ /* 0x000fe400000116a9 */
.L_x_453:
[----:B------:R-:W-:Y:S05]  /*df40*/  BSYNC B0 ;  /* 0x0000000000007941 */ /* 0x000fea0003800000 */
.L_x_451:
[----:B------:R-:W-:Y:S04]  /*df50*/  IMAD.IADD R169, R0, 0x1, -R170 ;  /* 0x0000000100a97824 */ /* 0x000fe800078e0aaa */
[----:B------:R-:W-:Y:S05]  /*df60*/  IMAD R133, R133, c[0x0][0x32c], R169 ;  /* 0x0000cb0085857a24 */ /* 0x000fea00078e02a9 */
[----:B------:R-:W-:Y:S02]  /*df70*/  IMNMX R3, R3, R133, !PT ;  /* 0x0000008503037217 */ /* 0x000fe40007800200 */
[----:B------:R-:W-:Y:S04]  /*df80*/  IADD3 R133, R133, c[0x0][0x32c], RZ ;  /* 0x0000cb0085857a10 */ /* 0x000fe80007ffe0ff */
[----:B------:R-:W-:Y:S02]  /*df90*/  IMNMX R132, R132, R133, PT ;  /* 0x0000008584847217 */ /* 0x000fe40003800200 */
.L_x_450:
        /* <DEDUP_REMOVED lines=84> */
.L_x_456:
[----:B------:R-:W-:Y:S04]  /*e4e0*/  MOV R20, c[0x0][0x32c] ;  /* 0x0000cb0000147a02 */ /* 0x000fe80000000f00 */
[----:B------:R-:W-:Y:S11]  /*e4f0*/  ISETP.NE.AND P0, PT, R20, 0x1, PT ;  /* 0x000000011400780c */ /* 0x000ff60003f05270 */
[----:B------:R-:W-:Y:S02]  /*e500*/  @!UPT UIADD3 URZ, URZ, URZ, URZ ;  /* 0x0000003f3f3ff290 */ /* 0x000fe4000fffe03f */
[----:B------:R-:W-:Y:S05]  /*e510*/  @P0 IMAD.HI.U32 R20, R5, c[0x0][0x330], RZ ;  /* 0x0000cc0005140a27 */ /* 0x000fea00078e00ff */
[----:B------:R-:W-:Y:S02]  /*e520*/  @P0 SHF.R.U32.HI R5, RZ, c[0x0][0x334], R20 ;  /* 0x0000cd00ff050a19 */ /* 0x000fe40000011614 */
.L_x_457:
[----:B------:R-:W-:Y:S05]  /*e530*/  BSYNC B0 ;  /* 0x0000000000007941 */ /* 0x000fea0003800000 */
.L_x_455:
[----:B------:R-:W2:Y:S02]  /*e540*/  LDL R20, [R1+0x30] ;  /* 0x0000300001147983 */ /* 0x000ea40000100800 */
[----:B--2---:R-:W-:Y:S04]  /*e550*/  IMAD.IADD R0, R0, 0x1, -R20 ;  /* 0x0000000100007824 */ /* 0x004fe800078e0a14 */
[----:B------:R-:W-:Y:S05]  /*e560*/  IMAD R0, R5, c[0x0][0x32c], R0 ;  /* 0x0000cb0005007a24 */ /* 0x000fea00078e0200 */
[----:B------:R-:W-:Y:S02]  /*e570*/  IMNMX R3, R3, R0, !PT ;  /* 0x0000000003037217 */ /* 0x000fe40007800200 */
[----:B------:R-:W-:Y:S04]  /*e580*/  IADD3 R0, R0, c[0x0][0x32c], RZ ;  /* 0x0000cb0000007a10 */ /* 0x000fe80007ffe0ff */
[----:B------:R-:W-:Y:S02]  /*e590*/  IMNMX R4, R4, R0, PT ;  /* 0x0000000004047217 */ /* 0x000fe40003800200 */
.L_x_454:
        /* <DEDUP_REMOVED lines=37> */
[--C-:B------:R-:W-:Y:S01]  /*e7f0*/  FFMA.FTZ R17, R17, c[0x0][0x2d0], -R2.reuse ;  /* 0x0000b40011117a23 */ /* 0x100fe20000010802 */
[----:B------:R-:W-:Y:S01]  /*e800*/  MOV R170, R179 ;  /* 0x000000b300aa7202 */ /* 0x000fe20000000f00 */
[--C-:B------:R-:W-:Y:S01]  /*e810*/  FFMA.FTZ R179, R16, c[0x0][0x2d0], -R2.reuse ;  /* 0x0000b40010b37a23 */ /* 0x100fe20000010802 */
[----:B------:R-:W-:Y:S01]  /*e820*/  ISETP.LT.OR P0, PT, R4, 0x2, P0 ;  /* 0x000000020400780c */ /* 0x000fe20000701670 */
[--C-:B------:R-:W-:Y:S01]  /*e830*/  FFMA.FTZ R12, R12, c[0x0][0x2d0], -R2.reuse ;  /* 0x0000b4000c0c7a23 */ /* 0x100fe20000010802 */
[----:B------:R-:W-:Y:S01]  /*e840*/  MOV R16, R178 ;  /* 0x000000b200107202 */ /* 0x000fe20000000f00 */
[--C-:B------:R-:W-:Y:S01]  /*e850*/  FFMA.FTZ R9, R9, c[0x0][0x2d0], -R2.reuse ;  /* 0x0000b40009097a23 */ /* 0x100fe20000010802 */
[----:B------:R-:W-:Y:S01]  /*e860*/  FSEL R7, R7, -INF , !P0 ;  /* 0xff80000007077808 */ /* 0x000fe20004000000 */
[----:B------:R-:W-:Y:S01]  /*e870*/  FFMA.FTZ R8, R8, c[0x0][0x2d0], -R2 ;  /* 0x0000b40008087a23 */ /* 0x000fe20000010802 */
[----:B------:R-:W-:Y:S01]  /*e880*/  LOP3.LUT P0, RZ, R177, 0x4, RZ, 0xc0, !PT ;  /* 0x00000004b1ff7812 */ /* 0x000fe2000780c0ff */
[----:B------:R-:W3:Y:S03]  /*e890*/  MUFU.EX2 R2, R0 ;  /* 0x0000000000027308 */ /* 0x000ee60000000800 */
[----:B------:R-:W-:Y:S04]  /*e8a0*/  ISETP.GT.AND P0, PT, R3, 0x8, !P0 ;  /* 0x000000080300780c */ /* 0x000fe80004704270 */
[----:B------:R-:W-:Y:S04]  /*e8b0*/  ISETP.LT.OR P0, PT, R4, 0x9, P0 ;  /* 0x000000090400780c */ /* 0x000fe80000701670 */
[----:B------:R-:W-:Y:S02]  /*e8c0*/  FSEL R10, R10, -INF , !P0 ;  /* 0xff8000000a0a7808 */ /* 0x000fe40004000000 */
[----:B------:R-:W-:Y:S04]  /*e8d0*/  LOP3.LUT P0, RZ, R177, 0x2, RZ, 0xc0, !PT ;  /* 0x00000002b1ff7812 */ /* 0x000fe8000780c0ff */
[----:B------:R-:W-:Y:S04]  /*e8e0*/  ISETP.GT.AND P0, PT, R3, 0x9, !P0 ;  /* 0x000000090300780c */ /* 0x000fe80004704270 */
[----:B------:R-:W-:Y:S01]  /*e8f0*/  ISETP.LT.OR P0, PT, R4, 0xa, P0 ;  /* 0x0000000a0400780c */ /* 0x000fe20000701670 */
[C---:B---3--:R-:W-:Y:S03]  /*e900*/  FMUL.FTZ R28, R2.reuse, R28 ;  /* 0x0000001c021c7220 */ /* 0x048fe60000410000 */
        /* <DEDUP_REMOVED lines=39> */
[C---:B------:R-:W-:Y:S02]  /*eb80*/  FMUL.FTZ R61, R2.reuse, R61 ;  /* 0x0000003d023d7220 */ /* 0x040fe40000410000 */
        /* <DEDUP_REMOVED lines=43> */
[----:B------:R-:W-:Y:S01]  /*ee40*/  MOV R27, R25 ;  /* 0x00000019001b7202 */ /* 0x000fe20000000f00 */
        /* <DEDUP_REMOVED lines=20> */
[----:B------:R-:W-:Y:S01]  /*ef90*/  FMUL.FTZ R13, R2, R149 ;  /* 0x00000095020d7220 */ /* 0x000fe20000410000 */
[----:B------:R-:W-:Y:S01]  /*efa0*/  MOV R149, R11 ;  /* 0x0000000b00957202 */ /* 0x000fe20000000f00 */
        /* <DEDUP_REMOVED lines=44> */
[C---:B------:R-:W-:Y:S01]  /*f270*/  FMUL.FTZ R10, R0.reuse, R154 ;  /* 0x0000009a000a7220 */ /* 0x040fe20000410000 */
[----:B------:R-:W-:Y:S01]  /*f280*/  MOV R154, R27 ;  /* 0x0000001b009a7202 */ /* 0x000fe20000000f00 */
[C---:B------:R-:W-:Y:S02]  /*f290*/  FMUL.FTZ R27, R0.reuse, R139 ;  /* 0x0000008b001b7220 */ /* 0x040fe40000410000 */
[C---:B------:R-:W-:Y:S02]  /*f2a0*/  FMUL.FTZ R22, R0.reuse, R142 ;  /* 0x0000008e00167220 */ /* 0x040fe40000410000 */
[C---:B------:R-:W-:Y:S02]  /*f2b0*/  FMUL.FTZ R23, R0.reuse, R143 ;  /* 0x0000008f00177220 */ /* 0x040fe40000410000 */
[C---:B--2---:R-:W-:Y:S01]  /*f2c0*/  FMUL.FTZ R6, R0.reuse, R158 ;  /* 0x0000009e00067220 */ /* 0x044fe20000410000 */
[----:B------:R-:W-:Y:S01]  /*f2d0*/  MOV R158, R18 ;  /* 0x00000012009e7202 */ /* 0x000fe20000000f00 */
        /* <DEDUP_REMOVED lines=70> */
[--C-:B------:R-:W-:Y:S01]  /*f740*/  FFMA.FTZ R0, R172, c[0x0][0x2d0], -R134.reuse ;  /* 0x0000b400ac007a23 */ /* 0x100fe20000010886 */
[----:B------:R-:W-:Y:S05]  /*f750*/  MOV R172, R148 ;  /* 0x0000009400ac7202 */ /* 0x000fea0000000f00 */
        /* <DEDUP_REMOVED lines=67> */
[----:B--2---:R-:W-:Y:S01]  /*fb90*/  F2FP.PACK_AB R168, R179, R175 ;  /* 0x000000afb3a8723e */ /* 0x004fe200000000ff */
[----:B------:R-:W-:Y:S01]  /*fba0*/  FADD.FTZ R2, R149, R2 ;  /* 0x0000000295027221 */ /* 0x000fe20000010000 */
[----:B------:R-:W-:Y:S01]  /*fbb0*/  MOV R176, R158 ;  /* 0x0000009e00b07202 */ /* 0x000fe20000000f00 */
[----:B------:R1:W-:Y:S01]  /*fbc0*/  MUFU.EX2 R172, R0 ;  /* 0x0000000000ac7308 */ /* 0x0003e20000000800 */
[C---:B------:R-:W-:Y:S05]  /*fbd0*/  HMMA.16816.F32 R4, R136.reuse, R140, R4 ;  /* 0x0000008c8804723c */ /* 0x040fea0000001804 */
[----:B------:R-:W-:Y:S03]  /*fbe0*/  FADD.FTZ R2, R150, R2 ;  /* 0x0000000296027221 */ /* 0x000fe60000010000 */
[C---:B------:R-:W-:Y:S01]  /*fbf0*/  HMMA.16816.F32 R8, R136.reuse, R142, R8 ;  /* 0x0000008e8808723c */ /* 0x040fe20000001808 */
[----:B------:R-:W2:Y:S03]  /*fc00*/  LDSM.16.MT88.4 R140, [R240+0x800] ;  /* 0x00080000f08c783b */ /* 0x000ea60000004200 */
[----:B------:R-:W-:Y:S04]  /*fc10*/  FADD.FTZ R2, R148, R2 ;  /* 0x0000000294027221 */ /* 0x000fe80000010000 */
[----:B------:R-:W-:Y:S04]  /*fc20*/  FADD.FTZ R2, R174, R2 ;  /* 0x00000002ae027221 */ /* 0x000fe80000010000 */
[--C-:B-1----:R-:W-:Y:S01]  /*fc30*/  FFMA.FTZ R0, R177, c[0x0][0x2d0], -R134.reuse ;  /* 0x0000b400b1007a23 */ /* 0x102fe20000010886 */
[----:B------:R-:W-:Y:S03]  /*fc40*/  MOV R177, R153 ;  /* 0x0000009900b17202 */ /* 0x000fe60000000f00 */
[----:B------:R-:W1:Y:S01]  /*fc50*/  MUFU.EX2 R173, R0 ;  /* 0x0000000000ad7308 */ /* 0x000e620000000800 */
[----:B------:R-:W-:Y:S01]  /*fc60*/  ISETP.GT.AND P0, PT, R176, R177, PT ;  /* 0x000000b1b000720c */ /* 0x000fe20003f04270 */
[C---:B--2---:R-:W-:Y:S03]  /*fc70*/  HMMA.16816.F32 R12, R136.reuse, R140, R12 ;  /* 0x0000008c880c723c */ /* 0x044fe6000000180c */
[----:B-1----:R-:W-:Y:S01]  /*fc80*/  F2FP.PACK_AB R169, R173, R172 ;  /* 0x000000acada9723e */ /* 0x002fe200000000ff */
[--C-:B------:R-:W-:Y:S01]  /*fc90*/  FFMA.FTZ R0, R178, c[0x0][0x2d0], -R134.reuse ;  /* 0x0000b400b2007a23 */ /* 0x100fe20000010886 */
[----:B------:R-:W-:Y:S01]  /*fca0*/  MOV R178, R152 ;  /* 0x0000009800b27202 */ /* 0x000fe20000000f00 */
[----:B------:R-:W-:Y:S01]  /*fcb0*/  FFMA.FTZ R134, R132, c[0x0][0x2d0], -R134 ;  /* 0x0000b40084867a23 */ /* 0x000fe20000010886 */
[----:B------:R-:W-:Y:S01]  /*fcc0*/  LDSM.16.MT88.4 R152, [R238+0x1000] ;  /* 0x00100000ee98783b */ /* 0x000fe20000004200 */
[C---:B------:R-:W-:Y:S01]  /*fcd0*/  HMMA.16816.F32 R16, R136.reuse, R142, R16 ;  /* 0x0000008e8810723c */ /* 0x040fe20000001810 */
[----:B------:R1:W-:Y:S06]  /*fce0*/  MUFU.EX2 R132, R0 ;  /* 0x0000000000847308 */ /* 0x0003ec0000000800 */
[----:B------:R-:W2:Y:S04]  /*fcf0*/  LDSM.16.MT88.4 R140, [R239+0x800] ;  /* 0x00080000ef8c783b */ /* 0x000ea80000004200 */
[----:B------:R-:W3:Y:S01]  /*fd00*/  MUFU.EX2 R134, R134 ;  /* 0x0000008600867308 */ /* 0x000ee20000000800 */
[----:B-1----:R-:W-:Y:S04]  /*fd10*/  FADD.FTZ R0, R156, R151 ;  /* 0x000000979c007221 */ /* 0x002fe80000010000 */
[----:B------:R-:W-:Y:S04]  /*fd20*/  FADD.FTZ R0, R157, R0 ;  /* 0x000000009d007221 */ /* 0x000fe80000010000 */
[----:B------:R-:W-:Y:S01]  /*fd30*/  FADD.FTZ R0, R175, R0 ;  /* 0x00000000af007221 */ /* 0x000fe20000010000 */
[----:B---3--:R-:W-:Y:S01]  /*fd40*/  F2FP.PACK_AB R171, R134, R132 ;  /* 0x0000008486ab723e */ /* 0x008fe200000000ff */
        /* <DEDUP_REMOVED lines=95> */
[----:B------:R-:W-:Y:S02]  /*10340*/  FADD.FTZ R4, R178, R2 ;  /* 0x00000002b2047221 */ /* 0x000fe40000010000 */
[----:B------:R-:W-:Y:S01]  /*10350*/  FADD.FTZ R0, R132, R0 ;  /* 0x0000000084007221 */ /* 0x000fe20000010000 */
[-C--:B------:R-:W-:Y:S02]  /*10360*/  MOV R132, R3.reuse ;  /* 0x0000000300847202 */ /* 0x080fe40000000f00 */
[----:B------:R-:W-:Y:S01]  /*10370*/  STL [R1+0x28], R4 ;  /* 0x0000280401007387 */ /* 0x000fe20000100800 */
[----:B------:R-:W-:Y:S01]  /*10380*/  FADD.FTZ R2, R134, R0 ;  /* 0x0000000086027221 */ /* 0x000fe20000010000 */
[----:B------:R-:W-:Y:S02]  /*10390*/  IADD3 R0, R176, -0x1, RZ ;  /* 0xffffffffb0007810 */ /* 0x000fe40007ffe0ff */
[----:B------:R-:W-:Y:S02]  /*103a0*/  MOV R134, R3 ;  /* 0x0000000300867202 */ /* 0x000fe40000000f00 */
[----:B------:R1:W-:Y:S04]  /*103b0*/  STL [R1+0x2c], R2 ;  /* 0x00002c0201007387 */ /* 0x0003e80000100800 */
[----:B------:R2:W-:Y:S01]  /*103c0*/  STL [R1+0x1c], R0 ;  /* 0x00001c0001007387 */ /* 0x0005e20000100800 */
[----:B-1----:R-:W-:Y:S01]  /*103d0*/  MOV R2, R133 ;  /* 0x0000008500027202 */ /* 0x002fe20000000f00 */
[----:B------:R-:W-:-:S05]  /*103e0*/  @P0 BRA `(.L_x_458) ;  /* 0xffffc95000000947 */ /* 0x000fca000383ffff */
.L_x_447:
[----:B------:R-:W-:Y:S02]  /*103f0*/  MOV R7, 0x1f ;  /* 0x0000001f00077802 */ /* 0x000fe40000000f00 */
[----:B------:R-:W-:Y:S01]  /*10400*/  MOV R6, 0xffffffff ;  /* 0xffffffff00067802 */ /* 0x000fe20000000f00 */
[----:B------:R-:W-:Y:S05]  /*10410*/  BRA.DIV ~URZ, `(.L_x_459) ;  /* 0x00005e327f007947 */ /* 0x000fea000b800000 */
[----:B------:R-:W3:Y:S04]  /*10420*/  LDL R2, [R1+0x28] ;  /* 0x0000280001027983 */ /* 0x000ee80000100800 */
[----:B--23--:R2:W3:Y:S02]  /*10430*/  SHFL.BFLY PT, R0, R2, 0x2, 0x1f ;  /* 0x0c401f0002007f89 */ /* 0x00c4e400000e0000 */
.L_x_526:
[----:B--2---:R-:W2:Y:S02]  /*10440*/  LDL.LU R2, [R1+0x28] ;  /* 0x0000280001027983 */ /* 0x004ea40000300800 */
[----:B--23--:R-:W-:Y:S01]  /*10450*/  FADD.FTZ R0, R0, R2 ;  /* 0x0000000200007221 */ /* 0x00cfe20000010000 */
[----:B------:R-:W-:Y:S05]  /*10460*/  BRA.DIV ~URZ, `(.L_x_460) ;  /* 0x00005e427f007947 */ /* 0x000fea000b800000 */
[----:B------:R-:W2:Y:S04]  /*10470*/  LDL.LU R6, [R1+0x2c] ;  /* 0x00002c0001067983 */ /* 0x000ea80000300800 */
[----:B------:R-:W3:Y:S02]  /*10480*/  SHFL.BFLY PT, R5, R0, 0x1, 0x1f ;  /* 0x0c201f0000057f89 */ /* 0x000ee400000e0000 */
[----:B---3--:R-:W-:-:S02]  /*10490*/  FADD.FTZ R0, R0, R5 ;  /* 0x0000000500007221 */ /* 0x008fc40000010000 */
[----:B--2---:R-:W2:Y:S02]  /*104a0*/  SHFL.BFLY PT, R2, R6, 0x2, 0x1f ;  /* 0x0c401f0006027f89 */ /* 0x004ea400000e0000 */
[----:B-12---:R-:W-:-:S05]  /*104b0*/  FADD.FTZ R4, R2, R6 ;  /* 0x0000000602047221 */ /* 0x006fca0000010000 */
[----:B------:R1:W2:Y:S02]  /*104c0*/  SHFL.BFLY PT, R3, R4, 0x1, 0x1f ;  /* 0x0c201f0004037f89 */ /* 0x0002a400000e0000 */
.L_x_527:
        /* <DEDUP_REMOVED lines=149> */
.L_x_408:
[----:B---3--:R3:W5:Y:S01]  /*10e20*/  LDL R6, [R1+0x70] ;  /* 0x0000700001067983 */ /* 0x0087620000100800 */
[----:B------:R-:W-:Y:S03]  /*10e30*/  BSSY B0, `(.L_x_461) ;  /* 0x0000012000007945 */ /* 0x000fe60003800000 */
[----:B------:R-:W4:Y:S02]  /*10e40*/  S2R R26, SR_TID.X ;  /* 0x00000000001a7919 */ /* 0x000f240000002100 */
[----:B----4-:R-:W-:-:S13]  /*10e50*/  LOP3.LUT P0, RZ, R26, 0xff, RZ, 0xc0, !PT ;  /* 0x000000ff1aff7812 */ /* 0x010fda000780c0ff */
[----:B------:R-:W-:Y:S05]  /*10e60*/  @P0 BRA `(.L_x_462) ;  /* 0x000000e000000947 */ /* 0x000fea0003800000 */
[----:B---3--:R-:W3:Y:S01]  /*10e70*/  S2R R4, SR_LANEID ;  /* 0x0000000000047919 */ /* 0x008ee20000000000 */
[----:B------:R-:W-:Y:S01]  /*10e80*/  VOTEU.ANY UR4, UPT, PT ;  /* 0x0000000000047886 */ /* 0x000fe200038e0100 */
[----:B--2---:R-:W-:Y:S01]  /*10e90*/  IMAD.MOV.U32 R5, RZ, RZ, c[0x0][0x564] ;  /* 0x00015900ff057624 */ /* 0x004fe200078e00ff */
[----:B------:R-:W3:Y:S08]  /*10ea0*/  FLO.U32 R3, UR4 ;  /* 0x0000000400037d00 */ /* 0x000ef000080e0000 */
[----:B------:R-:W2:Y:S01]  /*10eb0*/  POPC R2, UR4 ;  /* 0x0000000400027d09 */ /* 0x000ea20008000000 */
[----:B---3--:R-:W-:Y:S01]  /*10ec0*/  ISETP.EQ.U32.AND P0, PT, R3, R4, PT ;  /* 0x000000040300720c */ /* 0x008fe20003f02070 */
[----:B------:R-:W-:-:S12]  /*10ed0*/  IMAD.MOV.U32 R4, RZ, RZ, c[0x0][0x560] ;  /* 0x00015800ff047624 */ /* 0x000fd800078e00ff */
[----:B--2---:R2:W3:Y:S04]  /*10ee0*/  @P0 ATOMG.E.ADD.STRONG.GPU PT, R2, [R4.64], R2 ;  /* 0x00000002040209a8 */ /* 0x0044e800081ee1c6 */
[----:B--2---:R-:W2:Y:S04]  /*10ef0*/  S2R R4, SR_LTMASK ;  /* 0x0000000000047919 */ /* 0x004ea80000003900 */
[----:B---3--:R2:W3:Y:S02]  /*10f00*/  SHFL.IDX PT, R3, R2, R3, 0x1f ;  /* 0x00001f0302037589 */ /* 0x0084e400000e0000 */
[----:B--2---:R-:W-:-:S06]  /*10f10*/  LOP3.LUT R2, R4, UR4, RZ, 0xc0, !PT ;  /* 0x0000000404027c12 */ /* 0x004fcc000f8ec0ff */
[----:B------:R-:W3:Y:S02]  /*10f20*/  POPC R2, R2 ;  /* 0x0000000200027309 */ /* 0x000ee40000000000 */
[----:B---3-5:R-:W-:-:S05]  /*10f30*/  IADD3 R6, R3, c[0x0][0xc], R2 ;  /* 0x0000030003067a10 */ /* 0x028fca0007ffe002 */
[----:B------:R2:W-:Y:S02]  /*10f40*/  STL [R1+0x70], R6 ;  /* 0x0000700601007387 */ /* 0x0005e40000100800 */
.L_x_462:
[----:B---3--:R-:W-:Y:S05]  /*10f50*/  BSYNC B0 ;  /* 0x0000000000007941 */ /* 0x008fea0003800000 */
.L_x_461:
[----:B------:R-:W-:Y:S01]  /*10f60*/  SHF.R.S32.HI R25, RZ, 0x1f, R26 ;  /* 0x0000001fff197819 */ /* 0x000fe2000001141a */
[----:B------:R-:W-:Y:S01]  /*10f70*/  BSSY B1, `(.L_x_463) ;  /* 0x00003e0000017945 */ /* 0x000fe20003800000 */
[----:B------:R-:W-:Y:S01]  /*10f80*/  PRMT R0, R0, 0x9910, RZ ;  /* 0x0000991000007816 */ /* 0x000fe200000000ff */
[----:B-----5:R-:W-:Y:S01]  /*10f90*/  IMAD.MOV.U32 R111, RZ, RZ, R6 ;  /* 0x000000ffff6f7224 */ /* 0x020fe200078e0006 */
[----:B------:R-:W-:Y:S02]  /*10fa0*/  LEA.HI R25, R25, R26, RZ, 0x3 ;  /* 0x0000001a19197211 */ /* 0x000fe400078f18ff */
[----:B------:R-:W-:Y:S02]  /*10fb0*/  ISETP.NE.AND P0, PT, R0, RZ, PT ;  /* 0x000000ff0000720c */ /* 0x000fe40003f05270 */
[----:B------:R-:W-:-:S05]  /*10fc0*/  LOP3.LUT R25, R25, 0xfffffff8, RZ, 0xc0, !PT ;  /* 0xfffffff819197812 */ /* 0x000fca00078ec0ff */
[----:B------:R-:W-:-:S04]  /*10fd0*/  IMAD.IADD R25, R26, 0x1, -R25 ;  /* 0x000000011a197824 */ /* 0x000fc800078e0a19 */
[----:B------:R-:W-:-:S05]  /*10fe0*/  IMAD.SHL.U32 R11, R25, 0x8, RZ ;  /* 0x00000008190b7824 */ /* 0x000fca00078e00ff */
[C---:B------:R-:W-:Y:S02]  /*10ff0*/  IADD3 R34, R11.reuse, 0x40, RZ ;  /* 0x000000400b227810 */ /* 0x040fe40007ffe0ff */
[C---:B------:R-:W-:Y:S02]  /*11000*/  IADD3 R32, R11.reuse, 0xc0, RZ ;  /* 0x000000c00b207810 */ /* 0x040fe40007ffe0ff */
[----:B------:R-:W-:Y:S01]  /*11010*/  IADD3 R33, R11, 0x80, RZ ;  /* 0x000000800b217810 */ /* 0x000fe20007ffe0ff */
[----:B------:R-:W-:Y:S05]  /*11020*/  @!P0 BRA `(.L_x_464) ;  /* 0x00002f4000008947 */ /* 0x000fea0003800000 */
[----:B------:R-:W3:Y:S04]  /*11030*/  LDL R8, [R1+0x88] ;  /* 0x0000880001087983 */ /* 0x000ee80000100800 */
[----:B------:R-:W4:Y:S04]  /*11040*/  LDL R13, [R1+0x8c] ;  /* 0x00008c00010d7983 */ /* 0x000f280000100800 */
[----:B--2---:R-:W2:Y:S04]  /*11050*/  LDL R9, [R1+0x94] ;  /* 0x0000940001097983 */ /* 0x004ea80000100800 */
[----:B------:R-:W2:Y:S04]  /*11060*/  LDL R12, [R1+0x90] ;  /* 0x00009000010c7983 */ /* 0x000ea80000100800 */
[----:B------:R-:W2:Y:S04]  /*11070*/  LDL R7, [R1+0xa4] ;  /* 0x0000a40001077983 */ /* 0x000ea80000100800 */
[----:B------:R-:W2:Y:S04]  /*11080*/  LDL R6, [R1+0x9c] ;  /* 0x00009c0001067983 */ /* 0x000ea80000100800 */
[----:B------:R-:W2:Y:S04]  /*11090*/  LDL R5, [R1+0xa0] ;  /* 0x0000a00001057983 */ /* 0x000ea80000100800 */
[----:B------:R-:W2:Y:S01]  /*110a0*/  LDL R10, [R1+0x98] ;  /* 0x00009800010a7983 */ /* 0x000ea20000100800 */
[----:B------:R-:W-:Y:S01]  /*110b0*/  WARPSYNC 0xffffffff ;  /* 0xffffffff00007948 */ /* 0x000fe20003800000 */
[----:B------:R-:W-:-:S02]  /*110c0*/  F2FP.PACK_AB R0, R185, R184 ;  /* 0x000000b8b900723e */ /* 0x000fc400000000ff */
[----:B------:R-:W-:Y:S01]  /*110d0*/  BAR.SYNC.DEFER_BLOCKING 0x1, 0x100 ;  /* 0x0044000000007b1d */ /* 0x000fe20000010000 */
[----:B------:R-:W-:Y:S02]  /*110e0*/  F2FP.PACK_AB R2, R117, R116 ;  /* 0x000000747502723e */ /* 0x000fe400000000ff */
[----:B------:R-:W-:Y:S02]  /*110f0*/  F2FP.PACK_AB R3, R153, R152 ;  /* 0x000000989903723e */ /* 0x000fe400000000ff */
[----:B------:R-:W-:Y:S01]  /*11100*/  F2FP.PACK_AB R4, R93, R92 ;  /* 0x0000005c5d04723e */ /* 0x000fe200000000ff */
[----:B---3--:R3:W-:Y:S04]  /*11110*/  STS [R8], R0 ;  /* 0x0000000008007388 */ /* 0x0087e80000000800 */
[----:B------:R1:W-:Y:S04]  /*11120*/  STS [R8+0x400], R2 ;  /* 0x0004000208007388 */ /* 0x0003e80000000800 */
[----:B----4-:R4:W-:Y:S01]  /*11130*/  STS [R13], R3 ;  /* 0x000000030d007388 */ /* 0x0109e20000000800 */
[----:B---3--:R-:W-:-:S02]  /*11140*/  F2FP.PACK_AB R0, R213, R212 ;  /* 0x000000d4d500723e */ /* 0x008fc400000000ff */
[----:B-1----:R-:W-:-:S03]  /*11150*/  F2FP.PACK_AB R2, R149, R148 ;  /* 0x000000949502723e */ /* 0x002fc600000000ff */
[----:B------:R1:W-:Y:S01]  /*11160*/  STS [R13+0x400], R0 ;  /* 0x000400000d007388 */ /* 0x0003e20000000800 */
[----:B----4-:R-:W-:-:S03]  /*11170*/  F2FP.PACK_AB R3, R203, R202 ;  /* 0x000000cacb03723e */ /* 0x010fc600000000ff */
[----:B--2---:R2:W-:Y:S04]  /*11180*/  STS [R9], R2 ;  /* 0x0000000209007388 */ /* 0x0045e80000000800 */
        /* <DEDUP_REMOVED lines=85> */
[----:B------:R-:W-:Y:S01]  /*116e0*/  STS [R8+0xc000], R2 ;  /* 0x00c0000208007388 */ /* 0x000fe20000000800 */
[----:B-1----:R-:W-:Y:S02]  /*116f0*/  F2FP.PACK_AB R0, R83, R82 ;  /* 0x000000525300723e */ /* 0x002fe400000000ff */
[----:B--2---:R-:W-:-:S03]  /*11700*/  F2FP.PACK_AB R3, R211, R210 ;  /* 0x000000d2d303723e */ /* 0x004fc600000000ff */
[----:B------:R1:W-:Y:S01]  /*11710*/  STS [R8+0xc400], R0 ;  /* 0x00c4000008007388 */ /* 0x0003e20000000800 */
[----:B---3--:R-:W-:-:S03]  /*11720*/  F2FP.PACK_AB R4, R101, R100 ;  /* 0x000000646504723e */ /* 0x008fc600000000ff */
[----:B-1----:R-:W2:Y:S01]  /*11730*/  LDL R8, [R1+0x7c] ;  /* 0x00007c0001087983 */ /* 0x002ea20000100800 */
[----:B------:R-:W-:Y:S02]  /*11740*/  F2FP.PACK_AB R2, R105, R104 ;  /* 0x000000686902723e */ /* 0x000fe400000000ff */
[----:B------:R-:W-:Y:S01]  /*11750*/  F2FP.PACK_AB R0, R107, R106 ;  /* 0x0000006a6b00723e */ /* 0x000fe200000000ff */
[----:B------:R1:W-:Y:S04]  /*11760*/  STS [R13+0xc000], R4 ;  /* 0x00c000040d007388 */ /* 0x0003e80000000800 */
[----:B------:R3:W-:Y:S04]  /*11770*/  STS [R13+0xc400], R3 ;  /* 0x00c400030d007388 */ /* 0x0007e80000000800 */
[----:B------:R4:W-:Y:S04]  /*11780*/  STS [R9+0xc000], R2 ;  /* 0x00c0000209007388 */ /* 0x0009e80000000800 */
[----:B------:R4:W-:Y:S01]  /*11790*/  STS [R9+0xc400], R0 ;  /* 0x00c4000009007388 */ /* 0x0009e20000000800 */
[----:B-1----:R-:W-:-:S02]  /*117a0*/  F2FP.PACK_AB R4, R109, R108 ;  /* 0x0000006c6d04723e */ /* 0x002fc400000000ff */
[----:B---3--:R-:W-:-:S03]  /*117b0*/  F2FP.PACK_AB R3, R103, R102 ;  /* 0x000000666703723e */ /* 0x008fc600000000ff */
[----:B------:R1:W-:Y:S01]  /*117c0*/  STS [R12+0xc000], R4 ;  /* 0x00c000040c007388 */ /* 0x0003e20000000800 */
[----:B----4-:R-:W-:-:S03]  /*117d0*/  F2FP.PACK_AB R2, R191, R190 ;  /* 0x000000bebf02723e */ /* 0x010fc600000000ff */
[----:B------:R3:W-:Y:S01]  /*117e0*/  STS [R12+0xc400], R3 ;  /* 0x00c400030c007388 */ /* 0x0007e20000000800 */
[----:B------:R-:W-:-:S03]  /*117f0*/  F2FP.PACK_AB R0, R99, R98 ;  /* 0x000000626300723e */ /* 0x000fc600000000ff */
[----:B------:R4:W-:Y:S04]  /*11800*/  STS [R7+0xc000], R2 ;  /* 0x00c0000207007388 */ /* 0x0009e80000000800 */
[----:B------:R4:W-:Y:S01]  /*11810*/  STS [R7+0xc400], R0 ;  /* 0x00c4000007007388 */ /* 0x0009e20000000800 */
[----:B------:R-:W-:Y:S02]  /*11820*/  ISETP.NE.U32.AND P0, PT, RZ, c[0x0][0x508], PT ;  /* 0x00014200ff007a0c */ /* 0x000fe40003f05070 */
[----:B------:R-:W-:Y:S01]  /*11830*/  ISETP.NE.U32.AND P2, PT, RZ, c[0x0][0x500], PT ;  /* 0x00014000ff007a0c */ /* 0x000fe20003f45070 */
[----:B------:R-:W2:Y:S01]  /*11840*/  LDL.LU R9, [R1+0x74] ;  /* 0x0000740001097983 */ /* 0x000ea20000300800 */
[----:B------:R-:W-:Y:S01]  /*11850*/  ISETP.NE.AND.EX P1, PT, RZ, c[0x0][0x50c], PT, P0 ;  /* 0x00014300ff007a0c */ /* 0x000fe20003f25300 */
[----:B------:R-:W-:Y:S01]  /*11860*/  IMAD.MOV.U32 R15, RZ, RZ, c[0x0][0x388] ;  /* 0x0000e200ff0f7624 */ /* 0x000fe200078e00ff */
[----:B------:R-:W-:-:S02]  /*11870*/  ISETP.NE.AND.EX P2, PT, RZ, c[0x0][0x504], PT, P2 ;  /* 0x00014100ff007a0c */ /* 0x000fc40003f45320 */
[----:B-1----:R-:W-:Y:S02]  /*11880*/  F2FP.PACK_AB R4, R189, R188 ;  /* 0x000000bcbd04723e */ /* 0x002fe400000000ff */
[----:B---3--:R-:W-:-:S03]  /*11890*/  F2FP.PACK_AB R3, R91, R90 ;  /* 0x0000005a5b03723e */ /* 0x008fc600000000ff */
[----:B------:R1:W-:Y:S01]  /*118a0*/  STS [R6+0xc000], R4 ;  /* 0x00c0000406007388 */ /* 0x0003e20000000800 */
[----:B----4-:R-:W-:-:S03]  /*118b0*/  F2FP.PACK_AB R2, R113, R112 ;  /* 0x000000707102723e */ /* 0x010fc600000000ff */
[----:B------:R3:W-:Y:S01]  /*118c0*/  STS [R6+0xc400], R3 ;  /* 0x00c4000306007388 */ /* 0x0007e20000000800 */
[----:B------:R-:W-:-:S03]  /*118d0*/  F2FP.PACK_AB R0, R87, R86 ;  /* 0x000000565700723e */ /* 0x000fc600000000ff */
[----:B------:R4:W-:Y:S04]  /*118e0*/  STS [R5+0xc000], R2 ;  /* 0x00c0000205007388 */ /* 0x0009e80000000800 */
[----:B------:R4:W-:Y:S01]  /*118f0*/  STS [R5+0xc400], R0 ;  /* 0x00c4000005007388 */ /* 0x0009e20000000800 */
[----:B-1----:R-:W-:Y:S01]  /*11900*/  IMAD.MOV.U32 R4, RZ, RZ, 0x4 ;  /* 0x00000004ff047424 */ /* 0x002fe200078e00ff */
[----:B---3--:R-:W-:Y:S01]  /*11910*/  F2FP.PACK_AB R3, R77, R76 ;  /* 0x0000004c4d03723e */ /* 0x008fe200000000ff */
[----:B----4-:R-:W-:-:S04]  /*11920*/  IMAD.MOV.U32 R2, RZ, RZ, RZ ;  /* 0x000000ffff027224 */ /* 0x010fc800078e00ff */
[----:B------:R1:W-:Y:S01]  /*11930*/  STS [R10+0xc000], R3 ;  /* 0x00c000030a007388 */ /* 0x0003e20000000800 */
[----:B------:R-:W-:-:S05]  /*11940*/  F2FP.PACK_AB R0, R79, R78 ;  /* 0x0000004e4f00723e */ /* 0x000fca00000000ff */
[----:B------:R3:W-:Y:S01]  /*11950*/  STS [R10+0xc400], R0 ;  /* 0x00c400000a007388 */ /* 0x0007e20000000800 */
[----:B--2---:R-:W-:-:S03]  /*11960*/  @P1 IMAD.WIDE R6, R8, R4, c[0x0][0x508] ;  /* 0x0001420008061625 */ /* 0x004fc600078e0204 */
[----:B------:R-:W-:Y:S01]  /*11970*/  BAR.SYNC.DEFER_BLOCKING 0x1, 0x100 ;  /* 0x0044000000007b1d */ /* 0x000fe20000010000 */
[----:B------:R-:W-:-:S05]  /*11980*/  IMAD.WIDE R4, R8, R4, c[0x0][0x500] ;  /* 0x0001400008047625 */ /* 0x000fca00078e0204 */
[----:B------:R3:W5:Y:S04]  /*11990*/  @P1 LDG.E R15, [R6.64] ;  /* 0x00000006060f1981 */ /* 0x000768000c1e1900 */
[----:B------:R3:W5:Y:S01]  /*119a0*/  @P2 LDG.E R2, [R4.64] ;  /* 0x0000000604022981 */ /* 0x000762000c1e1900 */
[----:B------:R-:W-:-:S04]  /*119b0*/  ISETP.NE.AND P0, PT, R9, RZ, PT ;  /* 0x000000ff0900720c */ /* 0x000fc80003f05270 */
[----:B-1----:R-:W-:Y:S01]  /*119c0*/  SEL R3, R9, c[0x0][0x3d4], P0 ;  /* 0x0000f50009037a07 */ /* 0x002fe20000000000 */
[----:B------:R-:W-:Y:S05]  /*119d0*/  @P1 BRA `(.L_x_465) ;  /* 0x0000004000001947 */ /* 0x000fea0003800000 */
[----:B---3--:R-:W-:Y:S05]  /*119e0*/  @!P2 BRA `(.L_x_465) ;  /* 0x000000300000a947 */ /* 0x008fea0003800000 */
[----:B------:R1:W2:Y:S04]  /*119f0*/  LDG.E R0, [R4.64] ;  /* 0x0000000604007981 */ /* 0x0002a8000c1e1900 */
[----:B-1----:R-:W2:Y:S02]  /*11a00*/  LDG.E R4, [R4.64+0x4] ;  /* 0x0000040604047981 */ /* 0x002ea4000c1e1900 */
[----:B--2--5:R-:W-:Y:S02]  /*11a10*/  IADD3 R15, -R0, R4, RZ ;  /* 0x00000004000f7210 */ /* 0x024fe40007ffe1ff */
.L_x_465:
[----:B---3--:R-:W2:Y:S04]  /*11a20*/  LDL R4, [R1+0x80] ;  /* 0x0000800001047983 */ /* 0x008ea80000100800 */
[----:B------:R-:W2:Y:S04]  /*11a30*/  LDL R114, [R1+0x68] ;  /* 0x0000680001727983 */ /* 0x000ea80000100800 */
[----:B------:R-:W3:Y:S01]  /*11a40*/  LDL R23, [R1+0x84] ;  /* 0x0000840001177983 */ /* 0x000ee20000100800 */
[----:B------:R-:W-:Y:S01]  /*11a50*/  IMAD.MOV.U32 R0, RZ, RZ, 0x368 ;  /* 0x00000368ff007424 */ /* 0x000fe200078e00ff */
[----:B------:R-:W-:-:S02]  /*11a60*/  ISETP.GT.AND P2, PT, R3, 0x1, PT ;  /* 0x000000010300780c */ /* 0x000fc40003f44270 */
[----:B------:R-:W4:Y:S02]  /*11a70*/  LDL R13, [R1+0x78] ;  /* 0x00007800010d7983 */ /* 0x000f240000100800 */
[----:B------:R-:W-:-:S04]  /*11a80*/  SEL R0, R0, 0x328, P2 ;  /* 0x0000032800007807 */ /* 0x000fc80001000000 */
[----:B------:R1:W2:Y:S08]  /*11a90*/  LDC.64 R6, c[0x0][R0+0x170] ;  /* 0x00005c0000067b82 */ /* 0x0002b00000000a00 */
[----:B------:R1:W3:Y:S01]  /*11aa0*/  LDC.64 R16, c[0x0][R0+0x168] ;  /* 0x00005a0000107b82 */ /* 0x0002e20000000a00 */
[----:B------:R-:W-:-:S04]  /*11ab0*/  ISETP.NE.U32.AND P0, PT, RZ, c[0x0][0x500], PT ;  /* 0x00014000ff007a0c */ /* 0x000fc80003f05070 */
[----:B------:R-:W-:-:S03]  /*11ac0*/  ISETP.NE.AND.EX P0, PT, RZ, c[0x0][0x504], PT, P0 ;  /* 0x00014100ff007a0c */ /* 0x000fc60003f05300 */
[----:B------:R1:W2:Y:S01]  /*11ad0*/  LDC.64 R18, c[0x0][R0+0x178] ;  /* 0x00005e0000127b82 */ /* 0x0002a20000000a00 */
[----:B------:R-:W-:-:S07]  /*11ae0*/  SHF.R.S32.HI R3, RZ, 0x1f, R8 ;  /* 0x0000001fff037819 */ /* 0x000fce0000011408 */
[----:B------:R1:W2:Y:S02]  /*11af0*/  LDC.64 R20, c[0x0][R0+0x160] ;  /* 0x0000580000147b82 */ /* 0x0002a40000000a00 */
[----:B-1----:R-:W-:-:S05]  /*11b00*/  IMAD.MOV.U32 R0, RZ, RZ, c[0x0][0x4e8] ;  /* 0x00013a00ff007624 */ /* 0x002fca00078e00ff */
[----:B------:R-:W-:Y:S02]  /*11b10*/  ISETP.NE.AND P3, PT, R0, 0x1, PT ;  /* 0x000000010000780c */ /* 0x000fe40003f65270 */
[----:B------:R-:W-:Y:S01]  /*11b20*/  SEL R0, R8, RZ, !P0 ;  /* 0x000000ff08007207 */ /* 0x000fe20004000000 */
[----:B--2---:R-:W-:Y:S01]  /*11b30*/  IMAD.IADD R9, R4, 0x1, R114 ;  /* 0x0000000104097824 */ /* 0x004fe200078e0272 */
[----:B------:R-:W-:-:S03]  /*11b40*/  SEL R4, R3, RZ, !P0 ;  /* 0x000000ff03047207 */ /* 0x000fc60004000000 */
[----:B------:R-:W-:-:S04]  /*11b50*/  IMAD R3, R7, R0, RZ ;  /* 0x0000000007037224 */ /* 0x000fc800078e02ff */
[C---:B------:R-:W-:Y:S02]  /*11b60*/  IMAD R12, R6.reuse, R4, R3 ;  /* 0x00000004060c7224 */ /* 0x040fe400078e0203 */
[----:B------:R-:W-:-:S04]  /*11b70*/  IMAD.WIDE.U32 R4, R6, R0, RZ ;  /* 0x0000000006047225 */ /* 0x000fc800078e00ff */
[----:B---3--:R-:W-:Y:S02]  /*11b80*/  IMAD.WIDE.U32 R6, R16, R23, RZ ;  /* 0x0000001710067225 */ /* 0x008fe400078e00ff */
[----:B------:R-:W2:Y:S02]  /*11b90*/  LDL R16, [R1+0xac] ;  /* 0x0000ac0001107983 */ /* 0x000ea40000100800 */
[----:B------:R-:W-:-:S04]  /*11ba0*/  @P3 IMAD.HI.U32 R8, R9, c[0x0][0x4ec], RZ ;  /* 0x00013b0009083a27 */ /* 0x000fc800078e00ff */
[----:B------:R-:W-:Y:S01]  /*11bb0*/  IMAD.MOV.U32 R3, RZ, RZ, R9 ;  /* 0x000000ffff037224 */ /* 0x000fe200078e0009 */
[----:B------:R-:W-:Y:S01]  /*11bc0*/  @P3 SHF.R.U32.HI R3, RZ, c[0x0][0x4f0], R8 ;  /* 0x00013c00ff033a19 */ /* 0x000fe20000011608 */
[----:B------:R-:W-:Y:S01]  /*11bd0*/  IMAD R10, R17, R23, RZ ;  /* 0x00000017110a7224 */ /* 0x000fe200078e02ff */
[----:B----4-:R-:W-:Y:S01]  /*11be0*/  SEL R8, R13, RZ, P2 ;  /* 0x000000ff0d087207 */ /* 0x010fe20001000000 */
[----:B------:R-:W-:Y:S01]  /*11bf0*/  IMAD.IADD R13, R5, 0x1, R12 ;  /* 0x00000001050d7824 */ /* 0x000fe200078e020c */
[----:B-----5:R-:W-:Y:S01]  /*11c00*/  IADD3 R14, P1, P0, R4, R6, R2 ;  /* 0x00000006040e7210 */ /* 0x020fe2000783e002 */
        /* <DEDUP_REMOVED lines=18> */
[----:B------:R-:W-:Y:S01]  /*11d30*/  SHF.R.S32.HI R8, RZ, 0x1f, R26 ;  /* 0x0000001fff087819 */ /* 0x000fe2000001141a */
        /* <DEDUP_REMOVED lines=9> */
[----:B------:R2:W-:Y:S01]  /*11dd0*/  SHFL.IDX PT, R4, R3, 0x1, 0x1c1f ;  /* 0x003c1f0003047f89 */ /* 0x0005e200000e0000 */
[----:B------:R-:W-:-:S03]  /*11de0*/  IMAD R12, R15, c[0x0][0x4e8], RZ ;  /* 0x00013a000f0c7a24 */ /* 0x000fc600078e02ff */
[----:B------:R-:W3:Y:S01]  /*11df0*/  SHFL.IDX PT, R5, R5, 0x1, 0x1c1f ;  /* 0x003c1f0005057f89 */ /* 0x000ee200000e0000 */
[----:B------:R-:W-:Y:S01]  /*11e00*/  LOP3.LUT P0, RZ, R8, 0x3, RZ, 0xc0, !PT ;  /* 0x0000000308ff7812 */ /* 0x000fe2000780c0ff */
[----:B--2---:R-:W-:-:S05]  /*11e10*/  IMAD.IADD R3, R16, 0x1, R114 ;  /* 0x0000000110037824 */ /* 0x004fca00078e0272 */
        /* <DEDUP_REMOVED lines=9> */
[----:B------:R-:W2:Y:S01]  /*11eb0*/  LDL R13, [R1+0x18] ;  /* 0x00001800010d7983 */ /* 0x000ea20000100800 */
[----:B------:R-:W-:Y:S01]  /*11ec0*/  SHF.R.S32.HI R35, RZ, 0x1f, R26 ;  /* 0x0000001fff237819 */ /* 0x000fe2000001141a */
[----:B------:R-:W-:Y:S01]  /*11ed0*/  IMAD R10, R10, c[0x0][0x3a0], RZ ;  /* 0x0000e8000a0a7a24 */ /* 0x000fe200078e02ff */
[----:B-1----:R-:W-:Y:S01]  /*11ee0*/  SHF.R.S32.HI R7, RZ, 0x1f, R0 ;  /* 0x0000001fff077819 */ /* 0x002fe20000011400 */
[----:B------:R-:W-:Y:S01]  /*11ef0*/  IMAD.WIDE.U32 R4, R2, c[0x0][0x3a0], RZ ;  /* 0x0000e80002047a25 */ /* 0x000fe200078e00ff */
[----:B------:R-:W-:-:S03]  /*11f00*/  LEA.HI R35, R35, R26, RZ, 0x3 ;  /* 0x0000001a23237211 */ /* 0x000fc600078f18ff */
[----:B------:R-:W-:Y:S01]  /*11f10*/  IMAD R2, R2, c[0x0][0x3a4], R10 ;  /* 0x0000e90002027a24 */ /* 0x000fe200078e020a */
[----:B------:R-:W-:-:S04]  /*11f20*/  SHF.R.S32.HI R35, RZ, 0x3, R35 ;  /* 0x00000003ff237819 */ /* 0x000fc80000011423 */
[----:B------:R-:W-:Y:S02]  /*11f30*/  LEA R6, R25, R35, 0x5 ;  /* 0x0000002319067211 */ /* 0x000fe400078e28ff */
[----:B------:R-:W-:Y:S02]  /*11f40*/  IADD3 R3, R5, R2, RZ ;  /* 0x0000000205037210 */ /* 0x000fe40007ffe0ff */
[----:B------:R-:W-:Y:S02]  /*11f50*/  MOV R2, R4 ;  /* 0x0000000400027202 */ /* 0x000fe40000000f00 */
[----:B------:R-:W-:-:S03]  /*11f60*/  IADD3 R6, R114, R6, RZ ;  /* 0x0000000672067210 */ /* 0x000fc60007ffe0ff */
[----:B------:R-:W-:Y:S01]  /*11f70*/  IMAD.WIDE.U32 R4, R23, c[0x0][0x3e8], R2 ;  /* 0x0000fa0017047a25 */ /* 0x000fe200078e0002 */
[----:B------:R-:W-:-:S03]  /*11f80*/  MOV R2, R6 ;  /* 0x0000000600027202 */ /* 0x000fc60000000f00 */
[----:B------:R-:W-:Y:S02]  /*11f90*/  IMAD R3, R7, c[0x0][0x3f0], RZ ;  /* 0x0000fc0007037a24 */ /* 0x000fe400078e02ff */
[----:B------:R-:W-:-:S04]  /*11fa0*/  @P3 IMAD.HI.U32 R7, R6, c[0x0][0x4ec], RZ ;  /* 0x00013b0006073a27 */ /* 0x000fc800078e00ff */
[----:B------:R-:W-:Y:S01]  /*11fb0*/  IMAD R5, R23, c[0x0][0x3ec], R5 ;  /* 0x0000fb0017057a24 */ /* 0x000fe200078e0205 */
[----:B------:R-:W-:Y:S01]  /*11fc0*/  @P3 SHF.R.U32.HI R2, RZ, c[0x0][0x4f0], R7 ;  /* 0x00013c00ff023a19 */ /* 0x000fe20000011607 */
[C---:B------:R-:W-:Y:S02]  /*11fd0*/  IMAD R8, R0.reuse, c[0x0][0x3f4], R3 ;  /* 0x0000fd0000087a24 */ /* 0x040fe400078e0203 */
[----:B------:R-:W-:Y:S01]  /*11fe0*/  IMAD.WIDE.U32 R4, R0, c[0x0][0x3f0], R4 ;  /* 0x0000fc0000047a25 */ /* 0x000fe200078e0004 */
[----:B------:R-:W-:Y:S02]  /*11ff0*/  SHF.R.S32.HI R3, RZ, 0x1f, R2 ;  /* 0x0000001fff037819 */ /* 0x000fe40000011402 */
[----:B------:R-:W-:Y:S02]  /*12000*/  IADD3 R0, -R2, RZ, RZ ;  /* 0x000000ff02007210 */ /* 0x000fe40007ffe1ff */
[----:B------:R-:W-:Y:S01]  /*12010*/  IADD3 R5, R5, R8, RZ ;  /* 0x0000000805057210 */ /* 0x000fe20007ffe0ff */
[----:B------:R-:W-:-:S02]  /*12020*/  IMAD R3, R3, c[0x0][0x3e0], RZ ;  /* 0x0000f80003037a24 */ /* 0x000fc400078e02ff */
        /* <DEDUP_REMOVED lines=11> */
[----:B--2---:R-:W1:Y:S04]  /*120e0*/  LDS.128 R28, [R13+0x80] ;  /* 0x000080000d1c7984 */ /* 0x004e680000000c00 */
[----:B------:R-:W2:Y:S04]  /*120f0*/  LDS.128 R48, [R13+0x1080] ;  /* 0x001080000d307984 */ /* 0x000ea80000000c00 */
[----:B------:R-:W3:Y:S04]  /*12100*/  LDS.128 R64, [R13+0x2080] ;  /* 0x002080000d407984 */ /* 0x000ee80000000c00 */
[----:B------:R-:W4:Y:S04]  /*12110*/  LDS.128 R76, [R13+0x3080] ;  /* 0x003080000d4c7984 */ /* 0x000f280000000c00 */
[----:B------:R-:W1:Y:S04]  /*12120*/  LDS.128 R24, [R13+0x4080] ;  /* 0x004080000d187984 */ /* 0x000e680000000c00 */
        /* <DEDUP_REMOVED lines=10> */
[----:B------:R5:W1:Y:S02]  /*121d0*/  LDS.128 R80, [R13+0xf080] ;  /* 0x00f080000d507984 */ /* 0x000a640000000c00 */
[----:B-----5:R-:W-:Y:S01]  /*121e0*/  IADD3 R13, R35, R114, RZ ;  /* 0x00000072230d7210 */ /* 0x020fe20007ffe0ff */
[----:B------:R-:W-:Y:S05]  /*121f0*/  BRA.DIV ~URZ, `(.L_x_467) ;  /* 0x000041c27f007947 */ /* 0x000fea000b800000 */
[----:B--234-:R2:W3:Y:S02]  /*12200*/  SHFL.IDX PT, R10, R14, RZ, 0x181f ;  /* 0x00181fff0e0a7589 */ /* 0x01c4e400000e0000 */
.L_x_528:
[----:B------:R-:W-:Y:S05]  /*12210*/  BRA.DIV ~URZ, `(.L_x_468) ;  /* 0x000042127f007947 */ /* 0x000fea000b800000 */
[----:B------:R4:W2:Y:S02]  /*12220*/  SHFL.IDX PT, R0, R15, RZ, 0x181f ;  /* 0x00181fff0f007589 */ /* 0x0008a400000e0000 */
.L_x_529:
[----:B------:R-:W-:Y:S01]  /*12230*/  ISETP.GE.AND P0, PT, R13, R12, PT ;  /* 0x0000000c0d00720c */ /* 0x000fe20003f06270 */
[----:B------:R-:W-:Y:S01]  /*12240*/  BSSY B0, `(.L_x_469) ;  /* 0x0000016000007945 */ /* 0x000fe20003800000 */
[----:B------:R-:W-:-:S02]  /*12250*/  SHF.R.S32.HI R85, RZ, 0x1f, R11 ;  /* 0x0000001fff557819 */ /* 0x000fc4000001140b */
[----:B------:R-:W-:Y:S02]  /*12260*/  SHF.R.S32.HI R86, RZ, 0x1f, R32 ;  /* 0x0000001fff567819 */ /* 0x000fe40000011420 */
[----:B------:R-:W-:Y:S02]  /*12270*/  SHF.R.S32.HI R84, RZ, 0x1f, R33 ;  /* 0x0000001fff547819 */ /* 0x000fe40000011421 */
[----:B------:R-:W-:-:S05]  /*12280*/  SHF.R.S32.HI R35, RZ, 0x1f, R34 ;  /* 0x0000001fff237819 */ /* 0x000fca0000011422 */
[----:B------:R-:W-:Y:S05]  /*12290*/  @P0 BRA `(.L_x_470) ;  /* 0x0000010000000947 */ /* 0x000fea0003800000 */
[----:B------:R-:W-:Y:S02]  /*122a0*/  ISETP.GE.AND P3, PT, R11, c[0x0][0x3c8], PT ;  /* 0x0000f2000b007a0c */ /* 0x000fe40003f66270 */
[----:B------:R-:W-:Y:S02]  /*122b0*/  ISETP.GE.AND P2, PT, R34, c[0x0][0x3c8], PT ;  /* 0x0000f20022007a0c */ /* 0x000fe40003f46270 */
[----:B------:R-:W-:Y:S02]  /*122c0*/  ISETP.GE.AND P1, PT, R33, c[0x0][0x3c8], PT ;  /* 0x0000f20021007a0c */ /* 0x000fe40003f26270 */
[----:B------:R-:W-:-:S07]  /*122d0*/  ISETP.GE.AND P0, PT, R32, c[0x0][0x3c8], PT ;  /* 0x0000f20020007a0c */ /* 0x000fce0003f06270 */
[-C--:B--2---:R-:W-:Y:S02]  /*122e0*/  @!P3 LEA R8, P4, R11, R0.reuse, 0x1 ;  /* 0x000000000b08b211 */ /* 0x084fe400078808ff */
[-C--:B------:R-:W-:Y:S02]  /*122f0*/  @!P2 LEA R6, P6, R34, R0.reuse, 0x1 ;  /* 0x000000002206a211 */ /* 0x080fe400078c08ff */
[----:B------:R-:W-:Y:S02]  /*12300*/  @!P1 LEA R4, P5, R33, R0, 0x1 ;  /* 0x0000000021049211 */ /* 0x000fe400078a08ff */
[----:B---3--:R-:W-:Y:S02]  /*12310*/  @!P3 LEA.HI.X R9, R11, R10, R85, 0x1, P4 ;  /* 0x0000000a0b09b211 */ /* 0x008fe400020f0c55 */
[----:B------:R-:W-:Y:S02]  /*12320*/  @!P0 LEA R2, P4, R32, R0, 0x1 ;  /* 0x0000000020028211 */ /* 0x000fe400078808ff */
[-C--:B------:R-:W-:Y:S01]  /*12330*/  @!P2 LEA.HI.X R7, R34, R10.reuse, R35, 0x1, P6 ;  /* 0x0000000a2207a211 */ /* 0x080fe200030f0c23 */
[----:B-1----:R1:W-:Y:S01]  /*12340*/  @!P3 ST.E.128 [R8.64], R28 ;  /* 0x0000001c0800b985 */ /* 0x0023e2000c101d06 */
[----:B------:R-:W-:-:S02]  /*12350*/  @!P1 LEA.HI.X R5, R33, R10, R84, 0x1, P5 ;  /* 0x0000000a21059211 */ /* 0x000fc400028f0c54 */
[----:B------:R-:W-:Y:S01]  /*12360*/  @!P0 LEA.HI.X R3, R32, R10, R86, 0x1, P4 ;  /* 0x0000000a20038211 */ /* 0x000fe200020f0c56 */
[----:B------:R1:W-:Y:S04]  /*12370*/  @!P2 ST.E.128 [R6.64], R24 ;  /* 0x000000180600a985 */ /* 0x0003e8000c101d06 */
[----:B------:R1:W-:Y:S04]  /*12380*/  @!P1 ST.E.128 [R4.64], R20 ;  /* 0x0000001404009985 */ /* 0x0003e8000c101d06 */
[----:B------:R1:W-:Y:S02]  /*12390*/  @!P0 ST.E.128 [R2.64], R16 ;  /* 0x0000001002008985 */ /* 0x0003e4000c101d06 */
.L_x_470:
[----:B------:R-:W-:Y:S05]  /*123a0*/  BSYNC B0 ;  /* 0x0000000000007941 */ /* 0x000fea0003800000 */
.L_x_469:
[----:B------:R-:W-:Y:S05]  /*123b0*/  BRA.DIV ~URZ, `(.L_x_471) ;  /* 0x000040d27f007947 */ /* 0x000fea000b800000 */
[----:B---3--:R3:W4:Y:S04]  /*123c0*/  SHFL.IDX PT, R10, R14, 0x1, 0x181f ;  /* 0x00381f000e0a7f89 */ /* 0x00872800000e0000 */
[----:B--2---:R3:W2:Y:S02]  /*123d0*/  SHFL.IDX PT, R0, R15, 0x1, 0x181f ;  /* 0x00381f000f007f89 */ /* 0x0046a400000e0000 */
.L_x_530:
[----:B-1----:R-:W-:Y:S01]  /*123e0*/  IADD3 R2, R13, 0x20, RZ ;  /* 0x000000200d027810 */ /* 0x002fe20007ffe0ff */
        /* <DEDUP_REMOVED lines=10> */
[----:B----4-:R-:W-:Y:S02]  /*12490*/  @!P3 LEA.HI.X R9, R11, R10, R85, 0x1, P4 ;  /* 0x0000000a0b09b211 */ /* 0x010fe400020f0c55 */
[----:B------:R-:W-:Y:S02]  /*124a0*/  @!P0 LEA R2, P4, R32, R0, 0x1 ;  /* 0x0000000020028211 */ /* 0x000fe400078808ff */
[-C--:B------:R-:W-:Y:S01]  /*124b0*/  @!P2 LEA.HI.X R7, R34, R10.reuse, R35, 0x1, P6 ;  /* 0x0000000a2207a211 */ /* 0x080fe200030f0c23 */
[----:B------:R1:W-:Y:S01]  /*124c0*/  @!P3 ST.E.128 [R8.64], R48 ;  /* 0x000000300800b985 */ /* 0x0003e2000c101d06 */
[----:B------:R-:W-:-:S02]  /*124d0*/  @!P1 LEA.HI.X R5, R33, R10, R84, 0x1, P5 ;  /* 0x0000000a21059211 */ /* 0x000fc400028f0c54 */
[----:B------:R-:W-:Y:S01]  /*124e0*/  @!P0 LEA.HI.X R3, R32, R10, R86, 0x1, P4 ;  /* 0x0000000a20038211 */ /* 0x000fe200020f0c56 */
[----:B------:R1:W-:Y:S04]  /*124f0*/  @!P2 ST.E.128 [R6.64], R44 ;  /* 0x0000002c0600a985 */ /* 0x0003e8000c101d06 */
[----:B------:R1:W-:Y:S04]  /*12500*/  @!P1 ST.E.128 [R4.64], R40 ;  /* 0x0000002804009985 */ /* 0x0003e8000c101d06 */
[----:B------:R1:W-:Y:S02]  /*12510*/  @!P0 ST.E.128 [R2.64], R36 ;  /* 0x0000002402008985 */ /* 0x0003e4000c101d06 */
.L_x_473:
[----:B------:R-:W-:Y:S05]  /*12520*/  BSYNC B0 ;  /* 0x0000000000007941 */ /* 0x000fea0003800000 */
.L_x_472:
[----:B------:R-:W-:Y:S05]  /*12530*/  BRA.DIV ~URZ, `(.L_x_474) ;  /* 0x000040127f007947 */ /* 0x000fea000b800000 */
[----:B----4-:R4:W1:Y:S02]  /*12540*/  SHFL.IDX PT, R10, R14, 0x2, 0x181f ;  /* 0x00581f000e0a7f89 */ /* 0x01086400000e0000 */
.L_x_531:
[----:B------:R-:W-:Y:S05]  /*12550*/  BRA.DIV ~URZ, `(.L_x_475) ;  /* 0x000040627f007947 */ /* 0x000fea000b800000 */
[----:B--2---:R2:W3:Y:S02]  /*12560*/  SHFL.IDX PT, R0, R15, 0x2, 0x181f ;  /* 0x00581f000f007f89 */ /* 0x0044e400000e0000 */
.L_x_532:
        /* <DEDUP_REMOVED lines=8> */
[-C--:B---3--:R-:W-:Y:S02]  /*125f0*/  @!P3 LEA R8, P4, R11, R0.reuse, 0x1 ;  /* 0x000000000b08b211 */ /* 0x088fe400078808ff */
[-C--:B------:R-:W-:Y:S02]  /*12600*/  @!P2 LEA R6, P6, R34, R0.reuse, 0x1 ;  /* 0x000000002206a211 */ /* 0x080fe400078c08ff */
[----:B------:R-:W-:Y:S02]  /*12610*/  @!P1 LEA R4, P5, R33, R0, 0x1 ;  /* 0x0000000021049211 */ /* 0x000fe400078a08ff */
[----:B------:R-:W-:Y:S02]  /*12620*/  @!P3 LEA.HI.X R9, R11, R10, R85, 0x1, P4 ;  /* 0x0000000a0b09b211 */ /* 0x000fe400020f0c55 */
        /* <DEDUP_REMOVED lines=8> */
.L_x_477:
[----:B------:R-:W-:Y:S05]  /*126b0*/  BSYNC B0 ;  /* 0x0000000000007941 */ /* 0x000fea0003800000 */
.L_x_476:
[----:B------:R-:W-:Y:S05]  /*126c0*/  BRA.DIV ~URZ, `(.L_x_478) ;  /* 0x00003f527f007947 */ /* 0x000fea000b800000 */
[----:B-1----:R1:W2:Y:S04]  /*126d0*/  SHFL.IDX PT, R8, R14, 0x3, 0x181f ;  /* 0x00781f000e087f89 */ /* 0x0022a800000e0000 */
[----:B---3--:R1:W3:Y:S02]  /*126e0*/  SHFL.IDX PT, R0, R15, 0x3, 0x181f ;  /* 0x00781f000f007f89 */ /* 0x0082e400000e0000 */
.L_x_533:
[----:B------:R-:W-:-:S04]  /*126f0*/  IADD3 R2, R13, 0x60, RZ ;  /* 0x000000600d027810 */ /* 0x000fc80007ffe0ff */
[----:B------:R-:W-:-:S13]  /*12700*/  ISETP.GE.AND P0, PT, R2, R12, PT ;  /* 0x0000000c0200720c */ /* 0x000fda0003f06270 */
[----:B------:R-:W-:Y:S05]  /*12710*/  @P0 BRA `(.L_x_479) ;  /* 0x0000265000000947 */ /* 0x000fea0003800000 */
[----:B------:R-:W-:Y:S02]  /*12720*/  ISETP.GE.AND P2, PT, R11, c[0x0][0x3c8], PT ;  /* 0x0000f2000b007a0c */ /* 0x000fe40003f46270 */
[----:B------:R-:W-:Y:S02]  /*12730*/  ISETP.GE.AND P1, PT, R34, c[0x0][0x3c8], PT ;  /* 0x0000f20022007a0c */ /* 0x000fe40003f26270 */
[----:B------:R-:W-:-:S09]  /*12740*/  ISETP.GE.AND P0, PT, R33, c[0x0][0x3c8], PT ;  /* 0x0000f20021007a0c */ /* 0x000fd20003f06270 */
[-C--:B---3--:R-:W-:Y:S02]  /*12750*/  @!P2 LEA R6, P5, R11, R0.reuse, 0x1 ;  /* 0x000000000b06a211 */ /* 0x088fe400078a08ff */
[CC--:B------:R-:W-:Y:S02]  /*12760*/  @!P1 LEA R4, P4, R34.reuse, R0.reuse, 0x1 ;  /* 0x0000000022049211 */ /* 0x0c0fe400078808ff */
[----:B------:R-:W-:Y:S02]  /*12770*/  @!P0 LEA R2, P3, R33, R0, 0x1 ;  /* 0x0000000021028211 */ /* 0x000fe400078608ff */
[-C--:B--2---:R-:W-:Y:S02]  /*12780*/  @!P2 LEA.HI.X R7, R11, R8.reuse, R85, 0x1, P5 ;  /* 0x000000080b07a211 */ /* 0x084fe400028f0c55 */
[-C--:B------:R-:W-:Y:S02]  /*12790*/  @!P1 LEA.HI.X R5, R34, R8.reuse, R35, 0x1, P4 ;  /* 0x0000000822059211 */ /* 0x080fe400020f0c23 */
[----:B------:R-:W-:Y:S01]  /*127a0*/  @!P0 LEA.HI.X R3, R33, R8, R84, 0x1, P3 ;  /* 0x0000000821038211 */ /* 0x000fe200018f0c54 */
[----:B------:R2:W-:Y:S04]  /*127b0*/  @!P2 ST.E.128 [R6.64], R76 ;  /* 0x0000004c0600a985 */ /* 0x0005e8000c101d06 */
[----:B------:R2:W-:Y:S04]  /*127c0*/  @!P1 ST.E.128 [R4.64], R72 ;  /* 0x0000004804009985 */ /* 0x0005e8000c101d06 */
[----:B------:R2:W-:Y:S01]  /*127d0*/  @!P0 ST.E.128 [R2.64], R68 ;  /* 0x0000004402008985 */ /* 0x0005e2000c101d06 */
[----:B------:R-:W-:-:S13]  /*127e0*/  ISETP.GE.AND P0, PT, R32, c[0x0][0x3c8], PT ;  /* 0x0000f20020007a0c */ /* 0x000fda0003f06270 */
[----:B------:R-:W-:Y:S05]  /*127f0*/  @P0 BRA `(.L_x_479) ;  /* 0x0000257000000947 */ /* 0x000fea0003800000 */
[----:B--2---:R-:W-:-:S04]  /*12800*/  LEA R2, P0, R32, R0, 0x1 ;  /* 0x0000000020027211 */ /* 0x004fc800078008ff */
[----:B------:R-:W-:-:S05]  /*12810*/  LEA.HI.X R3, R32, R8, R86, 0x1, P0 ;  /* 0x0000000820037211 */ /* 0x000fca00000f0c56 */
[----:B------:R2:W-:Y:S01]  /*12820*/  ST.E.128 [R2.64], R80 ;  /* 0x0000005002007985 */ /* 0x0005e2000c101d06 */
[----:B------:R-:W-:Y:S05]  /*12830*/  BRA `(.L_x_479) ;  /* 0x0000253000007947 */ /* 0x000fea0003800000 */
.L_x_466:
[----:B-1----:R-:W2:Y:S04]  /*12840*/  LDL.LU R7, [R1+0x84] ;  /* 0x0000840001077983 */ /* 0x002ea80000300800 */
[----:B------:R-:W3:Y:S01]  /*12850*/  LDL.LU R6, [R1+0x78] ;  /* 0x0000780001067983 */ /* 0x000ee20000300800 */
[----:B------:R-:W-:Y:S02]  /*12860*/  IMAD R10, R10, c[0x0][0x408], RZ ;  /* 0x000102000a0a7a24 */ /* 0x000fe400078e02ff */
[----:B------:R-:W-:-:S04]  /*12870*/  IMAD.WIDE.U32 R4, R2, c[0x0][0x408], RZ ;  /* 0x0001020002047a25 */ /* 0x000fc800078e00ff */
[----:B------:R-:W-:-:S05]  /*12880*/  IMAD R2, R2, c[0x0][0x40c], R10 ;  /* 0x0001030002027a24 */ /* 0x000fca00078e020a */
[----:B------:R-:W-:Y:S02]  /*12890*/  IADD3 R3, R5, R2, RZ ;  /* 0x0000000205037210 */ /* 0x000fe40007ffe0ff */
[----:B------:R-:W-:Y:S02]  /*128a0*/  MOV R2, R4 ;  /* 0x0000000400027202 */ /* 0x000fe40000000f00 */
[----:B------:R-:W-:-:S05]  /*128b0*/  SHF.R.S32.HI R5, RZ, 0x1f, R0 ;  /* 0x0000001fff057819 */ /* 0x000fca0000011400 */
[----:B------:R-:W-:Y:S02]  /*128c0*/  IMAD R4, R5, c[0x0][0x440], RZ ;  /* 0x0001100005047a24 */ /* 0x000fe400078e02ff */
[----:B------:R-:W-:-:S04]  /*128d0*/  @P3 IMAD.HI.U32 R5, R9, c[0x0][0x4ec], RZ ;  /* 0x00013b0009053a27 */ /* 0x000fc800078e00ff */
[----:B------:R-:W-:Y:S02]  /*128e0*/  IMAD R4, R0, c[0x0][0x444], R4 ;  /* 0x0001110000047a24 */ /* 0x000fe400078e0204 */
[----:B--2---:R-:W-:-:S04]  /*128f0*/  IMAD.WIDE.U32 R2, R7, c[0x0][0x438], R2 ;  /* 0x00010e0007027a25 */ /* 0x004fc800078e0002 */
[----:B------:R-:W-:-:S04]  /*12900*/  IMAD R3, R7, c[0x0][0x43c], R3 ;  /* 0x00010f0007037a24 */ /* 0x000fc800078e0203 */
[----:B------:R-:W-:Y:S01]  /*12910*/  IMAD.WIDE.U32 R2, R0, c[0x0][0x440], R2 ;  /* 0x0001100000027a25 */ /* 0x000fe200078e0002 */
[----:B------:R-:W-:Y:S02]  /*12920*/  MOV R0, R9 ;  /* 0x0000000900007202 */ /* 0x000fe40000000f00 */
[----:B------:R-:W-:Y:S02]  /*12930*/  @P3 SHF.R.U32.HI R0, RZ, c[0x0][0x4f0], R5 ;  /* 0x00013c00ff003a19 */ /* 0x000fe40000011605 */
        /* <DEDUP_REMOVED lines=19> */
.L_x_534:
[----:B------:R-:W-:Y:S05]  /*12a70*/  BRA.DIV ~URZ, `(.L_x_481) ;  /* 0x00003cd27f007947 */ /* 0x000fea000b800000 */
[----:B------:R3:W4:Y:S02]  /*12a80*/  SHFL.IDX PT, R0, R14, RZ, 0x1c1f ;  /* 0x001c1fff0e007589 */ /* 0x00072400000e0000 */
.L_x_535:
        /* <DEDUP_REMOVED lines=69> */
[----:B------:R-:W-:-:S05]  /*12ee0*/  ISETP.GE.AND P6, PT, R41, c[0x0][0x3c8], PT ;  /* 0x0000f20029007a0c */ /* 0x000fca0003fc6270 */
[----:B----4-:R-:W-:Y:S02]  /*12ef0*/  @!P1 IMAD.MOV.U32 R6, RZ, RZ, R0 ;  /* 0x000000ffff069224 */ /* 0x010fe400078e0000 */
[----:B--2---:R-:W-:Y:S01]  /*12f00*/  @!P1 IMAD.MOV.U32 R7, RZ, RZ, R4 ;  /* 0x000000ffff079224 */ /* 0x004fe200078e0004 */
[----:B------:R-:W-:-:S03]  /*12f10*/  @!P0 LEA R2, P2, R13, R0, 0x2 ;  /* 0x000000000d028211 */ /* 0x000fc600078410ff */
[----:B------:R-:W-:Y:S01]  /*12f20*/  @!P1 IMAD.WIDE R6, R5, 0x4, R6 ;  /* 0x0000000405069825 */ /* 0x000fe200078e0206 */
[----:B------:R-:W-:Y:S02]  /*12f30*/  @!P0 LEA.HI.X R3, R13, R4, R15, 0x2, P2 ;  /* 0x000000040d038211 */ /* 0x000fe400010f140f */
[----:B------:R-:W-:Y:S02]  /*12f40*/  ISETP.GE.AND P2, PT, R18, c[0x0][0x3c8], PT ;  /* 0x0000f20012007a0c */ /* 0x000fe40003f46270 */
[----:B------:R2:W-:Y:S01]  /*12f50*/  @!P1 ST.E.64 [R6.64], R184 ;  /* 0x000000b806009985 */ /* 0x0005e2000c101b06 */
[----:B------:R-:W-:-:S03]  /*12f60*/  ISETP.GE.AND P1, PT, R19, c[0x0][0x3c8], PT ;  /* 0x0000f20013007a0c */ /* 0x000fc60003f26270 */
[----:B------:R4:W-:Y:S01]  /*12f70*/  @!P0 ST.E.64 [R2.64], R152 ;  /* 0x0000009802008985 */ /* 0x0009e2000c101b06 */
[CC--:B--2---:R-:W-:Y:S02]  /*12f80*/  @!P3 LEA R6, P5, R17.reuse, R0.reuse, 0x2 ;  /* 0x000000001106b211 */ /* 0x0c4fe400078a10ff */
[C---:B----4-:R-:W-:Y:S02]  /*12f90*/  @!P4 LEA R2, P0, R16.reuse, R0, 0x2 ;  /* 0x000000001002c211 */ /* 0x050fe400078010ff */
[-C--:B------:R-:W-:Y:S02]  /*12fa0*/  @!P3 LEA.HI.X R7, R17, R4.reuse, R47, 0x2, P5 ;  /* 0x000000041107b211 */ /* 0x080fe400028f142f */
[----:B------:R-:W-:-:S03]  /*12fb0*/  @!P4 LEA.HI.X R3, R16, R4, R46, 0x2, P0 ;  /* 0x000000041003c211 */ /* 0x000fc600000f142e */
[----:B------:R2:W-:Y:S01]  /*12fc0*/  @!P3 ST.E.64 [R6.64], R148 ;  /* 0x000000940600b985 */ /* 0x0005e2000c101b06 */
[----:B------:R-:W-:-:S03]  /*12fd0*/  ISETP.GE.AND P3, PT, R20, c[0x0][0x3c8], PT ;  /* 0x0000f20014007a0c */ /* 0x000fc60003f66270 */
[----:B------:R4:W-:Y:S01]  /*12fe0*/  @!P4 ST.E.64 [R2.64], R144 ;  /* 0x000000900200c985 */ /* 0x0009e2000c101b06 */
[----:B------:R-:W-:Y:S02]  /*12ff0*/  ISETP.GE.AND P4, PT, R21, c[0x0][0x3c8], PT ;  /* 0x0000f20015007a0c */ /* 0x000fe40003f86270 */
        /* <DEDUP_REMOVED lines=75> */
[----:B------:R-:W-:Y:S02]  /*134b0*/  @!P4 LEA.HI.X R3, R37, R4, R67, 0x2, P0 ;  /* 0x000000042503c211 */ /* 0x000fe400000f1443 */
[----:B------:R-:W-:Y:S01]  /*134c0*/  @!P2 LEA R8, P0, R38, R0, 0x2 ;  /* 0x000000002608a211 */ /* 0x000fe200078010ff */
[----:B------:R2:W-:Y:S01]  /*134d0*/  @!P3 ST.E.64 [R6.64], R92 ;  /* 0x0000005c0600b985 */ /* 0x0005e2000c101b06 */
[----:B------:R-:W-:-:S02]  /*134e0*/  ISETP.GE.AND P5, PT, R40, c[0x0][0x3c8], PT ;  /* 0x0000f20028007a0c */ /* 0x000fc40003fa6270 */
[----:B------:R-:W-:Y:S01]  /*134f0*/  @!P2 LEA.HI.X R9, R38, R4, R68, 0x2, P0 ;  /* 0x000000042609a211 */ /* 0x000fe200000f1444 */
[----:B------:R4:W-:Y:S01]  /*13500*/  @!P4 ST.E.64 [R2.64], R96 ;  /* 0x000000600200c985 */ /* 0x0009e2000c101b06 */
[----:B------:R-:W-:-:S03]  /*13510*/  ISETP.GE.AND P4, PT, R42, c[0x0][0x3c8], PT ;  /* 0x0000f2002a007a0c */ /* 0x000fc60003f86270 */
[----:B------:R-:W-:Y:S01]  /*13520*/  @!P2 ST.E.64 [R8.64], R186 ;  /* 0x000000ba0800a985 */ /* 0x000fe2000c101b06 */
[----:B------:R-:W-:Y:S02]  /*13530*/  ISETP.GE.AND P2, PT, R43, c[0x0][0x3c8], PT ;  /* 0x0000f2002b007a0c */ /* 0x000fe40003f46270 */
[-C--:B--2---:R-:W-:Y:S02]  /*13540*/  @!P6 LEA R6, P0, R41, R0.reuse, 0x2 ;  /* 0x000000002906e211 */ /* 0x084fe400078010ff */
[----:B----4-:R-:W-:Y:S02]  /*13550*/  @!P1 LEA R2, P3, R39, R0, 0x2 ;  /* 0x0000000027029211 */ /* 0x010fe400078610ff */
[-C--:B------:R-:W-:Y:S02]  /*13560*/  @!P6 LEA.HI.X R7, R41, R4.reuse, R71, 0x2, P0 ;  /* 0x000000042907e211 */ /* 0x080fe400000f1447 */
[----:B------:R-:W-:Y:S02]  /*13570*/  @!P1 LEA.HI.X R3, R39, R4, R69, 0x2, P3 ;  /* 0x0000000427039211 */ /* 0x000fe400018f1445 */
[----:B------:R-:W-:-:S03]  /*13580*/  ISETP.GE.AND P0, PT, R45, c[0x0][0x3c8], PT ;  /* 0x0000f2002d007a0c */ /* 0x000fc60003f06270 */
        /* <DEDUP_REMOVED lines=18> */
.L_x_483:
[----:B------:R-:W-:Y:S05]  /*136b0*/  BSYNC B0 ;  /* 0x0000000000007941 */ /* 0x000fea0003800000 */
.L_x_482:
[----:B------:R-:W-:Y:S05]  /*136c0*/  BRA.DIV ~URZ, `(.L_x_484) ;  /* 0x000030e27f007947 */ /* 0x000fea000b800000 */
[----:B--2---:R2:W1:Y:S04]  /*136d0*/  SHFL.IDX PT, R4, R12, 0x1, 0x1c1f ;  /* 0x003c1f000c047f89 */ /* 0x00446800000e0000 */
[----:B----4-:R2:W4:Y:S02]  /*136e0*/  SHFL.IDX PT, R0, R14, 0x1, 0x1c1f ;  /* 0x003c1f000e007f89 */ /* 0x01052400000e0000 */
.L_x_536:
        /* <DEDUP_REMOVED lines=136> */
.L_x_464:
[----:B------:R-:W3:Y:S04]  /*13f70*/  LDL.LU R0, [R1+0x74] ;  /* 0x0000740001007983 */ /* 0x000ee80000300800 */
[----:B------:R-:W4:Y:S01]  /*13f80*/  LDL R7, [R1+0x7c] ;  /* 0x00007c0001077983 */ /* 0x000f220000100800 */
[----:B------:R-:W-:Y:S01]  /*13f90*/  ISETP.NE.U32.AND P0, PT, RZ, c[0x0][0x508], PT ;  /* 0x00014200ff007a0c */ /* 0x000fe20003f05070 */
[----:B------:R-:W-:Y:S01]  /*13fa0*/  IMAD.MOV.U32 R4, RZ, RZ, 0x4 ;  /* 0x00000004ff047424 */ /* 0x000fe200078e00ff */
[----:B------:R-:W-:Y:S01]  /*13fb0*/  ISETP.NE.U32.AND P2, PT, RZ, c[0x0][0x500], PT ;  /* 0x00014000ff007a0c */ /* 0x000fe20003f45070 */
[----:B------:R-:W-:Y:S01]  /*13fc0*/  IMAD.MOV.U32 R20, RZ, RZ, c[0x0][0x388] ;  /* 0x0000e200ff147624 */ /* 0x000fe200078e00ff */
[----:B------:R-:W-:Y:S01]  /*13fd0*/  ISETP.NE.AND.EX P0, PT, RZ, c[0x0][0x50c], PT, P0 ;  /* 0x00014300ff007a0c */ /* 0x000fe20003f05300 */
[----:B--2---:R-:W-:Y:S01]  /*13fe0*/  IMAD.MOV.U32 R6, RZ, RZ, RZ ;  /* 0x000000ffff067224 */ /* 0x004fe200078e00ff */
[----:B------:R-:W-:Y:S01]  /*13ff0*/  ISETP.NE.AND.EX P2, PT, RZ, c[0x0][0x504], PT, P2 ;  /* 0x00014100ff007a0c */ /* 0x000fe20003f45320 */
[----:B----4-:R-:W-:-:S10]  /*14000*/  IMAD.WIDE R2, R7, R4, c[0x0][0x500] ;  /* 0x0001400007027625 */ /* 0x010fd400078e0204 */
[----:B------:R-:W-:Y:S02]  /*14010*/  @P0 IMAD.WIDE R4, R7, R4, c[0x0][0x508] ;  /* 0x0001420007040625 */ /* 0x000fe400078e0204 */
[----:B------:R2:W5:Y:S04]  /*14020*/  @P2 LDG.E R6, [R2.64] ;  /* 0x0000000602062981 */ /* 0x000568000c1e1900 */
[----:B------:R2:W5:Y:S01]  /*14030*/  @P0 LDG.E R20, [R4.64] ;  /* 0x0000000604140981 */ /* 0x000562000c1e1900 */
[----:B---3--:R-:W-:-:S04]  /*14040*/  ISETP.NE.AND P1, PT, R0, RZ, PT ;  /* 0x000000ff0000720c */ /* 0x008fc80003f25270 */
[----:B------:R-:W-:Y:S01]  /*14050*/  SEL R19, R0, c[0x0][0x3d4], P1 ;  /* 0x0000f50000137a07 */ /* 0x000fe20000800000 */
[----:B------:R-:W-:Y:S05]  /*14060*/  @P0 BRA `(.L_x_485) ;  /* 0x0000004000000947 */ /* 0x000fea0003800000 */
[----:B------:R-:W-:Y:S05]  /*14070*/  @!P2 BRA `(.L_x_485) ;  /* 0x000000300000a947 */ /* 0x000fea0003800000 */
[----:B------:R3:W4:Y:S04]  /*14080*/  LDG.E R0, [R2.64] ;  /* 0x0000000602007981 */ /* 0x000728000c1e1900 */
[----:B--23--:R-:W4:Y:S02]  /*14090*/  LDG.E R2, [R2.64+0x4] ;  /* 0x0000040602027981 */ /* 0x00cf24000c1e1900 */
[----:B----45:R-:W-:Y:S02]  /*140a0*/  IADD3 R20, -R0, R2, RZ ;  /* 0x0000000200147210 */ /* 0x030fe40007ffe1ff */
.L_x_485:
[----:B--2---:R-:W2:Y:S01]  /*140b0*/  S2R R3, SR_TID.X ;  /* 0x0000000000037919 */ /* 0x004ea20000002100 */
[----:B------:R-:W-:Y:S01]  /*140c0*/  SHF.R.S32.HI R0, RZ, 0x1f, R7 ;  /* 0x0000001fff007819 */ /* 0x000fe20000011407 */
[----:B------:R-:W-:Y:S01]  /*140d0*/  BSSY B0, `(.L_x_486) ;  /* 0x0000038000007945 */ /* 0x000fe20003800000 */
[----:B-----5:R-:W-:-:S02]  /*140e0*/  SHF.R.S32.HI R18, RZ, 0x1f, R6 ;  /* 0x0000001fff127819 */ /* 0x020fc40000011406 */
[----:B------:R-:W-:Y:S02]  /*140f0*/  SEL R16, R7, RZ, !P2 ;  /* 0x000000ff07107207 */ /* 0x000fe40005000000 */
[----:B------:R-:W-:Y:S02]  /*14100*/  SEL R21, R0, RZ, !P2 ;  /* 0x000000ff00157207 */ /* 0x000fe40005000000 */
[----:B--2---:R-:W-:-:S13]  /*14110*/  ISETP.GT.AND P0, PT, R3, 0x7f, PT ;  /* 0x0000007f0300780c */ /* 0x004fda0003f04270 */
[----:B------:R-:W-:Y:S05]  /*14120*/  @P0 BRA `(.L_x_487) ;  /* 0x0000032000000947 */ /* 0x000fea0003800000 */
[----:B------:R-:W2:Y:S01]  /*14130*/  LDL R2, [R1+0x68] ;  /* 0x0000680001027983 */ /* 0x000ea20000100800 */
[----:B------:R-:W-:Y:S01]  /*14140*/  IMAD R0, R20, c[0x0][0x4e8], RZ ;  /* 0x00013a0014007a24 */ /* 0x000fe200078e02ff */
[----:B--2---:R-:W-:-:S04]  /*14150*/  IADD3 R10, R2, R3, RZ ;  /* 0x00000003020a7210 */ /* 0x004fc80007ffe0ff */
[----:B------:R-:W-:-:S13]  /*14160*/  ISETP.GE.AND P0, PT, R10, R0, PT ;  /* 0x000000000a00720c */ /* 0x000fda0003f06270 */
[----:B------:R-:W-:Y:S05]  /*14170*/  @P0 BRA `(.L_x_487) ;  /* 0x000002d000000947 */ /* 0x000fea0003800000 */
[----:B------:R-:W2:Y:S04]  /*14180*/  LDL R2, [R1+0x84] ;  /* 0x0000840001027983 */ /* 0x000ea80000100800 */
[----:B------:R-:W3:Y:S01]  /*14190*/  LDL.LU R22, [R1+0x78] ;  /* 0x0000780001167983 */ /* 0x000ee20000300800 */
[----:B------:R-:W-:Y:S01]  /*141a0*/  IMAD.MOV.U32 R0, RZ, RZ, 0x368 ;  /* 0x00000368ff007424 */ /* 0x000fe200078e00ff */
[----:B------:R-:W-:-:S04]  /*141b0*/  ISETP.GT.AND P2, PT, R19, 0x1, PT ;  /* 0x000000011300780c */ /* 0x000fc80003f44270 */
[----:B------:R-:W-:-:S04]  /*141c0*/  SEL R0, R0, 0x328, P2 ;  /* 0x0000032800007807 */ /* 0x000fc80001000000 */
[----:B------:R4:W5:Y:S08]  /*141d0*/  LDC.64 R8, c[0x0][R0+0x170] ;  /* 0x00005c0000087b82 */ /* 0x0009700000000a00 */
[----:B------:R4:W2:Y:S08]  /*141e0*/  LDC.64 R4, c[0x0][R0+0x168] ;  /* 0x00005a0000047b82 */ /* 0x0008b00000000a00 */
[----:B------:R4:W1:Y:S08]  /*141f0*/  LDC.64 R14, c[0x0][R0+0x178] ;  /* 0x00005e00000e7b82 */ /* 0x0008700000000a00 */
[----:B------:R4:W1:Y:S02]  /*14200*/  LDC.64 R12, c[0x0][R0+0x160] ;  /* 0x00005800000c7b82 */ /* 0x0008640000000a00 */
[----:B----4-:R-:W-:-:S02]  /*14210*/  IMAD.MOV.U32 R0, RZ, RZ, c[0x0][0x4e8] ;  /* 0x00013a00ff007624 */ /* 0x010fc400078e00ff */
[----:B-----5:R-:W-:-:S03]  /*14220*/  IMAD R7, R9, R16, RZ ;  /* 0x0000001009077224 */ /* 0x020fc600078e02ff */
[----:B------:R-:W-:Y:S02]  /*14230*/  ISETP.NE.AND P0, PT, R0, 0x1, PT ;  /* 0x000000010000780c */ /* 0x000fe40003f05270 */
[----:B------:R-:W-:-:S11]  /*14240*/  MOV R0, R10 ;  /* 0x0000000a00007202 */ /* 0x000fd60000000f00 */
[----:B------:R-:W-:-:S05]  /*14250*/  @P0 IMAD.HI.U32 R17, R10, c[0x0][0x4ec], RZ ;  /* 0x00013b000a110a27 */ /* 0x000fca00078e00ff */
[----:B------:R-:W-:Y:S01]  /*14260*/  @P0 SHF.R.U32.HI R0, RZ, c[0x0][0x4f0], R17 ;  /* 0x00013c00ff000a19 */ /* 0x000fe20000011611 */
[-C--:B--2---:R-:W-:Y:S02]  /*14270*/  IMAD R9, R5, R2.reuse, RZ ;  /* 0x0000000205097224 */ /* 0x084fe400078e02ff */
[----:B------:R-:W-:-:S04]  /*14280*/  IMAD.WIDE.U32 R4, R4, R2, RZ ;  /* 0x0000000204047225 */ /* 0x000fc800078e00ff */
[----:B------:R-:W-:-:S04]  /*14290*/  IMAD.WIDE.U32 R2, R8, R16, RZ ;  /* 0x0000001008027225 */ /* 0x000fc800078e00ff */
[----:B------:R-:W-:Y:S01]  /*142a0*/  IMAD R8, R8, R21, R7 ;  /* 0x0000001508087224 */ /* 0x000fe200078e0207 */
[----:B---3--:R-:W-:Y:S01]  /*142b0*/  SEL R7, R22, RZ, P2 ;  /* 0x000000ff16077207 */ /* 0x008fe20001000000 */
[----:B------:R-:W-:Y:S01]  /*142c0*/  IMAD.IADD R9, R5, 0x1, R9 ;  /* 0x0000000105097824 */ /* 0x000fe200078e0209 */
[----:B------:R-:W-:Y:S01]  /*142d0*/  IADD3 R17, P1, P0, R2, R4, R6 ;  /* 0x0000000402117210 */ /* 0x000fe2000783e006 */
[----:B------:R-:W-:Y:S01]  /*142e0*/  IMAD.MOV R2, RZ, RZ, -R0 ;  /* 0x000000ffff027224 */ /* 0x000fe200078e0a00 */
[----:B------:R-:W-:Y:S01]  /*142f0*/  IADD3 R3, R3, R8, RZ ;  /* 0x0000000803037210 */ /* 0x000fe20007ffe0ff */
[-C--:B-1----:R-:W-:Y:S02]  /*14300*/  IMAD R8, R15, R7.reuse, RZ ;  /* 0x000000070f087224 */ /* 0x082fe400078e02ff */
[----:B------:R-:W-:Y:S01]  /*14310*/  IMAD.WIDE.U32 R4, R14, R7, RZ ;  /* 0x000000070e047225 */ /* 0x000fe200078e00ff */
[----:B------:R-:W-:Y:S02]  /*14320*/  IADD3.X R9, R3, R9, R18, P1, P0 ;  /* 0x0000000903097210 */ /* 0x000fe40000fe0412 */
[----:B------:R-:W-:Y:S01]  /*14330*/  SHF.R.S32.HI R3, RZ, 0x1f, R0 ;  /* 0x0000001fff037819 */ /* 0x000fe20000011400 */
[----:B------:R-:W-:Y:S01]  /*14340*/  IMAD R2, R2, c[0x0][0x4e8], R10 ;  /* 0x00013a0002027a24 */ /* 0x000fe200078e020a */
[----:B------:R-:W-:Y:S01]  /*14350*/  IADD3 R5, R5, R8, RZ ;  /* 0x0000000805057210 */ /* 0x000fe20007ffe0ff */
[----:B------:R-:W-:Y:S01]  /*14360*/  IMAD.MOV.U32 R8, RZ, RZ, c[0x0][0x4a8] ;  /* 0x00012a00ff087624 */ /* 0x000fe200078e00ff */
[----:B------:R-:W-:Y:S01]  /*14370*/  IADD3 R4, P1, P0, R0, R17, R4 ;  /* 0x0000001100047210 */ /* 0x000fe2000783e004 */
[----:B------:R-:W-:Y:S01]  /*14380*/  IMAD R0, R13, R2, RZ ;  /* 0x000000020d007224 */ /* 0x000fe200078e02ff */
[----:B------:R-:W-:-:S02]  /*14390*/  SHF.R.S32.HI R7, RZ, 0x1f, R2 ;  /* 0x0000001fff077819 */ /* 0x000fc40000011402 */
        /* <DEDUP_REMOVED lines=11> */
.L_x_487:
[----:B------:R-:W-:Y:S05]  /*14450*/  BSYNC B0 ;  /* 0x0000000000007941 */ /* 0x000fea0003800000 */
.L_x_486:
        /* <DEDUP_REMOVED lines=19> */
[----:B------:R-:W-:Y:S01]  /*14590*/  IADD3 R14, R8, R9, RZ ;  /* 0x00000009080e7210 */ /* 0x000fe20007ffe0ff */
[----:B------:R-:W-:Y:S02]  /*145a0*/  IMAD R6, R6, c[0x0][0x3a4], R0 ;  /* 0x0000e90006067a24 */ /* 0x000fe400078e0200 */
[----:B------:R-:W-:-:S03]  /*145b0*/  IMAD.IADD R4, R9, 0x1, R4 ;  /* 0x0000000109047824 */ /* 0x000fc600078e0204 */
        /* <DEDUP_REMOVED lines=25> */
.L_x_537:
[----:B------:R-:W-:Y:S05]  /*14750*/  BRA.DIV ~URZ, `(.L_x_489) ;  /* 0x000021827f007947 */ /* 0x000fea000b800000 */
[----:B------:R3:W4:Y:S02]  /*14760*/  SHFL.IDX PT, R0, R15, RZ, 0x181f ;  /* 0x00181fff0f007589 */ /* 0x00072400000e0000 */
.L_x_538:
[----:B------:R-:W-:Y:S01]  /*14770*/  IMAD R13, R20, c[0x0][0x4e8], RZ ;  /* 0x00013a00140d7a24 */ /* 0x000fe200078e02ff */
[----:B------:R-:W-:Y:S01]  /*14780*/  BSSY B0, `(.L_x_490) ;  /* 0x0000017000007945 */ /* 0x000fe20003800000 */
[----:B------:R-:W-:Y:S02]  /*14790*/  SHF.R.S32.HI R19, RZ, 0x1f, R33 ;  /* 0x0000001fff137819 */ /* 0x000fe40000011421 */
[----:B------:R-:W-:Y:S02]  /*147a0*/  SHF.R.S32.HI R18, RZ, 0x1f, R34 ;  /* 0x0000001fff127819 */ /* 0x000fe40000011422 */
[----:B------:R-:W-:Y:S02]  /*147b0*/  ISETP.GE.AND P0, PT, R14, R13, PT ;  /* 0x0000000d0e00720c */ /* 0x000fe40003f06270 */
[----:B------:R-:W-:Y:S02]  /*147c0*/  SHF.R.S32.HI R16, RZ, 0x1f, R11 ;  /* 0x0000001fff107819 */ /* 0x000fe4000001140b */
[----:B------:R-:W-:-:S09]  /*147d0*/  SHF.R.S32.HI R17, RZ, 0x1f, R32 ;  /* 0x0000001fff117819 */ /* 0x000fd20000011420 */
[----:B------:R-:W-:Y:S05]  /*147e0*/  @P0 BRA `(.L_x_491) ;  /* 0x0000010000000947 */ /* 0x000fea0003800000 */
[----:B------:R-:W-:Y:S02]  /*147f0*/  ISETP.GE.AND P3, PT, R11, c[0x0][0x3c8], PT ;  /* 0x0000f2000b007a0c */ /* 0x000fe40003f66270 */
[----:B------:R-:W-:Y:S02]  /*14800*/  ISETP.GE.AND P2, PT, R34, c[0x0][0x3c8], PT ;  /* 0x0000f20022007a0c */ /* 0x000fe40003f46270 */
[----:B------:R-:W-:Y:S02]  /*14810*/  ISETP.GE.AND P1, PT, R33, c[0x0][0x3c8], PT ;  /* 0x0000f20021007a0c */ /* 0x000fe40003f26270 */
[----:B------:R-:W-:-:S07]  /*14820*/  ISETP.GE.AND P0, PT, R32, c[0x0][0x3c8], PT ;  /* 0x0000f20020007a0c */ /* 0x000fce0003f06270 */
[-C--:B----4-:R-:W-:Y:S02]  /*14830*/  @!P3 LEA R8, P4, R11, R0.reuse, 0x1 ;  /* 0x000000000b08b211 */ /* 0x090fe400078808ff */
[-C--:B------:R-:W-:Y:S02]  /*14840*/  @!P2 LEA R6, P6, R34, R0.reuse, 0x1 ;  /* 0x000000002206a211 */ /* 0x080fe400078c08ff */
[----:B------:R-:W-:Y:S02]  /*14850*/  @!P1 LEA R4, P5, R33, R0, 0x1 ;  /* 0x0000000021049211 */ /* 0x000fe400078a08ff */
        /* <DEDUP_REMOVED lines=9> */
.L_x_491:
[----:B------:R-:W-:Y:S05]  /*148f0*/  BSYNC B0 ;  /* 0x0000000000007941 */ /* 0x000fea0003800000 */
.L_x_490:
[----:B------:R-:W-:Y:S05]  /*14900*/  BRA.DIV ~URZ, `(.L_x_492) ;  /* 0x000020327f007947 */ /* 0x000fea000b800000 */
[----:B--2---:R2:W1:Y:S04]  /*14910*/  SHFL.IDX PT, R10, R12, 0x1, 0x181f ;  /* 0x00381f000c0a7f89 */ /* 0x00446800000e0000 */
[----:B----4-:R2:W4:Y:S02]  /*14920*/  SHFL.IDX PT, R0, R15, 0x1, 0x181f ;  /* 0x00381f000f007f89 */ /* 0x01052400000e0000 */
.L_x_539:
        /* <DEDUP_REMOVED lines=20> */
.L_x_494:
[----:B------:R-:W-:Y:S05]  /*14a70*/  BSYNC B0 ;  /* 0x0000000000007941 */ /* 0x000fea0003800000 */
.L_x_493:
[----:B------:R-:W-:Y:S05]  /*14a80*/  BRA.DIV ~URZ, `(.L_x_495) ;  /* 0x00001f727f007947 */ /* 0x000fea000b800000 */
[----:B-1----:R1:W2:Y:S02]  /*14a90*/  SHFL.IDX PT, R10, R12, 0x2, 0x181f ;  /* 0x00581f000c0a7f89 */ /* 0x0022a400000e0000 */
.L_x_540:
[----:B------:R-:W-:Y:S05]  /*14aa0*/  BRA.DIV ~URZ, `(.L_x_496) ;  /* 0x00001fc27f007947 */ /* 0x000fea000b800000 */
[----:B----4-:R4:W1:Y:S02]  /*14ab0*/  SHFL.IDX PT, R0, R15, 0x2, 0x181f ;  /* 0x00581f000f007f89 */ /* 0x01086400000e0000 */
.L_x_541:
        /* <DEDUP_REMOVED lines=20> */
.L_x_498:
[----:B------:R-:W-:Y:S05]  /*14c00*/  BSYNC B0 ;  /* 0x0000000000007941 */ /* 0x000fea0003800000 */
.L_x_497:
[----:B------:R-:W-:Y:S05]  /*14c10*/  BRA.DIV ~URZ, `(.L_x_499) ;  /* 0x00001eb27f007947 */ /* 0x000fea000b800000 */
[----:B--2---:R2:W3:Y:S04]  /*14c20*/  SHFL.IDX PT, R10, R12, 0x3, 0x181f ;  /* 0x00781f000c0a7f89 */ /* 0x0044e800000e0000 */
[----:B-1----:R2:W1:Y:S02]  /*14c30*/  SHFL.IDX PT, R0, R15, 0x3, 0x181f ;  /* 0x00781f000f007f89 */ /* 0x00246400000e0000 */
.L_x_542:
[----:B------:R-:W-:-:S04]  /*14c40*/  IADD3 R2, R14, 0x60, RZ ;  /* 0x000000600e027810 */ /* 0x000fc80007ffe0ff */
[----:B------:R-:W-:-:S13]  /*14c50*/  ISETP.GE.AND P0, PT, R2, R13, PT ;  /* 0x0000000d0200720c */ /* 0x000fda0003f06270 */
[----:B------:R-:W-:Y:S05]  /*14c60*/  @P0 BRA `(.L_x_479) ;  /* 0x0000010000000947 */ /* 0x000fea0003800000 */
[----:B------:R-:W-:Y:S02]  /*14c70*/  ISETP.GE.AND P3, PT, R11, c[0x0][0x3c8], PT ;  /* 0x0000f2000b007a0c */ /* 0x000fe40003f66270 */
[----:B------:R-:W-:Y:S02]  /*14c80*/  ISETP.GE.AND P2, PT, R34, c[0x0][0x3c8], PT ;  /* 0x0000f20022007a0c */ /* 0x000fe40003f46270 */
[----:B------:R-:W-:Y:S02]  /*14c90*/  ISETP.GE.AND P1, PT, R33, c[0x0][0x3c8], PT ;  /* 0x0000f20021007a0c */ /* 0x000fe40003f26270 */
[----:B------:R-:W-:-:S07]  /*14ca0*/  ISETP.GE.AND P0, PT, R32, c[0x0][0x3c8], PT ;  /* 0x0000f20020007a0c */ /* 0x000fce0003f06270 */
[CC--:B-1----:R-:W-:Y:S02]  /*14cb0*/  @!P3 LEA R8, P4, R11.reuse, R0.reuse, 0x1 ;  /* 0x000000000b08b211 */ /* 0x0c2fe400078808ff */
[----:B------:R-:W-:Y:S02]  /*14cc0*/  @!P2 LEA R6, P6, R34, R0, 0x1 ;  /* 0x000000002206a211 */ /* 0x000fe400078c08ff */
[----:B---3--:R-:W-:Y:S02]  /*14cd0*/  @!P3 LEA.HI.X R9, R11, R10, R16, 0x1, P4 ;  /* 0x0000000a0b09b211 */ /* 0x008fe400020f0c10 */
[-C--:B------:R-:W-:Y:S02]  /*14ce0*/  @!P1 LEA R4, P5, R33, R0.reuse, 0x1 ;  /* 0x0000000021049211 */ /* 0x080fe400078a08ff */
[----:B------:R-:W-:Y:S01]  /*14cf0*/  @!P0 LEA R2, P4, R32, R0, 0x1 ;  /* 0x0000000020028211 */ /* 0x000fe200078808ff */
[----:B------:R1:W-:Y:S01]  /*14d00*/  @!P3 ST.E.128 [R8.64], RZ ;  /* 0x000000ff0800b985 */ /* 0x0003e2000c101d06 */
[----:B------:R-:W-:-:S02]  /*14d10*/  @!P2 LEA.HI.X R7, R34, R10, R18, 0x1, P6 ;  /* 0x0000000a2207a211 */ /* 0x000fc400030f0c12 */
[-C--:B------:R-:W-:Y:S02]  /*14d20*/  @!P1 LEA.HI.X R5, R33, R10.reuse, R19, 0x1, P5 ;  /* 0x0000000a21059211 */ /* 0x080fe400028f0c13 */
[----:B------:R-:W-:Y:S01]  /*14d30*/  @!P0 LEA.HI.X R3, R32, R10, R17, 0x1, P4 ;  /* 0x0000000a20038211 */ /* 0x000fe200020f0c11 */
[----:B------:R1:W-:Y:S04]  /*14d40*/  @!P2 ST.E.128 [R6.64], RZ ;  /* 0x000000ff0600a985 */ /* 0x0003e8000c101d06 */
[----:B------:R1:W-:Y:S04]  /*14d50*/  @!P1 ST.E.128 [R4.64], RZ ;  /* 0x000000ff04009985 */ /* 0x0003e8000c101d06 */
[----:B------:R1:W-:Y:S02]  /*14d60*/  @!P0 ST.E.128 [R2.64], RZ ;  /* 0x000000ff02008985 */ /* 0x0003e4000c101d06 */
.L_x_479:
[----:B------:R-:W-:Y:S05]  /*14d70*/  BSYNC B1 ;  /* 0x0000000000017941 */ /* 0x000fea0003800000 */
.L_x_463:
[----:B-1-34-:R-:W3:Y:S02]  /*14d80*/  LDL R0, [R1+0xa8] ;  /* 0x0000a80001007983 */ /* 0x01aee40000100800 */
[----:B---3--:R-:W-:-:S13]  /*14d90*/  ISETP.NE.AND P0, PT, R0, RZ, PT ;  /* 0x000000ff0000720c */ /* 0x008fda0003f05270 */
[----:B------:R-:W-:Y:S01]  /*14da0*/  @P0 WARPSYNC 0xffffffff ;  /* 0xffffffff00000948 */ /* 0x000fe20003800000 */
[----:B------:R-:W-:Y:S06]  /*14db0*/  @P0 BAR.SYNC.DEFER_BLOCKING 0x5, 0x100 ;  /* 0x0144000000000b1d */ /* 0x000fec0000010000 */
[----:B--2---:R-:W1:Y:S04]  /*14dc0*/  @P0 LDS.128 R4, [0x1a080] ;  /* 0x01a08000ff040984 */ /* 0x004e680000000c00 */
[----:B-1----:R1:W-:Y:S04]  /*14dd0*/  @P0 STL.64 [R1+0x70], R4 ;  /* 0x0000700401000387 */ /* 0x0023e80000100a00 */
[----:B------:R1:W-:Y:S04]  /*14de0*/  @P0 STL.64 [R1+0x78], R6 ;  /* 0x0000780601000387 */ /* 0x0003e80000100a00 */
[----:B------:R-:W-:Y:S06]  /*14df0*/  @P0 BAR.ARV 0x4, 0x100 ;  /* 0x0104000000000b1d */ /* 0x000fec0000002000 */
[----:B------:R-:W-:Y:S05]  /*14e00*/  @P0 BRA `(.L_x_500) ;  /* 0x0000105000000947 */ /* 0x000fea0003800000 */
[----:B------:R-:W2:Y:S01]  /*14e10*/  S2R R0, SR_TID.X ;  /* 0x0000000000007919 */ /* 0x000ea20000002100 */
[----:B-1----:R-:W-:Y:S01]  /*14e20*/  IMAD.MOV.U32 R7, RZ, RZ, RZ ;  /* 0x000000ffff077224 */ /* 0x002fe200078e00ff */
[----:B--2---:R-:W-:-:S04]  /*14e30*/  LOP3.LUT R14, R0, 0x1f, RZ, 0xc0, !PT ;  /* 0x0000001f000e7812 */ /* 0x004fc800078ec0ff */
[----:B------:R-:W-:Y:S01]  /*14e40*/  ISETP.NE.AND P6, PT, R14, 0x1f, PT ;  /* 0x0000001f0e00780c */ /* 0x000fe20003fc5270 */
[----:B------:R-:W-:Y:S10]  /*14e50*/  BRA.DIV ~URZ, `(.L_x_501) ;  /* 0x00001d327f007947 */ /* 0x000ff4000b800000 */
[----:B------:R1:W2:Y:S02]  /*14e60*/  SHFL.IDX PT, R9, R111, RZ, 0x1f ;  /* 0x00001fff6f097589 */ /* 0x0002a400000e0000 */
.L_x_543:
[----:B------:R-:W-:Y:S05]  /*14e70*/  BRA.DIV ~URZ, `(.L_x_502) ;  /* 0x00001d827f007947 */ /* 0x000fea000b800000 */
[----:B------:R3:W4:Y:S02]  /*14e80*/  SHFL.IDX PT, R8, R111, 0x1, 0x1f ;  /* 0x00201f006f087f89 */ /* 0x00072400000e0000 */
.L_x_544:
        /* <DEDUP_REMOVED lines=18> */
[----:B------:R1:W3:Y:S02]  /*14fb0*/  SHFL.UP PT, R4, R0, 0x1, RZ ;  /* 0x0420000000047989 */ /* 0x0002e400000e00ff */
.L_x_545:
        /* <DEDUP_REMOVED lines=16> */
.L_x_546:
[----:B---3--:R-:W-:Y:S01]  /*150c0*/  IMAD R0, R0, c[0x0][0x538], RZ ;  /* 0x00014e0000007a24 */ /* 0x008fe200078e02ff */
[----:B------:R-:W-:Y:S04]  /*150d0*/  BSSY B1, `(.L_x_505) ;  /* 0x00000cf000017945 */ /* 0x000fe80003800000 */
[----:B----4-:R-:W-:-:S04]  /*150e0*/  IADD3 R8, R0, R8, RZ ;  /* 0x0000000800087210 */ /* 0x010fc80007ffe0ff */
[----:B--2---:R-:W-:-:S13]  /*150f0*/  ISETP.GT.AND P0, PT, R8, R9, PT ;  /* 0x000000090800720c */ /* 0x004fda0003f04270 */
[----:B------:R-:W-:Y:S05]  /*15100*/  @P0 BRA `(.L_x_506) ;  /* 0x0000025000000947 */ /* 0x000fea0003800000 */
.L_x_510:
[----:B------:R-:W2:Y:S02]  /*15110*/  LDL.LU R0, [R1+0x7c] ;  /* 0x00007c0001007983 */ /* 0x000ea40000300800 */
[----:B--2---:R-:W-:-:S04]  /*15120*/  IADD3 R0, R0, 0x1f, RZ ;  /* 0x0000001f00007810 */ /* 0x004fc80007ffe0ff */
[----:B------:R-:W-:-:S13]  /*15130*/  ISETP.GE.AND P0, PT, R0, c[0x0][0x53c], PT ;  /* 0x00014f0000007a0c */ /* 0x000fda0003f06270 */
[----:B------:R-:W-:Y:S05]  /*15140*/  @P0 BRA `(.L_x_507) ;  /* 0x00000c2000000947 */ /* 0x000fea0003800000 */
[----:B------:R2:W-:Y:S01]  /*15150*/  STL [R1+0x7c], R0 ;  /* 0x00007c0001007387 */ /* 0x0005e20000100800 */
[----:B------:R-:W-:Y:S01]  /*15160*/  CS2R R6, SRZ ;  /* 0x0000000000067805 */ /* 0x000fe2000001ff00 */
[----:B--2---:R-:W-:-:S04]  /*15170*/  IADD3 R0, R0, R14, RZ ;  /* 0x0000000e00007210 */ /* 0x004fc80007ffe0ff */
[----:B------:R-:W-:-:S13]  /*15180*/  ISETP.GE.OR P0, PT, R0, c[0x0][0x53c], !P6 ;  /* 0x00014f0000007a0c */ /* 0x000fda0007706670 */
[----:B------:R-:W-:Y:S02]  /*15190*/  @!P0 MOV R2, 0x4 ;  /* 0x0000000400028802 */ /* 0x000fe40000000f00 */
[----:B------:R-:W-:-:S03]  /*151a0*/  @!P0 MOV R3, 0x4 ;  /* 0x0000000400038802 */ /* 0x000fc60000000f00 */
[----:B-1----:R-:W-:-:S04]  /*151b0*/  @!P0 IMAD.WIDE R4, R0, R2, c[0x0][0x580] ;  /* 0x0001600000048625 */ /* 0x002fc800078e0202 */
[----:B------:R-:W-:Y:S01]  /*151c0*/  @!P0 IMAD.WIDE R2, R0, R3, c[0x0][0x578] ;  /* 0x00015e0000028625 */ /* 0x000fe200078e0203 */
[----:B------:R-:W2:Y:S04]  /*151d0*/  @!P0 LDG.E R6, [R4.64] ;  /* 0x0000000604068981 */ /* 0x000ea8000c1e1900 */
[----:B------:R-:W2:Y:S02]  /*151e0*/  @!P0 LDG.E R7, [R2.64] ;  /* 0x0000000602078981 */ /* 0x000ea4000c1e1900 */
[----:B--2---:R-:W-:Y:S01]  /*151f0*/  IMAD R0, R7, R6, RZ ;  /* 0x0000000607007224 */ /* 0x004fe200078e02ff */
[----:B------:R-:W-:Y:S05]  /*15200*/  BRA.DIV ~URZ, `(.L_x_508) ;  /* 0x00001c427f007947 */ /* 0x000fea000b800000 */
[----:B------:R1:W2:Y:S02]  /*15210*/  SHFL.UP PT, R2, R0, 0x1, RZ ;  /* 0x0420000000027989 */ /* 0x0002a400000e00ff */
.L_x_547:
        /* <DEDUP_REMOVED lines=16> */
.L_x_548:
[----:B--2---:R-:W-:-:S05]  /*15320*/  IMAD R0, R0, c[0x0][0x538], RZ ;  /* 0x00014e0000007a24 */ /* 0x004fca00078e02ff */
[----:B------:R-:W-:-:S04]  /*15330*/  IADD3 R8, R0, R8, RZ ;  /* 0x0000000800087210 */ /* 0x000fc80007ffe0ff */
[----:B------:R-:W-:-:S13]  /*15340*/  ISETP.GT.AND P0, PT, R8, R9, PT ;  /* 0x000000090800720c */ /* 0x000fda0003f04270 */
[----:B-1----:R-:W-:Y:S05]  /*15350*/  @!P0 BRA `(.L_x_510) ;  /* 0xfffffdb000008947 */ /* 0x002fea000383ffff */
.L_x_506:
[----:B------:R-:W-:-:S05]  /*15360*/  IADD3 R11, -R0, R8, RZ ;  /* 0x00000008000b7210 */ /* 0x000fca0007ffe1ff */
[----:B------:R-:W-:-:S05]  /*15370*/  IMAD R0, R4, c[0x0][0x538], R11 ;  /* 0x00014e0004007a24 */ /* 0x000fca00078e020b */
[----:B------:R-:W-:Y:S01]  /*15380*/  ISETP.GT.AND P0, PT, R0, R9, PT ;  /* 0x000000090000720c */ /* 0x000fe20003f04270 */
[----:B------:R-:W-:-:S12]  /*15390*/  BRA.DIV ~URZ, `(.L_x_511) ;  /* 0x00001ca27f007947 */ /* 0x000fd8000b800000 */
[----:B------:R-:W-:-:S03]  /*153a0*/  VOTE.ANY R10, PT, !P0 ;  /* 0x00000000000a7806 */ /* 0x000fc600040e0100 */
.L_x_549:
[----:B------:R-:W2:Y:S01]  /*153b0*/  LDL.LU R0, [R1+0x7c] ;  /* 0x00007c0001007983 */ /* 0x000ea20000300800 */
[----:B------:R-:W2:Y:S02]  /*153c0*/  POPC R8, R10 ;  /* 0x0000000a00087309 */ /* 0x000ea40000000000 */
[----:B--2---:R-:W-:-:S05]  /*153d0*/  IADD3 R0, R8, R0, RZ ;  /* 0x0000000008007210 */ /* 0x004fca0007ffe0ff */
[----:B------:R2:W-:Y:S01]  /*153e0*/  STL [R1+0x7c], R0 ;  /* 0x00007c0001007387 */ /* 0x0005e20000100800 */
[----:B------:R-:W-:Y:S05]  /*153f0*/  BRA.DIV ~URZ, `(.L_x_512) ;  /* 0x00001c927f007947 */ /* 0x000fea000b800000 */
[----:B------:R3:W4:Y:S04]  /*15400*/  SHFL.IDX PT, R12, R6, R8, 0x1f ;  /* 0x00001f08060c7589 */ /* 0x00072800000e0000 */
[----:B------:R3:W1:Y:S02]  /*15410*/  SHFL.IDX PT, R7, R7, R8, 0x1f ;  /* 0x00001f0807077589 */ /* 0x00066400000e0000 */
.L_x_550:
[----:B------:R-:W-:Y:S01]  /*15420*/  ISETP.NE.AND P0, PT, R10, RZ, PT ;  /* 0x000000ff0a00720c */ /* 0x000fe20003f05270 */
[----:B------:R-:W-:-:S12]  /*15430*/  BSSY B0, `(.L_x_513) ;  /* 0x0000005000007945 */ /* 0x000fd80003800000 */
[----:B------:R-:W-:Y:S05]  /*15440*/  @!P0 BRA `(.L_x_514) ;  /* 0x0000003000008947 */ /* 0x000fea0003800000 */
[----:B------:R-:W-:Y:S01]  /*15450*/  IADD3 R3, R8, -0x1, RZ ;  /* 0xffffffff08037810 */ /* 0x000fe20007ffe0ff */
[----:B------:R-:W-:Y:S05]  /*15460*/  BRA.DIV ~URZ, `(.L_x_515) ;  /* 0x00001cf27f007947 */ /* 0x000fea000b800000 */
[----:B------:R2:W3:Y:S02]  /*15470*/  SHFL.IDX PT, R13, R4, R3, 0x1f ;  /* 0x00001f03040d7589 */ /* 0x0004e400000e0000 */
.L_x_514:
[----:B------:R-:W-:Y:S05]  /*15480*/  BSYNC B0 ;  /* 0x0000000000007941 */ /* 0x000fea0003800000 */
.L_x_513:
[----:B--23--:R-:W-:Y:S01]  /*15490*/  IMAD R0, R13, c[0x0][0x538], R11 ;  /* 0x00014e000d007a24 */ /* 0x00cfe200078e020b */
[----:B-1----:R-:W-:Y:S01]  /*154a0*/  ISETP.NE.AND P0, PT, R7, 0x1, PT ;  /* 0x000000010700780c */ /* 0x002fe20003f05270 */
[----:B------:R-:W-:Y:S03]  /*154b0*/  BSSY B0, `(.L_x_516) ;  /* 0x0000087000007945 */ /* 0x000fe60003800000 */
[----:B------:R1:W-:Y:S01]  /*154c0*/  STL [R1+0x70], R0 ;  /* 0x0000700001007387 */ /* 0x0003e20000100800 */
[----:B------:R-:W-:-:S08]  /*154d0*/  IADD3 R9, -R0, R9, RZ ;  /* 0x0000000900097210 */ /* 0x000fd00007ffe1ff */
[----:B------:R-:W-:Y:S05]  /*154e0*/  @!P0 BRA `(.L_x_517) ;  /* 0x000003e000008947 */ /* 0x000fea0003800000 */
[-C--:B----4-:R-:W-:Y:S02]  /*154f0*/  IABS R2, R12.reuse ;  /* 0x0000000c00027213 */ /* 0x090fe40000000000 */
[----:B------:R-:W-:Y:S02]  /*15500*/  IABS R8, R12 ;  /* 0x0000000c00087213 */ /* 0x000fe40000000000 */
[----:B-1----:R-:W1:Y:S08]  /*15510*/  I2F.RP R0, R2 ;  /* 0x0000000200007306 */ /* 0x002e700000209400 */
[----:B-1----:R-:W1:Y:S02]  /*15520*/  MUFU.RCP R0, R0 ;  /* 0x0000000000007308 */ /* 0x002e640000001000 */
[----:B-1----:R-:W-:-:S06]  /*15530*/  IADD3 R0, R0, 0xffffffe, RZ ;  /* 0x0ffffffe00007810 */ /* 0x002fcc0007ffe0ff */
[----:B------:R-:W1:Y:S02]  /*15540*/  F2I.FTZ.U32.TRUNC.NTZ R5, R0 ;  /* 0x0000000000057305 */ /* 0x000e64000021f000 */
[----:B-1----:R-:W-:Y:S01]  /*15550*/  IMAD.MOV R3, RZ, RZ, -R5 ;  /* 0x000000ffff037224 */ /* 0x002fe200078e0a05 */
[----:B------:R-:W-:-:S03]  /*15560*/  IABS R0, R7 ;  /* 0x0000000700007213 */ /* 0x000fc60000000000 */
[----:B------:R-:W-:Y:S01]  /*15570*/  IMAD.MOV.U32 R4, RZ, RZ, R3 ;  /* 0x000000ffff047224 */ /* 0x000fe200078e0003 */
[----:B------:R-:W-:Y:S01]  /*15580*/  IABS R3, R9 ;  /* 0x0000000900037213 */ /* 0x000fe20000000000 */
[----:B------:R-:W-:Y:S02]  /*15590*/  IMAD.MOV.U32 R6, RZ, RZ, R0 ;  /* 0x000000ffff067224 */ /* 0x000fe400078e0000 */
[----:B------:R-:W-:Y:S02]  /*155a0*/  IMAD R0, R4, R2, RZ ;  /* 0x0000000204007224 */ /* 0x000fe400078e02ff */
[----:B------:R-:W-:Y:S01]  /*155b0*/  IMAD.MOV.U32 R4, RZ, RZ, RZ ;  /* 0x000000ffff047224 */ /* 0x000fe200078e00ff */
[----:B------:R-:W1:Y:S03]  /*155c0*/  I2F.RP R10, R6 ;  /* 0x00000006000a7306 */ /* 0x000e660000209400 */
[----:B------:R-:W-:-:S04]  /*155d0*/  IMAD.HI.U32 R5, R5, R0, R4 ;  /* 0x0000000005057227 */ /* 0x000fc800078e0004 */
[----:B------:R-:W-:-:S05]  /*155e0*/  IMAD.MOV R0, RZ, RZ, -R8 ;  /* 0x000000ffff007224 */ /* 0x000fca00078e0a08 */
[----:B------:R-:W-:Y:S01]  /*155f0*/  MOV R4, R0 ;  /* 0x0000000000047202 */ /* 0x000fe20000000f00 */
[----:B------:R-:W-:-:S04]  /*15600*/  IMAD.HI.U32 R0, R5, R3, RZ ;  /* 0x0000000305007227 */ /* 0x000fc800078e00ff */
[----:B------:R-:W-:Y:S02]  /*15610*/  IMAD R3, R0, R4, R3 ;  /* 0x0000000400037224 */ /* 0x000fe400078e0203 */
[----:B-1----:R-:W1:Y:S03]  /*15620*/  MUFU.RCP R4, R10 ;  /* 0x0000000a00047308 */ /* 0x002e660000001000 */
        /* <DEDUP_REMOVED lines=9> */
[----:B------:R-:W-:Y:S01]  /*156c0*/  @P2 IADD3 R0, R0, 0x1, RZ ;  /* 0x0000000100002810 */ /* 0x000fe20007ffe0ff */
[----:B-1----:R-:W-:-:S06]  /*156d0*/  IMAD.MOV R2, RZ, RZ, -R3 ;  /* 0x000000ffff027224 */ /* 0x002fcc00078e0a03 */
[----:B------:R-:W-:Y:S01]  /*156e0*/  @!P1 IMAD.MOV R0, RZ, RZ, -R0 ;  /* 0x000000ffff009224 */ /* 0x000fe200078e0a00 */
[----:B------:R-:W-:Y:S02]  /*156f0*/  @!P0 LOP3.LUT R0, RZ, R12, RZ, 0x33, !PT ;  /* 0x0000000cff008212 */ /* 0x000fe400078e33ff */
[----:B------:R-:W-:Y:S02]  /*15700*/  MOV R4, R2 ;  /* 0x0000000200047202 */ /* 0x000fe40000000f00 */
[----:B------:R-:W-:Y:S02]  /*15710*/  IABS R2, R7 ;  /* 0x0000000700027213 */ /* 0x000fe40000000000 */
[----:B------:R-:W-:Y:S01]  /*15720*/  IABS R8, R0 ;  /* 0x0000000000087213 */ /* 0x000fe20000000000 */
[----:B------:R-:W-:Y:S02]  /*15730*/  IMAD R4, R4, R6, RZ ;  /* 0x0000000604047224 */ /* 0x000fe400078e02ff */
[----:B------:R-:W-:-:S02]  /*15740*/  IMAD.MOV R5, RZ, RZ, -R2 ;  /* 0x000000ffff057224 */ /* 0x000fc400078e0a02 */
[----:B------:R-:W-:-:S04]  /*15750*/  IMAD.MOV.U32 R2, RZ, RZ, RZ ;  /* 0x000000ffff027224 */ /* 0x000fc800078e00ff */
[----:B------:R-:W-:Y:S01]  /*15760*/  IMAD.HI.U32 R2, R3, R4, R2 ;  /* 0x0000000403027227 */ /* 0x000fe200078e0002 */
[----:B------:R-:W-:-:S03]  /*15770*/  MOV R4, R5 ;  /* 0x0000000500047202 */ /* 0x000fc60000000f00 */
[----:B------:R-:W-:-:S04]  /*15780*/  IMAD.MOV.U32 R3, RZ, RZ, R8 ;  /* 0x000000ffff037224 */ /* 0x000fc800078e0008 */
[----:B------:R-:W-:-:S04]  /*15790*/  IMAD.HI.U32 R2, R2, R3, RZ ;  /* 0x0000000302027227 */ /* 0x000fc800078e00ff */
[----:B------:R-:W-:Y:S01]  /*157a0*/  IMAD R3, R2, R4, R3 ;  /* 0x0000000402037224 */ /* 0x000fe200078e0203 */
[----:B------:R-:W-:-:S04]  /*157b0*/  IADD3 R4, -R0, RZ, RZ ;  /* 0x000000ff00047210 */ /* 0x000fc80007ffe1ff */
        /* <DEDUP_REMOVED lines=9> */
[----:B------:R-:W-:-:S05]  /*15850*/  @!P0 LOP3.LUT R2, RZ, R7, RZ, 0x33, !PT ;  /* 0x00000007ff028212 */ /* 0x000fca00078e33ff */
[----:B------:R-:W-:-:S04]  /*15860*/  IMAD.MOV R3, RZ, RZ, -R2 ;  /* 0x000000ffff037224 */ /* 0x000fc800078e0a02 */
[C---:B------:R-:W-:Y:S02]  /*15870*/  IMAD R3, R7.reuse, R3, R0 ;  /* 0x0000000307037224 */ /* 0x040fe400078e0200 */
[----:B------:R-:W-:Y:S02]  /*15880*/  IMAD R0, R7, 0x1000000, R2 ;  /* 0x0100000007007824 */ /* 0x000fe400078e0202 */
[----:B------:R-:W-:Y:S02]  /*15890*/  IMAD R2, R12, R4, R9 ;  /* 0x000000040c027224 */ /* 0x000fe400078e0209 */
[----:B------:R-:W-:-:S05]  /*158a0*/  IMAD R0, R3, 0x10000, R0 ;  /* 0x0001000003007824 */ /* 0x000fca00078e0200 */
[----:B------:R1:W-:Y:S01]  /*158b0*/  STL [R1+0x78], R0 ;  /* 0x0000780001007387 */ /* 0x0003e20000100800 */
[----:B------:R-:W-:Y:S05]  /*158c0*/  BRA `(.L_x_518) ;  /* 0x0000045000007947 */ /* 0x000fea0003800000 */
.L_x_517:
[----:B-1----:R-:W2:Y:S01]  /*158d0*/  LDL R0, [R1+0x7c] ;  /* 0x00007c0001007983 */ /* 0x002ea20000100800 */
[----:B------:R-:W-:-:S04]  /*158e0*/  IMAD.MOV.U32 R2, RZ, RZ, 0x4 ;  /* 0x00000004ff027424 */ /* 0x000fc800078e00ff */
[----:B--2---:R-:W-:-:S05]  /*158f0*/  IMAD.WIDE R2, R0, R2, c[0x0][0x590] ;  /* 0x0001640000027625 */ /* 0x004fca00078e0202 */
[----:B------:R-:W2:Y:S02]  /*15900*/  LDG.E R4, [R2.64] ;  /* 0x0000000602047981 */ /* 0x000ea4000c1e1900 */
[----:B--2-4-:R-:W-:-:S05]  /*15910*/  IMAD R8, R4, R12, RZ ;  /* 0x0000000c04087224 */ /* 0x014fca00078e02ff */
[-C--:B------:R-:W-:Y:S02]  /*15920*/  IABS R0, R8.reuse ;  /* 0x0000000800007213 */ /* 0x080fe40000000000 */
        /* <DEDUP_REMOVED lines=10> */
[----:B------:R-:W-:Y:S01]  /*159d0*/  MOV R2, RZ ;  /* 0x000000ff00027202 */ /* 0x000fe20000000f00 */
[----:B------:R-:W-:-:S04]  /*159e0*/  IMAD.MOV.U32 R6, RZ, RZ, R0 ;  /* 0x000000ffff067224 */ /* 0x000fc800078e0000 */
        /* <DEDUP_REMOVED lines=11> */
[----:B------:R-:W-:-:S05]  /*15aa0*/  @P2 IADD3 R0, R0, 0x1, RZ ;  /* 0x0000000100002810 */ /* 0x000fca0007ffe0ff */
[----:B------:R-:W-:-:S05]  /*15ab0*/  IMAD.MOV.U32 R2, RZ, RZ, R0 ;  /* 0x000000ffff027224 */ /* 0x000fca00078e0000 */
[----:B------:R-:W-:Y:S02]  /*15ac0*/  @!P1 IADD3 R2, -R2, RZ, RZ ;  /* 0x000000ff02029210 */ /* 0x000fe40007ffe1ff */
[----:B------:R-:W-:-:S05]  /*15ad0*/  @!P0 LOP3.LUT R2, RZ, R8, RZ, 0x33, !PT ;  /* 0x00000008ff028212 */ /* 0x000fca00078e33ff */
[----:B------:R-:W-:Y:S02]  /*15ae0*/  IMAD R10, R4, R2, RZ ;  /* 0x00000002040a7224 */ /* 0x000fe400078e02ff */
[----:B------:R-:W-:-:S03]  /*15af0*/  IMAD.MOV R2, RZ, RZ, -R2 ;  /* 0x000000ffff027224 */ /* 0x000fc600078e0a02 */
[----:B------:R-:W-:Y:S01]  /*15b00*/  IADD3 R0, -R10, c[0x0][0x538], RZ ;  /* 0x00014e000a007a10 */ /* 0x000fe20007ffe1ff */
[----:B------:R-:W-:-:S03]  /*15b10*/  IMAD R5, R8, R2, R9 ;  /* 0x0000000208057224 */ /* 0x000fc600078e0209 */
[----:B------:R-:W-:Y:S02]  /*15b20*/  IMNMX R0, R4, R0, PT ;  /* 0x0000000004007217 */ /* 0x000fe40003800200 */
[----:B------:R-:W-:Y:S02]  /*15b30*/  IABS R2, R5 ;  /* 0x0000000500027213 */ /* 0x000fe40000000000 */
        /* <DEDUP_REMOVED lines=8> */
[----:B------:R-:W-:Y:S01]  /*15bc0*/  IMAD R7, R6, R4, RZ ;  /* 0x0000000406077224 */ /* 0x000fe200078e02ff */
[----:B------:R-:W-:Y:S01]  /*15bd0*/  MOV R6, R2 ;  /* 0x0000000200067202 */ /* 0x000fe20000000f00 */
[----:B------:R-:W-:-:S04]  /*15be0*/  IMAD.MOV.U32 R2, RZ, RZ, RZ ;  /* 0x000000ffff027224 */ /* 0x000fc800078e00ff */
[----:B------:R-:W-:-:S04]  /*15bf0*/  IMAD.HI.U32 R7, R3, R7, R2 ;  /* 0x0000000703077227 */ /* 0x000fc800078e0002 */
[----:B------:R-:W-:-:S04]  /*15c00*/  IMAD.MOV R2, RZ, RZ, -R8 ;  /* 0x000000ffff027224 */ /* 0x000fc800078e0a08 */
[----:B------:R-:W-:Y:S02]  /*15c10*/  IMAD.MOV.U32 R3, RZ, RZ, R2 ;  /* 0x000000ffff037224 */ /* 0x000fe400078e0002 */
[----:B------:R-:W-:-:S04]  /*15c20*/  IMAD.HI.U32 R2, R7, R6, RZ ;  /* 0x0000000607027227 */ /* 0x000fc800078e00ff */
[----:B------:R-:W-:-:S05]  /*15c30*/  IMAD R3, R2, R3, R6 ;  /* 0x0000000302037224 */ /* 0x000fca00078e0206 */
[----:B------:R-:W-:-:S13]  /*15c40*/  ISETP.GT.U32.AND P0, PT, R4, R3, PT ;  /* 0x000000030400720c */ /* 0x000fda0003f04070 */
[-C--:B------:R-:W-:Y:S02]  /*15c50*/  @!P0 IADD3 R3, R3, -R4.reuse, RZ ;  /* 0x8000000403038210 */ /* 0x080fe40007ffe0ff */
[----:B------:R-:W-:Y:S02]  /*15c60*/  @!P0 IADD3 R2, R2, 0x1, RZ ;  /* 0x0000000102028810 */ /* 0x000fe40007ffe0ff */
[----:B------:R-:W-:Y:S02]  /*15c70*/  ISETP.GE.U32.AND P2, PT, R3, R4, PT ;  /* 0x000000040300720c */ /* 0x000fe40003f46070 */
[----:B------:R-:W-:Y:S02]  /*15c80*/  LOP3.LUT R3, R5, R0, RZ, 0x3c, !PT ;  /* 0x0000000005037212 */ /* 0x000fe400078e3cff */
[----:B------:R-:W-:Y:S02]  /*15c90*/  ISETP.NE.AND P0, PT, R0, RZ, PT ;  /* 0x000000ff0000720c */ /* 0x000fe40003f05270 */
[----:B------:R-:W-:Y:S01]  /*15ca0*/  ISETP.GE.AND P1, PT, R3, RZ, PT ;  /* 0x000000ff0300720c */ /* 0x000fe20003f26270 */
[----:B------:R-:W-:Y:S01]  /*15cb0*/  IMAD.MOV R3, RZ, RZ, -R0 ;  /* 0x000000ffff037224 */ /* 0x000fe200078e0a00 */
[----:B------:R-:W-:-:S05]  /*15cc0*/  IADD3 R5, R10, 0x1000000, R5 ;  /* 0x010000000a057810 */ /* 0x000fca0007ffe005 */
[----:B------:R-:W-:-:S06]  /*15cd0*/  @P2 IADD3 R2, R2, 0x1, RZ ;  /* 0x0000000102022810 */ /* 0x000fcc0007ffe0ff */
[----:B------:R-:W-:Y:S01]  /*15ce0*/  @!P1 IMAD.MOV R2, RZ, RZ, -R2 ;  /* 0x000000ffff029224 */ /* 0x000fe200078e0a02 */
[----:B------:R-:W-:-:S05]  /*15cf0*/  @!P0 LOP3.LUT R2, RZ, R0, RZ, 0x33, !PT ;  /* 0x00000000ff028212 */ /* 0x000fca00078e33ff */
[----:B------:R-:W-:-:S05]  /*15d00*/  IMAD R0, R2, R3, R5 ;  /* 0x0000000302007224 */ /* 0x000fca00078e0205 */
[----:B------:R1:W-:Y:S02]  /*15d10*/  STL [R1+0x78], R0 ;  /* 0x0000780001007387 */ /* 0x0003e40000100800 */
.L_x_518:
[----:B------:R-:W-:Y:S05]  /*15d20*/  BSYNC B0 ;  /* 0x0000000000007941 */ /* 0x000fea0003800000 */
.L_x_516:
[----:B------:R-:W-:-:S04]  /*15d30*/  LOP3.LUT R2, RZ, R2, RZ, 0x33, !PT ;  /* 0x00000002ff027212 */ /* 0x000fc800078e33ff */
[----:B-1----:R-:W-:-:S05]  /*15d40*/  IADD3 R0, R2, R12, RZ ;  /* 0x0000000c02007210 */ /* 0x002fca0007ffe0ff */
[----:B------:R1:W-:Y:S01]  /*15d50*/  STL [R1+0x74], R0 ;  /* 0x0000740001007387 */ /* 0x0003e20000100800 */
[----:B------:R-:W-:Y:S05]  /*15d60*/  BRA `(.L_x_519) ;  /* 0x0000005000007947 */ /* 0x000fea0003800000 */
.L_x_507:
[----:B------:R-:W-:Y:S01]  /*15d70*/  MOV R0, c[0x0][0x53c] ;  /* 0x00014f0000007a02 */ /* 0x000fe20000000f00 */
[----:B------:R2:W-:Y:S04]  /*15d80*/  STL [R1+0x70], R9 ;  /* 0x0000700901007387 */ /* 0x0005e80000100800 */
[----:B------:R2:W-:Y:S04]  /*15d90*/  STL [R1+0x74], RZ ;  /* 0x000074ff01007387 */ /* 0x0005e80000100800 */
[----:B------:R2:W-:Y:S04]  /*15da0*/  STL [R1+0x78], RZ ;  /* 0x000078ff01007387 */ /* 0x0005e80000100800 */
[----:B------:R2:W-:Y:S02]  /*15db0*/  STL [R1+0x7c], R0 ;  /* 0x00007c0001007387 */ /* 0x0005e40000100800 */
.L_x_519:
[----:B------:R-:W-:Y:S05]  /*15dc0*/  BSYNC B1 ;  /* 0x0000000000017941 */ /* 0x000fea0003800000 */
.L_x_505:
[----:B-1----:R-:W3:Y:S04]  /*15dd0*/  LDL R4, [R1+0x70] ;  /* 0x0000700001047983 */ /* 0x002ee80000100800 */
[----:B------:R-:W3:Y:S04]  /*15de0*/  LDL R5, [R1+0x74] ;  /* 0x0000740001057983 */ /* 0x000ee80000100800 */
[----:B------:R-:W3:Y:S04]  /*15df0*/  LDL R6, [R1+0x78] ;  /* 0x0000780001067983 */ /* 0x000ee80000100800 */
[----:B------:R-:W3:Y:S01]  /*15e00*/  LDL R7, [R1+0x7c] ;  /* 0x00007c0001077983 */ /* 0x000ee20000100800 */
[----:B------:R-:W-:Y:S03]  /*15e10*/  WARPSYNC 0xffffffff ;  /* 0xffffffff00007948 */ /* 0x000fe60003800000 */
[----:B------:R-:W-:Y:S01]  /*15e20*/  BAR.SYNC.DEFER_BLOCKING 0x4, 0x100 ;  /* 0x0104000000007b1d */ /* 0x000fe20000010000 */
[----:B------:R-:W-:-:S13]  /*15e30*/  ISETP.NE.AND P0, PT, R14, RZ, PT ;  /* 0x000000ff0e00720c */ /* 0x000fda0003f05270 */
[----:B---3--:R1:W-:Y:S04]  /*15e40*/  @!P0 STS.128 [0x1a080], R4 ;  /* 0x01a08004ff008388 */ /* 0x0083e80000000c00 */
[----:B------:R-:W-:Y:S06]  /*15e50*/  BAR.ARV 0x5, 0x100 ;  /* 0x0144000000007b1d */ /* 0x000fec0000002000 */
.L_x_500:
[----:B--2---:R-:W2:Y:S02]  /*15e60*/  LDL R0, [R1+0x7c] ;  /* 0x00007c0001007983 */ /* 0x004ea40000100800 */
[----:B--2---:R-:W-:-:S13]  /*15e70*/  ISETP.GE.AND P0, PT, R0, c[0x0][0x53c], PT ;  /* 0x00014f0000007a0c */ /* 0x004fda0003f06270 */
[----:B-1----:R-:W-:Y:S01]  /*15e80*/  @P0 CALL.REL.NOINC `(.L_x_520) ;  /* 0x0000001000000944 */ /* 0x002fe20003c00000 */
[----:B------:R-:W-:Y:S05]  /*15e90*/  BRA `(.L_x_521) ;  /* 0xfffeb9f000007947 */ /* 0x000fea000383ffff */
.L_x_520:
[----:B------:R-:W-:Y:S05]  /*15ea0*/  EXIT ;  /* 0x000000000000794d */ /* 0x000fea0003800000 */
.L_x_383:
[----:B------:R-:W-:Y:S01]  /*15eb0*/  IMAD.MOV.U32 R0, RZ, RZ, R5 ;  /* 0x000000ffff007224 */ /* 0x000fe200078e0005 */
[----:B------:R-:W-:Y:S02]  /*15ec0*/  MOV R2, 0x1 ;  /* 0x0000000100027802 */ /* 0x000fe40000000f00 */
[----:B------:R-:W-:Y:S02]  /*15ed0*/  MOV R3, 0x15ef0 ;  /* 0x00015ef000037802 */ /* 0x000fe40000000f00 */
[----:B------:R-:W-:Y:S05]  /*15ee0*/  CALL.REL.NOINC `($__internal_10_$__cuda_sm70_shflsync_up_p) ;  /* 0x0000137000007944 */ /* 0x000fea0003c00000 */
[----:B------:R-:W-:Y:S01]  /*15ef0*/  MOV R0, R4 ;  /* 0x0000000400007202 */ /* 0x000fe20000000f00 */
[----:B------:R-:W-:Y:S05]  /*15f00*/  BRA `(.L_x_522) ;  /* 0xfffea55000007947 */ /* 0x000fea000383ffff */
.L_x_384:
[----:B------:R-:W-:Y:S01]  /*15f10*/  IMAD.MOV.U32 R0, RZ, RZ, R5 ;  /* 0x000000ffff007224 */ /* 0x000fe200078e0005 */
[----:B------:R-:W-:Y:S02]  /*15f20*/  MOV R2, 0x2 ;  /* 0x0000000200027802 */ /* 0x000fe40000000f00 */
[----:B------:R-:W-:Y:S02]  /*15f30*/  MOV R3, 0x15f50 ;  /* 0x00015f5000037802 */ /* 0x000fe40000000f00 */
[----:B------:R-:W-:Y:S05]  /*15f40*/  CALL.REL.NOINC `($__internal_10_$__cuda_sm70_shflsync_up_p) ;  /* 0x0000131000007944 */ /* 0x000fea0003c00000 */
[----:B------:R-:W-:Y:S01]  /*15f50*/  SEL R0, R4, RZ, P4 ;  /* 0x000000ff04007207 */ /* 0x000fe20002000000 */
[----:B------:R-:W-:Y:S01]  /*15f60*/  IMAD.MOV.U32 R2, RZ, RZ, 0x4 ;  /* 0x00000004ff027424 */ /* 0x000fe200078e00ff */
[----:B------:R-:W-:-:S03]  /*15f70*/  MOV R3, 0x15fa0 ;  /* 0x00015fa000037802 */ /* 0x000fc60000000f00 */
[----:B------:R-:W-:Y:S02]  /*15f80*/  IMAD.IADD R0, R5, 0x1, R0 ;  /* 0x0000000105007824 */ /* 0x000fe400078e0200 */
        /* <DEDUP_REMOVED lines=14> */
[----:B------:R-:W-:Y:S01]  /*16070*/  IMAD.IADD R4, R0, 0x1, R4 ;  /* 0x0000000100047824 */ /* 0x000fe200078e0204 */
[----:B------:R-:W-:-:S03]  /*16080*/  MOV R0, 0x1f ;  /* 0x0000001f00007802 */ /* 0x000fc60000000f00 */
[----:B------:R-:W-:Y:S02]  /*16090*/  IMAD.MOV.U32 R5, RZ, RZ, R4 ;  /* 0x000000ffff057224 */ /* 0x000fe400078e0004 */
[----:B------:R-:W-:Y:S05]  /*160a0*/  CALL.REL.NOINC `($__internal_9_$__cuda_sm70_shflsync_idx_p) ;  /* 0x0000116000007944 */ /* 0x000fea0003c00000 */
[----:B------:R-:W-:Y:S05]  /*160b0*/  BRA `(.L_x_523) ;  /* 0xfffea4a000007947 */ /* 0x000fea000383ffff */
.L_x_386:
[----:B------:R-:W-:Y:S02]  /*160c0*/  SEL R0, RZ, 0x1, P0 ;  /* 0x00000001ff007807 */ /* 0x000fe40000000000 */
[----:B------:R-:W-:Y:S02]  /*160d0*/  MOV R2, 0x160f0 ;  /* 0x000160f000027802 */ /* 0x000fe40000000f00 */
[----:B------:R-:W-:Y:S05]  /*160e0*/  CALL.REL.NOINC `($__internal_11_$__cuda_sm70_votesync_ballot) ;  /* 0x000011e000007944 */ /* 0x000fea0003c00000 */
[----:B------:R-:W-:Y:S01]  /*160f0*/  MOV R10, R0 ;  /* 0x00000000000a7202 */ /* 0x000fe20000000f00 */
[----:B------:R-:W-:Y:S05]  /*16100*/  BRA `(.L_x_524) ;  /* 0xfffea4e000007947 */ /* 0x000fea000383ffff */
.L_x_387:
[----:B------:R-:W-:Y:S01]  /*16110*/  IMAD.MOV.U32 R5, RZ, RZ, R9 ;  /* 0x000000ffff057224 */ /* 0x000fe200078e0009 */
[----:B------:R-:W-:Y:S01]  /*16120*/  MOV R3, R6 ;  /* 0x0000000600037202 */ /* 0x000fe20000000f00 */
[----:B-1----:R-:W-:Y:S01]  /*16130*/  IMAD.MOV.U32 R0, RZ, RZ, 0x1f ;  /* 0x0000001fff007424 */ /* 0x002fe200078e00ff */
[----:B------:R-:W-:Y:S02]  /*16140*/  MOV R2, 0x16160 ;  /* 0x0001616000027802 */ /* 0x000fe40000000f00 */
[----:B------:R-:W-:Y:S05]  /*16150*/  CALL.REL.NOINC `($__internal_9_$__cuda_sm70_shflsync_idx_p) ;  /* 0x000010b000007944 */ /* 0x000fea0003c00000 */
[----:B------:R-:W-:Y:S01]  /*16160*/  IMAD.MOV.U32 R12, RZ, RZ, R0 ;  /* 0x000000ffff0c7224 */ /* 0x000fe200078e0000 */
[----:B------:R-:W-:Y:S01]  /*16170*/  MOV R5, R8 ;  /* 0x0000000800057202 */ /* 0x000fe20000000f00 */
[----:B------:R-:W-:Y:S01]  /*16180*/  IMAD.MOV.U32 R7, RZ, RZ, RZ ;  /* 0x000000ffff077224 */ /* 0x000fe200078e00ff */
[----:B------:R-:W-:Y:S01]  /*16190*/  MOV R3, R6 ;  /* 0x0000000600037202 */ /* 0x000fe20000000f00 */
[----:B------:R-:W-:Y:S01]  /*161a0*/  IMAD.MOV.U32 R0, RZ, RZ, 0x1f ;  /* 0x0000001fff007424 */ /* 0x000fe200078e00ff */
[----:B------:R-:W-:-:S02]  /*161b0*/  MOV R2, 0x161d0 ;  /* 0x000161d000027802 */ /* 0x000fc40000000f00 */
[----:B------:R-:W-:Y:S05]  /*161c0*/  CALL.REL.NOINC `($__internal_9_$__cuda_sm70_shflsync_idx_p) ;  /* 0x0000104000007944 */ /* 0x000fea0003c00000 */
[----:B------:R-:W-:Y:S01]  /*161d0*/  MOV R9, R0 ;  /* 0x0000000000097202 */ /* 0x000fe20000000f00 */
[----:B------:R-:W-:Y:S05]  /*161e0*/  BRA `(.L_x_525) ;  /* 0xfffea47000007947 */ /* 0x000fea000383ffff */
.L_x_390:
[----:B------:R-:W-:Y:S01]  /*161f0*/  IMAD.MOV.U32 R5, RZ, RZ, R4 ;  /* 0x000000ffff057224 */ /* 0x000fe200078e0004 */
[----:B-1----:R-:W-:-:S02]  /*16200*/  MOV R0, 0x1f ;  /* 0x0000001f00007802 */ /* 0x002fc40000000f00 */
[----:B------:R-:W-:Y:S02]  /*16210*/  MOV R2, 0x16230 ;  /* 0x0001623000027802 */ /* 0x000fe40000000f00 */
[----:B--234-:R-:W-:Y:S05]  /*16220*/  CALL.REL.NOINC `($__internal_9_$__cuda_sm70_shflsync_idx_p) ;  /* 0x00000fe000007944 */ /* 0x01cfea0003c00000 */
[----:B------:R-:W-:Y:S01]  /*16230*/  MOV R7, R0 ;  /* 0x0000000000077202 */ /* 0x000fe20000000f00 */
[----:B------:R-:W-:Y:S05]  /*16240*/  BRA `(.L_x_389) ;  /* 0xfffea47000007947 */ /* 0x000fea000383ffff */
.L_x_459:
[----:B------:R3:W5:Y:S01]  /*16250*/  LDL R2, [R1+0x28] ;  /* 0x0000280001027983 */ /* 0x0007620000100800 */
[----:B------:R-:W-:Y:S02]  /*16260*/  MOV R5, 0x2 ;  /* 0x0000000200057802 */ /* 0x000fe40000000f00 */
[----:B------:R-:W-:Y:S02]  /*16270*/  MOV R3, 0x16290 ;  /* 0x0001629000037802 */ /* 0x000fe40000000f00 */
[----:B-123-5:R-:W-:Y:S05]  /*16280*/  CALL.REL.NOINC `($__internal_8_$__cuda_sm70_shflsync_bfly_p) ;  /* 0x00000f3000007944 */ /* 0x02efea0003c00000 */
[----:B------:R-:W-:Y:S01]  /*16290*/  MOV R0, R5 ;  /* 0x0000000500007202 */ /* 0x000fe20000000f00 */
[----:B------:R-:W-:Y:S05]  /*162a0*/  BRA `(.L_x_526) ;  /* 0xffffa19000007947 */ /* 0x000fea000383ffff */
.L_x_460:
[----:B------:R-:W-:Y:S01]  /*162b0*/  IMAD.MOV.U32 R2, RZ, RZ, R0 ;  /* 0x000000ffff027224 */ /* 0x000fe200078e0000 */
[----:B------:R-:W-:Y:S02]  /*162c0*/  MOV R5, 0x1 ;  /* 0x0000000100057802 */ /* 0x000fe40000000f00 */
[----:B------:R-:W-:Y:S02]  /*162d0*/  MOV R3, 0x162f0 ;  /* 0x000162f000037802 */ /* 0x000fe40000000f00 */
[----:B-1----:R-:W-:Y:S05]  /*162e0*/  CALL.REL.NOINC `($__internal_8_$__cuda_sm70_shflsync_bfly_p) ;  /* 0x00000ed000007944 */ /* 0x002fea0003c00000 */
[----:B------:R1:W5:Y:S01]  /*162f0*/  LDL R2, [R1+0x2c] ;  /* 0x00002c0001027983 */ /* 0x0003620000100800 */
[----:B------:R-:W-:Y:S01]  /*16300*/  FADD.FTZ R0, R0, R5 ;  /* 0x0000000500007221 */ /* 0x000fe20000010000 */
[----:B------:R-:W-:-:S02]  /*16310*/  MOV R5, 0x2 ;  /* 0x0000000200057802 */ /* 0x000fc40000000f00 */
[----:B------:R-:W-:Y:S02]  /*16320*/  MOV R3, 0x16340 ;  /* 0x0001634000037802 */ /* 0x000fe40000000f00 */
[----:B-1---5:R-:W-:Y:S05]  /*16330*/  CALL.REL.NOINC `($__internal_8_$__cuda_sm70_shflsync_bfly_p) ;  /* 0x00000e8000007944 */ /* 0x022fea0003c00000 */
[----:B------:R-:W2:Y:S01]  /*16340*/  LDL.LU R2, [R1+0x2c] ;  /* 0x00002c0001027983 */ /* 0x000ea20000300800 */
[----:B------:R-:W-:Y:S01]  /*16350*/  MOV R3, 0x163a0 ;  /* 0x000163a000037802 */ /* 0x000fe20000000f00 */
[----:B--2---:R-:W-:Y:S01]  /*16360*/  FADD.FTZ R4, R2, R5 ;  /* 0x0000000502047221 */ /* 0x004fe20000010000 */
[----:B------:R-:W-:-:S04]  /*16370*/  MOV R5, 0x1 ;  /* 0x0000000100057802 */ /* 0x000fc80000000f00 */
[----:B------:R-:W-:Y:S02]  /*16380*/  MOV R2, R4 ;  /* 0x0000000400027202 */ /* 0x000fe40000000f00 */
[----:B------:R-:W-:Y:S05]  /*16390*/  CALL.REL.NOINC `($__internal_8_$__cuda_sm70_shflsync_bfly_p) ;  /* 0x00000e2000007944 */ /* 0x000fea0003c00000 */
[----:B------:R-:W-:Y:S01]  /*163a0*/  MOV R3, R5 ;  /* 0x0000000500037202 */ /* 0x000fe20000000f00 */
[----:B------:R-:W-:Y:S05]  /*163b0*/  BRA `(.L_x_527) ;  /* 0xffffa11000007947 */ /* 0x000fea000383ffff */
.L_x_467:
[----:B--234-:R-:W-:Y:S01]  /*163c0*/  IMAD.MOV.U32 R5, RZ, RZ, R14 ;  /* 0x000000ffff057224 */ /* 0x01cfe200078e000e */
[----:B------:R-:W-:Y:S01]  /*163d0*/  MOV R3, RZ ;  /* 0x000000ff00037202 */ /* 0x000fe20000000f00 */
[----:B------:R-:W-:Y:S01]  /*163e0*/  IMAD.MOV.U32 R0, RZ, RZ, 0x181f ;  /* 0x0000181fff007424 */ /* 0x000fe200078e00ff */
[----:B------:R-:W-:Y:S02]  /*163f0*/  MOV R2, 0x16410 ;  /* 0x0001641000027802 */ /* 0x000fe40000000f00 */
[----:B-1----:R-:W-:Y:S05]  /*16400*/  CALL.REL.NOINC `($__internal_9_$__cuda_sm70_shflsync_idx_p) ;  /* 0x00000e0000007944 */ /* 0x002fea0003c00000 */
[----:B------:R-:W-:Y:S01]  /*16410*/  MOV R10, R0 ;  /* 0x00000000000a7202 */ /* 0x000fe20000000f00 */
[----:B------:R-:W-:Y:S05]  /*16420*/  BRA `(.L_x_528) ;  /* 0xffffbde000007947 */ /* 0x000fea000383ffff */
.L_x_468:
[----:B------:R-:W-:Y:S01]  /*16430*/  IMAD.MOV.U32 R5, RZ, RZ, R15 ;  /* 0x000000ffff057224 */ /* 0x000fe200078e000f */
[----:B------:R-:W-:Y:S01]  /*16440*/  MOV R3, RZ ;  /* 0x000000ff00037202 */ /* 0x000fe20000000f00 */
[----:B------:R-:W-:Y:S01]  /*16450*/  IMAD.MOV.U32 R0, RZ, RZ, 0x181f ;  /* 0x0000181fff007424 */ /* 0x000fe200078e00ff */
[----:B------:R-:W-:Y:S02]  /*16460*/  MOV R2, 0x16480 ;  /* 0x0001648000027802 */ /* 0x000fe40000000f00 */
[----:B-123--:R-:W-:Y:S05]  /*16470*/  CALL.REL.NOINC `($__internal_9_$__cuda_sm70_shflsync_idx_p) ;  /* 0x00000d9000007944 */ /* 0x00efea0003c00000 */
[----:B------:R-:W-:Y:S05]  /*16480*/  BRA `(.L_x_529) ;  /* 0xffffbda000007947 */ /* 0x000fea000383ffff */
.L_x_471:
[----:B-1----:R-:W-:Y:S01]  /*16490*/  IMAD.MOV.U32 R5, RZ, RZ, R14 ;  /* 0x000000ffff057224 */ /* 0x002fe200078e000e */
[----:B------:R-:W-:Y:S01]  /*164a0*/  MOV R3, 0x1 ;  /* 0x0000000100037802 */ /* 0x000fe20000000f00 */
[----:B--2---:R-:W-:Y:S01]  /*164b0*/  IMAD.MOV.U32 R0, RZ, RZ, 0x181f ;  /* 0x0000181fff007424 */ /* 0x004fe200078e00ff */
[----:B------:R-:W-:-:S02]  /*164c0*/  MOV R2, 0x164e0 ;  /* 0x000164e000027802 */ /* 0x000fc40000000f00 */
[----:B---34-:R-:W-:Y:S05]  /*164d0*/  CALL.REL.NOINC `($__internal_9_$__cuda_sm70_shflsync_idx_p) ;  /* 0x00000d3000007944 */ /* 0x018fea0003c00000 */
[----:B------:R-:W-:Y:S01]  /*164e0*/  IMAD.MOV.U32 R10, RZ, RZ, R0 ;  /* 0x000000ffff0a7224 */ /* 0x000fe200078e0000 */
[----:B------:R-:W-:Y:S01]  /*164f0*/  MOV R3, 0x1 ;  /* 0x0000000100037802 */ /* 0x000fe20000000f00 */
[----:B------:R-:W-:Y:S01]  /*16500*/  IMAD.MOV.U32 R5, RZ, RZ, R15 ;  /* 0x000000ffff057224 */ /* 0x000fe200078e000f */
[----:B------:R-:W-:-:S02]  /*16510*/  MOV R0, 0x181f ;  /* 0x0000181f00007802 */ /* 0x000fc40000000f00 */
[----:B------:R-:W-:Y:S02]  /*16520*/  MOV R2, 0x16540 ;  /* 0x0001654000027802 */ /* 0x000fe40000000f00 */
[----:B------:R-:W-:Y:S05]  /*16530*/  CALL.REL.NOINC `($__internal_9_$__cuda_sm70_shflsync_idx_p) ;  /* 0x00000cd000007944 */ /* 0x000fea0003c00000 */
[----:B------:R-:W-:Y:S05]  /*16540*/  BRA `(.L_x_530) ;  /* 0xffffbe9000007947 */ /* 0x000fea000383ffff */
.L_x_474:
[----:B-1----:R-:W-:Y:S01]  /*16550*/  IMAD.MOV.U32 R5, RZ, RZ, R14 ;  /* 0x000000ffff057224 */ /* 0x002fe200078e000e */
[----:B------:R-:W-:Y:S01]  /*16560*/  MOV R3, 0x2 ;  /* 0x0000000200037802 */ /* 0x000fe20000000f00 */
[----:B--2---:R-:W-:Y:S01]  /*16570*/  IMAD.MOV.U32 R0, RZ, RZ, 0x181f ;  /* 0x0000181fff007424 */ /* 0x004fe200078e00ff */
[----:B------:R-:W-:Y:S02]  /*16580*/  MOV R2, 0x165a0 ;  /* 0x000165a000027802 */ /* 0x000fe40000000f00 */
[----:B---34-:R-:W-:Y:S05]  /*16590*/  CALL.REL.NOINC `($__internal_9_$__cuda_sm70_shflsync_idx_p) ;  /* 0x00000c7000007944 */ /* 0x018fea0003c00000 */
[----:B------:R-:W-:Y:S01]  /*165a0*/  MOV R10, R0 ;  /* 0x00000000000a7202 */ /* 0x000fe20000000f00 */
[----:B------:R-:W-:Y:S05]  /*165b0*/  BRA `(.L_x_531) ;  /* 0xffffbf9000007947 */ /* 0x000fea000383ffff */
.L_x_475:
[----:B-1----:R-:W-:Y:S01]  /*165c0*/  IMAD.MOV.U32 R5, RZ, RZ, R15 ;  /* 0x000000ffff057224 */ /* 0x002fe200078e000f */
[----:B------:R-:W-:Y:S01]  /*165d0*/  MOV R3, 0x2 ;  /* 0x0000000200037802 */ /* 0x000fe20000000f00 */
[----:B--2---:R-:W-:Y:S01]  /*165e0*/  IMAD.MOV.U32 R0, RZ, RZ, 0x181f ;  /* 0x0000181fff007424 */ /* 0x004fe200078e00ff */
[----:B------:R-:W-:Y:S02]  /*165f0*/  MOV R2, 0x16610 ;  /* 0x0001661000027802 */ /* 0x000fe40000000f00 */
[----:B---34-:R-:W-:Y:S05]  /*16600*/  CALL.REL.NOINC `($__internal_9_$__cuda_sm70_shflsync_idx_p) ;  /* 0x00000c0000007944 */ /* 0x018fea0003c00000 */
[----:B------:R-:W-:Y:S05]  /*16610*/  BRA `(.L_x_532) ;  /* 0xffffbf5000007947 */ /* 0x000fea000383ffff */
.L_x_478:
[----:B-1----:R-:W-:Y:S01]  /*16620*/  IMAD.MOV.U32 R5, RZ, RZ, R14 ;  /* 0x000000ffff057224 */ /* 0x002fe200078e000e */
[----:B------:R-:W-:Y:S01]  /*16630*/  MOV R3, 0x3 ;  /* 0x0000000300037802 */ /* 0x000fe20000000f00 */
[----:B---3--:R-:W-:Y:S01]  /*16640*/  IMAD.MOV.U32 R0, RZ, RZ, 0x181f ;  /* 0x0000181fff007424 */ /* 0x008fe200078e00ff */
[----:B------:R-:W-:-:S02]  /*16650*/  MOV R2, 0x16670 ;  /* 0x0001667000027802 */ /* 0x000fc40000000f00 */
[----:B--2-4-:R-:W-:Y:S05]  /*16660*/  CALL.REL.NOINC `($__internal_9_$__cuda_sm70_shflsync_idx_p) ;  /* 0x00000ba000007944 */ /* 0x014fea0003c00000 */
[----:B------:R-:W-:Y:S01]  /*16670*/  IMAD.MOV.U32 R8, RZ, RZ, R0 ;  /* 0x000000ffff087224 */ /* 0x000fe200078e0000 */
[----:B------:R-:W-:Y:S01]  /*16680*/  MOV R3, 0x3 ;  /* 0x0000000300037802 */ /* 0x000fe20000000f00 */
[----:B------:R-:W-:Y:S01]  /*16690*/  IMAD.MOV.U32 R5, RZ, RZ, R15 ;  /* 0x000000ffff057224 */ /* 0x000fe200078e000f */
[----:B------:R-:W-:-:S02]  /*166a0*/  MOV R0, 0x181f ;  /* 0x0000181f00007802 */ /* 0x000fc40000000f00 */
[----:B------:R-:W-:Y:S02]  /*166b0*/  MOV R2, 0x166d0 ;  /* 0x000166d000027802 */ /* 0x000fe40000000f00 */
[----:B------:R-:W-:Y:S05]  /*166c0*/  CALL.REL.NOINC `($__internal_9_$__cuda_sm70_shflsync_idx_p) ;  /* 0x00000b4000007944 */ /* 0x000fea0003c00000 */
[----:B------:R-:W-:Y:S05]  /*166d0*/  BRA `(.L_x_533) ;  /* 0xffffc01000007947 */ /* 0x000fea000383ffff */
.L_x_480:
[----:B------:R-:W-:Y:S01]  /*166e0*/  IMAD.MOV.U32 R5, RZ, RZ, R12 ;  /* 0x000000ffff057224 */ /* 0x000fe200078e000c */
[----:B------:R-:W-:Y:S01]  /*166f0*/  MOV R3, RZ ;  /* 0x000000ff00037202 */ /* 0x000fe20000000f00 */
[----:B------:R-:W-:Y:S01]  /*16700*/  IMAD.MOV.U32 R0, RZ, RZ, 0x1c1f ;  /* 0x00001c1fff007424 */ /* 0x000fe200078e00ff */
[----:B------:R-:W-:Y:S02]  /*16710*/  MOV R2, 0x16730 ;  /* 0x0001673000027802 */ /* 0x000fe40000000f00 */
[----:B------:R-:W-:Y:S05]  /*16720*/  CALL.REL.NOINC `($__internal_9_$__cuda_sm70_shflsync_idx_p) ;  /* 0x00000ae000007944 */ /* 0x000fea0003c00000 */
[----:B------:R-:W-:Y:S01]  /*16730*/  MOV R4, R0 ;  /* 0x0000000000047202 */ /* 0x000fe20000000f00 */
[----:B------:R-:W-:Y:S05]  /*16740*/  BRA `(.L_x_534) ;  /* 0xffffc32000007947 */ /* 0x000fea000383ffff */
.L_x_481:
[----:B------:R-:W-:Y:S01]  /*16750*/  IMAD.MOV.U32 R5, RZ, RZ, R14 ;  /* 0x000000ffff057224 */ /* 0x000fe200078e000e */
[----:B------:R-:W-:Y:S01]  /*16760*/  MOV R3, RZ ;  /* 0x000000ff00037202 */ /* 0x000fe20000000f00 */
[----:B------:R-:W-:Y:S01]  /*16770*/  IMAD.MOV.U32 R0, RZ, RZ, 0x1c1f ;  /* 0x00001c1fff007424 */ /* 0x000fe200078e00ff */
[----:B------:R-:W-:Y:S02]  /*16780*/  MOV R2, 0x167a0 ;  /* 0x000167a000027802 */ /* 0x000fe40000000f00 */
[----:B-12---:R-:W-:Y:S05]  /*16790*/  CALL.REL.NOINC `($__internal_9_$__cuda_sm70_shflsync_idx_p) ;  /* 0x00000a7000007944 */ /* 0x006fea0003c00000 */
[----:B------:R-:W-:Y:S05]  /*167a0*/  BRA `(.L_x_535) ;  /* 0xffffc2e000007947 */ /* 0x000fea000383ffff */
.L_x_484:
[----:B------:R-:W-:Y:S01]  /*167b0*/  IMAD.MOV.U32 R5, RZ, RZ, R12 ;  /* 0x000000ffff057224 */ /* 0x000fe200078e000c */
[----:B----4-:R-:W-:Y:S01]  /*167c0*/  MOV R3, 0x1 ;  /* 0x0000000100037802 */ /* 0x010fe20000000f00 */
[----:B------:R-:W-:Y:S01]  /*167d0*/  IMAD.MOV.U32 R0, RZ, RZ, 0x1c1f ;  /* 0x00001c1fff007424 */ /* 0x000fe200078e00ff */
[----:B------:R-:W-:-:S02]  /*167e0*/  MOV R2, 0x16800 ;  /* 0x0001680000027802 */ /* 0x000fc40000000f00 */
[----:B-123--:R-:W-:Y:S05]  /*167f0*/  CALL.REL.NOINC `($__internal_9_$__cuda_sm70_shflsync_idx_p) ;  /* 0x00000a1000007944 */ /* 0x00efea0003c00000 */
[----:B------:R-:W-:Y:S01]  /*16800*/  IMAD.MOV.U32 R4, RZ, RZ, R0 ;  /* 0x000000ffff047224 */ /* 0x000fe200078e0000 */
[----:B------:R-:W-:Y:S01]  /*16810*/  MOV R3, 0x1 ;  /* 0x0000000100037802 */ /* 0x000fe20000000f00 */
[----:B------:R-:W-:Y:S01]  /*16820*/  IMAD.MOV.U32 R5, RZ, RZ, R14 ;  /* 0x000000ffff057224 */ /* 0x000fe200078e000e */
[----:B------:R-:W-:-:S02]  /*16830*/  MOV R0, 0x1c1f ;  /* 0x00001c1f00007802 */ /* 0x000fc40000000f00 */
[----:B------:R-:W-:Y:S02]  /*16840*/  MOV R2, 0x16860 ;  /* 0x0001686000027802 */ /* 0x000fe40000000f00 */
[----:B------:R-:W-:Y:S05]  /*16850*/  CALL.REL.NOINC `($__internal_9_$__cuda_sm70_shflsync_idx_p) ;  /* 0x000009b000007944 */ /* 0x000fea0003c00000 */
[----:B------:R-:W-:Y:S05]  /*16860*/  BRA `(.L_x_536) ;  /* 0xffffce8000007947 */ /* 0x000fea000383ffff */
.L_x_488:
[----:B------:R-:W-:Y:S01]  /*16870*/  IMAD.MOV.U32 R5, RZ, RZ, R12 ;  /* 0x000000ffff057224 */ /* 0x000fe200078e000c */
[----:B------:R-:W-:Y:S01]  /*16880*/  MOV R3, RZ ;  /* 0x000000ff00037202 */ /* 0x000fe20000000f00 */
[----:B------:R-:W-:Y:S01]  /*16890*/  IMAD.MOV.U32 R0, RZ, RZ, 0x181f ;  /* 0x0000181fff007424 */ /* 0x000fe200078e00ff */
[----:B------:R-:W-:Y:S02]  /*168a0*/  MOV R2, 0x168c0 ;  /* 0x000168c000027802 */ /* 0x000fe40000000f00 */
[----:B------:R-:W-:Y:S05]  /*168b0*/  CALL.REL.NOINC `($__internal_9_$__cuda_sm70_shflsync_idx_p) ;  /* 0x0000095000007944 */ /* 0x000fea0003c00000 */
[----:B------:R-:W-:Y:S01]  /*168c0*/  MOV R10, R0 ;  /* 0x00000000000a7202 */ /* 0x000fe20000000f00 */
[----:B------:R-:W-:Y:S05]  /*168d0*/  BRA `(.L_x_537) ;  /* 0xffffde7000007947 */ /* 0x000fea000383ffff */
.L_x_489:
[----:B------:R-:W-:Y:S01]  /*168e0*/  IMAD.MOV.U32 R5, RZ, RZ, R15 ;  /* 0x000000ffff057224 */ /* 0x000fe200078e000f */
[----:B------:R-:W-:Y:S01]  /*168f0*/  MOV R3, RZ ;  /* 0x000000ff00037202 */ /* 0x000fe20000000f00 */
[----:B------:R-:W-:Y:S01]  /*16900*/  IMAD.MOV.U32 R0, RZ, RZ, 0x181f ;  /* 0x0000181fff007424 */ /* 0x000fe200078e00ff */
[----:B------:R-:W-:Y:S02]  /*16910*/  MOV R2, 0x16930 ;  /* 0x0001693000027802 */ /* 0x000fe40000000f00 */
[----:B-12---:R-:W-:Y:S05]  /*16920*/  CALL.REL.NOINC `($__internal_9_$__cuda_sm70_shflsync_idx_p) ;  /* 0x000008e000007944 */ /* 0x006fea0003c00000 */
[----:B------:R-:W-:Y:S05]  /*16930*/  BRA `(.L_x_538) ;  /* 0xffffde3000007947 */ /* 0x000fea000383ffff */
.L_x_492:
[----:B--2---:R-:W-:Y:S01]  /*16940*/  IMAD.MOV.U32 R5, RZ, RZ, R12 ;  /* 0x000000ffff057224 */ /* 0x004fe200078e000c */
[----:B------:R-:W-:Y:S01]  /*16950*/  MOV R3, 0x1 ;  /* 0x0000000100037802 */ /* 0x000fe20000000f00 */
[----:B----4-:R-:W-:Y:S01]  /*16960*/  IMAD.MOV.U32 R0, RZ, RZ, 0x181f ;  /* 0x0000181fff007424 */ /* 0x010fe200078e00ff */
[----:B------:R-:W-:-:S02]  /*16970*/  MOV R2, 0x16990 ;  /* 0x0001699000027802 */ /* 0x000fc40000000f00 */
[----:B-1-3--:R-:W-:Y:S05]  /*16980*/  CALL.REL.NOINC `($__internal_9_$__cuda_sm70_shflsync_idx_p) ;  /* 0x0000088000007944 */ /* 0x00afea0003c00000 */
[----:B------:R-:W-:Y:S01]  /*16990*/  IMAD.MOV.U32 R10, RZ, RZ, R0 ;  /* 0x000000ffff0a7224 */ /* 0x000fe200078e0000 */
[----:B------:R-:W-:Y:S01]  /*169a0*/  MOV R3, 0x1 ;  /* 0x0000000100037802 */ /* 0x000fe20000000f00 */
[----:B------:R-:W-:Y:S01]  /*169b0*/  IMAD.MOV.U32 R5, RZ, RZ, R15 ;  /* 0x000000ffff057224 */ /* 0x000fe200078e000f */
[----:B------:R-:W-:-:S02]  /*169c0*/  MOV R0, 0x181f ;  /* 0x0000181f00007802 */ /* 0x000fc40000000f00 */
[----:B------:R-:W-:Y:S02]  /*169d0*/  MOV R2, 0x169f0 ;  /* 0x000169f000027802 */ /* 0x000fe40000000f00 */
[----:B------:R-:W-:Y:S05]  /*169e0*/  CALL.REL.NOINC `($__internal_9_$__cuda_sm70_shflsync_idx_p) ;  /* 0x0000082000007944 */ /* 0x000fea0003c00000 */
[----:B------:R-:W-:Y:S05]  /*169f0*/  BRA `(.L_x_539) ;  /* 0xffffdf3000007947 */ /* 0x000fea000383ffff */
.L_x_495:
[----:B-1----:R-:W-:Y:S01]  /*16a00*/  IMAD.MOV.U32 R5, RZ, RZ, R12 ;  /* 0x000000ffff057224 */ /* 0x002fe200078e000c */
[----:B------:R-:W-:Y:S01]  /*16a10*/  MOV R3, 0x2 ;  /* 0x0000000200037802 */ /* 0x000fe20000000f00 */
[----:B----4-:R-:W-:Y:S01]  /*16a20*/  IMAD.MOV.U32 R0, RZ, RZ, 0x181f ;  /* 0x0000181fff007424 */ /* 0x010fe200078e00ff */
[----:B------:R-:W-:Y:S02]  /*16a30*/  MOV R2, 0x16a50 ;  /* 0x00016a5000027802 */ /* 0x000fe40000000f00 */
[----:B--23--:R-:W-:Y:S05]  /*16a40*/  CALL.REL.NOINC `($__internal_9_$__cuda_sm70_shflsync_idx_p) ;  /* 0x000007c000007944 */ /* 0x00cfea0003c00000 */
[----:B------:R-:W-:Y:S01]  /*16a50*/  MOV R10, R0 ;  /* 0x00000000000a7202 */ /* 0x000fe20000000f00 */
[----:B------:R-:W-:Y:S05]  /*16a60*/  BRA `(.L_x_540) ;  /* 0xffffe03000007947 */ /* 0x000fea000383ffff */
.L_x_496:
[----:B------:R-:W-:Y:S01]  /*16a70*/  IMAD.MOV.U32 R5, RZ, RZ, R15 ;  /* 0x000000ffff057224 */ /* 0x000fe200078e000f */
[----:B------:R-:W-:Y:S01]  /*16a80*/  MOV R3, 0x2 ;  /* 0x0000000200037802 */ /* 0x000fe20000000f00 */
[----:B----4-:R-:W-:Y:S01]  /*16a90*/  IMAD.MOV.U32 R0, RZ, RZ, 0x181f ;  /* 0x0000181fff007424 */ /* 0x010fe200078e00ff */
[----:B------:R-:W-:Y:S02]  /*16aa0*/  MOV R2, 0x16ac0 ;  /* 0x00016ac000027802 */ /* 0x000fe40000000f00 */
[----:B-123--:R-:W-:Y:S05]  /*16ab0*/  CALL.REL.NOINC `($__internal_9_$__cuda_sm70_shflsync_idx_p) ;  /* 0x0000075000007944 */ /* 0x00efea0003c00000 */
[----:B------:R-:W-:Y:S05]  /*16ac0*/  BRA `(.L_x_541) ;  /* 0xffffdff000007947 */ /* 0x000fea000383ffff */
.L_x_499:
[----:B-1----:R-:W-:Y:S01]  /*16ad0*/  IMAD.MOV.U32 R5, RZ, RZ, R12 ;  /* 0x000000ffff057224 */ /* 0x002fe200078e000c */
[----:B------:R-:W-:Y:S01]  /*16ae0*/  MOV R3, 0x3 ;  /* 0x0000000300037802 */ /* 0x000fe20000000f00 */
[----:B------:R-:W-:Y:S01]  /*16af0*/  IMAD.MOV.U32 R0, RZ, RZ, 0x181f ;  /* 0x0000181fff007424 */ /* 0x000fe200078e00ff */
[----:B------:R-:W-:-:S02]  /*16b00*/  MOV R2, 0x16b20 ;  /* 0x00016b2000027802 */ /* 0x000fc40000000f00 */
[----:B--234-:R-:W-:Y:S05]  /*16b10*/  CALL.REL.NOINC `($__internal_9_$__cuda_sm70_shflsync_idx_p) ;  /* 0x000006f000007944 */ /* 0x01cfea0003c00000 */
[----:B------:R-:W-:Y:S01]  /*16b20*/  IMAD.MOV.U32 R10, RZ, RZ, R0 ;  /* 0x000000ffff0a7224 */ /* 0x000fe200078e0000 */
[----:B------:R-:W-:Y:S01]  /*16b30*/  MOV R3, 0x3 ;  /* 0x0000000300037802 */ /* 0x000fe20000000f00 */
[----:B------:R-:W-:Y:S01]  /*16b40*/  IMAD.MOV.U32 R5, RZ, RZ, R15 ;  /* 0x000000ffff057224 */ /* 0x000fe200078e000f */
[----:B------:R-:W-:-:S02]  /*16b50*/  MOV R0, 0x181f ;  /* 0x0000181f00007802 */ /* 0x000fc40000000f00 */
[----:B------:R-:W-:Y:S02]  /*16b60*/  MOV R2, 0x16b80 ;  /* 0x00016b8000027802 */ /* 0x000fe40000000f00 */
[----:B------:R-:W-:Y:S05]  /*16b70*/  CALL.REL.NOINC `($__internal_9_$__cuda_sm70_shflsync_idx_p) ;  /* 0x0000069000007944 */ /* 0x000fea0003c00000 */
[----:B------:R-:W-:Y:S05]  /*16b80*/  BRA `(.L_x_542) ;  /* 0xffffe0b000007947 */ /* 0x000fea000383ffff */
.L_x_501:
[----:B------:R-:W-:Y:S01]  /*16b90*/  IMAD.MOV.U32 R5, RZ, RZ, R111 ;  /* 0x000000ffff057224 */ /* 0x000fe200078e006f */
[----:B------:R-:W-:Y:S01]  /*16ba0*/  MOV R3, RZ ;  /* 0x000000ff00037202 */ /* 0x000fe20000000f00 */
[----:B------:R-:W-:Y:S01]  /*16bb0*/  IMAD.MOV.U32 R0, RZ, RZ, 0x1f ;  /* 0x0000001fff007424 */ /* 0x000fe200078e00ff */
[----:B------:R-:W-:Y:S02]  /*16bc0*/  MOV R2, 0x16be0 ;  /* 0x00016be000027802 */ /* 0x000fe40000000f00 */
[----:B------:R-:W-:Y:S05]  /*16bd0*/  CALL.REL.NOINC `($__internal_9_$__cuda_sm70_shflsync_idx_p) ;  /* 0x0000063000007944 */ /* 0x000fea0003c00000 */
[----:B------:R-:W-:Y:S01]  /*16be0*/  MOV R9, R0 ;  /* 0x0000000000097202 */ /* 0x000fe20000000f00 */
[----:B------:R-:W-:Y:S05]  /*16bf0*/  BRA `(.L_x_543) ;  /* 0xffffe27000007947 */ /* 0x000fea000383ffff */
.L_x_502:
[----:B------:R-:W-:Y:S01]  /*16c00*/  IMAD.MOV.U32 R5, RZ, RZ, R111 ;  /* 0x000000ffff057224 */ /* 0x000fe200078e006f */
[----:B------:R-:W-:Y:S01]  /*16c10*/  MOV R3, 0x1 ;  /* 0x0000000100037802 */ /* 0x000fe20000000f00 */
[----:B------:R-:W-:Y:S01]  /*16c20*/  IMAD.MOV.U32 R0, RZ, RZ, 0x1f ;  /* 0x0000001fff007424 */ /* 0x000fe200078e00ff */
[----:B------:R-:W-:Y:S02]  /*16c30*/  MOV R2, 0x16c50 ;  /* 0x00016c5000027802 */ /* 0x000fe40000000f00 */
[----:B-12---:R-:W-:Y:S05]  /*16c40*/  CALL.REL.NOINC `($__internal_9_$__cuda_sm70_shflsync_idx_p) ;  /* 0x000005c000007944 */ /* 0x006fea0003c00000 */
[----:B------:R-:W-:Y:S01]  /*16c50*/  MOV R8, R0 ;  /* 0x0000000000087202 */ /* 0x000fe20000000f00 */
[----:B------:R-:W-:Y:S05]  /*16c60*/  BRA `(.L_x_544) ;  /* 0xffffe22000007947 */ /* 0x000fea000383ffff */
.L_x_503:
[----:B------:R-:W-:Y:S02]  /*16c70*/  MOV R2, 0x1 ;  /* 0x0000000100027802 */ /* 0x000fe40000000f00 */
[----:B------:R-:W-:-:S02]  /*16c80*/  MOV R3, 0x16ca0 ;  /* 0x00016ca000037802 */ /* 0x000fc40000000f00 */
[----:B-1234-:R-:W-:Y:S05]  /*16c90*/  CALL.REL.NOINC `($__internal_10_$__cuda_sm70_shflsync_up_p) ;  /* 0x000005c000007944 */ /* 0x01efea0003c00000 */
[----:B------:R-:W-:Y:S05]  /*16ca0*/  BRA `(.L_x_545) ;  /* 0xffffe31000007947 */ /* 0x000fea000383ffff */
.L_x_504:
[----:B------:R-:W-:Y:S02]  /*16cb0*/  MOV R2, 0x2 ;  /* 0x0000000200027802 */ /* 0x000fe40000000f00 */
[----:B------:R-:W-:-:S02]  /*16cc0*/  MOV R3, 0x16ce0 ;  /* 0x00016ce000037802 */ /* 0x000fc40000000f00 */
[----:B--2-4-:R-:W-:Y:S05]  /*16cd0*/  CALL.REL.NOINC `($__internal_10_$__cuda_sm70_shflsync_up_p) ;  /* 0x0000058000007944 */ /* 0x014fea0003c00000 */
[----:B------:R-:W-:Y:S01]  /*16ce0*/  SEL R3, R4, RZ, P1 ;  /* 0x000000ff04037207 */ /* 0x000fe20000800000 */
[----:B------:R-:W-:-:S04]  /*16cf0*/  IMAD.MOV.U32 R2, RZ, RZ, 0x4 ;  /* 0x00000004ff027424 */ /* 0x000fc800078e00ff */
[----:B------:R-:W-:Y:S01]  /*16d00*/  IMAD.IADD R0, R0, 0x1, R3 ;  /* 0x0000000100007824 */ /* 0x000fe200078e0203 */
        /* <DEDUP_REMOVED lines=20> */
.L_x_508:
[----:B------:R-:W-:Y:S02]  /*16e50*/  MOV R2, 0x1 ;  /* 0x0000000100027802 */ /* 0x000fe40000000f00 */
[----:B------:R-:W-:Y:S02]  /*16e60*/  MOV R3, 0x16e80 ;  /* 0x00016e8000037802 */ /* 0x000fe40000000f00 */
[----:B------:R-:W-:Y:S05]  /*16e70*/  CALL.REL.NOINC `($__internal_10_$__cuda_sm70_shflsync_up_p) ;  /* 0x000003e000007944 */ /* 0x000fea0003c00000 */
[----:B------:R-:W-:Y:S01]  /*16e80*/  MOV R2, R4 ;  /* 0x0000000400027202 */ /* 0x000fe20000000f00 */
[----:B------:R-:W-:Y:S05]  /*16e90*/  BRA `(.L_x_547) ;  /* 0xffffe38000007947 */ /* 0x000fea000383ffff */
.L_x_509:
        /* <DEDUP_REMOVED lines=26> */
.L_x_511:
[----:B------:R-:W-:Y:S02]  /*17040*/  SEL R0, RZ, 0x1, P0 ;  /* 0x00000001ff007807 */ /* 0x000fe40000000000 */
[----:B------:R-:W-:Y:S02]  /*17050*/  MOV R2, 0x17070 ;  /* 0x0001707000027802 */ /* 0x000fe40000000f00 */
[----:B-1----:R-:W-:Y:S05]  /*17060*/  CALL.REL.NOINC `($__internal_11_$__cuda_sm70_votesync_ballot) ;  /* 0x0000026000007944 */ /* 0x002fea0003c00000 */
[----:B------:R-:W-:Y:S01]  /*17070*/  MOV R10, R0 ;  /* 0x00000000000a7202 */ /* 0x000fe20000000f00 */
[----:B------:R-:W-:Y:S05]  /*17080*/  BRA `(.L_x_549) ;  /* 0xffffe32000007947 */ /* 0x000fea000383ffff */
.L_x_512:
[----:B------:R-:W-:Y:S01]  /*17090*/  IMAD.MOV.U32 R5, RZ, RZ, R6 ;  /* 0x000000ffff057224 */ /* 0x000fe200078e0006 */
[----:B------:R-:W-:Y:S01]  /*170a0*/  MOV R3, R8 ;  /* 0x0000000800037202 */ /* 0x000fe20000000f00 */
[----:B--2---:R-:W-:Y:S01]  /*170b0*/  IMAD.MOV.U32 R0, RZ, RZ, 0x1f ;  /* 0x0000001fff007424 */ /* 0x004fe200078e00ff */
[----:B------:R-:W-:Y:S02]  /*170c0*/  MOV R2, 0x170e0 ;  /* 0x000170e000027802 */ /* 0x000fe40000000f00 */
[----:B-1----:R-:W-:Y:S05]  /*170d0*/  CALL.REL.NOINC `($__internal_9_$__cuda_sm70_shflsync_idx_p) ;  /* 0x0000013000007944 */ /* 0x002fea0003c00000 */
[----:B------:R-:W-:Y:S01]  /*170e0*/  IMAD.MOV.U32 R12, RZ, RZ, R0 ;  /* 0x000000ffff0c7224 */ /* 0x000fe200078e0000 */
[----:B------:R-:W-:Y:S01]  /*170f0*/  MOV R3, R8 ;  /* 0x0000000800037202 */ /* 0x000fe20000000f00 */
[----:B------:R-:W-:Y:S01]  /*17100*/  IMAD.MOV.U32 R5, RZ, RZ, R7 ;  /* 0x000000ffff057224 */ /* 0x000fe200078e0007 */
[----:B------:R-:W-:Y:S02]  /*17110*/  MOV R0, 0x1f ;  /* 0x0000001f00007802 */ /* 0x000fe40000000f00 */
[----:B------:R-:W-:-:S02]  /*17120*/  MOV R2, 0x17140 ;  /* 0x0001714000027802 */ /* 0x000fc40000000f00 */
[----:B------:R-:W-:Y:S05]  /*17130*/  CALL.REL.NOINC `($__internal_9_$__cuda_sm70_shflsync_idx_p) ;  /* 0x000000d000007944 */ /* 0x000fea0003c00000 */
[----:B------:R-:W-:Y:S01]  /*17140*/  MOV R7, R0 ;  /* 0x0000000000077202 */ /* 0x000fe20000000f00 */
[----:B------:R-:W-:Y:S05]  /*17150*/  BRA `(.L_x_550) ;  /* 0xffffe2c000007947 */ /* 0x000fea000383ffff */
.L_x_515:
[----:B------:R-:W-:Y:S01]  /*17160*/  IMAD.MOV.U32 R5, RZ, RZ, R4 ;  /* 0x000000ffff057224 */ /* 0x000fe200078e0004 */
[----:B--2---:R-:W-:-:S02]  /*17170*/  MOV R0, 0x1f ;  /* 0x0000001f00007802 */ /* 0x004fc40000000f00 */
[----:B------:R-:W-:Y:S02]  /*17180*/  MOV R2, 0x171a0 ;  /* 0x000171a000027802 */ /* 0x000fe40000000f00 */
[----:B-1-34-:R-:W-:Y:S05]  /*17190*/  CALL.REL.NOINC `($__internal_9_$__cuda_sm70_shflsync_idx_p) ;  /* 0x0000007000007944 */ /* 0x01afea0003c00000 */
[----:B------:R-:W-:Y:S01]  /*171a0*/  MOV R13, R0 ;  /* 0x00000000000d7202 */ /* 0x000fe20000000f00 */
[----:B------:R-:W-:Y:S05]  /*171b0*/  BRA `(.L_x_514) ;  /* 0xffffe2c000007947 */ /* 0x000fea000383ffff */
        .weak           $__internal_8_$__cuda_sm70_shflsync_bfly_p
        .type           $__internal_8_$__cuda_sm70_shflsync_bfly_p,@function
        .size           $__internal_8_$__cuda_sm70_shflsync_bfly_p,($__internal_9_$__cuda_sm70_shflsync_idx_p - $__internal_8_$__cuda_sm70_shflsync_bfly_p)
$__internal_8_$__cuda_sm70_shflsync_bfly_p:
[----:B------:R-:W-:Y:S04]  /*171c0*/  WARPSYNC R6 ;  /* 0x0000000600007348 */ /* 0x000fe80003800000 */
[----:B------:R1:W2:Y:S02]  /*171d0*/  SHFL.BFLY PT, R5, R2, R5, R7 ;  /* 0x0c00000502057389 */ /* 0x0002a400000e0007 */
[----:B-1----:R-:W-:Y:S02]  /*171e0*/  MOV R2, R3 ;  /* 0x0000000300027202 */ /* 0x002fe40000000f00 */
[----:B------:R-:W-:-:S04]  /*171f0*/  MOV R3, 0x0 ;  /* 0x0000000000037802 */ /* 0x000fc80000000f00 */
[----:B--2---:R-:W-:Y:S05]  /*17200*/  RET.REL.NODEC R2 `(_ZN7cutlass13device_kernelIN5flash19enable_sm80_to_sm89INS1_16FlashAttnFwdSm80INS1_25CollectiveMainloopFwdSm80ILi8ELi1ELb1EN4cute5tupleIJNS5_1CILi128EEENS7_ILi48EEENS7_ILi256EEEEEELi256ENS_6half_tEfNS_4arch4Sm80ELb0ELb1ELb0ELb1ELb0ELb0ELb1ELb1EEENS1_21CollectiveEpilogueFwdINS6_IJS8_SA_S9_EEENS6_IJNS7_ILi1EEESI_SI_EEESC_SE_Li256ELb1ELb1ELb1ELb0EEENS1_36VarlenDynamicPersistentTileSchedulerILi128ELi48ELi256ELi256ELb1ELb1ELb0ELb1ELb0ELb1EEEEEEEEEvNT_6ParamsE) ;  /* 0xfffe8df002007950 */ /* 0x004fea0003c3ffff */
        .weak           $__internal_9_$__cuda_sm70_shflsync_idx_p
        .type           $__internal_9_$__cuda_sm70_shflsync_idx_p,@function
        .size           $__internal_9_$__cuda_sm70_shflsync_idx_p,($__internal_10_$__cuda_sm70_shflsync_up_p - $__internal_9_$__cuda_sm70_shflsync_idx_p)
$__internal_9_$__cuda_sm70_shflsync_idx_p:
[----:B------:R-:W-:-:S04]  /*17210*/  MOV R114, 0xffffffff ;  /* 0xffffffff00727802 */ /* 0x000fc80000000f00 */
[----:B------:R-:W-:Y:S04]  /*17220*/  WARPSYNC R114 ;  /* 0x0000007200007348 */ /* 0x000fe80003800000 */
[----:B------:R1:W2:Y:S02]  /*17230*/  SHFL.IDX PT, R0, R5, R3, R0 ;  /* 0x0000000305007389 */ /* 0x0002a400000e0000 */
[----:B-1----:R-:W-:-:S04]  /*17240*/  MOV R3, 0x0 ;  /* 0x0000000000037802 */ /* 0x002fc80000000f00 */
[----:B--2---:R-:W-:Y:S05]  /*17250*/  RET.REL.NODEC R2 `(_ZN7cutlass13device_kernelIN5flash19enable_sm80_to_sm89INS1_16FlashAttnFwdSm80INS1_25CollectiveMainloopFwdSm80ILi8ELi1ELb1EN4cute5tupleIJNS5_1CILi128EEENS7_ILi48EEENS7_ILi256EEEEEELi256ENS_6half_tEfNS_4arch4Sm80ELb0ELb1ELb0ELb1ELb0ELb0ELb1ELb1EEENS1_21CollectiveEpilogueFwdINS6_IJS8_SA_S9_EEENS6_IJNS7_ILi1EEESI_SI_EEESC_SE_Li256ELb1ELb1ELb1ELb0EEENS1_36VarlenDynamicPersistentTileSchedulerILi128ELi48ELi256ELi256ELb1ELb1ELb0ELb1ELb0ELb1EEEEEEEEEvNT_6ParamsE) ;  /* 0xfffe8da002007950 */ /* 0x004fea0003c3ffff */
        .weak           $__internal_10_$__cuda_sm70_shflsync_up_p
        .type           $__internal_10_$__cuda_sm70_shflsync_up_p,@function
        .size           $__internal_10_$__cuda_sm70_shflsync_up_p,($__internal_11_$__cuda_sm70_votesync_ballot - $__internal_10_$__cuda_sm70_shflsync_up_p)
$__internal_10_$__cuda_sm70_shflsync_up_p:
[----:B------:R-:W-:Y:S02]  /*17260*/  IMAD.MOV.U32 R4, RZ, RZ, RZ ;  /* 0x000000ffff047224 */ /* 0x000fe400078e00ff */
[----:B------:R-:W-:-:S04]  /*17270*/  IMAD.MOV.U32 R10, RZ, RZ, -0x1 ;  /* 0xffffffffff0a7424 */ /* 0x000fc800078e00ff */
[----:B------:R-:W-:Y:S04]  /*17280*/  WARPSYNC R10 ;  /* 0x0000000a00007348 */ /* 0x000fe80003800000 */
[----:B------:R1:W2:Y:S02]  /*17290*/  SHFL.UP PT, R4, R0, R2, R4 ;  /* 0x0400000200047389 */ /* 0x0002a400000e0004 */
[----:B-1----:R-:W-:Y:S02]  /*172a0*/  MOV R2, R3 ;  /* 0x0000000300027202 */ /* 0x002fe40000000f00 */
[----:B------:R-:W-:-:S04]  /*172b0*/  MOV R3, 0x0 ;  /* 0x0000000000037802 */ /* 0x000fc80000000f00 */
[----:B--2---:R-:W-:Y:S05]  /*172c0*/  RET.REL.NODEC R2 `(_ZN7cutlass13device_kernelIN5flash19enable_sm80_to_sm89INS1_16FlashAttnFwdSm80INS1_25CollectiveMainloopFwdSm80ILi8ELi1ELb1EN4cute5tupleIJNS5_1CILi128EEENS7_ILi48EEENS7_ILi256EEEEEELi256ENS_6half_tEfNS_4arch4Sm80ELb0ELb1ELb0ELb1ELb0ELb0ELb1ELb1EEENS1_21CollectiveEpilogueFwdINS6_IJS8_SA_S9_EEENS6_IJNS7_ILi1EEESI_SI_EEESC_SE_Li256ELb1ELb1ELb1ELb0EEENS1_36VarlenDynamicPersistentTileSchedulerILi128ELi48ELi256ELi256ELb1ELb1ELb0ELb1ELb0ELb1EEEEEEEEEvNT_6ParamsE) ;  /* 0xfffe8d3002007950 */ /* 0x004fea0003c3ffff */
        .weak           $__internal_11_$__cuda_sm70_votesync_ballot
        .type           $__internal_11_$__cuda_sm70_votesync_ballot,@function
        .size           $__internal_11_$__cuda_sm70_votesync_ballot,(.L_x_2569 - $__internal_11_$__cuda_sm70_votesync_ballot)
$__internal_11_$__cuda_sm70_votesync_ballot:
[----:B------:R-:W-:Y:S01]  /*172d0*/  ISETP.NE.U32.AND P0, PT, R0, 0x1, PT ;  /* 0x000000010000780c */ /* 0x000fe20003f05070 */
[----:B------:R-:W-:-:S04]  /*172e0*/  IMAD.MOV.U32 R3, RZ, RZ, -0x1 ;  /* 0xffffffffff037424 */ /* 0x000fc800078e00ff */
[----:B------:R-:W-:Y:S08]  /*172f0*/  WARPSYNC R3 ;  /* 0x0000000300007348 */ /* 0x000ff00003800000 */
[----:B------:R-:W-:-:S04]  /*17300*/  VOTE.ANY R0, PT, !P0 ;  /* 0x0000000000007806 */ /* 0x000fc800040e0100 */
[----:B------:R-:W-:Y:S01]  /*17310*/  LOP3.LUT R0, R0, R3, RZ, 0xc0, !PT ;  /* 0x0000000300007212 */ /* 0x000fe200078ec0ff */
[----:B------:R-:W-:-:S04]  /*17320*/  IMAD.MOV.U32 R3, RZ, RZ, 0x0 ;  /* 0x00000000ff037424 */ /* 0x000fc800078e00ff */
[----:B------:R-:W-:Y:S05]  /*17330*/  RET.REL.NODEC R2 `(_ZN7cutlass13device_kernelIN5flash19enable_sm80_to_sm89INS1_16FlashAttnFwdSm80INS1_25CollectiveMainloopFwdSm80ILi8ELi1ELb1EN4cute5tupleIJNS5_1CILi128EEENS7_ILi48EEENS7_ILi256EEEEEELi256ENS_6half_tEfNS_4arch4Sm80ELb0ELb1ELb0ELb1ELb0ELb0ELb1ELb1EEENS1_21CollectiveEpilogueFwdINS6_IJS8_SA_S9_EEENS6_IJNS7_ILi1EEESI_SI_EEESC_SE_Li256ELb1ELb1ELb1ELb0EEENS1_36VarlenDynamicPersistentTileSchedulerILi128ELi48ELi256ELi256ELb1ELb1ELb0ELb1ELb0ELb1EEEEEEEEEvNT_6ParamsE) ;  /* 0xfffe8cc002007950 */ /* 0x000fea0003c3ffff */
.L_x_551:
        /* <DEDUP_REMOVED lines=12> */
.L_x_2569:


//--------------------- .text._ZN7cutlass13device_kernelIN5flash19enable_sm80_to_sm89INS1_16FlashAttnFwdSm80INS1_25CollectiveMainloopFwdSm80ILi8ELi1ELb0EN4cute5tupleIJNS5_1CILi128EEENS7_ILi32EEENS7_ILi256EEEEEELi256ENS_6half_tEfNS_4arch4Sm80ELb0ELb1ELb0ELb1ELb0ELb1ELb1ELb1EEENS1_21CollectiveEpilogueFwdINS6_IJS8_SA_S9_EEENS6_IJNS7_ILi1EEESI_SI_EEESC_SE_Li256ELb1ELb1ELb1ELb0EEENS1_36VarlenDynamicPersistentTileSchedulerILi128ELi32ELi256ELi256ELb1ELb1ELb0ELb1ELb0ELb1EEEEEEEEEvNT_6ParamsE --------------------------
	.section	.text._ZN7cutlass13device_kernelIN5flash19enable_sm80_to_sm89INS1_16FlashAttnFwdSm80INS1_25CollectiveMainloopFwdSm80ILi8ELi1ELb0EN4cute5tupleIJNS5_1CILi128EEENS7_ILi32EEENS7_ILi256EEEEEELi256ENS_6half_tEfNS_4arch4Sm80ELb0ELb1ELb0ELb1ELb0ELb1ELb1ELb1EEENS1_21CollectiveEpilogueFwdINS6_IJS8_SA_S9_EEENS6_IJNS7_ILi1EEESI_SI_EEESC_SE_Li256ELb1ELb1ELb1ELb0EEENS1_36VarlenDynamicPersistentTileSchedulerILi128ELi32ELi256ELi256ELb1ELb1ELb0ELb1ELb0ELb1EEEEEEEEEvNT_6ParamsE,"ax",@progbits
	.sectioninfo	@"SHI_REGISTERS=255"
	.align	128
.text._ZN7cutlass13device_kernelIN5flash19enable_sm80_to_sm89INS1_16FlashAttnFwdSm80INS1_25CollectiveMainloopFwdSm80ILi8ELi1ELb0EN4cute5tupleIJNS5_1CILi128EEENS7_ILi32EEENS7_ILi256EEEEEELi256ENS_6half_tEfNS_4arch4Sm80ELb0ELb1ELb0ELb1ELb0ELb1ELb1ELb1EEENS1_21CollectiveEpilogueFwdINS6_IJS8_SA_S9_EEENS6_IJNS7_ILi1EEESI_SI_EEESC_SE_Li256ELb1ELb1ELb1ELb0EEENS1_36VarlenDynamicPersistentTileSchedulerILi128ELi32ELi256ELi256ELb1ELb1ELb0ELb1ELb0ELb1EEEEEEEEEvNT_6ParamsE:
        .type           _ZN7cutlass13device_kernelIN5flash19enable_sm80_to_sm89INS1_16FlashAttnFwdSm80INS1_25CollectiveMainloopFwdSm80ILi8ELi1ELb0EN4cute5tupleIJNS5_1CILi128EEENS7_ILi32EEENS7_ILi256EEEEEELi256ENS_6half_tEfNS_4arch4Sm80ELb0ELb1ELb0ELb1ELb0ELb1ELb1ELb1EEENS1_21CollectiveEpilogueFwdINS6_IJS8_SA_S9_EEENS6_IJNS7_ILi1EEESI_SI_EEESC_SE_Li256ELb1ELb1ELb1ELb0EEENS1_36VarlenDynamicPersistentTileSchedulerILi128ELi32ELi256ELi256ELb1ELb1ELb0ELb1ELb0ELb1EEEEEEEEEvNT_6ParamsE,@function
        .size           _ZN7cutlass13device_kernelIN5flash19enable_sm80_to_sm89INS1_16FlashAttnFwdSm80INS1_25CollectiveMainloopFwdSm80ILi8ELi1ELb0EN4cute5tupleIJNS5_1CILi128EEENS7_ILi32EEENS7_ILi256EEEEEELi256ENS_6half_tEfNS_4arch4Sm80ELb0ELb1ELb0ELb1ELb0ELb1ELb1ELb1EEENS1_21CollectiveEpilogueFwdINS6_IJS8_SA_S9_EEENS6_IJNS7_ILi1EEESI_SI_EEESC_SE_Li256ELb1ELb1ELb1ELb0EEENS1_36VarlenDynamicPersistentTileSchedulerILi128ELi32ELi256ELi256ELb1ELb1ELb0ELb1ELb0ELb1EEEEEEEEEvNT_6ParamsE,(.L_x_2574 - _ZN7cutlass13device_kernelIN5flash19enable_sm80_to_sm89INS1_16FlashAttnFwdSm80INS1_25CollectiveMainloopFwdSm80ILi8ELi1ELb0EN4cute5tupleIJNS5_1CILi128EEENS7_ILi32EEENS7_ILi256EEEEEELi256ENS_6half_tEfNS_4arch4Sm80ELb0ELb1ELb0ELb1ELb0ELb1ELb1ELb1EEENS1_21CollectiveEpilogueFwdINS6_IJS8_SA_S9_EEENS6_IJNS7_ILi1EEESI_SI_EEESC_SE_Li256ELb1ELb1ELb1ELb0EEENS1_36VarlenDynamicPersistentTileSchedulerILi128ELi32ELi256ELi256ELb1ELb1ELb0ELb1ELb0ELb1EEEEEEEEEvNT_6ParamsE)
        .other          _ZN7cutlass13device_kernelIN5flash19enable_sm80_to_sm89INS1_16FlashAttnFwdSm80INS1_25CollectiveMainloopFwdSm80ILi8ELi1ELb0EN4cute5tupleIJNS5_1CILi128EEENS7_ILi32EEENS7_ILi256EEEEEELi256ENS_6half_tEfNS_4arch4Sm80ELb0ELb1ELb0ELb1ELb0ELb1ELb1ELb1EEENS1_21CollectiveEpilogueFwdINS6_IJS8_SA_S9_EEENS6_IJNS7_ILi1EEESI_SI_EEESC_SE_Li256ELb1ELb1ELb1ELb0EEENS1_36VarlenDynamicPersistentTileSchedulerILi128ELi32ELi256ELi256ELb1ELb1ELb0ELb1ELb0ELb1EEEEEEEEEvNT_6ParamsE,@"STO_CUDA_ENTRY STV_DEFAULT"
_ZN7cutlass13device_kernelIN5flash19enable_sm80_to_sm89INS1_16FlashAttnFwdSm80INS1_25CollectiveMainloopFwdSm80ILi8ELi1ELb0EN4cute5tupleIJNS5_1CILi128EEENS7_ILi32EEENS7_ILi256EEEEEELi256ENS_6half_tEfNS_4arch4Sm80ELb0ELb1ELb0ELb1ELb0ELb1ELb1ELb1EEENS1_21CollectiveEpilogueFwdINS6_IJS8_SA_S9_EEENS6_IJNS7_ILi1EEESI_SI_EEESC_SE_Li256ELb1ELb1ELb1ELb0EEENS1_36VarlenDynamicPersistentTileSchedulerILi128ELi32ELi256ELi256ELb1ELb1ELb0ELb1ELb0ELb1EEEEEEEEEvNT_6ParamsE:
        /* <DEDUP_REMOVED lines=13> */
[----:B------:R-:W-:-:S02]  /*00d0*/  IMAD.MOV.U32 R10, RZ, RZ, RZ ;  /* 0x000000ffff0a7224 */ /* 0x000fc400078e00ff */
[----:B------:R-:W-:Y:S01]  /*00e0*/  IMAD.MOV.U32 R8, RZ, RZ, RZ ;  /* 0x000000ffff087224 */ /* 0x000fe200078e00ff */
        /* <DEDUP_REMOVED lines=13> */
[----:B------:R-:W-:Y:S02]  /*01c0*/  ISETP.GE.U32.AND P1, PT, R13, 0x10, PT ;  /* 0x000000100d00780c */ /* 0x000fe40003f26070 */
[----:B------:R-:W-:Y:S01]  /*01d0*/  MOV R7, RZ ;  /* 0x000000ff00077202 */ /* 0x000fe20000000f00 */
[----:B---3--:R-:W-:-:S05]  /*01e0*/  IMAD R4, R10, R8, RZ ;  /* 0x000000080a047224 */ /* 0x008fca00078e02ff */
[----:B------:R-:W3:Y:S02]  /*01f0*/  SHFL.UP PT, R0, R4, 0x1, RZ ;  /* 0x0420000004007989 */ /* 0x000ee400000e00ff */
[----:B---3--:R-:W-:-:S05]  /*0200*/  SEL R0, R0, RZ, P5 ;  /* 0x000000ff00007207 */ /* 0x008fca0002800000 */
[----:B------:R-:W-:-:S05]  /*0210*/  IMAD.IADD R4, R4, 0x1, R0 ;  /* 0x0000000104047824 */ /* 0x000fca00078e0200 */
[----:B------:R-:W3:Y:S02]  /*0220*/  SHFL.UP PT, R0, R4, 0x2, RZ ;  /* 0x0440000004007989 */ /* 0x000ee400000e00ff */
[----:B---3--:R-:W-:-:S04]  /*0230*/  SEL R0, R0, RZ, P4 ;  /* 0x000000ff00007207 */ /* 0x008fc80002000000 */
[----:B------:R-:W-:-:S05]  /*0240*/  IADD3 R4, R4, R0, RZ ;  /* 0x0000000004047210 */ /* 0x000fca0007ffe0ff */
        /* <DEDUP_REMOVED lines=16> */
.L_x_557:
        /* <DEDUP_REMOVED lines=17> */
.L_x_790:
        /* <DEDUP_REMOVED lines=16> */
.L_x_791:
[----:B---3--:R-:W-:-:S05]  /*0560*/  IMAD R0, R0, c[0x0][0x538], RZ ;  /* 0x00014e0000007a24 */ /* 0x008fca00078e02ff */
[----:B------:R-:W-:-:S04]  /*0570*/  IADD3 R6, R0, R6, RZ ;  /* 0x0000000600067210 */ /* 0x000fc80007ffe0ff */
[----:B------:R-:W-:-:S13]  /*0580*/  ISETP.GT.AND P0, PT, R6, UR4, PT ;  /* 0x0000000406007c0c */ /* 0x000fda000bf04270 */
[----:B-12---:R-:W-:Y:S05]  /*0590*/  @!P0 BRA `(.L_x_557) ;  /* 0xfffffdb000008947 */ /* 0x006fea000383ffff */
.L_x_553:
[----:B------:R-:W-:-:S05]  /*05a0*/  IADD3 R12, -R0, R6, RZ ;  /* 0x00000006000c7210 */ /* 0x000fca0007ffe1ff */
[----:B------:R-:W-:-:S05]  /*05b0*/  IMAD R0, R4, c[0x0][0x538], R12 ;  /* 0x00014e0004007a24 */ /* 0x000fca00078e020c */
[----:B------:R-:W-:Y:S01]  /*05c0*/  ISETP.GT.AND P0, PT, R0, UR4, PT ;  /* 0x0000000400007c0c */ /* 0x000fe2000bf04270 */
[----:B------:R-:W-:-:S12]  /*05d0*/  BRA.DIV ~URZ, `(.L_x_558) ;  /* 0x0001e5827f007947 */ /* 0x000fd8000b800000 */
[----:B------:R-:W-:-:S04]  /*05e0*/  VOTE.ANY R11, PT, !P0 ;  /* 0x00000000000b7806 */ /* 0x000fc800040e0100 */
.L_x_792:
[----:B------:R-:W1:Y:S02]  /*05f0*/  POPC R0, R11 ;  /* 0x0000000b00007309 */ /* 0x000e640000000000 */
[----:B-12---:R-:W-:Y:S01]  /*0600*/  IADD3 R231, R0, R7, RZ ;  /* 0x0000000700e77210 */ /* 0x006fe20007ffe0ff */
[----:B------:R-:W-:Y:S05]  /*0610*/  BRA.DIV ~URZ, `(.L_x_559) ;  /* 0x0001e5927f007947 */ /* 0x000fea000b800000 */
[----:B------:R1:W2:Y:S01]  /*0620*/  SHFL.IDX PT, R229, R10, R0, 0x1f ;  /* 0x00001f000ae57589 */ /* 0x0002a200000e0000 */
[----:B------:R-:W-:-:S03]  /*0630*/  MOV R6, RZ ;  /* 0x000000ff00067202 */ /* 0x000fc60000000f00 */
[----:B------:R1:W3:Y:S04]  /*0640*/  SHFL.IDX PT, R10, R8, R0, 0x1f ;  /* 0x00001f00080a7589 */ /* 0x0002e800000e0000 */
.L_x_793:
[----:B------:R-:W-:Y:S01]  /*0650*/  ISETP.NE.AND P0, PT, R11, RZ, PT ;  /* 0x000000ff0b00720c */ /* 0x000fe20003f05270 */
[----:B------:R-:W-:-:S12]  /*0660*/  BSSY B0, `(.L_x_560) ;  /* 0x0000005000007945 */ /* 0x000fd80003800000 */
[----:B------:R-:W-:Y:S05]  /*0670*/  @!P0 BRA `(.L_x_561) ;  /* 0x0000003000008947 */ /* 0x000fea0003800000 */
[----:B------:R-:W-:Y:S01]  /*0680*/  IADD3 R5, R0, -0x1, RZ ;  /* 0xffffffff00057810 */ /* 0x000fe20007ffe0ff */
[----:B------:R-:W-:Y:S05]  /*0690*/  BRA.DIV ~URZ, `(.L_x_562) ;  /* 0x0001e5f27f007947 */ /* 0x000fea000b800000 */
[----:B------:R4:W1:Y:S02]  /*06a0*/  SHFL.IDX PT, R6, R4, R5, 0x1f ;  /* 0x00001f0504067589 */ /* 0x00086400000e0000 */
.L_x_561:
[----:B------:R-:W-:Y:S05]  /*06b0*/  BSYNC B0 ;  /* 0x0000000000007941 */ /* 0x000fea0003800000 */
.L_x_560:
[----:B---3--:R-:W-:Y:S01]  /*06c0*/  ISETP.NE.AND P0, PT, R10, 0x1, PT ;  /* 0x000000010a00780c */ /* 0x008fe20003f05270 */
[----:B-1----:R-:W-:Y:S01]  /*06d0*/  IMAD R228, R6, c[0x0][0x538], R12 ;  /* 0x00014e0006e47a24 */ /* 0x002fe200078e020c */
[----:B------:R-:W-:Y:S04]  /*06e0*/  BSSY B0, `(.L_x_563) ;  /* 0x0000085000007945 */ /* 0x000fe80003800000 */
[----:B------:R-:W-:-:S07]  /*06f0*/  IADD3 R9, -R228, UR4, RZ ;  /* 0x00000004e4097c10 */ /* 0x000fce000fffe1ff */
[----:B------:R-:W-:Y:S05]  /*0700*/  @!P0 BRA `(.L_x_564) ;  /* 0x000003e000008947 */ /* 0x000fea0003800000 */
[-C--:B--2---:R-:W-:Y:S02]  /*0710*/  IABS R0, R229.reuse ;  /* 0x000000e500007213 */ /* 0x084fe40000000000 */
[----:B------:R-:W-:-:S03]  /*0720*/  IABS R6, R229 ;  /* 0x000000e500067213 */ /* 0x000fc60000000000 */
[----:B----4-:R-:W-:Y:S01]  /*0730*/  IMAD.MOV.U32 R5, RZ, RZ, R0 ;  /* 0x000000ffff057224 */ /* 0x010fe200078e0000 */
        /* <DEDUP_REMOVED lines=57> */
[----:B------:R-:W-:Y:S01]  /*0ad0*/  IMAD R230, R3, 0x10000, R2 ;  /* 0x0001000003e67824 */ /* 0x000fe200078e0202 */
[----:B------:R-:W-:Y:S05]  /*0ae0*/  BRA `(.L_x_565) ;  /* 0x0000044000007947 */ /* 0x000fea0003800000 */
.L_x_564:
[----:B------:R-:W-:-:S04]  /*0af0*/  IMAD.MOV.U32 R2, RZ, RZ, 0x4 ;  /* 0x00000004ff027424 */ /* 0x000fc800078e00ff */
[----:B------:R-:W-:-:S05]  /*0b00*/  IMAD.WIDE R2, R231, R2, c[0x0][0x590] ;  /* 0x00016400e7027625 */ /* 0x000fca00078e0202 */
[----:B------:R-:W3:Y:S02]  /*0b10*/  LDG.E R7, [R2.64] ;  /* 0x0000000602077981 */ /* 0x000ee4000c1e1900 */
[----:B--23--:R-:W-:-:S05]  /*0b20*/  IMAD R11, R7, R229, RZ ;  /* 0x000000e5070b7224 */ /* 0x00cfca00078e02ff */
        /* <DEDUP_REMOVED lines=10> */
[----:B----4-:R-:W-:Y:S01]  /*0bd0*/  IMAD R4, R2, R6, RZ ;  /* 0x0000000602047224 */ /* 0x010fe200078e02ff */
        /* <DEDUP_REMOVED lines=52> */
[----:B------:R-:W-:Y:S02]  /*0f20*/  IMAD R230, R0, R2, R3 ;  /* 0x0000000200e67224 */ /* 0x000fe400078e0203 */
.L_x_565:
[----:B------:R-:W-:Y:S05]  /*0f30*/  BSYNC B0 ;  /* 0x0000000000007941 */ /* 0x000fea0003800000 */
.L_x_563:
[----:B------:R-:W-:-:S04]  /*0f40*/  LOP3.LUT R0, RZ, R0, RZ, 0x33, !PT ;  /* 0x00000000ff007212 */ /* 0x000fc800078e33ff */
[----:B------:R-:W-:Y:S01]  /*0f50*/  IADD3 R229, R0, R229, RZ ;  /* 0x000000e500e57210 */ /* 0x000fe20007ffe0ff */
[----:B------:R-:W-:Y:S05]  /*0f60*/  BRA `(.L_x_566) ;  /* 0x0000004000007947 */ /* 0x000fea0003800000 */
.L_x_554:
[----:B--2---:R-:W-:Y:S01]  /*0f70*/  IMAD.MOV.U32 R229, RZ, RZ, RZ ;  /* 0x000000ffffe57224 */ /* 0x004fe200078e00ff */
[----:B------:R-:W-:Y:S01]  /*0f80*/  MOV R230, RZ ;  /* 0x000000ff00e67202 */ /* 0x000fe20000000f00 */
[----:B------:R-:W-:Y:S01]  /*0f90*/  IMAD.U32 R228, RZ, RZ, UR4 ;  /* 0x00000004ffe47e24 */ /* 0x000fe2000f8e00ff */
[----:B------:R-:W-:Y:S02]  /*0fa0*/  MOV R231, c[0x0][0x53c] ;  /* 0x00014f0000e77a02 */ /* 0x000fe40000000f00 */
.L_x_566:
[----:B------:R-:W-:Y:S01]  /*0fb0*/  ISETP.NE.AND P0, PT, R13, RZ, PT ;  /* 0x000000ff0d00720c */ /* 0x000fe20003f05270 */
[----:B------:R-:W-:-:S12]  /*0fc0*/  WARPSYNC 0xffffffff ;  /* 0xffffffff00007948 */ /* 0x000fd80003800000 */
[----:B------:R1:W-:Y:S04]  /*0fd0*/  @!P0 STS.128 [0x20080], R228 ;  /* 0x020080e4ff008388 */ /* 0x0003e80000000c00 */
[----:B------:R-:W-:Y:S06]  /*0fe0*/  BAR.ARV 0x5, 0x100 ;  /* 0x0144000000007b1d */ /* 0x000fec0000002000 */
.L_x_552:
[----:B-12---:R-:W-:-:S13]  /*0ff0*/  ISETP.GE.AND P0, PT, R231, c[0x0][0x53c], PT ;  /* 0x00014f00e7007a0c */ /* 0x006fda0003f06270 */
[----:B------:R-:W-:Y:S05]  /*1000*/  @P0 EXIT ;  /* 0x000000000000094d */ /* 0x000fea0003800000 */
[----:B------:R-:W1:Y:S02]  /*1010*/  S2R R14, SR_TID.X ;  /* 0x00000000000e7919 */ /* 0x000e640000002100 */
[----:B-1----:R-:W-:-:S04]  /*1020*/  SHF.R.S32.HI R12, RZ, 0x1f, R14 ;  /* 0x0000001fff0c7819 */ /* 0x002fc8000001140e */
[CC--:B------:R-:W-:Y:S02]  /*1030*/  LEA.HI R2, R12.reuse, R14.reuse, RZ, 0x4 ;  /* 0x0000000e0c027211 */ /* 0x0c0fe400078f20ff */
[CC--:B------:R-:W-:Y:S02]  /*1040*/  LEA.HI R9, R12.reuse, R14.reuse, RZ, 0x3 ;  /* 0x0000000e0c097211 */ /* 0x0c0fe400078f18ff */
[----:B------:R-:W-:Y:S02]  /*1050*/  SHF.R.S32.HI R3, RZ, 0x4, R2 ;  /* 0x00000004ff037819 */ /* 0x000fe40000011402 */
[----:B------:R-:W-:Y:S02]  /*1060*/  LEA.HI R13, R12, R14, RZ, 0x2 ;  /* 0x0000000e0c0d7211 */ /* 0x000fe400078f10ff */
[----:B------:R-:W-:Y:S02]  /*1070*/  LEA.HI R0, R2, R3, RZ, 0x1 ;  /* 0x0000000302007211 */ /* 0x000fe400078f08ff */
[----:B------:R-:W-:-:S02]  /*1080*/  SHF.R.S32.HI R213, RZ, 0x3, R9 ;  /* 0x00000003ffd57819 */ /* 0x000fc40000011409 */
[----:B------:R-:W-:Y:S02]  /*1090*/  LOP3.LUT R0, R0, 0xfffffffe, RZ, 0xc0, !PT ;  /* 0xfffffffe00007812 */ /* 0x000fe400078ec0ff */
[--C-:B------:R-:W-:Y:S02]  /*10a0*/  SHF.R.S32.HI R6, RZ, 0x2, R13.reuse ;  /* 0x00000002ff067819 */ /* 0x100fe4000001140d */
[----:B------:R-:W-:Y:S01]  /*10b0*/  LOP3.LUT R4, R9, 0xfffffff8, RZ, 0xc0, !PT ;  /* 0xfffffff809047812 */ /* 0x000fe200078ec0ff */
[----:B------:R-:W-:Y:S01]  /*10c0*/  IMAD.IADD R11, R3, 0x1, -R0 ;  /* 0x00000001030b7824 */ /* 0x000fe200078e0a00 */
[----:B------:R-:W-:Y:S02]  /*10d0*/  SHF.R.S32.HI R3, RZ, 0x1f, R13 ;  /* 0x0000001fff037819 */ /* 0x000fe4000001140d */
[----:B------:R-:W-:Y:S01]  /*10e0*/  LOP3.LUT R0, R2, 0xfffffff0, RZ, 0xc0, !PT ;  /* 0xfffffff002007812 */ /* 0x000fe200078ec0ff */
[----:B------:R-:W-:Y:S01]  /*10f0*/  IMAD.SHL.U32 R2, R213, 0x40, RZ ;  /* 0x00000040d5027824 */ /* 0x000fe200078e00ff */
[----:B------:R-:W-:Y:S01]  /*1100*/  LEA.HI R3, R3, R6, RZ, 0x3 ;  /* 0x0000000603037211 */ /* 0x000fe200078f18ff */
[----:B------:R-:W-:-:S02]  /*1110*/  IMAD.IADD R237, R14, 0x1, -R4 ;  /* 0x000000010eed7824 */ /* 0x000fc400078e0a04 */
[----:B------:R-:W-:Y:S01]  /*1120*/  IMAD.IADD R0, R14, 0x1, -R0 ;  /* 0x000000010e007824 */ /* 0x000fe200078e0a00 */
[----:B------:R-:W-:Y:S01]  /*1130*/  LOP3.LUT R3, R3, 0xfffffff8, RZ, 0xc0, !PT ;  /* 0xfffffff803037812 */ /* 0x000fe200078ec0ff */
[C---:B------:R-:W-:Y:S01]  /*1140*/  IMAD.SHL.U32 R144, R237.reuse, 0x8, RZ ;  /* 0x00000008ed907824 */ /* 0x040fe200078e00ff */
[----:B------:R-:W-:Y:S01]  /*1150*/  LOP3.LUT R2, R2, 0x1c0, RZ, 0xc0, !PT ;  /* 0x000001c002027812 */ /* 0x000fe200078ec0ff */
[C---:B------:R-:W-:Y:S01]  /*1160*/  IMAD.SHL.U32 R7, R237.reuse, 0x40, RZ ;  /* 0x00000040ed077824 */ /* 0x040fe200078e00ff */
[----:B------:R-:W-:Y:S01]  /*1170*/  SHF.R.S32.HI R10, RZ, 0x1f, R0 ;  /* 0x0000001fff0a7819 */ /* 0x000fe20000011400 */
[----:B------:R-:W-:Y:S01]  /*1180*/  IMAD.IADD R6, R6, 0x1, -R3 ;  /* 0x0000000106067824 */ /* 0x000fe200078e0a03 */
[----:B------:R-:W-:Y:S01]  /*1190*/  SHF.R.U32.HI R5, RZ, 0x3, R2 ;  /* 0x00000003ff057819 */ /* 0x000fe20000011602 */
[----:B------:R-:W-:Y:S01]  /*11a0*/  IMAD.SHL.U32 R156, R237, 0x4, RZ ;  /* 0x00000004ed9c7824 */ /* 0x000fe200078e00ff */
[----:B------:R-:W-:Y:S02]  /*11b0*/  LOP3.LUT R4, R2, 0x38, R144, 0xf8, !PT ;  /* 0x0000003802047812 */ /* 0x000fe400078ef890 */
[----:B------:R-:W-:-:S02]  /*11c0*/  LEA.HI R3, R12, R14, RZ, 0x6 ;  /* 0x0000000e0c037211 */ /* 0x000fc400078f30ff */
[----:B------:R-:W-:Y:S02]  /*11d0*/  LOP3.LUT R2, R7, 0x1c0, RZ, 0xc0, !PT ;  /* 0x000001c007027812 */ /* 0x000fe400078ec0ff */
[----:B------:R-:W-:Y:S01]  /*11e0*/  LEA.HI R10, R10, R0, RZ, 0x3 ;  /* 0x000000000a0a7211 */ /* 0x000fe200078f18ff */
[----:B------:R-:W-:Y:S01]  /*11f0*/  IMAD.SHL.U32 R3, R3, 0x8, RZ ;  /* 0x0000000803037824 */ /* 0x000fe200078e00ff */
[----:B------:R-:W-:Y:S02]  /*1200*/  LOP3.LUT R8, R4, R5, RZ, 0x3c, !PT ;  /* 0x0000000504087212 */ /* 0x000fe400078e3cff */
[----:B------:R-:W-:Y:S02]  /*1210*/  LOP3.LUT R4, R2, 0x8, R9, 0xf8, !PT ;  /* 0x0000000802047812 */ /* 0x000fe400078ef809 */
[----:B------:R-:W-:Y:S02]  /*1220*/  LOP3.LUT R5, R10, 0xfffffff8, RZ, 0xc0, !PT ;  /* 0xfffffff80a057812 */ /* 0x000fe400078ec0ff */
[----:B------:R-:W-:-:S02]  /*1230*/  SHF.R.U32.HI R2, RZ, 0x3, R2 ;  /* 0x00000003ff027819 */ /* 0x000fc40000011602 */
[----:B------:R-:W-:Y:S01]  /*1240*/  LEA.HI R9, R12, R14, RZ, 0x5 ;  /* 0x0000000e0c097211 */ /* 0x000fe200078f28ff */
[----:B------:R-:W-:Y:S01]  /*1250*/  IMAD.IADD R7, R0, 0x1, -R5 ;  /* 0x0000000100077824 */ /* 0x000fe200078e0a05 */
[----:B------:R-:W-:Y:S02]  /*1260*/  LOP3.LUT R12, R4, R2, RZ, 0x3c, !PT ;  /* 0x00000002040c7212 */ /* 0x000fe400078e3cff */
[----:B------:R-:W-:Y:S02]  /*1270*/  LOP3.LUT R3, R3, 0xfffffe00, RZ, 0xc0, !PT ;  /* 0xfffffe0003037812 */ /* 0x000fe400078ec0ff */
[--C-:B------:R-:W-:Y:S02]  /*1280*/  SHF.R.S32.HI R2, RZ, 0x5, R9.reuse ;  /* 0x00000005ff027819 */ /* 0x100fe40000011409 */
[----:B------:R-:W-:Y:S02]  /*1290*/  SHF.R.S32.HI R0, RZ, 0x1f, R9 ;  /* 0x0000001fff007819 */ /* 0x000fe40000011409 */
[----:B------:R-:W-:-:S02]  /*12a0*/  LOP3.LUT R5, R13, 0xfffffffc, RZ, 0xc0, !PT ;  /* 0xfffffffc0d057812 */ /* 0x000fc400078ec0ff */
[----:B------:R-:W-:Y:S02]  /*12b0*/  LOP3.LUT R4, R9, 0xffffffe0, RZ, 0xc0, !PT ;  /* 0xffffffe009047812 */ /* 0x000fe400078ec0ff */
[----:B------:R-:W-:Y:S02]  /*12c0*/  LOP3.LUT R217, R8, R3, RZ, 0xfc, !PT ;  /* 0x0000000308d97212 */ /* 0x000fe400078efcff */
[----:B------:R-:W-:Y:S01]  /*12d0*/  LEA.HI R3, R0, R2, RZ, 0x3 ;  /* 0x0000000200037211 */ /* 0x000fe200078f18ff */
[----:B------:R-:W-:Y:S01]  /*12e0*/  IMAD.IADD R0, R14, 0x1, -R5 ;  /* 0x000000010e007824 */ /* 0x000fe200078e0a05 */
[----:B------:R-:W-:Y:S01]  /*12f0*/  LOP3.LUT R5, R6, 0x1, RZ, 0xc0, !PT ;  /* 0x0000000106057812 */ /* 0x000fe200078ec0ff */
[----:B------:R-:W-:Y:S01]  /*1300*/  IMAD.IADD R14, R14, 0x1, -R4 ;  /* 0x000000010e0e7824 */ /* 0x000fe200078e0a04 */
[----:B------:R-:W-:Y:S01]  /*1310*/  LOP3.LUT R4, R3, 0xffffff8, RZ, 0xc0, !PT ;  /* 0x0ffffff803047812 */ /* 0x000fe200078ec0ff */
[----:B------:R-:W-:Y:S01]  /*1320*/  IMAD.SHL.U32 R217, R217, 0x2, RZ ;  /* 0x00000002d9d97824 */ /* 0x000fe200078e00ff */
[----:B------:R-:W-:Y:S01]  /*1330*/  ISETP.NE.U32.AND P0, PT, R5, 0x1, PT ;  /* 0x000000010500780c */ /* 0x000fe20003f05070 */
[----:B------:R-:W-:Y:S01]  /*1340*/  IMAD.SHL.U32 R5, R11, 0x8, RZ ;  /* 0x000000080b057824 */ /* 0x000fe200078e00ff */
[----:B------:R-:W-:Y:S01]  /*1350*/  LEA.HI R3, R0, R0, RZ, 0x1 ;  /* 0x0000000000037211 */ /* 0x000fe200078f08ff */
[----:B------:R-:W-:Y:S01]  /*1360*/  IMAD.IADD R9, R2, 0x1, -R4 ;  /* 0x0000000102097824 */ /* 0x000fe200078e0a04 */
[C---:B------:R-:W-:Y:S01]  /*1370*/  R2P PR, R6.reuse, 0x6 ;  /* 0x0000000606007804 */ /* 0x040fe20000000000 */
[----:B------:R-:W-:Y:S01]  /*1380*/  IMAD.SHL.U32 R4, R6, 0x40, RZ ;  /* 0x0000004006047824 */ /* 0x000fe200078e00ff */
[----:B------:R-:W-:Y:S01]  /*1390*/  LOP3.LUT R3, R3, 0x1ffffffe, RZ, 0xc0, !PT ;  /* 0x1ffffffe03037812 */ /* 0x000fe200078ec0ff */
[----:B------:R-:W-:Y:S01]  /*13a0*/  IMAD.SHL.U32 R6, R2, 0x400, RZ ;  /* 0x0000040002067824 */ /* 0x000fe200078e00ff */
[----:B------:R-:W-:-:S02]  /*13b0*/  SHF.R.S32.HI R8, RZ, 0x1f, R14 ;  /* 0x0000001fff087819 */ /* 0x000fc4000001140e */
[----:B------:R-:W-:Y:S01]  /*13c0*/  LOP3.LUT R2, R4, 0x1c0, RZ, 0xc0, !PT ;  /* 0x000001c004027812 */ /* 0x000fe200078ec0ff */
[----:B------:R-:W-:Y:S01]  /*13d0*/  IMAD R4, R0, 0x2, R6 ;  /* 0x0000000200047824 */ /* 0x000fe200078e0206 */
[----:B------:R-:W-:Y:S01]  /*13e0*/  LEA.HI R8, R8, R14, RZ, 0x2 ;  /* 0x0000000e08087211 */ /* 0x000fe200078f10ff */
[----:B------:R-:W-:Y:S01]  /*13f0*/  IMAD.IADD R225, R0, 0x1, -R3 ;  /* 0x0000000100e17824 */ /* 0x000fe200078e0a03 */
[----:B------:R-:W-:Y:S01]  /*1400*/  LEA.HI R2, R2, R2, RZ, 0x1d ;  /* 0x0000000202027211 */ /* 0x000fe200078fe8ff */
[C---:B------:R-:W-:Y:S01]  /*1410*/  IMAD.SHL.U32 R0, R7.reuse, 0x40, RZ ;  /* 0x0000004007007824 */ /* 0x040fe200078e00ff */
[----:B------:R-:W-:Y:S02]  /*1420*/  SHF.R.S32.HI R3, RZ, 0x2, R8 ;  /* 0x00000002ff037819 */ /* 0x000fe40000011408 */
[----:B------:R-:W-:Y:S01]  /*1430*/  LOP3.LUT P4, RZ, R7, 0x2, RZ, 0xc0, !PT ;  /* 0x0000000207ff7812 */ /* 0x000fe2000788c0ff */
[----:B------:R-:W-:Y:S01]  /*1440*/  IMAD.IADD R2, R4, 0x1, R2 ;  /* 0x0000000104027824 */ /* 0x000fe200078e0202 */
[----:B------:R-:W-:Y:S01]  /*1450*/  LOP3.LUT R0, R0, 0x1c0, RZ, 0xc0, !PT ;  /* 0x000001c000007812 */ /* 0x000fe200078ec0ff */
[----:B------:R-:W-:Y:S01]  /*1460*/  IMAD R13, R9, 0x10, R3 ;  /* 0x00000010090d7824 */ /* 0x000fe200078e0203 */
[----:B------:R-:W-:Y:S01]  /*1470*/  LOP3.LUT P3, RZ, R7, 0x4, RZ, 0xc0, !PT ;  /* 0x0000000407ff7812 */ /* 0x000fe2000786c0ff */
[----:B------:R-:W-:Y:S01]  /*1480*/  IMAD.SHL.U32 R238, R2, 0x2, RZ ;  /* 0x0000000202ee7824 */ /* 0x000fe200078e00ff */
[----:B------:R-:W-:Y:S01]  /*1490*/  LOP3.LUT R3, R0, 0x8, R5, 0xf8, !PT ;  /* 0x0000000800037812 */ /* 0x000fe200078ef805 */
[----:B------:R-:W-:Y:S01]  /*14a0*/  IMAD.SHL.U32 R4, R10, 0x40, RZ ;  /* 0x000000400a047824 */ /* 0x000fe200078e00ff */
[----:B------:R-:W-:Y:S01]  /*14b0*/  SHF.R.U32.HI R0, RZ, 0x3, R0 ;  /* 0x00000003ff007819 */ /* 0x000fe20000011600 */
[----:B------:R1:W-:Y:S01]  /*14c0*/  STL [R1+0x4], R13 ;  /* 0x0000040d01007387 */ /* 0x0003e20000100800 */
[C---:B------:R-:W-:Y:S01]  /*14d0*/  IADD3 R5, R238.reuse, 0x80, RZ ;  /* 0x00000080ee057810 */ /* 0x040fe20007ffe0ff */
[----:B------:R-:W-:Y:S01]  /*14e0*/  IMAD R2, R11, 0x200, R12 ;  /* 0x000002000b027824 */ /* 0x000fe200078e020c */
[----:B------:R-:W-:Y:S01]  /*14f0*/  IADD3 R239, R238, 0x70, RZ ;  /* 0x00000070eeef7810 */ /* 0x000fe20007ffe0ff */
[----:B------:R-:W-:Y:S01]  /*1500*/  IMAD.MOV.U32 R7, RZ, RZ, 0x20 ;  /* 0x00000020ff077424 */ /* 0x000fe200078e00ff */
[----:B------:R-:W-:Y:S01]  /*1510*/  @P0 IADD3 R239, R5, 0x10, RZ ;  /* 0x0000001005ef0810 */ /* 0x000fe20007ffe0ff */
[----:B------:R-:W-:Y:S01]  /*1520*/  IMAD.MOV.U32 R9, RZ, RZ, 0x40 ;  /* 0x00000040ff097424 */ /* 0x000fe200078e00ff */
[----:B------:R-:W-:Y:S01]  /*1530*/  LOP3.LUT R5, R8, 0x7ffffffc, RZ, 0xc0, !PT ;  /* 0x7ffffffc08057812 */ /* 0x000fe200078ec0ff */
[----:B------:R-:W-:Y:S01]  /*1540*/  IMAD R225, R225, 0x8, R13 ;  /* 0x00000008e1e17824 */ /* 0x000fe200078e020d */
[----:B------:R-:W-:-:S02]  /*1550*/  LOP3.LUT R0, R3, R0, RZ, 0x3c, !PT ;  /* 0x0000000003007212 */ /* 0x000fc400078e3cff */
[----:B------:R-:W-:Y:S01]  /*1560*/  LOP3.LUT R4, R4, 0xfffffe00, RZ, 0xc0, !PT ;  /* 0xfffffe0004047812 */ /* 0x000fe200078ec0ff */
[----:B------:R-:W-:Y:S01]  /*1570*/  IMAD.IADD R209, R14, 0x1, -R5 ;  /* 0x000000010ed17824 */ /* 0x000fe200078e0a05 */
[----:B------:R-:W-:Y:S02]  /*1580*/  LEA R177, R2, 0xc080, 0x1 ;  /* 0x0000c08002b17811 */ /* 0x000fe400078e08ff */
[CC--:B------:R-:W-:Y:S01]  /*1590*/  IADD3 R3, R0.reuse, R4.reuse, R6 ;  /* 0x0000000400037210 */ /* 0x0c0fe20007ffe006 */
[----:B------:R-:W-:Y:S01]  /*15a0*/  IMAD.SHL.U32 R209, R209, 0x2, RZ ;  /* 0x00000002d1d17824 */ /* 0x000fe200078e00ff */
[----:B------:R-:W-:Y:S02]  /*15b0*/  LOP3.LUT R4, R0, R4, RZ, 0xfc, !PT ;  /* 0x0000000400047212 */ /* 0x000fe400078efcff */
[----:B------:R-:W-:Y:S02]  /*15c0*/  IADD3 R0, R156, 0x40, RZ ;  /* 0x000000409c007810 */ /* 0x000fe40007ffe0ff */
[----:B------:R-:W-:-:S02]  /*15d0*/  SEL R5, R7, 0xffffffe0, !P1 ;  /* 0xffffffe007057807 */ /* 0x000fc40004800000 */
[----:B------:R-:W-:Y:S01]  /*15e0*/  SEL R2, R7, 0xffffffe0, !P4 ;  /* 0xffffffe007027807 */ /* 0x000fe20006000000 */
[----:B------:R-:W-:Y:S01]  /*15f0*/  IMAD.IADD R146, R156, 0x1, R0 ;  /* 0x000000019c927824 */ /* 0x000fe200078e0200 */
[----:B------:R-:W-:Y:S01]  /*1600*/  LEA R182, R3, 0x10080, 0x1 ;  /* 0x0001008003b67811 */ /* 0x000fe200078e08ff */
[----:B------:R-:W-:Y:S01]  /*1610*/  IMAD.IADD R241, R238, 0x1, R5 ;  /* 0x00000001eef17824 */ /* 0x000fe200078e0205 */
[----:B------:R-:W-:Y:S01]  /*1620*/  LEA R178, R4, 0x8080, 0x1 ;  /* 0x0000808004b27811 */ /* 0x000fe200078e08ff */
[----:B------:R-:W-:Y:S01]  /*1630*/  IMAD.IADD R240, R5, 0x1, R239 ;  /* 0x0000000105f07824 */ /* 0x000fe200078e02ef */
[C---:B------:R-:W-:Y:S01]  /*1640*/  SEL R6, R9.reuse, 0xffffffc0, !P2 ;  /* 0xffffffc009067807 */ /* 0x040fe20005000000 */
[----:B------:R-:W-:Y:S01]  /*1650*/  IMAD.IADD R183, R182, 0x1, R2 ;  /* 0x00000001b6b77824 */ /* 0x000fe200078e0202 */
[----:B------:R-:W-:Y:S01]  /*1660*/  SEL R0, R9, 0xffffffc0, !P3 ;  /* 0xffffffc009007807 */ /* 0x000fe20005800000 */
[----:B------:R-:W-:Y:S01]  /*1670*/  IMAD.IADD R179, R2, 0x1, R178 ;  /* 0x0000000102b37824 */ /* 0x000fe200078e02b2 */
[----:B------:R-:W-:Y:S01]  /*1680*/  SHF.R.S32.HI R7, RZ, 0x1f, R209 ;  /* 0x0000001fff077819 */ /* 0x000fe200000114d1 */
[--C-:B------:R-:W-:Y:S01]  /*1690*/  IMAD.IADD R245, R238, 0x1, R6.reuse ;  /* 0x00000001eef57824 */ /* 0x100fe200078e0206 */
[C---:B------:R-:W-:Y:S01]  /*16a0*/  IADD3 R10, R209.reuse, 0x8, RZ ;  /* 0x00000008d10a7810 */ /* 0x040fe20007ffe0ff */
[C---:B------:R-:W-:Y:S01]  /*16b0*/  IMAD.IADD R244, R6.reuse, 0x1, R241 ;  /* 0x0000000106f47824 */ /* 0x040fe200078e02f1 */
[C---:B------:R-:W-:Y:S01]  /*16c0*/  IADD3 R9, R209.reuse, 0x10, RZ ;  /* 0x00000010d1097810 */ /* 0x040fe20007ffe0ff */
[----:B------:R-:W-:Y:S01]  /*16d0*/  IMAD.IADD R243, R6, 0x1, R239 ;  /* 0x0000000106f37824 */ /* 0x000fe200078e02ef */
[C---:B------:R-:W-:Y:S01]  /*16e0*/  IADD3 R8, R209.reuse, 0x18, RZ ;  /* 0x00000018d1087810 */ /* 0x040fe20007ffe0ff */
[----:B------:R-:W-:Y:S01]  /*16f0*/  IMAD.IADD R242, R240, 0x1, R6 ;  /* 0x00000001f0f27824 */ /* 0x000fe200078e0206 */
[C---:B------:R-:W-:Y:S01]  /*1700*/  IADD3 R7, R209.reuse, 0x20, RZ ;  /* 0x00000020d1077810 */ /* 0x040fe20007ffe0ff */
[----:B------:R-:W-:Y:S01]  /*1710*/  IMAD.IADD R185, R182, 0x1, R0 ;  /* 0x00000001b6b97824 */ /* 0x000fe200078e0200 */
[C---:B------:R-:W-:Y:S01]  /*1720*/  IADD3 R252, R209.reuse, 0x28, RZ ;  /* 0x00000028d1fc7810 */ /* 0x040fe20007ffe0ff */
[C---:B------:R-:W-:Y:S01]  /*1730*/  IMAD.IADD R181, R0.reuse, 0x1, R178 ;  /* 0x0000000100b57824 */ /* 0x040fe200078e02b2 */
[----:B------:R-:W-:Y:S01]  /*1740*/  IADD3 R251, R209, 0x30, RZ ;  /* 0x00000030d1fb7810 */ /* 0x000fe20007ffe0ff */
[----:B------:R-:W-:Y:S01]  /*1750*/  IMAD.IADD R184, R183, 0x1, R0 ;  /* 0x00000001b7b87824 */ /* 0x000fe200078e0200 */
[C---:B------:R-:W-:Y:S01]  /*1760*/  IADD3 R250, R209.reuse, 0x38, RZ ;  /* 0x00000038d1fa7810 */ /* 0x040fe20007ffe0ff */
[----:B------:R-:W-:Y:S01]  /*1770*/  IMAD.IADD R180, R0, 0x1, R179 ;  /* 0x0000000100b47824 */ /* 0x000fe200078e02b3 */
[----:B------:R-:W-:-:S02]  /*1780*/  IADD3 R249, R209, 0x40, RZ ;  /* 0x00000040d1f97810 */ /* 0x000fc40007ffe0ff */
[----:B------:R-:W-:Y:S02]  /*1790*/  SHF.R.S32.HI R12, RZ, 0x1f, R10 ;  /* 0x0000001fff0c7819 */ /* 0x000fe4000001140a */
[----:B------:R-:W-:Y:S02]  /*17a0*/  SHF.R.S32.HI R11, RZ, 0x1f, R9 ;  /* 0x0000001fff0b7819 */ /* 0x000fe40000011409 */
[----:B------:R-:W-:Y:S02]  /*17b0*/  SHF.R.S32.HI R10, RZ, 0x1f, R8 ;  /* 0x0000001fff0a7819 */ /* 0x000fe40000011408 */
[----:B------:R-:W-:Y:S02]  /*17c0*/  SHF.R.S32.HI R9, RZ, 0x1f, R7 ;  /* 0x0000001fff097819 */ /* 0x000fe40000011407 */
[----:B------:R-:W-:Y:S02]  /*17d0*/  SHF.R.S32.HI R8, RZ, 0x1f, R252 ;  /* 0x0000001fff087819 */ /* 0x000fe400000114fc */
[----:B------:R-:W-:-:S02]  /*17e0*/  SHF.R.S32.HI R7, RZ, 0x1f, R251 ;  /* 0x0000001fff077819 */ /* 0x000fc400000114fb */
[C---:B------:R-:W-:Y:S02]  /*17f0*/  IADD3 R158, R156.reuse, 0x20, RZ ;  /* 0x000000209c9e7810 */ /* 0x040fe40007ffe0ff */
[----:B------:R-:W-:Y:S02]  /*1800*/  IADD3 R147, R156, 0x60, RZ ;  /* 0x000000609c937810 */ /* 0x000fe40007ffe0ff */
[C---:B------:R-:W-:Y:S02]  /*1810*/  IADD3 R215, R144.reuse, 0x80, RZ ;  /* 0x0000008090d77810 */ /* 0x040fe40007ffe0ff */
[----:B------:R-:W-:Y:S02]  /*1820*/  IADD3 R216, R144, 0xc0, RZ ;  /* 0x000000c090d87810 */ /* 0x000fe40007ffe0ff */
[----:B------:R-:W-:Y:S02]  /*1830*/  IADD3 R246, R209, 0x48, RZ ;  /* 0x00000048d1f67810 */ /* 0x000fe40007ffe0ff */
[----:B------:R-:W-:-:S02]  /*1840*/  SHF.R.S32.HI R8, RZ, 0x1f, R250 ;  /* 0x0000001fff087819 */ /* 0x000fc400000114fa */
[----:B-1----:R-:W-:Y:S02]  /*1850*/  SHF.R.S32.HI R7, RZ, 0x1f, R249 ;  /* 0x0000001fff077819 */ /* 0x002fe400000114f9 */
.L_x_789:
[----:B------:R-:W-:Y:S01]  /*1860*/  ISETP.NE.U32.AND P0, PT, RZ, c[0x0][0x370], PT ;  /* 0x0000dc00ff007a0c */ /* 0x000fe20003f05070 */
[----:B------:R-:W-:Y:S01]  /*1870*/  IMAD.MOV.U32 R15, RZ, RZ, 0x4 ;  /* 0x00000004ff0f7424 */ /* 0x000fe200078e00ff */
[----:B------:R-:W-:Y:S01]  /*1880*/  ISETP.NE.U32.AND P1, PT, RZ, c[0x0][0x360], PT ;  /* 0x0000d800ff007a0c */ /* 0x000fe20003f25070 */
[----:B------:R-:W-:Y:S01]  /*1890*/  CS2R R116, SRZ ;  /* 0x0000000000747805 */ /* 0x000fe2000001ff00 */
[----:B------:R-:W-:Y:S01]  /*18a0*/  ISETP.NE.AND.EX P2, PT, RZ, c[0x0][0x374], PT, P0 ;  /* 0x0000dd00ff007a0c */ /* 0x000fe20003f45300 */
[----:B------:R-:W-:Y:S01]  /*18b0*/  IMAD.MOV.U32 R115, RZ, RZ, RZ ;  /* 0x000000ffff737224 */ /* 0x000fe200078e00ff */
[----:B------:R-:W-:Y:S01]  /*18c0*/  ISETP.NE.AND.EX P0, PT, RZ, c[0x0][0x364], PT, P1 ;  /* 0x0000d900ff007a0c */ /* 0x000fe20003f05310 */
[----:B------:R-:W-:Y:S01]  /*18d0*/  IMAD.MOV.U32 R13, RZ, RZ, RZ ;  /* 0x000000ffff0d7224 */ /* 0x000fe200078e00ff */
[----:B------:R-:W-:Y:S01]  /*18e0*/  ISETP.NE.U32.AND P3, PT, RZ, c[0x0][0x350], PT ;  /* 0x0000d400ff007a0c */ /* 0x000fe20003f65070 */
[----:B------:R-:W-:Y:S01]  /*18f0*/  IMAD.WIDE R6, R231, R15, c[0x0][0x348] ;  /* 0x0000d200e7067625 */ /* 0x000fe200078e020f */
[----:B------:R-:W-:-:S02]  /*1900*/  ISETP.NE.U32.AND P1, PT, RZ, c[0x0][0x348], PT ;  /* 0x0000d200ff007a0c */ /* 0x000fc40003f25070 */
[----:B------:R-:W-:Y:S01]  /*1910*/  ISETP.NE.U32.AND P4, PT, RZ, c[0x0][0x358], PT ;  /* 0x0000d600ff007a0c */ /* 0x000fe20003f85070 */
[CC--:B------:R-:W-:Y:S01]  /*1920*/  IMAD.WIDE R4, R231.reuse, R15.reuse, c[0x0][0x350] ;  /* 0x0000d400e7047625 */ /* 0x0c0fe200078e020f */
[----:B------:R-:W-:Y:S02]  /*1930*/  ISETP.NE.AND.EX P5, PT, RZ, c[0x0][0x354], PT, P3 ;  /* 0x0000d500ff007a0c */ /* 0x000fe40003fa5330 */
[----:B------:R-:W-:Y:S01]  /*1940*/  ISETP.NE.AND.EX P1, PT, RZ, c[0x0][0x34c], PT, P1 ;  /* 0x0000d300ff007a0c */ /* 0x000fe20003f25310 */
[CC--:B------:R-:W-:Y:S01]  /*1950*/  @P2 IMAD.WIDE R10, R231.reuse, R15.reuse, c[0x0][0x370] ;  /* 0x0000dc00e70a2625 */ /* 0x0c0fe200078e020f */
[----:B------:R-:W-:Y:S01]  /*1960*/  ISETP.NE.AND.EX P3, PT, RZ, c[0x0][0x35c], PT, P4 ;  /* 0x0000d700ff007a0c */ /* 0x000fe20003f65340 */
[----:B------:R-:W-:Y:S01]  /*1970*/  YIELD ;  /* 0x0000000000007946 */ /* 0x000fe20003800000 */
[----:B------:R-:W-:Y:S01]  /*1980*/  P2R R14, PR, RZ, 0x20 ;  /* 0x00000020ff0e7803 */ /* 0x000fe20000000000 */
[CC--:B------:R-:W-:Y:S01]  /*1990*/  @P0 IMAD.WIDE R8, R231.reuse, R15.reuse, c[0x0][0x360] ;  /* 0x0000d800e7080625 */ /* 0x0c0fe200078e020f */
[----:B------:R1:W5:Y:S03]  /*19a0*/  @P2 LDG.E R117, [R10.64] ;  /* 0x000000060a752981 */ /* 0x000366000c1e1900 */
[----:B------:R-:W-:Y:S01]  /*19b0*/  IMAD.WIDE R2, R231, R15, c[0x0][0x358] ;  /* 0x0000d600e7027625 */ /* 0x000fe200078e020f */
[----:B------:R1:W5:Y:S04]  /*19c0*/  @P0 LDG.E R211, [R8.64] ;  /* 0x0000000608d30981 */ /* 0x000368000c1e1900 */
[----:B------:R1:W5:Y:S04]  /*19d0*/  @P1 LDG.E R115, [R6.64] ;  /* 0x0000000606731981 */ /* 0x000368000c1e1900 */
[----:B------:R1:W5:Y:S04]  /*19e0*/  @P5 LDG.E R116, [R4.64] ;  /* 0x0000000604745981 */ /* 0x000368000c1e1900 */
[----:B------:R1:W5:Y:S01]  /*19f0*/  @P3 LDG.E R13, [R2.64] ;  /* 0x00000006020d3981 */ /* 0x000362000c1e1900 */
[----:B------:R-:W-:Y:S01]  /*1a00*/  LOP3.LUT R226, R230, 0xffff, RZ, 0xc0, !PT ;  /* 0x0000ffffe6e27812 */ /* 0x000fe200078ec0ff */
[----:B------:R-:W-:Y:S05]  /*1a10*/  @P0 BRA `(.L_x_567) ;  /* 0x0000005000000947 */ /* 0x000fea0003800000 */
[----:B-----5:R-:W-:Y:S01]  /*1a20*/  MOV R211, c[0x0][0x168] ;  /* 0x00005a0000d37a02 */ /* 0x020fe20000000f00 */
[----:B------:R-:W-:Y:S05]  /*1a30*/  @!P1 BRA `(.L_x_567) ;  /* 0x0000003000009947 */ /* 0x000fea0003800000 */
[----:B-1----:R-:W2:Y:S04]  /*1a40*/  LDG.E R8, [R6.64] ;  /* 0x0000000606087981 */ /* 0x002ea8000c1e1900 */
[----:B------:R-:W2:Y:S02]  /*1a50*/  LDG.E R0, [R6.64+0x4] ;  /* 0x0000040606007981 */ /* 0x000ea4000c1e1900 */
[----:B--2---:R-:W-:-:S02]  /*1a60*/  IADD3 R211, -R8, R0, RZ ;  /* 0x0000000008d37210 */ /* 0x004fc40007ffe1ff */
.L_x_567:
[----:B------:R-:W-:-:S04]  /*1a70*/  ISETP.NE.U32.AND P0, PT, RZ, c[0x0][0x368], PT ;  /* 0x0000da00ff007a0c */ /* 0x000fc80003f05070 */
[----:B------:R-:W-:-:S13]  /*1a80*/  ISETP.NE.AND.EX P0, PT, RZ, c[0x0][0x36c], PT, P0 ;  /* 0x0000db00ff007a0c */ /* 0x000fda0003f05300 */
[----:B------:R-:W-:Y:S05]  /*1a90*/  @!P0 BRA `(.L_x_568) ;  /* 0x0000003000008947 */ /* 0x000fea0003800000 */
[----:B-1----:R-:W-:-:S05]  /*1aa0*/  IMAD.WIDE R4, R231, R15, c[0x0][0x368] ;  /* 0x0000da00e7047625 */ /* 0x002fca00078e020f */
[----:B------:R1:W5:Y:S01]  /*1ab0*/  LDG.E R12, [R4.64] ;  /* 0x00000006040c7981 */ /* 0x000362000c1e1900 */
[----:B------:R-:W-:Y:S05]  /*1ac0*/  BRA `(.L_x_569) ;  /* 0x0000005000007947 */ /* 0x000fea0003800000 */
.L_x_568:
[----:B------:R-:W-:Y:S01]  /*1ad0*/  MOV R12, c[0x0][0x1d0] ;  /* 0x00007400000c7a02 */ /* 0x000fe20000000f00 */
[----:B------:R-:W-:Y:S05]  /*1ae0*/  @!P5 BRA `(.L_x_569) ;  /* 0x000000300000d947 */ /* 0x000fea0003800000 */
[----:B-1----:R-:W2:Y:S04]  /*1af0*/  LDG.E R6, [R4.64] ;  /* 0x0000000604067981 */ /* 0x002ea8000c1e1900 */
[----:B------:R-:W2:Y:S02]  /*1b00*/  LDG.E R0, [R4.64+0x4] ;  /* 0x0000040604007981 */ /* 0x000ea4000c1e1900 */
[----:B--2---:R-:W-:Y:S02]  /*1b10*/  IADD3 R12, -R6, R0, RZ ;  /* 0x00000000060c7210 */ /* 0x004fe40007ffe1ff */
.L_x_569:
[----:B-1----:R1:W2:Y:S04]  /*1b20*/  @P3 LDG.E R5, [R2.64] ;  /* 0x0000000602053981 */ /* 0x0022a8000c1e1900 */
[----:B------:R1:W2:Y:S01]  /*1b30*/  @P3 LDG.E R4, [R2.64+0x4] ;  /* 0x0000040602043981 */ /* 0x0002a2000c1e1900 */
[----:B------:R-:W-:Y:S01]  /*1b40*/  ISETP.NE.U32.AND P0, PT, RZ, c[0x0][0x378], PT ;  /* 0x0000de00ff007a0c */ /* 0x000fe20003f05070 */
[----:B------:R-:W-:-:S02]  /*1b50*/  IMAD.MOV.U32 R0, RZ, RZ, c[0x0][0x2c4] ;  /* 0x0000b100ff007624 */ /* 0x000fc400078e00ff */
[----:B-----5:R-:W-:Y:S01]  /*1b60*/  IMAD.MOV.U32 R112, RZ, RZ, R12 ;  /* 0x000000ffff707224 */ /* 0x020fe200078e000c */
[----:B------:R-:W-:Y:S02]  /*1b70*/  ISETP.NE.AND.EX P0, PT, RZ, c[0x0][0x37c], PT, P0 ;  /* 0x0000df00ff007a0c */ /* 0x000fe40003f05300 */
[----:B------:R-:W-:Y:S01]  /*1b80*/  ISETP.NE.AND P2, PT, R0, 0x1, PT ;  /* 0x000000010000780c */ /* 0x000fe20003f45270 */
[----:B------:R-:W-:Y:S02]  /*1b90*/  IMAD.SHL.U32 R224, R229, 0x80, RZ ;  /* 0x00000080e5e07824 */ /* 0x000fe400078e00ff */
[----:B------:R-:W-:Y:S02]  /*1ba0*/  IMAD.MOV.U32 R66, RZ, RZ, c[0x0][0x228] ;  /* 0x00008a00ff427624 */ /* 0x000fe400078e00ff */
[----:B------:R-:W-:Y:S01]  /*1bb0*/  IMAD.IADD R11, R12, 0x1, -R117 ;  /* 0x000000010c0b7824 */ /* 0x000fe200078e0a75 */
[----:B------:R-:W-:Y:S01]  /*1bc0*/  IADD3 R0, R224, 0x7f, RZ ;  /* 0x0000007fe0007810 */ /* 0x000fe20007ffe0ff */
[----:B------:R-:W-:Y:S01]  /*1bd0*/  IMAD.MOV.U32 R6, RZ, RZ, c[0x0][0x32c] ;  /* 0x0000cb00ff067624 */ /* 0x000fe200078e00ff */
[----:B------:R-:W-:-:S03]  /*1be0*/  LOP3.LUT R214, R214, 0xffffffdf, RZ, 0xc0, !PT ;  /* 0xffffffdfd6d67812 */ /* 0x000fc600078ec0ff */
[----:B-1----:R-:W-:Y:S01]  /*1bf0*/  @P0 IMAD.WIDE R2, R231, R15, c[0x0][0x378] ;  /* 0x0000de00e7020625 */ /* 0x002fe200078e020f */
[----:B------:R-:W-:-:S04]  /*1c00*/  ISETP.GE.AND P1, PT, R6, 0x1, PT ;  /* 0x000000010600780c */ /* 0x000fc80003f26270 */
[----:B------:R1:W5:Y:S01]  /*1c10*/  @P0 LDG.E R112, [R2.64] ;  /* 0x0000000602700981 */ /* 0x000362000c1e1900 */
[----:B------:R-:W-:-:S04]  /*1c20*/  @P2 LOP3.LUT R214, R214, 0x20, RZ, 0xfc, !PT ;  /* 0x00000020d6d62812 */ /* 0x000fc800078efcff */
[----:B------:R-:W-:-:S04]  /*1c30*/  LOP3.LUT R214, R214, 0xffffffbf, RZ, 0xc0, !PT ;  /* 0xffffffbfd6d67812 */ /* 0x000fc800078ec0ff */
[----:B------:R-:W-:Y:S01]  /*1c40*/  @P1 LOP3.LUT R214, R214, 0x40, RZ, 0xfc, !PT ;  /* 0x00000040d6d61812 */ /* 0x000fe200078efcff */
[----:B-1----:R-:W-:-:S05]  /*1c50*/  @P2 IMAD.HI.U32 R3, R0, c[0x0][0x2c8], RZ ;  /* 0x0000b20000032a27 */ /* 0x002fca00078e00ff */
[----:B------:R-:W-:Y:S01]  /*1c60*/  @P2 SHF.R.U32.HI R0, RZ, c[0x0][0x2cc], R3 ;  /* 0x0000b300ff002a19 */ /* 0x000fe20000011603 */
[----:B--2---:R-:W-:-:S04]  /*1c70*/  @P3 IMAD.IADD R66, R4, 0x1, -R5 ;  /* 0x0000000104423824 */ /* 0x004fc800078e0a05 */
[----:B------:R-:W-:-:S05]  /*1c80*/  IMAD.IADD R210, R11, 0x1, R66 ;  /* 0x000000010bd27824 */ /* 0x000fca00078e0242 */
[C---:B------:R-:W-:Y:S02]  /*1c90*/  IADD3 R2, R210.reuse, 0x1f, RZ ;  /* 0x0000001fd2027810 */ /* 0x040fe40007ffe0ff */
[----:B------:R-:W-:Y:S02]  /*1ca0*/  IADD3 R3, R210, 0x1, -R211 ;  /* 0x00000001d2037810 */ /* 0x000fe40007ffe8d3 */
[----:B------:R-:W-:-:S03]  /*1cb0*/  SHF.R.S32.HI R4, RZ, 0x1f, R2 ;  /* 0x0000001fff047819 */ /* 0x000fc60000011402 */
[----:B------:R-:W-:Y:S01]  /*1cc0*/  IMAD.IADD R0, R3, 0x1, R0 ;  /* 0x0000000103007824 */ /* 0x000fe200078e0200 */
[----:B------:R-:W-:-:S04]  /*1cd0*/  LEA.HI R2, R4, R2, RZ, 0x5 ;  /* 0x0000000204027211 */ /* 0x000fc800078f28ff */
[----:B------:R-:W-:Y:S02]  /*1ce0*/  IADD3 R3, R0, c[0x0][0x328], RZ ;  /* 0x0000ca0000037a10 */ /* 0x000fe40007ffe0ff */
[----:B------:R-:W-:Y:S01]  /*1cf0*/  SHF.R.S32.HI R123, RZ, 0x5, R2 ;  /* 0x00000005ff7b7819 */ /* 0x000fe20000011402 */
        /* <DEDUP_REMOVED lines=11> */
.L_x_572:
[----:B------:R-:W-:-:S13]  /*1db0*/  ISETP.NE.AND P0, PT, R6, 0x1, PT ;  /* 0x000000010600780c */ /* 0x000fda0003f05270 */
[----:B------:R-:W-:-:S05]  /*1dc0*/  @P0 IMAD.HI.U32 R0, R2, c[0x0][0x330], RZ ;  /* 0x0000cc0002000a27 */ /* 0x000fca00078e00ff */
[----:B------:R-:W-:Y:S02]  /*1dd0*/  @P0 SHF.R.U32.HI R2, RZ, c[0x0][0x334], R0 ;  /* 0x0000cd00ff020a19 */ /* 0x000fe40000011600 */
.L_x_573:
[----:B------:R-:W-:Y:S05]  /*1de0*/  BSYNC B0 ;  /* 0x0000000000007941 */ /* 0x000fea0003800000 */
.L_x_571:
[----:B------:R-:W-:-:S05]  /*1df0*/  IMAD R2, R2, R6, c[0x0][0x32c] ;  /* 0x0000cb0002027624 */ /* 0x000fca00078e0206 */
[----:B------:R-:W-:-:S04]  /*1e00*/  IMNMX R3, R3, R2, PT ;  /* 0x0000000203037217 */ /* 0x000fc80003800200 */
.L_x_570:
[----:B------:R-:W-:Y:S01]  /*1e10*/  IADD3 R3, R3, 0x1f, RZ ;  /* 0x0000001f03037810 */ /* 0x000fe20007ffe0ff */
[----:B------:R-:W-:-:S03]  /*1e20*/  @P2 IMAD.HI.U32 R2, R224, c[0x0][0x2c8], RZ ;  /* 0x0000b200e0022a27 */ /* 0x000fc600078e00ff */
[----:B------:R-:W-:Y:S01]  /*1e30*/  SHF.R.S32.HI R4, RZ, 0x1f, R3 ;  /* 0x0000001fff047819 */ /* 0x000fe20000011403 */
[----:B------:R-:W-:Y:S01]  /*1e40*/  IMAD.MOV.U32 R0, RZ, RZ, R224 ;  /* 0x000000ffff007224 */ /* 0x000fe200078e00e0 */
[----:B------:R-:W-:Y:S01]  /*1e50*/  @P2 SHF.R.U32.HI R0, RZ, c[0x0][0x2cc], R2 ;  /* 0x0000b300ff002a19 */ /* 0x000fe20000011602 */
[----:B------:R-:W-:Y:S01]  /*1e60*/  IMAD.IADD R122, R210, 0x1, -R211 ;  /* 0x00000001d27a7824 */ /* 0x000fe200078e0ad3 */
[----:B------:R-:W-:-:S03]  /*1e70*/  LEA.HI R3, R4, R3, RZ, 0x5 ;  /* 0x0000000304037211 */ /* 0x000fc600078f28ff */
[----:B------:R-:W-:Y:S01]  /*1e80*/  IMAD.IADD R0, R122, 0x1, R0 ;  /* 0x000000017a007824 */ /* 0x000fe200078e0200 */
[----:B------:R-:W-:-:S04]  /*1e90*/  SHF.R.S32.HI R3, RZ, 0x5, R3 ;  /* 0x00000005ff037819 */ /* 0x000fc80000011403 */
        /* <DEDUP_REMOVED lines=12> */
.L_x_576:
[----:B------:R-:W-:-:S13]  /*1f60*/  ISETP.NE.AND P0, PT, R6, 0x1, PT ;  /* 0x000000010600780c */ /* 0x000fda0003f05270 */
[----:B------:R-:W-:-:S05]  /*1f70*/  @P0 IMAD.HI.U32 R3, R0, c[0x0][0x330], RZ ;  /* 0x0000cc0000030a27 */ /* 0x000fca00078e00ff */
[----:B------:R-:W-:Y:S02]  /*1f80*/  @P0 SHF.R.U32.HI R0, RZ, c[0x0][0x334], R3 ;  /* 0x0000cd00ff000a19 */ /* 0x000fe40000011603 */
.L_x_577:
[----:B------:R-:W-:Y:S05]  /*1f90*/  BSYNC B0 ;  /* 0x0000000000007941 */ /* 0x000fea0003800000 */
.L_x_575:
[----:B------:R-:W-:-:S05]  /*1fa0*/  IMAD R0, R0, c[0x0][0x32c], RZ ;  /* 0x0000cb0000007a24 */ /* 0x000fca00078e02ff */
[----:B------:R-:W-:-:S04]  /*1fb0*/  IMNMX R2, R2, R0, !PT ;  /* 0x0000000002027217 */ /* 0x000fc80007800200 */
.L_x_574:
[----:B------:R-:W-:Y:S01]  /*1fc0*/  SHF.R.S32.HI R0, RZ, 0x1f, R2 ;  /* 0x0000001fff007819 */ /* 0x000fe20000011402 */
[----:B------:R-:W-:Y:S01]  /*1fd0*/  BSSY B0, `(.L_x_578) ;  /* 0x000002d000007945 */ /* 0x000fe20003800000 */
[----:B------:R-:W-:Y:S02]  /*1fe0*/  LOP3.LUT R3, R230, 0xff000000, RZ, 0xc0, !PT ;  /* 0xff000000e6037812 */ /* 0x000fe400078ec0ff */
[----:B------:R-:W-:Y:S02]  /*1ff0*/  LEA.HI R0, R0, R2, RZ, 0x5 ;  /* 0x0000000200007211 */ /* 0x000fe400078f28ff */
[----:B------:R-:W-:Y:S02]  /*2000*/  LOP3.LUT R4, R230, 0xff0000, RZ, 0xc0, !PT ;  /* 0x00ff0000e6047812 */ /* 0x000fe400078ec0ff */
[----:B------:R-:W-:Y:S02]  /*2010*/  SHF.R.S32.HI R0, RZ, 0x5, R0 ;  /* 0x00000005ff007819 */ /* 0x000fe40000011400 */
[----:B------:R-:W-:-:S02]  /*2020*/  SHF.R.U32.HI R2, RZ, 0x8, R3 ;  /* 0x00000008ff027819 */ /* 0x000fc40000011603 */
[----:B------:R-:W-:Y:S01]  /*2030*/  IMNMX R5, RZ, R0, !PT ;  /* 0x00000000ff057217 */ /* 0x000fe20007800200 */
[----:B------:R-:W-:Y:S01]  /*2040*/  IMAD.MOV.U32 R0, RZ, RZ, RZ ;  /* 0x000000ffff007224 */ /* 0x000fe200078e00ff */
[----:B------:R-:W-:Y:S02]  /*2050*/  LEA.HI R2, R4, R2, RZ, 0x10 ;  /* 0x0000000204027211 */ /* 0x000fe400078f80ff */
[----:B------:R-:W-:Y:S02]  /*2060*/  ISETP.GT.AND P0, PT, R8, R5, PT ;  /* 0x000000050800720c */ /* 0x000fe40003f04270 */
[----:B------:R-:W-:Y:S02]  /*2070*/  SHF.R.U32.HI R247, RZ, 0x10, R2 ;  /* 0x00000010fff77819 */ /* 0x000fe40000011602 */
[----:B------:R-:W-:Y:S02]  /*2080*/  LOP3.LUT R248, R2, 0xff, RZ, 0xc0, !PT ;  /* 0x000000ff02f87812 */ /* 0x000fe400078ec0ff */
[----:B------:R-:W-:-:S04]  /*2090*/  ISETP.NE.AND P1, PT, R247, RZ, PT ;  /* 0x000000fff700720c */ /* 0x000fc80003f25270 */
[----:B------:R-:W-:-:S03]  /*20a0*/  SEL R111, R247, c[0x0][0x338], P1 ;  /* 0x0000ce00f76f7a07 */ /* 0x000fc60000800000 */
[----:B------:R-:W-:Y:S05]  /*20b0*/  @!P0 BRA `(.L_x_579) ;  /* 0x000001e000008947 */ /* 0x000fea0003800000 */
[----:B------:R-:W-:-:S05]  /*20c0*/  IABS R0, R111 ;  /* 0x0000006f00007213 */ /* 0x000fca0000000000 */
[----:B------:R-:W-:-:S04]  /*20d0*/  IMAD.MOV.U32 R4, RZ, RZ, R0 ;  /* 0x000000ffff047224 */ /* 0x000fc800078e0000 */
[----:B------:R-:W1:Y:S08]  /*20e0*/  I2F.RP R2, R4 ;  /* 0x0000000400027306 */ /* 0x000e700000209400 */
[----:B-1----:R-:W1:Y:S02]  /*20f0*/  MUFU.RCP R2, R2 ;  /* 0x0000000200027308 */ /* 0x002e640000001000 */
[----:B-1----:R-:W-:-:S06]  /*2100*/  IADD3 R2, R2, 0xffffffe, RZ ;  /* 0x0ffffffe02027810 */ /* 0x002fcc0007ffe0ff */
[----:B------:R1:W2:Y:S02]  /*2110*/  F2I.FTZ.U32.TRUNC.NTZ R3, R2 ;  /* 0x0000000200037305 */ /* 0x0002a4000021f000 */
[----:B-1----:R-:W-:Y:S01]  /*2120*/  IADD3 R2, R111, -0x1, R8 ;  /* 0xffffffff6f027810 */ /* 0x002fe20007ffe008 */
[----:B--2---:R-:W-:-:S04]  /*2130*/  IMAD.MOV R0, RZ, RZ, -R3 ;  /* 0x000000ffff007224 */ /* 0x004fc800078e0a03 */
[----:B------:R-:W-:Y:S01]  /*2140*/  IMAD.MOV.U32 R7, RZ, RZ, R0 ;  /* 0x000000ffff077224 */ /* 0x000fe200078e0000 */
[----:B------:R-:W-:Y:S01]  /*2150*/  IABS R0, R111 ;  /* 0x0000006f00007213 */ /* 0x000fe20000000000 */
[----:B------:R-:W-:Y:S01]  /*2160*/  IMAD.IADD R6, R2, 0x1, -R5 ;  /* 0x0000000102067824 */ /* 0x000fe200078e0a05 */
[----:B------:R-:W-:Y:S01]  /*2170*/  MOV R2, RZ ;  /* 0x000000ff00027202 */ /* 0x000fe20000000f00 */
[----:B------:R-:W-:Y:S02]  /*2180*/  IMAD R7, R7, R4, RZ ;  /* 0x0000000407077224 */ /* 0x000fe400078e02ff */
[----:B------:R-:W-:Y:S01]  /*2190*/  IMAD.MOV R9, RZ, RZ, -R0 ;  /* 0x000000ffff097224 */ /* 0x000fe200078e0a00 */
[----:B------:R-:W-:Y:S01]  /*21a0*/  IABS R10, R6 ;  /* 0x00000006000a7213 */ /* 0x000fe20000000000 */
[----:B------:R-:W-:-:S04]  /*21b0*/  IMAD.HI.U32 R0, R3, R7, R2 ;  /* 0x0000000703007227 */ /* 0x000fc800078e0002 */
[----:B------:R-:W-:Y:S02]  /*21c0*/  IMAD.MOV.U32 R2, RZ, RZ, R10 ;  /* 0x000000ffff027224 */ /* 0x000fe400078e000a */
        /* <DEDUP_REMOVED lines=9> */
[----:B------:R-:W-:-:S07]  /*2260*/  ISETP.GE.AND P1, PT, R2, RZ, PT ;  /* 0x000000ff0200720c */ /* 0x000fce0003f26270 */
[----:B------:R-:W-:-:S06]  /*2270*/  @P2 IADD3 R0, R0, 0x1, RZ ;  /* 0x0000000100002810 */ /* 0x000fcc0007ffe0ff */
[----:B------:R-:W-:Y:S01]  /*2280*/  @!P1 IMAD.MOV R0, RZ, RZ, -R0 ;  /* 0x000000ffff009224 */ /* 0x000fe200078e0a00 */
[----:B------:R-:W-:Y:S02]  /*2290*/  @!P0 LOP3.LUT R0, RZ, R111, RZ, 0x33, !PT ;  /* 0x0000006fff008212 */ /* 0x000fe400078e33ff */
.L_x_579:
[----:B------:R-:W-:Y:S05]  /*22a0*/  BSYNC B0 ;  /* 0x0000000000007941 */ /* 0x000fea0003800000 */
.L_x_578:
[----:B------:R-:W-:Y:S01]  /*22b0*/  IMAD R2, R248, R0, R5 ;  /* 0x00000000f8027224 */ /* 0x000fe200078e0205 */
        /* <DEDUP_REMOVED lines=33> */
[----:B------:R-:W-:Y:S01]  /*24d0*/  IADD3 R103, P0, R213, R13, RZ ;  /* 0x0000000dd5677210 */ /* 0x000fe20007f1e0ff */
[----:B------:R-:W-:Y:S01]  /*24e0*/  IMAD.MOV.U32 R120, RZ, RZ, 0x5 ;  /* 0x00000005ff787424 */ /* 0x000fe200078e00ff */
[----:B------:R-:W-:Y:S01]  /*24f0*/  SHF.R.S32.HI R145, RZ, 0x1f, R144 ;  /* 0x0000001fff917819 */ /* 0x000fe20000011490 */
[----:B------:R-:W-:Y:S01]  /*2500*/  IMAD.MOV.U32 R130, RZ, RZ, c[0x0][0x27c] ;  /* 0x00009f00ff827624 */ /* 0x000fe200078e00ff */
[----:B------:R-:W-:Y:S01]  /*2510*/  LEA.HI.X.SX32 R106, R13, R19, 0x1, P0 ;  /* 0x000000130d6a7211 */ /* 0x000fe200000f0eff */
[----:B------:R-:W-:Y:S01]  /*2520*/  IMAD.WIDE.U32 R128, R213, c[0x0][0x1e0], RZ ;  /* 0x00007800d5807a25 */ /* 0x000fe200078e00ff */
[----:B------:R-:W-:Y:S02]  /*2530*/  IADD3 R48, R0, -0x1, RZ ;  /* 0xffffffff00307810 */ /* 0x000fe40007ffe0ff */
[----:B------:R-:W-:Y:S01]  /*2540*/  SHF.R.S32.HI R8, RZ, 0x1f, R231 ;  /* 0x0000001fff087819 */ /* 0x000fe200000114e7 */
[----:B------:R-:W-:Y:S01]  /*2550*/  IMAD R4, R106, c[0x0][0x238], RZ ;  /* 0x00008e006a047a24 */ /* 0x000fe200078e02ff */
[----:B------:R-:W-:Y:S01]  /*2560*/  SEL R10, R231, RZ, !P3 ;  /* 0x000000ffe70a7207 */ /* 0x000fe20005800000 */
[----:B------:R-:W-:Y:S01]  /*2570*/  IMAD R0, R48, -0x20, R102 ;  /* 0xffffffe030007824 */ /* 0x000fe200078e0266 */
[----:B------:R-:W-:Y:S01]  /*2580*/  SEL R11, R8, RZ, !P3 ;  /* 0x000000ff080b7207 */ /* 0x000fe20005800000 */
[----:B------:R-:W-:Y:S01]  /*2590*/  IMAD R4, R103, c[0x0][0x23c], R4 ;  /* 0x00008f0067047a24 */ /* 0x000fe200078e0204 */
[----:B------:R-:W-:-:S02]  /*25a0*/  MOV R127, c[0x0][0x238] ;  /* 0x00008e00007f7a02 */ /* 0x000fc40000000f00 */
[----:B------:R-:W-:Y:S01]  /*25b0*/  ISETP.GT.AND P0, PT, R0, RZ, PT ;  /* 0x000000ff0000720c */ /* 0x000fe20003f04270 */
[----:B------:R-:W-:Y:S01]  /*25c0*/  IMAD R0, R11, c[0x0][0x248], RZ ;  /* 0x000092000b007a24 */ /* 0x000fe200078e02ff */
[C---:B------:R-:W-:Y:S02]  /*25d0*/  SHF.L.U64.HI R121, R127.reuse, R120, c[0x0][0x23c] ;  /* 0x00008f007f797619 */ /* 0x040fe40000010278 */
[----:B------:R-:W-:Y:S01]  /*25e0*/  SHF.L.U32 R127, R127, 0x5, RZ ;  /* 0x000000057f7f7819 */ /* 0x000fe200000006ff */
[----:B-1----:R-:W-:Y:S01]  /*25f0*/  IMAD.WIDE.U32 R2, R103, c[0x0][0x238], R144 ;  /* 0x00008e0067027a25 */ /* 0x002fe200078e0090 */
[----:B------:R-:W-:Y:S02]  /*2600*/  ISETP.GE.AND P6, PT, R144, c[0x0][0x1d4], PT ;  /* 0x0000750090007a0c */ /* 0x000fe40003fc6270 */
[----:B------:R-:W-:Y:S01]  /*2610*/  ISETP.GE.AND P5, PT, R146, c[0x0][0x1d4], PT ;  /* 0x0000750092007a0c */ /* 0x000fe20003fa6270 */
[----:B------:R-:W-:Y:S01]  /*2620*/  IMAD.IADD R3, R3, 0x1, R4 ;  /* 0x0000000103037824 */ /* 0x000fe200078e0204 */
[----:B------:R-:W-:Y:S01]  /*2630*/  ISETP.GE.AND P4, PT, R215, c[0x0][0x1d4], PT ;  /* 0x00007500d7007a0c */ /* 0x000fe20003f86270 */
[----:B------:R-:W-:Y:S01]  /*2640*/  IMAD R4, R10, c[0x0][0x24c], R0 ;  /* 0x000093000a047a24 */ /* 0x000fe200078e0200 */
[----:B------:R-:W-:Y:S01]  /*2650*/  ISETP.GE.AND P3, PT, R216, c[0x0][0x1d4], PT ;  /* 0x00007500d8007a0c */ /* 0x000fe20003f66270 */
[----:B------:R-:W-:Y:S01]  /*2660*/  IMAD.WIDE.U32 R2, R226, c[0x0][0x240], R2 ;  /* 0x00009000e2027a25 */ /* 0x000fe200078e0002 */
[----:B------:R-:W-:-:S02]  /*2670*/  SHF.R.S32.HI R157, RZ, 0x1f, R156 ;  /* 0x0000001fff9d7819 */ /* 0x000fc4000001149c */
[----:B-----5:R-:W-:Y:S01]  /*2680*/  SHF.R.S32.HI R20, RZ, 0x1f, R112 ;  /* 0x0000001fff147819 */ /* 0x020fe20000011470 */
[----:B------:R-:W-:Y:S02]  /*2690*/  IMAD R3, R226, c[0x0][0x244], R3 ;  /* 0x00009100e2037a24 */ /* 0x000fe400078e0203 */
[----:B------:R-:W-:Y:S02]  /*26a0*/  @P0 IMAD R0, R121, R48, RZ ;  /* 0x0000003079000224 */ /* 0x000fe400078e02ff */
[----:B------:R-:W-:Y:S01]  /*26b0*/  IMAD.WIDE.U32 R80, R10, c[0x0][0x248], R2 ;  /* 0x000092000a507a25 */ /* 0x000fe200078e0002 */
[----:B------:R-:W-:-:S03]  /*26c0*/  @P0 SHF.R.S32.HI R2, RZ, 0x1f, R48 ;  /* 0x0000001fff020819 */ /* 0x000fc60000011430 */
[----:B------:R-:W-:Y:S01]  /*26d0*/  IMAD.IADD R71, R81, 0x1, R4 ;  /* 0x0000000151477824 */ /* 0x000fe200078e0204 */
[----:B------:R-:W-:Y:S01]  /*26e0*/  @P0 MOV R70, R80 ;  /* 0x0000005000460202 */ /* 0x000fe20000000f00 */
[----:B------:R-:W-:-:S04]  /*26f0*/  @P0 IMAD R0, R2, R127, R0 ;  /* 0x0000007f02000224 */ /* 0x000fc800078e0200 */
[----:B------:R-:W-:-:S04]  /*2700*/  @P0 IMAD.WIDE.U32 R6, R48, R127, R70 ;  /* 0x0000007f30060225 */ /* 0x000fc800078e0046 */
[----:B------:R-:W-:Y:S01]  /*2710*/  @P0 IMAD.IADD R0, R7, 0x1, R0 ;  /* 0x0000000107000824 */ /* 0x000fe200078e0200 */
[----:B------:R-:W-:-:S04]  /*2720*/  @P0 LEA R2, P1, R6, c[0x0][0x220], 0x1 ;  /* 0x0000880006020a11 */ /* 0x000fc800078208ff */
[----:B------:R-:W-:Y:S01]  /*2730*/  @P0 LEA.HI.X R3, R6, c[0x0][0x224], R0, 0x1, P1 ;  /* 0x0000890006030a11 */ /* 0x000fe200008f0c00 */
[----:B------:R-:W-:Y:S01]  /*2740*/  IMAD.IADD R0, R12, 0x1, R116 ;  /* 0x000000010c007824 */ /* 0x000fe200078e0274 */
[----:B------:R-:W-:-:S03]  /*2750*/  ISETP.GE.AND P1, PT, R144, c[0x0][0x27c], PT ;  /* 0x00009f0090007a0c */ /* 0x000fc60003f26270 */
[----:B------:R-:W-:Y:S01]  /*2760*/  @!PT LDS RZ, [RZ] ;  /* 0x00000000fffff984 */ /* 0x000fe20000000800 */
[----:B------:R-:W-:Y:S01]  /*2770*/  @!PT LDS RZ, [RZ] ;  /* 0x00000000fffff984 */ /* 0x000fe20000000800 */
[----:B------:R-:W-:Y:S01]  /*2780*/  @!PT LDS RZ, [RZ] ;  /* 0x00000000fffff984 */ /* 0x000fe20000000800 */
[----:B------:R1:W-:Y:S01]  /*2790*/  @P0 LDGSTS.E.BYPASS.LTC128B.128 [R195+0xc080], [R2.64], !P6 ;  /* 0x0c08000002c30fae */ /* 0x0003e2000f101d46 */
[----:B------:R-:W-:-:S03]  /*27a0*/  SHF.R.S32.HI R7, RZ, 0x1f, R0 ;  /* 0x0000001fff077819 */ /* 0x000fc60000011400 */
[----:B------:R1:W-:Y:S02]  /*27b0*/  @P0 LDGSTS.E.BYPASS.LTC128B.128 [R195+0xd080], [R2.64+0x80], !P5 ;  /* 0x0d08008002c30fae */ /* 0x0003e4000e901d46 */
[----:B------:R-:W-:Y:S02]  /*27c0*/  IMAD R6, R7, c[0x0][0x1e0], RZ ;  /* 0x0000780007067a24 */ /* 0x000fe400078e02ff */
[----:B------:R1:W-:Y:S02]  /*27d0*/  @P0 LDGSTS.E.BYPASS.LTC128B.128 [R195+0xe080], [R2.64+0x100], !P4 ;  /* 0x0e08010002c30fae */ /* 0x0003e4000e101d46 */
[C---:B------:R-:W-:Y:S02]  /*27e0*/  IMAD R6, R0.reuse, c[0x0][0x1e4], R6 ;  /* 0x0000790000067a24 */ /* 0x040fe400078e0206 */
[----:B------:R1:W-:Y:S04]  /*27f0*/  @P0 LDGSTS.E.BYPASS.LTC128B.128 [R195+0xf080], [R2.64+0x180], !P3 ;  /* 0x0f08018002c30fae */ /* 0x0003e8000d901d46 */
[----:B------:R-:W0:Y:S01]  /*2800*/  LDGDEPBAR ;  /* 0x00000000000079af */ /* 0x000e220000000000 */
[----:B------:R-:W-:Y:S01]  /*2810*/  WARPSYNC 0xffffffff ;  /* 0xffffffff00007948 */ /* 0x000fe20003800000 */
[----:B-1----:R-:W-:-:S05]  /*2820*/  IMAD.WIDE.U32 R2, R0, c[0x0][0x1e0], RZ ;  /* 0x0000780000027a25 */ /* 0x002fca00078e00ff */
[----:B------:R-:W-:-:S05]  /*2830*/  IADD3 R3, R3, R6, RZ ;  /* 0x0000000603037210 */ /* 0x000fca0007ffe0ff */
[----:B------:R-:W-:-:S04]  /*2840*/  IMAD.WIDE.U32 R2, R226, c[0x0][0x1e8], R2 ;  /* 0x00007a00e2027a25 */ /* 0x000fc800078e0002 */
[----:B------:R-:W-:Y:S01]  /*2850*/  IMAD R3, R226, c[0x0][0x1ec], R3 ;  /* 0x00007b00e2037a24 */ /* 0x000fe200078e0203 */
[----:B--2---:R-:W-:Y:S02]  /*2860*/  @P2 SHF.R.S32.HI R5, RZ, 0x1f, R9 ;  /* 0x0000001fff052819 */ /* 0x004fe40000011409 */
[----:B------:R-:W-:Y:S01]  /*2870*/  @P2 MOV R4, R9 ;  /* 0x0000000900042202 */ /* 0x000fe20000000f00 */
[----:B------:R-:W-:Y:S01]  /*2880*/  @!P2 IMAD.MOV.U32 R4, RZ, RZ, R231 ;  /* 0x000000ffff04a224 */ /* 0x000fe200078e00e7 */
[----:B------:R-:W-:Y:S02]  /*2890*/  @!P2 MOV R5, R8 ;  /* 0x000000080005a202 */ /* 0x000fe40000000f00 */
[----:B------:R-:W-:-:S04]  /*28a0*/  ISETP.NE.AND P2, PT, R14, RZ, PT ;  /* 0x000000ff0e00720c */ /* 0x000fc80003f45270 */
[----:B------:R-:W-:Y:S02]  /*28b0*/  SEL R8, R5, RZ, !P2 ;  /* 0x000000ff05087207 */ /* 0x000fe40005000000 */
[----:B------:R-:W-:Y:S01]  /*28c0*/  SEL R14, R4, RZ, !P2 ;  /* 0x000000ff040e7207 */ /* 0x000fe20005000000 */
[----:B------:R-:W-:Y:S02]  /*28d0*/  IMAD R4, R19, c[0x0][0x1e0], RZ ;  /* 0x0000780013047a24 */ /* 0x000fe400078e02ff */
[----:B------:R-:W-:Y:S02]  /*28e0*/  IMAD R5, R8, c[0x0][0x1f0], RZ ;  /* 0x00007c0008057a24 */ /* 0x000fe400078e02ff */
[----:B------:R-:W-:-:S04]  /*28f0*/  IMAD.WIDE.U32 R64, R14, c[0x0][0x1f0], R2 ;  /* 0x00007c000e407a25 */ /* 0x000fc800078e0002 */
[----:B------:R-:W-:Y:S01]  /*2900*/  IMAD R2, R14, c[0x0][0x1f4], R5 ;  /* 0x00007d000e027a24 */ /* 0x000fe200078e0205 */
[----:B------:R-:W-:Y:S01]  /*2910*/  SHF.L.U32 R5, R130, 0x1, RZ ;  /* 0x0000000182057819 */ /* 0x000fe200000006ff */
[----:B------:R-:W-:-:S03]  /*2920*/  IMAD R4, R213, c[0x0][0x1e4], R4 ;  /* 0x00007900d5047a24 */ /* 0x000fc600078e0204 */
[----:B------:R-:W-:Y:S01]  /*2930*/  IADD3 R63, R65, R2, RZ ;  /* 0x00000002413f7210 */ /* 0x000fe20007ffe0ff */
[----:B------:R-:W-:Y:S02]  /*2940*/  IMAD.IADD R104, R129, 0x1, R4 ;  /* 0x0000000181687824 */ /* 0x000fe400078e0204 */
[--C-:B------:R-:W-:Y:S01]  /*2950*/  IADD3 R110, P2, P0, R64, R128, R144.reuse ;  /* 0x00000080406e7210 */ /* 0x100fe2000785e090 */
[----:B------:R-:W-:Y:S01]  /*2960*/  IMAD.WIDE.U32 R2, R226, c[0x0][0x260], R144 ;  /* 0x00009800e2027a25 */ /* 0x000fe200078e0090 */
[----:B------:R-:W-:Y:S01]  /*2970*/  IADD3 R17, -R5, c[0x0][0x1d4], RZ ;  /* 0x0000750005117a10 */ /* 0x000fe20007ffe1ff */
[----:B------:R-:W-:Y:S01]  /*2980*/  BAR.SYNC.DEFER_BLOCKING 0x0 ;  /* 0x0000000000007b1d */ /* 0x000fe20000010000 */
[----:B------:R-:W-:Y:S01]  /*2990*/  IADD3.X R109, R63, R104, R145, P2, P0 ;  /* 0x000000683f6d7210 */ /* 0x000fe200017e0491 */
[----:B------:R-:W-:Y:S01]  /*29a0*/  IMAD.MOV.U32 R4, RZ, RZ, R2 ;  /* 0x000000ffff047224 */ /* 0x000fe200078e0002 */
[----:B------:R-:W-:Y:S01]  /*29b0*/  IADD3 R108, P0, R213, R0, RZ ;  /* 0x00000000d56c7210 */ /* 0x000fe20007f1e0ff */
[----:B------:R-:W-:Y:S01]  /*29c0*/  IMAD R0, R11, c[0x0][0x268], RZ ;  /* 0x00009a000b007a24 */ /* 0x000fe200078e02ff */
[-C--:B------:R-:W-:Y:S01]  /*29d0*/  SEL R16, R5, R17.reuse, !P1 ;  /* 0x0000001105107207 */ /* 0x080fe20004800000 */
[----:B------:R-:W-:Y:S01]  /*29e0*/  IMAD R8, R8, c[0x0][0x218], RZ ;  /* 0x0000860008087a24 */ /* 0x000fe200078e02ff */
[----:B------:R-:W-:Y:S01]  /*29f0*/  SEL R15, RZ, c[0x0][0x27c], !P1 ;  /* 0x00009f00ff0f7a07 */ /* 0x000fe20004800000 */
[C---:B------:R-:W-:Y:S01]  /*2a00*/  IMAD.X R107, R19.reuse, 0x1, R7, P0 ;  /* 0x00000001136b7824 */ /* 0x040fe200000e0607 */
[----:B------:R-:W-:Y:S01]  /*2a10*/  ISETP.GE.AND P0, PT, R146, c[0x0][0x27c], PT ;  /* 0x00009f0092007a0c */ /* 0x000fe20003f06270 */
[----:B------:R-:W-:Y:S01]  /*2a20*/  IMAD R22, R10, c[0x0][0x26c], R0 ;  /* 0x00009b000a167a24 */ /* 0x000fe200078e0200 */
[----:B------:R-:W-:Y:S01]  /*2a30*/  ULDC.U8 UR4, c[0x0][0x298] ;  /* 0x0000a60000047ab9 */ /* 0x000fe20000000000 */
[----:B------:R-:W-:Y:S01]  /*2a40*/  IMAD R0, R19, c[0x0][0x290], RZ ;  /* 0x0000a40013007a24 */ /* 0x000fe200078e02ff */
[----:B------:R-:W-:Y:S01]  /*2a50*/  SEL R17, R5, R17, !P0 ;  /* 0x0000001105117207 */ /* 0x000fe20004000000 */
[C---:B------:R-:W-:Y:S01]  /*2a60*/  IMAD R5, R226.reuse, c[0x0][0x264], R3 ;  /* 0x00009900e2057a24 */ /* 0x040fe200078e0203 */
[----:B------:R-:W-:Y:S01]  /*2a70*/  SEL R18, RZ, c[0x0][0x27c], !P0 ;  /* 0x00009f00ff127a07 */ /* 0x000fe20004000000 */
[----:B------:R-:W-:Y:S01]  /*2a80*/  IMAD.WIDE.U32 R6, R226, c[0x0][0x210], R144 ;  /* 0x00008400e2067a25 */ /* 0x000fe200078e0090 */
[----:B------:R-:W-:-:S02]  /*2a90*/  ISETP.GE.AND P0, PT, R130, 0x1, PT ;  /* 0x000000018200780c */ /* 0x000fc40003f06270 */
[----:B------:R-:W-:Y:S01]  /*2aa0*/  ISETP.NE.AND P0, PT, RZ, UR4, PT ;  /* 0x00000004ff007c0c */ /* 0x000fe2000bf05270 */
[----:B------:R-:W-:-:S03]  /*2ab0*/  IMAD.WIDE.U32 R84, R10, c[0x0][0x268], R4 ;  /* 0x00009a000a547a25 */ /* 0x000fc600078e0004 */
[----:B------:R-:W-:Y:S01]  /*2ac0*/  P2R R88, PR, RZ, 0x1 ;  /* 0x00000001ff587803 */ /* 0x000fe20000000000 */
[----:B------:R-:W-:Y:S02]  /*2ad0*/  IMAD R9, R19, c[0x0][0x280], RZ ;  /* 0x0000a00013097a24 */ /* 0x000fe400078e02ff */
[----:B------:R-:W-:-:S04]  /*2ae0*/  IMAD.WIDE.U32 R4, R213, c[0x0][0x290], R144 ;  /* 0x0000a400d5047a25 */ /* 0x000fc800078e0090 */
[C---:B------:R-:W-:Y:S02]  /*2af0*/  IMAD R0, R213.reuse, c[0x0][0x294], R0 ;  /* 0x0000a500d5007a24 */ /* 0x040fe400078e0200 */
[----:B------:R-:W-:-:S04]  /*2b00*/  IMAD.WIDE.U32 R10, R213, c[0x0][0x290], R156 ;  /* 0x0000a400d50a7a25 */ /* 0x000fc800078e009c */
[----:B------:R-:W-:Y:S02]  /*2b10*/  IMAD R3, R226, c[0x0][0x214], R7 ;  /* 0x00008500e2037a24 */ /* 0x000fe400078e0207 */
[----:B------:R-:W-:Y:S02]  /*2b20*/  IMAD.MOV.U32 R2, RZ, RZ, R6 ;  /* 0x000000ffff027224 */ /* 0x000fe400078e0006 */
[----:B------:R-:W-:Y:S02]  /*2b30*/  IMAD R21, R14, c[0x0][0x21c], R8 ;  /* 0x000087000e157a24 */ /* 0x000fe400078e0208 */
[----:B------:R-:W-:-:S04]  /*2b40*/  IMAD.WIDE.U32 R6, R213, c[0x0][0x280], R144 ;  /* 0x0000a000d5067a25 */ /* 0x000fc800078e0090 */
[C---:B------:R-:W-:Y:S02]  /*2b50*/  IMAD R8, R213.reuse, c[0x0][0x284], R9 ;  /* 0x0000a100d5087a24 */ /* 0x040fe400078e0209 */
[----:B------:R-:W-:-:S04]  /*2b60*/  IMAD.WIDE.U32 R12, R213, c[0x0][0x280], R156 ;  /* 0x0000a000d50c7a25 */ /* 0x000fc800078e009c */
[----:B------:R-:W-:Y:S02]  /*2b70*/  IMAD.IADD R9, R5, 0x1, R0 ;  /* 0x0000000105097824 */ /* 0x000fe400078e0200 */
[----:B------:R-:W-:Y:S01]  /*2b80*/  IMAD.IADD R5, R0, 0x1, R11 ;  /* 0x0000000100057824 */ /* 0x000fe200078e020b */
[----:B------:R-:W-:Y:S01]  /*2b90*/  IADD3 R11, R144, R15, RZ ;  /* 0x0000000f900b7210 */ /* 0x000fe20007ffe0ff */
[----:B------:R-:W-:Y:S01]  /*2ba0*/  IMAD.WIDE.U32 R82, R14, c[0x0][0x218], R2 ;  /* 0x000086000e527a25 */ /* 0x000fe200078e0002 */
[----:B------:R-:W-:Y:S02]  /*2bb0*/  SHF.R.S32.HI R14, RZ, 0x1f, R16 ;  /* 0x0000001fff0e7819 */ /* 0x000fe40000011410 */
[----:B------:R-:W-:Y:S01]  /*2bc0*/  SHF.R.S32.HI R15, RZ, 0x1f, R17 ;  /* 0x0000001fff0f7819 */ /* 0x000fe20000011411 */
[----:B------:R-:W-:Y:S02]  /*2bd0*/  IMAD.IADD R7, R7, 0x1, R8 ;  /* 0x0000000107077824 */ /* 0x000fe400078e0208 */
[----:B------:R-:W-:Y:S01]  /*2be0*/  IMAD.IADD R3, R8, 0x1, R13 ;  /* 0x0000000108037824 */ /* 0x000fe200078e020d */
[----:B------:R-:W-:Y:S01]  /*2bf0*/  LEA.HI R15, R15, R17, RZ, 0x4 ;  /* 0x000000110f0f7211 */ /* 0x000fe200078f20ff */
[----:B------:R-:W-:-:S02]  /*2c00*/  IMAD.MOV.U32 R8, RZ, RZ, R4 ;  /* 0x000000ffff087224 */ /* 0x000fc400078e0004 */
[----:B------:R-:W-:Y:S01]  /*2c10*/  IMAD.MOV.U32 R4, RZ, RZ, R10 ;  /* 0x000000ffff047224 */ /* 0x000fe200078e000a */
[----:B------:R-:W-:Y:S01]  /*2c20*/  SHF.R.S32.HI R10, RZ, 0x1f, R11 ;  /* 0x0000001fff0a7819 */ /* 0x000fe2000001140b */
[----:B------:R-:W-:Y:S02]  /*2c30*/  IMAD.IADD R0, R146, 0x1, R18 ;  /* 0x0000000192007824 */ /* 0x000fe400078e0212 */
[----:B------:R-:W-:Y:S01]  /*2c40*/  IMAD.MOV.U32 R2, RZ, RZ, R12 ;  /* 0x000000ffff027224 */ /* 0x000fe200078e000c */
[CC--:B------:R-:W-:Y:S01]  /*2c50*/  LEA.HI R12, R10.reuse, R11.reuse, RZ, 0x3 ;  /* 0x0000000b0a0c7211 */ /* 0x0c0fe200078f18ff */
[----:B------:R-:W-:Y:S01]  /*2c60*/  IMAD.MOV.U32 R124, RZ, RZ, c[0x0][0x290] ;  /* 0x0000a400ff7c7624 */ /* 0x000fe200078e00ff */
[----:B------:R-:W-:Y:S01]  /*2c70*/  SHF.R.S32.HI R13, RZ, 0x1f, R0 ;  /* 0x0000001fff0d7819 */ /* 0x000fe20000011400 */
[----:B------:R-:W-:Y:S01]  /*2c80*/  IMAD.MOV.U32 R125, RZ, RZ, c[0x0][0x280] ;  /* 0x0000a000ff7d7624 */ /* 0x000fe200078e00ff */
[----:B------:R-:W-:Y:S01]  /*2c90*/  LEA.HI R18, R10, R11, RZ, 0x6 ;  /* 0x0000000b0a127211 */ /* 0x000fe200078f30ff */
[----:B------:R-:W-:Y:S01]  /*2ca0*/  IMAD.MOV.U32 R126, RZ, RZ, c[0x0][0x1e0] ;  /* 0x00007800ff7e7624 */ /* 0x000fe200078e00ff */
[----:B------:R-:W-:Y:S01]  /*2cb0*/  LEA.HI R10, R14, R16, RZ, 0x4 ;  /* 0x000000100e0a7211 */ /* 0x000fe200078f20ff */
[----:B------:R-:W-:Y:S01]  /*2cc0*/  IMAD.WIDE.U32 R72, R112, c[0x0][0x280], R2 ;  /* 0x0000a00070487a25 */ /* 0x000fe200078e0002 */
[----:B------:R-:W-:-:S02]  /*2cd0*/  LEA.HI R11, R13, R0, RZ, 0x3 ;  /* 0x000000000d0b7211 */ /* 0x000fc400078f18ff */
[----:B------:R-:W-:Y:S01]  /*2ce0*/  LEA.HI R16, R13, R0, RZ, 0x6 ;  /* 0x000000000d107211 */ /* 0x000fe200078f30ff */
[----:B------:R-:W-:Y:S01]  /*2cf0*/  IMAD.SHL.U32 R14, R18, 0x20, RZ ;  /* 0x00000020120e7824 */ /* 0x000fe200078e00ff */
[----:B------:R-:W-:Y:S01]  /*2d00*/  SHF.R.S32.HI R0, RZ, 0x4, R10 ;  /* 0x00000004ff007819 */ /* 0x000fe2000001140a */
[----:B------:R-:W-:Y:S01]  /*2d10*/  IMAD.WIDE.U32 R78, R112, c[0x0][0x290], R8 ;  /* 0x0000a400704e7a25 */ /* 0x000fe200078e0008 */
[----:B------:R-:W-:Y:S02]  /*2d20*/  SHF.R.S32.HI R13, RZ, 0x4, R15 ;  /* 0x00000004ff0d7819 */ /* 0x000fe4000001140f */
[----:B------:R-:W-:Y:S01]  /*2d30*/  LEA.HI.SX32 R10, R12, R0, 0x1d ;  /* 0x000000000c0a7211 */ /* 0x000fe200078feaff */
[----:B------:R-:W-:Y:S01]  /*2d40*/  IMAD.WIDE.U32 R76, R112, c[0x0][0x280], R6 ;  /* 0x0000a000704c7a25 */ /* 0x000fe200078e0006 */
[----:B------:R-:W-:Y:S02]  /*2d50*/  LEA.HI.SX32 R0, R11, R13, 0x1d ;  /* 0x0000000d0b007211 */ /* 0x000fe400078feaff */
[----:B------:R-:W-:Y:S01]  /*2d60*/  LOP3.LUT R19, R14, 0x7ffff800, RZ, 0xc0, !PT ;  /* 0x7ffff8000e137812 */ /* 0x000fe200078ec0ff */
[----:B------:R-:W-:Y:S01]  /*2d70*/  IMAD.SHL.U32 R67, R10, 0x8, RZ ;  /* 0x000000080a437824 */ /* 0x000fe200078e00ff */
[----:B------:R-:W-:Y:S01]  /*2d80*/  SHF.R.S32.HI R14, RZ, 0x1f, R0 ;  /* 0x0000001fff0e7819 */ /* 0x000fe20000011400 */
[----:B------:R-:W-:Y:S01]  /*2d90*/  IMAD.WIDE.U32 R74, R112, c[0x0][0x290], R4 ;  /* 0x0000a400704a7a25 */ /* 0x000fe200078e0004 */
[----:B------:R-:W-:-:S02]  /*2da0*/  SHF.R.S32.HI R13, RZ, 0x1f, R10 ;  /* 0x0000001fff0d7819 */ /* 0x000fc4000001140a */
[----:B------:R-:W-:Y:S01]  /*2db0*/  LOP3.LUT R15, R113, 0x38, R12, 0xf8, !PT ;  /* 0x00000038710f7812 */ /* 0x000fe200078ef80c */
[----:B------:R-:W-:Y:S01]  /*2dc0*/  IMAD.IADD R101, R85, 0x1, R22 ;  /* 0x0000000155657824 */ /* 0x000fe200078e0216 */
[----:B------:R-:W-:Y:S01]  /*2dd0*/  LEA.HI R14, R14, R0, RZ, 0x3 ;  /* 0x000000000e0e7211 */ /* 0x000fe200078f18ff */
[----:B------:R-:W-:Y:S01]  /*2de0*/  IMAD.IADD R100, R83, 0x1, R21 ;  /* 0x0000000153647824 */ /* 0x000fe200078e0215 */
[----:B------:R-:W-:Y:S02]  /*2df0*/  LEA.HI R13, R13, R10, RZ, 0x3 ;  /* 0x0000000a0d0d7211 */ /* 0x000fe400078f18ff */
        /* <DEDUP_REMOVED lines=18> */
[----:B------:R-:W-:Y:S01]  /*2f20*/  IMAD R10, R112, c[0x0][0x294], R0 ;  /* 0x0000a500700a7a24 */ /* 0x000fe200078e0200 */
        /* <DEDUP_REMOVED lines=10> */
[CC--:B------:R-:W-:Y:S01]  /*2fd0*/  SHF.L.U64.HI R119, R125.reuse, R120.reuse, c[0x0][0x284] ;  /* 0x0000a1007d777619 */ /* 0x0c0fe20000010278 */
        /* <DEDUP_REMOVED lines=12> */
.L_x_599:
[-C--:B------:R-:W-:Y:S01]  /*30a0*/  IMAD R0, R120, R48.reuse, RZ ;  /* 0x0000003078007224 */ /* 0x080fe200078e02ff */
[----:B------:R-:W-:Y:S01]  /*30b0*/  SHF.R.S32.HI R62, RZ, 0x1f, R48 ;  /* 0x0000001fff3e7819 */ /* 0x000fe20000011430 */
[----:B------:R-:W-:Y:S01]  /*30c0*/  IMAD.WIDE.U32 R10, R126, R48, RZ ;  /* 0x000000307e0a7225 */ /* 0x000fe200078e00ff */
[----:B------:R-:W-:Y:S04]  /*30d0*/  DEPBAR.LE SB0, 0x0 ;  /* 0x000080000000791a */ /* 0x000fe80000000000 */
[----:B------:R-:W-:Y:S01]  /*30e0*/  WARPSYNC 0xffffffff ;  /* 0xffffffff00007948 */ /* 0x000fe20003800000 */
[----:B------:R-:W-:Y:S01]  /*30f0*/  BAR.SYNC.DEFER_BLOCKING 0x0 ;  /* 0x0000000000007b1d */ /* 0x000fe20000010000 */
[----:B------:R-:W-:Y:S01]  /*3100*/  ISETP.GE.AND P1, PT, R130, 0x1, PT ;  /* 0x000000018200780c */ /* 0x000fe20003f26270 */
[----:B------:R-:W-:Y:S04]  /*3110*/  IMAD R0, R62, R126, R0 ;  /* 0x0000007e3e007224 */ /* 0x000fe800078e0200 */
[----:B------:R-:W-:Y:S01]  /*3120*/  IMAD.IADD R18, R11, 0x1, R0 ;  /* 0x000000010b127824 */ /* 0x000fe200078e0200 */
[----:B------:R-:W-:Y:S05]  /*3130*/  IADD3 R0, P0, R110, R10, RZ ;  /* 0x0000000a6e007210 */ /* 0x000fea0007f1e0ff */
        /* <DEDUP_REMOVED lines=9> */
[-C--:B------:R-:W-:Y:S03]  /*31d0*/  IMAD.WIDE.U32 R8, R125, R48.reuse, RZ ;  /* 0x000000307d087225 */ /* 0x080fe600078e00ff */
[----:B------:R-:W-:Y:S01]  /*31e0*/  IMNMX R20, R3, 0x20, PT ;  /* 0x0000002003147817 */ /* 0x000fe20003800200 */
[----:B------:R-:W-:Y:S04]  /*31f0*/  IMAD.WIDE.U32 R16, R124, R48, RZ ;  /* 0x000000307c107225 */ /* 0x000fe800078e00ff */
[C---:B------:R-:W-:Y:S02]  /*3200*/  IMAD R2, R62.reuse, R125, R2 ;  /* 0x0000007d3e027224 */ /* 0x040fe400078e0202 */
[----:B------:R-:W-:Y:S03]  /*3210*/  IMAD R0, R62, R124, R0 ;  /* 0x0000007c3e007224 */ /* 0x000fe600078e0200 */
[----:B------:R-:W-:Y:S02]  /*3220*/  IADD3 R21, R9, R2, RZ ;  /* 0x0000000209157210 */ /* 0x000fe40007ffe0ff */
[----:B------:R-:W-:Y:S01]  /*3230*/  IADD3 R34, R17, R0, RZ ;  /* 0x0000000011227210 */ /* 0x000fe20007ffe0ff */
[----:B------:R-:W-:-:S05]  /*3240*/  @!P1 BRA `(.L_x_583) ;  /* 0x000011b000009947 */ /* 0x000fca0003800000 */
[----:B------:R-:W-:Y:S01]  /*3250*/  ISETP.GE.AND P1, PT, R213, R20, PT ;  /* 0x00000014d500720c */ /* 0x000fe20003f26270 */
[----:B------:R-:W-:Y:S01]  /*3260*/  BSSY B0, `(.L_x_584) ;  /* 0x0000027000007945 */ /* 0x000fe20003800000 */
[----:B------:R-:W-:Y:S01]  /*3270*/  IADD3 R19, R156, 0x40, RZ ;  /* 0x000000409c137810 */ /* 0x000fe20007ffe0ff */
[----:B------:R-:W-:Y:S01]  /*3280*/  CS2R R32, SRZ ;  /* 0x0000000000207805 */ /* 0x000fe2000001ff00 */
[----:B------:R-:W-:Y:S01]  /*3290*/  CS2R R30, SRZ ;  /* 0x00000000001e7805 */ /* 0x000fe2000001ff00 */
[----:B------:R-:W-:Y:S01]  /*32a0*/  CS2R R28, SRZ ;  /* 0x00000000001c7805 */ /* 0x000fe2000001ff00 */
[----:B------:R-:W-:Y:S01]  /*32b0*/  CS2R R22, SRZ ;  /* 0x0000000000167805 */ /* 0x000fe2000001ff00 */
[----:B------:R-:W-:Y:S01]  /*32c0*/  CS2R R14, SRZ ;  /* 0x00000000000e7805 */ /* 0x000fe2000001ff00 */
[----:B------:R-:W-:Y:S01]  /*32d0*/  CS2R R12, SRZ ;  /* 0x00000000000c7805 */ /* 0x000fe2000001ff00 */
[----:B------:R-:W-:Y:S01]  /*32e0*/  CS2R R6, SRZ ;  /* 0x0000000000067805 */ /* 0x000fe2000001ff00 */
[----:B------:R-:W-:Y:S03]  /*32f0*/  CS2R R2, SRZ ;  /* 0x0000000000027805 */ /* 0x000fe6000001ff00 */
        /* <DEDUP_REMOVED lines=17> */
[----:B------:R-:W-:-:S12]  /*3410*/  CS2R R2, SRZ ;  /* 0x0000000000027805 */ /* 0x000fd8000001ff00 */
[----:B------:R1:W5:Y:S04]  /*3420*/  @!P0 LDG.E.64 R22, [R8.64] ;  /* 0x0000000608168981 */ /* 0x000368000c1e1b00 */
[----:B------:R1:W5:Y:S01]  /*3430*/  @!P0 LDG.E.64 R2, [R4.64] ;  /* 0x0000000604028981 */ /* 0x000362000c1e1b00 */
[----:B------:R-:W-:-:S13]  /*3440*/  ISETP.GE.AND P0, PT, R158, c[0x0][0x27c], PT ;  /* 0x00009f009e007a0c */ /* 0x000fda0003f06270 */
[----:B------:R1:W5:Y:S04]  /*3450*/  @!P0 LDG.E.64 R28, [R8.64+0x40] ;  /* 0x00004006081c8981 */ /* 0x000368000c1e1b00 */
[----:B------:R1:W5:Y:S01]  /*3460*/  @!P0 LDG.E.64 R6, [R4.64+0x40] ;  /* 0x0000400604068981 */ /* 0x000362000c1e1b00 */
[----:B------:R-:W-:-:S13]  /*3470*/  ISETP.GE.AND P0, PT, R19, c[0x0][0x27c], PT ;  /* 0x00009f0013007a0c */ /* 0x000fda0003f06270 */
[----:B------:R1:W5:Y:S04]  /*3480*/  @!P0 LDG.E.64 R30, [R8.64+0x80] ;  /* 0x00008006081e8981 */ /* 0x000368000c1e1b00 */
[----:B------:R1:W5:Y:S01]  /*3490*/  @!P0 LDG.E.64 R12, [R4.64+0x80] ;  /* 0x00008006040c8981 */ /* 0x000362000c1e1b00 */
[----:B------:R-:W-:-:S13]  /*34a0*/  ISETP.GE.AND P0, PT, R147, c[0x0][0x27c], PT ;  /* 0x00009f0093007a0c */ /* 0x000fda0003f06270 */
[----:B------:R1:W5:Y:S04]  /*34b0*/  @!P0 LDG.E.64 R32, [R8.64+0xc0] ;  /* 0x0000c00608208981 */ /* 0x000368000c1e1b00 */
[----:B------:R1:W5:Y:S02]  /*34c0*/  @!P0 LDG.E.64 R14, [R4.64+0xc0] ;  /* 0x0000c006040e8981 */ /* 0x000364000c1e1b00 */
.L_x_585:
[----:B------:R-:W-:Y:S05]  /*34d0*/  BSYNC B0 ;  /* 0x0000000000007941 */ /* 0x000fea0003800000 */
.L_x_584:
        /* <DEDUP_REMOVED lines=36> */
[----:B------:R-:W-:Y:S02]  /*3720*/  @!P0 HADD2.F32 R25, -RZ, R25.H0_H0 ;  /* 0x20000019ff198230 */ /* 0x000fe40000004100 */
        /* <DEDUP_REMOVED lines=11> */
[----:B------:R-:W-:Y:S02]  /*37e0*/  @!P0 FFMA.FTZ R42, R2, R23, -R37 ;  /* 0x00000017022a8223 */ /* 0x000fe40000010825 */
        /* <DEDUP_REMOVED lines=9> */
[-C--:B------:R-:W-:Y:S01]  /*3880*/  @!P0 FMUL.FTZ R40, R22, R16.reuse ;  /* 0x0000001016288220 */ /* 0x080fe20000410000 */
[----:B------:R-:W-:Y:S01]  /*3890*/  @!P0 HADD2.F32 R23, -RZ, R26.H0_H0 ;  /* 0x2000001aff178230 */ /* 0x000fe20000004100 */
[----:B------:R-:W-:Y:S01]  /*38a0*/  @!P0 F2FP.PACK_AB R2, R2, R41 ;  /* 0x000000290202823e */ /* 0x000fe200000000ff */
[----:B------:R-:W-:Y:S01]  /*38b0*/  @!P0 HADD2.F32 R26, -RZ, R3.H1_H1 ;  /* 0x30000003ff1a8230 */ /* 0x000fe20000004100 */
[C---:B------:R-:W-:Y:S02]  /*38c0*/  @!P0 FMUL.FTZ R3, R4.reuse, R16 ;  /* 0x0000001004038220 */ /* 0x040fe40000410000 */
[----:B------:R-:W-:Y:S01]  /*38d0*/  @!P0 FFMA.FTZ R40, R4, R23, -R40 ;  /* 0x0000001704288223 */ /* 0x000fe20000010828 */
[----:B------:R-:W-:Y:S01]  /*38e0*/  @!P0 MOV R9, R2 ;  /* 0x0000000200098202 */ /* 0x000fe20000000f00 */
[-C--:B------:R-:W-:Y:S02]  /*38f0*/  @!P0 FMUL.FTZ R37, R26, R17.reuse ;  /* 0x000000111a258220 */ /* 0x080fe40000410000 */
[C---:B------:R-:W-:Y:S02]  /*3900*/  @!P0 FMUL.FTZ R4, R5.reuse, R17 ;  /* 0x0000001105048220 */ /* 0x040fe40000410000 */
        /* <DEDUP_REMOVED lines=10> */
.L_x_588:
[----:B------:R-:W-:Y:S05]  /*39b0*/  BSYNC B0 ;  /* 0x0000000000007941 */ /* 0x000fea0003800000 */
.L_x_587:
[----:B------:R-:W-:Y:S01]  /*39c0*/  ISETP.GE.AND P0, PT, R146, c[0x0][0x1d4], PT ;  /* 0x0000750092007a0c */ /* 0x000fe20003f06270 */
[----:B------:R-:W-:-:S12]  /*39d0*/  BSSY B0, `(.L_x_589) ;  /* 0x0000035000007945 */ /* 0x000fd80003800000 */
[----:B------:R-:W-:-:S05]  /*39e0*/  @P0 BRA `(.L_x_590) ;  /* 0x0000033000000947 */ /* 0x000fca0003800000 */
[----:B------:R-:W-:Y:S01]  /*39f0*/  ISETP.GE.AND P0, PT, R158, c[0x0][0x27c], PT ;  /* 0x00009f009e007a0c */ /* 0x000fe20003f06270 */
[----:B-1----:R-:W1:-:S12]  /*3a00*/  LDS.128 R8, [R195+0xd080] ;  /* 0x00d08000c3087984 */ /* 0x002e580000000c00 */
        /* <DEDUP_REMOVED lines=36> */
[-C--:B------:R-:W-:Y:S02]  /*3c50*/  @!P0 FFMA.FTZ R6, R6, R22.reuse, -R4 ;  /* 0x0000001606068223 */ /* 0x080fe40000010804 */
[-C--:B------:R-:W-:Y:S02]  /*3c60*/  @!P0 FMUL.FTZ R4, R5, R7.reuse ;  /* 0x0000000705048220 */ /* 0x080fe40000410000 */
        /* <DEDUP_REMOVED lines=11> */
.L_x_590:
[----:B------:R-:W-:Y:S05]  /*3d20*/  BSYNC B0 ;  /* 0x0000000000007941 */ /* 0x000fea0003800000 */
.L_x_589:
[----:B------:R-:W-:Y:S01]  /*3d30*/  ISETP.GE.AND P0, PT, R215, c[0x0][0x1d4], PT ;  /* 0x00007500d7007a0c */ /* 0x000fe20003f06270 */
[----:B------:R-:W-:-:S12]  /*3d40*/  BSSY B0, `(.L_x_591) ;  /* 0x0000035000007945 */ /* 0x000fd80003800000 */
[----:B------:R-:W-:-:S05]  /*3d50*/  @P0 BRA `(.L_x_592) ;  /* 0x0000033000000947 */ /* 0x000fca0003800000 */
[----:B------:R-:W-:Y:S01]  /*3d60*/  ISETP.GE.AND P0, PT, R19, c[0x0][0x27c], PT ;  /* 0x00009f0013007a0c */ /* 0x000fe20003f06270 */
[----:B-1----:R-:W1:-:S12]  /*3d70*/  LDS.128 R8, [R195+0xe080] ;  /* 0x00e08000c3087984 */ /* 0x002e580000000c00 */
        /* <DEDUP_REMOVED lines=49> */
.L_x_592:
[----:B------:R-:W-:Y:S05]  /*4090*/  BSYNC B0 ;  /* 0x0000000000007941 */ /* 0x000fea0003800000 */
.L_x_591:
[----:B------:R-:W-:-:S13]  /*40a0*/  ISETP.GE.AND P0, PT, R216, c[0x0][0x1d4], PT ;  /* 0x00007500d8007a0c */ /* 0x000fda0003f06270 */
        /* <DEDUP_REMOVED lines=53> */
.L_x_583:
        /* <DEDUP_REMOVED lines=23> */
[----:B------:R-:W-:-:S12]  /*4570*/  CS2R R12, SRZ ;  /* 0x00000000000c7805 */ /* 0x000fd8000001ff00 */
[----:B------:R1:W5:Y:S04]  /*4580*/  @!P0 LDG.E.128 R24, [R8.64] ;  /* 0x0000000608188981 */ /* 0x000368000c1e1d00 */
[----:B------:R1:W5:Y:S01]  /*4590*/  @!P0 LDG.E.128 R4, [R2.64] ;  /* 0x0000000602048981 */ /* 0x000362000c1e1d00 */
[----:B------:R-:W-:-:S13]  /*45a0*/  ISETP.GE.AND P0, PT, R146, c[0x0][0x27c], PT ;  /* 0x00009f0092007a0c */ /* 0x000fda0003f06270 */
[----:B------:R1:W5:Y:S04]  /*45b0*/  @!P0 LDG.E.128 R36, [R8.64+0x80] ;  /* 0x0000800608248981 */ /* 0x000368000c1e1d00 */
[----:B------:R1:W5:Y:S02]  /*45c0*/  @!P0 LDG.E.128 R12, [R2.64+0x80] ;  /* 0x00008006020c8981 */ /* 0x000364000c1e1d00 */
.L_x_594:
[----:B------:R-:W-:Y:S05]  /*45d0*/  BSYNC B0 ;  /* 0x0000000000007941 */ /* 0x000fea0003800000 */
.L_x_593:
        /* <DEDUP_REMOVED lines=36> */
[----:B------:R-:W-:-:S13]  /*4820*/  ISETP.GE.AND P0, PT, R144, c[0x0][0x27c], PT ;  /* 0x00009f0090007a0c */ /* 0x000fda0003f06270 */
        /* <DEDUP_REMOVED lines=99> */
.L_x_596:
[----:B------:R-:W-:Y:S05]  /*4e60*/  BSYNC B0 ;  /* 0x0000000000007941 */ /* 0x000fea0003800000 */
.L_x_595:
[----:B------:R-:W-:-:S13]  /*4e70*/  ISETP.GE.AND P0, PT, R146, c[0x0][0x1d4], PT ;  /* 0x0000750092007a0c */ /* 0x000fda0003f06270 */
[----:B------:R-:W-:-:S05]  /*4e80*/  @P0 BRA `(.L_x_586) ;  /* 0x0000080000000947 */ /* 0x000fca0003800000 */
[----:B------:R-:W-:Y:S01]  /*4e90*/  LDS.128 R32, [R87+0xc080] ;  /* 0x00c0800057207984 */ /* 0x000fe20000000c00 */
[----:B------:R-:W-:Y:S04]  /*4ea0*/  IADD3 R0, P1, P0, R64, R59, R69 ;  /* 0x0000003b40007210 */ /* 0x000fe8000783e045 */
[----:B------:R-:W-:Y:S02]  /*4eb0*/  IADD3.X R2, R63, R58, R95, P1, P0 ;  /* 0x0000003a3f027210 */ /* 0x000fe40000fe045f */
[C---:B-1----:R-:W-:Y:S01]  /*4ec0*/  LEA R40, P0, R0.reuse, c[0x0][0x1c8], 0x1 ;  /* 0x0000720000287a11 */ /* 0x042fe200078008ff */
[----:B------:R-:W1:Y:S03]  /*4ed0*/  LDS.128 R16, [R90+0xc080] ;  /* 0x00c080005a107984 */ /* 0x000e660000000c00 */
[----:B------:R-:W-:Y:S02]  /*4ee0*/  LEA.HI.X R41, R0, c[0x0][0x1cc], R2, 0x1, P0 ;  /* 0x0000730000297a11 */ /* 0x000fe400000f0c02 */
[----:B------:R-:W-:-:S13]  /*4ef0*/  ISETP.GE.AND P0, PT, R146, c[0x0][0x27c], PT ;  /* 0x00009f0092007a0c */ /* 0x000fda0003f06270 */
[--C-:B------:R-:W-:Y:S01]  /*4f00*/  @!P0 SHF.R.U32.HI R8, RZ, 0x10, R13.reuse ;  /* 0x00000010ff088819 */ /* 0x100fe2000001160d */
[--C-:B------:R-:W-:Y:S01]  /*4f10*/  @!P0 HADD2.F32 R0, -RZ, R22.reuse.H0_H0 ;  /* 0x20000016ff008230 */ /* 0x100fe20000004100 */
[----:B------:R-:W-:Y:S01]  /*4f20*/  @!P0 SHF.R.U64 R7, R12, 0x10, R13 ;  /* 0x000000100c078819 */ /* 0x000fe2000000120d */
[----:B------:R-:W-:Y:S01]  /*4f30*/  @!P0 HADD2.F32 R3, -RZ, R22.H1_H1 ;  /* 0x30000016ff038230 */ /* 0x000fe20000004100 */
[--C-:B------:R-:W-:Y:S01]  /*4f40*/  @!P0 SHF.R.U64 R11, R14, 0x10, R15.reuse ;  /* 0x000000100e0b8819 */ /* 0x100fe2000000120f */
[--C-:B------:R-:W-:Y:S01]  /*4f50*/  @!P0 HADD2.F32 R12, -RZ, R46.reuse.H0_H0 ;  /* 0x2000002eff0c8230 */ /* 0x100fe20000004100 */
[----:B------:R-:W-:Y:S01]  /*4f60*/  @!P0 SHF.R.U32.HI R9, RZ, 0x10, R15 ;  /* 0x00000010ff098819 */ /* 0x000fe2000001160f */
[----:B------:R-:W-:Y:S01]  /*4f70*/  @!P0 HADD2.F32 R15, -RZ, R46.H1_H1 ;  /* 0x3000002eff0f8230 */ /* 0x000fe20000004100 */
[--C-:B------:R-:W-:Y:S01]  /*4f80*/  @!P0 SHF.R.U32.HI R21, RZ, 0x10, R37.reuse ;  /* 0x00000010ff158819 */ /* 0x100fe20000011625 */
[----:B------:R-:W-:Y:S01]  /*4f90*/  @!P0 HADD2.F32 R7, -RZ, R7.H0_H0 ;  /* 0x20000007ff078230 */ /* 0x000fe20000004100 */
[----:B------:R-:W-:Y:S01]  /*4fa0*/  @!P0 SHF.R.U64 R25, R36, 0x10, R37 ;  /* 0x0000001024198819 */ /* 0x000fe20000001225 */
[----:B------:R-:W-:Y:S01]  /*4fb0*/  @!P0 HADD2.F32 R11, -RZ, R11.H0_H0 ;  /* 0x2000000bff0b8230 */ /* 0x000fe20000004100 */
[--C-:B------:R-:W-:Y:S01]  /*4fc0*/  @!P0 SHF.R.U32.HI R29, RZ, 0x10, R39.reuse ;  /* 0x00000010ff1d8819 */ /* 0x100fe20000011627 */
[----:B------:R-:W-:Y:S01]  /*4fd0*/  @!P0 HADD2.F32 R21, -RZ, R21.H0_H0 ;  /* 0x20000015ff158230 */ /* 0x000fe20000004100 */
[----:B------:R-:W-:Y:S01]  /*4fe0*/  @!P0 SHF.R.U64 R30, R38, 0x10, R39 ;  /* 0x00000010261e8819 */ /* 0x000fe20000001227 */
[----:B------:R-:W-:Y:S02]  /*4ff0*/  @!P0 HADD2.F32 R27, -RZ, R47.H0_H0 ;  /* 0x2000002fff1b8230 */ /* 0x000fe40000004100 */
[----:B------:R-:W-:Y:S01]  /*5000*/  @!P0 HADD2.F32 R29, -RZ, R29.H0_H0 ;  /* 0x2000001dff1d8230 */ /* 0x000fe20000004100 */
[----:B-1----:R-:W-:Y:S02]  /*5010*/  @!P0 MOV R6, R16 ;  /* 0x0000001000068202 */ /* 0x002fe40000000f00 */
[----:B------:R-:W-:Y:S02]  /*5020*/  @!P0 MOV R24, R32 ;  /* 0x0000002000188202 */ /* 0x000fe40000000f00 */
[----:B------:R-:W-:Y:S01]  /*5030*/  @!P0 MOV R13, R33 ;  /* 0x00000021000d8202 */ /* 0x000fe20000000f00 */
[----:B------:R-:W-:Y:S01]  /*5040*/  @!P0 HADD2.F32 R2, -RZ, R6.H0_H0 ;  /* 0x20000006ff028230 */ /* 0x000fe20000004100 */
[----:B------:R-:W-:Y:S01]  /*5050*/  @!P0 MOV R5, R17 ;  /* 0x0000001100058202 */ /* 0x000fe20000000f00 */
[--C-:B------:R-:W-:Y:S02]  /*5060*/  @!P0 HADD2.F32 R10, -RZ, R24.reuse.H0_H0 ;  /* 0x20000018ff0a8230 */ /* 0x100fe40000004100 */
[----:B------:R-:W-:Y:S02]  /*5070*/  @!P0 HADD2.F32 R14, -RZ, R13.H0_H0 ;  /* 0x2000000dff0e8230 */ /* 0x000fe40000004100 */
[--C-:B------:R-:W-:Y:S01]  /*5080*/  @!P0 HADD2.F32 R4, -RZ, R5.reuse.H0_H0 ;  /* 0x20000005ff048230 */ /* 0x100fe20000004100 */
[-C--:B------:R-:W-:Y:S02]  /*5090*/  @!P0 FMUL.FTZ R22, R10, R0.reuse ;  /* 0x000000000a168220 */ /* 0x080fe40000410000 */
[----:B------:R-:W-:Y:S02]  /*50a0*/  @!P0 FMUL.FTZ R0, R2, R0 ;  /* 0x0000000002008220 */ /* 0x000fe40000410000 */
[-C--:B------:R-:W-:Y:S02]  /*50b0*/  @!P0 FMUL.FTZ R20, R14, R3.reuse ;  /* 0x000000030e148220 */ /* 0x080fe40000410000 */
[-C--:B------:R-:W-:Y:S01]  /*50c0*/  @!P0 FFMA.FTZ R42, R2, R12.reuse, -R22 ;  /* 0x0000000c022a8223 */ /* 0x080fe20000010816 */
[----:B------:R-:W-:Y:S01]  /*50d0*/  @!P0 HADD2.F32 R2, -RZ, R5.H1_H1 ;  /* 0x30000005ff028230 */ /* 0x000fe20000004100 */
[----:B------:R-:W-:Y:S01]  /*50e0*/  @!P0 FFMA.FTZ R0, R10, R12, R0 ;  /* 0x0000000c0a008223 */ /* 0x000fe20000010000 */
[----:B------:R-:W-:Y:S01]  /*50f0*/  @!P0 HADD2.F32 R12, -RZ, R24.H1_H1 ;  /* 0x30000018ff0c8230 */ /* 0x000fe20000004100 */
[C---:B------:R-:W-:Y:S01]  /*5100*/  @!P0 FMUL.FTZ R3, R4.reuse, R3 ;  /* 0x0000000304038220 */ /* 0x040fe20000410000 */
[----:B------:R-:W-:Y:S01]  /*5110*/  @!P0 HADD2.F32 R5, -RZ, R6.H1_H1 ;  /* 0x30000006ff058230 */ /* 0x000fe20000004100 */
[----:B------:R-:W-:Y:S01]  /*5120*/  @!P0 FFMA.FTZ R39, R4, R15, -R20 ;  /* 0x0000000f04278223 */ /* 0x000fe20000010814 */
[----:B------:R-:W-:Y:S01]  /*5130*/  @!P0 HADD2.F32 R20, -RZ, R13.H1_H1 ;  /* 0x3000000dff148230 */ /* 0x000fe20000004100 */
[----:B------:R-:W-:Y:S01]  /*5140*/  @!P0 FMUL.FTZ R6, R12, R7 ;  /* 0x000000070c068220 */ /* 0x000fe20000410000 */
[----:B------:R-:W-:Y:S01]  /*5150*/  @!P0 HADD2.F32 R4, -RZ, R8.H0_H0 ;  /* 0x20000008ff048230 */ /* 0x000fe20000004100 */
[----:B------:R-:W-:Y:S01]  /*5160*/  @!P0 IMAD.MOV.U32 R10, RZ, RZ, R35 ;  /* 0x000000ffff0a8224 */ /* 0x000fe200078e0023 */
[----:B------:R-:W-:Y:S02]  /*5170*/  @!P0 HADD2.F32 R13, -RZ, R25.H0_H0 ;  /* 0x20000019ff0d8230 */ /* 0x000fe40000004100 */
[----:B------:R-:W-:Y:S01]  /*5180*/  @!P0 HADD2.F32 R25, -RZ, R30.H0_H0 ;  /* 0x2000001eff198230 */ /* 0x000fe20000004100 */
[-C--:B------:R-:W-:Y:S01]  /*5190*/  @!P0 FMUL.FTZ R8, R20, R4.reuse ;  /* 0x0000000414088220 */ /* 0x080fe20000410000 */
[--C-:B------:R-:W-:Y:S01]  /*51a0*/  @!P0 HADD2.F32 R26, -RZ, R10.reuse.H0_H0 ;  /* 0x2000000aff1a8230 */ /* 0x100fe20000004100 */
[C---:B------:R-:W-:Y:S01]  /*51b0*/  @!P0 FMUL.FTZ R4, R2.reuse, R4 ;  /* 0x0000000402048220 */ /* 0x040fe20000410000 */
[----:B------:R-:W-:Y:S01]  /*51c0*/  @!P0 HADD2.F32 R28, -RZ, R10.H1_H1 ;  /* 0x3000000aff1c8230 */ /* 0x000fe20000004100 */
[----:B------:R-:W-:Y:S01]  /*51d0*/  @!P0 FFMA.FTZ R38, R2, R21, -R8 ;  /* 0x0000001502268223 */ /* 0x000fe20000010808 */
[----:B------:R-:W-:Y:S01]  /*51e0*/  @!P0 HADD2.F32 R8, -RZ, R9.H0_H0 ;  /* 0x20000009ff088230 */ /* 0x000fe20000004100 */
[C---:B------:R-:W-:Y:S01]  /*51f0*/  @!P0 FMUL.FTZ R2, R5.reuse, R7 ;  /* 0x0000000705028220 */ /* 0x040fe20000410000 */
[----:B------:R-:W-:Y:S01]  /*5200*/  @!P0 HADD2.F32 R7, -RZ, R23.H0_H0 ;  /* 0x20000017ff078230 */ /* 0x000fe20000004100 */
[----:B------:R-:W-:Y:S01]  /*5210*/  @!P0 FFMA.FTZ R37, R5, R13, -R6 ;  /* 0x0000000d05258223 */ /* 0x000fe20000010806 */
[----:B------:R-:W-:Y:S01]  /*5220*/  @!P0 MOV R5, R19 ;  /* 0x0000001300058202 */ /* 0x000fe20000000f00 */
[----:B------:R-:W-:Y:S02]  /*5230*/  @!P0 FMUL.FTZ R10, R28, R8 ;  /* 0x000000081c0a8220 */ /* 0x000fe40000410000 */
[----:B------:R-:W-:Y:S02]  /*5240*/  @!P0 FMUL.FTZ R9, R26, R7 ;  /* 0x000000071a098220 */ /* 0x000fe40000410000 */
[----:B------:R-:W-:Y:S01]  /*5250*/  @!P0 FFMA.FTZ R2, R12, R13, R2 ;  /* 0x0000000d0c028223 */ /* 0x000fe20000010002 */
[--C-:B------:R-:W-:Y:S01]  /*5260*/  @!P0 HADD2.F32 R6, -RZ, R5.reuse.H0_H0 ;  /* 0x20000005ff068230 */ /* 0x100fe20000004100 */
[----:B------:R-:W-:Y:S01]  /*5270*/  @!P0 FFMA.FTZ R3, R14, R15, R3 ;  /* 0x0000000f0e038223 */ /* 0x000fe20000010003 */
[----:B------:R-:W-:Y:S01]  /*5280*/  @!P0 F2FP.PACK_AB R12, R37, R42 ;  /* 0x0000002a250c823e */ /* 0x000fe200000000ff */
[----:B------:R-:W-:Y:S01]  /*5290*/  @!P0 FFMA.FTZ R4, R20, R21, R4 ;  /* 0x0000001514048223 */ /* 0x000fe20000010004 */
[----:B------:R-:W-:Y:S01]  /*52a0*/  @!P0 F2FP.PACK_AB R13, R38, R39 ;  /* 0x00000027260d823e */ /* 0x000fe200000000ff */
[C---:B------:R-:W-:Y:S01]  /*52b0*/  @!P0 FFMA.FTZ R36, R6.reuse, R27, -R9 ;  /* 0x0000001b06248223 */ /* 0x040fe20000010809 */
[----:B------:R-:W-:Y:S01]  /*52c0*/  @!P0 MOV R9, R34 ;  /* 0x0000002200098202 */ /* 0x000fe20000000f00 */
[----:B------:R-:W-:Y:S01]  /*52d0*/  @!P0 FMUL.FTZ R7, R6, R7 ;  /* 0x0000000706078220 */ /* 0x000fe20000410000 */
[----:B------:R-:W-:Y:S01]  /*52e0*/  @!P0 MOV R6, R18 ;  /* 0x0000001200068202 */ /* 0x000fe20000000f00 */
[----:B------:R-:W-:Y:S01]  /*52f0*/  @!P0 IMAD.MOV.U32 R16, RZ, RZ, R12 ;  /* 0x000000ffff108224 */ /* 0x000fe200078e000c */
[----:B------:R-:W-:Y:S01]  /*5300*/  @!P0 MOV R17, R13 ;  /* 0x0000000d00118202 */ /* 0x000fe20000000f00 */
[----:B------:R-:W-:Y:S01]  /*5310*/  @!P0 HADD2.F32 R5, -RZ, R5.H1_H1 ;  /* 0x30000005ff058230 */ /* 0x000fe20000004100 */
[----:B------:R-:W-:Y:S01]  /*5320*/  @!P0 F2FP.PACK_AB R3, R4, R3 ;  /* 0x000000030403823e */ /* 0x000fe200000000ff */
[--C-:B------:R-:W-:Y:S02]  /*5330*/  @!P0 HADD2.F32 R24, -RZ, R9.reuse.H1_H1 ;  /* 0x30000009ff188230 */ /* 0x100fe40000004100 */
[----:B------:R-:W-:Y:S01]  /*5340*/  @!P0 HADD2.F32 R22, -RZ, R9.H0_H0 ;  /* 0x20000009ff168230 */ /* 0x000fe20000004100 */
[C---:B------:R-:W-:Y:S01]  /*5350*/  @!P0 FMUL.FTZ R8, R5.reuse, R8 ;  /* 0x0000000805088220 */ /* 0x040fe20000410000 */
[--C-:B------:R-:W-:Y:S01]  /*5360*/  @!P0 HADD2.F32 R9, -RZ, R6.reuse.H1_H1 ;  /* 0x30000006ff098230 */ /* 0x100fe20000004100 */
[----:B------:R-:W-:Y:S01]  /*5370*/  @!P0 FFMA.FTZ R31, R5, R29, -R10 ;  /* 0x0000001d051f8223 */ /* 0x000fe2000001080a */
[----:B------:R-:W-:Y:S01]  /*5380*/  @!P0 MOV R33, R3 ;  /* 0x0000000300218202 */ /* 0x000fe20000000f00 */
[----:B------:R-:W-:Y:S01]  /*5390*/  @!P0 FMUL.FTZ R30, R24, R11 ;  /* 0x0000000b181e8220 */ /* 0x000fe20000410000 */
[----:B------:R-:W-:Y:S02]  /*53a0*/  @!P0 HADD2.F32 R5, -RZ, R23.H1_H1 ;  /* 0x30000017ff058230 */ /* 0x000fe40000004100 */
[----:B------:R-:W-:Y:S01]  /*53b0*/  @!P0 HADD2.F32 R23, -RZ, R47.H1_H1 ;  /* 0x3000002fff178230 */ /* 0x000fe20000004100 */
[C---:B------:R-:W-:Y:S01]  /*53c0*/  @!P0 FFMA.FTZ R30, R9.reuse, R25, -R30 ;  /* 0x00000019091e8223 */ /* 0x040fe2000001081e */
[----:B------:R-:W-:Y:S01]  /*53d0*/  @!P0 HADD2.F32 R10, -RZ, R6.H0_H0 ;  /* 0x20000006ff0a8230 */ /* 0x000fe20000004100 */
[-C--:B------:R-:W-:Y:S04]  /*53e0*/  @!P0 FMUL.FTZ R6, R22, R5.reuse ;  /* 0x0000000516068220 */ /* 0x080fe80000410000 */
[C---:B------:R-:W-:Y:S02]  /*53f0*/  @!P0 FMUL.FTZ R5, R10.reuse, R5 ;  /* 0x000000050a058220 */ /* 0x040fe40000410000 */
[----:B------:R-:W-:Y:S02]  /*5400*/  @!P0 FFMA.FTZ R10, R10, R23, -R6 ;  /* 0x000000170a0a8223 */ /* 0x000fe40000010806 */
[----:B------:R-:W-:Y:S01]  /*5410*/  @!P0 FMUL.FTZ R6, R9, R11 ;  /* 0x0000000b09068220 */ /* 0x000fe20000410000 */
[----:B------:R-:W-:Y:S01]  /*5420*/  @!P0 F2FP.PACK_AB R11, R31, R36 ;  /* 0x000000241f0b823e */ /* 0x000fe200000000ff */
[----:B------:R-:W-:Y:S01]  /*5430*/  @!P0 FFMA.FTZ R5, R22, R23, R5 ;  /* 0x0000001716058223 */ /* 0x000fe20000010005 */
[----:B------:R-:W-:Y:S01]  /*5440*/  @!P0 F2FP.PACK_AB R10, R30, R10 ;  /* 0x0000000a1e0a823e */ /* 0x000fe200000000ff */
[----:B------:R-:W-:Y:S01]  /*5450*/  @!P0 FFMA.FTZ R6, R24, R25, R6 ;  /* 0x0000001918068223 */ /* 0x000fe20000010006 */
[----:B------:R-:W-:Y:S01]  /*5460*/  @!P0 MOV R19, R11 ;  /* 0x0000000b00138202 */ /* 0x000fe20000000f00 */
[----:B------:R-:W-:Y:S01]  /*5470*/  @!P0 FFMA.FTZ R7, R26, R27, R7 ;  /* 0x0000001b1a078223 */ /* 0x000fe20000010007 */
        /* <DEDUP_REMOVED lines=9> */
[----:B------:R-:W-:-:S13]  /*5510*/  ISETP.GE.AND P0, PT, R68, c[0x0][0x1d4], PT ;  /* 0x0000750044007a0c */ /* 0x000fda0003f06270 */
[----:B------:R-:W-:-:S05]  /*5520*/  @P0 BRA `(.L_x_586) ;  /* 0x0000016000000947 */ /* 0x000fca0003800000 */
[----:B------:R-:W-:Y:S04]  /*5530*/  IADD3 R0, P1, P0, R64, R59, R68 ;  /* 0x0000003b40007210 */ /* 0x000fe8000783e044 */
[----:B------:R-:W-:Y:S02]  /*5540*/  IADD3.X R3, R63, R58, R91, P1, P0 ;  /* 0x0000003a3f037210 */ /* 0x000fe40000fe045b */
[C---:B------:R-:W-:Y:S04]  /*5550*/  LEA R2, P0, R0.reuse, c[0x0][0x1c8], 0x1 ;  /* 0x0000720000027a11 */ /* 0x040fe800078008ff */
[----:B------:R-:W-:Y:S05]  /*5560*/  LEA.HI.X R3, R0, c[0x0][0x1cc], R3, 0x1, P0 ;  /* 0x0000730000037a11 */ /* 0x000fea00000f0c03 */
[----:B------:R2:W-:Y:S01]  /*5570*/  STG.E.128 [R2.64], R32 ;  /* 0x0000002002007986 */ /* 0x0005e2000c101d06 */
[----:B------:R-:W-:-:S05]  /*5580*/  BRA `(.L_x_586) ;  /* 0x0000010000007947 */ /* 0x000fca0003800000 */
.L_x_582:
[----:B------:R-:W-:Y:S05]  /*5590*/  IMAD R0, R48, -0x20, R66 ;  /* 0xffffffe030007824 */ /* 0x000fea00078e0242 */
[----:B------:R-:W-:Y:S04]  /*55a0*/  IMNMX R0, R0, 0x20, PT ;  /* 0x0000002000007817 */ /* 0x000fe80003800200 */
[----:B------:R-:W-:-:S13]  /*55b0*/  ISETP.GE.AND P0, PT, R213, R0, PT ;  /* 0x00000000d500720c */ /* 0x000fda0003f06270 */
[----:B------:R-:W-:-:S05]  /*55c0*/  @P0 BRA `(.L_x_586) ;  /* 0x000000c000000947 */ /* 0x000fca0003800000 */
[----:B------:R-:W-:-:S13]  /*55d0*/  ISETP.GE.AND P0, PT, R144, c[0x0][0x1d4], PT ;  /* 0x0000750090007a0c */ /* 0x000fda0003f06270 */
[----:B------:R-:W1:Y:S04]  /*55e0*/  @!P0 LDS.128 R8, [R195+0xc080] ;  /* 0x00c08000c3088984 */ /* 0x000e680000000c00 */
[----:B-1----:R-:W-:Y:S01]  /*55f0*/  @!P0 STG.E.128 [R38.64], R8 ;  /* 0x0000000826008986 */ /* 0x002fe2000c101d06 */
[----:B------:R-:W-:-:S13]  /*5600*/  ISETP.GE.AND P0, PT, R146, c[0x0][0x1d4], PT ;  /* 0x0000750092007a0c */ /* 0x000fda0003f06270 */
[----:B------:R-:W1:Y:S04]  /*5610*/  @!P0 LDS.128 R4, [R195+0xd080] ;  /* 0x00d08000c3048984 */ /* 0x000e680000000c00 */
[----:B-1----:R-:W-:Y:S01]  /*5620*/  @!P0 STG.E.128 [R38.64+0x80], R4 ;  /* 0x0000800426008986 */ /* 0x002fe2000c101d06 */
[----:B------:R-:W-:-:S13]  /*5630*/  ISETP.GE.AND P0, PT, R215, c[0x0][0x1d4], PT ;  /* 0x00007500d7007a0c */ /* 0x000fda0003f06270 */
[----:B------:R-:W1:Y:S04]  /*5640*/  @!P0 LDS.128 R4, [R195+0xe080] ;  /* 0x00e08000c3048984 */ /* 0x000e680000000c00 */
[----:B-1----:R-:W-:Y:S01]  /*5650*/  @!P0 STG.E.128 [R38.64+0x100], R4 ;  /* 0x0001000426008986 */ /* 0x002fe2000c101d06 */
[----:B------:R-:W-:-:S13]  /*5660*/  ISETP.GE.AND P0, PT, R216, c[0x0][0x1d4], PT ;  /* 0x00007500d8007a0c */ /* 0x000fda0003f06270 */
[----:B------:R-:W1:Y:S04]  /*5670*/  @!P0 LDS.128 R4, [R195+0xf080] ;  /* 0x00f08000c3048984 */ /* 0x000e680000000c00 */
[----:B-1----:R1:W-:Y:S02]  /*5680*/  @!P0 STG.E.128 [R38.64+0x180], R4 ;  /* 0x0001800426008986 */ /* 0x0023e4000c101d06 */
.L_x_586:
[----:B------:R-:W-:Y:S05]  /*5690*/  BSYNC B1 ;  /* 0x0000000000017941 */ /* 0x000fea0003800000 */
.L_x_581:
[----:B------:R-:W-:Y:S01]  /*56a0*/  IMAD.SHL.U32 R0, R48, 0x20, RZ ;  /* 0x0000002030007824 */ /* 0x000fe200078e00ff */
[----:B------:R-:W-:Y:S03]  /*56b0*/  BSSY B0, `(.L_x_597) ;  /* 0x0000031000007945 */ /* 0x000fe60003800000 */
[----:B-12--5:R-:W-:Y:S01]  /*56c0*/  IMAD.IADD R2, R102, 0x1, -R0 ;  /* 0x0000000166027824 */ /* 0x026fe200078e0a00 */
[----:B------:R-:W-:Y:S04]  /*56d0*/  IADD3 R0, -R0, R66, RZ ;  /* 0x0000004200007210 */ /* 0x000fe80007ffe1ff */
[----:B------:R-:W-:Y:S02]  /*56e0*/  ISETP.GE.AND P0, PT, R2, 0x1, PT ;  /* 0x000000010200780c */ /* 0x000fe40003f06270 */
[----:B------:R-:W-:Y:S11]  /*56f0*/  IMNMX R0, R0, 0x20, PT ;  /* 0x0000002000007817 */ /* 0x000ff60003800200 */
[C---:B------:R-:W-:Y:S02]  /*5700*/  @P0 LEA R4, P1, R48.reuse, R103, 0x5 ;  /* 0x0000006730040211 */ /* 0x040fe400078228ff */
[----:B------:R-:W-:Y:S02]  /*5710*/  @P0 MOV R3, R101 ;  /* 0x0000006500030202 */ /* 0x000fe40000000f00 */
[----:B------:R-:W-:Y:S05]  /*5720*/  @P0 LEA.HI.X R2, R48, R106, R62, 0x5, P1 ;  /* 0x0000006a30020211 */ /* 0x000fea00008f2c3e */
[----:B------:R-:W-:Y:S02]  /*5730*/  @P0 IMAD R5, R2, c[0x0][0x258], RZ ;  /* 0x0000960002050a24 */ /* 0x000fe400078e02ff */
[----:B------:R-:W-:Y:S04]  /*5740*/  @P0 IMAD.MOV.U32 R2, RZ, RZ, R84 ;  /* 0x000000ffff020224 */ /* 0x000fe800078e0054 */
[C---:B------:R-:W-:Y:S04]  /*5750*/  @P0 IMAD.WIDE.U32 R2, R4.reuse, c[0x0][0x258], R2 ;  /* 0x0000960004020a25 */ /* 0x040fe800078e0002 */
[----:B------:R-:W-:Y:S04]  /*5760*/  @P0 IMAD R4, R4, c[0x0][0x25c], R5 ;  /* 0x0000970004040a24 */ /* 0x000fe800078e0205 */
        /* <DEDUP_REMOVED lines=37> */
.L_x_598:
[----:B-1----:R-:W-:Y:S05]  /*59c0*/  BSYNC B0 ;  /* 0x0000000000007941 */ /* 0x002fea0003800000 */
.L_x_597:
        /* <DEDUP_REMOVED lines=22> */
.L_x_580:
[----:B------:R-:W-:Y:S01]  /*5b30*/  IMAD.MOV.U32 R0, RZ, RZ, c[0x0][0x2c4] ;  /* 0x0000b100ff007624 */ /* 0x000fe200078e00ff */
[----:B------:R-:W-:Y:S01]  /*5b40*/  IADD3 R2, R210, 0x1, -R211 ;  /* 0x00000001d2027810 */ /* 0x000fe20007ffe8d3 */
[----:B-1----:R-:W-:-:S02]  /*5b50*/  IMAD.MOV.U32 R4, RZ, RZ, c[0x0][0x32c] ;  /* 0x0000cb00ff047624 */ /* 0x002fc400078e00ff */
[----:B------:R-:W-:Y:S01]  /*5b60*/  IMAD.IADD R11, R116, 0x1, R117 ;  /* 0x00000001740b7824 */ /* 0x000fe200078e0275 */
[----:B------:R-:W-:Y:S02]  /*5b70*/  ISETP.NE.AND P3, PT, R0, 0x1, PT ;  /* 0x000000010000780c */ /* 0x000fe40003f65270 */
[----:B------:R-:W-:Y:S02]  /*5b80*/  IADD3 R0, R224, 0x7f, RZ ;  /* 0x0000007fe0007810 */ /* 0x000fe40007ffe0ff */
[----:B------:R-:W-:-:S09]  /*5b90*/  ISETP.GE.AND P1, PT, R4, 0x1, PT ;  /* 0x000000010400780c */ /* 0x000fd20003f26270 */
[----:B------:R-:W-:-:S05]  /*5ba0*/  @P3 IMAD.HI.U32 R3, R0, c[0x0][0x2c8], RZ ;  /* 0x0000b20000033a27 */ /* 0x000fca00078e00ff */
[----:B------:R-:W-:-:S05]  /*5bb0*/  @P3 SHF.R.U32.HI R0, RZ, c[0x0][0x2cc], R3 ;  /* 0x0000b300ff003a19 */ /* 0x000fca0000011603 */
[----:B------:R-:W-:-:S05]  /*5bc0*/  IMAD.IADD R0, R2, 0x1, R0 ;  /* 0x0000000102007824 */ /* 0x000fca00078e0200 */
[----:B------:R-:W-:Y:S01]  /*5bd0*/  IADD3 R3, R0, c[0x0][0x328], RZ ;  /* 0x0000ca0000037a10 */ /* 0x000fe20007ffe0ff */
[----:B------:R-:W-:Y:S05]  /*5be0*/  @!P1 BRA `(.L_x_600) ;  /* 0x0000011000009947 */ /* 0x000fea0003800000 */
[C---:B------:R-:W-:Y:S01]  /*5bf0*/  ISETP.GT.AND P0, PT, R0.reuse, RZ, PT ;  /* 0x000000ff0000720c */ /* 0x040fe20003f04270 */
[----:B------:R-:W-:Y:S01]  /*5c00*/  BSSY B0, `(.L_x_601) ;  /* 0x000000d000007945 */ /* 0x000fe20003800000 */
[----:B------:R-:W-:Y:S01]  /*5c10*/  IADD3 R2, R0, -0x1, RZ ;  /* 0xffffffff00027810 */ /* 0x000fe20007ffe0ff */
[----:B------:R-:W-:-:S10]  /*5c20*/  IMAD.MOV.U32 R4, RZ, RZ, c[0x0][0x32c] ;  /* 0x0000cb00ff047624 */ /* 0x000fd400078e00ff */
[----:B------:R-:W-:Y:S05]  /*5c30*/  @P0 BRA `(.L_x_602) ;  /* 0x0000006000000947 */ /* 0x000fea0003800000 */
[----:B------:R-:W-:Y:S01]  /*5c40*/  ISETP.NE.AND P0, PT, R4, 0x1, PT ;  /* 0x000000010400780c */ /* 0x000fe20003f05270 */
[----:B------:R-:W-:-:S12]  /*5c50*/  IMAD.MOV R0, RZ, RZ, -R0 ;  /* 0x000000ffff007224 */ /* 0x000fd800078e0a00 */
[----:B------:R-:W-:-:S05]  /*5c60*/  @P0 IMAD.HI.U32 R2, R0, c[0x0][0x330], RZ ;  /* 0x0000cc0000020a27 */ /* 0x000fca00078e00ff */
[----:B------:R-:W-:-:S04]  /*5c70*/  @P0 SHF.R.U32.HI R0, RZ, c[0x0][0x334], R2 ;  /* 0x0000cd00ff000a19 */ /* 0x000fc80000011602 */
[----:B------:R-:W-:Y:S01]  /*5c80*/  LOP3.LUT R2, RZ, R0, RZ, 0x33, !PT ;  /* 0x00000000ff027212 */ /* 0x000fe200078e33ff */
[----:B------:R-:W-:Y:S05]  /*5c90*/  BRA `(.L_x_603) ;  /* 0x0000003000007947 */ /* 0x000fea0003800000 */
.L_x_602:
[----:B------:R-:W-:-:S13]  /*5ca0*/  ISETP.NE.AND P0, PT, R4, 0x1, PT ;  /* 0x000000010400780c */ /* 0x000fda0003f05270 */
[----:B------:R-:W-:-:S05]  /*5cb0*/  @P0 IMAD.HI.U32 R0, R2, c[0x0][0x330], RZ ;  /* 0x0000cc0002000a27 */ /* 0x000fca00078e00ff */
[----:B------:R-:W-:Y:S02]  /*5cc0*/  @P0 SHF.R.U32.HI R2, RZ, c[0x0][0x334], R0 ;  /* 0x0000cd00ff020a19 */ /* 0x000fe40000011600 */
.L_x_603:
[----:B------:R-:W-:Y:S05]  /*5cd0*/  BSYNC B0 ;  /* 0x0000000000007941 */ /* 0x000fea0003800000 */
.L_x_601:
[----:B------:R-:W-:-:S05]  /*5ce0*/  IMAD R2, R2, R4, c[0x0][0x32c] ;  /* 0x0000cb0002027624 */ /* 0x000fca00078e0204 */
[----:B------:R-:W-:-:S04]  /*5cf0*/  IMNMX R3, R3, R2, PT ;  /* 0x0000000203037217 */ /* 0x000fc80003800200 */
.L_x_600:
[----:B------:R-:W-:Y:S01]  /*5d00*/  IADD3 R3, R3, 0x1f, RZ ;  /* 0x0000001f03037810 */ /* 0x000fe20007ffe0ff */
[----:B------:R-:W-:-:S03]  /*5d10*/  @P3 IMAD.HI.U32 R2, R224, c[0x0][0x2c8], RZ ;  /* 0x0000b200e0023a27 */ /* 0x000fc600078e00ff */
[----:B------:R-:W-:Y:S01]  /*5d20*/  SHF.R.S32.HI R4, RZ, 0x1f, R3 ;  /* 0x0000001fff047819 */ /* 0x000fe20000011403 */
[----:B------:R-:W-:Y:S01]  /*5d30*/  IMAD.MOV.U32 R0, RZ, RZ, R224 ;  /* 0x000000ffff007224 */ /* 0x000fe200078e00e0 */
[----:B------:R-:W-:Y:S02]  /*5d40*/  @P3 SHF.R.U32.HI R0, RZ, c[0x0][0x2cc], R2 ;  /* 0x0000b300ff003a19 */ /* 0x000fe40000011602 */
        /* <DEDUP_REMOVED lines=16> */
.L_x_606:
[----:B------:R-:W-:-:S04]  /*5e50*/  MOV R3, c[0x0][0x32c] ;  /* 0x0000cb0000037a02 */ /* 0x000fc80000000f00 */
[----:B------:R-:W-:-:S13]  /*5e60*/  ISETP.NE.AND P0, PT, R3, 0x1, PT ;  /* 0x000000010300780c */ /* 0x000fda0003f05270 */
[----:B------:R-:W-:-:S05]  /*5e70*/  @P0 IMAD.HI.U32 R3, R0, c[0x0][0x330], RZ ;  /* 0x0000cc0000030a27 */ /* 0x000fca00078e00ff */
[----:B------:R-:W-:Y:S02]  /*5e80*/  @P0 SHF.R.U32.HI R0, RZ, c[0x0][0x334], R3 ;  /* 0x0000cd00ff000a19 */ /* 0x000fe40000011603 */
.L_x_607:
[----:B------:R-:W-:Y:S05]  /*5e90*/  BSYNC B0 ;  /* 0x0000000000007941 */ /* 0x000fea0003800000 */
.L_x_605:
[----:B------:R-:W-:-:S05]  /*5ea0*/  IMAD R0, R0, c[0x0][0x32c], RZ ;  /* 0x0000cb0000007a24 */ /* 0x000fca00078e02ff */
[----:B------:R-:W-:-:S04]  /*5eb0*/  IMNMX R2, R2, R0, !PT ;  /* 0x0000000002027217 */ /* 0x000fc80007800200 */
.L_x_604:
[----:B------:R-:W-:Y:S01]  /*5ec0*/  SHF.R.S32.HI R0, RZ, 0x1f, R2 ;  /* 0x0000001fff007819 */ /* 0x000fe20000011402 */
[----:B------:R-:W-:Y:S03]  /*5ed0*/  BSSY B0, `(.L_x_608) ;  /* 0x0000025000007945 */ /* 0x000fe60003800000 */
[----:B------:R-:W-:-:S04]  /*5ee0*/  LEA.HI R0, R0, R2, RZ, 0x5 ;  /* 0x0000000200007211 */ /* 0x000fc800078f28ff */
[----:B------:R-:W-:-:S04]  /*5ef0*/  SHF.R.S32.HI R0, RZ, 0x5, R0 ;  /* 0x00000005ff007819 */ /* 0x000fc80000011400 */
[----:B------:R-:W-:Y:S01]  /*5f00*/  IMNMX R5, RZ, R0, !PT ;  /* 0x00000000ff057217 */ /* 0x000fe20007800200 */
[----:B------:R-:W-:-:S03]  /*5f10*/  IMAD.MOV.U32 R0, RZ, RZ, RZ ;  /* 0x000000ffff007224 */ /* 0x000fc600078e00ff */
[----:B------:R-:W-:-:S13]  /*5f20*/  ISETP.GT.AND P0, PT, R7, R5, PT ;  /* 0x000000050700720c */ /* 0x000fda0003f04270 */
        /* <DEDUP_REMOVED lines=31> */
.L_x_609:
[----:B------:R-:W-:Y:S05]  /*6120*/  BSYNC B0 ;  /* 0x0000000000007941 */ /* 0x000fea0003800000 */
.L_x_608:
[----:B------:R-:W-:Y:S01]  /*6130*/  IMAD R208, R248, R0, R5 ;  /* 0x00000000f8d07224 */ /* 0x000fe200078e0205 */
        /* <DEDUP_REMOVED lines=75> */
[----:B------:R1:W2:Y:S01]  /*65f0*/  @P1 LDG.E R19, [R2.64] ;  /* 0x0000000602131981 */ /* 0x0002a2000c1e1900 */
[----:B------:R-:W-:Y:S01]  /*6600*/  SHF.R.S32.HI R0, RZ, 0x1f, R115 ;  /* 0x0000001fff007819 */ /* 0x000fe20000011473 */
[----:B------:R-:W-:Y:S01]  /*6610*/  IMAD R5, R237, 0x20, R213 ;  /* 0x00000020ed057824 */ /* 0x000fe200078e02d5 */
[----:B------:R-:W-:Y:S01]  /*6620*/  ISETP.NE.U32.AND P0, PT, RZ, c[0x0][0x348], PT ;  /* 0x0000d200ff007a0c */ /* 0x000fe20003f05070 */
[----:B------:R-:W-:Y:S01]  /*6630*/  IMAD.MOV.U32 R14, RZ, RZ, R144 ;  /* 0x000000ffff0e7224 */ /* 0x000fe200078e0090 */
[----:B------:R-:W-:Y:S01]  /*6640*/  SHF.R.S32.HI R18, RZ, 0x1f, R231 ;  /* 0x0000001fff127819 */ /* 0x000fe200000114e7 */
[----:B------:R-:W-:Y:S01]  /*6650*/  IMAD R0, R0, c[0x0][0x178], RZ ;  /* 0x00005e0000007a24 */ /* 0x000fe200078e02ff */
[----:B------:R-:W-:Y:S01]  /*6660*/  ISETP.NE.AND.EX P0, PT, RZ, c[0x0][0x34c], PT, P0 ;  /* 0x0000d300ff007a0c */ /* 0x000fe20003f05300 */
[----:B------:R-:W-:Y:S01]  /*6670*/  IMAD.IADD R5, R224, 0x1, R5 ;  /* 0x00000001e0057824 */ /* 0x000fe200078e0205 */
[----:B------:R-:W-:Y:S01]  /*6680*/  SHF.R.S32.HI R9, RZ, 0x1f, R213 ;  /* 0x0000001fff097819 */ /* 0x000fe200000114d5 */
[----:B------:R-:W-:Y:S01]  /*6690*/  IMAD R0, R115, c[0x0][0x17c], R0 ;  /* 0x00005f0073007a24 */ /* 0x000fe200078e0200 */
[----:B------:R-:W-:Y:S01]  /*66a0*/  SEL R6, R18, RZ, !P0 ;  /* 0x000000ff12067207 */ /* 0x000fe20004000000 */
[----:B------:R-:W-:Y:S01]  /*66b0*/  @P3 IMAD.HI.U32 R7, R5, c[0x0][0x2c8], RZ ;  /* 0x0000b20005073a27 */ /* 0x000fe200078e00ff */
[----:B------:R-:W-:-:S02]  /*66c0*/  SEL R4, R231, RZ, !P0 ;  /* 0x000000ffe7047207 */ /* 0x000fc40004000000 */
[----:B------:R-:W-:Y:S01]  /*66d0*/  ISETP.GE.AND P6, PT, R146, c[0x0][0x1d4], PT ;  /* 0x0000750092007a0c */ /* 0x000fe20003fc6270 */
[----:B------:R-:W-:Y:S01]  /*66e0*/  IMAD R6, R6, c[0x0][0x1c0], RZ ;  /* 0x0000700006067a24 */ /* 0x000fe200078e02ff */
[----:B------:R-:W-:Y:S02]  /*66f0*/  SHF.R.S32.HI R15, RZ, 0x1f, R144 ;  /* 0x0000001fff0f7819 */ /* 0x000fe40000011490 */
[----:B------:R-:W-:Y:S01]  /*6700*/  ISETP.GE.AND P2, PT, R144, c[0x0][0x1d4], PT ;  /* 0x0000750090007a0c */ /* 0x000fe20003f46270 */
[----:B------:R-:W-:Y:S01]  /*6710*/  IMAD R6, R4, c[0x0][0x1c4], R6 ;  /* 0x0000710004067a24 */ /* 0x000fe200078e0206 */
[----:B------:R-:W-:Y:S02]  /*6720*/  ISETP.GE.AND P5, PT, R215, c[0x0][0x1d4], PT ;  /* 0x00007500d7007a0c */ /* 0x000fe40003fa6270 */
[----:B------:R-:W-:Y:S01]  /*6730*/  ISETP.GE.AND P4, PT, R216, c[0x0][0x1d4], PT ;  /* 0x00007500d8007a0c */ /* 0x000fe20003f86270 */
[----:B-1----:R-:W-:Y:S01]  /*6740*/  IMAD.WIDE.U32 R2, R115, c[0x0][0x178], RZ ;  /* 0x00005e0073027a25 */ /* 0x002fe200078e00ff */
[----:B------:R-:W-:-:S02]  /*6750*/  LOP3.LUT R214, R214, 0xfffffffe, RZ, 0xc0, !PT ;  /* 0xfffffffed6d67812 */ /* 0x000fc400078ec0ff */
[----:B------:R-:W-:Y:S02]  /*6760*/  IADD3 R108, R236, -0x1, RZ ;  /* 0xffffffffec6c7810 */ /* 0x000fe40007ffe0ff */
[----:B------:R-:W-:Y:S01]  /*6770*/  IADD3 R3, R3, R0, RZ ;  /* 0x0000000003037210 */ /* 0x000fe20007ffe0ff */
[----:B------:R-:W-:Y:S01]  /*6780*/  IMAD.MOV.U32 R0, RZ, RZ, R5 ;  /* 0x000000ffff007224 */ /* 0x000fe200078e0005 */
[----:B------:R-:W-:Y:S02]  /*6790*/  @P3 SHF.R.U32.HI R0, RZ, c[0x0][0x2cc], R7 ;  /* 0x0000b300ff003a19 */ /* 0x000fe40000011607 */
[----:B------:R-:W-:Y:S01]  /*67a0*/  @P2 LOP3.LUT R214, R214, 0x1, RZ, 0xfc, !PT ;  /* 0x00000001d6d62812 */ /* 0x000fe200078efcff */
[----:B------:R-:W-:Y:S01]  /*67b0*/  IMAD.WIDE.U32 R2, R226, c[0x0][0x1b8], R2 ;  /* 0x00006e00e2027a25 */ /* 0x000fe200078e0002 */
[----:B------:R-:W-:Y:S02]  /*67c0*/  SHF.R.S32.HI R8, RZ, 0x1f, R0 ;  /* 0x0000001fff087819 */ /* 0x000fe40000011400 */
[----:B------:R-:W-:Y:S01]  /*67d0*/  IADD3 R7, -R0, RZ, RZ ;  /* 0x000000ff00077210 */ /* 0x000fe20007ffe1ff */
[----:B------:R-:W-:Y:S01]  /*67e0*/  IMAD R3, R226, c[0x0][0x1bc], R3 ;  /* 0x00006f00e2037a24 */ /* 0x000fe200078e0203 */
[----:B------:R-:W-:Y:S01]  /*67f0*/  LOP3.LUT R214, R214, 0xfffffffd, RZ, 0xc0, !PT ;  /* 0xfffffffdd6d67812 */ /* 0x000fe200078ec0ff */
[----:B------:R-:W-:Y:S01]  /*6800*/  IMAD R8, R8, c[0x0][0x1b0], RZ ;  /* 0x00006c0008087a24 */ /* 0x000fe200078e02ff */
[----:B------:R-:W-:Y:S01]  /*6810*/  ISETP.GE.AND P3, PT, R146, c[0x0][0x198], PT ;  /* 0x0000660092007a0c */ /* 0x000fe20003f66270 */
[----:B------:R-:W-:Y:S01]  /*6820*/  IMAD.WIDE.U32 R2, R4, c[0x0][0x1c0], R2 ;  /* 0x0000700004027a25 */ /* 0x000fe200078e0002 */
[----:B------:R-:W-:-:S03]  /*6830*/  IADD3 R4, P0, R213, R11, RZ ;  /* 0x0000000bd5047210 */ /* 0x000fc60007f1e0ff */
[----:B------:R-:W-:Y:S01]  /*6840*/  IMAD.IADD R3, R3, 0x1, R6 ;  /* 0x0000000103037824 */ /* 0x000fe200078e0206 */
[----:B------:R-:W-:Y:S01]  /*6850*/  LEA.HI.X.SX32 R6, R11, R9, 0x1, P0 ;  /* 0x000000090b067211 */ /* 0x000fe200000f0eff */
[----:B------:R-:W-:Y:S02]  /*6860*/  IMAD R5, R7, c[0x0][0x2c4], R5 ;  /* 0x0000b10007057a24 */ /* 0x000fe400078e0205 */
[C---:B------:R-:W-:Y:S02]  /*6870*/  IMAD R12, R0.reuse, c[0x0][0x1b4], R8 ;  /* 0x00006d00000c7a24 */ /* 0x040fe400078e0208 */
[----:B------:R-:W-:Y:S01]  /*6880*/  IMAD.WIDE.U32 R2, R0, c[0x0][0x1b0], R2 ;  /* 0x00006c0000027a25 */ /* 0x000fe200078e0002 */
[----:B------:R-:W-:-:S03]  /*6890*/  SHF.R.S32.HI R11, RZ, 0x1f, R5 ;  /* 0x0000001fff0b7819 */ /* 0x000fc60000011405 */
[C---:B------:R-:W-:Y:S01]  /*68a0*/  IMAD R0, R6.reuse, c[0x0][0x1e0], RZ ;  /* 0x0000780006007a24 */ /* 0x040fe200078e02ff */
[----:B------:R-:W-:Y:S01]  /*68b0*/  IADD3 R3, R3, R12, RZ ;  /* 0x0000000c03037210 */ /* 0x000fe20007ffe0ff */
[----:B------:R-:W-:Y:S02]  /*68c0*/  IMAD R10, R6, c[0x0][0x208], RZ ;  /* 0x00008200060a7a24 */ /* 0x000fe400078e02ff */
[C---:B------:R-:W-:Y:S01]  /*68d0*/  IMAD R13, R4.reuse, c[0x0][0x1e4], R0 ;  /* 0x00007900040d7a24 */ /* 0x040fe200078e0200 */
[----:B------:R-:W-:Y:S01]  /*68e0*/  SEL R0, RZ, 0xffffffff, P6 ;  /* 0xffffffffff007807 */ /* 0x000fe20003000000 */
[----:B------:R-:W-:-:S04]  /*68f0*/  IMAD.WIDE.U32 R6, R4, c[0x0][0x1e0], R14 ;  /* 0x0000780004067a25 */ /* 0x000fc800078e000e */
[----:B------:R-:W-:-:S04]  /*6900*/  IMAD.WIDE.U32 R8, R4, c[0x0][0x208], R14 ;  /* 0x0000820004087a25 */ /* 0x000fc800078e000e */
[----:B------:R-:W-:Y:S01]  /*6910*/  IMAD R12, R4, c[0x0][0x20c], R10 ;  /* 0x00008300040c7a24 */ /* 0x000fe200078e020a */
[----:B------:R-:W-:Y:S01]  /*6920*/  SEL R10, RZ, 0x1, P2 ;  /* 0x00000001ff0a7807 */ /* 0x000fe20001000000 */
[----:B------:R-:W-:Y:S01]  /*6930*/  IMAD R4, R11, c[0x0][0x1a8], RZ ;  /* 0x00006a000b047a24 */ /* 0x000fe200078e02ff */
[----:B------:R-:W-:Y:S01]  /*6940*/  ISETP.GE.AND P2, PT, R215, c[0x0][0x198], PT ;  /* 0x00006600d7007a0c */ /* 0x000fe20003f46270 */
[----:B------:R-:W-:Y:S02]  /*6950*/  IMAD.SHL.U32 R0, R0, 0x2, RZ ;  /* 0x0000000200007824 */ /* 0x000fe400078e00ff */
[C---:B------:R-:W-:Y:S02]  /*6960*/  IMAD R4, R5.reuse, c[0x0][0x1ac], R4 ;  /* 0x00006b0005047a24 */ /* 0x040fe400078e0204 */
[----:B------:R-:W-:Y:S01]  /*6970*/  IMAD.WIDE.U32 R2, R5, c[0x0][0x1a8], R2 ;  /* 0x00006a0005027a25 */ /* 0x000fe200078e0002 */
[----:B------:R-:W-:Y:S02]  /*6980*/  LOP3.LUT R10, R0, 0x2, R10, 0xe2, !PT ;  /* 0x00000002000a7812 */ /* 0x000fe400078ee20a */
[----:B------:R-:W-:Y:S01]  /*6990*/  IADD3 R5, R9, R12, RZ ;  /* 0x0000000c09057210 */ /* 0x000fe20007ffe0ff */
[----:B------:R-:W-:Y:S01]  /*69a0*/  IMAD.IADD R0, R3, 0x1, R4 ;  /* 0x0000000103007824 */ /* 0x000fe200078e0204 */
[C---:B------:R-:W-:Y:S01]  /*69b0*/  LEA R17, P0, R2.reuse, c[0x0][0x160], 0x1 ;  /* 0x0000580002117a11 */ /* 0x040fe200078008ff */
[----:B------:R-:W-:Y:S01]  /*69c0*/  IMAD.IADD R7, R7, 0x1, R13 ;  /* 0x0000000107077824 */ /* 0x000fe200078e020d */
[----:B------:R-:W-:Y:S01]  /*69d0*/  SEL R9, RZ, 0x4, P5 ;  /* 0x00000004ff097807 */ /* 0x000fe20002800000 */
[----:B------:R-:W-:Y:S01]  /*69e0*/  IMAD.MOV.U32 R4, RZ, RZ, R8 ;  /* 0x000000ffff047224 */ /* 0x000fe200078e0008 */
[----:B------:R-:W-:Y:S01]  /*69f0*/  LEA.HI.X R16, R2, c[0x0][0x164], R0, 0x1, P0 ;  /* 0x0000590002107a11 */ /* 0x000fe200000f0c00 */
[----:B------:R-:W-:Y:S01]  /*6a00*/  IMAD.WIDE.U32 R6, R226, c[0x0][0x1e8], R6 ;  /* 0x00007a00e2067a25 */ /* 0x000fe200078e0006 */
[----:B------:R-:W-:-:S02]  /*6a10*/  ISETP.NE.U32.AND P0, PT, RZ, c[0x0][0x350], PT ;  /* 0x0000d400ff007a0c */ /* 0x000fc40003f05070 */
[----:B------:R-:W-:Y:S01]  /*6a20*/  SEL R8, RZ, 0x8, P4 ;  /* 0x00000008ff087807 */ /* 0x000fe20002000000 */
[----:B------:R-:W-:Y:S01]  /*6a30*/  IMAD.WIDE.U32 R4, R226, c[0x0][0x210], R4 ;  /* 0x00008400e2047a25 */ /* 0x000fe200078e0004 */
[----:B------:R-:W-:Y:S02]  /*6a40*/  ISETP.NE.AND.EX P0, PT, RZ, c[0x0][0x354], PT, P0 ;  /* 0x0000d500ff007a0c */ /* 0x000fe40003f05300 */
[----:B------:R-:W-:Y:S01]  /*6a50*/  LOP3.LUT R128, R8, R10, R9, 0xfe, !PT ;  /* 0x0000000a08807212 */ /* 0x000fe200078efe09 */
[C---:B------:R-:W-:Y:S01]  /*6a60*/  IMAD R7, R226.reuse, c[0x0][0x1ec], R7 ;  /* 0x00007b00e2077a24 */ /* 0x040fe200078e0207 */
[----:B------:R-:W-:Y:S01]  /*6a70*/  IADD3 R13, R213, R224, RZ ;  /* 0x000000e0d50d7210 */ /* 0x000fe20007ffe0ff */
[----:B------:R-:W-:Y:S01]  /*6a80*/  IMAD R5, R226, c[0x0][0x214], R5 ;  /* 0x00008500e2057a24 */ /* 0x000fe200078e0205 */
[----:B--2---:R-:W-:Y:S01]  /*6a90*/  @P1 MOV R2, R19 ;  /* 0x0000001300021202 */ /* 0x004fe20000000f00 */
[----:B------:R-:W-:Y:S01]  /*6aa0*/  @!P1 IMAD.MOV.U32 R2, RZ, RZ, R231 ;  /* 0x000000ffff029224 */ /* 0x000fe200078e00e7 */
[----:B------:R-:W-:Y:S01]  /*6ab0*/  @P1 SHF.R.S32.HI R3, RZ, 0x1f, R19 ;  /* 0x0000001fff031819 */ /* 0x000fe20000011413 */
[----:B------:R-:W-:Y:S01]  /*6ac0*/  @!P1 IMAD.MOV.U32 R3, RZ, RZ, R18 ;  /* 0x000000ffff039224 */ /* 0x000fe200078e0012 */
[----:B------:R-:W-:-:S02]  /*6ad0*/  ISETP.GE.AND P1, PT, R216, c[0x0][0x198], PT ;  /* 0x00006600d8007a0c */ /* 0x000fc40003f26270 */
[----:B------:R-:W-:Y:S02]  /*6ae0*/  SEL R0, R2, RZ, !P0 ;  /* 0x000000ff02007207 */ /* 0x000fe40004000000 */
[----:B------:R-:W-:Y:S02]  /*6af0*/  SEL R2, R3, RZ, !P0 ;  /* 0x000000ff03027207 */ /* 0x000fe40004000000 */
[----:B------:R-:W-:Y:S01]  /*6b00*/  ISETP.GE.AND P0, PT, R144, c[0x0][0x198], PT ;  /* 0x0000660090007a0c */ /* 0x000fe20003f06270 */
[----:B------:R-:W-:-:S04]  /*6b10*/  IMAD.WIDE.U32 R218, R0, c[0x0][0x1f0], R6 ;  /* 0x00007c0000da7a25 */ /* 0x000fc800078e0006 */
[C---:B------:R-:W-:Y:S02]  /*6b20*/  IMAD R8, R2.reuse, c[0x0][0x1f0], RZ ;  /* 0x00007c0002087a24 */ /* 0x040fe400078e02ff */
[----:B------:R-:W-:Y:S02]  /*6b30*/  IMAD R3, R2, c[0x0][0x218], RZ ;  /* 0x0000860002037a24 */ /* 0x000fe400078e02ff */
[----:B------:R-:W-:-:S04]  /*6b40*/  IMAD.WIDE.U32 R220, R0, c[0x0][0x218], R4 ;  /* 0x0000860000dc7a25 */ /* 0x000fc800078e0004 */
[----:B------:R-:W-:Y:S01]  /*6b50*/  IMAD R2, R0, c[0x0][0x1f4], R8 ;  /* 0x00007d0000027a24 */ /* 0x000fe200078e0208 */
[----:B------:R-:W-:Y:S01]  /*6b60*/  @P0 LOP3.LUT R214, R214, 0x2, RZ, 0xfc, !PT ;  /* 0x00000002d6d60812 */ /* 0x000fe200078efcff */
[----:B------:R-:W-:Y:S02]  /*6b70*/  IMAD R0, R0, c[0x0][0x21c], R3 ;  /* 0x0000870000007a24 */ /* 0x000fe400078e0203 */
[----:B------:R-:W-:-:S03]  /*6b80*/  IMAD.IADD R222, R219, 0x1, R2 ;  /* 0x00000001dbde7824 */ /* 0x000fc600078e0202 */
[----:B------:R-:W-:Y:S01]  /*6b90*/  IADD3 R223, R221, R0, RZ ;  /* 0x00000000dddf7210 */ /* 0x000fe20007ffe0ff */
[----:B------:R-:W-:Y:S05]  /*6ba0*/  BRA.DIV ~URZ, `(.L_x_611) ;  /* 0x000181427f007947 */ /* 0x000fea000b800000 */
[----:B------:R1:W2:Y:S02]  /*6bb0*/  SHFL.IDX PT, R10, R16, RZ, 0x181f ;  /* 0x00181fff100a7589 */ /* 0x0002a400000e0000 */
.L_x_794:
[----:B------:R-:W-:Y:S05]  /*6bc0*/  BRA.DIV ~URZ, `(.L_x_612) ;  /* 0x000181927f007947 */ /* 0x000fea000b800000 */
[----:B------:R3:W4:Y:S02]  /*6bd0*/  SHFL.IDX PT, R2, R17, RZ, 0x181f ;  /* 0x00181fff11027589 */ /* 0x00072400000e0000 */
.L_x_795:
[----:B------:R-:W-:Y:S01]  /*6be0*/  IMAD R43, R211, c[0x0][0x2c4], RZ ;  /* 0x0000b100d32b7a24 */ /* 0x000fe200078e02ff */
[----:B------:R-:W-:Y:S01]  /*6bf0*/  SHF.R.S32.HI R91, RZ, 0x1f, R146 ;  /* 0x0000001fff5b7819 */ /* 0x000fe20000011492 */
[----:B------:R-:W-:Y:S01]  /*6c00*/  BSSY B0, `(.L_x_613) ;  /* 0x000001a000007945 */ /* 0x000fe20003800000 */
[----:B------:R-:W-:Y:S02]  /*6c10*/  LOP3.LUT R214, R214, 0xfffffff7, RZ, 0xc0, !PT ;  /* 0xfffffff7d6d67812 */ /* 0x000fe400078ec0ff */
[----:B------:R-:W-:Y:S02]  /*6c20*/  ISETP.GE.AND P0, PT, R13, R43, PT ;  /* 0x0000002b0d00720c */ /* 0x000fe40003f06270 */
[----:B------:R-:W-:Y:S02]  /*6c30*/  LEA.HI R89, R91, R146, RZ, 0x3 ;  /* 0x000000925b597211 */ /* 0x000fe400078f18ff */
[----:B------:R-:W-:-:S02]  /*6c40*/  SHF.R.S32.HI R12, RZ, 0x1f, R216 ;  /* 0x0000001fff0c7819 */ /* 0x000fc400000114d8 */
[----:B------:R-:W-:Y:S02]  /*6c50*/  LOP3.LUT R0, R89, 0xfffffff8, RZ, 0xc0, !PT ;  /* 0xfffffff859007812 */ /* 0x000fe400078ec0ff */
[----:B------:R-:W-:Y:S02]  /*6c60*/  SHF.R.S32.HI R11, RZ, 0x1f, R215 ;  /* 0x0000001fff0b7819 */ /* 0x000fe400000114d7 */
[----:B------:R-:W-:-:S03]  /*6c70*/  SHF.R.S32.HI R24, RZ, 0x1f, R0 ;  /* 0x0000001fff187819 */ /* 0x000fc60000011400 */
[----:B------:R-:W-:Y:S01]  /*6c80*/  @P0 LOP3.LUT R214, R214, 0x8, RZ, 0xfc, !PT ;  /* 0x00000008d6d60812 */ /* 0x000fe200078efcff */
[----:B------:R-:W-:Y:S05]  /*6c90*/  @P0 BRA `(.L_x_614) ;  /* 0x0000010000000947 */ /* 0x000fea0003800000 */
[----:B----4-:R-:W-:-:S04]  /*6ca0*/  LEA R8, P0, R144, R2, 0x1 ;  /* 0x0000000290087211 */ /* 0x010fc800078008ff */
[----:B--2---:R-:W-:Y:S02]  /*6cb0*/  LEA.HI.X R9, R144, R10, R15, 0x1, P0 ;  /* 0x0000000a90097211 */ /* 0x004fe400000f0c0f */
[----:B------:R-:W-:-:S04]  /*6cc0*/  LEA R6, P0, R0, R2, 0x1 ;  /* 0x0000000200067211 */ /* 0x000fc800078008ff */
[----:B------:R-:W-:Y:S02]  /*6cd0*/  LEA.HI.X R7, R0, R10, R24, 0x1, P0 ;  /* 0x0000000a00077211 */ /* 0x000fe400000f0c18 */
[----:B------:R-:W-:-:S04]  /*6ce0*/  LEA R4, P0, R215, R2, 0x1 ;  /* 0x00000002d7047211 */ /* 0x000fc800078008ff */
[----:B------:R-:W-:Y:S02]  /*6cf0*/  LEA.HI.X R5, R215, R10, R11, 0x1, P0 ;  /* 0x0000000ad7057211 */ /* 0x000fe400000f0c0b */
[----:B------:R-:W-:-:S04]  /*6d00*/  LEA R2, P0, R216, R2, 0x1 ;  /* 0x00000002d8027211 */ /* 0x000fc800078008ff */
[----:B------:R-:W-:Y:S02]  /*6d10*/  LEA.HI.X R3, R216, R10, R12, 0x1, P0 ;  /* 0x0000000ad8037211 */ /* 0x000fe400000f0c0c */
[----:B------:R-:W-:-:S13]  /*6d20*/  LOP3.LUT P0, RZ, R214, 0x2, RZ, 0xc0, !PT ;  /* 0x00000002d6ff7812 */ /* 0x000fda000780c0ff */
[----:B------:R-:W-:Y:S01]  /*6d30*/  @!PT LDS RZ, [RZ] ;  /* 0x00000000fffff984 */ /* 0x000fe20000000800 */
[----:B------:R-:W-:Y:S01]  /*6d40*/  @!PT LDS RZ, [RZ] ;  /* 0x00000000fffff984 */ /* 0x000fe20000000800 */
[----:B------:R-:W-:Y:S01]  /*6d50*/  @!PT LDS RZ, [RZ] ;  /* 0x00000000fffff984 */ /* 0x000fe20000000800 */
[----:B------:R2:W-:Y:S04]  /*6d60*/  LDGSTS.E.BYPASS.LTC128B.128 [R195+0x10080], [R8.64], !P0 ;  /* 0x1008000008c37fae */ /* 0x0005e8000c101d46 */
[----:B------:R2:W-:Y:S04]  /*6d70*/  LDGSTS.E.BYPASS.LTC128B.128 [R195+0x14080], [R6.64], !P3 ;  /* 0x1408000006c37fae */ /* 0x0005e8000d901d46 */
[----:B------:R2:W-:Y:S04]  /*6d80*/  LDGSTS.E.BYPASS.LTC128B.128 [R195+0x18080], [R4.64], !P2 ;  /* 0x1808000004c37fae */ /* 0x0005e8000d101d46 */
[----:B------:R2:W-:Y:S02]  /*6d90*/  LDGSTS.E.BYPASS.LTC128B.128 [R195+0x1c080], [R2.64], !P1 ;  /* 0x1c08000002c37fae */ /* 0x0005e4000c901d46 */
.L_x_614:
[----:B------:R-:W-:Y:S05]  /*6da0*/  BSYNC B0 ;  /* 0x0000000000007941 */ /* 0x000fea0003800000 */
.L_x_613:
[----:B------:R-:W-:Y:S05]  /*6db0*/  BRA.DIV ~URZ, `(.L_x_615) ;  /* 0x000180127f007947 */ /* 0x000fea000b800000 */
[----:B--2---:R2:W1:Y:S04]  /*6dc0*/  SHFL.IDX PT, R10, R16, 0x1, 0x181f ;  /* 0x00381f00100a7f89 */ /* 0x00446800000e0000 */
[----:B----4-:R2:W4:Y:S02]  /*6dd0*/  SHFL.IDX PT, R2, R17, 0x1, 0x181f ;  /* 0x00381f0011027f89 */ /* 0x01052400000e0000 */
.L_x_796:
[----:B------:R-:W-:Y:S01]  /*6de0*/  IADD3 R3, R13, 0x20, RZ ;  /* 0x000000200d037810 */ /* 0x000fe20007ffe0ff */
[----:B------:R-:W-:Y:S01]  /*6df0*/  BSSY B0, `(.L_x_616) ;  /* 0x0000015000007945 */ /* 0x000fe20003800000 */
[----:B------:R-:W-:-:S02]  /*6e00*/  LOP3.LUT R214, R214, 0xffffffef, RZ, 0xc0, !PT ;  /* 0xffffffefd6d67812 */ /* 0x000fc400078ec0ff */
[----:B------:R-:W-:-:S13]  /*6e10*/  ISETP.GE.AND P0, PT, R3, R43, PT ;  /* 0x0000002b0300720c */ /* 0x000fda0003f06270 */
[----:B------:R-:W-:Y:S01]  /*6e20*/  @P0 LOP3.LUT R214, R214, 0x10, RZ, 0xfc, !PT ;  /* 0x00000010d6d60812 */ /* 0x000fe200078efcff */
[----:B------:R-:W-:Y:S05]  /*6e30*/  @P0 BRA `(.L_x_617) ;  /* 0x0000010000000947 */ /* 0x000fea0003800000 */
[----:B----4-:R-:W-:-:S04]  /*6e40*/  LEA R8, P0, R144, R2, 0x1 ;  /* 0x0000000290087211 */ /* 0x010fc800078008ff */
[----:B-1----:R-:W-:Y:S02]  /*6e50*/  LEA.HI.X R9, R144, R10, R15, 0x1, P0 ;  /* 0x0000000a90097211 */ /* 0x002fe400000f0c0f */
        /* <DEDUP_REMOVED lines=14> */
.L_x_617:
[----:B------:R-:W-:Y:S05]  /*6f40*/  BSYNC B0 ;  /* 0x0000000000007941 */ /* 0x000fea0003800000 */
.L_x_616:
[----:B------:R-:W-:Y:S05]  /*6f50*/  BRA.DIV ~URZ, `(.L_x_618) ;  /* 0x00017f427f007947 */ /* 0x000fea000b800000 */
[----:B-1----:R1:W2:Y:S02]  /*6f60*/  SHFL.IDX PT, R10, R16, 0x2, 0x181f ;  /* 0x00581f00100a7f89 */ /* 0x0022a400000e0000 */
.L_x_797:
[----:B------:R-:W-:Y:S05]  /*6f70*/  BRA.DIV ~URZ, `(.L_x_619) ;  /* 0x00017f927f007947 */ /* 0x000fea000b800000 */
[----:B----4-:R4:W1:Y:S02]  /*6f80*/  SHFL.IDX PT, R2, R17, 0x2, 0x181f ;  /* 0x00581f0011027f89 */ /* 0x01086400000e0000 */
.L_x_798:
[----:B------:R-:W-:Y:S01]  /*6f90*/  IADD3 R3, R13, 0x40, RZ ;  /* 0x000000400d037810 */ /* 0x000fe20007ffe0ff */
[----:B------:R-:W-:Y:S01]  /*6fa0*/  BSSY B0, `(.L_x_620) ;  /* 0x0000015000007945 */ /* 0x000fe20003800000 */
[----:B------:R-:W-:-:S02]  /*6fb0*/  LOP3.LUT R214, R214, 0xffffff7f, RZ, 0xc0, !PT ;  /* 0xffffff7fd6d67812 */ /* 0x000fc400078ec0ff */
[----:B------:R-:W-:-:S13]  /*6fc0*/  ISETP.GE.AND P0, PT, R3, R43, PT ;  /* 0x0000002b0300720c */ /* 0x000fda0003f06270 */
[----:B------:R-:W-:Y:S01]  /*6fd0*/  @P0 LOP3.LUT R214, R214, 0x80, RZ, 0xfc, !PT ;  /* 0x00000080d6d60812 */ /* 0x000fe200078efcff */
[----:B------:R-:W-:Y:S05]  /*6fe0*/  @P0 BRA `(.L_x_621) ;  /* 0x0000010000000947 */ /* 0x000fea0003800000 */
[----:B-1----:R-:W-:-:S04]  /*6ff0*/  LEA R8, P0, R144, R2, 0x1 ;  /* 0x0000000290087211 */ /* 0x002fc800078008ff */
        /* <DEDUP_REMOVED lines=15> */
.L_x_621:
[----:B------:R-:W-:Y:S05]  /*70f0*/  BSYNC B0 ;  /* 0x0000000000007941 */ /* 0x000fea0003800000 */
.L_x_620:
[----:B------:R-:W-:Y:S05]  /*7100*/  BRA.DIV ~URZ, `(.L_x_622) ;  /* 0x00017e727f007947 */ /* 0x000fea000b800000 */
[----:B--2---:R2:W3:Y:S04]  /*7110*/  SHFL.IDX PT, R10, R16, 0x3, 0x181f ;  /* 0x00781f00100a7f89 */ /* 0x0044e800000e0000 */
[----:B-1----:R2:W1:Y:S02]  /*7120*/  SHFL.IDX PT, R2, R17, 0x3, 0x181f ;  /* 0x00781f0011027f89 */ /* 0x00246400000e0000 */
.L_x_799:
[----:B------:R-:W-:Y:S01]  /*7130*/  IADD3 R3, R13, 0x60, RZ ;  /* 0x000000600d037810 */ /* 0x000fe20007ffe0ff */
[----:B------:R-:W-:Y:S01]  /*7140*/  IMAD.SHL.U32 R126, R108, 0x20, RZ ;  /* 0x000000206c7e7824 */ /* 0x000fe200078e00ff */
[----:B--2---:R-:W-:-:S02]  /*7150*/  P2R R16, PR, RZ, 0x10 ;  /* 0x00000010ff107803 */ /* 0x004fc40000000000 */
[----:B------:R-:W-:Y:S02]  /*7160*/  ISETP.GE.AND P4, PT, R3, R43, PT ;  /* 0x0000002b0300720c */ /* 0x000fe40003f86270 */
[----:B------:R-:W-:Y:S02]  /*7170*/  SHF.R.S32.HI R133, RZ, 0x1f, R108 ;  /* 0x0000001fff857819 */ /* 0x000fe4000001146c */
[----:B------:R-:W-:-:S09]  /*7180*/  P2R R80, PR, RZ, 0x10 ;  /* 0x00000010ff507803 */ /* 0x000fd20000000000 */
[----:B-1----:R-:W-:-:S04]  /*7190*/  @!P4 LEA R4, P0, R215, R2, 0x1 ;  /* 0x00000002d704c211 */ /* 0x002fc800078008ff */
[----:B---3--:R-:W-:Y:S02]  /*71a0*/  @!P4 LEA.HI.X R5, R215, R10, R11, 0x1, P0 ;  /* 0x0000000ad705c211 */ /* 0x008fe400000f0c0b */
[----:B------:R-:W-:-:S04]  /*71b0*/  @!P4 LEA R8, P0, R144, R2, 0x1 ;  /* 0x000000029008c211 */ /* 0x000fc800078008ff */
[----:B------:R-:W-:Y:S02]  /*71c0*/  @!P4 LEA.HI.X R9, R144, R10, R15, 0x1, P0 ;  /* 0x0000000a9009c211 */ /* 0x000fe400000f0c0f */
[----:B------:R-:W-:-:S04]  /*71d0*/  @!P4 LEA R6, P0, R0, R2, 0x1 ;  /* 0x000000020006c211 */ /* 0x000fc800078008ff */
[----:B------:R-:W-:Y:S02]  /*71e0*/  @!P4 LEA.HI.X R7, R0, R10, R24, 0x1, P0 ;  /* 0x0000000a0007c211 */ /* 0x000fe400000f0c18 */
[----:B------:R-:W-:-:S04]  /*71f0*/  @!P4 LEA R2, P0, R216, R2, 0x1 ;  /* 0x00000002d802c211 */ /* 0x000fc800078008ff */
[----:B------:R-:W-:Y:S02]  /*7200*/  @!P4 LEA.HI.X R3, R216, R10, R12, 0x1, P0 ;  /* 0x0000000ad803c211 */ /* 0x000fe400000f0c0c */
[----:B------:R-:W-:-:S13]  /*7210*/  LOP3.LUT P0, RZ, R214, 0x2, RZ, 0xc0, !PT ;  /* 0x00000002d6ff7812 */ /* 0x000fda000780c0ff */
[----:B------:R-:W-:Y:S01]  /*7220*/  @!PT LDS RZ, [RZ] ;  /* 0x00000000fffff984 */ /* 0x000fe20000000800 */
[----:B------:R-:W-:Y:S01]  /*7230*/  @!PT LDS RZ, [RZ] ;  /* 0x00000000fffff984 */ /* 0x000fe20000000800 */
[----:B------:R-:W-:Y:S01]  /*7240*/  @!PT LDS RZ, [RZ] ;  /* 0x00000000fffff984 */ /* 0x000fe20000000800 */
[----:B------:R1:W-:Y:S04]  /*7250*/  @!P4 LDGSTS.E.BYPASS.LTC128B.128 [R217+0x13080], [R8.64], !P0 ;  /* 0x1308000008d9cfae */ /* 0x0003e8000c101d46 */
[----:B------:R1:W-:Y:S04]  /*7260*/  @!P4 LDGSTS.E.BYPASS.LTC128B.128 [R217+0x17080], [R6.64], !P3 ;  /* 0x1708000006d9cfae */ /* 0x0003e8000d901d46 */
[----:B------:R1:W-:Y:S04]  /*7270*/  @!P4 LDGSTS.E.BYPASS.LTC128B.128 [R217+0x1b080], [R4.64], !P2 ;  /* 0x1b08000004d9cfae */ /* 0x0003e8000d101d46 */
[----:B------:R2:W-:Y:S01]  /*7280*/  @!P4 LDGSTS.E.BYPASS.LTC128B.128 [R217+0x1f080], [R2.64], !P1 ;  /* 0x1f08000002d9cfae */ /* 0x0005e2000c901d46 */
[----:B------:R-:W-:-:S03]  /*7290*/  ISETP.NE.AND P4, PT, R16, RZ, PT ;  /* 0x000000ff1000720c */ /* 0x000fc60003f85270 */
[----:B------:R-:W0:Y:S01]  /*72a0*/  LDGDEPBAR ;  /* 0x00000000000079af */ /* 0x000e220000000000 */
[----:B------:R-:W-:Y:S01]  /*72b0*/  WARPSYNC 0xffffffff ;  /* 0xffffffff00007948 */ /* 0x000fe20003800000 */
[----:B------:R-:W-:Y:S01]  /*72c0*/  BSSY B0, `(.L_x_623) ;  /* 0x0000015000007945 */ /* 0x000fe20003800000 */
[----:B--2---:R-:W-:Y:S01]  /*72d0*/  IADD3 R2, -R126, R210, -R213 ;  /* 0x000000d27e027210 */ /* 0x004fe20007ffe9d5 */
[----:B------:R-:W-:Y:S03]  /*72e0*/  BAR.SYNC.DEFER_BLOCKING 0x0 ;  /* 0x0000000000007b1d */ /* 0x000fe60000010000 */
[----:B------:R-:W-:-:S13]  /*72f0*/  ISETP.GE.AND P0, PT, R2, 0x1, PT ;  /* 0x000000010200780c */ /* 0x000fda0003f06270 */
[----:B------:R-:W-:Y:S05]  /*7300*/  @!P0 BRA `(.L_x_624) ;  /* 0x0000010000008947 */ /* 0x000fea0003800000 */
[----:B-1----:R-:W-:Y:S01]  /*7310*/  IMAD R4, R133, c[0x0][0x1e0], RZ ;  /* 0x0000780085047a24 */ /* 0x002fe200078e02ff */
[----:B------:R-:W-:Y:S01]  /*7320*/  LOP3.LUT P3, RZ, R214, 0x1, RZ, 0xc0, !PT ;  /* 0x00000001d6ff7812 */ /* 0x000fe2000786c0ff */
[----:B------:R-:W-:-:S04]  /*7330*/  IMAD.WIDE.U32 R2, R108, c[0x0][0x1e0], RZ ;  /* 0x000078006c027a25 */ /* 0x000fc800078e00ff */
[----:B------:R-:W-:-:S04]  /*7340*/  IMAD R4, R108, c[0x0][0x1e4], R4 ;  /* 0x000079006c047a24 */ /* 0x000fc800078e0204 */
[----:B------:R-:W-:Y:S01]  /*7350*/  IMAD.IADD R4, R3, 0x1, R4 ;  /* 0x0000000103047824 */ /* 0x000fe200078e0204 */
[----:B------:R-:W-:-:S04]  /*7360*/  LEA R3, P0, R2, R218, 0x5 ;  /* 0x000000da02037211 */ /* 0x000fc800078028ff */
[----:B------:R-:W-:Y:S02]  /*7370*/  LEA.HI.X R4, R2, R222, R4, 0x5, P0 ;  /* 0x000000de02047211 */ /* 0x000fe400000f2c04 */
[----:B------:R-:W-:-:S04]  /*7380*/  LEA R2, P0, R3, c[0x0][0x1c8], 0x1 ;  /* 0x0000720003027a11 */ /* 0x000fc800078008ff */
        /* <DEDUP_REMOVED lines=8> */
.L_x_624:
[----:B-1----:R-:W-:Y:S05]  /*7410*/  BSYNC B0 ;  /* 0x0000000000007941 */ /* 0x002fea0003800000 */
.L_x_623:
[----:B------:R-:W-:Y:S01]  /*7420*/  ISETP.LT.AND P0, PT, RZ, c[0x0][0x27c], PT ;  /* 0x00009f00ff007a0c */ /* 0x000fe20003f01270 */
[----:B------:R-:W0:Y:S01]  /*7430*/  LDGDEPBAR ;  /* 0x00000000000079af */ /* 0x000e220000000000 */
[----:B------:R-:W-:-:S11]  /*7440*/  MOV R136, c[0x0][0x2c4] ;  /* 0x0000b10000887a02 */ /* 0x000fd60000000f00 */
[----:B------:R-:W-:Y:S05]  /*7450*/  @P0 BRA `(.L_x_625) ;  /* 0x0000002000000947 */ /* 0x000fea0003800000 */
[----:B------:R-:W-:-:S04]  /*7460*/  DEPBAR.LE SB0, 0x1 ;  /* 0x000080400000791a */ /* 0x000fc80000000000 */
[----:B------:R-:W-:Y:S05]  /*7470*/  BRA `(.L_x_626) ;  /* 0x0000902000007947 */ /* 0x000fea0003800000 */
.L_x_625:
[----:B------:R-:W-:Y:S01]  /*7480*/  ULDC.U8 UR4, c[0x0][0x298] ;  /* 0x0000a60000047ab9 */ /* 0x000fe20000000000 */
[----:B-----5:R-:W-:Y:S01]  /*7490*/  SHF.R.S32.HI R2, RZ, 0x1f, R112 ;  /* 0x0000001fff027819 */ /* 0x020fe20000011470 */
[----:B------:R-:W-:Y:S01]  /*74a0*/  IMAD.WIDE.U32 R6, R112, c[0x0][0x280], RZ ;  /* 0x0000a00070067a25 */ /* 0x000fe200078e00ff */
[----:B------:R-:W-:Y:S01]  /*74b0*/  ISETP.NE.AND P0, PT, RZ, UR4, PT ;  /* 0x00000004ff007c0c */ /* 0x000fe2000bf05270 */
[----:B------:R-:W-:Y:S01]  /*74c0*/  BSSY B2, `(.L_x_626) ;  /* 0x00008fd000027945 */ /* 0x000fe20003800000 */
[C---:B------:R-:W-:Y:S01]  /*74d0*/  IADD3 R134, R213.reuse, 0x40, RZ ;  /* 0x00000040d5867810 */ /* 0x040fe20007ffe0ff */
[C---:B------:R-:W-:Y:S01]  /*74e0*/  IMAD R3, R2.reuse, c[0x0][0x280], RZ ;  /* 0x0000a00002037a24 */ /* 0x040fe200078e02ff */
[----:B------:R-:W-:Y:S01]  /*74f0*/  IADD3 R135, R213, 0x60, RZ ;  /* 0x00000060d5877810 */ /* 0x000fe20007ffe0ff */
[----:B------:R-:W-:Y:S02]  /*7500*/  IMAD R2, R2, c[0x0][0x290], RZ ;  /* 0x0000a40002027a24 */ /* 0x000fe400078e02ff */
[----:B------:R-:W-:-:S02]  /*7510*/  IMAD R3, R112, c[0x0][0x284], R3 ;  /* 0x0000a10070037a24 */ /* 0x000fc400078e0203 */
[C---:B------:R-:W-:Y:S01]  /*7520*/  IMAD R8, R112.reuse, c[0x0][0x294], R2 ;  /* 0x0000a50070087a24 */ /* 0x040fe200078e0202 */
[----:B------:R-:W-:Y:S01]  /*7530*/  LEA R2, R237, R13, 0x5 ;  /* 0x0000000ded027211 */ /* 0x000fe200078e28ff */
[----:B------:R-:W-:Y:S01]  /*7540*/  IMAD.WIDE.U32 R4, R112, c[0x0][0x290], RZ ;  /* 0x0000a40070047a25 */ /* 0x000fe200078e00ff */
[----:B------:R-:W-:-:S04]  /*7550*/  IADD3 R3, R3, R7, RZ ;  /* 0x0000000703037210 */ /* 0x000fc80007ffe0ff */
[----:B------:R-:W-:Y:S01]  /*7560*/  IADD3 R8, R8, R5, RZ ;  /* 0x0000000508087210 */ /* 0x000fe20007ffe0ff */
[----:B------:R-:W-:Y:S05]  /*7570*/  @!P0 BRA `(.L_x_627) ;  /* 0x0000464000008947 */ /* 0x000fea0003800000 */
[----:B------:R-:W-:Y:S01]  /*7580*/  ISETP.NE.AND P1, PT, R136, 0x1, PT ;  /* 0x000000018800780c */ /* 0x000fe20003f25270 */
[----:B------:R-:W-:Y:S01]  /*7590*/  IMAD.MOV.U32 R7, RZ, RZ, R3 ;  /* 0x000000ffff077224 */ /* 0x000fe200078e0003 */
[----:B------:R-:W-:Y:S01]  /*75a0*/  IADD3 R42, R156, 0x40, RZ ;  /* 0x000000409c2a7810 */ /* 0x000fe20007ffe0ff */
[----:B------:R-:W-:Y:S01]  /*75b0*/  BSSY B0, `(.L_x_628) ;  /* 0x0000052000007945 */ /* 0x000fe20003800000 */
[----:B------:R-:W-:Y:S01]  /*75c0*/  SHF.R.S32.HI R37, RZ, 0x1f, R147 ;  /* 0x0000001fff257819 */ /* 0x000fe20000011493 */
[----:B------:R-:W-:Y:S01]  /*75d0*/  CS2R R66, SRZ ;  /* 0x0000000000427805 */ /* 0x000fe2000001ff00 */
[----:B------:R-:W-:Y:S01]  /*75e0*/  SHF.R.S32.HI R35, RZ, 0x1f, R156 ;  /* 0x0000001fff237819 */ /* 0x000fe2000001149c */
[----:B------:R-:W-:Y:S01]  /*75f0*/  CS2R R44, SRZ ;  /* 0x00000000002c7805 */ /* 0x000fe2000001ff00 */
[----:B------:R-:W-:Y:S01]  /*7600*/  SHF.R.S32.HI R30, RZ, 0x1f, R158 ;  /* 0x0000001fff1e7819 */ /* 0x000fe2000001149e */
[----:B------:R-:W-:Y:S01]  /*7610*/  CS2R R38, SRZ ;  /* 0x0000000000267805 */ /* 0x000fe2000001ff00 */
[----:B------:R-:W-:Y:S01]  /*7620*/  CS2R R26, SRZ ;  /* 0x00000000001a7805 */ /* 0x000fe2000001ff00 */
[----:B------:R-:W-:Y:S01]  /*7630*/  CS2R R22, SRZ ;  /* 0x0000000000167805 */ /* 0x000fe2000001ff00 */
[----:B------:R-:W-:Y:S01]  /*7640*/  CS2R R46, SRZ ;  /* 0x00000000002e7805 */ /* 0x000fe2000001ff00 */
[----:B------:R-:W-:Y:S01]  /*7650*/  @P1 IMAD.HI.U32 R0, R2, c[0x0][0x2c8], RZ ;  /* 0x0000b20002001a27 */ /* 0x000fe200078e00ff */
[----:B------:R-:W-:Y:S01]  /*7660*/  CS2R R40, SRZ ;  /* 0x0000000000287805 */ /* 0x000fe2000001ff00 */
[----:B------:R-:W-:Y:S01]  /*7670*/  CS2R R28, SRZ ;  /* 0x00000000001c7805 */ /* 0x000fe2000001ff00 */
[----:B------:R-:W-:Y:S01]  /*7680*/  CS2R R24, SRZ ;  /* 0x0000000000187805 */ /* 0x000fe2000001ff00 */
[----:B------:R-:W-:-:S02]  /*7690*/  SHF.R.S32.HI R33, RZ, 0x1f, R42 ;  /* 0x0000001fff217819 */ /* 0x000fc4000001142a */
[----:B------:R-:W-:Y:S02]  /*76a0*/  @P1 SHF.R.U32.HI R2, RZ, c[0x0][0x2cc], R0 ;  /* 0x0000b300ff021a19 */ /* 0x000fe40000011600 */
[----:B------:R-:W-:Y:S02]  /*76b0*/  LOP3.LUT P1, RZ, R214, 0x8, RZ, 0xc0, !PT ;  /* 0x00000008d6ff7812 */ /* 0x000fe4000782c0ff */
[----:B------:R-:W-:Y:S01]  /*76c0*/  SHF.R.S32.HI R0, RZ, 0x1f, R2 ;  /* 0x0000001fff007819 */ /* 0x000fe20000011402 */
[----:B------:R-:W-:-:S04]  /*76d0*/  IMAD.WIDE.U32 R6, R2, c[0x0][0x280], R6 ;  /* 0x0000a00002067a25 */ /* 0x000fc800078e0006 */
[----:B------:R-:W-:Y:S01]  /*76e0*/  IMAD R5, R0, c[0x0][0x280], RZ ;  /* 0x0000a00000057a24 */ /* 0x000fe200078e02ff */
[----:B------:R-:W-:Y:S01]  /*76f0*/  LEA R36, P0, R6, c[0x0][0x270], 0x1 ;  /* 0x00009c0006247a11 */ /* 0x000fe200078008ff */
[----:B------:R-:W-:Y:S02]  /*7700*/  IMAD R0, R0, c[0x0][0x290], RZ ;  /* 0x0000a40000007a24 */ /* 0x000fe400078e02ff */
[C---:B------:R-:W-:Y:S02]  /*7710*/  IMAD R3, R2.reuse, c[0x0][0x284], R5 ;  /* 0x0000a10002037a24 */ /* 0x040fe400078e0205 */
[----:B------:R-:W-:Y:S02]  /*7720*/  IMAD.MOV.U32 R5, RZ, RZ, R8 ;  /* 0x000000ffff057224 */ /* 0x000fe400078e0008 */
[----:B------:R-:W-:Y:S02]  /*7730*/  IMAD.IADD R3, R7, 0x1, R3 ;  /* 0x0000000107037824 */ /* 0x000fe400078e0203 */
[----:B------:R-:W-:-:S03]  /*7740*/  IMAD.WIDE.U32 R4, R2, c[0x0][0x290], R4 ;  /* 0x0000a40002047a25 */ /* 0x000fc600078e0004 */
[----:B------:R-:W-:Y:S01]  /*7750*/  LEA.HI.X R34, R6, c[0x0][0x274], R3, 0x1, P0 ;  /* 0x00009d0006227a11 */ /* 0x000fe200000f0c03 */
[----:B------:R-:W-:Y:S01]  /*7760*/  IMAD R2, R2, c[0x0][0x294], R0 ;  /* 0x0000a50002027a24 */ /* 0x000fe200078e0200 */
[C---:B------:R-:W-:Y:S01]  /*7770*/  LEA R32, P0, R4.reuse, c[0x0][0x288], 0x1 ;  /* 0x0000a20004207a11 */ /* 0x040fe200078008ff */
[----:B------:R1:W2:Y:S02]  /*7780*/  SHFL.IDX PT, R3, R36, RZ, 0x181f ;  /* 0x00181fff24037589 */ /* 0x0002a400000e0000 */
[----:B------:R-:W-:Y:S02]  /*7790*/  IMAD.IADD R2, R5, 0x1, R2 ;  /* 0x0000000105027824 */ /* 0x000fe400078e0202 */
[----:B------:R1:W3:Y:S03]  /*77a0*/  SHFL.IDX PT, R0, R32, RZ, 0x181f ;  /* 0x00181fff20007589 */ /* 0x0002e600000e0000 */
[----:B------:R-:W-:-:S02]  /*77b0*/  LEA.HI.X R31, R4, c[0x0][0x28c], R2, 0x1, P0 ;  /* 0x0000a300041f7a11 */ /* 0x000fc400000f0c02 */
[----:B------:R1:W4:Y:S04]  /*77c0*/  SHFL.IDX PT, R4, R34, RZ, 0x181f ;  /* 0x00181fff22047589 */ /* 0x00032800000e0000 */
[----:B------:R1:W1:Y:S01]  /*77d0*/  SHFL.IDX PT, R2, R31, RZ, 0x181f ;  /* 0x00181fff1f027589 */ /* 0x00026200000e0000 */
[----:B------:R-:W-:Y:S05]  /*77e0*/  @P1 BRA `(.L_x_629) ;  /* 0x000002e000001947 */ /* 0x000fea0003800000 */
[----:B------:R-:W-:Y:S01]  /*77f0*/  ISETP.GE.AND P3, PT, R156, c[0x0][0x27c], PT ;  /* 0x00009f009c007a0c */ /* 0x000fe20003f66270 */
[----:B------:R-:W-:Y:S01]  /*7800*/  CS2R R22, SRZ ;  /* 0x0000000000167805 */ /* 0x000fe2000001ff00 */
[----:B------:R-:W-:Y:S01]  /*7810*/  ISETP.GE.AND P2, PT, R158, c[0x0][0x27c], PT ;  /* 0x00009f009e007a0c */ /* 0x000fe20003f46270 */
[----:B------:R-:W-:Y:S01]  /*7820*/  CS2R R24, SRZ ;  /* 0x0000000000187805 */ /* 0x000fe2000001ff00 */
[----:B------:R-:W-:Y:S02]  /*7830*/  ISETP.GE.AND P1, PT, R42, c[0x0][0x27c], PT ;  /* 0x00009f002a007a0c */ /* 0x000fe40003f26270 */
[----:B------:R-:W-:-:S07]  /*7840*/  P2R R21, PR, RZ, 0x10 ;  /* 0x00000010ff157803 */ /* 0x000fce0000000000 */
[C---:B------:R-:W-:Y:S01]  /*7850*/  @!P3 IMAD.SHL.U32 R6, R156.reuse, 0x2, RZ ;  /* 0x000000029c06b824 */ /* 0x040fe200078e00ff */
[----:B------:R-:W-:-:S04]  /*7860*/  @!P3 SHF.L.U64.HI R5, R156, 0x1, R35 ;  /* 0x000000019c05b819 */ /* 0x000fc80000010223 */
[----:B--2---:R-:W-:-:S05]  /*7870*/  @!P3 IADD3 R18, P0, R3, R6, RZ ;  /* 0x000000060312b210 */ /* 0x004fca0007f1e0ff */
[--C-:B----4-:R-:W-:Y:S01]  /*7880*/  @!P3 IMAD.X R19, R4, 0x1, R5.reuse, P0 ;  /* 0x000000010413b824 */ /* 0x110fe200000e0605 */
[----:B---3--:R-:W-:Y:S02]  /*7890*/  @!P3 IADD3 R16, P0, R0, R6, RZ ;  /* 0x000000060010b210 */ /* 0x008fe40007f1e0ff */
[----:B------:R-:W-:Y:S01]  /*78a0*/  @!P2 SHF.L.U64.HI R6, R158, 0x1, R30 ;  /* 0x000000019e06a819 */ /* 0x000fe2000001021e */
[----:B------:R-:W-:Y:S01]  /*78b0*/  CS2R R26, SRZ ;  /* 0x00000000001a7805 */ /* 0x000fe2000001ff00 */
[----:B------:R-:W-:Y:S01]  /*78c0*/  CS2R R28, SRZ ;  /* 0x00000000001c7805 */ /* 0x000fe2000001ff00 */
[----:B-1----:R-:W-:Y:S01]  /*78d0*/  @!P3 IMAD.X R17, R2, 0x1, R5, P0 ;  /* 0x000000010211b824 */ /* 0x002fe200000e0605 */
[----:B------:R-:W-:Y:S01]  /*78e0*/  CS2R R38, SRZ ;  /* 0x0000000000267805 */ /* 0x000fe2000001ff00 */
[----:B------:R-:W-:Y:S01]  /*78f0*/  @!P2 IMAD.SHL.U32 R5, R158, 0x2, RZ ;  /* 0x000000029e05a824 */ /* 0x000fe200078e00ff */
[----:B------:R-:W-:Y:S01]  /*7900*/  CS2R R40, SRZ ;  /* 0x0000000000287805 */ /* 0x000fe2000001ff00 */
[----:B------:R-:W-:Y:S01]  /*7910*/  CS2R R44, SRZ ;  /* 0x00000000002c7805 */ /* 0x000fe2000001ff00 */
[----:B------:R-:W-:Y:S01]  /*7920*/  CS2R R46, SRZ ;  /* 0x00000000002e7805 */ /* 0x000fe2000001ff00 */
[----:B------:R1:W5:Y:S01]  /*7930*/  @!P3 LD.E.64 R22, [R18.64] ;  /* 0x000000061216b980 */ /* 0x000362000c101b00 */
[----:B------:R-:W-:-:S03]  /*7940*/  @!P2 IADD3 R14, P0, R3, R5, RZ ;  /* 0x00000005030ea210 */ /* 0x000fc60007f1e0ff */
[----:B------:R1:W5:Y:S02]  /*7950*/  @!P3 LD.E.64 R24, [R16.64] ;  /* 0x000000061018b980 */ /* 0x000364000c101b00 */
[----:B------:R-:W-:Y:S01]  /*7960*/  @!P2 IMAD.X R15, R4, 0x1, R6, P0 ;  /* 0x00000001040fa824 */ /* 0x000fe200000e0606 */
[----:B------:R-:W-:Y:S01]  /*7970*/  @!P2 IADD3 R12, P0, R0, R5, RZ ;  /* 0x00000005000ca210 */ /* 0x000fe20007f1e0ff */
[----:B------:R-:W-:-:S03]  /*7980*/  @!P1 IMAD.SHL.U32 R5, R42, 0x2, RZ ;  /* 0x000000022a059824 */ /* 0x000fc600078e00ff */
[----:B------:R1:W5:Y:S01]  /*7990*/  @!P2 LD.E.64 R26, [R14.64] ;  /* 0x000000060e1aa980 */ /* 0x000362000c101b00 */
[----:B------:R-:W-:Y:S01]  /*79a0*/  @!P2 IMAD.X R13, R2, 0x1, R6, P0 ;  /* 0x00000001020da824 */ /* 0x000fe200000e0606 */
[----:B------:R-:W-:Y:S02]  /*79b0*/  @!P1 SHF.L.U64.HI R6, R42, 0x1, R33 ;  /* 0x000000012a069819 */ /* 0x000fe40000010221 */
[-C--:B------:R-:W-:Y:S02]  /*79c0*/  @!P1 IADD3 R10, P0, R3, R5.reuse, RZ ;  /* 0x00000005030a9210 */ /* 0x080fe40007f1e0ff */
[----:B------:R1:W5:Y:S03]  /*79d0*/  @!P2 LD.E.64 R28, [R12.64] ;  /* 0x000000060c1ca980 */ /* 0x000366000c101b00 */
[----:B------:R-:W-:Y:S01]  /*79e0*/  @!P1 IMAD.X R11, R4, 0x1, R6, P0 ;  /* 0x00000001040b9824 */ /* 0x000fe200000e0606 */
[----:B------:R-:W-:-:S04]  /*79f0*/  @!P1 IADD3 R8, P0, R0, R5, RZ ;  /* 0x0000000500089210 */ /* 0x000fc80007f1e0ff */
[----:B------:R1:W5:Y:S01]  /*7a00*/  @!P1 LD.E.64 R38, [R10.64] ;  /* 0x000000060a269980 */ /* 0x000362000c101b00 */
[----:B------:R-:W-:Y:S01]  /*7a10*/  @!P1 IMAD.X R9, R2, 0x1, R6, P0 ;  /* 0x0000000102099824 */ /* 0x000fe200000e0606 */
[----:B------:R-:W-:-:S04]  /*7a20*/  ISETP.GE.AND P0, PT, R147, c[0x0][0x27c], PT ;  /* 0x00009f0093007a0c */ /* 0x000fc80003f06270 */
[----:B------:R1:W5:Y:S09]  /*7a30*/  @!P1 LD.E.64 R40, [R8.64] ;  /* 0x0000000608289980 */ /* 0x000372000c101b00 */
[C---:B------:R-:W-:Y:S01]  /*7a40*/  @!P0 IMAD.SHL.U32 R5, R147.reuse, 0x2, RZ ;  /* 0x0000000293058824 */ /* 0x040fe200078e00ff */
[----:B------:R-:W-:-:S04]  /*7a50*/  @!P0 SHF.L.U64.HI R20, R147, 0x1, R37 ;  /* 0x0000000193148819 */ /* 0x000fc80000010225 */
[----:B------:R-:W-:-:S05]  /*7a60*/  @!P0 IADD3 R6, P4, R3, R5, RZ ;  /* 0x0000000503068210 */ /* 0x000fca0007f9e0ff */
[----:B------:R-:W-:Y:S01]  /*7a70*/  @!P0 IMAD.X R7, R4, 0x1, R20, P4 ;  /* 0x0000000104078824 */ /* 0x000fe200020e0614 */
[----:B------:R-:W-:-:S04]  /*7a80*/  @!P0 IADD3 R4, P4, R0, R5, RZ ;  /* 0x0000000500048210 */ /* 0x000fc80007f9e0ff */
[----:B------:R1:W5:Y:S01]  /*7a90*/  @!P0 LD.E.64 R44, [R6.64] ;  /* 0x00000006062c8980 */ /* 0x000362000c101b00 */
[----:B------:R-:W-:Y:S01]  /*7aa0*/  @!P0 IMAD.X R5, R2, 0x1, R20, P4 ;  /* 0x0000000102058824 */ /* 0x000fe200020e0614 */
[----:B------:R-:W-:-:S04]  /*7ab0*/  ISETP.NE.AND P4, PT, R21, RZ, PT ;  /* 0x000000ff1500720c */ /* 0x000fc80003f85270 */
[----:B------:R1:W5:Y:S04]  /*7ac0*/  @!P0 LD.E.64 R46, [R4.64] ;  /* 0x00000006042e8980 */ /* 0x000368000c101b00 */
.L_x_629:
[----:B------:R-:W-:Y:S05]  /*7ad0*/  BSYNC B0 ;  /* 0x0000000000007941 */ /* 0x000fea0003800000 */
.L_x_628:
[----:B---3-5:R-:W-:Y:S01]  /*7ae0*/  IMAD.MOV.U32 R0, RZ, RZ, R45 ;  /* 0x000000ffff007224 */ /* 0x028fe200078e002d */
[----:B------:R-:W-:Y:S01]  /*7af0*/  LOP3.LUT P0, RZ, R214, 0x10, RZ, 0xc0, !PT ;  /* 0x00000010d6ff7812 */ /* 0x000fe2000780c0ff */
[----:B-1----:R-:W-:Y:S01]  /*7b00*/  IMAD.MOV.U32 R2, RZ, RZ, R44 ;  /* 0x000000ffff027224 */ /* 0x002fe200078e002c */
[----:B------:R-:W-:Y:S01]  /*7b10*/  MOV R5, R41 ;  /* 0x0000002900057202 */ /* 0x000fe20000000f00 */
[----:B----4-:R-:W-:Y:S01]  /*7b20*/  IMAD.MOV.U32 R4, RZ, RZ, R38 ;  /* 0x000000ffff047224 */ /* 0x010fe200078e0026 */
[----:B------:R-:W-:Y:S01]  /*7b30*/  PRMT R101, R101, 0x5410, R0 ;  /* 0x0000541065657816 */ /* 0x000fe20000000000 */
[----:B--2---:R-:W-:Y:S01]  /*7b40*/  IMAD.MOV.U32 R3, RZ, RZ, R39 ;  /* 0x000000ffff037224 */ /* 0x004fe200078e0027 */
[----:B------:R-:W-:Y:S01]  /*7b50*/  PRMT R100, R100, 0x5410, R2 ;  /* 0x0000541064647816 */ /* 0x000fe20000000002 */
[----:B------:R-:W-:Y:S01]  /*7b60*/  IMAD.MOV.U32 R0, RZ, RZ, R27 ;  /* 0x000000ffff007224 */ /* 0x000fe200078e001b */
[----:B------:R-:W-:Y:S01]  /*7b70*/  MOV R2, R26 ;  /* 0x0000001a00027202 */ /* 0x000fe20000000f00 */
[----:B------:R-:W-:Y:S01]  /*7b80*/  IMAD.MOV.U32 R6, RZ, RZ, R40 ;  /* 0x000000ffff067224 */ /* 0x000fe200078e0028 */
[----:B------:R-:W-:Y:S01]  /*7b90*/  PRMT R97, R4, 0x5410, R3 ;  /* 0x0000541004617816 */ /* 0x000fe20000000003 */
[----:B------:R-:W-:Y:S01]  /*7ba0*/  IMAD.MOV.U32 R4, RZ, RZ, R22 ;  /* 0x000000ffff047224 */ /* 0x000fe200078e0016 */
        /* <DEDUP_REMOVED lines=11> */
[----:B------:R1:W2:Y:S01]  /*7c60*/  SHFL.IDX PT, R4, R34, 0x1, 0x181f ;  /* 0x00381f0022047f89 */ /* 0x0002a200000e0000 */
[----:B------:R-:W-:Y:S01]  /*7c70*/  MOV R6, R24 ;  /* 0x0000001800067202 */ /* 0x000fe20000000f00 */
[----:B------:R-:W-:Y:S01]  /*7c80*/  BSSY B0, `(.L_x_630) ;  /* 0x000003c000007945 */ /* 0x000fe20003800000 */
[----:B------:R-:W-:Y:S01]  /*7c90*/  PRMT R94, R8, 0x5410, R7 ;  /* 0x00005410085e7816 */ /* 0x000fe20000000007 */
[----:B------:R1:W3:Y:S01]  /*7ca0*/  SHFL.IDX PT, R3, R36, 0x1, 0x181f ;  /* 0x00381f0024037f89 */ /* 0x0002e200000e0000 */
[----:B------:R-:W-:Y:S01]  /*7cb0*/  PRMT R92, R6, 0x5410, R5 ;  /* 0x00005410065c7816 */ /* 0x000fe20000000005 */
[----:B------:R-:W-:Y:S01]  /*7cc0*/  CS2R R56, SRZ ;  /* 0x0000000000387805 */ /* 0x000fe2000001ff00 */
[----:B------:R-:W-:Y:S01]  /*7cd0*/  CS2R R52, SRZ ;  /* 0x0000000000347805 */ /* 0x000fe2000001ff00 */
[----:B------:R1:W4:Y:S01]  /*7ce0*/  SHFL.IDX PT, R2, R31, 0x1, 0x181f ;  /* 0x00381f001f027f89 */ /* 0x00032200000e0000 */
[----:B------:R-:W-:Y:S01]  /*7cf0*/  CS2R R48, SRZ ;  /* 0x0000000000307805 */ /* 0x000fe2000001ff00 */
[----:B------:R-:W-:Y:S01]  /*7d00*/  CS2R R60, SRZ ;  /* 0x00000000003c7805 */ /* 0x000fe2000001ff00 */
[----:B------:R-:W-:Y:S01]  /*7d10*/  CS2R R58, SRZ ;  /* 0x00000000003a7805 */ /* 0x000fe2000001ff00 */
[----:B------:R1:W1:Y:S01]  /*7d20*/  SHFL.IDX PT, R0, R32, 0x1, 0x181f ;  /* 0x00381f0020007f89 */ /* 0x00026200000e0000 */
[----:B------:R-:W-:Y:S01]  /*7d30*/  CS2R R54, SRZ ;  /* 0x0000000000367805 */ /* 0x000fe2000001ff00 */
[----:B------:R-:W-:Y:S01]  /*7d40*/  CS2R R50, SRZ ;  /* 0x0000000000327805 */ /* 0x000fe2000001ff00 */
[----:B------:R-:W-:Y:S05]  /*7d50*/  @P0 BRA `(.L_x_631) ;  /* 0x000002e000000947 */ /* 0x000fea0003800000 */
[----:B------:R-:W-:Y:S01]  /*7d60*/  ISETP.GE.AND P3, PT, R156, c[0x0][0x27c], PT ;  /* 0x00009f009c007a0c */ /* 0x000fe20003f66270 */
[----:B------:R-:W-:Y:S01]  /*7d70*/  CS2R R48, SRZ ;  /* 0x0000000000307805 */ /* 0x000fe2000001ff00 */
[----:B------:R-:W-:Y:S01]  /*7d80*/  ISETP.GE.AND P2, PT, R158, c[0x0][0x27c], PT ;  /* 0x00009f009e007a0c */ /* 0x000fe20003f46270 */
[----:B------:R-:W-:Y:S01]  /*7d90*/  CS2R R50, SRZ ;  /* 0x0000000000327805 */ /* 0x000fe2000001ff00 */
[----:B------:R-:W-:-:S02]  /*7da0*/  ISETP.GE.AND P1, PT, R42, c[0x0][0x27c], PT ;  /* 0x00009f002a007a0c */ /* 0x000fc40003f26270 */
[----:B------:R-:W-:-:S07]  /*7db0*/  P2R R21, PR, RZ, 0x10 ;  /* 0x00000010ff157803 */ /* 0x000fce0000000000 */
[C---:B------:R-:W-:Y:S01]  /*7dc0*/  @!P3 IMAD.SHL.U32 R5, R156.reuse, 0x2, RZ ;  /* 0x000000029c05b824 */ /* 0x040fe200078e00ff */
[----:B------:R-:W-:-:S04]  /*7dd0*/  @!P3 SHF.L.U64.HI R6, R156, 0x1, R35 ;  /* 0x000000019c06b819 */ /* 0x000fc80000010223 */
[----:B---3--:R-:W-:-:S05]  /*7de0*/  @!P3 IADD3 R18, P0, R3, R5, RZ ;  /* 0x000000050312b210 */ /* 0x008fca0007f1e0ff */
[--C-:B--2---:R-:W-:Y:S01]  /*7df0*/  @!P3 IMAD.X R19, R4, 0x1, R6.reuse, P0 ;  /* 0x000000010413b824 */ /* 0x104fe200000e0606 */
[----:B-1----:R-:W-:Y:S01]  /*7e00*/  @!P3 IADD3 R16, P0, R0, R5, RZ ;  /* 0x000000050010b210 */ /* 0x002fe20007f1e0ff */
[----:B------:R-:W-:Y:S01]  /*7e10*/  @!P2 IMAD.SHL.U32 R5, R158, 0x2, RZ ;  /* 0x000000029e05a824 */ /* 0x000fe200078e00ff */
[----:B------:R-:W-:Y:S01]  /*7e20*/  CS2R R52, SRZ ;  /* 0x0000000000347805 */ /* 0x000fe2000001ff00 */
[----:B------:R-:W-:Y:S01]  /*7e30*/  CS2R R54, SRZ ;  /* 0x0000000000367805 */ /* 0x000fe2000001ff00 */
[----:B------:R-:W-:Y:S01]  /*7e40*/  CS2R R56, SRZ ;  /* 0x0000000000387805 */ /* 0x000fe2000001ff00 */
[----:B----4-:R-:W-:Y:S01]  /*7e50*/  @!P3 IMAD.X R17, R2, 0x1, R6, P0 ;  /* 0x000000010211b824 */ /* 0x010fe200000e0606 */
[----:B------:R-:W-:Y:S01]  /*7e60*/  @!P2 SHF.L.U64.HI R6, R158, 0x1, R30 ;  /* 0x000000019e06a819 */ /* 0x000fe2000001021e */
[----:B------:R-:W-:Y:S01]  /*7e70*/  CS2R R58, SRZ ;  /* 0x00000000003a7805 */ /* 0x000fe2000001ff00 */
[CC--:B------:R-:W-:Y:S01]  /*7e80*/  @!P2 IADD3 R14, P0, R3.reuse, R5.reuse, RZ ;  /* 0x00000005030ea210 */ /* 0x0c0fe20007f1e0ff */
[----:B------:R-:W-:Y:S01]  /*7e90*/  CS2R R66, SRZ ;  /* 0x0000000000427805 */ /* 0x000fe2000001ff00 */
[----:B------:R-:W-:Y:S01]  /*7ea0*/  CS2R R60, SRZ ;  /* 0x00000000003c7805 */ /* 0x000fe2000001ff00 */
[----:B------:R1:W5:Y:S02]  /*7eb0*/  @!P3 LD.E.64 R48, [R18.64] ;  /* 0x000000061230b980 */ /* 0x000364000c101b00 */
[--C-:B------:R-:W-:Y:S01]  /*7ec0*/  @!P2 IMAD.X R15, R4, 0x1, R6.reuse, P0 ;  /* 0x00000001040fa824 */ /* 0x100fe200000e0606 */
[----:B------:R-:W-:Y:S01]  /*7ed0*/  @!P2 IADD3 R12, P0, R0, R5, RZ ;  /* 0x00000005000ca210 */ /* 0x000fe20007f1e0ff */
[----:B------:R-:W-:Y:S01]  /*7ee0*/  @!P1 IMAD.SHL.U32 R5, R42, 0x2, RZ ;  /* 0x000000022a059824 */ /* 0x000fe200078e00ff */
[----:B------:R1:W5:Y:S03]  /*7ef0*/  @!P3 LD.E.64 R50, [R16.64] ;  /* 0x000000061032b980 */ /* 0x000366000c101b00 */
[----:B------:R-:W-:Y:S01]  /*7f00*/  @!P2 IMAD.X R13, R2, 0x1, R6, P0 ;  /* 0x00000001020da824 */ /* 0x000fe200000e0606 */
[----:B------:R-:W-:Y:S01]  /*7f10*/  @!P1 SHF.L.U64.HI R6, R42, 0x1, R33 ;  /* 0x000000012a069819 */ /* 0x000fe20000010221 */
[----:B------:R1:W5:Y:S01]  /*7f20*/  @!P2 LD.E.64 R52, [R14.64] ;  /* 0x000000060e34a980 */ /* 0x000362000c101b00 */
[----:B------:R-:W-:-:S03]  /*7f30*/  @!P1 IADD3 R10, P0, R3, R5, RZ ;  /* 0x00000005030a9210 */ /* 0x000fc60007f1e0ff */
[----:B------:R1:W5:Y:S02]  /*7f40*/  @!P2 LD.E.64 R54, [R12.64] ;  /* 0x000000060c36a980 */ /* 0x000364000c101b00 */
        /* <DEDUP_REMOVED lines=15> */
.L_x_631:
[----:B------:R-:W-:Y:S05]  /*8040*/  BSYNC B0 ;  /* 0x0000000000007941 */ /* 0x000fea0003800000 */
.L_x_630:
[----:B-12--5:R-:W-:Y:S01]  /*8050*/  IMAD.MOV.U32 R4, RZ, RZ, R66 ;  /* 0x000000ffff047224 */ /* 0x026fe200078e0042 */
[----:B------:R-:W-:Y:S01]  /*8060*/  LOP3.LUT P0, RZ, R214, 0x80, RZ, 0xc0, !PT ;  /* 0x00000080d6ff7812 */ /* 0x000fe2000780c0ff */
[----:B----4-:R-:W-:Y:S01]  /*8070*/  IMAD.MOV.U32 R2, RZ, RZ, R56 ;  /* 0x000000ffff027224 */ /* 0x010fe200078e0038 */
[----:B------:R-:W-:Y:S01]  /*8080*/  MOV R7, R55 ;  /* 0x0000003700077202 */ /* 0x000fe20000000f00 */
[----:B------:R-:W-:Y:S01]  /*8090*/  IMAD.MOV.U32 R0, RZ, RZ, R57 ;  /* 0x000000ffff007224 */ /* 0x000fe200078e0039 */
[----:B------:R-:W-:Y:S01]  /*80a0*/  PRMT R107, R107, 0x5410, R4 ;  /* 0x000054106b6b7816 */ /* 0x000fe20000000004 */
[----:B---3--:R-:W-:Y:S01]  /*80b0*/  IMAD.MOV.U32 R3, RZ, RZ, R67 ;  /* 0x000000ffff037224 */ /* 0x008fe200078e0043 */
[----:B------:R-:W-:Y:S01]  /*80c0*/  BSSY B0, `(.L_x_632) ;  /* 0x0000053000007945 */ /* 0x000fe20003800000 */
        /* <DEDUP_REMOVED lines=18> */
[----:B------:R1:W2:Y:S01]  /*81f0*/  SHFL.IDX PT, R4, R34, 0x2, 0x181f ;  /* 0x00581f0022047f89 */ /* 0x0002a200000e0000 */
[----:B------:R-:W-:Y:S01]  /*8200*/  PRMT R104, R2, 0x5410, R0 ;  /* 0x0000541002687816 */ /* 0x000fe20000000000 */
[----:B------:R-:W-:Y:S01]  /*8210*/  CS2R R90, SRZ ;  /* 0x00000000005a7805 */ /* 0x000fe2000001ff00 */
[----:B------:R-:W-:Y:S01]  /*8220*/  PRMT R102, R8, 0x5410, R7 ;  /* 0x0000541008667816 */ /* 0x000fe20000000007 */
[----:B------:R1:W3:Y:S01]  /*8230*/  SHFL.IDX PT, R3, R36, 0x2, 0x181f ;  /* 0x00581f0024037f89 */ /* 0x0002e200000e0000 */
[----:B------:R-:W-:Y:S01]  /*8240*/  PRMT R98, R6, 0x7610, R98 ;  /* 0x0000761006627816 */ /* 0x000fe20000000062 */
[----:B------:R-:W-:Y:S01]  /*8250*/  CS2R R76, SRZ ;  /* 0x00000000004c7805 */ /* 0x000fe2000001ff00 */
[----:B------:R-:W-:Y:S01]  /*8260*/  PRMT R99, R5, 0x7610, R99 ;  /* 0x0000761005637816 */ /* 0x000fe20000000063 */
[----:B------:R1:W4:Y:S01]  /*8270*/  SHFL.IDX PT, R2, R31, 0x2, 0x181f ;  /* 0x00581f001f027f89 */ /* 0x00032200000e0000 */
[----:B------:R-:W-:Y:S01]  /*8280*/  CS2R R72, SRZ ;  /* 0x0000000000487805 */ /* 0x000fe2000001ff00 */
[----:B------:R-:W-:Y:S01]  /*8290*/  CS2R R68, SRZ ;  /* 0x0000000000447805 */ /* 0x000fe2000001ff00 */
[----:B------:R-:W-:Y:S01]  /*82a0*/  CS2R R62, SRZ ;  /* 0x00000000003e7805 */ /* 0x000fe2000001ff00 */
[----:B------:R1:W1:Y:S01]  /*82b0*/  SHFL.IDX PT, R0, R32, 0x2, 0x181f ;  /* 0x00581f0020007f89 */ /* 0x00026200000e0000 */
[----:B------:R-:W-:Y:S01]  /*82c0*/  CS2R R78, SRZ ;  /* 0x00000000004e7805 */ /* 0x000fe2000001ff00 */
[----:B------:R-:W-:Y:S01]  /*82d0*/  CS2R R74, SRZ ;  /* 0x00000000004a7805 */ /* 0x000fe2000001ff00 */
        /* <DEDUP_REMOVED lines=49> */
.L_x_633:
[----:B------:R-:W-:Y:S05]  /*85f0*/  BSYNC B0 ;  /* 0x0000000000007941 */ /* 0x000fea0003800000 */
.L_x_632:
[----:B----45:R-:W-:Y:S01]  /*8600*/  IMAD.MOV.U32 R2, RZ, RZ, R76 ;  /* 0x000000ffff027224 */ /* 0x030fe200078e004c */
[----:B------:R-:W-:Y:S01]  /*8610*/  ISETP.NE.AND P0, PT, R80, RZ, PT ;  /* 0x000000ff5000720c */ /* 0x000fe20003f05270 */
[----:B-1----:R-:W-:Y:S01]  /*8620*/  IMAD.MOV.U32 R0, RZ, RZ, R77 ;  /* 0x000000ffff007224 */ /* 0x002fe200078e004d */
[----:B------:R-:W-:Y:S01]  /*8630*/  MOV R5, R75 ;  /* 0x0000004b00057202 */ /* 0x000fe20000000f00 */
[----:B--2---:R-:W-:Y:S01]  /*8640*/  IMAD.MOV.U32 R4, RZ, RZ, R72 ;  /* 0x000000ffff047224 */ /* 0x004fe200078e0048 */
[----:B------:R-:W-:Y:S01]  /*8650*/  BSSY B0, `(.L_x_634) ;  /* 0x0000050000007945 */ /* 0x000fe20003800000 */
[----:B---3--:R-:W-:Y:S01]  /*8660*/  IMAD.MOV.U32 R3, RZ, RZ, R73 ;  /* 0x000000ffff037224 */ /* 0x008fe200078e0049 */
        /* <DEDUP_REMOVED lines=12> */
[----:B------:R1:W2:Y:S01]  /*8730*/  SHFL.IDX PT, R4, R34, 0x3, 0x181f ;  /* 0x00781f0022047f89 */ /* 0x0002a200000e0000 */
[----:B------:R-:W-:Y:S01]  /*8740*/  IMAD.MOV.U32 R7, RZ, RZ, R71 ;  /* 0x000000ffff077224 */ /* 0x000fe200078e0047 */
[----:B------:R-:W-:Y:S01]  /*8750*/  PRMT R109, R3, 0x7610, R109 ;  /* 0x00007610036d7816 */ /* 0x000fe2000000006d */
[----:B------:R-:W-:Y:S01]  /*8760*/  CS2R R84, SRZ ;  /* 0x0000000000547805 */ /* 0x000fe2000001ff00 */
[----:B------:R-:W-:Y:S01]  /*8770*/  PRMT R112, R2, 0x5410, R0 ;  /* 0x0000541002707816 */ /* 0x000fe20000000000 */
[----:B------:R-:W3:Y:S01]  /*8780*/  SHFL.IDX PT, R3, R36, 0x3, 0x181f ;  /* 0x00781f0024037f89 */ /* 0x000ee200000e0000 */
[----:B------:R-:W-:Y:S01]  /*8790*/  CS2R R80, SRZ ;  /* 0x0000000000507805 */ /* 0x000fe2000001ff00 */
[----:B------:R-:W-:Y:S01]  /*87a0*/  CS2R R18, SRZ ;  /* 0x0000000000127805 */ /* 0x000fe2000001ff00 */
[----:B------:R-:W-:Y:S01]  /*87b0*/  CS2R R88, SRZ ;  /* 0x0000000000587805 */ /* 0x000fe2000001ff00 */
[----:B------:R4:W2:Y:S01]  /*87c0*/  SHFL.IDX PT, R2, R31, 0x3, 0x181f ;  /* 0x00781f001f027f89 */ /* 0x0008a200000e0000 */
[----:B------:R-:W-:Y:S01]  /*87d0*/  CS2R R86, SRZ ;  /* 0x0000000000567805 */ /* 0x000fe2000001ff00 */
[----:B------:R-:W-:Y:S01]  /*87e0*/  CS2R R82, SRZ ;  /* 0x0000000000527805 */ /* 0x000fe2000001ff00 */
[----:B------:R-:W-:Y:S01]  /*87f0*/  CS2R R20, SRZ ;  /* 0x0000000000147805 */ /* 0x000fe2000001ff00 */
[----:B------:R2:W3:Y:S01]  /*8800*/  SHFL.IDX PT, R0, R32, 0x3, 0x181f ;  /* 0x00781f0020007f89 */ /* 0x0004e200000e0000 */
[----:B-1----:R-:W-:Y:S01]  /*8810*/  PRMT R34, R6, 0x5410, R5 ;  /* 0x0000541006227816 */ /* 0x002fe20000000005 */
[----:B------:R-:W-:Y:S01]  /*8820*/  IMAD.MOV.U32 R5, RZ, RZ, R65 ;  /* 0x000000ffff057224 */ /* 0x000fe200078e0041 */
[----:B------:R-:W-:-:S04]  /*8830*/  MOV R6, R64 ;  /* 0x0000004000067202 */ /* 0x000fc80000000f00 */
[----:B----4-:R-:W-:Y:S02]  /*8840*/  PRMT R31, R6, 0x5410, R5 ;  /* 0x00005410061f7816 */ /* 0x010fe40000000005 */
[----:B--2---:R-:W-:Y:S01]  /*8850*/  PRMT R32, R8, 0x5410, R7 ;  /* 0x0000541008207816 */ /* 0x004fe20000000007 */
[----:B------:R-:W-:Y:S05]  /*8860*/  @P0 BRA `(.L_x_635) ;  /* 0x000002e000000947 */ /* 0x000fea0003800000 */
[----:B---3--:R-:W-:Y:S01]  /*8870*/  ISETP.GE.AND P3, PT, R158, c[0x0][0x27c], PT ;  /* 0x00009f009e007a0c */ /* 0x008fe20003f66270 */
[----:B------:R-:W-:Y:S01]  /*8880*/  CS2R R80, SRZ ;  /* 0x0000000000507805 */ /* 0x000fe2000001ff00 */
[----:B------:R-:W-:Y:S01]  /*8890*/  ISETP.GE.AND P1, PT, R42, c[0x0][0x27c], PT ;  /* 0x00009f002a007a0c */ /* 0x000fe20003f26270 */
[----:B------:R-:W-:Y:S01]  /*88a0*/  CS2R R82, SRZ ;  /* 0x0000000000527805 */ /* 0x000fe2000001ff00 */
[----:B------:R-:W-:Y:S02]  /*88b0*/  ISETP.GE.AND P2, PT, R156, c[0x0][0x27c], PT ;  /* 0x00009f009c007a0c */ /* 0x000fe40003f46270 */
[----:B------:R-:W-:-:S07]  /*88c0*/  P2R R21, PR, RZ, 0x10 ;  /* 0x00000010ff157803 */ /* 0x000fce0000000000 */
[C---:B------:R-:W-:Y:S01]  /*88d0*/  @!P3 IMAD.SHL.U32 R5, R158.reuse, 0x2, RZ ;  /* 0x000000029e05b824 */ /* 0x040fe200078e00ff */
[----:B------:R-:W-:-:S04]  /*88e0*/  @!P3 SHF.L.U64.HI R6, R158, 0x1, R30 ;  /* 0x000000019e06b819 */ /* 0x000fc8000001021e */
[----:B------:R-:W-:-:S05]  /*88f0*/  @!P3 IADD3 R18, P0, R3, R5, RZ ;  /* 0x000000050312b210 */ /* 0x000fca0007f1e0ff */
[--C-:B------:R-:W-:Y:S01]  /*8900*/  @!P3 IMAD.X R19, R4, 0x1, R6.reuse, P0 ;  /* 0x000000010413b824 */ /* 0x100fe200000e0606 */
[----:B------:R-:W-:Y:S01]  /*8910*/  @!P3 IADD3 R16, P0, R0, R5, RZ ;  /* 0x000000050010b210 */ /* 0x000fe20007f1e0ff */
[----:B------:R-:W-:Y:S01]  /*8920*/  @!P1 IMAD.SHL.U32 R5, R42, 0x2, RZ ;  /* 0x000000022a059824 */ /* 0x000fe200078e00ff */
[----:B------:R-:W-:Y:S01]  /*8930*/  CS2R R84, SRZ ;  /* 0x0000000000547805 */ /* 0x000fe2000001ff00 */
[----:B------:R-:W-:Y:S01]  /*8940*/  CS2R R86, SRZ ;  /* 0x0000000000567805 */ /* 0x000fe2000001ff00 */
[----:B------:R1:W5:Y:S01]  /*8950*/  @!P3 LD.E.64 R80, [R18.64] ;  /* 0x000000061250b980 */ /* 0x000362000c101b00 */
[----:B------:R-:W-:Y:S01]  /*8960*/  @!P3 IMAD.X R17, R2, 0x1, R6, P0 ;  /* 0x000000010211b824 */ /* 0x000fe200000e0606 */
[----:B------:R-:W-:Y:S02]  /*8970*/  @!P1 SHF.L.U64.HI R6, R42, 0x1, R33 ;  /* 0x000000012a069819 */ /* 0x000fe40000010221 */
[-C--:B------:R-:W-:Y:S01]  /*8980*/  @!P1 IADD3 R14, P0, R3, R5.reuse, RZ ;  /* 0x00000005030e9210 */ /* 0x080fe20007f1e0ff */
[----:B------:R-:W-:Y:S01]  /*8990*/  CS2R R90, SRZ ;  /* 0x00000000005a7805 */ /* 0x000fe2000001ff00 */
[----:B------:R-:W-:Y:S01]  /*89a0*/  CS2R R88, SRZ ;  /* 0x0000000000587805 */ /* 0x000fe2000001ff00 */
        /* <DEDUP_REMOVED lines=10> */
[----:B------:R-:W-:-:S05]  /*8a50*/  @!P2 IADD3 R8, P0, R0, R5, RZ ;  /* 0x000000050008a210 */ /* 0x000fca0007f1e0ff */
[----:B------:R-:W-:Y:S01]  /*8a60*/  @!P2 IMAD.X R9, R2, 0x1, R6, P0 ;  /* 0x000000010209a824 */ /* 0x000fe200000e0606 */
[----:B------:R-:W-:-:S13]  /*8a70*/  ISETP.GE.AND P0, PT, R147, c[0x0][0x27c], PT ;  /* 0x00009f0093007a0c */ /* 0x000fda0003f06270 */
[C---:B------:R-:W-:Y:S01]  /*8a80*/  @!P0 IMAD.SHL.U32 R5, R147.reuse, 0x2, RZ ;  /* 0x0000000293058824 */ /* 0x040fe200078e00ff */
[----:B------:R-:W-:-:S04]  /*8a90*/  @!P0 SHF.L.U64.HI R20, R147, 0x1, R37 ;  /* 0x0000000193148819 */ /* 0x000fc80000010225 */
[----:B------:R-:W-:-:S05]  /*8aa0*/  @!P0 IADD3 R6, P4, R3, R5, RZ ;  /* 0x0000000503068210 */ /* 0x000fca0007f9e0ff */
[----:B------:R-:W-:Y:S01]  /*8ab0*/  @!P0 IMAD.X R7, R4, 0x1, R20, P4 ;  /* 0x0000000104078824 */ /* 0x000fe200020e0614 */
[----:B------:R-:W-:Y:S01]  /*8ac0*/  @!P0 IADD3 R4, P4, R0, R5, RZ ;  /* 0x0000000500048210 */ /* 0x000fe20007f9e0ff */
[----:B-1----:R-:W-:-:S03]  /*8ad0*/  CS2R R18, SRZ ;  /* 0x0000000000127805 */ /* 0x002fc6000001ff00 */
[----:B------:R2:W5:Y:S01]  /*8ae0*/  @!P0 LD.E.64 R90, [R6.64] ;  /* 0x00000006065a8980 */ /* 0x000562000c101b00 */
[----:B------:R-:W-:Y:S01]  /*8af0*/  @!P0 IMAD.X R5, R2, 0x1, R20, P4 ;  /* 0x0000000102058824 */ /* 0x000fe200020e0614 */
[----:B------:R-:W-:Y:S02]  /*8b00*/  ISETP.NE.AND P4, PT, R21, RZ, PT ;  /* 0x000000ff1500720c */ /* 0x000fe40003f85270 */
[----:B------:R-:W-:Y:S01]  /*8b10*/  CS2R R20, SRZ ;  /* 0x0000000000147805 */ /* 0x000fe2000001ff00 */
[----:B------:R2:W5:Y:S04]  /*8b20*/  @!P2 LD.E.64 R18, [R10.64] ;  /* 0x000000060a12a980 */ /* 0x000568000c101b00 */
[----:B------:R2:W5:Y:S04]  /*8b30*/  @!P0 LD.E.64 R88, [R4.64] ;  /* 0x0000000604588980 */ /* 0x000568000c101b00 */
[----:B------:R2:W5:Y:S02]  /*8b40*/  @!P2 LD.E.64 R20, [R8.64] ;  /* 0x000000060814a980 */ /* 0x000564000c101b00 */
.L_x_635:
[----:B---3--:R-:W-:Y:S05]  /*8b50*/  BSYNC B0 ;  /* 0x0000000000007941 */ /* 0x008fea0003800000 */
.L_x_634:
[----:B-----5:R-:W-:Y:S01]  /*8b60*/  IMAD.MOV.U32 R0, RZ, RZ, R90 ;  /* 0x000000ffff007224 */ /* 0x020fe200078e005a */
[----:B------:R-:W-:-:S04]  /*8b70*/  DEPBAR.LE SB0, 0x1 ;  /* 0x000080400000791a */ /* 0x000fc80000000000 */
[----:B--2---:R-:W-:Y:S01]  /*8b80*/  IMAD.MOV.U32 R4, RZ, RZ, R91 ;  /* 0x000000ffff047224 */ /* 0x004fe200078e005b */
[----:B------:R-:W-:Y:S01]  /*8b90*/  BSSY B1, `(.L_x_636) ;  /* 0x00000d4000017945 */ /* 0x000fe20003800000 */
[----:B------:R-:W-:Y:S02]  /*8ba0*/  IMAD.MOV.U32 R3, RZ, RZ, R84 ;  /* 0x000000ffff037224 */ /* 0x000fe400078e0054 */
[----:B------:R-:W-:Y:S01]  /*8bb0*/  IMAD.MOV.U32 R2, RZ, RZ, R85 ;  /* 0x000000ffff027224 */ /* 0x000fe200078e0055 */
[----:B------:R-:W-:Y:S01]  /*8bc0*/  PRMT R116, R0, 0x5410, R4 ;  /* 0x0000541000747816 */ /* 0x000fe20000000004 */
[----:B------:R-:W-:Y:S01]  /*8bd0*/  IMAD.MOV.U32 R4, RZ, RZ, R81 ;  /* 0x000000ffff047224 */ /* 0x000fe200078e0051 */
[----:B------:R-:W-:Y:S02]  /*8be0*/  MOV R0, R80 ;  /* 0x0000005000007202 */ /* 0x000fe40000000f00 */
[----:B------:R-:W-:Y:S01]  /*8bf0*/  PRMT R114, R3, 0x5410, R2 ;  /* 0x0000541003727816 */ /* 0x000fe20000000002 */
[----:B------:R-:W-:Y:S01]  /*8c00*/  IMAD.MOV.U32 R3, RZ, RZ, R18 ;  /* 0x000000ffff037224 */ /* 0x000fe200078e0012 */
[----:B------:R-:W-:Y:S01]  /*8c10*/  PRMT R37, R0, 0x7610, R37 ;  /* 0x0000761000257816 */ /* 0x000fe20000000025 */
[----:B------:R-:W-:Y:S01]  /*8c20*/  IMAD.MOV.U32 R2, RZ, RZ, R19 ;  /* 0x000000ffff027224 */ /* 0x000fe200078e0013 */
[----:B------:R-:W-:-:S02]  /*8c30*/  MOV R0, R88 ;  /* 0x0000005800007202 */ /* 0x000fc40000000f00 */
[----:B------:R-:W-:Y:S01]  /*8c40*/  PRMT R37, R37, 0x5410, R4 ;  /* 0x0000541025257816 */ /* 0x000fe20000000004 */
[----:B------:R-:W-:Y:S01]  /*8c50*/  IMAD.IADD R4, R43, 0x1, -R224 ;  /* 0x000000012b047824 */ /* 0x000fe200078e0ae0 */
[----:B------:R-:W-:Y:S01]  /*8c60*/  PRMT R35, R3, 0x5410, R2 ;  /* 0x0000541003237816 */ /* 0x000fe20000000002 */
[----:B------:R-:W-:Y:S01]  /*8c70*/  IMAD.MOV.U32 R3, RZ, RZ, R89 ;  /* 0x000000ffff037224 */ /* 0x000fe200078e0059 */
[----:B------:R-:W-:Y:S01]  /*8c80*/  PRMT R115, R0, 0x7610, R115 ;  /* 0x0000761000737816 */ /* 0x000fe20000000073 */
[----:B------:R-:W-:Y:S01]  /*8c90*/  IMAD.MOV.U32 R2, RZ, RZ, R86 ;  /* 0x000000ffff027224 */ /* 0x000fe200078e0056 */
[----:B------:R-:W-:Y:S01]  /*8ca0*/  IMNMX R30, R4, 0x80, PT ;  /* 0x00000080041e7817 */ /* 0x000fe20003800200 */
[----:B------:R-:W-:Y:S01]  /*8cb0*/  IMAD.MOV.U32 R4, RZ, RZ, R82 ;  /* 0x000000ffff047224 */ /* 0x000fe200078e0052 */
[----:B------:R-:W-:Y:S01]  /*8cc0*/  MOV R0, R87 ;  /* 0x0000005700007202 */ /* 0x000fe20000000f00 */
[----:B------:R-:W-:Y:S01]  /*8cd0*/  BAR.SYNC.DEFER_BLOCKING 0x0 ;  /* 0x0000000000007b1d */ /* 0x000fe20000010000 */
[----:B------:R-:W-:-:S02]  /*8ce0*/  ISETP.GE.AND P0, PT, R213, R30, PT ;  /* 0x0000001ed500720c */ /* 0x000fc40003f06270 */
[----:B------:R-:W-:Y:S01]  /*8cf0*/  PRMT R115, R115, 0x5410, R3 ;  /* 0x0000541073737816 */ /* 0x000fe20000000003 */
[----:B------:R-:W-:Y:S01]  /*8d00*/  IMAD.MOV.U32 R3, RZ, RZ, R83 ;  /* 0x000000ffff037224 */ /* 0x000fe200078e0053 */
[----:B------:R-:W-:Y:S01]  /*8d10*/  PRMT R43, R2, 0x5410, R0 ;  /* 0x00005410022b7816 */ /* 0x000fe20000000000 */
[----:B------:R-:W-:Y:S01]  /*8d20*/  IMAD.MOV.U32 R0, RZ, RZ, R21 ;  /* 0x000000ffff007224 */ /* 0x000fe200078e0015 */
[----:B------:R-:W-:Y:S02]  /*8d30*/  MOV R2, R20 ;  /* 0x0000001400027202 */ /* 0x000fe40000000f00 */
[----:B------:R-:W-:Y:S02]  /*8d40*/  PRMT R36, R4, 0x5410, R3 ;  /* 0x0000541004247816 */ /* 0x000fe40000000003 */
[----:B------:R-:W-:-:S03]  /*8d50*/  PRMT R33, R2, 0x5410, R0 ;  /* 0x0000541002217816 */ /* 0x000fc60000000000 */
[----:B------:R-:W-:Y:S05]  /*8d60*/  @P0 BRA `(.L_x_637) ;  /* 0x00000b6000000947 */ /* 0x000fea0003800000 */
[----:B------:R-:W-:Y:S01]  /*8d70*/  ISETP.GE.AND P0, PT, R156, c[0x0][0x27c], PT ;  /* 0x00009f009c007a0c */ /* 0x000fe20003f06270 */
[----:B------:R-:W-:-:S12]  /*8d80*/  BSSY B0, `(.L_x_638) ;  /* 0x000002c000007945 */ /* 0x000fd80003800000 */
[----:B------:R-:W-:Y:S05]  /*8d90*/  @P0 BRA `(.L_x_639) ;  /* 0x000002a000000947 */ /* 0x000fea0003800000 */
[----:B------:R-:W1:Y:S01]  /*8da0*/  LDS.128 R4, [R195+0x10080] ;  /* 0x01008000c3047984 */ /* 0x000e620000000c00 */
[----:B------:R-:W-:Y:S02]  /*8db0*/  SHF.R.U32.HI R0, RZ, 0x10, R25 ;  /* 0x00000010ff007819 */ /* 0x000fe40000011619 */
[----:B------:R-:W-:Y:S02]  /*8dc0*/  SHF.R.U32.HI R2, RZ, 0x10, R23 ;  /* 0x00000010ff027819 */ /* 0x000fe40000011617 */
[----:B------:R-:W-:Y:S01]  /*8dd0*/  SHF.R.U64 R15, R24, 0x10, R25 ;  /* 0x00000010180f7819 */ /* 0x000fe20000001219 */
[----:B------:R-:W-:Y:S01]  /*8de0*/  HADD2.F32 R12, -RZ, R0.H0_H0 ;  /* 0x20000000ff0c7230 */ /* 0x000fe20000004100 */
[----:B------:R-:W-:Y:S01]  /*8df0*/  SHF.R.U64 R16, R22, 0x10, R23 ;  /* 0x0000001016107819 */ /* 0x000fe20000001217 */
[----:B------:R-:W-:Y:S02]  /*8e00*/  HADD2.F32 R0, -RZ, R92.H0_H0 ;  /* 0x2000005cff007230 */ /* 0x000fe40000004100 */
[----:B------:R-:W-:-:S02]  /*8e10*/  HADD2.F32 R17, -RZ, R2.H0_H0 ;  /* 0x20000002ff117230 */ /* 0x000fc40000004100 */
[----:B------:R-:W-:Y:S02]  /*8e20*/  HADD2.F32 R2, -RZ, R93.H0_H0 ;  /* 0x2000005dff027230 */ /* 0x000fe40000004100 */
[--C-:B-1----:R-:W-:Y:S02]  /*8e30*/  HADD2.F32 R10, -RZ, R7.reuse.H0_H0 ;  /* 0x20000007ff0a7230 */ /* 0x102fe40000004100 */
[----:B------:R-:W-:Y:S02]  /*8e40*/  HADD2.F32 R7, -RZ, R7.H1_H1 ;  /* 0x30000007ff077230 */ /* 0x000fe40000004100 */
[--C-:B------:R-:W-:Y:S02]  /*8e50*/  HADD2.F32 R9, -RZ, R4.reuse.H0_H0 ;  /* 0x20000004ff097230 */ /* 0x100fe40000004100 */
[----:B------:R-:W-:Y:S02]  /*8e60*/  HADD2.F32 R8, -RZ, R4.H1_H1 ;  /* 0x30000004ff087230 */ /* 0x000fe40000004100 */
[----:B------:R-:W-:-:S02]  /*8e70*/  HADD2.F32 R4, -RZ, R5.H0_H0 ;  /* 0x20000005ff047230 */ /* 0x000fc40000004100 */
[----:B------:R-:W-:Y:S01]  /*8e80*/  HADD2.F32 R3, -RZ, R5.H1_H1 ;  /* 0x30000005ff037230 */ /* 0x000fe20000004100 */
[----:B------:R-:W-:Y:S01]  /*8e90*/  FMUL.FTZ R5, R7, R12 ;  /* 0x0000000c07057220 */ /* 0x000fe20000410000 */
[--C-:B------:R-:W-:Y:S01]  /*8ea0*/  HADD2.F32 R11, -RZ, R6.reuse.H0_H0 ;  /* 0x20000006ff0b7230 */ /* 0x100fe20000004100 */
[-C--:B------:R-:W-:Y:S01]  /*8eb0*/  FMUL.FTZ R13, R8, R0.reuse ;  /* 0x00000000080d7220 */ /* 0x080fe20000410000 */
[----:B------:R-:W-:Y:S01]  /*8ec0*/  HADD2.F32 R6, -RZ, R6.H1_H1 ;  /* 0x30000006ff067230 */ /* 0x000fe20000004100 */
[----:B------:R-:W-:Y:S02]  /*8ed0*/  FFMA.FTZ R14, R10, R17, -R5 ;  /* 0x000000110a0e7223 */ /* 0x000fe40000010805 */
[C---:B------:R-:W-:Y:S01]  /*8ee0*/  FMUL.FTZ R5, R9.reuse, R0 ;  /* 0x0000000009057220 */ /* 0x040fe20000410000 */
[----:B------:R-:W-:Y:S01]  /*8ef0*/  HADD2.F32 R0, -RZ, R92.H1_H1 ;  /* 0x3000005cff007230 */ /* 0x000fe20000004100 */
[-C--:B------:R-:W-:Y:S02]  /*8f00*/  FFMA.FTZ R13, R9, R2.reuse, -R13 ;  /* 0x00000002090d7223 */ /* 0x080fe4000001080d */
[----:B------:R-:W-:Y:S01]  /*8f10*/  FFMA.FTZ R9, R8, R2, R5 ;  /* 0x0000000208097223 */ /* 0x000fe20000010005 */
[----:B------:R-:W-:Y:S01]  /*8f20*/  HADD2.F32 R8, -RZ, R15.H0_H0 ;  /* 0x2000000fff087230 */ /* 0x000fe20000004100 */
[----:B------:R-:W-:Y:S01]  /*8f30*/  FMUL.FTZ R12, R10, R12 ;  /* 0x0000000c0a0c7220 */ /* 0x000fe20000410000 */
[----:B------:R-:W-:Y:S01]  /*8f40*/  HADD2.F32 R2, -RZ, R93.H1_H1 ;  /* 0x3000005dff027230 */ /* 0x000fe20000004100 */
[----:B------:R-:W-:-:S02]  /*8f50*/  FMUL.FTZ R5, R6, R0 ;  /* 0x0000000006057220 */ /* 0x000fc40000410000 */
[----:B------:R-:W-:Y:S01]  /*8f60*/  FFMA.FTZ R10, R7, R17, R12 ;  /* 0x00000011070a7223 */ /* 0x000fe2000001000c */
[----:B------:R-:W-:Y:S01]  /*8f70*/  HADD2.F32 R12, -RZ, R16.H0_H0 ;  /* 0x20000010ff0c7230 */ /* 0x000fe20000004100 */
[----:B------:R-:W-:Y:S02]  /*8f80*/  FMUL.FTZ R0, R11, R0 ;  /* 0x000000000b007220 */ /* 0x000fe40000410000 */
[-C--:B------:R-:W-:Y:S02]  /*8f90*/  FMUL.FTZ R7, R3, R8.reuse ;  /* 0x0000000803077220 */ /* 0x080fe40000410000 */
[----:B------:R-:W-:Y:S02]  /*8fa0*/  FMUL.FTZ R8, R4, R8 ;  /* 0x0000000804087220 */ /* 0x000fe40000410000 */
[-C--:B------:R-:W-:Y:S02]  /*8fb0*/  FFMA.FTZ R5, R11, R2.reuse, -R5 ;  /* 0x000000020b057223 */ /* 0x080fe40000010805 */
[----:B------:R-:W-:-:S02]  /*8fc0*/  FFMA.FTZ R2, R6, R2, R0 ;  /* 0x0000000206027223 */ /* 0x000fc40000010000 */
[----:B------:R-:W-:Y:S01]  /*8fd0*/  FFMA.FTZ R0, R4, R12, -R7 ;  /* 0x0000000c04007223 */ /* 0x000fe20000010807 */
[----:B------:R-:W-:Y:S01]  /*8fe0*/  F2FP.PACK_AB R7, R10, R14 ;  /* 0x0000000e0a07723e */ /* 0x000fe200000000ff */
[----:B------:R-:W-:Y:S01]  /*8ff0*/  FFMA.FTZ R3, R3, R12, R8 ;  /* 0x0000000c03037223 */ /* 0x000fe20000010008 */
[----:B------:R-:W-:Y:S02]  /*9000*/  F2FP.PACK_AB R6, R2, R5 ;  /* 0x000000050206723e */ /* 0x000fe400000000ff */
[----:B------:R-:W-:Y:S02]  /*9010*/  F2FP.PACK_AB R4, R9, R13 ;  /* 0x0000000d0904723e */ /* 0x000fe400000000ff */
[----:B------:R-:W-:-:S05]  /*9020*/  F2FP.PACK_AB R5, R3, R0 ;  /* 0x000000000305723e */ /* 0x000fca00000000ff */
[----:B------:R1:W-:Y:S02]  /*9030*/  STS.128 [R195+0x10080], R4 ;  /* 0x01008004c3007388 */ /* 0x0003e40000000c00 */
.L_x_639:
[----:B------:R-:W-:Y:S05]  /*9040*/  BSYNC B0 ;  /* 0x0000000000007941 */ /* 0x000fea0003800000 */
.L_x_638:
[----:B------:R-:W-:Y:S01]  /*9050*/  ISETP.GE.AND P0, PT, R158, c[0x0][0x27c], PT ;  /* 0x00009f009e007a0c */ /* 0x000fe20003f06270 */
[----:B------:R-:W-:-:S12]  /*9060*/  BSSY B0, `(.L_x_640) ;  /* 0x000002c000007945 */ /* 0x000fd80003800000 */
[----:B------:R-:W-:Y:S05]  /*9070*/  @P0 BRA `(.L_x_641) ;  /* 0x000002a000000947 */ /* 0x000fea0003800000 */
[----:B-1----:R-:W1:Y:S01]  /*9080*/  LDS.128 R4, [R195+0x14080] ;  /* 0x01408000c3047984 */ /* 0x002e620000000c00 */
        /* <DEDUP_REMOVED lines=8> */
[----:B------:R-:W-:Y:S02]  /*9110*/  HADD2.F32 R15, -RZ, R15.H0_H0 ;  /* 0x2000000fff0f7230 */ /* 0x000fe40000004100 */
[--C-:B-1----:R-:W-:Y:S02]  /*9120*/  HADD2.F32 R10, -RZ, R7.reuse.H0_H0 ;  /* 0x20000007ff0a7230 */ /* 0x102fe40000004100 */
[----:B------:R-:W-:Y:S02]  /*9130*/  HADD2.F32 R7, -RZ, R7.H1_H1 ;  /* 0x30000007ff077230 */ /* 0x000fe40000004100 */
[--C-:B------:R-:W-:Y:S02]  /*9140*/  HADD2.F32 R9, -RZ, R4.reuse.H0_H0 ;  /* 0x20000004ff097230 */ /* 0x100fe40000004100 */
[----:B------:R-:W-:-:S02]  /*9150*/  HADD2.F32 R8, -RZ, R4.H1_H1 ;  /* 0x30000004ff087230 */ /* 0x000fc40000004100 */
[--C-:B------:R-:W-:Y:S02]  /*9160*/  HADD2.F32 R4, -RZ, R5.reuse.H0_H0 ;  /* 0x20000005ff047230 */ /* 0x100fe40000004100 */
        /* <DEDUP_REMOVED lines=8> */
[----:B------:R-:W-:-:S02]  /*91f0*/  FFMA.FTZ R13, R9, R2, -R13 ;  /* 0x00000002090d7223 */ /* 0x000fc4000001080d */
[----:B------:R-:W-:Y:S01]  /*9200*/  FFMA.FTZ R9, R8, R2, R5 ;  /* 0x0000000208097223 */ /* 0x000fe20000010005 */
[----:B------:R-:W-:Y:S01]  /*9210*/  HADD2.F32 R8, -RZ, R14.H0_H0 ;  /* 0x2000000eff087230 */ /* 0x000fe20000004100 */
[----:B------:R-:W-:Y:S01]  /*9220*/  FMUL.FTZ R12, R10, R12 ;  /* 0x0000000c0a0c7220 */ /* 0x000fe20000410000 */
[----:B------:R-:W-:Y:S01]  /*9230*/  HADD2.F32 R2, -RZ, R95.H1_H1 ;  /* 0x3000005fff027230 */ /* 0x000fe20000004100 */
[-C--:B------:R-:W-:Y:S02]  /*9240*/  FMUL.FTZ R5, R6, R0.reuse ;  /* 0x0000000006057220 */ /* 0x080fe40000410000 */
[----:B------:R-:W-:Y:S02]  /*9250*/  FFMA.FTZ R10, R7, R17, R12 ;  /* 0x00000011070a7223 */ /* 0x000fe4000001000c */
[----:B------:R-:W-:Y:S02]  /*9260*/  FMUL.FTZ R0, R11, R0 ;  /* 0x000000000b007220 */ /* 0x000fe40000410000 */
[----:B------:R-:W-:-:S02]  /*9270*/  FMUL.FTZ R7, R3, R8 ;  /* 0x0000000803077220 */ /* 0x000fc40000410000 */
[----:B------:R-:W-:Y:S02]  /*9280*/  FMUL.FTZ R8, R4, R8 ;  /* 0x0000000804087220 */ /* 0x000fe40000410000 */
[-C--:B------:R-:W-:Y:S02]  /*9290*/  FFMA.FTZ R5, R11, R2.reuse, -R5 ;  /* 0x000000020b057223 */ /* 0x080fe40000010805 */
[----:B------:R-:W-:Y:S02]  /*92a0*/  FFMA.FTZ R2, R6, R2, R0 ;  /* 0x0000000206027223 */ /* 0x000fe40000010000 */
[-C--:B------:R-:W-:Y:S01]  /*92b0*/  FFMA.FTZ R0, R4, R15.reuse, -R7 ;  /* 0x0000000f04007223 */ /* 0x080fe20000010807 */
[----:B------:R-:W-:Y:S01]  /*92c0*/  F2FP.PACK_AB R7, R10, R16 ;  /* 0x000000100a07723e */ /* 0x000fe200000000ff */
[----:B------:R-:W-:Y:S01]  /*92d0*/  FFMA.FTZ R3, R3, R15, R8 ;  /* 0x0000000f03037223 */ /* 0x000fe20000010008 */
[----:B------:R-:W-:Y:S02]  /*92e0*/  F2FP.PACK_AB R6, R2, R5 ;  /* 0x000000050206723e */ /* 0x000fe400000000ff */
[----:B------:R-:W-:-:S02]  /*92f0*/  F2FP.PACK_AB R4, R9, R13 ;  /* 0x0000000d0904723e */ /* 0x000fc400000000ff */
[----:B------:R-:W-:-:S05]  /*9300*/  F2FP.PACK_AB R5, R3, R0 ;  /* 0x000000000305723e */ /* 0x000fca00000000ff */
[----:B------:R1:W-:Y:S02]  /*9310*/  STS.128 [R195+0x14080], R4 ;  /* 0x01408004c3007388 */ /* 0x0003e40000000c00 */
.L_x_641:
[----:B------:R-:W-:Y:S05]  /*9320*/  BSYNC B0 ;  /* 0x0000000000007941 */ /* 0x000fea0003800000 */
.L_x_640:
        /* <DEDUP_REMOVED lines=45> */
.L_x_643:
[----:B------:R-:W-:Y:S05]  /*9600*/  BSYNC B0 ;  /* 0x0000000000007941 */ /* 0x000fea0003800000 */
.L_x_642:
[----:B------:R-:W-:-:S13]  /*9610*/  ISETP.GE.AND P0, PT, R147, c[0x0][0x27c], PT ;  /* 0x00009f0093007a0c */ /* 0x000fda0003f06270 */
[----:B------:R-:W-:Y:S05]  /*9620*/  @P0 BRA `(.L_x_637) ;  /* 0x000002a000000947 */ /* 0x000fea0003800000 */
[----:B-1----:R-:W1:Y:S01]  /*9630*/  LDS.128 R4, [R195+0x1c080] ;  /* 0x01c08000c3047984 */ /* 0x002e620000000c00 */
[----:B------:R-:W-:Y:S02]  /*9640*/  SHF.R.U32.HI R0, RZ, 0x10, R47 ;  /* 0x00000010ff007819 */ /* 0x000fe4000001162f */
[----:B------:R-:W-:Y:S02]  /*9650*/  SHF.R.U32.HI R2, RZ, 0x10, R45 ;  /* 0x00000010ff027819 */ /* 0x000fe4000001162d */
[----:B------:R-:W-:Y:S01]  /*9660*/  SHF.R.U64 R14, R46, 0x10, R47 ;  /* 0x000000102e0e7819 */ /* 0x000fe2000000122f */
[----:B------:R-:W-:Y:S01]  /*9670*/  HADD2.F32 R12, -RZ, R0.H0_H0 ;  /* 0x20000000ff0c7230 */ /* 0x000fe20000004100 */
[----:B------:R-:W-:Y:S01]  /*9680*/  SHF.R.U64 R15, R44, 0x10, R45 ;  /* 0x000000102c0f7819 */ /* 0x000fe2000000122d */
[----:B------:R-:W-:Y:S02]  /*9690*/  HADD2.F32 R0, -RZ, R98.H1_H1 ;  /* 0x30000062ff007230 */ /* 0x000fe40000004100 */
[----:B------:R-:W-:-:S02]  /*96a0*/  HADD2.F32 R17, -RZ, R2.H0_H0 ;  /* 0x20000002ff117230 */ /* 0x000fc40000004100 */
[----:B------:R-:W-:Y:S02]  /*96b0*/  HADD2.F32 R2, -RZ, R100.H1_H1 ;  /* 0x30000064ff027230 */ /* 0x000fe40000004100 */
        /* <DEDUP_REMOVED lines=13> */
[----:B------:R-:W-:Y:S01]  /*9790*/  HADD2.F32 R0, -RZ, R100.H0_H0 ;  /* 0x20000064ff007230 */ /* 0x000fe20000004100 */
        /* <DEDUP_REMOVED lines=19> */
.L_x_637:
[----:B------:R-:W-:Y:S05]  /*98d0*/  BSYNC B1 ;  /* 0x0000000000017941 */ /* 0x000fea0003800000 */
.L_x_636:
        /* <DEDUP_REMOVED lines=34> */
[----:B------:R-:W-:Y:S01]  /*9b00*/  HADD2.F32 R2, -RZ, R101.H0_H0 ;  /* 0x20000065ff027230 */ /* 0x000fe20000004100 */
        /* <DEDUP_REMOVED lines=14> */
.L_x_647:
[----:B------:R-:W-:Y:S05]  /*9bf0*/  BSYNC B0 ;  /* 0x0000000000007941 */ /* 0x000fea0003800000 */
.L_x_646:
        /* <DEDUP_REMOVED lines=45> */
.L_x_649:
[----:B------:R-:W-:Y:S05]  /*9ed0*/  BSYNC B0 ;  /* 0x0000000000007941 */ /* 0x000fea0003800000 */
.L_x_648:
        /* <DEDUP_REMOVED lines=45> */
.L_x_651:
[----:B------:R-:W-:Y:S05]  /*a1b0*/  BSYNC B0 ;  /* 0x0000000000007941 */ /* 0x000fea0003800000 */
.L_x_650:
        /* <DEDUP_REMOVED lines=44> */
.L_x_645:
[----:B------:R-:W-:Y:S05]  /*a480*/  BSYNC B1 ;  /* 0x0000000000017941 */ /* 0x000fea0003800000 */
.L_x_644:
[----:B------:R-:W-:Y:S01]  /*a490*/  ISETP.GE.AND P0, PT, R134, R30, PT ;  /* 0x0000001e8600720c */ /* 0x000fe20003f06270 */
[----:B------:R-:W-:-:S12]  /*a4a0*/  BSSY B1, `(.L_x_652) ;  /* 0x00000b8000017945 */ /* 0x000fd80003800000 */
        /* <DEDUP_REMOVED lines=46> */
.L_x_655:
[----:B------:R-:W-:Y:S05]  /*a790*/  BSYNC B0 ;  /* 0x0000000000007941 */ /* 0x000fea0003800000 */
.L_x_654:
        /* <DEDUP_REMOVED lines=45> */
.L_x_657:
[----:B------:R-:W-:Y:S05]  /*aa70*/  BSYNC B0 ;  /* 0x0000000000007941 */ /* 0x000fea0003800000 */
.L_x_656:
        /* <DEDUP_REMOVED lines=45> */
.L_x_659:
[----:B------:R-:W-:Y:S05]  /*ad50*/  BSYNC B0 ;  /* 0x0000000000007941 */ /* 0x000fea0003800000 */
.L_x_658:
        /* <DEDUP_REMOVED lines=44> */
.L_x_653:
[----:B------:R-:W-:Y:S05]  /*b020*/  BSYNC B1 ;  /* 0x0000000000017941 */ /* 0x000fea0003800000 */
.L_x_652:
        /* <DEDUP_REMOVED lines=47> */
.L_x_662:
[----:B------:R-:W-:Y:S05]  /*b320*/  BSYNC B0 ;  /* 0x0000000000007941 */ /* 0x000fea0003800000 */
.L_x_661:
        /* <DEDUP_REMOVED lines=45> */
.L_x_664:
[----:B------:R-:W-:Y:S05]  /*b600*/  BSYNC B0 ;  /* 0x0000000000007941 */ /* 0x000fea0003800000 */
.L_x_663:
        /* <DEDUP_REMOVED lines=45> */
.L_x_666:
[----:B------:R-:W-:Y:S05]  /*b8e0*/  BSYNC B0 ;  /* 0x0000000000007941 */ /* 0x000fea0003800000 */
.L_x_665:
        /* <DEDUP_REMOVED lines=43> */
[----:B------:R1:W-:Y:S01]  /*bba0*/  STS.128 [R195+0x1f080], R4 ;  /* 0x01f08004c3007388 */ /* 0x0003e20000000c00 */
[----:B------:R-:W-:Y:S05]  /*bbb0*/  BRA `(.L_x_660) ;  /* 0x000048d000007947 */ /* 0x000fea0003800000 */
.L_x_627:
[----:B------:R-:W-:Y:S01]  /*bbc0*/  ISETP.NE.AND P0, PT, R136, 0x1, PT ;  /* 0x000000018800780c */ /* 0x000fe20003f05270 */
[----:B------:R-:W-:Y:S01]  /*bbd0*/  IMAD.MOV.U32 R7, RZ, RZ, R3 ;  /* 0x000000ffff077224 */ /* 0x000fe200078e0003 */
[----:B------:R-:W-:Y:S01]  /*bbe0*/  LOP3.LUT P1, RZ, R214, 0x8, RZ, 0xc0, !PT ;  /* 0x00000008d6ff7812 */ /* 0x000fe2000782c0ff */
        /* <DEDUP_REMOVED lines=9> */
[----:B----4-:R-:W-:Y:S01]  /*bc80*/  CS2R R16, SRZ ;  /* 0x0000000000107805 */ /* 0x010fe2000001ff00 */
[----:B------:R-:W-:-:S05]  /*bc90*/  @P0 IMAD.HI.U32 R5, R2, c[0x0][0x2c8], RZ ;  /* 0x0000b20002050a27 */ /* 0x000fca00078e00ff */
[----:B------:R-:W-:-:S04]  /*bca0*/  @P0 SHF.R.U32.HI R2, RZ, c[0x0][0x2cc], R5 ;  /* 0x0000b300ff020a19 */ /* 0x000fc80000011605 */
[----:B------:R-:W-:Y:S01]  /*bcb0*/  SHF.R.S32.HI R5, RZ, 0x1f, R2 ;  /* 0x0000001fff057819 */ /* 0x000fe20000011402 */
[----:B------:R-:W-:-:S04]  /*bcc0*/  IMAD.WIDE.U32 R6, R2, c[0x0][0x280], R6 ;  /* 0x0000a00002067a25 */ /* 0x000fc800078e0006 */
[----:B------:R-:W-:Y:S01]  /*bcd0*/  IMAD R9, R5, c[0x0][0x280], RZ ;  /* 0x0000a00005097a24 */ /* 0x000fe200078e02ff */
[----:B------:R-:W-:-:S03]  /*bce0*/  LEA R27, P0, R6, c[0x0][0x270], 0x1 ;  /* 0x00009c00061b7a11 */ /* 0x000fc600078008ff */
[----:B------:R-:W-:-:S04]  /*bcf0*/  IMAD R3, R2, c[0x0][0x284], R9 ;  /* 0x0000a10002037a24 */ /* 0x000fc800078e0209 */
[----:B------:R-:W-:-:S05]  /*bd00*/  IMAD.IADD R3, R7, 0x1, R3 ;  /* 0x0000000107037824 */ /* 0x000fca00078e0203 */
[----:B------:R-:W-:Y:S01]  /*bd10*/  LEA.HI.X R26, R6, c[0x0][0x274], R3, 0x1, P0 ;  /* 0x00009d00061a7a11 */ /* 0x000fe200000f0c03 */
[----:B------:R-:W-:Y:S01]  /*bd20*/  IMAD R3, R5, c[0x0][0x290], RZ ;  /* 0x0000a40005037a24 */ /* 0x000fe200078e02ff */
[----:B------:R-:W-:-:S05]  /*bd30*/  MOV R5, R8 ;  /* 0x0000000800057202 */ /* 0x000fca0000000f00 */
[----:B------:R-:W-:-:S04]  /*bd40*/  IMAD.WIDE.U32 R4, R2, c[0x0][0x290], R4 ;  /* 0x0000a40002047a25 */ /* 0x000fc800078e0004 */
[----:B------:R-:W-:Y:S01]  /*bd50*/  IMAD R2, R2, c[0x0][0x294], R3 ;  /* 0x0000a50002027a24 */ /* 0x000fe200078e0203 */
[C---:B------:R-:W-:Y:S01]  /*bd60*/  LEA R25, P0, R4.reuse, c[0x0][0x288], 0x1 ;  /* 0x0000a20004197a11 */ /* 0x040fe200078008ff */
[----:B------:R1:W2:Y:S03]  /*bd70*/  SHFL.IDX PT, R3, R27, RZ, 0x181f ;  /* 0x00181fff1b037589 */ /* 0x0002a600000e0000 */
[----:B------:R-:W-:Y:S01]  /*bd80*/  IADD3 R2, R5, R2, RZ ;  /* 0x0000000205027210 */ /* 0x000fe20007ffe0ff */
[----:B------:R1:W3:Y:S03]  /*bd90*/  SHFL.IDX PT, R10, R25, RZ, 0x181f ;  /* 0x00181fff190a7589 */ /* 0x0002e600000e0000 */
[----:B------:R-:W-:Y:S01]  /*bda0*/  LEA.HI.X R13, R4, c[0x0][0x28c], R2, 0x1, P0 ;  /* 0x0000a300040d7a11 */ /* 0x000fe200000f0c02 */
[----:B------:R1:W4:Y:S04]  /*bdb0*/  SHFL.IDX PT, R5, R26, RZ, 0x181f ;  /* 0x00181fff1a057589 */ /* 0x00032800000e0000 */
[----:B------:R1:W1:Y:S01]  /*bdc0*/  SHFL.IDX PT, R12, R13, RZ, 0x181f ;  /* 0x00181fff0d0c7589 */ /* 0x00026200000e0000 */
[----:B------:R-:W-:Y:S05]  /*bdd0*/  @P1 BRA `(.L_x_668) ;  /* 0x000001a000001947 */ /* 0x000fea0003800000 */
[----:B------:R-:W-:Y:S01]  /*bde0*/  ISETP.GE.AND P1, PT, R144, c[0x0][0x27c], PT ;  /* 0x00009f0090007a0c */ /* 0x000fe20003f26270 */
[----:B------:R-:W-:Y:S01]  /*bdf0*/  CS2R R22, SRZ ;  /* 0x0000000000167805 */ /* 0x000fe2000001ff00 */
[----:B------:R-:W-:Y:S01]  /*be00*/  CS2R R20, SRZ ;  /* 0x0000000000147805 */ /* 0x000fe2000001ff00 */
[----:B------:R-:W-:Y:S01]  /*be10*/  CS2R R18, SRZ ;  /* 0x0000000000127805 */ /* 0x000fe2000001ff00 */
[----:B------:R-:W-:-:S09]  /*be20*/  CS2R R16, SRZ ;  /* 0x0000000000107805 */ /* 0x000fd2000001ff00 */
[C---:B------:R-:W-:Y:S01]  /*be30*/  @!P1 IMAD.SHL.U32 R2, R144.reuse, 0x2, RZ ;  /* 0x0000000290029824 */ /* 0x040fe200078e00ff */
[----:B------:R-:W-:-:S04]  /*be40*/  @!P1 SHF.L.U64.HI R4, R144, 0x1, R15 ;  /* 0x0000000190049819 */ /* 0x000fc8000001020f */
[----:B--2---:R-:W-:-:S05]  /*be50*/  @!P1 IADD3 R8, P0, R3, R2, RZ ;  /* 0x0000000203089210 */ /* 0x004fca0007f1e0ff */
[--C-:B----4-:R-:W-:Y:S01]  /*be60*/  @!P1 IMAD.X R9, R5, 0x1, R4.reuse, P0 ;  /* 0x0000000105099824 */ /* 0x110fe200000e0604 */
[----:B---3--:R-:W-:Y:S01]  /*be70*/  @!P1 IADD3 R6, P0, R10, R2, RZ ;  /* 0x000000020a069210 */ /* 0x008fe20007f1e0ff */
[----:B------:R-:W-:Y:S01]  /*be80*/  CS2R R34, SRZ ;  /* 0x0000000000227805 */ /* 0x000fe2000001ff00 */
[----:B------:R-:W-:Y:S01]  /*be90*/  CS2R R32, SRZ ;  /* 0x0000000000207805 */ /* 0x000fe2000001ff00 */
[----:B------:R-:W-:Y:S01]  /*bea0*/  CS2R R38, SRZ ;  /* 0x0000000000267805 */ /* 0x000fe2000001ff00 */
[----:B------:R-:W-:Y:S01]  /*beb0*/  CS2R R36, SRZ ;  /* 0x0000000000247805 */ /* 0x000fe2000001ff00 */
[----:B-1----:R-:W-:Y:S01]  /*bec0*/  @!P1 IMAD.X R7, R12, 0x1, R4, P0 ;  /* 0x000000010c079824 */ /* 0x002fe200000e0604 */
[----:B------:R-:W-:Y:S01]  /*bed0*/  ISETP.GE.AND P0, PT, R146, c[0x0][0x27c], PT ;  /* 0x00009f0092007a0c */ /* 0x000fe20003f06270 */
[----:B------:R1:W5:Y:S04]  /*bee0*/  @!P1 LD.E.128 R20, [R8.64] ;  /* 0x0000000608149980 */ /* 0x000368000c101d00 */
[----:B------:R1:W5:Y:S08]  /*bef0*/  @!P1 LD.E.128 R16, [R6.64] ;  /* 0x0000000606109980 */ /* 0x000370000c101d00 */
[C---:B------:R-:W-:Y:S01]  /*bf00*/  @!P0 IMAD.SHL.U32 R2, R0.reuse, 0x2, RZ ;  /* 0x0000000200028824 */ /* 0x040fe200078e00ff */
[----:B------:R-:W-:-:S04]  /*bf10*/  @!P0 SHF.L.U64.HI R11, R0, 0x1, R24 ;  /* 0x00000001000b8819 */ /* 0x000fc80000010218 */
[----:B------:R-:W-:-:S05]  /*bf20*/  @!P0 IADD3 R4, P2, R3, R2, RZ ;  /* 0x0000000203048210 */ /* 0x000fca0007f5e0ff */
[----:B------:R-:W-:Y:S01]  /*bf30*/  @!P0 IMAD.X R5, R5, 0x1, R11, P2 ;  /* 0x0000000105058824 */ /* 0x000fe200010e060b */
[----:B------:R-:W-:-:S04]  /*bf40*/  @!P0 IADD3 R2, P2, R10, R2, RZ ;  /* 0x000000020a028210 */ /* 0x000fc80007f5e0ff */
[----:B------:R1:W5:Y:S01]  /*bf50*/  @!P0 LD.E.128 R32, [R4.64] ;  /* 0x0000000604208980 */ /* 0x000362000c101d00 */
[----:B------:R-:W-:-:S05]  /*bf60*/  @!P0 IMAD.X R3, R12, 0x1, R11, P2 ;  /* 0x000000010c038824 */ /* 0x000fca00010e060b */
[----:B------:R1:W5:Y:S03]  /*bf70*/  @!P0 LD.E.128 R36, [R2.64] ;  /* 0x0000000602248980 */ /* 0x000366000c101d00 */
.L_x_668:
[----:B------:R-:W-:Y:S05]  /*bf80*/  BSYNC B0 ;  /* 0x0000000000007941 */ /* 0x000fea0003800000 */
.L_x_667:
[----:B-1---5:R-:W-:Y:S01]  /*bf90*/  IMAD.MOV.U32 R2, RZ, RZ, R35 ;  /* 0x000000ffff027224 */ /* 0x022fe200078e0023 */
[----:B------:R-:W-:Y:S01]  /*bfa0*/  LOP3.LUT P0, RZ, R214, 0x10, RZ, 0xc0, !PT ;  /* 0x00000010d6ff7812 */ /* 0x000fe2000780c0ff */
[----:B--2---:R-:W-:Y:S01]  /*bfb0*/  IMAD.MOV.U32 R3, RZ, RZ, R34 ;  /* 0x000000ffff037224 */ /* 0x004fe200078e0022 */
[----:B------:R1:W2:Y:S01]  /*bfc0*/  SHFL.IDX PT, R11, R26, 0x1, 0x181f ;  /* 0x00381f001a0b7f89 */ /* 0x0002a200000e0000 */
[----:B----4-:R-:W-:Y:S01]  /*bfd0*/  IMAD.MOV.U32 R5, RZ, RZ, R32 ;  /* 0x000000ffff057224 */ /* 0x010fe200078e0020 */
[----:B------:R-:W-:Y:S01]  /*bfe0*/  PRMT R102, R2, 0x7610, R102 ;  /* 0x0000761002667816 */ /* 0x000fe20000000066 */
[----:B------:R-:W-:Y:S01]  /*bff0*/  IMAD.MOV.U32 R2, RZ, RZ, R23 ;  /* 0x000000ffff027224 */ /* 0x000fe200078e0017 */
[----:B------:R1:W4:Y:S01]  /*c000*/  SHFL.IDX PT, R12, R13, 0x1, 0x181f ;  /* 0x00381f000d0c7f89 */ /* 0x00032200000e0000 */
        /* <DEDUP_REMOVED lines=16> */
[----:B---3--:R1:W3:Y:S01]  /*c110*/  SHFL.IDX PT, R10, R25, 0x1, 0x181f ;  /* 0x00381f00190a7f89 */ /* 0x0082e200000e0000 */
[----:B------:R-:W-:Y:S01]  /*c120*/  PRMT R100, R2, 0x7610, R100 ;  /* 0x0000761002647816 */ /* 0x000fe20000000064 */
[----:B------:R-:W-:Y:S01]  /*c130*/  IMAD.MOV.U32 R2, RZ, RZ, R17 ;  /* 0x000000ffff027224 */ /* 0x000fe200078e0011 */
[----:B------:R-:W-:Y:S01]  /*c140*/  PRMT R101, R101, 0x5410, R3 ;  /* 0x0000541065657816 */ /* 0x000fe20000000003 */
[----:B------:R-:W-:Y:S01]  /*c150*/  IMAD.MOV.U32 R3, RZ, RZ, R16 ;  /* 0x000000ffff037224 */ /* 0x000fe200078e0010 */
[----:B------:R-:W-:Y:S01]  /*c160*/  PRMT R30, R4, 0x7610, R30 ;  /* 0x00007610041e7816 */ /* 0x000fe2000000001e */
[----:B------:R-:W-:Y:S01]  /*c170*/  BSSY B0, `(.L_x_669) ;  /* 0x0000028000007945 */ /* 0x000fe20003800000 */
[----:B------:R-:W-:Y:S01]  /*c180*/  MOV R5, R19 ;  /* 0x0000001300057202 */ /* 0x000fe20000000f00 */
[----:B------:R1:W1:Y:S01]  /*c190*/  SHFL.IDX PT, R4, R27, 0x1, 0x181f ;  /* 0x00381f001b047f89 */ /* 0x00026200000e0000 */
[----:B------:R-:W-:Y:S01]  /*c1a0*/  PRMT R31, R6, 0x7610, R31 ;  /* 0x00007610061f7816 */ /* 0x000fe2000000001f */
[----:B------:R-:W-:Y:S01]  /*c1b0*/  CS2R R60, SRZ ;  /* 0x00000000003c7805 */ /* 0x000fe2000001ff00 */
[----:B------:R-:W-:Y:S01]  /*c1c0*/  PRMT R40, R5, 0x7610, R40 ;  /* 0x0000761005287816 */ /* 0x000fe20000000028 */
[----:B------:R-:W-:Y:S01]  /*c1d0*/  CS2R R46, SRZ ;  /* 0x00000000002e7805 */ /* 0x000fe2000001ff00 */
[----:B------:R-:W-:Y:S01]  /*c1e0*/  PRMT R28, R2, 0x5410, R3 ;  /* 0x00005410021c7816 */ /* 0x000fe20000000003 */
[----:B------:R-:W-:Y:S01]  /*c1f0*/  CS2R R44, SRZ ;  /* 0x00000000002c7805 */ /* 0x000fe2000001ff00 */
[----:B------:R-:W-:Y:S01]  /*c200*/  CS2R R58, SRZ ;  /* 0x00000000003a7805 */ /* 0x000fe2000001ff00 */
[----:B------:R-:W-:Y:S01]  /*c210*/  CS2R R56, SRZ ;  /* 0x0000000000387805 */ /* 0x000fe2000001ff00 */
[----:B------:R-:W-:Y:S01]  /*c220*/  CS2R R50, SRZ ;  /* 0x0000000000327805 */ /* 0x000fe2000001ff00 */
[----:B------:R-:W-:Y:S01]  /*c230*/  CS2R R48, SRZ ;  /* 0x0000000000307805 */ /* 0x000fe2000001ff00 */
[----:B------:R-:W-:Y:S05]  /*c240*/  @P0 BRA `(.L_x_670) ;  /* 0x000001a000000947 */ /* 0x000fea0003800000 */
[----:B--2-4-:R-:W-:Y:S01]  /*c250*/  ISETP.GE.AND P1, PT, R144, c[0x0][0x27c], PT ;  /* 0x00009f0090007a0c */ /* 0x014fe20003f26270 */
[----:B------:R-:W-:Y:S01]  /*c260*/  CS2R R46, SRZ ;  /* 0x00000000002e7805 */ /* 0x000fe2000001ff00 */
[----:B------:R-:W-:Y:S01]  /*c270*/  CS2R R44, SRZ ;  /* 0x00000000002c7805 */ /* 0x000fe2000001ff00 */
[----:B------:R-:W-:Y:S01]  /*c280*/  CS2R R50, SRZ ;  /* 0x0000000000327805 */ /* 0x000fe2000001ff00 */
[----:B------:R-:W-:-:S09]  /*c290*/  CS2R R48, SRZ ;  /* 0x0000000000307805 */ /* 0x000fd2000001ff00 */
[C---:B------:R-:W-:Y:S01]  /*c2a0*/  @!P1 IMAD.SHL.U32 R2, R144.reuse, 0x2, RZ ;  /* 0x0000000290029824 */ /* 0x040fe200078e00ff */
[----:B------:R-:W-:-:S04]  /*c2b0*/  @!P1 SHF.L.U64.HI R3, R144, 0x1, R15 ;  /* 0x0000000190039819 */ /* 0x000fc8000001020f */
[----:B-1----:R-:W-:-:S05]  /*c2c0*/  @!P1 IADD3 R8, P0, R4, R2, RZ ;  /* 0x0000000204089210 */ /* 0x002fca0007f1e0ff */
[--C-:B------:R-:W-:Y:S01]  /*c2d0*/  @!P1 IMAD.X R9, R11, 0x1, R3.reuse, P0 ;  /* 0x000000010b099824 */ /* 0x100fe200000e0603 */
[----:B---3--:R-:W-:Y:S01]  /*c2e0*/  @!P1 IADD3 R6, P0, R10, R2, RZ ;  /* 0x000000020a069210 */ /* 0x008fe20007f1e0ff */
[----:B------:R-:W-:Y:S01]  /*c2f0*/  CS2R R62, SRZ ;  /* 0x00000000003e7805 */ /* 0x000fe2000001ff00 */
[----:B------:R-:W-:Y:S01]  /*c300*/  CS2R R60, SRZ ;  /* 0x00000000003c7805 */ /* 0x000fe2000001ff00 */
[----:B------:R-:W-:Y:S01]  /*c310*/  CS2R R58, SRZ ;  /* 0x00000000003a7805 */ /* 0x000fe2000001ff00 */
[----:B------:R-:W-:Y:S01]  /*c320*/  CS2R R56, SRZ ;  /* 0x0000000000387805 */ /* 0x000fe2000001ff00 */
[----:B------:R-:W-:Y:S01]  /*c330*/  @!P1 IMAD.X R7, R12, 0x1, R3, P0 ;  /* 0x000000010c079824 */ /* 0x000fe200000e0603 */
        /* <DEDUP_REMOVED lines=11> */
.L_x_670:
[----:B--2-4-:R-:W-:Y:S05]  /*c3f0*/  BSYNC B0 ;  /* 0x0000000000007941 */ /* 0x014fea0003800000 */
.L_x_669:
[----:B-1---5:R-:W-:Y:S01]  /*c400*/  IMAD.MOV.U32 R5, RZ, RZ, R62 ;  /* 0x000000ffff057224 */ /* 0x022fe200078e003e */
[----:B------:R-:W-:Y:S01]  /*c410*/  LOP3.LUT P0, RZ, R214, 0x80, RZ, 0xc0, !PT ;  /* 0x00000080d6ff7812 */ /* 0x000fe2000780c0ff */
[----:B------:R-:W-:Y:S01]  /*c420*/  IMAD.MOV.U32 R3, RZ, RZ, R60 ;  /* 0x000000ffff037224 */ /* 0x000fe200078e003c */
[----:B------:R-:W-:Y:S01]  /*c430*/  MOV R6, R51 ;  /* 0x0000003300067202 */ /* 0x000fe20000000f00 */
[----:B------:R-:W-:Y:S01]  /*c440*/  IMAD.MOV.U32 R2, RZ, RZ, R61 ;  /* 0x000000ffff027224 */ /* 0x000fe200078e003d */
[----:B------:R1:W2:Y:S01]  /*c450*/  SHFL.IDX PT, R11, R13, 0x2, 0x181f ;  /* 0x00581f000d0b7f89 */ /* 0x0002a200000e0000 */
        /* <DEDUP_REMOVED lines=16> */
[----:B---3--:R1:W3:Y:S01]  /*c560*/  SHFL.IDX PT, R10, R25, 0x2, 0x181f ;  /* 0x00581f00190a7f89 */ /* 0x0082e200000e0000 */
[----:B------:R-:W-:Y:S01]  /*c570*/  PRMT R110, R110, 0x5410, R3 ;  /* 0x000054106e6e7816 */ /* 0x000fe20000000003 */
[----:B------:R-:W-:Y:S01]  /*c580*/  IMAD.MOV.U32 R3, RZ, RZ, R48 ;  /* 0x000000ffff037224 */ /* 0x000fe200078e0030 */
[----:B------:R-:W-:Y:S01]  /*c590*/  PRMT R109, R2, 0x5410, R4 ;  /* 0x00005410026d7816 */ /* 0x000fe20000000004 */
[----:B------:R-:W-:Y:S01]  /*c5a0*/  IMAD.MOV.U32 R2, RZ, RZ, R49 ;  /* 0x000000ffff027224 */ /* 0x000fe200078e0031 */
[----:B------:R-:W-:Y:S01]  /*c5b0*/  PRMT R111, R111, 0x5410, R5 ;  /* 0x000054106f6f7816 */ /* 0x000fe20000000005 */
[----:B------:R1:W4:Y:S01]  /*c5c0*/  SHFL.IDX PT, R4, R27, 0x2, 0x181f ;  /* 0x00581f001b047f89 */ /* 0x00032200000e0000 */
[----:B------:R-:W-:Y:S01]  /*c5d0*/  BSSY B0, `(.L_x_671) ;  /* 0x0000029000007945 */ /* 0x000fe20003800000 */
[----:B------:R-:W-:Y:S01]  /*c5e0*/  PRMT R105, R105, 0x5410, R7 ;  /* 0x0000541069697816 */ /* 0x000fe20000000007 */
[----:B------:R-:W-:Y:S01]  /*c5f0*/  CS2R R98, SRZ ;  /* 0x0000000000627805 */ /* 0x000fe2000001ff00 */
[----:B------:R1:W1:Y:S01]  /*c600*/  SHFL.IDX PT, R5, R26, 0x2, 0x181f ;  /* 0x00581f001a057f89 */ /* 0x00026200000e0000 */
        /* <DEDUP_REMOVED lines=8> */
[----:B------:R-:W-:Y:S01]  /*c690*/  CS2R R70, SRZ ;  /* 0x0000000000467805 */ /* 0x000fe2000001ff00 */
[----:B------:R-:W-:Y:S01]  /*c6a0*/  CS2R R68, SRZ ;  /* 0x0000000000447805 */ /* 0x000fe2000001ff00 */
[----:B------:R-:W-:Y:S05]  /*c6b0*/  @P0 BRA `(.L_x_672) ;  /* 0x000001a000000947 */ /* 0x000fea0003800000 */
[----:B--2---:R-:W-:Y:S01]  /*c6c0*/  ISETP.GE.AND P1, PT, R144, c[0x0][0x27c], PT ;  /* 0x00009f0090007a0c */ /* 0x004fe20003f26270 */
[----:B------:R-:W-:Y:S01]  /*c6d0*/  CS2R R66, SRZ ;  /* 0x0000000000427805 */ /* 0x000fe2000001ff00 */
[----:B------:R-:W-:Y:S01]  /*c6e0*/  CS2R R64, SRZ ;  /* 0x0000000000407805 */ /* 0x000fe2000001ff00 */
[----:B------:R-:W-:Y:S01]  /*c6f0*/  CS2R R70, SRZ ;  /* 0x0000000000467805 */ /* 0x000fe2000001ff00 */
[----:B------:R-:W-:-:S09]  /*c700*/  CS2R R68, SRZ ;  /* 0x0000000000447805 */ /* 0x000fd2000001ff00 */
[C---:B------:R-:W-:Y:S01]  /*c710*/  @!P1 IMAD.SHL.U32 R2, R144.reuse, 0x2, RZ ;  /* 0x0000000290029824 */ /* 0x040fe200078e00ff */
[----:B------:R-:W-:-:S04]  /*c720*/  @!P1 SHF.L.U64.HI R3, R144, 0x1, R15 ;  /* 0x0000000190039819 */ /* 0x000fc8000001020f */
[----:B----4-:R-:W-:-:S05]  /*c730*/  @!P1 IADD3 R8, P0, R4, R2, RZ ;  /* 0x0000000204089210 */ /* 0x010fca0007f1e0ff */
[--C-:B-1----:R-:W-:Y:S01]  /*c740*/  @!P1 IMAD.X R9, R5, 0x1, R3.reuse, P0 ;  /* 0x0000000105099824 */ /* 0x102fe200000e0603 */
        /* <DEDUP_REMOVED lines=17> */
.L_x_672:
[----:B--2---:R-:W-:Y:S05]  /*c860*/  BSYNC B0 ;  /* 0x0000000000007941 */ /* 0x004fea0003800000 */
.L_x_671:
[----:B-1---5:R-:W-:Y:S01]  /*c870*/  IMAD.MOV.U32 R3, RZ, RZ, R74 ;  /* 0x000000ffff037224 */ /* 0x022fe200078e004a */
[----:B------:R-:W-:Y:S01]  /*c880*/  ISETP.NE.AND P0, PT, R80, RZ, PT ;  /* 0x000000ff5000720c */ /* 0x000fe20003f05270 */
[----:B------:R-:W-:Y:S01]  /*c890*/  IMAD.MOV.U32 R2, RZ, RZ, R75 ;  /* 0x000000ffff027224 */ /* 0x000fe200078e004b */
[----:B------:R1:W2:Y:S01]  /*c8a0*/  SHFL.IDX PT, R11, R26, 0x3, 0x181f ;  /* 0x00781f001a0b7f89 */ /* 0x0002a200000e0000 */
[----:B------:R-:W-:Y:S01]  /*c8b0*/  IMAD.MOV.U32 R5, RZ, RZ, R72 ;  /* 0x000000ffff057224 */ /* 0x000fe200078e0048 */
[----:B------:R-:W-:Y:S01]  /*c8c0*/  BSSY B0, `(.L_x_673) ;  /* 0x0000040000007945 */ /* 0x000fe20003800000 */
[----:B----4-:R-:W-:Y:S01]  /*c8d0*/  IMAD.MOV.U32 R4, RZ, RZ, R73 ;  /* 0x000000ffff047224 */ /* 0x010fe200078e0049 */
[----:B------:R-:W-:Y:S01]  /*c8e0*/  PRMT R121, R2, 0x7610, R121 ;  /* 0x0000761002797816 */ /* 0x000fe20000000079 */
[----:B------:R-:W-:Y:S01]  /*c8f0*/  IMAD.MOV.U32 R2, RZ, RZ, R67 ;  /* 0x000000ffff027224 */ /* 0x000fe200078e0043 */
[----:B------:R-:W-:Y:S01]  /*c900*/  PRMT R122, R5, 0x5410, R3 ;  /* 0x00005410057a7816 */ /* 0x000fe20000000003 */
[----:B------:R-:W-:Y:S01]  /*c910*/  IMAD.MOV.U32 R3, RZ, RZ, R66 ;  /* 0x000000ffff037224 */ /* 0x000fe200078e0042 */
[----:B------:R-:W-:Y:S01]  /*c920*/  PRMT R120, R4, 0x7610, R120 ;  /* 0x0000761004787816 */ /* 0x000fe20000000078 */
[----:B------:R-:W-:Y:S01]  /*c930*/  IMAD.MOV.U32 R5, RZ, RZ, R64 ;  /* 0x000000ffff057224 */ /* 0x000fe200078e0040 */
[----:B------:R1:W4:Y:S01]  /*c940*/  SHFL.IDX PT, R12, R13, 0x3, 0x181f ;  /* 0x00781f000d0c7f89 */ /* 0x00032200000e0000 */
[----:B------:R-:W-:Y:S01]  /*c950*/  IMAD.MOV.U32 R4, RZ, RZ, R65 ;  /* 0x000000ffff047224 */ /* 0x000fe200078e0041 */
[----:B------:R-:W-:Y:S01]  /*c960*/  PRMT R118, R2, 0x5410, R3 ;  /* 0x0000541002767816 */ /* 0x000fe20000000003 */
[----:B------:R-:W-:Y:S01]  /*c970*/  IMAD.MOV.U32 R2, RZ, RZ, R79 ;  /* 0x000000ffff027224 */ /* 0x000fe200078e004f */
[----:B------:R-:W-:Y:S01]  /*c980*/  MOV R3, R78 ;  /* 0x0000004e00037202 */ /* 0x000fe20000000f00 */
        /* <DEDUP_REMOVED lines=8> */
[----:B------:R-:W-:Y:S01]  /*ca10*/  CS2R R96, SRZ ;  /* 0x0000000000607805 */ /* 0x000fe2000001ff00 */
[----:B------:R-:W-:Y:S01]  /*ca20*/  PRMT R120, R120, 0x5410, R3 ;  /* 0x0000541078787816 */ /* 0x000fe20000000003 */
[----:B------:R-:W-:Y:S01]  /*ca30*/  IMAD.MOV.U32 R3, RZ, RZ, R68 ;  /* 0x000000ffff037224 */ /* 0x000fe200078e0044 */
[----:B------:R-:W-:Y:S01]  /*ca40*/  PRMT R119, R2, 0x7610, R119 ;  /* 0x0000761002777816 */ /* 0x000fe20000000077 */
[----:B------:R-:W-:Y:S01]  /*ca50*/  IMAD.MOV.U32 R2, RZ, RZ, R69 ;  /* 0x000000ffff027224 */ /* 0x000fe200078e0045 */
        /* <DEDUP_REMOVED lines=38> */
.L_x_674:
[----:B--2-4-:R-:W-:Y:S05]  /*ccc0*/  BSYNC B0 ;  /* 0x0000000000007941 */ /* 0x014fea0003800000 */
.L_x_673:
[----:B-----5:R-:W-:Y:S01]  /*ccd0*/  IMAD.MOV.U32 R0, RZ, RZ, R98 ;  /* 0x000000ffff007224 */ /* 0x020fe200078e0062 */
[----:B------:R-:W-:-:S04]  /*cce0*/  DEPBAR.LE SB0, 0x1 ;  /* 0x000080400000791a */ /* 0x000fc80000000000 */
[----:B-1----:R-:W-:Y:S01]  /*ccf0*/  IMAD.MOV.U32 R4, RZ, RZ, R99 ;  /* 0x000000ffff047224 */ /* 0x002fe200078e0063 */
[----:B------:R-:W-:Y:S01]  /*cd00*/  BSSY B1, `(.L_x_675) ;  /* 0x00000ed000017945 */ /* 0x000fe20003800000 */
[----:B------:R-:W-:Y:S02]  /*cd10*/  IMAD.MOV.U32 R3, RZ, RZ, R96 ;  /* 0x000000ffff037224 */ /* 0x000fe400078e0060 */
        /* <DEDUP_REMOVED lines=16> */
[----:B------:R-:W-:Y:S02]  /*ce20*/  IMNMX R90, R4, 0x80, PT ;  /* 0x00000080045a7817 */ /* 0x000fe40003800200 */
[----:B------:R-:W-:Y:S01]  /*ce30*/  PRMT R130, R130, 0x5410, R0 ;  /* 0x0000541082827816 */ /* 0x000fe20000000000 */
[----:B------:R-:W-:Y:S01]  /*ce40*/  IMAD.MOV.U32 R0, RZ, RZ, R93 ;  /* 0x000000ffff007224 */ /* 0x000fe200078e005d */
[----:B------:R-:W-:Y:S01]  /*ce50*/  BAR.SYNC.DEFER_BLOCKING 0x0 ;  /* 0x0000000000007b1d */ /* 0x000fe20000010000 */
[----:B------:R-:W-:-:S02]  /*ce60*/  ISETP.GE.AND P0, PT, R213, R90, PT ;  /* 0x0000005ad500720c */ /* 0x000fc40003f06270 */
[----:B------:R-:W-:Y:S01]  /*ce70*/  PRMT R131, R3, 0x7610, R131 ;  /* 0x0000761003837816 */ /* 0x000fe20000000083 */
[----:B------:R-:W-:Y:S01]  /*ce80*/  IMAD.MOV.U32 R3, RZ, RZ, R87 ;  /* 0x000000ffff037224 */ /* 0x000fe200078e0057 */
[----:B------:R-:W-:Y:S01]  /*ce90*/  PRMT R129, R0, 0x5410, R2 ;  /* 0x0000541000817816 */ /* 0x000fe20000000002 */
[----:B------:R-:W-:Y:S01]  /*cea0*/  IMAD.MOV.U32 R2, RZ, RZ, R84 ;  /* 0x000000ffff027224 */ /* 0x000fe200078e0054 */
[----:B------:R-:W-:Y:S01]  /*ceb0*/  MOV R4, R86 ;  /* 0x0000005600047202 */ /* 0x000fe20000000f00 */
[----:B------:R-:W-:Y:S01]  /*cec0*/  IMAD.MOV.U32 R0, RZ, RZ, R85 ;  /* 0x000000ffff007224 */ /* 0x000fe200078e0055 */
[----:B------:R-:W-:Y:S02]  /*ced0*/  PRMT R125, R3, 0x7610, R125 ;  /* 0x00007610037d7816 */ /* 0x000fe4000000007d */
[----:B------:R-:W-:Y:S02]  /*cee0*/  PRMT R124, R124, 0x5410, R4 ;  /* 0x000054107c7c7816 */ /* 0x000fe40000000004 */
[----:B------:R-:W-:Y:S01]  /*cef0*/  PRMT R123, R0, 0x5410, R2 ;  /* 0x00005410007b7816 */ /* 0x000fe20000000002 */
[----:B------:R-:W-:Y:S05]  /*cf00*/  @P0 BRA `(.L_x_676) ;  /* 0x00000cc000000947 */ /* 0x000fea0003800000 */
[----:B------:R-:W-:Y:S01]  /*cf10*/  ISETP.GE.AND P0, PT, R144, c[0x0][0x27c], PT ;  /* 0x00009f0090007a0c */ /* 0x000fe20003f06270 */
[----:B------:R-:W-:-:S12]  /*cf20*/  BSSY B0, `(.L_x_677) ;  /* 0x0000061000007945 */ /* 0x000fd80003800000 */
[----:B------:R-:W-:Y:S05]  /*cf30*/  @P0 BRA `(.L_x_678) ;  /* 0x000005f000000947 */ /* 0x000fea0003800000 */
[----:B------:R-:W-:Y:S01]  /*cf40*/  MOV R0, c[0x0][0x27c] ;  /* 0x00009f0000007a02 */ /* 0x000fe20000000f00 */
[----:B------:R-:W1:Y:S01]  /*cf50*/  LDS.128 R4, [R195+0x10080] ;  /* 0x01008000c3047984 */ /* 0x000e620000000c00 */
[--C-:B------:R-:W-:Y:S02]  /*cf60*/  SHF.R.U32.HI R24, RZ, 0x10, R17.reuse ;  /* 0x00000010ff187819 */ /* 0x100fe40000011611 */
[----:B------:R-:W-:Y:S02]  /*cf70*/  LEA.HI R0, R0, R237, RZ, 0x1d ;  /* 0x000000ed00007211 */ /* 0x000fe400078fe8ff */
[----:B------:R-:W-:Y:S02]  /*cf80*/  SHF.R.U64 R52, R16, 0x10, R17 ;  /* 0x0000001010347819 */ /* 0x000fe40000001211 */
[----:B------:R-:W-:Y:S02]  /*cf90*/  SHF.R.S32.HI R3, RZ, 0x1f, R0 ;  /* 0x0000001fff037819 */ /* 0x000fe40000011400 */
[----:B------:R-:W-:-:S02]  /*cfa0*/  SHF.L.U32 R2, R0, 0x3, RZ ;  /* 0x0000000300027819 */ /* 0x000fc400000006ff */
[----:B------:R-:W-:Y:S02]  /*cfb0*/  LEA.HI R0, R3, R0, RZ, 0x3 ;  /* 0x0000000003007211 */ /* 0x000fe400078f18ff */
[----:B------:R-:W-:Y:S02]  /*cfc0*/  LOP3.LUT R2, R113, 0x38, R2, 0xf8, !PT ;  /* 0x0000003871027812 */ /* 0x000fe400078ef802 */
[----:B------:R-:W-:Y:S02]  /*cfd0*/  SHF.L.U32 R0, R0, 0xa, RZ ;  /* 0x0000000a00007819 */ /* 0x000fe400000006ff */
[----:B------:R-:W-:Y:S02]  /*cfe0*/  LOP3.LUT R2, R2, R140, RZ, 0x3c, !PT ;  /* 0x0000008c02027212 */ /* 0x000fe400078e3cff */
[----:B------:R-:W-:Y:S02]  /*cff0*/  LOP3.LUT R0, R0, 0x7fffe000, RZ, 0xc0, !PT ;  /* 0x7fffe00000007812 */ /* 0x000fe400078ec0ff */
[----:B------:R-:W-:-:S02]  /*d000*/  SHF.R.U32.HI R25, RZ, 0x10, R21 ;  /* 0x00000010ff197819 */ /* 0x000fc40000011615 */
[----:B------:R-:W-:Y:S02]  /*d010*/  IADD3 R0, R2, R0, R114 ;  /* 0x0000000002007210 */ /* 0x000fe40007ffe072 */
[----:B------:R-:W-:Y:S01]  /*d020*/  SHF.R.U64 R54, R20, 0x10, R21 ;  /* 0x0000001014367819 */ /* 0x000fe20000001215 */
[----:B------:R-:W-:Y:S01]  /*d030*/  HADD2.F32 R88, -RZ, R25.H0_H0 ;  /* 0x20000019ff587230 */ /* 0x000fe20000004100 */
[----:B------:R-:W-:Y:S01]  /*d040*/  SHF.L.U32 R29, R0, 0x1, RZ ;  /* 0x00000001001d7819 */ /* 0x000fe200000006ff */
[----:B------:R-:W-:Y:S01]  /*d050*/  HADD2.F32 R0, -RZ, R28.H0_H0 ;  /* 0x2000001cff007230 */ /* 0x000fe20000004100 */
[----:B------:R-:W-:Y:S01]  /*d060*/  SHF.R.U64 R41, R18, 0x10, R19 ;  /* 0x0000001012297819 */ /* 0x000fe20000001213 */
[----:B------:R-:W-:Y:S01]  /*d070*/  HADD2.F32 R54, -RZ, R54.H0_H0 ;  /* 0x20000036ff367230 */ /* 0x000fe20000004100 */
[----:B------:R-:W-:Y:S01]  /*d080*/  SHF.R.U64 R53, R22, 0x10, R23 ;  /* 0x0000001016357819 */ /* 0x000fe20000001217 */
[----:B---3--:R-:W2:Y:S01]  /*d090*/  LDS.128 R8, [R29+0x10080] ;  /* 0x010080001d087984 */ /* 0x008ea20000000c00 */
[----:B------:R-:W-:-:S02]  /*d0a0*/  SHF.R.U32.HI R22, RZ, 0x10, R19 ;  /* 0x00000010ff167819 */ /* 0x000fc40000011613 */
[----:B------:R-:W-:-:S03]  /*d0b0*/  SHF.R.U32.HI R26, RZ, 0x10, R23 ;  /* 0x00000010ff1a7819 */ /* 0x000fc60000011617 */
[----:B------:R-:W-:Y:S02]  /*d0c0*/  HADD2.F32 R22, -RZ, R22.H0_H0 ;  /* 0x20000016ff167230 */ /* 0x000fe40000004100 */
[----:B-1----:R-:W-:Y:S02]  /*d0d0*/  HADD2.F32 R15, -RZ, R5.H0_H0 ;  /* 0x20000005ff0f7230 */ /* 0x002fe40000004100 */
[--C-:B------:R-:W-:Y:S02]  /*d0e0*/  HADD2.F32 R17, -RZ, R7.reuse.H0_H0 ;  /* 0x20000007ff117230 */ /* 0x100fe40000004100 */
[----:B------:R-:W-:Y:S02]  /*d0f0*/  HADD2.F32 R16, -RZ, R7.H1_H1 ;  /* 0x30000007ff107230 */ /* 0x000fe40000004100 */
[----:B------:R-:W-:Y:S01]  /*d100*/  HADD2.F32 R14, -RZ, R5.H1_H1 ;  /* 0x30000005ff0e7230 */ /* 0x000fe20000004100 */
[----:B------:R-:W-:Y:S01]  /*d110*/  FMUL.FTZ R5, R15, R0 ;  /* 0x000000000f057220 */ /* 0x000fe20000410000 */
[----:B------:R-:W-:-:S02]  /*d120*/  HADD2.F32 R18, -RZ, R6.H0_H0 ;  /* 0x20000006ff127230 */ /* 0x000fc40000004100 */
[----:B------:R-:W-:Y:S02]  /*d130*/  HADD2.F32 R20, -RZ, R6.H1_H1 ;  /* 0x30000006ff147230 */ /* 0x000fe40000004100 */
[----:B------:R-:W-:Y:S02]  /*d140*/  HADD2.F32 R6, -RZ, R30.H0_H0 ;  /* 0x2000001eff067230 */ /* 0x000fe40000004100 */
[--C-:B------:R-:W-:Y:S02]  /*d150*/  HADD2.F32 R19, -RZ, R4.reuse.H0_H0 ;  /* 0x20000004ff137230 */ /* 0x100fe40000004100 */
[----:B------:R-:W-:Y:S02]  /*d160*/  HADD2.F32 R21, -RZ, R4.H1_H1 ;  /* 0x30000004ff157230 */ /* 0x000fe40000004100 */
[----:B------:R-:W-:Y:S02]  /*d170*/  HADD2.F32 R4, -RZ, R28.H1_H1 ;  /* 0x3000001cff047230 */ /* 0x000fe40000004100 */
[----:B--2---:R-:W-:-:S02]  /*d180*/  HADD2.F32 R3, -RZ, R9.H0_H0 ;  /* 0x20000009ff037230 */ /* 0x004fc40000004100 */
[----:B------:R-:W-:Y:S02]  /*d190*/  HADD2.F32 R2, -RZ, R9.H1_H1 ;  /* 0x30000009ff027230 */ /* 0x000fe40000004100 */
[--C-:B------:R-:W-:Y:S01]  /*d1a0*/  HADD2.F32 R9, -RZ, R8.reuse.H0_H0 ;  /* 0x20000008ff097230 */ /* 0x100fe20000004100 */
[C---:B------:R-:W-:Y:S01]  /*d1b0*/  FMUL.FTZ R30, R3.reuse, R0 ;  /* 0x00000000031e7220 */ /* 0x040fe20000410000 */
[----:B------:R-:W-:Y:S01]  /*d1c0*/  HADD2.F32 R13, -RZ, R8.H1_H1 ;  /* 0x30000008ff0d7230 */ /* 0x000fe20000004100 */
[----:B------:R-:W-:Y:S01]  /*d1d0*/  FFMA.FTZ R43, R3, R6, R5 ;  /* 0x00000006032b7223 */ /* 0x000fe20000010005 */
[--C-:B------:R-:W-:Y:S01]  /*d1e0*/  HADD2.F32 R8, -RZ, R11.reuse.H0_H0 ;  /* 0x2000000bff087230 */ /* 0x100fe20000004100 */
[-C--:B------:R-:W-:Y:S01]  /*d1f0*/  FMUL.FTZ R3, R19, R4.reuse ;  /* 0x0000000413037220 */ /* 0x080fe20000410000 */
[----:B------:R-:W-:Y:S01]  /*d200*/  HADD2.F32 R7, -RZ, R11.H1_H1 ;  /* 0x3000000bff077230 */ /* 0x000fe20000004100 */
[----:B------:R-:W-:Y:S01]  /*d210*/  FMUL.FTZ R27, R9, R4 ;  /* 0x00000004091b7220 */ /* 0x000fe20000410000 */
[----:B------:R-:W-:-:S02]  /*d220*/  HADD2.F32 R11, -RZ, R24.H0_H0 ;  /* 0x20000018ff0b7230 */ /* 0x000fc40000004100 */
[----:B------:R-:W-:Y:S02]  /*d230*/  HADD2.F32 R5, -RZ, R31.H1_H1 ;  /* 0x3000001fff057230 */ /* 0x000fe40000004100 */
[----:B------:R-:W-:Y:S01]  /*d240*/  HADD2.F32 R12, -RZ, R10.H0_H0 ;  /* 0x2000000aff0c7230 */ /* 0x000fe20000004100 */
[-C--:B------:R-:W-:Y:S01]  /*d250*/  FMUL.FTZ R0, R14, R11.reuse ;  /* 0x0000000b0e007220 */ /* 0x080fe20000410000 */
[----:B------:R-:W-:Y:S01]  /*d260*/  HADD2.F32 R4, -RZ, R55.H0_H0 ;  /* 0x20000037ff047230 */ /* 0x000fe20000004100 */
[C---:B------:R-:W-:Y:S01]  /*d270*/  FMUL.FTZ R28, R2.reuse, R11 ;  /* 0x0000000b021c7220 */ /* 0x040fe20000410000 */
[----:B------:R-:W-:Y:S01]  /*d280*/  HADD2.F32 R55, -RZ, R26.H0_H0 ;  /* 0x2000001aff377230 */ /* 0x000fe20000004100 */
[----:B------:R-:W-:Y:S01]  /*d290*/  FFMA.FTZ R42, R2, R88, R0 ;  /* 0x00000058022a7223 */ /* 0x000fe20000010000 */
[--C-:B------:R-:W-:Y:S02]  /*d2a0*/  HADD2.F32 R0, -RZ, R40.reuse.H0_H0 ;  /* 0x20000028ff007230 */ /* 0x100fe40000004100 */
[----:B------:R-:W-:Y:S01]  /*d2b0*/  HADD2.F32 R2, -RZ, R31.H0_H0 ;  /* 0x2000001fff027230 */ /* 0x000fe20000004100 */
[----:B------:R-:W-:Y:S01]  /*d2c0*/  FFMA.FTZ R31, R9, R5, R3 ;  /* 0x00000005091f7223 */ /* 0x000fe20000010003 */
[----:B------:R-:W-:Y:S01]  /*d2d0*/  HADD2.F32 R3, -RZ, R40.H1_H1 ;  /* 0x30000028ff037230 */ /* 0x000fe20000004100 */
[-C--:B------:R-:W-:Y:S01]  /*d2e0*/  FMUL.FTZ R9, R17, R0.reuse ;  /* 0x0000000011097220 */ /* 0x080fe20000410000 */
[----:B------:R-:W-:Y:S01]  /*d2f0*/  HADD2.F32 R10, -RZ, R10.H1_H1 ;  /* 0x3000000aff0a7230 */ /* 0x000fe20000004100 */
[----:B------:R-:W-:-:S02]  /*d300*/  FMUL.FTZ R23, R8, R0 ;  /* 0x0000000008177220 */ /* 0x000fc40000410000 */
[----:B------:R-:W-:Y:S01]  /*d310*/  FFMA.FTZ R24, R8, R3, R9 ;  /* 0x0000000308187223 */ /* 0x000fe20000010009 */
[----:B------:R-:W-:Y:S01]  /*d320*/  HADD2.F32 R8, -RZ, R52.H0_H0 ;  /* 0x20000034ff087230 */ /* 0x000fe20000004100 */
[----:B------:R-:W-:Y:S01]  /*d330*/  FMUL.FTZ R11, R18, R2 ;  /* 0x00000002120b7220 */ /* 0x000fe20000410000 */
[----:B------:R-:W-:Y:S01]  /*d340*/  HADD2.F32 R9, -RZ, R41.H0_H0 ;  /* 0x20000029ff097230 */ /* 0x000fe20000004100 */
[----:B------:R-:W-:Y:S01]  /*d350*/  FMUL.FTZ R0, R16, R22 ;  /* 0x0000001610007220 */ /* 0x000fe20000410000 */
[----:B------:R-:W-:Y:S01]  /*d360*/  HADD2.F32 R41, -RZ, R53.H0_H0 ;  /* 0x20000035ff297230 */ /* 0x000fe20000004100 */
[C---:B------:R-:W-:Y:S02]  /*d370*/  FMUL.FTZ R25, R12.reuse, R2 ;  /* 0x000000020c197220 */ /* 0x040fe40000410000 */
[----:B------:R-:W-:Y:S02]  /*d380*/  FFMA.FTZ R40, R12, R4, R11 ;  /* 0x000000040c287223 */ /* 0x000fe4000001000b */
[----:B------:R-:W-:-:S02]  /*d390*/  FMUL.FTZ R2, R21, R8 ;  /* 0x0000000815027220 */ /* 0x000fc40000410000 */
[C---:B------:R-:W-:Y:S02]  /*d3a0*/  FMUL.FTZ R11, R7.reuse, R22 ;  /* 0x00000016070b7220 */ /* 0x040fe40000410000 */
[----:B------:R-:W-:Y:S02]  /*d3b0*/  FFMA.FTZ R22, R7, R55, R0 ;  /* 0x0000003707167223 */ /* 0x000fe40000010000 */
[C---:B------:R-:W-:Y:S02]  /*d3c0*/  FMUL.FTZ R7, R13.reuse, R8 ;  /* 0x000000080d077220 */ /* 0x040fe40000410000 */
[-C--:B------:R-:W-:Y:S02]  /*d3d0*/  FMUL.FTZ R0, R20, R9.reuse ;  /* 0x0000000914007220 */ /* 0x080fe40000410000 */
[----:B------:R-:W-:Y:S02]  /*d3e0*/  FFMA.FTZ R13, R13, R54, R2 ;  /* 0x000000360d0d7223 */ /* 0x000fe40000010002 */
[----:B------:R-:W-:-:S02]  /*d3f0*/  FMUL.FTZ R2, R10, R9 ;  /* 0x000000090a027220 */ /* 0x000fc40000410000 */
        /* <DEDUP_REMOVED lines=9> */
[----:B------:R-:W-:-:S02]  /*d490*/  FFMA.FTZ R0, R16, R55, -R11 ;  /* 0x0000003710007223 */ /* 0x000fc4000001080b */
[----:B------:R-:W-:Y:S01]  /*d4a0*/  FFMA.FTZ R6, R21, R54, -R7 ;  /* 0x0000003615067223 */ /* 0x000fe20000010807 */
[----:B------:R-:W-:Y:S01]  /*d4b0*/  F2FP.PACK_AB R7, R22, R24 ;  /* 0x000000181607723e */ /* 0x000fe200000000ff */
[----:B------:R-:W-:Y:S01]  /*d4c0*/  FFMA.FTZ R2, R20, R41, -R2 ;  /* 0x0000002914027223 */ /* 0x000fe20000010802 */
[----:B------:R-:W-:Y:S02]  /*d4d0*/  F2FP.PACK_AB R11, R0, R3 ;  /* 0x00000003000b723e */ /* 0x000fe400000000ff */
[----:B------:R-:W-:Y:S02]  /*d4e0*/  F2FP.PACK_AB R8, R6, R12 ;  /* 0x0000000c0608723e */ /* 0x000fe400000000ff */
[----:B------:R-:W-:Y:S02]  /*d4f0*/  F2FP.PACK_AB R10, R2, R10 ;  /* 0x0000000a020a723e */ /* 0x000fe400000000ff */
[----:B------:R-:W-:-:S03]  /*d500*/  F2FP.PACK_AB R6, R26, R40 ;  /* 0x000000281a06723e */ /* 0x000fc600000000ff */
[----:B------:R1:W-:Y:S04]  /*d510*/  STS.128 [R195+0x10080], R8 ;  /* 0x01008008c3007388 */ /* 0x0003e80000000c00 */
[----:B------:R1:W-:Y:S02]  /*d520*/  STS.128 [R29+0x10080], R4 ;  /* 0x010080041d007388 */ /* 0x0003e40000000c00 */
.L_x_678:
[----:B------:R-:W-:Y:S05]  /*d530*/  BSYNC B0 ;  /* 0x0000000000007941 */ /* 0x000fea0003800000 */
.L_x_677:
[----:B------:R-:W-:-:S13]  /*d540*/  ISETP.GE.AND P0, PT, R146, c[0x0][0x27c], PT ;  /* 0x00009f0092007a0c */ /* 0x000fda0003f06270 */
[----:B------:R-:W-:Y:S05]  /*d550*/  @P0 BRA `(.L_x_676) ;  /* 0x0000067000000947 */ /* 0x000fea0003800000 */
[--C-:B------:R-:W-:Y:S02]  /*d560*/  SHF.R.S32.HI R0, RZ, 0x3, R89.reuse ;  /* 0x00000003ff007819 */ /* 0x100fe40000011459 */
[----:B------:R-:W-:Y:S02]  /*d570*/  MOV R3, c[0x0][0x27c] ;  /* 0x00009f0000037a02 */ /* 0x000fe40000000f00 */
[----:B------:R-:W-:Y:S02]  /*d580*/  LEA.HI R2, R91, R146, RZ, 0x6 ;  /* 0x000000925b027211 */ /* 0x000fe400078f30ff */
[----:B------:R-:W-:Y:S02]  /*d590*/  LEA.HI R0, R3, R0, RZ, 0x1d ;  /* 0x0000000003007211 */ /* 0x000fe400078fe8ff */
[----:B------:R-:W-:Y:S02]  /*d5a0*/  LOP3.LUT R3, R113, 0x38, R89, 0xf8, !PT ;  /* 0x0000003871037812 */ /* 0x000fe400078ef859 */
[----:B------:R-:W-:-:S02]  /*d5b0*/  SHF.L.U32 R2, R2, 0x7, RZ ;  /* 0x0000000702027819 */ /* 0x000fc400000006ff */
[----:B-1----:R-:W-:Y:S02]  /*d5c0*/  SHF.R.S32.HI R4, RZ, 0x1f, R0 ;  /* 0x0000001fff047819 */ /* 0x002fe40000011400 */
[----:B------:R-:W-:Y:S02]  /*d5d0*/  LOP3.LUT R3, R3, R140, RZ, 0x3c, !PT ;  /* 0x0000008c03037212 */ /* 0x000fe400078e3cff */
[----:B------:R-:W-:Y:S02]  /*d5e0*/  LOP3.LUT R2, R2, 0xffffe000, RZ, 0xc0, !PT ;  /* 0xffffe00002027812 */ /* 0x000fe400078ec0ff */
[----:B------:R-:W-:Y:S02]  /*d5f0*/  SHF.L.U32 R5, R0, 0x3, RZ ;  /* 0x0000000300057819 */ /* 0x000fe400000006ff */
[----:B------:R-:W-:Y:S02]  /*d600*/  LEA.HI R4, R4, R0, RZ, 0x3 ;  /* 0x0000000004047211 */ /* 0x000fe400078f18ff */
[----:B------:R-:W-:-:S02]  /*d610*/  IADD3 R0, R3, R2, R114 ;  /* 0x0000000203007210 */ /* 0x000fc40007ffe072 */
[----:B------:R-:W-:Y:S02]  /*d620*/  LOP3.LUT R3, R113, 0x38, R5, 0xf8, !PT ;  /* 0x0000003871037812 */ /* 0x000fe400078ef805 */
[----:B------:R-:W-:Y:S02]  /*d630*/  SHF.L.U32 R2, R4, 0xa, RZ ;  /* 0x0000000a04027819 */ /* 0x000fe400000006ff */
[----:B------:R-:W-:Y:S02]  /*d640*/  LEA R40, R0, 0x10080, 0x1 ;  /* 0x0001008000287811 */ /* 0x000fe400078e08ff */
[----:B------:R-:W-:Y:S02]  /*d650*/  LOP3.LUT R3, R3, R140, RZ, 0x3c, !PT ;  /* 0x0000008c03037212 */ /* 0x000fe400078e3cff */
[----:B------:R-:W-:Y:S01]  /*d660*/  LOP3.LUT R0, R2, 0x7fffe000, RZ, 0xc0, !PT ;  /* 0x7fffe00002007812 */ /* 0x000fe200078ec0ff */
[----:B------:R-:W1:Y:S01]  /*d670*/  LDS.128 R4, [R40] ;  /* 0x0000000028047984 */ /* 0x000e620000000c00 */
[----:B------:R-:W-:Y:S01]  /*d680*/  HADD2.F32 R2, -RZ, R100.H0_H0 ;  /* 0x20000064ff027230 */ /* 0x000fe20000004100 */
[----:B------:R-:W-:-:S02]  /*d690*/  SHF.R.U32.HI R21, RZ, 0x10, R33 ;  /* 0x00000010ff157819 */ /* 0x000fc40000011621 */
[----:B------:R-:W-:Y:S02]  /*d6a0*/  IADD3 R0, R3, R0, R114 ;  /* 0x0000000003007210 */ /* 0x000fe40007ffe072 */
[--C-:B------:R-:W-:Y:S02]  /*d6b0*/  SHF.R.U64 R30, R36, 0x10, R37.reuse ;  /* 0x00000010241e7819 */ /* 0x100fe40000001225 */
[----:B------:R-:W-:Y:S02]  /*d6c0*/  SHF.L.U32 R29, R0, 0x1, RZ ;  /* 0x00000001001d7819 */ /* 0x000fe400000006ff */
[----:B------:R-:W-:Y:S02]  /*d6d0*/  SHF.R.U32.HI R0, RZ, 0x10, R37 ;  /* 0x00000010ff007819 */ /* 0x000fe40000011625 */
[----:B------:R-:W-:Y:S01]  /*d6e0*/  SHF.R.U64 R41, R32, 0x10, R33 ;  /* 0x0000001020297819 */ /* 0x000fe20000001221 */
[----:B---3--:R-:W2:Y:S01]  /*d6f0*/  LDS.128 R8, [R29+0x10080] ;  /* 0x010080001d087984 */ /* 0x008ea20000000c00 */
[--C-:B------:R-:W-:Y:S01]  /*d700*/  SHF.R.U64 R36, R34, 0x10, R35.reuse ;  /* 0x0000001022247819 */ /* 0x100fe20000001223 */
[----:B------:R-:W-:Y:S01]  /*d710*/  HADD2.F32 R24, -RZ, R0.H0_H0 ;  /* 0x20000000ff187230 */ /* 0x000fe20000004100 */
[----:B------:R-:W-:Y:S01]  /*d720*/  SHF.R.U32.HI R23, RZ, 0x10, R35 ;  /* 0x00000010ff177819 */ /* 0x000fe20000011623 */
[----:B------:R-:W-:Y:S01]  /*d730*/  HADD2.F32 R0, -RZ, R100.H1_H1 ;  /* 0x30000064ff007230 */ /* 0x000fe20000004100 */
[--C-:B------:R-:W-:Y:S01]  /*d740*/  SHF.R.U64 R25, R38, 0x10, R39.reuse ;  /* 0x0000001026197819 */ /* 0x100fe20000001227 */
[----:B------:R-:W-:Y:S01]  /*d750*/  HADD2.F32 R37, -RZ, R41.H0_H0 ;  /* 0x20000029ff257230 */ /* 0x000fe20000004100 */
[----:B------:R-:W-:Y:S01]  /*d760*/  SHF.R.U32.HI R22, RZ, 0x10, R39 ;  /* 0x00000010ff167819 */ /* 0x000fe20000011627 */
[----:B------:R-:W-:-:S02]  /*d770*/  HADD2.F32 R39, -RZ, R21.H0_H0 ;  /* 0x20000015ff277230 */ /* 0x000fc40000004100 */
[----:B------:R-:W-:Y:S02]  /*d780*/  HADD2.F32 R38, -RZ, R23.H0_H0 ;  /* 0x20000017ff267230 */ /* 0x000fe40000004100 */
[----:B------:R-:W-:Y:S02]  /*d790*/  HADD2.F32 R22, -RZ, R22.H0_H0 ;  /* 0x20000016ff167230 */ /* 0x000fe40000004100 */
[----:B------:R-:W-:Y:S02]  /*d7a0*/  HADD2.F32 R36, -RZ, R36.H0_H0 ;  /* 0x20000024ff247230 */ /* 0x000fe40000004100 */
[--C-:B-1----:R-:W-:Y:S02]  /*d7b0*/  HADD2.F32 R14, -RZ, R5.reuse.H0_H0 ;  /* 0x20000005ff0e7230 */ /* 0x102fe40000004100 */
[----:B------:R-:W-:Y:S02]  /*d7c0*/  HADD2.F32 R13, -RZ, R5.H1_H1 ;  /* 0x30000005ff0d7230 */ /* 0x000fe40000004100 */
[----:B------:R-:W-:-:S02]  /*d7d0*/  HADD2.F32 R18, -RZ, R4.H0_H0 ;  /* 0x20000004ff127230 */ /* 0x000fc40000004100 */
[----:B------:R-:W-:Y:S02]  /*d7e0*/  HADD2.F32 R20, -RZ, R4.H1_H1 ;  /* 0x30000004ff147230 */ /* 0x000fe40000004100 */
[--C-:B------:R-:W-:Y:S02]  /*d7f0*/  HADD2.F32 R16, -RZ, R7.reuse.H0_H0 ;  /* 0x20000007ff107230 */ /* 0x100fe40000004100 */
[----:B------:R-:W-:Y:S02]  /*d800*/  HADD2.F32 R15, -RZ, R7.H1_H1 ;  /* 0x30000007ff0f7230 */ /* 0x000fe40000004100 */
[----:B------:R-:W-:Y:S02]  /*d810*/  HADD2.F32 R17, -RZ, R6.H0_H0 ;  /* 0x20000006ff117230 */ /* 0x000fe40000004100 */
[--C-:B--2---:R-:W-:Y:S02]  /*d820*/  HADD2.F32 R5, -RZ, R9.reuse.H0_H0 ;  /* 0x20000009ff057230 */ /* 0x104fe40000004100 */
[----:B------:R-:W-:-:S02]  /*d830*/  HADD2.F32 R4, -RZ, R9.H1_H1 ;  /* 0x30000009ff047230 */ /* 0x000fc40000004100 */
[----:B------:R-:W-:Y:S01]  /*d840*/  HADD2.F32 R19, -RZ, R6.H1_H1 ;  /* 0x30000006ff137230 */ /* 0x000fe20000004100 */
[----:B------:R-:W-:Y:S01]  /*d850*/  FMUL.FTZ R33, R5, R2 ;  /* 0x0000000205217220 */ /* 0x000fe20000410000 */
[--C-:B------:R-:W-:Y:S01]  /*d860*/  HADD2.F32 R12, -RZ, R8.reuse.H0_H0 ;  /* 0x20000008ff0c7230 */ /* 0x100fe20000004100 */
[----:B------:R-:W-:Y:S01]  /*d870*/  FMUL.FTZ R31, R4, R24 ;  /* 0x00000018041f7220 */ /* 0x000fe20000410000 */
[----:B------:R-:W-:Y:S02]  /*d880*/  HADD2.F32 R9, -RZ, R8.H1_H1 ;  /* 0x30000008ff097230 */ /* 0x000fe40000004100 */
[--C-:B------:R-:W-:Y:S02]  /*d890*/  HADD2.F32 R8, -RZ, R10.reuse.H0_H0 ;  /* 0x2000000aff087230 */ /* 0x100fe40000004100 */
[----:B------:R-:W-:Y:S01]  /*d8a0*/  HADD2.F32 R7, -RZ, R10.H1_H1 ;  /* 0x3000000aff077230 */ /* 0x000fe20000004100 */
[----:B------:R-:W-:Y:S01]  /*d8b0*/  FMUL.FTZ R10, R14, R2 ;  /* 0x000000020e0a7220 */ /* 0x000fe20000410000 */
[----:B------:R-:W-:Y:S01]  /*d8c0*/  HADD2.F32 R6, -RZ, R101.H0_H0 ;  /* 0x20000065ff067230 */ /* 0x000fe20000004100 */
[----:B------:R-:W-:Y:S01]  /*d8d0*/  FMUL.FTZ R2, R16, R0 ;  /* 0x0000000010027220 */ /* 0x000fe20000410000 */
[----:B------:R-:W-:-:S02]  /*d8e0*/  HADD2.F32 R3, -RZ, R11.H0_H0 ;  /* 0x2000000bff037230 */ /* 0x000fc40000004100 */
[----:B------:R-:W-:Y:S01]  /*d8f0*/  HADD2.F32 R11, -RZ, R11.H1_H1 ;  /* 0x3000000bff0b7230 */ /* 0x000fe20000004100 */
[----:B------:R-:W-:Y:S01]  /*d900*/  FFMA.FTZ R35, R5, R6, R10 ;  /* 0x0000000605237223 */ /* 0x000fe2000001000a */
[--C-:B------:R-:W-:Y:S01]  /*d910*/  HADD2.F32 R5, -RZ, R102.reuse.H0_H0 ;  /* 0x20000066ff057230 */ /* 0x100fe20000004100 */
[----:B------:R-:W-:Y:S01]  /*d920*/  FMUL.FTZ R26, R3, R0 ;  /* 0x00000000031a7220 */ /* 0x000fe20000410000 */
[----:B------:R-:W-:Y:S01]  /*d930*/  HADD2.F32 R0, -RZ, R101.H1_H1 ;  /* 0x30000065ff007230 */ /* 0x000fe20000004100 */
[----:B------:R-:W-:Y:S02]  /*d940*/  FMUL.FTZ R10, R13, R24 ;  /* 0x000000180d0a7220 */ /* 0x000fe40000410000 */
[----:B------:R-:W-:Y:S01]  /*d950*/  FFMA.FTZ R32, R3, R5, R2 ;  /* 0x0000000503207223 */ /* 0x000fe20000010002 */
[----:B------:R-:W-:Y:S01]  /*d960*/  HADD2.F32 R3, -RZ, R103.H0_H0 ;  /* 0x20000067ff037230 */ /* 0x000fe20000004100 */
[----:B------:R-:W-:Y:S01]  /*d970*/  FFMA.FTZ R34, R4, R39, R10 ;  /* 0x0000002704227223 */ /* 0x000fe2000001000a */
[----:B------:R-:W-:Y:S01]  /*d980*/  HADD2.F32 R2, -RZ, R102.H1_H1 ;  /* 0x30000066ff027230 */ /* 0x000fe20000004100 */
[----:B------:R-:W-:-:S02]  /*d990*/  FMUL.FTZ R10, R18, R0 ;  /* 0x00000000120a7220 */ /* 0x000fc40000410000 */
[----:B------:R-:W-:Y:S02]  /*d9a0*/  FMUL.FTZ R4, R15, R22 ;  /* 0x000000160f047220 */ /* 0x000fe40000410000 */
[C---:B------:R-:W-:Y:S01]  /*d9b0*/  FFMA.FTZ R27, R12.reuse, R3, R10 ;  /* 0x000000030c1b7223 */ /* 0x040fe2000001000a */
[----:B------:R-:W-:Y:S01]  /*d9c0*/  HADD2.F32 R10, -RZ, R30.H0_H0 ;  /* 0x2000001eff0a7230 */ /* 0x000fe20000004100 */
[C---:B------:R-:W-:Y:S02]  /*d9d0*/  FFMA.FTZ R28, R11.reuse, R38, R4 ;  /* 0x000000260b1c7223 */ /* 0x040fe40000010004 */
[----:B------:R-:W-:Y:S01]  /*d9e0*/  FMUL.FTZ R24, R11, R22 ;  /* 0x000000160b187220 */ /* 0x000fe20000410000 */
[----:B------:R-:W-:Y:S01]  /*d9f0*/  HADD2.F32 R11, -RZ, R25.H0_H0 ;  /* 0x20000019ff0b7230 */ /* 0x000fe20000004100 */
[----:B------:R-:W-:Y:S01]  /*da00*/  FMUL.FTZ R23, R12, R0 ;  /* 0x000000000c177220 */ /* 0x000fe20000410000 */
[----:B------:R-:W-:Y:S01]  /*da10*/  HADD2.F32 R0, -RZ, R103.H1_H1 ;  /* 0x30000067ff007230 */ /* 0x000fe20000004100 */
[----:B------:R-:W-:-:S02]  /*da20*/  FMUL.FTZ R4, R17, R2 ;  /* 0x0000000211047220 */ /* 0x000fc40000410000 */
[----:B------:R-:W-:Y:S02]  /*da30*/  FMUL.FTZ R21, R8, R2 ;  /* 0x0000000208157220 */ /* 0x000fe40000410000 */
[----:B------:R-:W-:Y:S02]  /*da40*/  FMUL.FTZ R2, R20, R10 ;  /* 0x0000000a14027220 */ /* 0x000fe40000410000 */
[----:B------:R-:W-:Y:S02]  /*da50*/  FFMA.FTZ R30, R8, R0, R4 ;  /* 0x00000000081e7223 */ /* 0x000fe40000010004 */
[C---:B------:R-:W-:Y:S02]  /*da60*/  FFMA.FTZ R22, R9.reuse, R37, R2 ;  /* 0x0000002509167223 */ /* 0x040fe40000010002 */
[----:B------:R-:W-:Y:S02]  /*da70*/  FMUL.FTZ R10, R9, R10 ;  /* 0x0000000a090a7220 */ /* 0x000fe40000410000 */
[----:B------:R-:W-:-:S02]  /*da80*/  FMUL.FTZ R2, R7, R11 ;  /* 0x0000000b07027220 */ /* 0x000fc40000410000 */
[----:B------:R-:W-:Y:S02]  /*da90*/  FMUL.FTZ R4, R19, R11 ;  /* 0x0000000b13047220 */ /* 0x000fe40000410000 */
[----:B------:R-:W-:Y:S02]  /*daa0*/  FFMA.FTZ R12, R18, R3, -R23 ;  /* 0x00000003120c7223 */ /* 0x000fe40000010817 */
[----:B------:R-:W-:Y:S02]  /*dab0*/  FFMA.FTZ R8, R14, R6, -R33 ;  /* 0x000000060e087223 */ /* 0x000fe40000010821 */
[----:B------:R-:W-:Y:S02]  /*dac0*/  FFMA.FTZ R9, R13, R39, -R31 ;  /* 0x000000270d097223 */ /* 0x000fe4000001081f */
[----:B------:R-:W-:Y:S02]  /*dad0*/  FFMA.FTZ R3, R17, R0, -R21 ;  /* 0x0000000011037223 */ /* 0x000fe40000010815 */
[----:B------:R-:W-:Y:S01]  /*dae0*/  FFMA.FTZ R11, R16, R5, -R26 ;  /* 0x00000005100b7223 */ /* 0x000fe2000001081a */
[----:B------:R-:W-:Y:S01]  /*daf0*/  F2FP.PACK_AB R9, R9, R8 ;  /* 0x000000080909723e */ /* 0x000fe200000000ff */
[----:B------:R-:W-:Y:S01]  /*db00*/  FFMA.FTZ R6, R15, R38, -R24 ;  /* 0x000000260f067223 */ /* 0x000fe20000010818 */
[----:B------:R-:W-:Y:S01]  /*db10*/  F2FP.PACK_AB R5, R34, R35 ;  /* 0x000000232205723e */ /* 0x000fe200000000ff */
[----:B------:R-:W-:-:S02]  /*db20*/  FFMA.FTZ R0, R20, R37, -R10 ;  /* 0x0000002514007223 */ /* 0x000fc4000001080a */
[-C--:B------:R-:W-:Y:S01]  /*db30*/  FFMA.FTZ R2, R19, R36.reuse, -R2 ;  /* 0x0000002413027223 */ /* 0x080fe20000010802 */
[----:B------:R-:W-:Y:S01]  /*db40*/  F2FP.PACK_AB R11, R6, R11 ;  /* 0x0000000b060b723e */ /* 0x000fe200000000ff */
[----:B------:R-:W-:Y:S01]  /*db50*/  FFMA.FTZ R25, R7, R36, R4 ;  /* 0x0000002407197223 */ /* 0x000fe20000010004 */
[----:B------:R-:W-:Y:S02]  /*db60*/  F2FP.PACK_AB R8, R0, R12 ;  /* 0x0000000c0008723e */ /* 0x000fe400000000ff */
[----:B------:R-:W-:Y:S02]  /*db70*/  F2FP.PACK_AB R10, R2, R3 ;  /* 0x00000003020a723e */ /* 0x000fe400000000ff */
[----:B------:R-:W-:Y:S02]  /*db80*/  F2FP.PACK_AB R7, R28, R32 ;  /* 0x000000201c07723e */ /* 0x000fe400000000ff */
[----:B------:R-:W-:Y:S01]  /*db90*/  F2FP.PACK_AB R4, R22, R27 ;  /* 0x0000001b1604723e */ /* 0x000fe200000000ff */
[----:B------:R1:W-:Y:S01]  /*dba0*/  STS.128 [R40], R8 ;  /* 0x0000000828007388 */ /* 0x0003e20000000c00 */
[----:B------:R-:W-:-:S05]  /*dbb0*/  F2FP.PACK_AB R6, R25, R30 ;  /* 0x0000001e1906723e */ /* 0x000fca00000000ff */
[----:B------:R1:W-:Y:S02]  /*dbc0*/  STS.128 [R29+0x10080], R4 ;  /* 0x010080041d007388 */ /* 0x0003e40000000c00 */
.L_x_676:
[----:B------:R-:W-:Y:S05]  /*dbd0*/  BSYNC B1 ;  /* 0x0000000000017941 */ /* 0x000fea0003800000 */
.L_x_675:
[----:B------:R-:W-:Y:S01]  /*dbe0*/  IADD3 R2, R213, 0x20, RZ ;  /* 0x00000020d5027810 */ /* 0x000fe20007ffe0ff */
[----:B------:R-:W-:Y:S01]  /*dbf0*/  BSSY B1, `(.L_x_679) ;  /* 0x00000d9000017945 */ /* 0x000fe20003800000 */
[----:B------:R-:W-:Y:S02]  /*dc00*/  SHF.R.S32.HI R52, RZ, 0x3, R89 ;  /* 0x00000003ff347819 */ /* 0x000fe40000011459 */
        /* <DEDUP_REMOVED lines=12> */
[----:B-1----:R-:W-:Y:S02]  /*dcd0*/  MOV R5, c[0x0][0x27c] ;  /* 0x00009f0000057a02 */ /* 0x002fe40000000f00 */
[----:B------:R-:W-:Y:S02]  /*dce0*/  LOP3.LUT R2, R0, 0x38, R144, 0xf8, !PT ;  /* 0x0000003800027812 */ /* 0x000fe400078ef890 */
[----:B------:R-:W-:Y:S02]  /*dcf0*/  LEA.HI R5, R5, R237, RZ, 0x1d ;  /* 0x000000ed05057211 */ /* 0x000fe400078fe8ff */
[----:B------:R-:W-:Y:S02]  /*dd00*/  SHF.R.U32.HI R14, RZ, 0x10, R49 ;  /* 0x00000010ff0e7819 */ /* 0x000fe40000011631 */
[----:B------:R-:W-:Y:S02]  /*dd10*/  SHF.R.S32.HI R4, RZ, 0x1f, R5 ;  /* 0x0000001fff047819 */ /* 0x000fe40000011405 */
[----:B------:R-:W-:Y:S01]  /*dd20*/  SHF.L.U32 R3, R5, 0x3, RZ ;  /* 0x0000000305037819 */ /* 0x000fe200000006ff */
[----:B------:R-:W-:Y:S01]  /*dd30*/  HADD2.F32 R14, -RZ, R14.H0_H0 ;  /* 0x2000000eff0e7230 */ /* 0x000fe20000004100 */
[----:B------:R-:W-:-:S02]  /*dd40*/  LEA.HI R5, R4, R5, RZ, 0x3 ;  /* 0x0000000504057211 */ /* 0x000fc400078f18ff */
[----:B------:R-:W-:Y:S02]  /*dd50*/  LOP3.LUT R4, R21, R2, R53, 0xf6, !PT ;  /* 0x0000000215047212 */ /* 0x000fe400078ef635 */
[----:B------:R-:W-:Y:S02]  /*dd60*/  LOP3.LUT R3, R0, 0x38, R3, 0xf8, !PT ;  /* 0x0000003800037812 */ /* 0x000fe400078ef803 */
[----:B------:R-:W-:Y:S02]  /*dd70*/  SHF.L.U32 R2, R5, 0xa, RZ ;  /* 0x0000000a05027819 */ /* 0x000fe400000006ff */
[----:B------:R-:W-:Y:S02]  /*dd80*/  LOP3.LUT R3, R3, R53, RZ, 0x3c, !PT ;  /* 0x0000003503037212 */ /* 0x000fe400078e3cff */
[----:B------:R-:W-:Y:S02]  /*dd90*/  LOP3.LUT R2, R2, 0x7fffe000, RZ, 0xc0, !PT ;  /* 0x7fffe00002027812 */ /* 0x000fe400078ec0ff */
[----:B------:R-:W-:-:S02]  /*dda0*/  LEA R34, R4, 0x10080, 0x1 ;  /* 0x0001008004227811 */ /* 0x000fc400078e08ff */
[----:B------:R-:W-:Y:S02]  /*ddb0*/  IADD3 R2, R3, R2, R21 ;  /* 0x0000000203027210 */ /* 0x000fe40007ffe015 */
[--C-:B------:R-:W-:Y:S01]  /*ddc0*/  SHF.R.U32.HI R24, RZ, 0x10, R45.reuse ;  /* 0x00000010ff187819 */ /* 0x100fe2000001162d */
[----:B------:R-:W1:Y:S01]  /*ddd0*/  LDS.128 R4, [R34] ;  /* 0x0000000022047984 */ /* 0x000e620000000c00 */
[----:B------:R-:W-:Y:S01]  /*dde0*/  SHF.L.U32 R32, R2, 0x1, RZ ;  /* 0x0000000102207819 */ /* 0x000fe200000006ff */
[----:B------:R-:W-:Y:S01]  /*ddf0*/  HADD2.F32 R2, -RZ, R104.H0_H0 ;  /* 0x20000068ff027230 */ /* 0x000fe20000004100 */
[----:B------:R-:W-:Y:S01]  /*de00*/  SHF.R.U64 R39, R44, 0x10, R45 ;  /* 0x000000102c277819 */ /* 0x000fe2000000122d */
[----:B------:R-:W-:Y:S01]  /*de10*/  HADD2.F32 R44, -RZ, R24.H0_H0 ;  /* 0x20000018ff2c7230 */ /* 0x000fe20000004100 */
[----:B------:R-:W-:Y:S01]  /*de20*/  SHF.R.U32.HI R25, RZ, 0x10, R51 ;  /* 0x00000010ff197819 */ /* 0x000fe20000011633 */
[----:B---3--:R-:W2:Y:S01]  /*de30*/  LDS.128 R8, [R32+0x10080] ;  /* 0x0100800020087984 */ /* 0x008ea20000000c00 */
[----:B------:R-:W-:Y:S01]  /*de40*/  SHF.R.U32.HI R27, RZ, 0x10, R47 ;  /* 0x00000010ff1b7819 */ /* 0x000fe2000001162f */
[----:B------:R-:W-:Y:S01]  /*de50*/  HADD2.F32 R39, -RZ, R39.H0_H0 ;  /* 0x20000027ff277230 */ /* 0x000fe20000004100 */
[----:B------:R-:W-:Y:S01]  /*de60*/  SHF.R.U64 R30, R48, 0x10, R49 ;  /* 0x00000010301e7819 */ /* 0x000fe20000001231 */
[----:B------:R-:W-:Y:S01]  /*de70*/  HADD2.F32 R25, -RZ, R25.H0_H0 ;  /* 0x20000019ff197230 */ /* 0x000fe20000004100 */
[----:B------:R-:W-:Y:S01]  /*de80*/  SHF.R.U64 R36, R50, 0x10, R51 ;  /* 0x0000001032247819 */ /* 0x000fe20000001233 */
[----:B------:R-:W-:Y:S01]  /*de90*/  HADD2.F32 R43, -RZ, R27.H0_H0 ;  /* 0x2000001bff2b7230 */ /* 0x000fe20000004100 */
[----:B------:R-:W-:Y:S01]  /*dea0*/  SHF.R.U64 R41, R46, 0x10, R47 ;  /* 0x000000102e297819 */ /* 0x000fe2000000122f */
[----:B-1----:R-:W-:-:S02]  /*deb0*/  HADD2.F32 R19, -RZ, R5.H0_H0 ;  /* 0x20000005ff137230 */ /* 0x002fc40000004100 */
[--C-:B------:R-:W-:Y:S02]  /*dec0*/  HADD2.F32 R20, -RZ, R4.reuse.H0_H0 ;  /* 0x20000004ff147230 */ /* 0x100fe40000004100 */
[----:B------:R-:W-:Y:S02]  /*ded0*/  HADD2.F32 R23, -RZ, R4.H1_H1 ;  /* 0x30000004ff177230 */ /* 0x000fe40000004100 */
[----:B--2---:R-:W-:Y:S02]  /*dee0*/  HADD2.F32 R4, -RZ, R9.H0_H0 ;  /* 0x20000009ff047230 */ /* 0x004fe40000004100 */
[----:B------:R-:W-:Y:S02]  /*def0*/  HADD2.F32 R15, -RZ, R5.H1_H1 ;  /* 0x30000005ff0f7230 */ /* 0x000fe40000004100 */
[--C-:B------:R-:W-:Y:S01]  /*df00*/  HADD2.F32 R17, -RZ, R7.reuse.H0_H0 ;  /* 0x20000007ff117230 */ /* 0x100fe20000004100 */
[----:B------:R-:W-:Y:S01]  /*df10*/  FMUL.FTZ R35, R4, R2 ;  /* 0x0000000204237220 */ /* 0x000fe20000410000 */
[----:B------:R-:W-:-:S02]  /*df20*/  HADD2.F32 R16, -RZ, R7.H1_H1 ;  /* 0x30000007ff107230 */ /* 0x000fc40000004100 */
[--C-:B------:R-:W-:Y:S02]  /*df30*/  HADD2.F32 R18, -RZ, R6.reuse.H0_H0 ;  /* 0x20000006ff127230 */ /* 0x100fe40000004100 */
[----:B------:R-:W-:Y:S01]  /*df40*/  HADD2.F32 R22, -RZ, R6.H1_H1 ;  /* 0x30000006ff167230 */ /* 0x000fe20000004100 */
[----:B------:R-:W-:Y:S01]  /*df50*/  FMUL.FTZ R6, R19, R2 ;  /* 0x0000000213067220 */ /* 0x000fe20000410000 */
[----:B------:R-:W-:Y:S01]  /*df60*/  HADD2.F32 R7, -RZ, R105.H0_H0 ;  /* 0x20000069ff077230 */ /* 0x000fe20000004100 */
[----:B------:R-:W-:Y:S01]  /*df70*/  FMUL.FTZ R2, R15, R14 ;  /* 0x0000000e0f027220 */ /* 0x000fe20000410000 */
[----:B------:R-:W-:Y:S02]  /*df80*/  HADD2.F32 R3, -RZ, R9.H1_H1 ;  /* 0x30000009ff037230 */ /* 0x000fe40000004100 */
[----:B------:R-:W-:Y:S01]  /*df90*/  HADD2.F32 R5, -RZ, R104.H1_H1 ;  /* 0x30000068ff057230 */ /* 0x000fe20000004100 */
[----:B------:R-:W-:Y:S01]  /*dfa0*/  FFMA.FTZ R42, R4, R7, R6 ;  /* 0x00000007042a7223 */ /* 0x000fe20000010006 */
[----:B------:R-:W-:Y:S01]  /*dfb0*/  HADD2.F32 R9, -RZ, R8.H0_H0 ;  /* 0x20000008ff097230 */ /* 0x000fe20000004100 */
[----:B------:R-:W-:Y:S01]  /*dfc0*/  FFMA.FTZ R40, R3, R44, R2 ;  /* 0x0000002c03287223 */ /* 0x000fe20000010002 */
[--C-:B------:R-:W-:Y:S01]  /*dfd0*/  HADD2.F32 R6, -RZ, R106.reuse.H1_H1 ;  /* 0x3000006aff067230 */ /* 0x100fe20000004100 */
[-C--:B------:R-:W-:Y:S01]  /*dfe0*/  FMUL.FTZ R4, R20, R5.reuse ;  /* 0x0000000514047220 */ /* 0x080fe20000410000 */
[----:B------:R-:W-:Y:S01]  /*dff0*/  HADD2.F32 R2, -RZ, R106.H0_H0 ;  /* 0x2000006aff027230 */ /* 0x000fe20000004100 */
[C---:B------:R-:W-:Y:S01]  /*e000*/  FMUL.FTZ R31, R9.reuse, R5 ;  /* 0x00000005091f7220 */ /* 0x040fe20000410000 */
[----:B------:R-:W-:Y:S01]  /*e010*/  HADD2.F32 R13, -RZ, R8.H1_H1 ;  /* 0x30000008ff0d7230 */ /* 0x000fe20000004100 */
[----:B------:R-:W-:Y:S01]  /*e020*/  FFMA.FTZ R37, R9, R6, R4 ;  /* 0x0000000609257223 */ /* 0x000fe20000010004 */
[----:B------:R-:W-:Y:S01]  /*e030*/  HADD2.F32 R8, -RZ, R11.H0_H0 ;  /* 0x2000000bff087230 */ /* 0x000fe20000004100 */
[----:B------:R-:W-:Y:S01]  /*e040*/  FMUL.FTZ R9, R17, R2 ;  /* 0x0000000211097220 */ /* 0x000fe20000410000 */
[----:B------:R-:W-:Y:S01]  /*e050*/  HADD2.F32 R4, -RZ, R107.H0_H0 ;  /* 0x2000006bff047230 */ /* 0x000fe20000004100 */
[----:B------:R-:W-:Y:S01]  /*e060*/  FMUL.FTZ R33, R3, R14 ;  /* 0x0000000e03217220 */ /* 0x000fe20000410000 */
[----:B------:R-:W-:Y:S01]  /*e070*/  HADD2.F32 R11, -RZ, R11.H1_H1 ;  /* 0x3000000bff0b7230 */ /* 0x000fe20000004100 */
[C---:B------:R-:W-:Y:S01]  /*e080*/  FMUL.FTZ R26, R8.reuse, R2 ;  /* 0x00000002081a7220 */ /* 0x040fe20000410000 */
[----:B------:R-:W-:Y:S01]  /*e090*/  HADD2.F32 R12, -RZ, R10.H0_H0 ;  /* 0x2000000aff0c7230 */ /* 0x000fe20000004100 */
[----:B------:R-:W-:Y:S01]  /*e0a0*/  FFMA.FTZ R28, R8, R4, R9 ;  /* 0x00000004081c7223 */ /* 0x000fe20000010009 */
[----:B------:R-:W-:Y:S01]  /*e0b0*/  HADD2.F32 R3, -RZ, R105.H1_H1 ;  /* 0x30000069ff037230 */ /* 0x000fe20000004100 */
[-C--:B------:R-:W-:Y:S01]  /*e0c0*/  FMUL.FTZ R2, R16, R25.reuse ;  /* 0x0000001910027220 */ /* 0x080fe20000410000 */
[----:B------:R-:W-:Y:S01]  /*e0d0*/  HADD2.F32 R8, -RZ, R30.H0_H0 ;  /* 0x2000001eff087230 */ /* 0x000fe20000004100 */
[C---:B------:R-:W-:Y:S01]  /*e0e0*/  FMUL.FTZ R24, R11.reuse, R25 ;  /* 0x000000190b187220 */ /* 0x040fe20000410000 */
[----:B------:R-:W-:Y:S01]  /*e0f0*/  HADD2.F32 R9, -RZ, R36.H0_H0 ;  /* 0x20000024ff097230 */ /* 0x000fe20000004100 */
[-C--:B------:R-:W-:Y:S01]  /*e100*/  FMUL.FTZ R14, R18, R3.reuse ;  /* 0x00000003120e7220 */ /* 0x080fe20000410000 */
[----:B------:R-:W-:Y:S01]  /*e110*/  HADD2.F32 R10, -RZ, R10.H1_H1 ;  /* 0x3000000aff0a7230 */ /* 0x000fe20000004100 */
[----:B------:R-:W-:Y:S01]  /*e120*/  FMUL.FTZ R29, R12, R3 ;  /* 0x000000030c1d7220 */ /* 0x000fe20000410000 */
[----:B------:R-:W-:Y:S01]  /*e130*/  HADD2.F32 R36, -RZ, R41.H0_H0 ;  /* 0x20000029ff247230 */ /* 0x000fe20000004100 */
[----:B------:R-:W-:Y:S01]  /*e140*/  FFMA.FTZ R25, R11, R43, R2 ;  /* 0x0000002b0b197223 */ /* 0x000fe20000010002 */
[----:B------:R-:W-:Y:S01]  /*e150*/  HADD2.F32 R5, -RZ, R107.H1_H1 ;  /* 0x3000006bff057230 */ /* 0x000fe20000004100 */
[----:B------:R-:W-:-:S02]  /*e160*/  FMUL.FTZ R3, R23, R8 ;  /* 0x0000000817037220 */ /* 0x000fc40000410000 */
[-C--:B------:R-:W-:Y:S02]  /*e170*/  FMUL.FTZ R2, R22, R9.reuse ;  /* 0x0000000916027220 */ /* 0x080fe40000410000 */
[C---:B------:R-:W-:Y:S02]  /*e180*/  FMUL.FTZ R11, R13.reuse, R8 ;  /* 0x000000080d0b7220 */ /* 0x040fe40000410000 */
[C---:B------:R-:W-:Y:S02]  /*e190*/  FMUL.FTZ R8, R10.reuse, R9 ;  /* 0x000000090a087220 */ /* 0x040fe40000410000 */
[----:B------:R-:W-:Y:S02]  /*e1a0*/  FFMA.FTZ R27, R13, R39, R3 ;  /* 0x000000270d1b7223 */ /* 0x000fe40000010003 */
[----:B------:R-:W-:Y:S02]  /*e1b0*/  FFMA.FTZ R30, R10, R36, R2 ;  /* 0x000000240a1e7223 */ /* 0x000fe40000010002 */
[----:B------:R-:W-:-:S02]  /*e1c0*/  FFMA.FTZ R38, R12, R5, R14 ;  /* 0x000000050c267223 */ /* 0x000fc4000001000e */
[----:B------:R-:W-:Y:S02]  /*e1d0*/  FFMA.FTZ R13, R20, R6, -R31 ;  /* 0x00000006140d7223 */ /* 0x000fe4000001081f */
[----:B------:R-:W-:Y:S02]  /*e1e0*/  FFMA.FTZ R10, R23, R39, -R11 ;  /* 0x00000027170a7223 */ /* 0x000fe4000001080b */
        /* <DEDUP_REMOVED lines=16> */
.L_x_682:
[----:B------:R-:W-:Y:S05]  /*e2f0*/  BSYNC B0 ;  /* 0x0000000000007941 */ /* 0x000fea0003800000 */
.L_x_681:
[----:B------:R-:W-:-:S13]  /*e300*/  ISETP.GE.AND P0, PT, R146, c[0x0][0x27c], PT ;  /* 0x00009f0092007a0c */ /* 0x000fda0003f06270 */
[----:B------:R-:W-:Y:S05]  /*e310*/  @P0 BRA `(.L_x_680) ;  /* 0x0000066000000947 */ /* 0x000fea0003800000 */
[----:B------:R-:W-:Y:S02]  /*e320*/  MOV R2, c[0x0][0x27c] ;  /* 0x00009f0000027a02 */ /* 0x000fe40000000f00 */
[----:B-1----:R-:W-:Y:S02]  /*e330*/  LEA.HI R4, R91, R146, RZ, 0x6 ;  /* 0x000000925b047211 */ /* 0x002fe400078f30ff */
[----:B------:R-:W-:Y:S02]  /*e340*/  LEA.HI R2, R2, R52, RZ, 0x1d ;  /* 0x0000003402027211 */ /* 0x000fe400078fe8ff */
[----:B------:R-:W-:Y:S02]  /*e350*/  LOP3.LUT R3, R0, 0x38, R89, 0xf8, !PT ;  /* 0x0000003800037812 */ /* 0x000fe400078ef859 */
[----:B------:R-:W-:Y:S02]  /*e360*/  SHF.R.S32.HI R5, RZ, 0x1f, R2 ;  /* 0x0000001fff057819 */ /* 0x000fe40000011402 */
[----:B------:R-:W-:-:S02]  /*e370*/  SHF.L.U32 R6, R2, 0x3, RZ ;  /* 0x0000000302067819 */ /* 0x000fc400000006ff */
[----:B------:R-:W-:Y:S02]  /*e380*/  LEA.HI R5, R5, R2, RZ, 0x3 ;  /* 0x0000000205057211 */ /* 0x000fe400078f18ff */
[----:B------:R-:W-:Y:S02]  /*e390*/  SHF.L.U32 R4, R4, 0x7, RZ ;  /* 0x0000000704047819 */ /* 0x000fe400000006ff */
        /* <DEDUP_REMOVED lines=8> */
[----:B------:R-:W-:Y:S01]  /*e420*/  HADD2.F32 R2, -RZ, R109.H0_H0 ;  /* 0x2000006dff027230 */ /* 0x000fe20000004100 */
[----:B------:R-:W-:Y:S02]  /*e430*/  LEA R33, R3, 0x10080, 0x1 ;  /* 0x0001008003217811 */ /* 0x000fe400078e08ff */
[----:B------:R-:W-:-:S02]  /*e440*/  SHF.L.U32 R29, R0, 0x1, RZ ;  /* 0x00000001001d7819 */ /* 0x000fc400000006ff */
[----:B------:R-:W-:Y:S01]  /*e450*/  SHF.R.U32.HI R0, RZ, 0x10, R57 ;  /* 0x00000010ff007819 */ /* 0x000fe20000011639 */
[----:B------:R-:W1:Y:S01]  /*e460*/  LDS.128 R4, [R33] ;  /* 0x0000000021047984 */ /* 0x000e620000000c00 */
[----:B------:R-:W-:Y:S02]  /*e470*/  SHF.R.U32.HI R21, RZ, 0x10, R61 ;  /* 0x00000010ff157819 */ /* 0x000fe4000001163d */
[----:B------:R-:W-:Y:S01]  /*e480*/  SHF.R.U32.HI R22, RZ, 0x10, R59 ;  /* 0x00000010ff167819 */ /* 0x000fe2000001163b */
[----:B---3--:R-:W2:Y:S01]  /*e490*/  LDS.128 R8, [R29+0x10080] ;  /* 0x010080001d087984 */ /* 0x008ea20000000c00 */
[----:B------:R-:W-:Y:S01]  /*e4a0*/  HADD2.F32 R24, -RZ, R0.H0_H0 ;  /* 0x20000000ff187230 */ /* 0x000fe20000004100 */
[----:B------:R-:W-:Y:S01]  /*e4b0*/  SHF.R.U32.HI R23, RZ, 0x10, R63 ;  /* 0x00000010ff177819 */ /* 0x000fe2000001163f */
[----:B------:R-:W-:Y:S01]  /*e4c0*/  HADD2.F32 R0, -RZ, R109.H1_H1 ;  /* 0x3000006dff007230 */ /* 0x000fe20000004100 */
[----:B------:R-:W-:Y:S01]  /*e4d0*/  SHF.R.U64 R25, R56, 0x10, R57 ;  /* 0x0000001038197819 */ /* 0x000fe20000001239 */
[----:B------:R-:W-:Y:S01]  /*e4e0*/  HADD2.F32 R41, -RZ, R21.H0_H0 ;  /* 0x20000015ff297230 */ /* 0x000fe20000004100 */
[----:B------:R-:W-:Y:S01]  /*e4f0*/  SHF.R.U64 R35, R60, 0x10, R61 ;  /* 0x000000103c237819 */ /* 0x000fe2000000123d */
[----:B------:R-:W-:Y:S01]  /*e500*/  HADD2.F32 R22, -RZ, R22.H0_H0 ;  /* 0x20000016ff167230 */ /* 0x000fe20000004100 */
[----:B------:R-:W-:Y:S01]  /*e510*/  SHF.R.U64 R30, R58, 0x10, R59 ;  /* 0x000000103a1e7819 */ /* 0x000fe2000000123b */
[----:B------:R-:W-:Y:S01]  /*e520*/  HADD2.F32 R40, -RZ, R23.H0_H0 ;  /* 0x20000017ff287230 */ /* 0x000fe20000004100 */
[----:B------:R-:W-:Y:S01]  /*e530*/  SHF.R.U64 R37, R62, 0x10, R63 ;  /* 0x000000103e257819 */ /* 0x000fe2000000123f */
[----:B------:R-:W-:-:S04]  /*e540*/  HADD2.F32 R39, -RZ, R35.H0_H0 ;  /* 0x20000023ff277230 */ /* 0x000fc80000004100 */
[----:B------:R-:W-:Y:S02]  /*e550*/  HADD2.F32 R35, -RZ, R37.H0_H0 ;  /* 0x20000025ff237230 */ /* 0x000fe40000004100 */
[--C-:B-1----:R-:W-:Y:S02]  /*e560*/  HADD2.F32 R14, -RZ, R5.reuse.H0_H0 ;  /* 0x20000005ff0e7230 */ /* 0x102fe40000004100 */
[----:B------:R-:W-:Y:S02]  /*e570*/  HADD2.F32 R13, -RZ, R5.H1_H1 ;  /* 0x30000005ff0d7230 */ /* 0x000fe40000004100 */
[--C-:B------:R-:W-:Y:S02]  /*e580*/  HADD2.F32 R18, -RZ, R4.reuse.H0_H0 ;  /* 0x20000004ff127230 */ /* 0x100fe40000004100 */
[----:B------:R-:W-:Y:S02]  /*e590*/  HADD2.F32 R20, -RZ, R4.H1_H1 ;  /* 0x30000004ff147230 */ /* 0x000fe40000004100 */
[----:B--2---:R-:W-:-:S02]  /*e5a0*/  HADD2.F32 R5, -RZ, R9.H0_H0 ;  /* 0x20000009ff057230 */ /* 0x004fc40000004100 */
[----:B------:R-:W-:Y:S02]  /*e5b0*/  HADD2.F32 R4, -RZ, R9.H1_H1 ;  /* 0x30000009ff047230 */ /* 0x000fe40000004100 */
[--C-:B------:R-:W-:Y:S01]  /*e5c0*/  HADD2.F32 R16, -RZ, R7.reuse.H0_H0 ;  /* 0x20000007ff107230 */ /* 0x100fe20000004100 */
[----:B------:R-:W-:Y:S01]  /*e5d0*/  FMUL.FTZ R34, R5, R2 ;  /* 0x0000000205227220 */ /* 0x000fe20000410000 */
[----:B------:R-:W-:Y:S01]  /*e5e0*/  HADD2.F32 R15, -RZ, R7.H1_H1 ;  /* 0x30000007ff0f7230 */ /* 0x000fe20000004100 */
[----:B------:R-:W-:Y:S01]  /*e5f0*/  FMUL.FTZ R31, R4, R24 ;  /* 0x00000018041f7220 */ /* 0x000fe20000410000 */
[--C-:B------:R-:W-:Y:S02]  /*e600*/  HADD2.F32 R17, -RZ, R6.reuse.H0_H0 ;  /* 0x20000006ff117230 */ /* 0x100fe40000004100 */
[----:B------:R-:W-:Y:S02]  /*e610*/  HADD2.F32 R19, -RZ, R6.H1_H1 ;  /* 0x30000006ff137230 */ /* 0x000fe40000004100 */
[----:B------:R-:W-:-:S02]  /*e620*/  HADD2.F32 R12, -RZ, R8.H0_H0 ;  /* 0x20000008ff0c7230 */ /* 0x000fc40000004100 */
[----:B------:R-:W-:Y:S02]  /*e630*/  HADD2.F32 R9, -RZ, R8.H1_H1 ;  /* 0x30000008ff097230 */ /* 0x000fe40000004100 */
[--C-:B------:R-:W-:Y:S02]  /*e640*/  HADD2.F32 R8, -RZ, R10.reuse.H0_H0 ;  /* 0x2000000aff087230 */ /* 0x100fe40000004100 */
[----:B------:R-:W-:Y:S01]  /*e650*/  HADD2.F32 R7, -RZ, R10.H1_H1 ;  /* 0x3000000aff077230 */ /* 0x000fe20000004100 */
[----:B------:R-:W-:Y:S01]  /*e660*/  FMUL.FTZ R10, R14, R2 ;  /* 0x000000020e0a7220 */ /* 0x000fe20000410000 */
[--C-:B------:R-:W-:Y:S01]  /*e670*/  HADD2.F32 R6, -RZ, R110.reuse.H0_H0 ;  /* 0x2000006eff067230 */ /* 0x100fe20000004100 */
[----:B------:R-:W-:Y:S01]  /*e680*/  FMUL.FTZ R2, R16, R0 ;  /* 0x0000000010027220 */ /* 0x000fe20000410000 */
[--C-:B------:R-:W-:Y:S02]  /*e690*/  HADD2.F32 R3, -RZ, R11.reuse.H0_H0 ;  /* 0x2000000bff037230 */ /* 0x100fe40000004100 */
[----:B------:R-:W-:Y:S01]  /*e6a0*/  HADD2.F32 R11, -RZ, R11.H1_H1 ;  /* 0x3000000bff0b7230 */ /* 0x000fe20000004100 */
[----:B------:R-:W-:Y:S01]  /*e6b0*/  FFMA.FTZ R38, R5, R6, R10 ;  /* 0x0000000605267223 */ /* 0x000fe2000001000a */
[----:B------:R-:W-:Y:S01]  /*e6c0*/  HADD2.F32 R5, -RZ, R111.H0_H0 ;  /* 0x2000006fff057230 */ /* 0x000fe20000004100 */
[----:B------:R-:W-:Y:S01]  /*e6d0*/  FMUL.FTZ R26, R3, R0 ;  /* 0x00000000031a7220 */ /* 0x000fe20000410000 */
[----:B------:R-:W-:Y:S01]  /*e6e0*/  HADD2.F32 R0, -RZ, R110.H1_H1 ;  /* 0x3000006eff007230 */ /* 0x000fe20000004100 */
[----:B------:R-:W-:-:S02]  /*e6f0*/  FMUL.FTZ R10, R13, R24 ;  /* 0x000000180d0a7220 */ /* 0x000fc40000410000 */
[----:B------:R-:W-:Y:S01]  /*e700*/  FFMA.FTZ R32, R3, R5, R2 ;  /* 0x0000000503207223 */ /* 0x000fe20000010002 */
[----:B------:R-:W-:Y:S01]  /*e710*/  HADD2.F32 R3, -RZ, R112.H0_H0 ;  /* 0x20000070ff037230 */ /* 0x000fe20000004100 */
[----:B------:R-:W-:Y:S01]  /*e720*/  FFMA.FTZ R36, R4, R41, R10 ;  /* 0x0000002904247223 */ /* 0x000fe2000001000a */
[----:B------:R-:W-:Y:S01]  /*e730*/  HADD2.F32 R2, -RZ, R111.H1_H1 ;  /* 0x3000006fff027230 */ /* 0x000fe20000004100 */
[----:B------:R-:W-:Y:S02]  /*e740*/  FMUL.FTZ R10, R18, R0 ;  /* 0x00000000120a7220 */ /* 0x000fe40000410000 */
[----:B------:R-:W-:Y:S02]  /*e750*/  FMUL.FTZ R4, R15, R22 ;  /* 0x000000160f047220 */ /* 0x000fe40000410000 */
[----:B------:R-:W-:Y:S01]  /*e760*/  FFMA.FTZ R27, R12, R3, R10 ;  /* 0x000000030c1b7223 */ /* 0x000fe2000001000a */
[----:B------:R-:W-:Y:S01]  /*e770*/  HADD2.F32 R10, -RZ, R25.H0_H0 ;  /* 0x20000019ff0a7230 */ /* 0x000fe20000004100 */
[----:B------:R-:W-:-:S02]  /*e780*/  FFMA.FTZ R28, R11, R40, R4 ;  /* 0x000000280b1c7223 */ /* 0x000fc40000010004 */
[----:B------:R-:W-:Y:S01]  /*e790*/  FMUL.FTZ R24, R11, R22 ;  /* 0x000000160b187220 */ /* 0x000fe20000410000 */
[----:B------:R-:W-:Y:S01]  /*e7a0*/  HADD2.F32 R11, -RZ, R30.H0_H0 ;  /* 0x2000001eff0b7230 */ /* 0x000fe20000004100 */
[----:B------:R-:W-:Y:S01]  /*e7b0*/  FMUL.FTZ R23, R12, R0 ;  /* 0x000000000c177220 */ /* 0x000fe20000410000 */
[----:B------:R-:W-:Y:S01]  /*e7c0*/  HADD2.F32 R0, -RZ, R112.H1_H1 ;  /* 0x30000070ff007230 */ /* 0x000fe20000004100 */
[-C--:B------:R-:W-:Y:S02]  /*e7d0*/  FMUL.FTZ R4, R17, R2.reuse ;  /* 0x0000000211047220 */ /* 0x080fe40000410000 */
[----:B------:R-:W-:Y:S02]  /*e7e0*/  FMUL.FTZ R21, R8, R2 ;  /* 0x0000000208157220 */ /* 0x000fe40000410000 */
[----:B------:R-:W-:Y:S02]  /*e7f0*/  FMUL.FTZ R2, R20, R10 ;  /* 0x0000000a14027220 */ /* 0x000fe40000410000 */
[----:B------:R-:W-:-:S02]  /*e800*/  FFMA.FTZ R30, R8, R0, R4 ;  /* 0x00000000081e7223 */ /* 0x000fc40000010004 */
[C---:B------:R-:W-:Y:S02]  /*e810*/  FFMA.FTZ R22, R9.reuse, R39, R2 ;  /* 0x0000002709167223 */ /* 0x040fe40000010002 */
[----:B------:R-:W-:Y:S02]  /*e820*/  FMUL.FTZ R10, R9, R10 ;  /* 0x0000000a090a7220 */ /* 0x000fe40000410000 */
[-C--:B------:R-:W-:Y:S02]  /*e830*/  FMUL.FTZ R2, R7, R11.reuse ;  /* 0x0000000b07027220 */ /* 0x080fe40000410000 */
[----:B------:R-:W-:Y:S02]  /*e840*/  FMUL.FTZ R4, R19, R11 ;  /* 0x0000000b13047220 */ /* 0x000fe40000410000 */
[----:B------:R-:W-:Y:S02]  /*e850*/  FFMA.FTZ R12, R18, R3, -R23 ;  /* 0x00000003120c7223 */ /* 0x000fe40000010817 */
[----:B------:R-:W-:-:S02]  /*e860*/  FFMA.FTZ R8, R14, R6, -R34 ;  /* 0x000000060e087223 */ /* 0x000fc40000010822 */
[----:B------:R-:W-:Y:S02]  /*e870*/  FFMA.FTZ R9, R13, R41, -R31 ;  /* 0x000000290d097223 */ /* 0x000fe4000001081f */
[----:B------:R-:W-:Y:S02]  /*e880*/  FFMA.FTZ R3, R17, R0, -R21 ;  /* 0x0000000011037223 */ /* 0x000fe40000010815 */
[----:B------:R-:W-:Y:S01]  /*e890*/  FFMA.FTZ R11, R16, R5, -R26 ;  /* 0x00000005100b7223 */ /* 0x000fe2000001081a */
[----:B------:R-:W-:Y:S01]  /*e8a0*/  F2FP.PACK_AB R9, R9, R8 ;  /* 0x000000080909723e */ /* 0x000fe200000000ff */
[----:B------:R-:W-:Y:S01]  /*e8b0*/  FFMA.FTZ R6, R15, R40, -R24 ;  /* 0x000000280f067223 */ /* 0x000fe20000010818 */
[----:B------:R-:W-:Y:S01]  /*e8c0*/  F2FP.PACK_AB R5, R36, R38 ;  /* 0x000000262405723e */ /* 0x000fe200000000ff */
[----:B------:R-:W-:Y:S02]  /*e8d0*/  FFMA.FTZ R0, R20, R39, -R10 ;  /* 0x0000002714007223 */ /* 0x000fe4000001080a */
[----:B------:R-:W-:Y:S01]  /*e8e0*/  FFMA.FTZ R2, R19, R35, -R2 ;  /* 0x0000002313027223 */ /* 0x000fe20000010802 */
[----:B------:R-:W-:Y:S01]  /*e8f0*/  F2FP.PACK_AB R11, R6, R11 ;  /* 0x0000000b060b723e */ /* 0x000fe200000000ff */
[----:B------:R-:W-:Y:S01]  /*e900*/  FFMA.FTZ R25, R7, R35, R4 ;  /* 0x0000002307197223 */ /* 0x000fe20000010004 */
[----:B------:R-:W-:-:S02]  /*e910*/  F2FP.PACK_AB R8, R0, R12 ;  /* 0x0000000c0008723e */ /* 0x000fc400000000ff */
[----:B------:R-:W-:Y:S02]  /*e920*/  F2FP.PACK_AB R10, R2, R3 ;  /* 0x00000003020a723e */ /* 0x000fe400000000ff */
[----:B------:R-:W-:Y:S02]  /*e930*/  F2FP.PACK_AB R7, R28, R32 ;  /* 0x000000201c07723e */ /* 0x000fe400000000ff */
[----:B------:R-:W-:Y:S01]  /*e940*/  F2FP.PACK_AB R4, R22, R27 ;  /* 0x0000001b1604723e */ /* 0x000fe200000000ff */
[----:B------:R1:W-:Y:S01]  /*e950*/  STS.128 [R33], R8 ;  /* 0x0000000821007388 */ /* 0x0003e20000000c00 */
[----:B------:R-:W-:-:S05]  /*e960*/  F2FP.PACK_AB R6, R25, R30 ;  /* 0x0000001e1906723e */ /* 0x000fca00000000ff */
[----:B------:R1:W-:Y:S02]  /*e970*/  STS.128 [R29+0x10080], R4 ;  /* 0x010080041d007388 */ /* 0x0003e40000000c00 */
.L_x_680:
[----:B------:R-:W-:Y:S05]  /*e980*/  BSYNC B1 ;  /* 0x0000000000017941 */ /* 0x000fea0003800000 */
.L_x_679:
[----:B------:R-:W-:Y:S01]  /*e990*/  ISETP.GE.AND P0, PT, R134, R90, PT ;  /* 0x0000005a8600720c */ /* 0x000fe20003f06270 */
[----:B------:R-:W-:-:S12]  /*e9a0*/  BSSY B1, `(.L_x_683) ;  /* 0x00000d7000017945 */ /* 0x000fd80003800000 */
        /* <DEDUP_REMOVED lines=26> */
[----:B------:R-:W-:Y:S01]  /*eb50*/  SHF.R.U32.HI R24, RZ, 0x10, R65 ;  /* 0x00000010ff187819 */ /* 0x000fe20000011641 */
[----:B------:R-:W1:Y:S01]  /*eb60*/  LDS.128 R4, [R34] ;  /* 0x0000000022047984 */ /* 0x000e620000000c00 */
[----:B------:R-:W-:Y:S01]  /*eb70*/  SHF.L.U32 R32, R2, 0x1, RZ ;  /* 0x0000000102207819 */ /* 0x000fe200000006ff */
[----:B------:R-:W-:Y:S01]  /*eb80*/  HADD2.F32 R2, -RZ, R115.H0_H0 ;  /* 0x20000073ff027230 */ /* 0x000fe20000004100 */
[----:B------:R-:W-:Y:S01]  /*eb90*/  SHF.R.U32.HI R25, RZ, 0x10, R71 ;  /* 0x00000010ff197819 */ /* 0x000fe20000011647 */
[----:B------:R-:W-:Y:S01]  /*eba0*/  HADD2.F32 R44, -RZ, R24.H0_H0 ;  /* 0x20000018ff2c7230 */ /* 0x000fe20000004100 */
[----:B------:R-:W-:Y:S01]  /*ebb0*/  SHF.R.U32.HI R27, RZ, 0x10, R67 ;  /* 0x00000010ff1b7819 */ /* 0x000fe20000011643 */
[----:B---3--:R-:W2:Y:S01]  /*ebc0*/  LDS.128 R8, [R32+0x10080] ;  /* 0x0100800020087984 */ /* 0x008ea20000000c00 */
[----:B------:R-:W-:Y:S01]  /*ebd0*/  SHF.R.U64 R30, R68, 0x10, R69 ;  /* 0x00000010441e7819 */ /* 0x000fe20000001245 */
[----:B------:R-:W-:Y:S01]  /*ebe0*/  HADD2.F32 R25, -RZ, R25.H0_H0 ;  /* 0x20000019ff197230 */ /* 0x000fe20000004100 */
[----:B------:R-:W-:Y:S01]  /*ebf0*/  SHF.R.U64 R36, R70, 0x10, R71 ;  /* 0x0000001046247819 */ /* 0x000fe20000001247 */
[----:B------:R-:W-:Y:S01]  /*ec00*/  HADD2.F32 R43, -RZ, R27.H0_H0 ;  /* 0x2000001bff2b7230 */ /* 0x000fe20000004100 */
[----:B------:R-:W-:-:S02]  /*ec10*/  SHF.R.U64 R39, R64, 0x10, R65 ;  /* 0x0000001040277819 */ /* 0x000fc40000001241 */
[----:B------:R-:W-:-:S03]  /*ec20*/  SHF.R.U64 R41, R66, 0x10, R67 ;  /* 0x0000001042297819 */ /* 0x000fc60000001243 */
[----:B------:R-:W-:Y:S02]  /*ec30*/  HADD2.F32 R39, -RZ, R39.H0_H0 ;  /* 0x20000027ff277230 */ /* 0x000fe40000004100 */
[----:B-1----:R-:W-:Y:S02]  /*ec40*/  HADD2.F32 R19, -RZ, R5.H0_H0 ;  /* 0x20000005ff137230 */ /* 0x002fe40000004100 */
[--C-:B------:R-:W-:Y:S02]  /*ec50*/  HADD2.F32 R20, -RZ, R4.reuse.H0_H0 ;  /* 0x20000004ff147230 */ /* 0x100fe40000004100 */
[----:B------:R-:W-:Y:S02]  /*ec60*/  HADD2.F32 R23, -RZ, R4.H1_H1 ;  /* 0x30000004ff177230 */ /* 0x000fe40000004100 */
[----:B--2---:R-:W-:Y:S02]  /*ec70*/  HADD2.F32 R4, -RZ, R9.H0_H0 ;  /* 0x20000009ff047230 */ /* 0x004fe40000004100 */
[----:B------:R-:W-:-:S02]  /*ec80*/  HADD2.F32 R15, -RZ, R5.H1_H1 ;  /* 0x30000005ff0f7230 */ /* 0x000fc40000004100 */
[--C-:B------:R-:W-:Y:S01]  /*ec90*/  HADD2.F32 R17, -RZ, R7.reuse.H0_H0 ;  /* 0x20000007ff117230 */ /* 0x100fe20000004100 */
[-C--:B------:R-:W-:Y:S01]  /*eca0*/  FMUL.FTZ R35, R4, R2.reuse ;  /* 0x0000000204237220 */ /* 0x080fe20000410000 */
[----:B------:R-:W-:Y:S02]  /*ecb0*/  HADD2.F32 R16, -RZ, R7.H1_H1 ;  /* 0x30000007ff107230 */ /* 0x000fe40000004100 */
[--C-:B------:R-:W-:Y:S02]  /*ecc0*/  HADD2.F32 R18, -RZ, R6.reuse.H0_H0 ;  /* 0x20000006ff127230 */ /* 0x100fe40000004100 */
[----:B------:R-:W-:Y:S01]  /*ecd0*/  HADD2.F32 R22, -RZ, R6.H1_H1 ;  /* 0x30000006ff167230 */ /* 0x000fe20000004100 */
[----:B------:R-:W-:Y:S01]  /*ece0*/  FMUL.FTZ R6, R19, R2 ;  /* 0x0000000213067220 */ /* 0x000fe20000410000 */
[----:B------:R-:W-:Y:S01]  /*ecf0*/  HADD2.F32 R7, -RZ, R116.H0_H0 ;  /* 0x20000074ff077230 */ /* 0x000fe20000004100 */
[----:B------:R-:W-:Y:S01]  /*ed00*/  FMUL.FTZ R2, R15, R14 ;  /* 0x0000000e0f027220 */ /* 0x000fe20000410000 */
[----:B------:R-:W-:-:S02]  /*ed10*/  HADD2.F32 R3, -RZ, R9.H1_H1 ;  /* 0x30000009ff037230 */ /* 0x000fc40000004100 */
[----:B------:R-:W-:Y:S01]  /*ed20*/  HADD2.F32 R5, -RZ, R115.H1_H1 ;  /* 0x30000073ff057230 */ /* 0x000fe20000004100 */
[----:B------:R-:W-:Y:S01]  /*ed30*/  FFMA.FTZ R42, R4, R7, R6 ;  /* 0x00000007042a7223 */ /* 0x000fe20000010006 */
[--C-:B------:R-:W-:Y:S01]  /*ed40*/  HADD2.F32 R9, -RZ, R8.reuse.H0_H0 ;  /* 0x20000008ff097230 */ /* 0x100fe20000004100 */
[----:B------:R-:W-:Y:S01]  /*ed50*/  FFMA.FTZ R40, R3, R44, R2 ;  /* 0x0000002c03287223 */ /* 0x000fe20000010002 */
[--C-:B------:R-:W-:Y:S01]  /*ed60*/  HADD2.F32 R6, -RZ, R117.reuse.H1_H1 ;  /* 0x30000075ff067230 */ /* 0x100fe20000004100 */
[-C--:B------:R-:W-:Y:S01]  /*ed70*/  FMUL.FTZ R4, R20, R5.reuse ;  /* 0x0000000514047220 */ /* 0x080fe20000410000 */
[----:B------:R-:W-:Y:S01]  /*ed80*/  HADD2.F32 R2, -RZ, R117.H0_H0 ;  /* 0x20000075ff027230 */ /* 0x000fe20000004100 */
[C---:B------:R-:W-:Y:S01]  /*ed90*/  FMUL.FTZ R31, R9.reuse, R5 ;  /* 0x00000005091f7220 */ /* 0x040fe20000410000 */
[----:B------:R-:W-:Y:S01]  /*eda0*/  HADD2.F32 R13, -RZ, R8.H1_H1 ;  /* 0x30000008ff0d7230 */ /* 0x000fe20000004100 */
[----:B------:R-:W-:Y:S01]  /*edb0*/  FFMA.FTZ R37, R9, R6, R4 ;  /* 0x0000000609257223 */ /* 0x000fe20000010004 */
[--C-:B------:R-:W-:Y:S01]  /*edc0*/  HADD2.F32 R8, -RZ, R11.reuse.H0_H0 ;  /* 0x2000000bff087230 */ /* 0x100fe20000004100 */
        /* <DEDUP_REMOVED lines=43> */
.L_x_686:
[----:B------:R-:W-:Y:S05]  /*f080*/  BSYNC B0 ;  /* 0x0000000000007941 */ /* 0x000fea0003800000 */
.L_x_685:
        /* <DEDUP_REMOVED lines=104> */
.L_x_684:
[----:B------:R-:W-:Y:S05]  /*f710*/  BSYNC B1 ;  /* 0x0000000000017941 */ /* 0x000fea0003800000 */
.L_x_683:
        /* <DEDUP_REMOVED lines=110> */
.L_x_688:
[----:B------:R-:W-:Y:S05]  /*fe00*/  BSYNC B0 ;  /* 0x0000000000007941 */ /* 0x000fea0003800000 */
.L_x_687:
[----:B------:R-:W-:-:S13]  /*fe10*/  ISETP.GE.AND P0, PT, R146, c[0x0][0x27c], PT ;  /* 0x00009f0092007a0c */ /* 0x000fda0003f06270 */
[----:B------:R-:W-:Y:S05]  /*fe20*/  @P0 BRA `(.L_x_660) ;  /* 0x0000066000000947 */ /* 0x000fea0003800000 */
[----:B------:R-:W-:Y:S02]  /*fe30*/  MOV R2, c[0x0][0x27c] ;  /* 0x00009f0000027a02 */ /* 0x000fe40000000f00 */
        /* <DEDUP_REMOVED lines=14> */
[----:B------:R-:W-:Y:S02]  /*ff20*/  IADD3 R3, R3, R6, R21 ;  /* 0x0000000603037210 */ /* 0x000fe40007ffe015 */
[----:B------:R-:W-:Y:S01]  /*ff30*/  SHF.L.U32 R29, R0, 0x1, RZ ;  /* 0x00000001001d7819 */ /* 0x000fe200000006ff */
[----:B------:R-:W-:Y:S01]  /*ff40*/  HADD2.F32 R0, -RZ, R129.H0_H0 ;  /* 0x20000081ff007230 */ /* 0x000fe20000004100 */
[----:B------:R-:W-:-:S02]  /*ff50*/  LEA R32, R3, 0x10080, 0x1 ;  /* 0x0001008003207811 */ /* 0x000fc400078e08ff */
[----:B------:R-:W-:Y:S01]  /*ff60*/  SHF.R.U32.HI R22, RZ, 0x10, R93 ;  /* 0x00000010ff167819 */ /* 0x000fe2000001165d */
[----:B---3--:R-:W1:Y:S01]  /*ff70*/  LDS.128 R8, [R29+0x10080] ;  /* 0x010080001d087984 */ /* 0x008e620000000c00 */
[----:B------:R-:W-:Y:S02]  /*ff80*/  SHF.R.U32.HI R23, RZ, 0x10, R97 ;  /* 0x00000010ff177819 */ /* 0x000fe40000011661 */
[----:B------:R-:W-:Y:S01]  /*ff90*/  SHF.R.U32.HI R24, RZ, 0x10, R95 ;  /* 0x00000010ff187819 */ /* 0x000fe2000001165f */
[----:B------:R-:W2:Y:S01]  /*ffa0*/  LDS.128 R4, [R32] ;  /* 0x0000000020047984 */ /* 0x000ea20000000c00 */
[----:B------:R-:W-:Y:S01]  /*ffb0*/  SHF.R.U32.HI R27, RZ, 0x10, R99 ;  /* 0x00000010ff1b7819 */ /* 0x000fe20000011663 */
[----:B------:R-:W-:Y:S01]  /*ffc0*/  HADD2.F32 R42, -RZ, R23.H0_H0 ;  /* 0x20000017ff2a7230 */ /* 0x000fe20000004100 */
[----:B------:R-:W-:Y:S02]  /*ffd0*/  SHF.R.U64 R35, R94, 0x10, R95 ;  /* 0x000000105e237819 */ /* 0x000fe4000000125f */
[----:B------:R-:W-:Y:S01]  /*ffe0*/  SHF.R.U64 R34, R92, 0x10, R93 ;  /* 0x000000105c227819 */ /* 0x000fe2000000125d */
[----:B------:R-:W-:Y:S01]  /*fff0*/  HADD2.F32 R41, -RZ, R27.H0_H0 ;  /* 0x2000001bff297230 */ /* 0x000fe20000004100 */
[----:B------:R-:W-:-:S02]  /*10000*/  SHF.R.U64 R36, R98, 0x10, R99 ;  /* 0x0000001062247819 */ /* 0x000fc40000001263 */
[----:B------:R-:W-:Y:S01]  /*10010*/  SHF.R.U64 R38, R96, 0x10, R97 ;  /* 0x0000001060267819 */ /* 0x000fe20000001261 */
[--C-:B-1----:R-:W-:Y:S02]  /*10020*/  HADD2.F32 R3, -RZ, R9.reuse.H0_H0 ;  /* 0x20000009ff037230 */ /* 0x102fe40000004100 */
[----:B------:R-:W-:Y:S02]  /*10030*/  HADD2.F32 R2, -RZ, R9.H1_H1 ;  /* 0x30000009ff027230 */ /* 0x000fe40000004100 */
[----:B--2---:R-:W-:Y:S01]  /*10040*/  HADD2.F32 R18, -RZ, R5.H0_H0 ;  /* 0x20000005ff127230 */ /* 0x004fe20000004100 */
[----:B------:R-:W-:Y:S01]  /*10050*/  FMUL.FTZ R33, R3, R0 ;  /* 0x0000000003217220 */ /* 0x000fe20000410000 */
[--C-:B------:R-:W-:Y:S02]  /*10060*/  HADD2.F32 R15, -RZ, R7.reuse.H0_H0 ;  /* 0x20000007ff0f7230 */ /* 0x100fe40000004100 */
[----:B------:R-:W-:Y:S02]  /*10070*/  HADD2.F32 R14, -RZ, R7.H1_H1 ;  /* 0x30000007ff0e7230 */ /* 0x000fe40000004100 */
[----:B------:R-:W-:-:S02]  /*10080*/  HADD2.F32 R9, -RZ, R8.H0_H0 ;  /* 0x20000008ff097230 */ /* 0x000fc40000004100 */
[----:B------:R-:W-:Y:S02]  /*10090*/  HADD2.F32 R13, -RZ, R8.H1_H1 ;  /* 0x30000008ff0d7230 */ /* 0x000fe40000004100 */
[--C-:B------:R-:W-:Y:S02]  /*100a0*/  HADD2.F32 R8, -RZ, R11.reuse.H0_H0 ;  /* 0x2000000bff087230 */ /* 0x100fe40000004100 */
[----:B------:R-:W-:Y:S02]  /*100b0*/  HADD2.F32 R7, -RZ, R11.H1_H1 ;  /* 0x3000000bff077230 */ /* 0x000fe40000004100 */
[----:B------:R-:W-:Y:S01]  /*100c0*/  HADD2.F32 R17, -RZ, R5.H1_H1 ;  /* 0x30000005ff117230 */ /* 0x000fe20000004100 */
[----:B------:R-:W-:Y:S01]  /*100d0*/  FMUL.FTZ R5, R18, R0 ;  /* 0x0000000012057220 */ /* 0x000fe20000410000 */
[----:B------:R-:W-:Y:S02]  /*100e0*/  HADD2.F32 R11, -RZ, R22.H0_H0 ;  /* 0x20000016ff0b7230 */ /* 0x000fe40000004100 */
[----:B------:R-:W-:-:S02]  /*100f0*/  HADD2.F32 R16, -RZ, R6.H0_H0 ;  /* 0x20000006ff107230 */ /* 0x000fc40000004100 */
[----:B------:R-:W-:Y:S01]  /*10100*/  HADD2.F32 R20, -RZ, R6.H1_H1 ;  /* 0x30000006ff147230 */ /* 0x000fe20000004100 */
[-C--:B------:R-:W-:Y:S01]  /*10110*/  FMUL.FTZ R0, R17, R11.reuse ;  /* 0x0000000b11007220 */ /* 0x080fe20000410000 */
[----:B------:R-:W-:Y:S01]  /*10120*/  HADD2.F32 R6, -RZ, R130.H0_H0 ;  /* 0x20000082ff067230 */ /* 0x000fe20000004100 */
[C---:B------:R-:W-:Y:S01]  /*10130*/  FMUL.FTZ R31, R2.reuse, R11 ;  /* 0x0000000b021f7220 */ /* 0x040fe20000410000 */
[--C-:B------:R-:W-:Y:S01]  /*10140*/  HADD2.F32 R19, -RZ, R4.reuse.H0_H0 ;  /* 0x20000004ff137230 */ /* 0x100fe20000004100 */
[----:B------:R-:W-:Y:S01]  /*10150*/  FFMA.FTZ R37, R2, R42, R0 ;  /* 0x0000002a02257223 */ /* 0x000fe20000010000 */
[----:B------:R-:W-:Y:S01]  /*10160*/  HADD2.F32 R21, -RZ, R4.H1_H1 ;  /* 0x30000004ff157230 */ /* 0x000fe20000004100 */
[----:B------:R-:W-:Y:S01]  /*10170*/  FFMA.FTZ R39, R3, R6, R5 ;  /* 0x0000000603277223 */ /* 0x000fe20000010005 */
[----:B------:R-:W-:Y:S02]  /*10180*/  HADD2.F32 R4, -RZ, R129.H1_H1 ;  /* 0x30000081ff047230 */ /* 0x000fe40000004100 */
[----:B------:R-:W-:-:S02]  /*10190*/  HADD2.F32 R5, -RZ, R131.H1_H1 ;  /* 0x30000083ff057230 */ /* 0x000fc40000004100 */
[----:B------:R-:W-:Y:S01]  /*101a0*/  HADD2.F32 R0, -RZ, R131.H0_H0 ;  /* 0x20000083ff007230 */ /* 0x000fe20000004100 */
[-C--:B------:R-:W-:Y:S01]  /*101b0*/  FMUL.FTZ R3, R19, R4.reuse ;  /* 0x0000000413037220 */ /* 0x080fe20000410000 */
[----:B------:R-:W-:Y:S01]  /*101c0*/  HADD2.F32 R2, -RZ, R130.H1_H1 ;  /* 0x30000082ff027230 */ /* 0x000fe20000004100 */
[C---:B------:R-:W-:Y:S01]  /*101d0*/  FMUL.FTZ R28, R9.reuse, R4 ;  /* 0x00000004091c7220 */ /* 0x040fe20000410000 */
[----:B------:R-:W-:Y:S01]  /*101e0*/  HADD2.F32 R22, -RZ, R24.H0_H0 ;  /* 0x20000018ff167230 */ /* 0x000fe20000004100 */
[----:B------:R-:W-:Y:S01]  /*101f0*/  FFMA.FTZ R40, R9, R5, R3 ;  /* 0x0000000509287223 */ /* 0x000fe20000010003 */
[----:B------:R-:W-:Y:S01]  /*10200*/  HADD2.F32 R3, -RZ, R132.H0_H0 ;  /* 0x20000084ff037230 */ /* 0x000fe20000004100 */
[----:B------:R-:W-:Y:S01]  /*10210*/  FMUL.FTZ R9, R15, R0 ;  /* 0x000000000f097220 */ /* 0x000fe20000410000 */
[----:B------:R-:W-:Y:S01]  /*10220*/  HADD2.F32 R12, -RZ, R10.H0_H0 ;  /* 0x2000000aff0c7230 */ /* 0x000fe20000004100 */
[----:B------:R-:W-:Y:S01]  /*10230*/  FMUL.FTZ R11, R16, R2 ;  /* 0x00000002100b7220 */ /* 0x000fe20000410000 */
[----:B------:R-:W-:Y:S01]  /*10240*/  HADD2.F32 R4, -RZ, R132.H1_H1 ;  /* 0x30000084ff047230 */ /* 0x000fe20000004100 */
[C---:B------:R-:W-:Y:S01]  /*10250*/  FMUL.FTZ R23, R8.reuse, R0 ;  /* 0x0000000008177220 */ /* 0x040fe20000410000 */
[----:B------:R-:W-:Y:S01]  /*10260*/  HADD2.F32 R10, -RZ, R10.H1_H1 ;  /* 0x3000000aff0a7230 */ /* 0x000fe20000004100 */
[----:B------:R-:W-:Y:S01]  /*10270*/  FFMA.FTZ R25, R8, R3, R9 ;  /* 0x0000000308197223 */ /* 0x000fe20000010009 */
[----:B------:R-:W-:Y:S01]  /*10280*/  HADD2.F32 R8, -RZ, R35.H0_H0 ;  /* 0x20000023ff087230 */ /* 0x000fe20000004100 */
[----:B------:R-:W-:Y:S01]  /*10290*/  FMUL.FTZ R0, R14, R22 ;  /* 0x000000160e007220 */ /* 0x000fe20000410000 */
[----:B------:R-:W-:Y:S01]  /*102a0*/  HADD2.F32 R9, -RZ, R34.H0_H0 ;  /* 0x20000022ff097230 */ /* 0x000fe20000004100 */
[----:B------:R-:W-:Y:S01]  /*102b0*/  FFMA.FTZ R30, R12, R4, R11 ;  /* 0x000000040c1e7223 */ /* 0x000fe2000001000b */
[----:B------:R-:W-:Y:S01]  /*102c0*/  HADD2.F32 R34, -RZ, R36.H0_H0 ;  /* 0x20000024ff227230 */ /* 0x000fe20000004100 */
[C---:B------:R-:W-:Y:S01]  /*102d0*/  FMUL.FTZ R11, R7.reuse, R22 ;  /* 0x00000016070b7220 */ /* 0x040fe20000410000 */
[----:B------:R-:W-:Y:S01]  /*102e0*/  HADD2.F32 R35, -RZ, R38.H0_H0 ;  /* 0x20000026ff237230 */ /* 0x000fe20000004100 */
[----:B------:R-:W-:-:S02]  /*102f0*/  FFMA.FTZ R22, R7, R41, R0 ;  /* 0x0000002907167223 */ /* 0x000fc40000010000 */
[----:B------:R-:W-:Y:S02]  /*10300*/  FMUL.FTZ R26, R12, R2 ;  /* 0x000000020c1a7220 */ /* 0x000fe40000410000 */
[-C--:B------:R-:W-:Y:S02]  /*10310*/  FMUL.FTZ R0, R20, R8.reuse ;  /* 0x0000000814007220 */ /* 0x080fe40000410000 */
[-C--:B------:R-:W-:Y:S02]  /*10320*/  FMUL.FTZ R2, R21, R9.reuse ;  /* 0x0000000915027220 */ /* 0x080fe40000410000 */
[C---:B------:R-:W-:Y:S02]  /*10330*/  FMUL.FTZ R8, R10.reuse, R8 ;  /* 0x000000080a087220 */ /* 0x040fe40000410000 */
[----:B------:R-:W-:Y:S02]  /*10340*/  FMUL.FTZ R7, R13, R9 ;  /* 0x000000090d077220 */ /* 0x000fe40000410000 */
[----:B------:R-:W-:-:S02]  /*10350*/  FFMA.FTZ R24, R10, R34, R0 ;  /* 0x000000220a187223 */ /* 0x000fc40000010000 */
[----:B------:R-:W-:Y:S02]  /*10360*/  FFMA.FTZ R27, R13, R35, R2 ;  /* 0x000000230d1b7223 */ /* 0x000fe40000010002 */
        /* <DEDUP_REMOVED lines=8> */
[----:B------:R-:W-:-:S02]  /*103f0*/  FFMA.FTZ R0, R14, R41, -R11 ;  /* 0x000000290e007223 */ /* 0x000fc4000001080b */
[----:B------:R-:W-:Y:S02]  /*10400*/  FFMA.FTZ R2, R20, R34, -R8 ;  /* 0x0000002214027223 */ /* 0x000fe40000010808 */
[----:B------:R-:W-:Y:S01]  /*10410*/  FFMA.FTZ R4, R21, R35, -R7 ;  /* 0x0000002315047223 */ /* 0x000fe20000010807 */
[----:B------:R-:W-:Y:S02]  /*10420*/  F2FP.PACK_AB R11, R0, R3 ;  /* 0x00000003000b723e */ /* 0x000fe400000000ff */
[----:B------:R-:W-:Y:S02]  /*10430*/  F2FP.PACK_AB R10, R2, R10 ;  /* 0x0000000a020a723e */ /* 0x000fe400000000ff */
[----:B------:R-:W-:Y:S02]  /*10440*/  F2FP.PACK_AB R8, R4, R12 ;  /* 0x0000000c0408723e */ /* 0x000fe400000000ff */
[----:B------:R-:W-:Y:S02]  /*10450*/  F2FP.PACK_AB R7, R22, R25 ;  /* 0x000000191607723e */ /* 0x000fe400000000ff */
[----:B------:R-:W-:Y:S01]  /*10460*/  F2FP.PACK_AB R4, R27, R40 ;  /* 0x000000281b04723e */ /* 0x000fe200000000ff */
[----:B------:R1:W-:Y:S04]  /*10470*/  STS.128 [R32], R8 ;  /* 0x0000000820007388 */ /* 0x0003e80000000c00 */
[----:B------:R1:W-:Y:S02]  /*10480*/  STS.128 [R29+0x10080], R4 ;  /* 0x010080041d007388 */ /* 0x0003e40000000c00 */
.L_x_660:
[----:B------:R-:W-:Y:S05]  /*10490*/  BSYNC B2 ;  /* 0x0000000000027941 */ /* 0x000fea0003800000 */
.L_x_626:
[----:B------:R-:W-:Y:S01]  /*104a0*/  R2P PR, R237, 0x6 ;  /* 0x00000006ed007804 */ /* 0x000fe20000000000 */
[----:B------:R-:W-:Y:S01]  /*104b0*/  IMAD R0, R133, c[0x0][0x208], RZ ;  /* 0x0000820085007a24 */ /* 0x000fe200078e02ff */
[----:B------:R-:W-:Y:S01]  /*104c0*/  IADD3 R186, R177, 0x20, RZ ;  /* 0x00000020b1ba7810 */ /* 0x000fe20007ffe0ff */
[----:B------:R-:W-:Y:S01]  /*104d0*/  IMAD.WIDE.U32 R2, R108, c[0x0][0x208], RZ ;  /* 0x000082006c027a25 */ /* 0x000fe200078e00ff */
[----:B------:R-:W-:-:S04]  /*104e0*/  DEPBAR.LE SB0, 0x0 ;  /* 0x000080000000791a */ /* 0x000fc80000000000 */
[----:B------:R-:W-:Y:S01]  /*104f0*/  IMAD R0, R108, c[0x0][0x20c], R0 ;  /* 0x000083006c007a24 */ /* 0x000fe200078e0200 */
[----:B------:R-:W-:Y:S01]  /*10500*/  BAR.SYNC.DEFER_BLOCKING 0x0 ;  /* 0x0000000000007b1d */ /* 0x000fe20000010000 */
[----:B------:R-:W-:Y:S01]  /*10510*/  IMAD.IADD R62, R210, 0x1, -R126 ;  /* 0x00000001d23e7824 */ /* 0x000fe200078e0a7e */
[----:B------:R-:W-:Y:S01]  /*10520*/  ISETP.NE.AND P3, PT, R136, 0x1, PT ;  /* 0x000000018800780c */ /* 0x000fe20003f65270 */
[----:B------:R-:W-:Y:S01]  /*10530*/  IMAD.IADD R3, R3, 0x1, R0 ;  /* 0x0000000103037824 */ /* 0x000fe200078e0200 */
[----:B------:R-:W-:Y:S01]  /*10540*/  @P1 IADD3 R186, R177, -0x20, RZ ;  /* 0xffffffe0b1ba1810 */ /* 0x000fe20007ffe0ff */
[----:B------:R-:W-:Y:S01]  /*10550*/  IMAD.MOV.U32 R63, RZ, RZ, c[0x0][0x32c] ;  /* 0x0000cb00ff3f7624 */ /* 0x000fe200078e00ff */
[----:B------:R-:W-:Y:S01]  /*10560*/  ISETP.GT.AND P1, PT, R108, R208, PT ;  /* 0x000000d06c00720c */ /* 0x000fe20003f24270 */
[----:B------:R-:W-:Y:S01]  /*10570*/  ULDC UR4, c[0x0][0x324] ;  /* 0x0000c90000047ab9 */ /* 0x000fe20000000800 */
[----:B------:R-:W-:Y:S01]  /*10580*/  LEA R0, P0, R2, R220, 0x5 ;  /* 0x000000dc02007211 */ /* 0x000fe200078028ff */
[----:B------:R-:W-:Y:S01]  /*10590*/  ULOP3.LUT UR4, URZ, UR4, URZ, 0x33, !UPT ;  /* 0x000000043f047292 */ /* 0x000fe2000f8e333f */
[----:B------:R-:W-:-:S02]  /*105a0*/  IADD3 R187, R186, 0x3000, RZ ;  /* 0x00003000babb7810 */ /* 0x000fc40007ffe0ff */
[----:B------:R-:W-:Y:S02]  /*105b0*/  LEA.HI.X R3, R2, R223, R3, 0x5, P0 ;  /* 0x000000df02037211 */ /* 0x000fe400000f2c03 */
[----:B------:R-:W-:Y:S02]  /*105c0*/  LEA R2, P0, R0, c[0x0][0x1f8], 0x1 ;  /* 0x00007e0000027a11 */ /* 0x000fe400078008ff */
[----:B------:R-:W-:Y:S02]  /*105d0*/  IADD3 R193, R186, 0x3800, RZ ;  /* 0x00003800bac17810 */ /* 0x000fe40007ffe0ff */
[----:B------:R-:W-:Y:S02]  /*105e0*/  LEA.HI.X R3, R0, c[0x0][0x1fc], R3, 0x1, P0 ;  /* 0x00007f0000037a11 */ /* 0x000fe400000f0c03 */
[----:B------:R-:W-:Y:S02]  /*105f0*/  @P1 IADD3 R0, R236, -0x2, RZ ;  /* 0xfffffffeec001810 */ /* 0x000fe40007ffe0ff */
[----:B------:R-:W-:-:S02]  /*10600*/  IADD3 R192, R186, 0x2000, RZ ;  /* 0x00002000bac07810 */ /* 0x000fc40007ffe0ff */
[----:B-1----:R-:W-:Y:S01]  /*10610*/  @P1 SHF.R.S32.HI R4, RZ, 0x1f, R0 ;  /* 0x0000001fff041819 */ /* 0x002fe20000011400 */
[----:B------:R-:W-:Y:S01]  /*10620*/  LDSM.16.M88.4 R20, [R177] ;  /* 0x00000000b114783b */ /* 0x000fe20000000200 */
[C---:B------:R-:W-:Y:S02]  /*10630*/  IADD3 R191, R186.reuse, 0x2800, RZ ;  /* 0x00002800babf7810 */ /* 0x040fe40007ffe0ff */
[----:B------:R-:W-:Y:S01]  /*10640*/  IADD3 R190, R186, 0x1000, RZ ;  /* 0x00001000babe7810 */ /* 0x000fe20007ffe0ff */
[----:B------:R-:W-:Y:S01]  /*10650*/  @P1 IMAD R4, R4, c[0x0][0x1e0], RZ ;  /* 0x0000780004041a24 */ /* 0x000fe200078e02ff */
[----:B------:R-:W-:Y:S01]  /*10660*/  LDSM.16.M88.4 R24, [R177+0x800] ;  /* 0x00080000b118783b */ /* 0x000fe20000000200 */
[----:B------:R-:W-:Y:S02]  /*10670*/  IADD3 R189, R186, 0x1800, RZ ;  /* 0x00001800babd7810 */ /* 0x000fe40007ffe0ff */
[C---:B------:R-:W-:Y:S01]  /*10680*/  @P1 IMAD R6, R0.reuse, c[0x0][0x1e4], R4 ;  /* 0x0000790000061a24 */ /* 0x040fe200078e0204 */
[----:B---3--:R-:W-:Y:S01]  /*10690*/  LDSM.16.M88.4 R8, [R183] ;  /* 0x00000000b708783b */ /* 0x008fe20000000200 */
[----:B------:R-:W-:Y:S01]  /*106a0*/  @P1 IMAD.WIDE.U32 R4, R0, c[0x0][0x1e0], RZ ;  /* 0x0000780000041a25 */ /* 0x000fe200078e00ff */
[----:B------:R-:W-:-:S02]  /*106b0*/  IADD3 R188, R186, 0x800, RZ ;  /* 0x00000800babc7810 */ /* 0x000fc40007ffe0ff */
[----:B------:R-:W-:Y:S01]  /*106c0*/  LDSM.16.M88.4 R32, [R186] ;  /* 0x00000000ba20783b */ /* 0x000fe20000000200 */
[----:B------:R-:W-:Y:S01]  /*106d0*/  @P1 IMAD.IADD R0, R5, 0x1, R6 ;  /* 0x0000000105001824 */ /* 0x000fe200078e0206 */
[C---:B------:R-:W-:Y:S02]  /*106e0*/  @P1 LEA R12, P0, R4.reuse, R218, 0x5 ;  /* 0x000000da040c1211 */ /* 0x040fe400078028ff */
[----:B------:R-:W-:Y:S02]  /*106f0*/  LDSM.16.M88.4 R36, [R186+0x800] ;  /* 0x00080000ba24783b */ /* 0x000fe40000000200 */
[----:B------:R-:W-:Y:S01]  /*10700*/  @P1 LEA.HI.X R13, R4, R222, R0, 0x5, P0 ;  /* 0x000000de040d1211 */ /* 0x000fe200000f2c00 */
[----:B------:R-:W-:Y:S01]  /*10710*/  IMAD.MOV.U32 R0, RZ, RZ, 0x40 ;  /* 0x00000040ff007424 */ /* 0x000fe200078e00ff */
[----:B------:R-:W-:Y:S02]  /*10720*/  LOP3.LUT R4, R128, 0x1, RZ, 0xc0, !PT ;  /* 0x0000000180047812 */ /* 0x000fe400078ec0ff */
[----:B------:R-:W-:-:S02]  /*10730*/  ISETP.GT.AND P0, PT, R62, R213, PT ;  /* 0x000000d53e00720c */ /* 0x000fc40003f04270 */
[----:B------:R-:W-:Y:S02]  /*10740*/  SEL R0, R0, 0xffffffc0, !P2 ;  /* 0xffffffc000007807 */ /* 0x000fe40005000000 */
[----:B------:R-:W-:Y:S02]  /*10750*/  ISETP.NE.U32.OR P0, PT, R4, 0x1, !P0 ;  /* 0x000000010400780c */ /* 0x000fe40004705470 */
[----:B------:R-:W1:Y:S01]  /*10760*/  LDSM.16.M88.4 R4, [R182] ;  /* 0x00000000b604783b */ /* 0x000e620000000200 */
[--C-:B------:R-:W-:Y:S01]  /*10770*/  IMAD.IADD R176, R177, 0x1, R0.reuse ;  /* 0x00000001b1b07824 */ /* 0x100fe200078e0200 */
[----:B------:R-:W-:Y:S01]  /*10780*/  LOP3.LUT P2, RZ, R214, 0x1, RZ, 0xc0, !PT ;  /* 0x00000001d6ff7812 */ /* 0x000fe2000784c0ff */
[----:B------:R-:W-:Y:S02]  /*10790*/  IMAD.IADD R159, R187, 0x1, R0 ;  /* 0x00000001bb9f7824 */ /* 0x000fe400078e0200 */
[----:B------:R-:W-:-:S06]  /*107a0*/  IMAD.IADD R0, R225, 0x1, R224 ;  /* 0x00000001e1007824 */ /* 0x000fcc00078e02e0 */
[----:B------:R-:W-:Y:S01]  /*107b0*/  @!PT LDS RZ, [RZ] ;  /* 0x00000000fffff984 */ /* 0x000fe20000000800 */
[----:B------:R-:W-:Y:S01]  /*107c0*/  @!PT LDS RZ, [RZ] ;  /* 0x00000000fffff984 */ /* 0x000fe20000000800 */
[----:B------:R-:W-:Y:S01]  /*107d0*/  @!PT LDS RZ, [RZ] ;  /* 0x00000000fffff984 */ /* 0x000fe20000000800 */
[----:B------:R2:W-:Y:S01]  /*107e0*/  LDGSTS.E.BYPASS.LTC128B.128 [R195+0x8080], [R2.64], !P0 ;  /* 0x0808000002c37fae */ /* 0x0005e2000c101d46 */
[----:B------:R-:W-:-:S04]  /*107f0*/  @P1 LEA R60, P0, R12, c[0x0][0x1c8], 0x1 ;  /* 0x000072000c3c1a11 */ /* 0x000fc800078008ff */
[----:B------:R-:W-:Y:S02]  /*10800*/  @P1 LEA.HI.X R61, R12, c[0x0][0x1cc], R13, 0x1, P0 ;  /* 0x000073000c3d1a11 */ /* 0x000fe400000f0c0d */
[----:B------:R-:W-:-:S04]  /*10810*/  LOP3.LUT P0, RZ, R128, 0x2, RZ, 0xc0, !PT ;  /* 0x0000000280ff7812 */ /* 0x000fc8000780c0ff */
[----:B------:R-:W-:-:S13]  /*10820*/  ISETP.LE.OR P0, PT, R62, R213, !P0 ;  /* 0x000000d53e00720c */ /* 0x000fda0004703670 */
[----:B------:R2:W-:Y:S01]  /*10830*/  LDGSTS.E.BYPASS.LTC128B.128 [R195+0x9080], [R2.64+0x80], !P0 ;  /* 0x0908008002c37fae */ /* 0x0005e2000c101d46 */
[----:B------:R-:W-:-:S04]  /*10840*/  LOP3.LUT P0, RZ, R128, 0x4, RZ, 0xc0, !PT ;  /* 0x0000000480ff7812 */ /* 0x000fc8000780c0ff */
[----:B------:R-:W-:Y:S01]  /*10850*/  ISETP.LE.OR P0, PT, R62, R213, !P0 ;  /* 0x000000d53e00720c */ /* 0x000fe20004703670 */
[C---:B-1--4-:R-:W-:Y:S08]  /*10860*/  HMMA.16816.F32 R16, R4.reuse, R20, RZ ;  /* 0x000000140410723c */ /* 0x052ff000000018ff */
[----:B------:R-:W-:Y:S04]  /*10870*/  HMMA.16816.F32 R28, R4, R22, RZ ;  /* 0x00000016041c723c */ /* 0x000fe800000018ff */
[----:B------:R2:W-:Y:S01]  /*10880*/  LDGSTS.E.BYPASS.LTC128B.128 [R195+0xa080], [R2.64+0x100], !P0 ;  /* 0x0a08010002c37fae */ /* 0x0005e2000c101d46 */
[----:B------:R-:W-:-:S03]  /*10890*/  LOP3.LUT P0, RZ, R128, 0x8, RZ, 0xc0, !PT ;  /* 0x0000000880ff7812 */ /* 0x000fc6000780c0ff */
[----:B------:R-:W-:Y:S01]  /*108a0*/  HMMA.16816.F32 R20, R4, R24, RZ ;  /* 0x000000180414723c */ /* 0x000fe200000018ff */
[----:B------:R-:W-:-:S07]  /*108b0*/  ISETP.LE.OR P0, PT, R62, R213, !P0 ;  /* 0x000000d53e00720c */ /* 0x000fce0004703670 */
[----:B------:R-:W-:Y:S06]  /*108c0*/  HMMA.16816.F32 R24, R4, R26, RZ ;  /* 0x0000001a0418723c */ /* 0x000fec00000018ff */
[----:B------:R2:W-:Y:S02]  /*108d0*/  LDGSTS.E.BYPASS.LTC128B.128 [R195+0xb080], [R2.64+0x180], !P0 ;  /* 0x0b08018002c37fae */ /* 0x0005e4000c101d46 */
[C---:B------:R-:W-:Y:S02]  /*108e0*/  HMMA.16816.F32 R28, R8.reuse, R34, R28 ;  /* 0x00000022081c723c */ /* 0x040fe4000000181c */
[----:B------:R-:W-:Y:S04]  /*108f0*/  LDSM.16.M88.4 R12, [R185] ;  /* 0x00000000b90c783b */ /* 0x000fe80000000200 */
[----:B------:R-:W1:Y:S02]  /*10900*/  LDSM.16.M88.4 R44, [R176] ;  /* 0x00000000b02c783b */ /* 0x000e640000000200 */
[C---:B------:R-:W-:Y:S02]  /*10910*/  HMMA.16816.F32 R16, R8.reuse, R32, R16 ;  /* 0x000000200810723c */ /* 0x040fe40000001810 */
[----:B------:R-:W3:Y:S04]  /*10920*/  LDSM.16.M88.4 R40, [R176+0x800] ;  /* 0x00080000b028783b */ /* 0x000ee80000000200 */
[----:B------:R-:W-:Y:S02]  /*10930*/  LDSM.16.M88.4 R4, [R184] ;  /* 0x00000000b804783b */ /* 0x000fe40000000200 */
[C---:B------:R-:W-:Y:S02]  /*10940*/  HMMA.16816.F32 R20, R8.reuse, R36, R20 ;  /* 0x000000240814723c */ /* 0x040fe40000001814 */
[----:B------:R-:W4:Y:S04]  /*10950*/  LDSM.16.M88.4 R52, [R159+-0x3000] ;  /* 0xffd000009f34783b */ /* 0x000f280000000200 */
[----:B------:R-:W-:Y:S02]  /*10960*/  LDSM.16.M88.4 R48, [R177+0x1000] ;  /* 0x00100000b130783b */ /* 0x000fe40000000200 */
[----:B------:R-:W-:Y:S01]  /*10970*/  HMMA.16816.F32 R24, R8, R38, R24 ;  /* 0x000000260818723c */ /* 0x000fe20000001818 */
[----:B--2---:R-:W-:Y:S01]  /*10980*/  @P3 IMAD.HI.U32 R2, R0, c[0x0][0x2c8], RZ ;  /* 0x0000b20000023a27 */ /* 0x004fe200078e00ff */
[----:B------:R-:W2:Y:S04]  /*10990*/  LDSM.16.M88.4 R36, [R159+-0x2800] ;  /* 0xffd800009f24783b */ /* 0x000ea80000000200 */
[----:B------:R-:W2:Y:S04]  /*109a0*/  LDSM.16.M88.4 R8, [R182+0x4000] ;  /* 0x00400000b608783b */ /* 0x000ea80000000200 */
[----:B------:R-:W-:Y:S04]  /*109b0*/  LDSM.16.M88.4 R56, [R186+0x2000] ;  /* 0x00200000ba38783b */ /* 0x000fe80000000200 */
[----:B------:R-:W0:Y:S01]  /*109c0*/  LDGDEPBAR ;  /* 0x00000000000079af */ /* 0x000e220000000000 */
[C---:B-1----:R-:W-:Y:S08]  /*109d0*/  HMMA.16816.F32 R32, R12.reuse, R46, R28 ;  /* 0x0000002e0c20723c */ /* 0x042ff0000000181c */
[C---:B------:R-:W-:Y:S01]  /*109e0*/  HMMA.16816.F32 R16, R12.reuse, R44, R16 ;  /* 0x0000002c0c10723c */ /* 0x040fe20000001810 */
[----:B------:R-:W-:Y:S07]  /*109f0*/  LDSM.16.M88.4 R44, [R186+0x1000] ;  /* 0x00100000ba2c783b */ /* 0x000fee0000000200 */
[C---:B---3--:R-:W-:Y:S01]  /*10a00*/  HMMA.16816.F32 R28, R12.reuse, R40, R20 ;  /* 0x000000280c1c723c */ /* 0x048fe20000001814 */
[----:B------:R-:W-:Y:S07]  /*10a10*/  LDSM.16.M88.4 R20, [R186+0x1800] ;  /* 0x00180000ba14783b */ /* 0x000fee0000000200 */
[----:B------:R-:W-:Y:S01]  /*10a20*/  HMMA.16816.F32 R24, R12, R42, R24 ;  /* 0x0000002a0c18723c */ /* 0x000fe20000001818 */
[----:B------:R-:W1:Y:S07]  /*10a30*/  LDSM.16.M88.4 R40, [R177+0x1800] ;  /* 0x00180000b128783b */ /* 0x000e6e0000000200 */
[C---:B----4-:R-:W-:Y:S01]  /*10a40*/  HMMA.16816.F32 R12, R4.reuse, R52, R16 ;  /* 0x00000034040c723c */ /* 0x050fe20000001810 */
[----:B------:R-:W3:Y:S07]  /*10a50*/  LDSM.16.M88.4 R16, [R183+0x4000] ;  /* 0x00400000b710783b */ /* 0x000eee0000000200 */
[C---:B------:R-:W-:Y:S01]  /*10a60*/  HMMA.16816.F32 R32, R4.reuse, R54, R32 ;  /* 0x000000360420723c */ /* 0x040fe20000001820 */
[----:B------:R-:W-:Y:S07]  /*10a70*/  LDSM.16.M88.4 R52, [R176+0x1000] ;  /* 0x00100000b034783b */ /* 0x000fee0000000200 */
[C---:B--2---:R-:W-:Y:S08]  /*10a80*/  HMMA.16816.F32 R28, R4.reuse, R36, R28 ;  /* 0x00000024041c723c */ /* 0x044ff0000000181c */
[----:B------:R-:W-:Y:S01]  /*10a90*/  HMMA.16816.F32 R24, R4, R38, R24 ;  /* 0x000000260418723c */ /* 0x000fe20000001818 */
[----:B------:R-:W2:Y:S04]  /*10aa0*/  LDSM.16.M88.4 R4, [R185+0x4000] ;  /* 0x00400000b904783b */ /* 0x000ea80000000200 */
[----:B------:R-:W4:Y:S03]  /*10ab0*/  LDSM.16.M88.4 R36, [R176+0x1800] ;  /* 0x00180000b024783b */ /* 0x000f260000000200 */
[C---:B------:R-:W-:Y:S08]  /*10ac0*/  HMMA.16816.F32 R12, R8.reuse, R48, R12 ;  /* 0x00000030080c723c */ /* 0x040ff0000000180c */
[C---:B------:R-:W-:Y:S01]  /*10ad0*/  HMMA.16816.F32 R32, R8.reuse, R50, R32 ;  /* 0x000000320820723c */ /* 0x040fe20000001820 */
[----:B------:R-:W-:Y:S07]  /*10ae0*/  LDSM.16.M88.4 R48, [R159+-0x2000] ;  /* 0xffe000009f30783b */ /* 0x000fee0000000200 */
[C---:B-1----:R-:W-:Y:S08]  /*10af0*/  HMMA.16816.F32 R28, R8.reuse, R40, R28 ;  /* 0x00000028081c723c */ /* 0x042ff0000000181c */
[----:B------:R-:W-:Y:S01]  /*10b00*/  HMMA.16816.F32 R24, R8, R42, R24 ;  /* 0x0000002a0818723c */ /* 0x000fe20000001818 */
[----:B------:R-:W-:Y:S07]  /*10b10*/  LDSM.16.M88.4 R40, [R177+0x2800] ;  /* 0x00280000b128783b */ /* 0x000fee0000000200 */
[C---:B---3--:R-:W-:Y:S01]  /*10b20*/  HMMA.16816.F32 R8, R16.reuse, R44, R12 ;  /* 0x0000002c1008723c */ /* 0x048fe2000000180c */
[----:B------:R-:W1:Y:S07]  /*10b30*/  LDSM.16.M88.4 R12, [R184+0x4000] ;  /* 0x00400000b80c783b */ /* 0x000e6e0000000200 */
[C---:B------:R-:W-:Y:S01]  /*10b40*/  HMMA.16816.F32 R32, R16.reuse, R46, R32 ;  /* 0x0000002e1020723c */ /* 0x040fe20000001820 */
[----:B------:R-:W-:Y:S07]  /*10b50*/  LDSM.16.M88.4 R44, [R177+0x2000] ;  /* 0x00200000b12c783b */ /* 0x000fee0000000200 */
[C---:B------:R-:W-:Y:S08]  /*10b60*/  HMMA.16816.F32 R28, R16.reuse, R20, R28 ;  /* 0x00000014101c723c */ /* 0x040ff0000000181c */
[----:B------:R-:W-:Y:S01]  /*10b70*/  HMMA.16816.F32 R24, R16, R22, R24 ;  /* 0x000000161018723c */ /* 0x000fe20000001818 */
[----:B------:R-:W3:Y:S04]  /*10b80*/  LDSM.16.M88.4 R20, [R159+-0x1800] ;  /* 0xffe800009f14783b */ /* 0x000ee80000000200 */
[----:B------:R-:W3:Y:S03]  /*10b90*/  LDSM.16.M88.4 R16, [R182+0x8000] ;  /* 0x00800000b610783b */ /* 0x000ee60000000200 */
[C---:B--2---:R-:W-:Y:S08]  /*10ba0*/  HMMA.16816.F32 R8, R4.reuse, R52, R8 ;  /* 0x000000340408723c */ /* 0x044ff00000001808 */
[C---:B------:R-:W-:Y:S01]  /*10bb0*/  HMMA.16816.F32 R32, R4.reuse, R54, R32 ;  /* 0x000000360420723c */ /* 0x040fe20000001820 */
[----:B------:R-:W-:Y:S07]  /*10bc0*/  LDSM.16.M88.4 R52, [R176+0x2000] ;  /* 0x00200000b034783b */ /* 0x000fee0000000200 */
[C---:B----4-:R-:W-:Y:S08]  /*10bd0*/  HMMA.16816.F32 R28, R4.reuse, R36, R28 ;  /* 0x00000024041c723c */ /* 0x050ff0000000181c */
[----:B------:R-:W-:Y:S01]  /*10be0*/  HMMA.16816.F32 R24, R4, R38, R24 ;  /* 0x000000260418723c */ /* 0x000fe20000001818 */
[----:B------:R-:W-:Y:S07]  /*10bf0*/  LDSM.16.M88.4 R36, [R186+0x2800] ;  /* 0x00280000ba24783b */ /* 0x000fee0000000200 */
[C---:B-1----:R-:W-:Y:S01]  /*10c00*/  HMMA.16816.F32 R4, R12.reuse, R48, R8 ;  /* 0x000000300c04723c */ /* 0x042fe20000001808 */
[----:B------:R-:W1:Y:S07]  /*10c10*/  LDSM.16.M88.4 R8, [R183+0x8000] ;  /* 0x00800000b708783b */ /* 0x000e6e0000000200 */
[C---:B------:R-:W-:Y:S01]  /*10c20*/  HMMA.16816.F32 R32, R12.reuse, R50, R32 ;  /* 0x000000320c20723c */ /* 0x040fe20000001820 */
[----:B------:R-:W-:Y:S07]  /*10c30*/  LDSM.16.M88.4 R48, [R159+-0x1000] ;  /* 0xfff000009f30783b */ /* 0x000fee0000000200 */
[C---:B---3--:R-:W-:Y:S08]  /*10c40*/  HMMA.16816.F32 R28, R12.reuse, R20, R28 ;  /* 0x000000140c1c723c */ /* 0x048ff0000000181c */
[----:B------:R-:W-:Y:S01]  /*10c50*/  HMMA.16816.F32 R24, R12, R22, R24 ;  /* 0x000000160c18723c */ /* 0x000fe20000001818 */
[----:B------:R-:W-:Y:S07]  /*10c60*/  LDSM.16.M88.4 R20, [R184+0x8000] ;  /* 0x00800000b814783b */ /* 0x000fee0000000200 */
[C---:B------:R-:W-:Y:S01]  /*10c70*/  HMMA.16816.F32 R12, R16.reuse, R44, R4 ;  /* 0x0000002c100c723c */ /* 0x040fe20000001804 */
[----:B------:R-:W2:Y:S07]  /*10c80*/  LDSM.16.M88.4 R4, [R185+0x8000] ;  /* 0x00800000b904783b */ /* 0x000eae0000000200 */
[C---:B------:R-:W-:Y:S01]  /*10c90*/  HMMA.16816.F32 R32, R16.reuse, R46, R32 ;  /* 0x0000002e1020723c */ /* 0x040fe20000001820 */
[----:B------:R-:W-:Y:S07]  /*10ca0*/  LDSM.16.M88.4 R44, [R177+0x3800] ;  /* 0x00380000b12c783b */ /* 0x000fee0000000200 */
[C---:B------:R-:W-:Y:S08]  /*10cb0*/  HMMA.16816.F32 R28, R16.reuse, R40, R28 ;  /* 0x00000028101c723c */ /* 0x040ff0000000181c */
[----:B------:R-:W-:Y:S01]  /*10cc0*/  HMMA.16816.F32 R24, R16, R42, R24 ;  /* 0x0000002a1018723c */ /* 0x000fe20000001818 */
[----:B------:R-:W3:Y:S04]  /*10cd0*/  LDSM.16.M88.4 R40, [R176+0x2800] ;  /* 0x00280000b028783b */ /* 0x000ee80000000200 */
[----:B------:R-:W-:Y:S03]  /*10ce0*/  LDSM.16.M88.4 R16, [R182+0xc000] ;  /* 0x00c00000b610783b */ /* 0x000fe60000000200 */
[C---:B-1----:R-:W-:Y:S08]  /*10cf0*/  HMMA.16816.F32 R12, R8.reuse, R56, R12 ;  /* 0x00000038080c723c */ /* 0x042ff0000000180c */
[C---:B------:R-:W-:Y:S01]  /*10d00*/  HMMA.16816.F32 R32, R8.reuse, R58, R32 ;  /* 0x0000003a0820723c */ /* 0x040fe20000001820 */
[----:B------:R-:W-:Y:S07]  /*10d10*/  LDSM.16.M88.4 R56, [R177+0x3000] ;  /* 0x00300000b138783b */ /* 0x000fee0000000200 */
[C---:B------:R-:W-:Y:S08]  /*10d20*/  HMMA.16816.F32 R28, R8.reuse, R36, R28 ;  /* 0x00000024081c723c */ /* 0x040ff0000000181c */
[----:B------:R-:W-:Y:S01]  /*10d30*/  HMMA.16816.F32 R24, R8, R38, R24 ;  /* 0x000000260818723c */ /* 0x000fe20000001818 */
[----:B------:R-:W1:Y:S07]  /*10d40*/  LDSM.16.M88.4 R36, [R159+-0x800] ;  /* 0xfff800009f24783b */ /* 0x000e6e0000000200 */
[C---:B--2---:R-:W-:Y:S01]  /*10d50*/  HMMA.16816.F32 R8, R4.reuse, R52, R12 ;  /* 0x000000340408723c */ /* 0x044fe2000000180c */
[----:B------:R-:W-:Y:S07]  /*10d60*/  LDSM.16.M88.4 R12, [R183+0xc000] ;  /* 0x00c00000b70c783b */ /* 0x000fee0000000200 */
[C---:B------:R-:W-:Y:S01]  /*10d70*/  HMMA.16816.F32 R32, R4.reuse, R54, R32 ;  /* 0x000000360420723c */ /* 0x040fe20000001820 */
[----:B------:R-:W2:Y:S07]  /*10d80*/  LDSM.16.M88.4 R52, [R186+0x3000] ;  /* 0x00300000ba34783b */ /* 0x000eae0000000200 */
[C---:B---3--:R-:W-:Y:S08]  /*10d90*/  HMMA.16816.F32 R28, R4.reuse, R40, R28 ;  /* 0x00000028041c723c */ /* 0x048ff0000000181c */
[----:B------:R-:W-:Y:S01]  /*10da0*/  HMMA.16816.F32 R24, R4, R42, R24 ;  /* 0x0000002a0418723c */ /* 0x000fe20000001818 */
[----:B------:R-:W3:Y:S07]  /*10db0*/  LDSM.16.M88.4 R40, [R186+0x3800] ;  /* 0x00380000ba28783b */ /* 0x000eee0000000200 */
[C---:B------:R-:W-:Y:S01]  /*10dc0*/  HMMA.16816.F32 R4, R20.reuse, R48, R8 ;  /* 0x000000301404723c */ /* 0x040fe20000001808 */
[----:B------:R-:W-:Y:S07]  /*10dd0*/  LDSM.16.M88.4 R8, [R185+0xc000] ;  /* 0x00c00000b908783b */ /* 0x000fee0000000200 */
[C---:B------:R-:W-:Y:S01]  /*10de0*/  HMMA.16816.F32 R32, R20.reuse, R50, R32 ;  /* 0x000000321420723c */ /* 0x040fe20000001820 */
[----:B------:R-:W4:Y:S07]  /*10df0*/  LDSM.16.M88.4 R48, [R176+0x3000] ;  /* 0x00300000b030783b */ /* 0x000f2e0000000200 */
[C---:B-1----:R-:W-:Y:S08]  /*10e00*/  HMMA.16816.F32 R28, R20.reuse, R36, R28 ;  /* 0x00000024141c723c */ /* 0x042ff0000000181c */
[----:B------:R-:W-:Y:S01]  /*10e10*/  HMMA.16816.F32 R20, R20, R38, R24 ;  /* 0x000000261414723c */ /* 0x000fe20000001818 */
[----:B------:R-:W1:Y:S07]  /*10e20*/  LDSM.16.M88.4 R36, [R176+0x3800] ;  /* 0x00380000b024783b */ /* 0x000e6e0000000200 */
[C---:B------:R-:W-:Y:S08]  /*10e30*/  HMMA.16816.F32 R4, R16.reuse, R56, R4 ;  /* 0x000000381004723c */ /* 0x040ff00000001804 */
[C---:B------:R-:W-:Y:S08]  /*10e40*/  HMMA.16816.F32 R32, R16.reuse, R58, R32 ;  /* 0x0000003a1020723c */ /* 0x040ff00000001820 */
[C---:B------:R-:W-:Y:S01]  /*10e50*/  HMMA.16816.F32 R24, R16.reuse, R44, R28 ;  /* 0x0000002c1018723c */ /* 0x040fe2000000181c */
[----:B------:R-:W-:Y:S07]  /*10e60*/  LDSM.16.M88.4 R28, [R159+0x800] ;  /* 0x000800009f1c783b */ /* 0x000fee0000000200 */
[----:B------:R-:W-:Y:S01]  /*10e70*/  HMMA.16816.F32 R20, R16, R46, R20 ;  /* 0x0000002e1014723c */ /* 0x000fe20000001814 */
[----:B------:R-:W-:Y:S07]  /*10e80*/  LDSM.16.M88.4 R44, [R159] ;  /* 0x000000009f2c783b */ /* 0x000fee0000000200 */
[----:B--2---:R-:W-:Y:S01]  /*10e90*/  HMMA.16816.F32 R16, R12, R52, R4 ;  /* 0x000000340c10723c */ /* 0x004fe20000001804 */
[----:B------:R-:W2:Y:S01]  /*10ea0*/  LDSM.16.M88.4 R4, [R184+0xc000] ;  /* 0x00c00000b804783b */ /* 0x000ea20000000200 */
[----:B------:R-:W-:-:S04]  /*10eb0*/  DEPBAR.LE SB0, 0x0 ;  /* 0x000080000000791a */ /* 0x000fc80000000000 */
[----:B------:R-:W-:Y:S02]  /*10ec0*/  BAR.SYNC.DEFER_BLOCKING 0x0 ;  /* 0x0000000000007b1d */ /* 0x000fe40000010000 */
[C---:B------:R-:W-:Y:S08]  /*10ed0*/  HMMA.16816.F32 R32, R12.reuse, R54, R32 ;  /* 0x000000360c20723c */ /* 0x040ff00000001820 */
[C---:B---3--:R-:W-:Y:S08]  /*10ee0*/  HMMA.16816.F32 R24, R12.reuse, R40, R24 ;  /* 0x000000280c18723c */ /* 0x048ff00000001818 */
[----:B------:R-:W-:Y:S01]  /*10ef0*/  HMMA.16816.F32 R12, R12, R42, R20 ;  /* 0x0000002a0c0c723c */ /* 0x000fe20000001814 */
[----:B------:R-:W-:Y:S01]  /*10f00*/  @!PT LDS RZ, [RZ] ;  /* 0x00000000fffff984 */ /* 0x000fe20000000800 */
[----:B------:R-:W-:Y:S01]  /*10f10*/  @!PT LDS RZ, [RZ] ;  /* 0x00000000fffff984 */ /* 0x000fe20000000800 */
[----:B------:R-:W-:Y:S01]  /*10f20*/  @!PT LDS RZ, [RZ] ;  /* 0x00000000fffff984 */ /* 0x000fe20000000800 */
[----:B------:R3:W-:Y:S01]  /*10f30*/  @P1 LDGSTS.E.BYPASS.LTC128B.128 [R195+0xc080], [R60.64], !P2 ;  /* 0x0c0800003cc31fae */ /* 0x0007e2000d101d46 */
[----:B------:R-:W-:-:S06]  /*10f40*/  ISETP.GE.AND P2, PT, R63, 0x1, PT ;  /* 0x000000013f00780c */ /* 0x000fcc0003f46270 */
[C---:B----4-:R-:W-:Y:S01]  /*10f50*/  HMMA.16816.F32 R16, R8.reuse, R48, R16 ;  /* 0x000000300810723c */ /* 0x050fe20000001810 */
[----:B------:R3:W-:Y:S04]  /*10f60*/  @P1 LDGSTS.E.BYPASS.LTC128B.128 [R195+0xd080], [R60.64+0x80], !P6 ;  /* 0x0d0800803cc31fae */ /* 0x0007e8000f101d46 */
[----:B------:R3:W-:Y:S03]  /*10f70*/  @P1 LDGSTS.E.BYPASS.LTC128B.128 [R195+0xe080], [R60.64+0x100], !P5 ;  /* 0x0e0801003cc31fae */ /* 0x0007e6000e901d46 */
[C---:B------:R-:W-:Y:S01]  /*10f80*/  HMMA.16816.F32 R20, R8.reuse, R50, R32 ;  /* 0x000000320814723c */ /* 0x040fe20000001820 */
[----:B------:R3:W-:Y:S04]  /*10f90*/  @P1 LDGSTS.E.BYPASS.LTC128B.128 [R195+0xf080], [R60.64+0x180], !P4 ;  /* 0x0f0801803cc31fae */ /* 0x0007e8000e101d46 */
[----:B------:R-:W0:Y:S03]  /*10fa0*/  LDGDEPBAR ;  /* 0x00000000000079af */ /* 0x000e260000000000 */
[C---:B-1----:R-:W-:Y:S08]  /*10fb0*/  HMMA.16816.F32 R24, R8.reuse, R36, R24 ;  /* 0x000000240818723c */ /* 0x042ff00000001818 */
[----:B------:R-:W-:Y:S07]  /*10fc0*/  HMMA.16816.F32 R12, R8, R38, R12 ;  /* 0x00000026080c723c */ /* 0x000fee000000180c */
[----:B------:R-:W-:Y:S01]  /*10fd0*/  IMAD.MOV.U32 R8, RZ, RZ, R0 ;  /* 0x000000ffff087224 */ /* 0x000fe200078e0000 */
[----:B------:R-:W-:Y:S01]  /*10fe0*/  @P3 SHF.R.U32.HI R8, RZ, c[0x0][0x2cc], R2 ;  /* 0x0000b300ff083a19 */ /* 0x000fe20000011602 */
[----:B--2---:R-:W-:Y:S01]  /*10ff0*/  HMMA.16816.F32 R36, R4, R44, R16 ;  /* 0x0000002c0424723c */ /* 0x004fe20000001810 */
[----:B------:R-:W-:-:S03]  /*11000*/  IADD3 R0, R210, 0x1, -R126 ;  /* 0x00000001d2007810 */ /* 0x000fc60007ffe87e */
[----:B------:R-:W1:Y:S01]  /*11010*/  SHFL.IDX PT, R3, R8, RZ, 0x1c1f ;  /* 0x001c1fff08037589 */ /* 0x000e6200000e0000 */
[----:B------:R-:W-:-:S03]  /*11020*/  IADD3 R0, -R211, R0, -R209 ;  /* 0x00000000d3007210 */ /* 0x000fc60007ffe9d1 */
[C---:B------:R-:W-:Y:S08]  /*11030*/  HMMA.16816.F32 R24, R4.reuse, R28, R24 ;  /* 0x0000001c0418723c */ /* 0x040ff00000001818 */
[C---:B------:R-:W-:Y:S08]  /*11040*/  HMMA.16816.F32 R32, R4.reuse, R46, R20 ;  /* 0x0000002e0420723c */ /* 0x040ff00000001814 */
[----:B------:R-:W-:Y:S07]  /*11050*/  HMMA.16816.F32 R28, R4, R30, R12 ;  /* 0x0000001e041c723c */ /* 0x000fee000000180c */
[----:B------:R-:W-:Y:S01]  /*11060*/  IADD3 R4, R0, c[0x0][0x328], RZ ;  /* 0x0000ca0000047a10 */ /* 0x000fe20007ffe0ff */
[----:B------:R-:W-:Y:S01]  /*11070*/  IMAD.IADD R6, R62, 0x1, -R209 ;  /* 0x000000013e067824 */ /* 0x000fe200078e0ad1 */
[----:B------:R-:W-:-:S03]  /*11080*/  IADD3 R5, R0, UR4, RZ ;  /* 0x0000000400057c10 */ /* 0x000fc6000fffe0ff */
[--C-:B-1----:R-:W-:Y:S02]  /*11090*/  IMAD.IADD R2, R4, 0x1, R3.reuse ;  /* 0x0000000104027824 */ /* 0x102fe400078e0203 */
[----:B------:R-:W-:-:S03]  /*110a0*/  IMAD.IADD R0, R5, 0x1, R3 ;  /* 0x0000000105007824 */ /* 0x000fc600078e0203 */
[----:B------:R-:W-:Y:S01]  /*110b0*/  IMNMX R2, R6, R2, PT ;  /* 0x0000000206027217 */ /* 0x000fe20003800200 */
[----:B------:R-:W-:Y:S05]  /*110c0*/  @!P2 BRA `(.L_x_689) ;  /* 0x000001500000a947 */ /* 0x000fea0003800000 */
[----:B---3--:R-:W-:Y:S01]  /*110d0*/  IADD3 R3, -R211, R210, R3 ;  /* 0x000000d2d3037210 */ /* 0x008fe20007ffe103 */
[----:B------:R-:W-:Y:S03]  /*110e0*/  BSSY B0, `(.L_x_690) ;  /* 0x000000e000007945 */ /* 0x000fe60003800000 */
        /* <DEDUP_REMOVED lines=9> */
.L_x_691:
[----:B------:R-:W-:-:S04]  /*11180*/  MOV R7, c[0x0][0x32c] ;  /* 0x0000cb0000077a02 */ /* 0x000fc80000000f00 */
[----:B------:R-:W-:-:S13]  /*11190*/  ISETP.NE.AND P0, PT, R7, 0x1, PT ;  /* 0x000000010700780c */ /* 0x000fda0003f05270 */
[----:B------:R-:W-:-:S05]  /*111a0*/  @P0 IMAD.HI.U32 R7, R3, c[0x0][0x330], RZ ;  /* 0x0000cc0003070a27 */ /* 0x000fca00078e00ff */
[----:B------:R-:W-:Y:S02]  /*111b0*/  @P0 SHF.R.U32.HI R3, RZ, c[0x0][0x334], R7 ;  /* 0x0000cd00ff030a19 */ /* 0x000fe40000011607 */
.L_x_692:
[----:B------:R-:W-:Y:S05]  /*111c0*/  BSYNC B0 ;  /* 0x0000000000007941 */ /* 0x000fea0003800000 */
.L_x_690:
[----:B------:R-:W-:-:S04]  /*111d0*/  IMAD R3, R3, c[0x0][0x32c], -R126 ;  /* 0x0000cb0003037a24 */ /* 0x000fc800078e0a7e */
[----:B------:R-:W-:-:S05]  /*111e0*/  IMAD.IADD R3, R3, 0x1, -R209 ;  /* 0x0000000103037824 */ /* 0x000fca00078e0ad1 */
[----:B------:R-:W-:Y:S02]  /*111f0*/  IADD3 R7, R3, c[0x0][0x32c], RZ ;  /* 0x0000cb0003077a10 */ /* 0x000fe40007ffe0ff */
[----:B------:R-:W-:Y:S02]  /*11200*/  IMNMX R0, R0, R3, !PT ;  /* 0x0000000300007217 */ /* 0x000fe40007800200 */
[----:B------:R-:W-:Y:S02]  /*11210*/  IMNMX R2, R2, R7, PT ;  /* 0x0000000702027217 */ /* 0x000fe40003800200 */
.L_x_689:
[----:B---3--:R-:W-:Y:S01]  /*11220*/  ISETP.GT.AND P1, PT, R236, RZ, PT ;  /* 0x000000ffec00720c */ /* 0x008fe20003f24270 */
[----:B------:R-:W1:Y:S03]  /*11230*/  SHFL.IDX PT, R3, R8, 0x1, 0x1c1f ;  /* 0x003c1f0008037f89 */ /* 0x000e6600000e0000 */
[----:B------:R-:W-:-:S04]  /*11240*/  ISETP.GT.AND P0, PT, R0, RZ, P1 ;  /* 0x000000ff0000720c */ /* 0x000fc80000f04270 */
[----:B------:R-:W-:-:S04]  /*11250*/  ISETP.LT.OR P0, PT, R2, 0x1, P0 ;  /* 0x000000010200780c */ /* 0x000fc80000701670 */
[----:B------:R-:W-:Y:S02]  /*11260*/  FSEL R10, R36, -INF , !P0 ;  /* 0xff800000240a7808 */ /* 0x000fe40004000000 */
[----:B------:R-:W-:-:S04]  /*11270*/  ISETP.GT.AND P0, PT, R0, 0x1, P1 ;  /* 0x000000010000780c */ /* 0x000fc80000f04270 */
        /* <DEDUP_REMOVED lines=17> */
[----:B------:R-:W-:Y:S01]  /*11390*/  ISETP.GT.AND P0, PT, R0, 0x19, P1 ;  /* 0x000000190000780c */ /* 0x000fe20000f04270 */
[----:B-1----:R-:W-:-:S03]  /*113a0*/  IMAD.IADD R0, R5, 0x1, R3 ;  /* 0x0000000105007824 */ /* 0x002fc600078e0203 */
[----:B------:R-:W-:Y:S01]  /*113b0*/  ISETP.LT.OR P0, PT, R2, 0x1a, P0 ;  /* 0x0000001a0200780c */ /* 0x000fe20000701670 */
[----:B------:R-:W-:-:S03]  /*113c0*/  IMAD.IADD R2, R4, 0x1, R3 ;  /* 0x0000000104027824 */ /* 0x000fc600078e0203 */
[----:B------:R-:W-:Y:S02]  /*113d0*/  FSEL R22, R29, -INF , !P0 ;  /* 0xff8000001d167808 */ /* 0x000fe40004000000 */
[----:B------:R-:W-:Y:S01]  /*113e0*/  IMNMX R2, R6, R2, PT ;  /* 0x0000000206027217 */ /* 0x000fe20003800200 */
[----:B------:R-:W-:Y:S05]  /*113f0*/  @!P2 BRA `(.L_x_693) ;  /* 0x000001500000a947 */ /* 0x000fea0003800000 */
[----:B------:R-:W-:Y:S01]  /*11400*/  IADD3 R3, -R211, R210, R3 ;  /* 0x000000d2d3037210 */ /* 0x000fe20007ffe103 */
        /* <DEDUP_REMOVED lines=10> */
.L_x_695:
[----:B------:R-:W-:-:S04]  /*114b0*/  MOV R4, c[0x0][0x32c] ;  /* 0x0000cb0000047a02 */ /* 0x000fc80000000f00 */
[----:B------:R-:W-:-:S13]  /*114c0*/  ISETP.NE.AND P0, PT, R4, 0x1, PT ;  /* 0x000000010400780c */ /* 0x000fda0003f05270 */
[----:B------:R-:W-:-:S05]  /*114d0*/  @P0 IMAD.HI.U32 R4, R3, c[0x0][0x330], RZ ;  /* 0x0000cc0003040a27 */ /* 0x000fca00078e00ff */
[----:B------:R-:W-:Y:S02]  /*114e0*/  @P0 SHF.R.U32.HI R3, RZ, c[0x0][0x334], R4 ;  /* 0x0000cd00ff030a19 */ /* 0x000fe40000011604 */
.L_x_696:
[----:B------:R-:W-:Y:S05]  /*114f0*/  BSYNC B0 ;  /* 0x0000000000007941 */ /* 0x000fea0003800000 */
.L_x_694:
[----:B------:R-:W-:-:S04]  /*11500*/  IMAD R3, R3, c[0x0][0x32c], -R126 ;  /* 0x0000cb0003037a24 */ /* 0x000fc800078e0a7e */
[----:B------:R-:W-:-:S05]  /*11510*/  IMAD.IADD R3, R3, 0x1, -R209 ;  /* 0x0000000103037824 */ /* 0x000fca00078e0ad1 */
[----:B------:R-:W-:Y:S02]  /*11520*/  IADD3 R4, R3, c[0x0][0x32c], RZ ;  /* 0x0000cb0003047a10 */ /* 0x000fe40007ffe0ff */
[----:B------:R-:W-:Y:S02]  /*11530*/  IMNMX R0, R0, R3, !PT ;  /* 0x0000000300007217 */ /* 0x000fe40007800200 */
[----:B------:R-:W-:Y:S02]  /*11540*/  IMNMX R2, R2, R4, PT ;  /* 0x0000000402027217 */ /* 0x000fe40003800200 */
.L_x_693:
[----:B------:R-:W-:Y:S01]  /*11550*/  ISETP.GT.AND P0, PT, R0, RZ, P1 ;  /* 0x000000ff0000720c */ /* 0x000fe20000f04270 */
[----:B------:R-:W-:Y:S01]  /*11560*/  LDSM.16.MT88.4 R152, [R178] ;  /* 0x00000000b298783b */ /* 0x000fe20000004200 */
[----:B------:R-:W-:Y:S02]  /*11570*/  FMNMX.FTZ R3, R10, R13, !PT ;  /* 0x0000000d0a037209 */ /* 0x000fe40007810000 */
[----:B------:R-:W-:Y:S01]  /*11580*/  ISETP.LT.OR P0, PT, R2, 0x1, P0 ;  /* 0x000000010200780c */ /* 0x000fe20000701670 */
[----:B------:R-:W-:Y:S01]  /*11590*/  LDSM.16.MT88.4 R40, [R178+0x1000] ;  /* 0x00100000b228783b */ /* 0x000fe20000004200 */
[----:B------:R-:W-:-:S02]  /*115a0*/  FMNMX.FTZ R3, R15, R3, !PT ;  /* 0x000000030f037209 */ /* 0x000fc40007810000 */
[----:B------:R-:W-:Y:S01]  /*115b0*/  FSEL R6, R38, -INF , !P0 ;  /* 0xff80000026067808 */ /* 0x000fe20004000000 */
[----:B------:R-:W-:Y:S01]  /*115c0*/  LDSM.16.MT88.4 R136, [R179] ;  /* 0x00000000b388783b */ /* 0x000fe20000004200 */
[----:B------:R-:W-:Y:S02]  /*115d0*/  ISETP.GT.AND P0, PT, R0, 0x1, P1 ;  /* 0x000000010000780c */ /* 0x000fe40000f04270 */
[----:B------:R-:W-:Y:S01]  /*115e0*/  FMNMX.FTZ R3, R16, R3, !PT ;  /* 0x0000000310037209 */ /* 0x000fe20007810000 */
[----:B------:R-:W-:Y:S01]  /*115f0*/  LDSM.16.MT88.4 R44, [R179+0x1000] ;  /* 0x00100000b32c783b */ /* 0x000fe20000004200 */
[----:B------:R-:W-:Y:S02]  /*11600*/  ISETP.LT.OR P0, PT, R2, 0x2, P0 ;  /* 0x000000020200780c */ /* 0x000fe40000701670 */
[----:B------:R-:W-:Y:S01]  /*11610*/  FMNMX.FTZ R3, R17, R3, !PT ;  /* 0x0000000311037209 */ /* 0x000fe20007810000 */
[----:B------:R-:W-:Y:S01]  /*11620*/  LDSM.16.MT88.4 R64, [R178+0x1800] ;  /* 0x00180000b240783b */ /* 0x000fe20000004200 */
[----:B------:R-:W-:-:S02]  /*11630*/  FSEL R7, R39, -INF , !P0 ;  /* 0xff80000027077808 */ /* 0x000fc40004000000 */
[----:B------:R-:W-:Y:S01]  /*11640*/  ISETP.GT.AND P0, PT, R0, 0x8, P1 ;  /* 0x000000080000780c */ /* 0x000fe20000f04270 */
[----:B------:R-:W-:Y:S01]  /*11650*/  LDSM.16.MT88.4 R52, [R179+0x800] ;  /* 0x00080000b334783b */ /* 0x000fe20000004200 */
[----:B------:R-:W-:Y:S02]  /*11660*/  FMNMX.FTZ R3, R19, R3, !PT ;  /* 0x0000000313037209 */ /* 0x000fe40007810000 */
[----:B------:R-:W-:Y:S01]  /*11670*/  ISETP.LT.OR P0, PT, R2, 0x9, P0 ;  /* 0x000000090200780c */ /* 0x000fe20000701670 */
[----:B------:R-:W-:Y:S01]  /*11680*/  LDSM.16.MT88.4 R56, [R180+0x800] ;  /* 0x00080000b438783b */ /* 0x000fe20000004200 */
[----:B------:R-:W-:Y:S02]  /*11690*/  FMNMX.FTZ R3, R20, R3, !PT ;  /* 0x0000000314037209 */ /* 0x000fe40007810000 */
[----:B------:R-:W-:Y:S01]  /*116a0*/  FSEL R9, R34, -INF , !P0 ;  /* 0xff80000022097808 */ /* 0x000fe20004000000 */
[----:B------:R-:W-:Y:S01]  /*116b0*/  LDSM.16.MT88.4 R72, [R181+0x1000] ;  /* 0x00100000b548783b */ /* 0x000fe20000004200 */
[----:B------:R-:W-:-:S02]  /*116c0*/  ISETP.GT.AND P0, PT, R0, 0x9, P1 ;  /* 0x000000090000780c */ /* 0x000fc40000f04270 */
[----:B------:R-:W-:Y:S01]  /*116d0*/  FMNMX.FTZ R3, R22, R3, !PT ;  /* 0x0000000316037209 */ /* 0x000fe20007810000 */
[----:B------:R-:W-:Y:S01]  /*116e0*/  LDSM.16.MT88.4 R68, [R179+0x1800] ;  /* 0x00180000b344783b */ /* 0x000fe20000004200 */
[----:B------:R-:W-:Y:S02]  /*116f0*/  ISETP.LT.OR P0, PT, R2, 0xa, P0 ;  /* 0x0000000a0200780c */ /* 0x000fe40000701670 */
[----:B------:R-:W-:Y:S01]  /*11700*/  FMNMX.FTZ R5, R6, R7, !PT ;  /* 0x0000000706057209 */ /* 0x000fe20007810000 */
[----:B------:R-:W1:Y:S01]  /*11710*/  SHFL.BFLY PT, R4, R3, 0x2, 0x1f ;  /* 0x0c401f0003047f89 */ /* 0x000e6200000e0000 */
[----:B------:R-:W-:Y:S02]  /*11720*/  FSEL R11, R35, -INF , !P0 ;  /* 0xff800000230b7808 */ /* 0x000fe40004000000 */
[----:B------:R-:W-:Y:S01]  /*11730*/  ISETP.GT.AND P0, PT, R0, 0x10, P1 ;  /* 0x000000100000780c */ /* 0x000fe20000f04270 */
[----:B------:R-:W-:Y:S01]  /*11740*/  LDSM.16.MT88.4 R76, [R180+0x1000] ;  /* 0x00100000b44c783b */ /* 0x000fe20000004200 */
[----:B------:R-:W-:-:S02]  /*11750*/  FMNMX.FTZ R5, R9, R5, !PT ;  /* 0x0000000509057209 */ /* 0x000fc40007810000 */
[----:B------:R-:W-:Y:S01]  /*11760*/  ISETP.LT.OR P0, PT, R2, 0x11, P0 ;  /* 0x000000110200780c */ /* 0x000fe20000701670 */
[----:B------:R-:W-:Y:S01]  /*11770*/  LDSM.16.MT88.4 R84, [R181+0x1800] ;  /* 0x00180000b554783b */ /* 0x000fe20000004200 */
[----:B------:R-:W-:Y:S02]  /*11780*/  FMNMX.FTZ R5, R11, R5, !PT ;  /* 0x000000050b057209 */ /* 0x000fe40007810000 */
[----:B------:R-:W-:Y:S01]  /*11790*/  FSEL R14, R26, -INF , !P0 ;  /* 0xff8000001a0e7808 */ /* 0x000fe20004000000 */
[----:B------:R-:W-:Y:S01]  /*117a0*/  LDSM.16.MT88.4 R88, [R181+0x2000] ;  /* 0x00200000b558783b */ /* 0x000fe20000004200 */
[----:B------:R-:W-:Y:S02]  /*117b0*/  ISETP.GT.AND P0, PT, R0, 0x11, P1 ;  /* 0x000000110000780c */ /* 0x000fe40000f04270 */
[----:B------:R-:W-:Y:S01]  /*117c0*/  FMNMX.FTZ R5, R14, R5, !PT ;  /* 0x000000050e057209 */ /* 0x000fe20007810000 */
[----:B------:R-:W-:Y:S01]  /*117d0*/  LDSM.16.MT88.4 R92, [R178+0x2000] ;  /* 0x00200000b25c783b */ /* 0x000fe20000004200 */
[----:B------:R-:W-:-:S03]  /*117e0*/  ISETP.LT.OR P0, PT, R2, 0x12, P0 ;  /* 0x000000120200780c */ /* 0x000fc60000701670 */
[----:B------:R-:W-:Y:S01]  /*117f0*/  LDSM.16.MT88.4 R104, [R181+0x3000] ;  /* 0x00300000b568783b */ /* 0x000fe20000004200 */
[----:B------:R-:W-:Y:S02]  /*11800*/  FSEL R18, R27, -INF , !P0 ;  /* 0xff8000001b127808 */ /* 0x000fe40004000000 */
[----:B------:R-:W-:Y:S01]  /*11810*/  ISETP.GT.AND P0, PT, R0, 0x18, P1 ;  /* 0x000000180000780c */ /* 0x000fe20000f04270 */
[----:B------:R-:W-:Y:S03]  /*11820*/  LDSM.16.MT88.4 R24, [R180] ;  /* 0x00000000b418783b */ /* 0x000fe60000004200 */
[----:B------:R-:W-:Y:S01]  /*11830*/  ISETP.LT.OR P0, PT, R2, 0x19, P0 ;  /* 0x000000190200780c */ /* 0x000fe20000701670 */
[----:B------:R-:W-:Y:S03]  /*11840*/  LDSM.16.MT88.4 R80, [R179+0x2000] ;  /* 0x00200000b350783b */ /* 0x000fe60000004200 */
[----:B------:R-:W-:Y:S01]  /*11850*/  FSEL R21, R30, -INF , !P0 ;  /* 0xff8000001e157808 */ /* 0x000fe20004000000 */
[----:B------:R-:W-:Y:S01]  /*11860*/  LDSM.16.MT88.4 R96, [R180+0x2000] ;  /* 0x00200000b460783b */ /* 0x000fe20000004200 */
[----:B------:R-:W-:-:S02]  /*11870*/  ISETP.GT.AND P0, PT, R0, 0x19, P1 ;  /* 0x000000190000780c */ /* 0x000fc40000f04270 */
[----:B-1----:R-:W-:Y:S01]  /*11880*/  FMNMX.FTZ R0, R3, R4, !PT ;  /* 0x0000000403007209 */ /* 0x002fe20007810000 */
[----:B-----5:R-:W-:Y:S01]  /*11890*/  LDSM.16.MT88.4 R112, [R178+0x3000] ;  /* 0x00300000b270783b */ /* 0x020fe20000004200 */
[----:B------:R-:W-:Y:S02]  /*118a0*/  ISETP.LT.OR P0, PT, R2, 0x1a, P0 ;  /* 0x0000001a0200780c */ /* 0x000fe40000701670 */
[----:B------:R-:W-:Y:S01]  /*118b0*/  FMNMX.FTZ R2, R18, R5, !PT ;  /* 0x0000000512027209 */ /* 0x000fe20007810000 */
[----:B------:R-:W1:Y:S01]  /*118c0*/  SHFL.BFLY PT, R3, R0, 0x1, 0x1f ;  /* 0x0c201f0000037f89 */ /* 0x000e6200000e0000 */
[----:B------:R-:W-:Y:S02]  /*118d0*/  FSEL R12, R31, -INF , !P0 ;  /* 0xff8000001f0c7808 */ /* 0x000fe40004000000 */
[----:B------:R-:W-:Y:S01]  /*118e0*/  FMNMX.FTZ R2, R21, R2, !PT ;  /* 0x0000000215027209 */ /* 0x000fe20007810000 */
[----:B------:R-:W-:Y:S03]  /*118f0*/  LDSM.16.MT88.4 R108, [R179+0x3000] ;  /* 0x00300000b36c783b */ /* 0x000fe60000004200 */
[----:B------:R-:W-:Y:S01]  /*11900*/  FMNMX.FTZ R2, R12, R2, !PT ;  /* 0x000000020c027209 */ /* 0x000fe20007810000 */
[----:B------:R-:W-:Y:S04]  /*11910*/  LDSM.16.MT88.4 R100, [R180+0x3000] ;  /* 0x00300000b464783b */ /* 0x000fe80000004200 */
[----:B------:R-:W2:Y:S04]  /*11920*/  SHFL.BFLY PT, R4, R2, 0x2, 0x1f ;  /* 0x0c401f0002047f89 */ /* 0x000ea800000e0000 */
[----:B------:R-:W-:Y:S04]  /*11930*/  LDSM.16.MT88.4 R120, [R181+0x2800] ;  /* 0x00280000b578783b */ /* 0x000fe80000004200 */
[----:B------:R-:W-:Y:S01]  /*11940*/  LDSM.16.MT88.4 R116, [R179+0x2800] ;  /* 0x00280000b374783b */ /* 0x000fe20000004200 */
[----:B-1----:R-:W-:-:S03]  /*11950*/  FMNMX.FTZ R140, R0, R3, !PT ;  /* 0x00000003008c7209 */ /* 0x002fc60007810000 */
[----:B------:R-:W-:Y:S01]  /*11960*/  LDSM.16.MT88.4 R196, [R180+0x2800] ;  /* 0x00280000b4c4783b */ /* 0x000fe20000004200 */
[C---:B------:R-:W-:Y:S01]  /*11970*/  FSETP.NEU.FTZ.AND P0, PT, R140.reuse, -INF , PT ;  /* 0xff8000008c00780b */ /* 0x040fe20003f1d000 */
[----:B------:R-:W-:-:S05]  /*11980*/  FMUL.FTZ R0, R140, c[0x0][0x2d0] ;  /* 0x0000b4008c007a20 */ /* 0x000fca0000410000 */
[----:B------:R-:W-:Y:S02]  /*11990*/  FSEL R0, R0, RZ, P0 ;  /* 0x000000ff00007208 */ /* 0x000fe40000000000 */
[----:B--2---:R-:W-:-:S03]  /*119a0*/  FMNMX.FTZ R2, R2, R4, !PT ;  /* 0x0000000402027209 */ /* 0x004fc60007810000 */
[--C-:B------:R-:W-:Y:S02]  /*119b0*/  FFMA.FTZ R3, R10, c[0x0][0x2d0], -R0.reuse ;  /* 0x0000b4000a037a23 */ /* 0x100fe40000010800 */
[----:B------:R-:W1:Y:S02]  /*119c0*/  SHFL.BFLY PT, R4, R2, 0x1, 0x1f ;  /* 0x0c201f0002047f89 */ /* 0x000e6400000e0000 */
        /* <DEDUP_REMOVED lines=10> */
[----:B-1----:R-:W-:-:S05]  /*11a70*/  FMUL.FTZ R2, R8, c[0x0][0x2d0] ;  /* 0x0000b40008027a20 */ /* 0x002fca0000410000 */
[----:B------:R-:W-:Y:S01]  /*11a80*/  FSEL R2, R2, RZ, P0 ;  /* 0x000000ff02027208 */ /* 0x000fe20000000000 */
[----:B--2---:R-:W-:-:S04]  /*11a90*/  FFMA.FTZ R3, R16, c[0x0][0x2d0], -R0 ;  /* 0x0000b40010037a23 */ /* 0x004fc80000010800 */
[----:B------:R1:W-:Y:S02]  /*11aa0*/  MUFU.EX2 R230, R3 ;  /* 0x0000000300e67308 */ /* 0x0003e40000000800 */
[----:B-1----:R-:W-:-:S06]  /*11ab0*/  FFMA.FTZ R3, R17, c[0x0][0x2d0], -R0 ;  /* 0x0000b40011037a23 */ /* 0x002fcc0000010800 */
[----:B------:R1:W2:Y:S02]  /*11ac0*/  MUFU.EX2 R235, R3 ;  /* 0x0000000300eb7308 */ /* 0x0002a40000000800 */
[--C-:B-1----:R-:W-:Y:S01]  /*11ad0*/  FFMA.FTZ R3, R20, c[0x0][0x2d0], -R0.reuse ;  /* 0x0000b40014037a23 */ /* 0x102fe20000010800 */
[----:B--2---:R-:W-:Y:S01]  /*11ae0*/  F2FP.PACK_AB R128, R234, R235 ;  /* 0x000000ebea80723e */ /* 0x004fe200000000ff */
[----:B------:R-:W-:-:S04]  /*11af0*/  FFMA.FTZ R0, R22, c[0x0][0x2d0], -R0 ;  /* 0x0000b40016007a23 */ /* 0x000fc80000010800 */
[----:B------:R1:W-:Y:S08]  /*11b00*/  MUFU.EX2 R233, R3 ;  /* 0x0000000300e97308 */ /* 0x0003f00000000800 */
[----:B------:R2:W3:Y:S01]  /*11b10*/  MUFU.EX2 R212, R0 ;  /* 0x0000000000d47308 */ /* 0x0004e20000000800 */
[----:B-1----:R-:W-:Y:S01]  /*11b20*/  FFMA.FTZ R3, R6, c[0x0][0x2d0], -R2 ;  /* 0x0000b40006037a23 */ /* 0x002fe20000010802 */
[----:B------:R-:W-:-:S06]  /*11b30*/  F2FP.PACK_AB R6, R230, R232 ;  /* 0x000000e8e606723e */ /* 0x000fcc00000000ff */
[----:B------:R1:W-:Y:S01]  /*11b40*/  MUFU.EX2 R141, R3 ;  /* 0x00000003008d7308 */ /* 0x0003e20000000800 */
[--C-:B--2---:R-:W-:Y:S01]  /*11b50*/  FFMA.FTZ R0, R14, c[0x0][0x2d0], -R2.reuse ;  /* 0x0000b4000e007a23 */ /* 0x104fe20000010802 */
[----:B---3--:R-:W-:Y:S01]  /*11b60*/  F2FP.PACK_AB R130, R212, R233 ;  /* 0x000000e9d482723e */ /* 0x008fe200000000ff */
[----:B-1----:R-:W-:-:S05]  /*11b70*/  FFMA.FTZ R3, R7, c[0x0][0x2d0], -R2 ;  /* 0x0000b40007037a23 */ /* 0x002fca0000010802 */
[----:B------:R1:W2:Y:S02]  /*11b80*/  MUFU.EX2 R10, R3 ;  /* 0x00000003000a7308 */ /* 0x0002a40000000800 */
[----:B-1----:R-:W-:Y:S01]  /*11b90*/  FFMA.FTZ R3, R9, c[0x0][0x2d0], -R2 ;  /* 0x0000b40009037a23 */ /* 0x002fe20000010802 */
[----:B--2---:R-:W-:-:S05]  /*11ba0*/  F2FP.PACK_AB R5, R10, R141 ;  /* 0x0000008d0a05723e */ /* 0x004fca00000000ff */
[----:B------:R1:W-:Y:S02]  /*11bb0*/  MUFU.EX2 R9, R3 ;  /* 0x0000000300097308 */ /* 0x0003e40000000800 */
[----:B-1----:R-:W-:-:S06]  /*11bc0*/  FFMA.FTZ R3, R11, c[0x0][0x2d0], -R2 ;  /* 0x0000b4000b037a23 */ /* 0x002fcc0000010802 */
[----:B------:R1:W-:Y:S08]  /*11bd0*/  MUFU.EX2 R11, R0 ;  /* 0x00000000000b7308 */ /* 0x0003f00000000800 */
[----:B------:R-:W2:Y:S01]  /*11be0*/  MUFU.EX2 R3, R3 ;  /* 0x0000000300037308 */ /* 0x000ea20000000800 */
[----:B-1----:R-:W-:Y:S02]  /*11bf0*/  FFMA.FTZ R0, R18, c[0x0][0x2d0], -R2 ;  /* 0x0000b40012007a23 */ /* 0x002fe40000010802 */
[----:B------:R-:W1:Y:S05]  /*11c00*/  LDSM.16.MT88.4 R16, [R178+0x800] ;  /* 0x00080000b210783b */ /* 0x000e6a0000004200 */
[----:B------:R3:W4:Y:S01]  /*11c10*/  MUFU.EX2 R143, R0 ;  /* 0x00000000008f7308 */ /* 0x0007220000000800 */
[----:B--2---:R-:W-:-:S07]  /*11c20*/  F2FP.PACK_AB R7, R3, R9 ;  /* 0x000000090307723e */ /* 0x004fce00000000ff */
[----:B------:R-:W-:Y:S01]  /*11c30*/  HMMA.16816.F32 R148, R4, R152, RZ ;  /* 0x000000980494723c */ /* 0x000fe200000018ff */
[--C-:B---3--:R-:W-:Y:S01]  /*11c40*/  FFMA.FTZ R0, R21, c[0x0][0x2d0], -R2.reuse ;  /* 0x0000b40015007a23 */ /* 0x108fe20000010802 */
[----:B----4-:R-:W-:Y:S01]  /*11c50*/  F2FP.PACK_AB R129, R143, R11 ;  /* 0x0000000b8f81723e */ /* 0x010fe200000000ff */
[----:B------:R-:W-:-:S05]  /*11c60*/  FFMA.FTZ R2, R12, c[0x0][0x2d0], -R2 ;  /* 0x0000b4000c027a23 */ /* 0x000fca0000010802 */
[C---:B------:R-:W-:Y:S01]  /*11c70*/  HMMA.16816.F32 R152, R4.reuse, R154, RZ ;  /* 0x0000009a0498723c */ /* 0x040fe200000018ff */
[----:B------:R-:W2:Y:S01]  /*11c80*/  LDSM.16.MT88.4 R12, [R181] ;  /* 0x00000000b50c783b */ /* 0x000ea20000004200 */
[----:B------:R3:W-:Y:S06]  /*11c90*/  MUFU.EX2 R194, R0 ;  /* 0x0000000000c27308 */ /* 0x0007ec0000000800 */
[C---:B------:R-:W-:Y:S02]  /*11ca0*/  HMMA.16816.F32 R36, R4.reuse, R40, RZ ;  /* 0x000000280424723c */ /* 0x040fe400000018ff */
[----:B------:R-:W4:Y:S06]  /*11cb0*/  MUFU.EX2 R142, R2 ;  /* 0x00000002008e7308 */ /* 0x000f2c0000000800 */
[----:B------:R-:W-:Y:S01]  /*11cc0*/  HMMA.16816.F32 R40, R4, R42, RZ ;  /* 0x0000002a0428723c */ /* 0x000fe200000018ff */
[----:B---3--:R-:W-:-:S04]  /*11cd0*/  FADD.FTZ R0, R141, R10 ;  /* 0x0000000a8d007221 */ /* 0x008fc80000010000 */
[----:B------:R-:W-:-:S03]  /*11ce0*/  FADD.FTZ R0, R9, R0 ;  /* 0x0000000009007221 */ /* 0x000fc60000010000 */
[C---:B------:R-:W-:Y:S01]  /*11cf0*/  HMMA.16816.F32 R132, R4.reuse, R136, RZ ;  /* 0x000000880484723c */ /* 0x040fe200000018ff */
[----:B----4-:R-:W-:Y:S01]  /*11d00*/  F2FP.PACK_AB R131, R142, R194 ;  /* 0x000000c28e83723e */ /* 0x010fe200000000ff */
[----:B------:R-:W-:Y:S02]  /*11d10*/  FADD.FTZ R2, R229, R227 ;  /* 0x000000e3e5027221 */ /* 0x000fe40000010000 */
[----:B------:R-:W-:Y:S02]  /*11d20*/  FADD.FTZ R0, R3, R0 ;  /* 0x0000000003007221 */ /* 0x000fe40000010000 */
[----:B------:R-:W-:Y:S02]  /*11d30*/  FADD.FTZ R2, R232, R2 ;  /* 0x00000002e8027221 */ /* 0x000fe40000010000 */
[----:B------:R-:W-:Y:S01]  /*11d40*/  HMMA.16816.F32 R136, R4, R138, RZ ;  /* 0x0000008a0488723c */ /* 0x000fe200000018ff */
[----:B------:R-:W-:Y:S02]  /*11d50*/  FADD.FTZ R3, R11, R0 ;  /* 0x000000000b037221 */ /* 0x000fe40000010000 */
[----:B------:R-:W-:-:S02]  /*11d60*/  FADD.FTZ R2, R230, R2 ;  /* 0x00000002e6027221 */ /* 0x000fc40000010000 */
[----:B------:R-:W-:Y:S02]  /*11d70*/  IMAD.MOV.U32 R0, RZ, RZ, R224 ;  /* 0x000000ffff007224 */ /* 0x000fe400078e00e0 */
[----:B------:R-:W-:Y:S01]  /*11d80*/  FADD.FTZ R3, R143, R3 ;  /* 0x000000038f037221 */ /* 0x000fe20000010000 */
[----:B-1----:R-:W-:Y:S03]  /*11d90*/  HMMA.16816.F32 R148, R128, R16, R148 ;  /* 0x000000108094723c */ /* 0x002fe60000001894 */
[----:B------:R-:W-:Y:S01]  /*11da0*/  FADD.FTZ R3, R194, R3 ;  /* 0x00000003c2037221 */ /* 0x000fe20000010000 */
[----:B------:R-:W-:-:S04]  /*11db0*/  IADD3 R194, R236, -0x2, RZ ;  /* 0xfffffffeecc27810 */ /* 0x000fc80007ffe0ff */
[----:B------:R-:W-:Y:S01]  /*11dc0*/  HMMA.16816.F32 R152, R128, R18, R152 ;  /* 0x000000128098723c */ /* 0x000fe20000001898 */
[----:B------:R-:W1:Y:S07]  /*11dd0*/  LDSM.16.MT88.4 R16, [R181+0x800] ;  /* 0x00080000b510783b */ /* 0x000e6e0000004200 */
[C---:B------:R-:W-:Y:S08]  /*11de0*/  HMMA.16816.F32 R28, R4.reuse, R24, RZ ;  /* 0x00000018041c723c */ /* 0x040ff000000018ff */
[C---:B------:R-:W-:Y:S08]  /*11df0*/  HMMA.16816.F32 R32, R4.reuse, R26, RZ ;  /* 0x0000001a0420723c */ /* 0x040ff000000018ff */
[C---:B------:R-:W-:Y:S08]  /*11e00*/  HMMA.16816.F32 R48, R4.reuse, R44, RZ ;  /* 0x0000002c0430723c */ /* 0x040ff000000018ff */
[C---:B--2---:R-:W-:Y:S08]  /*11e10*/  HMMA.16816.F32 R20, R4.reuse, R12, RZ ;  /* 0x0000000c0414723c */ /* 0x044ff000000018ff */
[C---:B------:R-:W-:Y:S08]  /*11e20*/  HMMA.16816.F32 R60, R4.reuse, R46, RZ ;  /* 0x0000002e043c723c */ /* 0x040ff000000018ff */
[----:B------:R-:W-:Y:S08]  /*11e30*/  HMMA.16816.F32 R12, R4, R14, RZ ;  /* 0x0000000e040c723c */ /* 0x000ff000000018ff */
[C---:B------:R-:W-:Y:S08]  /*11e40*/  HMMA.16816.F32 R36, R128.reuse, R64, R36 ;  /* 0x000000408024723c */ /* 0x040ff00000001824 */
[C---:B------:R-:W-:Y:S01]  /*11e50*/  HMMA.16816.F32 R40, R128.reuse, R66, R40 ;  /* 0x000000428028723c */ /* 0x040fe20000001828 */
[----:B------:R-:W2:Y:S07]  /*11e60*/  LDSM.16.MT88.4 R64, [R180+0x1800] ;  /* 0x00180000b440783b */ /* 0x000eae0000004200 */
[C---:B------:R-:W-:Y:S08]  /*11e70*/  HMMA.16816.F32 R132, R128.reuse, R52, R132 ;  /* 0x000000348084723c */ /* 0x040ff00000001884 */
[C---:B------:R-:W-:Y:S08]  /*11e80*/  HMMA.16816.F32 R136, R128.reuse, R54, R136 ;  /* 0x000000368088723c */ /* 0x040ff00000001888 */
[C---:B------:R-:W-:Y:S08]  /*11e90*/  HMMA.16816.F32 R28, R128.reuse, R56, R28 ;  /* 0x00000038801c723c */ /* 0x040ff0000000181c */
[----:B------:R-:W-:Y:S08]  /*11ea0*/  HMMA.16816.F32 R32, R128, R58, R32 ;  /* 0x0000003a8020723c */ /* 0x000ff00000001820 */
[C---:B------:R-:W-:Y:S08]  /*11eb0*/  HMMA.16816.F32 R52, R4.reuse, R72, RZ ;  /* 0x000000480434723c */ /* 0x040ff000000018ff */
[----:B------:R-:W-:Y:S08]  /*11ec0*/  HMMA.16816.F32 R56, R4, R74, RZ ;  /* 0x0000004a0438723c */ /* 0x000ff000000018ff */
[C---:B------:R-:W-:Y:S08]  /*11ed0*/  HMMA.16816.F32 R44, R128.reuse, R68, R48 ;  /* 0x00000044802c723c */ /* 0x040ff00000001830 */
[C---:B------:R-:W-:Y:S08]  /*11ee0*/  HMMA.16816.F32 R48, R128.reuse, R70, R60 ;  /* 0x000000468030723c */ /* 0x040ff0000000183c */
[----:B-1----:R-:W-:Y:S08]  /*11ef0*/  HMMA.16816.F32 R24, R128, R18, R12 ;  /* 0x000000128018723c */ /* 0x002ff0000000180c */
[C---:B------:R-:W-:Y:S08]  /*11f00*/  HMMA.16816.F32 R60, R4.reuse, R76, RZ ;  /* 0x0000004c043c723c */ /* 0x040ff000000018ff */
[----:B------:R-:W-:Y:S08]  /*11f10*/  HMMA.16816.F32 R12, R4, R78, RZ ;  /* 0x0000004e040c723c */ /* 0x000ff000000018ff */
[C---:B------:R-:W-:Y:S08]  /*11f20*/  HMMA.16816.F32 R52, R128.reuse, R84, R52 ;  /* 0x000000548034723c */ /* 0x040ff00000001834 */
[----:B------:R-:W-:Y:S08]  /*11f30*/  HMMA.16816.F32 R56, R128, R86, R56 ;  /* 0x000000568038723c */ /* 0x000ff00000001838 */
[C---:B------:R-:W-:Y:S08]  /*11f40*/  HMMA.16816.F32 R84, R4.reuse, R88, RZ ;  /* 0x000000580454723c */ /* 0x040ff000000018ff */
[C---:B------:R-:W-:Y:S08]  /*11f50*/  HMMA.16816.F32 R88, R4.reuse, R90, RZ ;  /* 0x0000005a0458723c */ /* 0x040ff000000018ff */
[----:B------:R-:W-:Y:S08]  /*11f60*/  HMMA.16816.F32 R68, R4, R92, RZ ;  /* 0x0000005c0444723c */ /* 0x000ff000000018ff */
[----:B--2---:R-:W-:Y:S08]  /*11f70*/  HMMA.16816.F32 R60, R128, R64, R60 ;  /* 0x00000040803c723c */ /* 0x004ff0000000183c */
[C---:B------:R-:W-:Y:S08]  /*11f80*/  HMMA.16816.F32 R72, R4.reuse, R94, RZ ;  /* 0x0000005e0448723c */ /* 0x040ff000000018ff */
[C---:B------:R-:W-:Y:S08]  /*11f90*/  HMMA.16816.F32 R168, R4.reuse, R104, RZ ;  /* 0x0000006804a8723c */ /* 0x040ff000000018ff */
[----:B------:R-:W-:Y:S01]  /*11fa0*/  HMMA.16816.F32 R172, R4, R106, RZ ;  /* 0x0000006a04ac723c */ /* 0x000fe200000018ff */
[----:B------:R-:W1:Y:S07]  /*11fb0*/  LDSM.16.MT88.4 R104, [R178+0x3800] ;  /* 0x00380000b268783b */ /* 0x000e6e0000004200 */
[----:B------:R-:W-:Y:S08]  /*11fc0*/  HMMA.16816.F32 R64, R128, R66, R12 ;  /* 0x000000428040723c */ /* 0x000ff0000000180c */
[C---:B------:R-:W-:Y:S08]  /*11fd0*/  HMMA.16816.F32 R76, R4.reuse, R80, RZ ;  /* 0x00000050044c723c */ /* 0x040ff000000018ff */
[C---:B------:R-:W-:Y:S08]  /*11fe0*/  HMMA.16816.F32 R92, R4.reuse, R96, RZ ;  /* 0x00000060045c723c */ /* 0x040ff000000018ff */
[C---:B------:R-:W-:Y:S08]  /*11ff0*/  HMMA.16816.F32 R80, R4.reuse, R82, RZ ;  /* 0x000000520450723c */ /* 0x040ff000000018ff */
[C---:B------:R-:W-:Y:S08]  /*12000*/  HMMA.16816.F32 R96, R4.reuse, R98, RZ ;  /* 0x000000620460723c */ /* 0x040ff000000018ff */
[C---:B------:R-:W-:Y:S08]  /*12010*/  HMMA.16816.F32 R12, R4.reuse, R112, RZ ;  /* 0x00000070040c723c */ /* 0x040ff000000018ff */
[C---:B------:R-:W-:Y:S01]  /*12020*/  HMMA.16816.F32 R124, R4.reuse, R114, RZ ;  /* 0x00000072047c723c */ /* 0x040fe200000018ff */
[----:B------:R-:W-:Y:S07]  /*12030*/  LDSM.16.MT88.4 R112, [R179+0x3800] ;  /* 0x00380000b370783b */ /* 0x000fee0000004200 */
[C---:B------:R-:W-:Y:S08]  /*12040*/  HMMA.16816.F32 R160, R4.reuse, R108, RZ ;  /* 0x0000006c04a0723c */ /* 0x040ff000000018ff */
[C---:B------:R-:W-:Y:S08]  /*12050*/  HMMA.16816.F32 R164, R4.reuse, R110, RZ ;  /* 0x0000006e04a4723c */ /* 0x040ff000000018ff */
[C---:B------:R-:W-:Y:S08]  /*12060*/  HMMA.16816.F32 R200, R4.reuse, R100, RZ ;  /* 0x0000006404c8723c */ /* 0x040ff000000018ff */
[----:B------:R-:W-:Y:S01]  /*12070*/  HMMA.16816.F32 R204, R4, R102, RZ ;  /* 0x0000006604cc723c */ /* 0x000fe200000018ff */
[----:B------:R-:W2:Y:S07]  /*12080*/  LDSM.16.MT88.4 R4, [R180+0x3800] ;  /* 0x00380000b404783b */ /* 0x000eae0000004200 */
[C---:B------:R-:W-:Y:S08]  /*12090*/  HMMA.16816.F32 R84, R128.reuse, R120, R84 ;  /* 0x000000788054723c */ /* 0x040ff00000001854 */
[C---:B------:R-:W-:Y:S01]  /*120a0*/  HMMA.16816.F32 R88, R128.reuse, R122, R88 ;  /* 0x0000007a8058723c */ /* 0x040fe20000001858 */
[----:B------:R-:W3:Y:S07]  /*120b0*/  LDSM.16.MT88.4 R120, [R181+0x3800] ;  /* 0x00380000b578783b */ /* 0x000eee0000004200 */
[C---:B------:R-:W-:Y:S01]  /*120c0*/  HMMA.16816.F32 R20, R128.reuse, R16, R20 ;  /* 0x000000108014723c */ /* 0x040fe20000001814 */
[----:B------:R-:W4:Y:S07]  /*120d0*/  LDSM.16.MT88.4 R16, [R178+0x2800] ;  /* 0x00280000b210783b */ /* 0x000f2e0000004200 */
[C---:B-1----:R-:W-:Y:S08]  /*120e0*/  HMMA.16816.F32 R100, R128.reuse, R104, R12 ;  /* 0x000000688064723c */ /* 0x042ff0000000180c */
[C---:B------:R-:W-:Y:S08]  /*120f0*/  HMMA.16816.F32 R104, R128.reuse, R106, R124 ;  /* 0x0000006a8068723c */ /* 0x040ff0000000187c */
[C---:B--2---:R-:W-:Y:S07]  /*12100*/  HMMA.16816.F32 R124, R128.reuse, R4, R200 ;  /* 0x00000004807c723c */ /* 0x044fee00000018c8 */
[----:B------:R-:W-:Y:S01]  /*12110*/  FADD.FTZ R4, R235, R2 ;  /* 0x00000002eb047221 */ /* 0x000fe20000010000 */
[----:B------:R-:W-:Y:S01]  /*12120*/  HMMA.16816.F32 R76, R128, R116, R76 ;  /* 0x00000074804c723c */ /* 0x000fe2000000184c */
[----:B------:R-:W-:-:S04]  /*12130*/  @P3 IMAD.HI.U32 R2, R224, c[0x0][0x2c8], RZ ;  /* 0x0000b200e0023a27 */ /* 0x000fc800078e00ff */
[----:B------:R-:W-:Y:S01]  /*12140*/  FADD.FTZ R4, R234, R4 ;  /* 0x00000004ea047221 */ /* 0x000fe20000010000 */
[----:B------:R-:W-:Y:S01]  /*12150*/  @P3 SHF.R.U32.HI R0, RZ, c[0x0][0x2cc], R2 ;  /* 0x0000b300ff003a19 */ /* 0x000fe20000011602 */
[----:B------:R-:W-:Y:S01]  /*12160*/  IMAD.IADD R2, R210, 0x1, -R211 ;  /* 0x00000001d2027824 */ /* 0x000fe200078e0ad3 */
[----:B------:R-:W-:Y:S01]  /*12170*/  HMMA.16816.F32 R80, R128, R118, R80 ;  /* 0x000000768050723c */ /* 0x000fe20000001850 */
[----:B------:R-:W-:Y:S02]  /*12180*/  FADD.FTZ R4, R233, R4 ;  /* 0x00000004e9047221 */ /* 0x000fe40000010000 */
[----:B------:R-:W-:-:S05]  /*12190*/  IMAD.IADD R2, R2, 0x1, R0 ;  /* 0x0000000102027824 */ /* 0x000fca00078e0200 */
[----:B------:R-:W-:Y:S01]  /*121a0*/  HMMA.16816.F32 R108, R128, R112, R160 ;  /* 0x00000070806c723c */ /* 0x000fe200000018a0 */
[----:B------:R-:W-:-:S07]  /*121b0*/  IADD3 R0, R2, c[0x0][0x328], RZ ;  /* 0x0000ca0002007a10 */ /* 0x000fce0007ffe0ff */
[C---:B---3--:R-:W-:Y:S08]  /*121c0*/  HMMA.16816.F32 R116, R128.reuse, R120, R168 ;  /* 0x000000788074723c */ /* 0x048ff000000018a8 */
[C---:B----4-:R-:W-:Y:S08]  /*121d0*/  HMMA.16816.F32 R68, R128.reuse, R16, R68 ;  /* 0x000000108044723c */ /* 0x050ff00000001844 */
[C---:B------:R-:W-:Y:S08]  /*121e0*/  HMMA.16816.F32 R72, R128.reuse, R18, R72 ;  /* 0x000000128048723c */ /* 0x040ff00000001848 */
[C---:B------:R-:W-:Y:S08]  /*121f0*/  HMMA.16816.F32 R92, R128.reuse, R196, R92 ;  /* 0x000000c4805c723c */ /* 0x040ff0000000185c */
[C---:B------:R-:W-:Y:S08]  /*12200*/  HMMA.16816.F32 R96, R128.reuse, R198, R96 ;  /* 0x000000c68060723c */ /* 0x040ff00000001860 */
[C---:B------:R-:W-:Y:S08]  /*12210*/  HMMA.16816.F32 R112, R128.reuse, R114, R164 ;  /* 0x000000728070723c */ /* 0x040ff000000018a4 */
[C---:B------:R-:W-:Y:S08]  /*12220*/  HMMA.16816.F32 R120, R128.reuse, R122, R172 ;  /* 0x0000007a8078723c */ /* 0x040ff000000018ac */
[----:B------:R-:W-:Y:S07]  /*12230*/  HMMA.16816.F32 R128, R128, R6, R204 ;  /* 0x000000068080723c */ /* 0x000fee00000018cc */
[----:B------:R-:W-:-:S02]  /*12240*/  FADD.FTZ R207, R212, R4 ;  /* 0x00000004d4cf7221 */ /* 0x000fc40000010000 */
[----:B------:R-:W-:Y:S01]  /*12250*/  FADD.FTZ R206, R142, R3 ;  /* 0x000000038ece7221 */ /* 0x000fe20000010000 */
        /* <DEDUP_REMOVED lines=12> */
.L_x_699:
[----:B------:R-:W-:-:S13]  /*12320*/  ISETP.NE.AND P0, PT, R4, 0x1, PT ;  /* 0x000000010400780c */ /* 0x000fda0003f05270 */
[----:B------:R-:W-:-:S05]  /*12330*/  @P0 IMAD.HI.U32 R2, R3, c[0x0][0x330], RZ ;  /* 0x0000cc0003020a27 */ /* 0x000fca00078e00ff */
[----:B------:R-:W-:Y:S02]  /*12340*/  @P0 SHF.R.U32.HI R3, RZ, c[0x0][0x334], R2 ;  /* 0x0000cd00ff030a19 */ /* 0x000fe40000011602 */
.L_x_700:
[----:B------:R-:W-:Y:S05]  /*12350*/  BSYNC B0 ;  /* 0x0000000000007941 */ /* 0x000fea0003800000 */
.L_x_698:
[----:B------:R-:W-:-:S05]  /*12360*/  IMAD R3, R3, R4, c[0x0][0x32c] ;  /* 0x0000cb0003037624 */ /* 0x000fca00078e0204 */
[----:B------:R-:W-:-:S04]  /*12370*/  IMNMX R0, R0, R3, PT ;  /* 0x0000000300007217 */ /* 0x000fc80003800200 */
.L_x_697:
[----:B------:R-:W-:-:S04]  /*12380*/  SHF.R.S32.HI R2, RZ, 0x1f, R0 ;  /* 0x0000001fff027819 */ /* 0x000fc80000011400 */
[----:B------:R-:W-:-:S04]  /*12390*/  LEA.HI R0, R2, R0, RZ, 0x5 ;  /* 0x0000000002007211 */ /* 0x000fc800078f28ff */
[----:B------:R-:W-:-:S04]  /*123a0*/  SHF.R.S32.HI R0, RZ, 0x5, R0 ;  /* 0x00000005ff007819 */ /* 0x000fc80000011400 */
[----:B------:R-:W-:-:S04]  /*123b0*/  IMNMX R212, R208, R0, !PT ;  /* 0x00000000d0d47217 */ /* 0x000fc80007800200 */
[----:B------:R-:W-:-:S13]  /*123c0*/  ISETP.GE.AND P0, PT, R194, R212, PT ;  /* 0x000000d4c200720c */ /* 0x000fda0003f06270 */
[----:B------:R-:W-:Y:S05]  /*123d0*/  @!P0 BRA `(.L_x_701) ;  /* 0x0000254000008947 */ /* 0x000fea0003800000 */
[----:B------:R-:W-:Y:S02]  /*123e0*/  MOV R142, R8 ;  /* 0x00000008008e7202 */ /* 0x000fe40000000f00 */
[----:B------:R-:W-:Y:S02]  /*123f0*/  MOV R141, R140 ;  /* 0x0000008c008d7202 */ /* 0x000fe40000000f00 */
[----:B------:R-:W-:-:S04]  /*12400*/  MOV R196, R194 ;  /* 0x000000c200c47202 */ /* 0x000fc80000000f00 */
.L_x_710:
[----:B------:R-:W-:Y:S01]  /*12410*/  ISETP.GT.AND P1, PT, R208, R196, PT ;  /* 0x000000c4d000720c */ /* 0x000fe20003f24270 */
[----:B------:R-:W-:Y:S04]  /*12420*/  DEPBAR.LE SB0, 0x0 ;  /* 0x000080000000791a */ /* 0x000fe80000000000 */
[----:B------:R-:W-:Y:S01]  /*12430*/  WARPSYNC 0xffffffff ;  /* 0xffffffff00007948 */ /* 0x000fe20003800000 */
[----:B------:R-:W-:Y:S01]  /*12440*/  BAR.SYNC.DEFER_BLOCKING 0x0 ;  /* 0x0000000000007b1d */ /* 0x000fe20000010000 */
[----:B------:R-:W-:Y:S01]  /*12450*/  LOP3.LUT P3, RZ, R214, 0x1, RZ, 0xc0, !PT ;  /* 0x00000001d6ff7812 */ /* 0x000fe2000786c0ff */
[----:B------:R-:W-:Y:S02]  /*12460*/  IMAD.MOV.U32 R140, RZ, RZ, c[0x0][0x2c4] ;  /* 0x0000b100ff8c7624 */ /* 0x000fe400078e00ff */
[----:B------:R-:W-:Y:S02]  /*12470*/  IMAD.IADD R143, R225, 0x1, R224 ;  /* 0x00000001e18f7824 */ /* 0x000fe400078e02e0 */
[----:B------:R-:W-:Y:S01]  /*12480*/  IMAD.MOV.U32 R194, RZ, RZ, c[0x0][0x32c] ;  /* 0x0000cb00ffc27624 */ /* 0x000fe200078e00ff */
[----:B------:R-:W-:Y:S01]  /*12490*/  @!P1 SHF.R.S32.HI R0, RZ, 0x1f, R196 ;  /* 0x0000001fff009819 */ /* 0x000fe200000114c4 */
[----:B------:R-:W-:Y:S04]  /*124a0*/  @!P1 IMAD.WIDE.U32 R2, R196, c[0x0][0x208], RZ ;  /* 0x00008200c4029a25 */ /* 0x000fe800078e00ff */
[----:B------:R-:W-:Y:S01]  /*124b0*/  @!P1 IMAD R0, R0, c[0x0][0x208], RZ ;  /* 0x0000820000009a24 */ /* 0x000fe200078e02ff */
[----:B------:R-:W-:Y:S03]  /*124c0*/  @!P1 LEA R4, P0, R2, R220, 0x5 ;  /* 0x000000dc02049211 */ /* 0x000fe600078028ff */
[----:B------:R-:W-:Y:S04]  /*124d0*/  @!P1 IMAD R0, R196, c[0x0][0x20c], R0 ;  /* 0x00008300c4009a24 */ /* 0x000fe800078e0200 */
[----:B------:R-:W-:Y:S01]  /*124e0*/  @!P1 IMAD.IADD R0, R3, 0x1, R0 ;  /* 0x0000000103009824 */ /* 0x000fe200078e0200 */
[----:B------:R-:W-:Y:S04]  /*124f0*/  LDSM.16.M88.4 R16, [R182] ;  /* 0x00000000b610783b */ /* 0x000fe80000000200 */
[----:B------:R-:W-:Y:S01]  /*12500*/  @!P1 LEA.HI.X R6, R2, R223, R0, 0x5, P0 ;  /* 0x000000df02069211 */ /* 0x000fe200000f2c00 */
[----:B------:R-:W-:Y:S01]  /*12510*/  ULDC UR4, c[0x0][0x324] ;  /* 0x0000c90000047ab9 */ /* 0x000fe20000000800 */
[C---:B------:R-:W-:Y:S01]  /*12520*/  ISETP.GT.AND P0, PT, R196.reuse, R208, PT ;  /* 0x000000d0c400720c */ /* 0x040fe20003f04270 */
[----:B------:R-:W1:Y:S01]  /*12530*/  LDSM.16.M88.4 R8, [R177] ;  /* 0x00000000b108783b */ /* 0x000e620000000200 */
[----:B------:R-:W-:Y:S03]  /*12540*/  ULOP3.LUT UR4, URZ, UR4, URZ, 0x33, !UPT ;  /* 0x000000043f047292 */ /* 0x000fe6000f8e333f */
[----:B------:R-:W2:Y:S04]  /*12550*/  LDSM.16.M88.4 R160, [R177+0x800] ;  /* 0x00080000b1a0783b */ /* 0x000ea80000000200 */
[----:B------:R-:W-:Y:S04]  /*12560*/  LDSM.16.M88.4 R164, [R183] ;  /* 0x00000000b7a4783b */ /* 0x000fe80000000200 */
[----:B------:R-:W-:Y:S01]  /*12570*/  @P0 IADD3 R0, R196, -0x1, RZ ;  /* 0xffffffffc4000810 */ /* 0x000fe20007ffe0ff */
[----:B------:R-:W3:Y:S03]  /*12580*/  LDSM.16.M88.4 R168, [R186] ;  /* 0x00000000baa8783b */ /* 0x000ee60000000200 */
[----:B------:R-:W-:Y:S01]  /*12590*/  @P0 SHF.R.S32.HI R2, RZ, 0x1f, R0 ;  /* 0x0000001fff020819 */ /* 0x000fe20000011400 */
[----:B------:R-:W4:Y:S04]  /*125a0*/  LDSM.16.M88.4 R172, [R188] ;  /* 0x00000000bcac783b */ /* 0x000f280000000200 */
[----:B------:R-:W-:Y:S02]  /*125b0*/  @P0 IMAD R5, R2, c[0x0][0x1e0], RZ ;  /* 0x0000780002050a24 */ /* 0x000fe400078e02ff */
[C---:B------:R-:W-:Y:S04]  /*125c0*/  @P0 IMAD.WIDE.U32 R2, R0.reuse, c[0x0][0x1e0], RZ ;  /* 0x0000780000020a25 */ /* 0x040fe800078e00ff */
[----:B------:R-:W-:Y:S04]  /*125d0*/  @P0 IMAD R0, R0, c[0x0][0x1e4], R5 ;  /* 0x0000790000000a24 */ /* 0x000fe800078e0205 */
[----:B------:R-:W-:Y:S01]  /*125e0*/  @P0 IMAD.IADD R3, R3, 0x1, R0 ;  /* 0x0000000103030824 */ /* 0x000fe200078e0200 */
[C---:B------:R-:W-:Y:S04]  /*125f0*/  @P0 LEA R0, P2, R2.reuse, R218, 0x5 ;  /* 0x000000da02000211 */ /* 0x040fe800078428ff */
[----:B------:R-:W-:Y:S02]  /*12600*/  @P0 LEA.HI.X R5, R2, R222, R3, 0x5, P2 ;  /* 0x000000de02050211 */ /* 0x000fe400010f2c03 */
[C---:B------:R-:W-:Y:S04]  /*12610*/  @!P1 LEA R2, P2, R4.reuse, c[0x0][0x1f8], 0x1 ;  /* 0x00007e0004029a11 */ /* 0x040fe800078408ff */
[----:B------:R-:W-:Y:S02]  /*12620*/  @!P1 LEA.HI.X R3, R4, c[0x0][0x1fc], R6, 0x1, P2 ;  /* 0x00007f0004039a11 */ /* 0x000fe400010f0c06 */
[C---:B------:R-:W-:Y:S03]  /*12630*/  @P0 LEA R198, P2, R0.reuse, c[0x0][0x1c8], 0x1 ;  /* 0x0000720000c60a11 */ /* 0x040fe600078408ff */
[----:B------:R-:W-:Y:S01]  /*12640*/  @!PT LDS RZ, [RZ] ;  /* 0x00000000fffff984 */ /* 0x000fe20000000800 */
[----:B------:R-:W-:Y:S01]  /*12650*/  @!PT LDS RZ, [RZ] ;  /* 0x00000000fffff984 */ /* 0x000fe20000000800 */
[----:B------:R-:W-:Y:S01]  /*12660*/  @!PT LDS RZ, [RZ] ;  /* 0x00000000fffff984 */ /* 0x000fe20000000800 */
[----:B------:R5:W-:Y:S01]  /*12670*/  @!P1 LDGSTS.E.BYPASS.LTC128B.128 [R195+0x8080], [R2.64], !P3 ;  /* 0x0808000002c39fae */ /* 0x000be2000d901d46 */
[----:B------:R-:W-:Y:S02]  /*12680*/  @P0 LEA.HI.X R199, R0, c[0x0][0x1cc], R5, 0x1, P2 ;  /* 0x0000730000c70a11 */ /* 0x000fe400010f0c05 */
[C---:B-1----:R-:W-:Y:S01]  /*12690*/  HMMA.16816.F32 R4, R16.reuse, R8, RZ ;  /* 0x000000081004723c */ /* 0x042fe200000018ff */
[----:B------:R5:W-:Y:S02]  /*126a0*/  @!P1 LDGSTS.E.BYPASS.LTC128B.128 [R195+0x9080], [R2.64+0x80], !P6 ;  /* 0x0908008002c39fae */ /* 0x000be4000f101d46 */
[----:B------:R-:W-:Y:S01]  /*126b0*/  ISETP.NE.AND P2, PT, R140, 0x1, PT ;  /* 0x000000018c00780c */ /* 0x000fe20003f45270 */
[----:B------:R-:W-:Y:S01]  /*126c0*/  IMAD.SHL.U32 R140, R196, 0x20, RZ ;  /* 0x00000020c48c7824 */ /* 0x000fe200078e00ff */
[----:B------:R5:W-:Y:S03]  /*126d0*/  @!P1 LDGSTS.E.BYPASS.LTC128B.128 [R195+0xa080], [R2.64+0x100], !P5 ;  /* 0x0a08010002c39fae */ /* 0x000be6000e901d46 */
[C---:B------:R-:W-:Y:S01]  /*126e0*/  HMMA.16816.F32 R8, R16.reuse, R10, RZ ;  /* 0x0000000a1008723c */ /* 0x040fe200000018ff */
[----:B------:R5:W-:Y:S04]  /*126f0*/  @!P1 LDGSTS.E.BYPASS.LTC128B.128 [R195+0xb080], [R2.64+0x180], !P4 ;  /* 0x0b08018002c39fae */ /* 0x000be8000e101d46 */
[----:B------:R-:W0:Y:S03]  /*12700*/  LDGDEPBAR ;  /* 0x00000000000079af */ /* 0x000e260000000000 */
[C---:B--2---:R-:W-:Y:S01]  /*12710*/  HMMA.16816.F32 R12, R16.reuse, R160, RZ ;  /* 0x000000a0100c723c */ /* 0x044fe200000018ff */
[----:B------:R-:W-:Y:S05]  /*12720*/  @P2 IMAD.HI.U32 R0, R143, c[0x0][0x2c8], RZ ;  /* 0x0000b2008f002a27 */ /* 0x000fea00078e00ff */
[----:B------:R-:W-:Y:S02]  /*12730*/  @P2 SHF.R.U32.HI R143, RZ, c[0x0][0x2cc], R0 ;  /* 0x0000b300ff8f2a19 */ /* 0x000fe40000011600 */
[----:B------:R-:W-:Y:S01]  /*12740*/  HMMA.16816.F32 R16, R16, R162, RZ ;  /* 0x000000a21010723c */ /* 0x000fe200000018ff */
[----:B------:R-:W-:Y:S01]  /*12750*/  LDSM.16.M88.4 R160, [R185] ;  /* 0x00000000b9a0783b */ /* 0x000fe20000000200 */
[----:B------:R-:W-:Y:S02]  /*12760*/  ISETP.GE.AND P2, PT, R194, 0x1, PT ;  /* 0x00000001c200780c */ /* 0x000fe40003f46270 */
[----:B------:R-:W-:Y:S04]  /*12770*/  IADD3 R0, -R209, 0x1, -R140 ;  /* 0x00000001d1007810 */ /* 0x000fe80007ffe98c */
[C---:B---3--:R-:W-:Y:S01]  /*12780*/  HMMA.16816.F32 R4, R164.reuse, R168, R4 ;  /* 0x000000a8a404723c */ /* 0x048fe20000001804 */
[----:B-----5:R-:W-:Y:S04]  /*12790*/  SHFL.IDX PT, R3, R143, RZ, 0x1c1f ;  /* 0x001c1fff8f037589 */ /* 0x020fe800000e0000 */
[----:B------:R-:W-:Y:S03]  /*127a0*/  IADD3 R0, -R211, R0, R210 ;  /* 0x00000000d3007210 */ /* 0x000fe60007ffe1d2 */
[C---:B------:R-:W-:Y:S01]  /*127b0*/  HMMA.16816.F32 R8, R164.reuse, R170, R8 ;  /* 0x000000aaa408723c */ /* 0x040fe20000001808 */
[----:B------:R-:W1:Y:S07]  /*127c0*/  LDSM.16.M88.4 R168, [R176] ;  /* 0x00000000b0a8783b */ /* 0x000e6e0000000200 */
[C---:B----4-:R-:W-:Y:S08]  /*127d0*/  HMMA.16816.F32 R12, R164.reuse, R172, R12 ;  /* 0x000000aca40c723c */ /* 0x050ff0000000180c */
[----:B------:R-:W-:Y:S01]  /*127e0*/  HMMA.16816.F32 R16, R164, R174, R16 ;  /* 0x000000aea410723c */ /* 0x000fe20000001810 */
[----:B------:R-:W2:Y:S04]  /*127f0*/  LDSM.16.M88.4 R164, [R176+0x800] ;  /* 0x00080000b0a4783b */ /* 0x000ea80000000200 */
[----:B------:R-:W-:Y:S03]  /*12800*/  LDSM.16.M88.4 R172, [R159+-0x3000] ;  /* 0xffd000009fac783b */ /* 0x000fe60000000200 */
[C---:B-1----:R-:W-:Y:S08]  /*12810*/  HMMA.16816.F32 R4, R160.reuse, R168, R4 ;  /* 0x000000a8a004723c */ /* 0x042ff00000001804 */
[C---:B------:R-:W-:Y:S01]  /*12820*/  HMMA.16816.F32 R8, R160.reuse, R170, R8 ;  /* 0x000000aaa008723c */ /* 0x040fe20000001808 */
[----:B------:R-:W1:Y:S07]  /*12830*/  LDSM.16.M88.4 R168, [R184] ;  /* 0x00000000b8a8783b */ /* 0x000e6e0000000200 */
[C---:B--2---:R-:W-:Y:S08]  /*12840*/  HMMA.16816.F32 R12, R160.reuse, R164, R12 ;  /* 0x000000a4a00c723c */ /* 0x044ff0000000180c */
[----:B------:R-:W-:Y:S01]  /*12850*/  HMMA.16816.F32 R16, R160, R166, R16 ;  /* 0x000000a6a010723c */ /* 0x000fe20000001810 */
[----:B------:R-:W2:Y:S04]  /*12860*/  LDSM.16.M88.4 R160, [R159+-0x2800] ;  /* 0xffd800009fa0783b */ /* 0x000ea80000000200 */
[----:B------:R-:W-:Y:S03]  /*12870*/  LDSM.16.M88.4 R164, [R182+0x4000] ;  /* 0x00400000b6a4783b */ /* 0x000fe60000000200 */
[C---:B-1----:R-:W-:Y:S08]  /*12880*/  HMMA.16816.F32 R4, R168.reuse, R172, R4 ;  /* 0x000000aca804723c */ /* 0x042ff00000001804 */
[C---:B------:R-:W-:Y:S01]  /*12890*/  HMMA.16816.F32 R8, R168.reuse, R174, R8 ;  /* 0x000000aea808723c */ /* 0x040fe20000001808 */
[----:B------:R-:W1:Y:S07]  /*128a0*/  LDSM.16.M88.4 R172, [R177+0x1000] ;  /* 0x00100000b1ac783b */ /* 0x000e6e0000000200 */
[C---:B--2---:R-:W-:Y:S08]  /*128b0*/  HMMA.16816.F32 R12, R168.reuse, R160, R12 ;  /* 0x000000a0a80c723c */ /* 0x044ff0000000180c */
[----:B------:R-:W-:Y:S01]  /*128c0*/  HMMA.16816.F32 R16, R168, R162, R16 ;  /* 0x000000a2a810723c */ /* 0x000fe20000001810 */
[----:B------:R-:W2:Y:S04]  /*128d0*/  LDSM.16.M88.4 R160, [R177+0x1800] ;  /* 0x00180000b1a0783b */ /* 0x000ea80000000200 */
[----:B------:R-:W-:Y:S03]  /*128e0*/  LDSM.16.M88.4 R168, [R183+0x4000] ;  /* 0x00400000b7a8783b */ /* 0x000fe60000000200 */
[C---:B-1----:R-:W-:Y:S08]  /*128f0*/  HMMA.16816.F32 R4, R164.reuse, R172, R4 ;  /* 0x000000aca404723c */ /* 0x042ff00000001804 */
[C---:B------:R-:W-:Y:S01]  /*12900*/  HMMA.16816.F32 R8, R164.reuse, R174, R8 ;  /* 0x000000aea408723c */ /* 0x040fe20000001808 */
[----:B------:R-:W1:Y:S07]  /*12910*/  LDSM.16.M88.4 R172, [R190] ;  /* 0x00000000beac783b */ /* 0x000e6e0000000200 */
[C---:B--2---:R-:W-:Y:S08]  /*12920*/  HMMA.16816.F32 R12, R164.reuse, R160, R12 ;  /* 0x000000a0a40c723c */ /* 0x044ff0000000180c */
[----:B------:R-:W-:Y:S01]  /*12930*/  HMMA.16816.F32 R16, R164, R162, R16 ;  /* 0x000000a2a410723c */ /* 0x000fe20000001810 */
[----:B------:R-:W2:Y:S04]  /*12940*/  LDSM.16.M88.4 R160, [R189] ;  /* 0x00000000bda0783b */ /* 0x000ea80000000200 */
        /* <DEDUP_REMOVED lines=10> */
[----:B------:R-:W1:Y:S07]  /*129f0*/  LDSM.16.M88.4 R172, [R159+-0x2000] ;  /* 0xffe000009fac783b */ /* 0x000e6e0000000200 */
        /* <DEDUP_REMOVED lines=58> */
[----:B------:R-:W2:Y:S01]  /*12da0*/  LDSM.16.M88.4 R160, [R159+0x800] ;  /* 0x000800009fa0783b */ /* 0x000ea20000000200 */
[----:B------:R-:W-:Y:S04]  /*12db0*/  DEPBAR.LE SB0, 0x0 ;  /* 0x000080000000791a */ /* 0x000fe80000000000 */
[----:B------:R-:W-:Y:S02]  /*12dc0*/  BAR.SYNC.DEFER_BLOCKING 0x0 ;  /* 0x0000000000007b1d */ /* 0x000fe40000010000 */
[C---:B-1----:R-:W-:Y:S04]  /*12dd0*/  HMMA.16816.F32 R4, R168.reuse, R172, R4 ;  /* 0x000000aca804723c */ /* 0x042fe80000001804 */
[----:B------:R-:W-:Y:S01]  /*12de0*/  @!PT LDS RZ, [RZ] ;  /* 0x00000000fffff984 */ /* 0x000fe20000000800 */
[----:B------:R-:W-:Y:S01]  /*12df0*/  @!PT LDS RZ, [RZ] ;  /* 0x00000000fffff984 */ /* 0x000fe20000000800 */
[----:B------:R-:W-:Y:S01]  /*12e00*/  @!PT LDS RZ, [RZ] ;  /* 0x00000000fffff984 */ /* 0x000fe20000000800 */
[----:B------:R1:W-:Y:S04]  /*12e10*/  @P0 LDGSTS.E.BYPASS.LTC128B.128 [R195+0xc080], [R198.64], !P3 ;  /* 0x0c080000c6c30fae */ /* 0x0003e8000d901d46 */
[C---:B------:R-:W-:Y:S01]  /*12e20*/  HMMA.16816.F32 R8, R168.reuse, R174, R8 ;  /* 0x000000aea808723c */ /* 0x040fe20000001808 */
[----:B------:R1:W-:Y:S04]  /*12e30*/  @P0 LDGSTS.E.BYPASS.LTC128B.128 [R195+0xd080], [R198.64+0x80], !P6 ;  /* 0x0d080080c6c30fae */ /* 0x0003e8000f101d46 */
[----:B------:R1:W-:Y:S03]  /*12e40*/  @P0 LDGSTS.E.BYPASS.LTC128B.128 [R195+0xe080], [R198.64+0x100], !P5 ;  /* 0x0e080100c6c30fae */ /* 0x0003e6000e901d46 */
[C---:B--2---:R-:W-:Y:S01]  /*12e50*/  HMMA.16816.F32 R12, R168.reuse, R160, R12 ;  /* 0x000000a0a80c723c */ /* 0x044fe2000000180c */
[----:B------:R1:W-:Y:S04]  /*12e60*/  @P0 LDGSTS.E.BYPASS.LTC128B.128 [R195+0xf080], [R198.64+0x180], !P4 ;  /* 0x0f080180c6c30fae */ /* 0x0003e8000e101d46 */
[----:B------:R-:W0:Y:S02]  /*12e70*/  LDGDEPBAR ;  /* 0x00000000000079af */ /* 0x000e240000000000 */
[C---:B------:R-:W-:Y:S01]  /*12e80*/  IADD3 R161, R0.reuse, c[0x0][0x328], RZ ;  /* 0x0000ca0000a17a10 */ /* 0x040fe20007ffe0ff */
[----:B------:R-:W-:Y:S04]  /*12e90*/  HMMA.16816.F32 R16, R168, R162, R16 ;  /* 0x000000a2a810723c */ /* 0x000fe80000001810 */
[--C-:B------:R-:W-:Y:S01]  /*12ea0*/  IMAD.IADD R2, R161, 0x1, R3.reuse ;  /* 0x00000001a1027824 */ /* 0x100fe200078e0203 */
[----:B------:R-:W-:Y:S07]  /*12eb0*/  IADD3 R160, R0, UR4, RZ ;  /* 0x0000000400a07c10 */ /* 0x000fee000fffe0ff */
[----:B------:R-:W-:Y:S01]  /*12ec0*/  IMAD.IADD R0, R160, 0x1, R3 ;  /* 0x00000001a0007824 */ /* 0x000fe200078e0203 */
[----:B------:R-:W-:-:S05]  /*12ed0*/  @!P2 BRA `(.L_x_702) ;  /* 0x000001500000a947 */ /* 0x000fca0003800000 */
[----:B------:R-:W-:Y:S01]  /*12ee0*/  IADD3 R3, -R211, R210, R3 ;  /* 0x000000d2d3037210 */ /* 0x000fe20007ffe103 */
[----:B------:R-:W-:Y:S03]  /*12ef0*/  BSSY B0, `(.L_x_703) ;  /* 0x000000e000007945 */ /* 0x000fe60003800000 */
[----:B------:R-:W-:-:S13]  /*12f00*/  ISETP.GT.AND P0, PT, R3, -0x1, PT ;  /* 0xffffffff0300780c */ /* 0x000fda0003f04270 */
[----:B------:R-:W-:-:S05]  /*12f10*/  @P0 BRA `(.L_x_704) ;  /* 0x0000007000000947 */ /* 0x000fca0003800000 */
[----:B------:R-:W-:Y:S01]  /*12f20*/  LOP3.LUT R3, RZ, R3, RZ, 0x33, !PT ;  /* 0x00000003ff037212 */ /* 0x000fe200078e33ff */
[----:B------:R-:W-:Y:S05]  /*12f30*/  IMAD.MOV.U32 R162, RZ, RZ, c[0x0][0x32c] ;  /* 0x0000cb00ffa27624 */ /* 0x000fea00078e00ff */
[----:B------:R-:W-:-:S13]  /*12f40*/  ISETP.NE.AND P0, PT, R162, 0x1, PT ;  /* 0x00000001a200780c */ /* 0x000fda0003f05270 */
[----:B------:R-:W-:Y:S05]  /*12f50*/  @P0 IMAD.HI.U32 R162, R3, c[0x0][0x330], RZ ;  /* 0x0000cc0003a20a27 */ /* 0x000fea00078e00ff */
[----:B------:R-:W-:Y:S04]  /*12f60*/  @P0 SHF.R.U32.HI R3, RZ, c[0x0][0x334], R162 ;  /* 0x0000cd00ff030a19 */ /* 0x000fe800000116a2 */
[----:B------:R-:W-:Y:S01]  /*12f70*/  LOP3.LUT R3, RZ, R3, RZ, 0x33, !PT ;  /* 0x00000003ff037212 */ /* 0x000fe200078e33ff */
[----:B------:R-:W-:-:S05]  /*12f80*/  BRA `(.L_x_705) ;  /* 0x0000004000007947 */ /* 0x000fca0003800000 */
.L_x_704:
[----:B------:R-:W-:Y:S04]  /*12f90*/  MOV R162, c[0x0][0x32c] ;  /* 0x0000cb0000a27a02 */ /* 0x000fe80000000f00 */
[----:B------:R-:W-:-:S13]  /*12fa0*/  ISETP.NE.AND P0, PT, R162, 0x1, PT ;  /* 0x00000001a200780c */ /* 0x000fda0003f05270 */
[----:B------:R-:W-:Y:S05]  /*12fb0*/  @P0 IMAD.HI.U32 R162, R3, c[0x0][0x330], RZ ;  /* 0x0000cc0003a20a27 */ /* 0x000fea00078e00ff */
[----:B------:R-:W-:Y:S02]  /*12fc0*/  @P0 SHF.R.U32.HI R3, RZ, c[0x0][0x334], R162 ;  /* 0x0000cd00ff030a19 */ /* 0x000fe400000116a2 */
.L_x_705:
[----:B------:R-:W-:Y:S05]  /*12fd0*/  BSYNC B0 ;  /* 0x0000000000007941 */ /* 0x000fea0003800000 */
.L_x_703:
[----:B------:R-:W-:Y:S04]  /*12fe0*/  IMAD R3, R3, c[0x0][0x32c], -R140 ;  /* 0x0000cb0003037a24 */ /* 0x000fe800078e0a8c */
[----:B------:R-:W-:Y:S05]  /*12ff0*/  IMAD.IADD R3, R3, 0x1, -R209 ;  /* 0x0000000103037824 */ /* 0x000fea00078e0ad1 */
[----:B------:R-:W-:Y:S02]  /*13000*/  IADD3 R162, R3, c[0x0][0x32c], RZ ;  /* 0x0000cb0003a27a10 */ /* 0x000fe40007ffe0ff */
[----:B------:R-:W-:Y:S02]  /*13010*/  IMNMX R0, R0, R3, !PT ;  /* 0x0000000300007217 */ /* 0x000fe40007800200 */
[----:B------:R-:W-:Y:S02]  /*13020*/  IMNMX R2, R2, R162, PT ;  /* 0x000000a202027217 */ /* 0x000fe40003800200 */
.L_x_702:
[----:B------:R-:W-:Y:S01]  /*13030*/  ISETP.GT.AND P1, PT, R196, -0x1, PT ;  /* 0xffffffffc400780c */ /* 0x000fe20003f24270 */
[----:B------:R-:W2:Y:S03]  /*13040*/  SHFL.IDX PT, R3, R143, 0x1, 0x1c1f ;  /* 0x003c1f008f037f89 */ /* 0x000ea600000e0000 */
[----:B------:R-:W-:Y:S04]  /*13050*/  ISETP.GT.AND P0, PT, R0, RZ, P1 ;  /* 0x000000ff0000720c */ /* 0x000fe80000f04270 */
[----:B------:R-:W-:Y:S04]  /*13060*/  ISETP.LT.OR P0, PT, R2, 0x1, P0 ;  /* 0x000000010200780c */ /* 0x000fe80000701670 */
[----:B------:R-:W-:Y:S02]  /*13070*/  FSEL R162, R4, -INF , !P0 ;  /* 0xff80000004a27808 */ /* 0x000fe40004000000 */
[----:B------:R-:W-:Y:S04]  /*13080*/  ISETP.GT.AND P0, PT, R0, 0x1, P1 ;  /* 0x000000010000780c */ /* 0x000fe80000f04270 */
        /* <DEDUP_REMOVED lines=17> */
[----:B------:R-:W-:Y:S01]  /*131a0*/  ISETP.GT.AND P0, PT, R0, 0x19, P1 ;  /* 0x000000190000780c */ /* 0x000fe20000f04270 */
[--C-:B--2---:R-:W-:Y:S03]  /*131b0*/  IMAD.IADD R0, R160, 0x1, R3.reuse ;  /* 0x00000001a0007824 */ /* 0x104fe600078e0203 */
[----:B------:R-:W-:Y:S01]  /*131c0*/  ISETP.LT.OR P0, PT, R2, 0x1a, P0 ;  /* 0x0000001a0200780c */ /* 0x000fe20000701670 */
[----:B------:R-:W-:Y:S03]  /*131d0*/  IMAD.IADD R2, R161, 0x1, R3 ;  /* 0x00000001a1027824 */ /* 0x000fe600078e0203 */
[----:B------:R-:W-:Y:S01]  /*131e0*/  FSEL R173, R17, -INF , !P0 ;  /* 0xff80000011ad7808 */ /* 0x000fe20004000000 */
        /* <DEDUP_REMOVED lines=12> */
.L_x_708:
[----:B------:R-:W-:Y:S04]  /*132b0*/  MOV R4, c[0x0][0x32c] ;  /* 0x0000cb0000047a02 */ /* 0x000fe80000000f00 */
[----:B------:R-:W-:-:S13]  /*132c0*/  ISETP.NE.AND P0, PT, R4, 0x1, PT ;  /* 0x000000010400780c */ /* 0x000fda0003f05270 */
[----:B------:R-:W-:Y:S05]  /*132d0*/  @P0 IMAD.HI.U32 R4, R3, c[0x0][0x330], RZ ;  /* 0x0000cc0003040a27 */ /* 0x000fea00078e00ff */
[----:B------:R-:W-:Y:S02]  /*132e0*/  @P0 SHF.R.U32.HI R3, RZ, c[0x0][0x334], R4 ;  /* 0x0000cd00ff030a19 */ /* 0x000fe40000011604 */
.L_x_709:
[----:B------:R-:W-:Y:S05]  /*132f0*/  BSYNC B0 ;  /* 0x0000000000007941 */ /* 0x000fea0003800000 */
.L_x_707:
[----:B------:R-:W-:Y:S04]  /*13300*/  IMAD R140, R3, c[0x0][0x32c], -R140 ;  /* 0x0000cb00038c7a24 */ /* 0x000fe800078e0a8c */
[----:B------:R-:W-:Y:S05]  /*13310*/  IMAD.IADD R3, R140, 0x1, -R209 ;  /* 0x000000018c037824 */ /* 0x000fea00078e0ad1 */
[----:B------:R-:W-:Y:S02]  /*13320*/  IADD3 R4, R3, c[0x0][0x32c], RZ ;  /* 0x0000cb0003047a10 */ /* 0x000fe40007ffe0ff */
[----:B------:R-:W-:Y:S02]  /*13330*/  IMNMX R0, R0, R3, !PT ;  /* 0x0000000300007217 */ /* 0x000fe40007800200 */
[----:B------:R-:W-:Y:S02]  /*13340*/  IMNMX R2, R2, R4, PT ;  /* 0x0000000402027217 */ /* 0x000fe40003800200 */
.L_x_706:
[----:B------:R-:W-:Y:S01]  /*13350*/  ISETP.GT.AND P0, PT, R0, RZ, P1 ;  /* 0x000000ff0000720c */ /* 0x000fe20000f04270 */
[----:B------:R-:W-:Y:S01]  /*13360*/  LDSM.16.MT88.4 R164, [R179] ;  /* 0x00000000b3a4783b */ /* 0x000fe20000004200 */
[----:B------:R-:W-:Y:S02]  /*13370*/  FMNMX.FTZ R3, R162, R141, !PT ;  /* 0x0000008da2037209 */ /* 0x000fe40007810000 */
[----:B------:R-:W-:Y:S02]  /*13380*/  ISETP.LT.OR P0, PT, R2, 0x1, P0 ;  /* 0x000000010200780c */ /* 0x000fe40000701670 */
[----:B------:R-:W-:Y:S02]  /*13390*/  FMNMX.FTZ R3, R163, R3, !PT ;  /* 0x00000003a3037209 */ /* 0x000fe40007810000 */
[----:B------:R-:W-:Y:S02]  /*133a0*/  FSEL R6, R6, -INF , !P0 ;  /* 0xff80000006067808 */ /* 0x000fe40004000000 */
[----:B------:R-:W-:Y:S02]  /*133b0*/  ISETP.GT.AND P0, PT, R0, 0x1, P1 ;  /* 0x000000010000780c */ /* 0x000fe40000f04270 */
        /* <DEDUP_REMOVED lines=14> */
[----:B------:R-:W-:Y:S01]  /*134a0*/  ISETP.GT.AND P0, PT, R0, 0x10, P1 ;  /* 0x000000100000780c */ /* 0x000fe20000f04270 */
[----:B------:R-:W-:Y:S01]  /*134b0*/  SHFL.BFLY PT, R11, R3, 0x2, 0x1f ;  /* 0x0c401f00030b7f89 */ /* 0x000fe200000e0000 */
        /* <DEDUP_REMOVED lines=10> */
[----:B------:R-:W-:Y:S03]  /*13560*/  LDSM.16.MT88.4 R12, [R178] ;  /* 0x00000000b20c783b */ /* 0x000fe60000004200 */
[----:B------:R-:W-:Y:S04]  /*13570*/  ISETP.LT.OR P0, PT, R2, 0x19, P0 ;  /* 0x000000190200780c */ /* 0x000fe80000701670 */
[----:B------:R-:W-:Y:S02]  /*13580*/  FSEL R175, R18, -INF , !P0 ;  /* 0xff80000012af7808 */ /* 0x000fe40004000000 */
[----:B------:R-:W-:Y:S02]  /*13590*/  ISETP.GT.AND P0, PT, R0, 0x19, P1 ;  /* 0x000000190000780c */ /* 0x000fe40000f04270 */
[----:B------:R-:W-:Y:S02]  /*135a0*/  FMNMX.FTZ R0, R172, R10, !PT ;  /* 0x0000000aac007209 */ /* 0x000fe40007810000 */
[----:B------:R-:W-:Y:S02]  /*135b0*/  ISETP.LT.OR P0, PT, R2, 0x1a, P0 ;  /* 0x0000001a0200780c */ /* 0x000fe40000701670 */
[----:B------:R-:W-:Y:S02]  /*135c0*/  FMNMX.FTZ R0, R174, R0, !PT ;  /* 0x00000000ae007209 */ /* 0x000fe40007810000 */
[----:B------:R-:W-:Y:S02]  /*135d0*/  FSEL R143, R19, -INF , !P0 ;  /* 0xff800000138f7808 */ /* 0x000fe40004000000 */
[----:B------:R-:W-:Y:S04]  /*135e0*/  FMNMX.FTZ R0, R175, R0, !PT ;  /* 0x00000000af007209 */ /* 0x000fe80007810000 */
[----:B------:R-:W-:Y:S05]  /*135f0*/  FMNMX.FTZ R0, R143, R0, !PT ;  /* 0x000000008f007209 */ /* 0x000fea0007810000 */
[----:B------:R-:W2:Y:S02]  /*13600*/  SHFL.BFLY PT, R2, R0, 0x2, 0x1f ;  /* 0x0c401f0000027f89 */ /* 0x000ea400000e0000 */
[----:B--2---:R-:W-:Y:S02]  /*13610*/  FMNMX.FTZ R2, R0, R2, !PT ;  /* 0x0000000200027209 */ /* 0x004fe40007810000 */
[----:B------:R-:W-:Y:S05]  /*13620*/  FMNMX.FTZ R3, R3, R11, !PT ;  /* 0x0000000b03037209 */ /* 0x000fea0007810000 */
[----:B------:R-:W2:Y:S02]  /*13630*/  SHFL.BFLY PT, R10, R3, 0x1, 0x1f ;  /* 0x0c201f00030a7f89 */ /* 0x000ea400000e0000 */
[----:B--2---:R-:W-:Y:S04]  /*13640*/  FMNMX.FTZ R140, R3, R10, !PT ;  /* 0x0000000a038c7209 */ /* 0x004fe80007810000 */
[C---:B------:R-:W-:Y:S01]  /*13650*/  FSETP.NEU.FTZ.AND P0, PT, R140.reuse, -INF , PT ;  /* 0xff8000008c00780b */ /* 0x040fe20003f1d000 */
[----:B------:R-:W-:Y:S05]  /*13660*/  FMUL.FTZ R3, R140, c[0x0][0x2d0] ;  /* 0x0000b4008c037a20 */ /* 0x000fea0000410000 */
[----:B------:R-:W-:Y:S02]  /*13670*/  FSEL R168, R3, RZ, P0 ;  /* 0x000000ff03a87208 */ /* 0x000fe40000000000 */
[----:B------:R-:W2:Y:S03]  /*13680*/  SHFL.BFLY PT, R3, R2, 0x1, 0x1f ;  /* 0x0c201f0002037f89 */ /* 0x000ea600000e0000 */
[--C-:B------:R-:W-:Y:S02]  /*13690*/  FFMA.FTZ R0, R162, c[0x0][0x2d0], -R168.reuse ;  /* 0x0000b400a2007a23 */ /* 0x100fe400000108a8 */
[--C-:B------:R-:W-:Y:S02]  /*136a0*/  FFMA.FTZ R9, R9, c[0x0][0x2d0], -R168.reuse ;  /* 0x0000b40009097a23 */ /* 0x100fe400000108a8 */
[----:B------:R3:W-:Y:S10]  /*136b0*/  MUFU.EX2 R205, R0 ;  /* 0x0000000000cd7308 */ /* 0x0007f40000000800 */
[----:B------:R-:W-:Y:S01]  /*136c0*/  MUFU.EX2 R202, R9 ;  /* 0x0000000900ca7308 */ /* 0x000fe20000000800 */
[----:B--2---:R-:W-:Y:S01]  /*136d0*/  FMNMX.FTZ R3, R2, R3, !PT ;  /* 0x0000000302037209 */ /* 0x004fe20007810000 */
[--C-:B---3--:R-:W-:Y:S08]  /*136e0*/  FFMA.FTZ R0, R163, c[0x0][0x2d0], -R168.reuse ;  /* 0x0000b400a3007a23 */ /* 0x108ff000000108a8 */
[----:B------:R2:W3:Y:S02]  /*136f0*/  MUFU.EX2 R204, R0 ;  /* 0x0000000000cc7308 */ /* 0x0004e40000000800 */
[----:B--2---:R-:W-:Y:S01]  /*13700*/  FFMA.FTZ R0, R8, c[0x0][0x2d0], -R168 ;  /* 0x0000b40008007a23 */ /* 0x004fe200000108a8 */
[----:B---3--:R-:W-:Y:S01]  /*13710*/  F2FP.PACK_AB R160, R204, R205 ;  /* 0x000000cdcca0723e */ /* 0x008fe200000000ff */
[C---:B------:R-:W-:Y:S06]  /*13720*/  FMUL.FTZ R8, R3.reuse, c[0x0][0x2d0] ;  /* 0x0000b40003087a20 */ /* 0x040fec0000410000 */
[----:B------:R2:W3:Y:S02]  /*13730*/  MUFU.EX2 R203, R0 ;  /* 0x0000000000cb7308 */ /* 0x0004e40000000800 */
[----:B--2---:R-:W-:Y:S02]  /*13740*/  FSEL R0, R140, RZ, P0 ;  /* 0x000000ff8c007208 */ /* 0x004fe40000000000 */
[----:B------:R-:W-:Y:S02]  /*13750*/  FSETP.NEU.FTZ.AND P0, PT, R3, -INF , PT ;  /* 0xff8000000300780b */ /* 0x000fe40003f1d000 */
[----:B---3--:R-:W-:Y:S01]  /*13760*/  F2FP.PACK_AB R162, R202, R203 ;  /* 0x000000cbcaa2723e */ /* 0x008fe200000000ff */
[----:B------:R-:W-:Y:S01]  /*13770*/  FADD.FTZ R0, -R0, R141 ;  /* 0x0000008d00007221 */ /* 0x000fe20000010100 */
[----:B------:R-:W-:Y:S03]  /*13780*/  FSEL R141, R8, RZ, P0 ;  /* 0x000000ff088d7208 */ /* 0x000fe60000000000 */
[----:B------:R-:W-:Y:S02]  /*13790*/  FMUL.FTZ R0, R0, c[0x0][0x2d0] ;  /* 0x0000b40000007a20 */ /* 0x000fe40000410000 */
[--C-:B------:R-:W-:Y:S02]  /*137a0*/  FFMA.FTZ R6, R6, c[0x0][0x2d0], -R141.reuse ;  /* 0x0000b40006067a23 */ /* 0x100fe4000001088d */
[----:B------:R2:W3:Y:S01]  /*137b0*/  MUFU.EX2 R2, R0 ;  /* 0x0000000000027308 */ /* 0x0004e20000000800 */
[--C-:B------:R-:W-:Y:S09]  /*137c0*/  FFMA.FTZ R4, R4, c[0x0][0x2d0], -R141.reuse ;  /* 0x0000b40004047a23 */ /* 0x100ff2000001088d */
[----:B-1----:R-:W-:Y:S10]  /*137d0*/  MUFU.EX2 R199, R6 ;  /* 0x0000000600c77308 */ /* 0x002ff40000000800 */
[----:B------:R1:W-:Y:S01]  /*137e0*/  MUFU.EX2 R194, R4 ;  /* 0x0000000400c27308 */ /* 0x0003e20000000800 */
[--C-:B--2---:R-:W-:Y:S02]  /*137f0*/  FFMA.FTZ R0, R7, c[0x0][0x2d0], -R141.reuse ;  /* 0x0000b40007007a23 */ /* 0x104fe4000001088d */
[C---:B---3--:R-:W-:Y:S02]  /*13800*/  FMUL.FTZ R8, R2.reuse, R152 ;  /* 0x0000009802087220 */ /* 0x048fe40000410000 */
[C---:B------:R-:W-:Y:S05]  /*13810*/  FMUL.FTZ R9, R2.reuse, R153 ;  /* 0x0000009902097220 */ /* 0x040fea0000410000 */
[----:B------:R-:W2:Y:S01]  /*13820*/  MUFU.EX2 R198, R0 ;  /* 0x0000000000c67308 */ /* 0x000ea20000000800 */
[C---:B------:R-:W-:Y:S02]  /*13830*/  FMUL.FTZ R16, R2.reuse, R136 ;  /* 0x0000008802107220 */ /* 0x040fe40000410000 */
[C---:B------:R-:W-:Y:S02]  /*13840*/  FMUL.FTZ R17, R2.reuse, R137 ;  /* 0x0000008902117220 */ /* 0x040fe40000410000 */
[C---:B------:R-:W-:Y:S02]  /*13850*/  FMUL.FTZ R20, R2.reuse, R20 ;  /* 0x0000001402147220 */ /* 0x040fe40000410000 */
[C---:B------:R-:W-:Y:S02]  /*13860*/  FMUL.FTZ R21, R2.reuse, R21 ;  /* 0x0000001502157220 */ /* 0x040fe40000410000 */
[C---:B------:R-:W-:Y:S02]  /*13870*/  FMUL.FTZ R24, R2.reuse, R24 ;  /* 0x0000001802187220 */ /* 0x040fe40000410000 */
[C---:B------:R-:W-:Y:S02]  /*13880*/  FMUL.FTZ R25, R2.reuse, R25 ;  /* 0x0000001902197220 */ /* 0x040fe40000410000 */
[C---:B------:R-:W-:Y:S02]  /*13890*/  FMUL.FTZ R28, R2.reuse, R28 ;  /* 0x0000001c021c7220 */ /* 0x040fe40000410000 */
[C---:B-1----:R-:W-:Y:S02]  /*138a0*/  FMUL.FTZ R4, R2.reuse, R148 ;  /* 0x0000009402047220 */ /* 0x042fe40000410000 */
[C---:B------:R-:W-:Y:S02]  /*138b0*/  FMUL.FTZ R29, R2.reuse, R29 ;  /* 0x0000001d021d7220 */ /* 0x040fe40000410000 */
[C---:B------:R-:W-:Y:S02]  /*138c0*/  FMUL.FTZ R32, R2.reuse, R32 ;  /* 0x0000002002207220 */ /* 0x040fe40000410000 */
[C---:B------:R-:W-:Y:S02]  /*138d0*/  FMUL.FTZ R33, R2.reuse, R33 ;  /* 0x0000002102217220 */ /* 0x040fe40000410000 */
[----:B------:R-:W-:Y:S01]  /*138e0*/  FMUL.FTZ R36, R2, R36 ;  /* 0x0000002402247220 */ /* 0x000fe20000410000 */
[----:B--2---:R-:W-:Y:S01]  /*138f0*/  F2FP.PACK_AB R161, R198, R199 ;  /* 0x000000c7c6a1723e */ /* 0x004fe200000000ff */
[--C-:B------:R-:W-:Y:S02]  /*13900*/  FFMA.FTZ R0, R5, c[0x0][0x2d0], -R141.reuse ;  /* 0x0000b40005007a23 */ /* 0x100fe4000001088d */
[C---:B------:R-:W-:Y:S02]  /*13910*/  FMUL.FTZ R5, R2.reuse, R149 ;  /* 0x0000009502057220 */ /* 0x040fe40000410000 */
[----:B------:R1:W2:Y:S01]  /*13920*/  MUFU.EX2 R197, R0 ;  /* 0x0000000000c57308 */ /* 0x0002a20000000800 */
        /* <DEDUP_REMOVED lines=12> */
[----:B-1----:R-:W-:Y:S01]  /*139f0*/  FSEL R0, R3, RZ, P0 ;  /* 0x000000ff03007208 */ /* 0x002fe20000000000 */
[----:B------:R-:W-:Y:S01]  /*13a00*/  FMUL.FTZ R61, R2, R61 ;  /* 0x0000003d023d7220 */ /* 0x000fe20000410000 */
[----:B--2---:R-:W-:Y:S01]  /*13a10*/  F2FP.PACK_AB R163, R194, R197 ;  /* 0x000000c5c2a3723e */ /* 0x004fe200000000ff */
[----:B------:R-:W-:Y:S01]  /*13a20*/  FMUL.FTZ R64, R2, R64 ;  /* 0x0000004002407220 */ /* 0x000fe20000410000 */
[----:B------:R-:W-:Y:S01]  /*13a30*/  ISETP.GT.AND P0, PT, R196, R212, PT ;  /* 0x000000d4c400720c */ /* 0x000fe20003f04270 */
[----:B------:R-:W-:Y:S02]  /*13a40*/  FADD.FTZ R0, -R0, R142 ;  /* 0x0000008e00007221 */ /* 0x000fe40000010100 */
[----:B------:R-:W-:Y:S02]  /*13a50*/  FMUL.FTZ R65, R2, R65 ;  /* 0x0000004102417220 */ /* 0x000fe40000410000 */
[----:B------:R-:W-:Y:S02]  /*13a60*/  FMUL.FTZ R0, R0, c[0x0][0x2d0] ;  /* 0x0000b40000007a20 */ /* 0x000fe40000410000 */
[C---:B------:R-:W-:Y:S02]  /*13a70*/  FMUL.FTZ R68, R2.reuse, R68 ;  /* 0x0000004402447220 */ /* 0x040fe40000410000 */
[C---:B------:R-:W-:Y:S02]  /*13a80*/  FMUL.FTZ R69, R2.reuse, R69 ;  /* 0x0000004502457220 */ /* 0x040fe40000410000 */
[----:B------:R-:W1:Y:S01]  /*13a90*/  MUFU.EX2 R0, R0 ;  /* 0x0000000000007308 */ /* 0x000e620000000800 */
        /* <DEDUP_REMOVED lines=12> */
[C---:B-1----:R-:W-:Y:S02]  /*13b60*/  FMUL.FTZ R6, R0.reuse, R150 ;  /* 0x0000009600067220 */ /* 0x042fe40000410000 */
[C---:B------:R-:W-:Y:S02]  /*13b70*/  FMUL.FTZ R7, R0.reuse, R151 ;  /* 0x0000009700077220 */ /* 0x040fe40000410000 */
[----:B------:R-:W1:Y:S01]  /*13b80*/  LDSM.16.MT88.4 R148, [R181] ;  /* 0x00000000b594783b */ /* 0x000e620000004200 */
[C---:B------:R-:W-:Y:S02]  /*13b90*/  FMUL.FTZ R10, R0.reuse, R154 ;  /* 0x0000009a000a7220 */ /* 0x040fe40000410000 */
[C---:B------:R-:W-:Y:S02]  /*13ba0*/  FMUL.FTZ R11, R0.reuse, R155 ;  /* 0x0000009b000b7220 */ /* 0x040fe40000410000 */
[C---:B------:R-:W-:Y:S03]  /*13bb0*/  HMMA.16816.F32 R4, R160.reuse, R12, R4 ;  /* 0x0000000ca004723c */ /* 0x040fe60000001804 */
[----:B------:R-:W-:Y:S02]  /*13bc0*/  LDSM.16.MT88.4 R152, [R178+0x800] ;  /* 0x00080000b298783b */ /* 0x000fe40000004200 */
[----:B------:R-:W-:Y:S02]  /*13bd0*/  FMUL.FTZ R18, R0, R138 ;  /* 0x0000008a00127220 */ /* 0x000fe40000410000 */
[C---:B------:R-:W-:Y:S01]  /*13be0*/  FMUL.FTZ R12, R2.reuse, R132 ;  /* 0x00000084020c7220 */ /* 0x040fe20000410000 */
[C---:B------:R-:W-:Y:S04]  /*13bf0*/  HMMA.16816.F32 R8, R160.reuse, R14, R8 ;  /* 0x0000000ea008723c */ /* 0x040fe80000001808 */
[----:B------:R-:W-:Y:S02]  /*13c00*/  FMUL.FTZ R13, R2, R133 ;  /* 0x00000085020d7220 */ /* 0x000fe40000410000 */
[C---:B------:R-:W-:Y:S02]  /*13c10*/  FMUL.FTZ R19, R0.reuse, R139 ;  /* 0x0000008b00137220 */ /* 0x040fe40000410000 */
[C---:B------:R-:W-:Y:S01]  /*13c20*/  FMUL.FTZ R14, R0.reuse, R134 ;  /* 0x00000086000e7220 */ /* 0x040fe20000410000 */
[----:B------:R-:W-:Y:S03]  /*13c30*/  LDSM.16.MT88.4 R136, [R178+0x1000] ;  /* 0x00100000b288783b */ /* 0x000fe60000004200 */
[C---:B------:R-:W-:Y:S02]  /*13c40*/  FMUL.FTZ R15, R0.reuse, R135 ;  /* 0x00000087000f7220 */ /* 0x040fe40000410000 */
[C---:B------:R-:W-:Y:S02]  /*13c50*/  FMUL.FTZ R22, R0.reuse, R22 ;  /* 0x0000001600167220 */ /* 0x040fe40000410000 */
[C---:B------:R-:W-:Y:S01]  /*13c60*/  FMUL.FTZ R23, R0.reuse, R23 ;  /* 0x0000001700177220 */ /* 0x040fe20000410000 */
[----:B------:R-:W2:Y:S01]  /*13c70*/  LDSM.16.MT88.4 R132, [R180] ;  /* 0x00000000b484783b */ /* 0x000ea20000004200 */
[C---:B------:R-:W-:Y:S01]  /*13c80*/  FMUL.FTZ R26, R0.reuse, R26 ;  /* 0x0000001a001a7220 */ /* 0x040fe20000410000 */
[C---:B------:R-:W-:Y:S03]  /*13c90*/  HMMA.16816.F32 R12, R160.reuse, R164, R12 ;  /* 0x000000a4a00c723c */ /* 0x040fe6000000180c */
[C---:B------:R-:W-:Y:S02]  /*13ca0*/  FMUL.FTZ R27, R0.reuse, R27 ;  /* 0x0000001b001b7220 */ /* 0x040fe40000410000 */
[C---:B------:R-:W-:Y:S02]  /*13cb0*/  FMUL.FTZ R30, R0.reuse, R30 ;  /* 0x0000001e001e7220 */ /* 0x040fe40000410000 */
[C---:B------:R-:W-:Y:S01]  /*13cc0*/  FMUL.FTZ R31, R0.reuse, R31 ;  /* 0x0000001f001f7220 */ /* 0x040fe20000410000 */
[C---:B------:R-:W-:Y:S01]  /*13cd0*/  HMMA.16816.F32 R16, R160.reuse, R166, R16 ;  /* 0x000000a6a010723c */ /* 0x040fe20000001810 */
[----:B------:R-:W-:Y:S03]  /*13ce0*/  LDSM.16.MT88.4 R164, [R181+0x800] ;  /* 0x00080000b5a4783b */ /* 0x000fe60000004200 */
[C---:B------:R-:W-:Y:S02]  /*13cf0*/  FMUL.FTZ R34, R0.reuse, R34 ;  /* 0x0000002200227220 */ /* 0x040fe40000410000 */
[C---:B------:R-:W-:Y:S02]  /*13d00*/  FMUL.FTZ R35, R0.reuse, R35 ;  /* 0x0000002300237220 */ /* 0x040fe40000410000 */
[C---:B-1----:R-:W-:Y:S04]  /*13d10*/  HMMA.16816.F32 R20, R160.reuse, R148, R20 ;  /* 0x00000094a014723c */ /* 0x042fe80000001814 */
[C---:B------:R-:W-:Y:S02]  /*13d20*/  FMUL.FTZ R38, R0.reuse, R38 ;  /* 0x0000002600267220 */ /* 0x040fe40000410000 */
[C---:B------:R-:W-:Y:S02]  /*13d30*/  FMUL.FTZ R39, R0.reuse, R39 ;  /* 0x0000002700277220 */ /* 0x040fe40000410000 */
[C---:B------:R-:W-:Y:S01]  /*13d40*/  HMMA.16816.F32 R24, R160.reuse, R150, R24 ;  /* 0x00000096a018723c */ /* 0x040fe20000001818 */
[----:B------:R-:W1:Y:S03]  /*13d50*/  LDSM.16.MT88.4 R148, [R179+0x1000] ;  /* 0x00100000b394783b */ /* 0x000e660000004200 */
[C---:B------:R-:W-:Y:S02]  /*13d60*/  FMUL.FTZ R42, R0.reuse, R42 ;  /* 0x0000002a002a7220 */ /* 0x040fe40000410000 */
[C---:B------:R-:W-:Y:S02]  /*13d70*/  FMUL.FTZ R43, R0.reuse, R43 ;  /* 0x0000002b002b7220 */ /* 0x040fe40000410000 */
[C---:B------:R-:W-:Y:S04]  /*13d80*/  FMUL.FTZ R46, R0.reuse, R46 ;  /* 0x0000002e002e7220 */ /* 0x040fe80000410000 */
[C---:B------:R-:W-:Y:S01]  /*13d90*/  FMUL.FTZ R47, R0.reuse, R47 ;  /* 0x0000002f002f7220 */ /* 0x040fe20000410000 */
[C---:B--2---:R-:W-:Y:S03]  /*13da0*/  HMMA.16816.F32 R28, R160.reuse, R132, R28 ;  /* 0x00000084a01c723c */ /* 0x044fe6000000181c */
[C---:B------:R-:W-:Y:S02]  /*13db0*/  FMUL.FTZ R50, R0.reuse, R50 ;  /* 0x0000003200327220 */ /* 0x040fe40000410000 */
[C---:B------:R-:W-:Y:S02]  /*13dc0*/  FMUL.FTZ R51, R0.reuse, R51 ;  /* 0x0000003300337220 */ /* 0x040fe40000410000 */
[C---:B------:R-:W-:Y:S01]  /*13dd0*/  FMUL.FTZ R54, R0.reuse, R54 ;  /* 0x0000003600367220 */ /* 0x040fe20000410000 */
[C---:B------:R-:W-:Y:S01]  /*13de0*/  HMMA.16816.F32 R32, R160.reuse, R134, R32 ;  /* 0x00000086a020723c */ /* 0x040fe20000001820 */
[----:B------:R-:W2:Y:S03]  /*13df0*/  LDSM.16.MT88.4 R132, [R181+0x1000] ;  /* 0x00100000b584783b */ /* 0x000ea60000004200 */
[C---:B------:R-:W-:Y:S02]  /*13e00*/  FMUL.FTZ R55, R0.reuse, R55 ;  /* 0x0000003700377220 */ /* 0x040fe40000410000 */
[C---:B------:R-:W-:Y:S02]  /*13e10*/  FMUL.FTZ R58, R0.reuse, R58 ;  /* 0x0000003a003a7220 */ /* 0x040fe40000410000 */
[C---:B------:R-:W-:Y:S04]  /*13e20*/  HMMA.16816.F32 R36, R160.reuse, R136, R36 ;  /* 0x00000088a024723c */ /* 0x040fe80000001824 */
[C---:B------:R-:W-:Y:S02]  /*13e30*/  FMUL.FTZ R59, R0.reuse, R59 ;  /* 0x0000003b003b7220 */ /* 0x040fe40000410000 */
[C---:B------:R-:W-:Y:S02]  /*13e40*/  FMUL.FTZ R62, R0.reuse, R62 ;  /* 0x0000003e003e7220 */ /* 0x040fe40000410000 */
[C---:B------:R-:W-:Y:S01]  /*13e50*/  HMMA.16816.F32 R40, R160.reuse, R138, R40 ;  /* 0x0000008aa028723c */ /* 0x040fe20000001828 */
[----:B------:R-:W3:Y:S03]  /*13e60*/  LDSM.16.MT88.4 R136, [R180+0x1000] ;  /* 0x00100000b488783b */ /* 0x000ee60000004200 */
        /* <DEDUP_REMOVED lines=18> */
[C---:B---3--:R-:W-:Y:S04]  /*13f90*/  HMMA.16816.F32 R60, R160.reuse, R136, R60 ;  /* 0x00000088a03c723c */ /* 0x048fe8000000183c */
[C---:B------:R-:W-:Y:S02]  /*13fa0*/  FMUL.FTZ R87, R0.reuse, R87 ;  /* 0x0000005700577220 */ /* 0x040fe40000410000 */
[C---:B------:R-:W-:Y:S02]  /*13fb0*/  FMUL.FTZ R90, R0.reuse, R90 ;  /* 0x0000005a005a7220 */ /* 0x040fe40000410000 */
[C---:B------:R-:W-:Y:S01]  /*13fc0*/  HMMA.16816.F32 R64, R160.reuse, R138, R64 ;  /* 0x0000008aa040723c */ /* 0x040fe20000001840 */
[----:B------:R-:W3:Y:S03]  /*13fd0*/  LDSM.16.MT88.4 R136, [R181+0x2000] ;  /* 0x00200000b588783b */ /* 0x000ee60000004200 */
[C---:B------:R-:W-:Y:S02]  /*13fe0*/  FMUL.FTZ R91, R0.reuse, R91 ;  /* 0x0000005b005b7220 */ /* 0x040fe40000410000 */
[C---:B------:R-:W-:Y:S02]  /*13ff0*/  FMUL.FTZ R94, R0.reuse, R94 ;  /* 0x0000005e005e7220 */ /* 0x040fe40000410000 */
[C---:B-1----:R-:W-:Y:S04]  /*14000*/  HMMA.16816.F32 R68, R160.reuse, R148, R68 ;  /* 0x00000094a044723c */ /* 0x042fe80000001844 */
[----:B------:R-:W-:Y:S02]  /*14010*/  FMUL.FTZ R95, R0, R95 ;  /* 0x0000005f005f7220 */ /* 0x000fe40000410000 */
[C---:B------:R-:W-:Y:S02]  /*14020*/  FMUL.FTZ R96, R2.reuse, R96 ;  /* 0x0000006002607220 */ /* 0x040fe40000410000 */
[C---:B------:R-:W-:Y:S01]  /*14030*/  HMMA.16816.F32 R72, R160.reuse, R150, R72 ;  /* 0x00000096a048723c */ /* 0x040fe20000001848 */
[----:B------:R-:W1:Y:S03]  /*14040*/  LDSM.16.MT88.4 R148, [R180+0x2000] ;  /* 0x00200000b494783b */ /* 0x000e660000004200 */
        /* <DEDUP_REMOVED lines=11> */
[C---:B---3--:R-:W-:Y:S04]  /*14100*/  HMMA.16816.F32 R84, R160.reuse, R136, R84 ;  /* 0x00000088a054723c */ /* 0x048fe80000001854 */
[----:B------:R-:W-:Y:S02]  /*14110*/  FMUL.FTZ R105, R2, R105 ;  /* 0x0000006902697220 */ /* 0x000fe40000410000 */
[C---:B------:R-:W-:Y:S02]  /*14120*/  FMUL.FTZ R106, R0.reuse, R106 ;  /* 0x0000006a006a7220 */ /* 0x040fe40000410000 */
[C---:B------:R-:W-:Y:S04]  /*14130*/  HMMA.16816.F32 R88, R160.reuse, R138, R88 ;  /* 0x0000008aa058723c */ /* 0x040fe80000001858 */
[--C-:B------:R-:W-:Y:S02]  /*14140*/  FFMA.FTZ R136, R169, c[0x0][0x2d0], -R168.reuse ;  /* 0x0000b400a9887a23 */ /* 0x100fe400000108a8 */
[----:B------:R-:W-:Y:S02]  /*14150*/  FMUL.FTZ R107, R0, R107 ;  /* 0x0000006b006b7220 */ /* 0x000fe40000410000 */
[C---:B-1----:R-:W-:Y:S01]  /*14160*/  HMMA.16816.F32 R92, R160.reuse, R148, R92 ;  /* 0x00000094a05c723c */ /* 0x042fe2000000185c */
[----:B------:R1:W-:Y:S03]  /*14170*/  MUFU.EX2 R201, R136 ;  /* 0x0000008800c97308 */ /* 0x0003e60000000800 */
[C---:B------:R-:W-:Y:S02]  /*14180*/  FMUL.FTZ R108, R2.reuse, R108 ;  /* 0x0000006c026c7220 */ /* 0x040fe40000410000 */
[----:B------:R-:W-:Y:S02]  /*14190*/  FMUL.FTZ R109, R2, R109 ;  /* 0x0000006d026d7220 */ /* 0x000fe40000410000 */
[C---:B------:R-:W-:Y:S01]  /*141a0*/  HMMA.16816.F32 R96, R160.reuse, R150, R96 ;  /* 0x00000096a060723c */ /* 0x040fe20000001860 */
[----:B------:R-:W-:Y:S03]  /*141b0*/  LDSM.16.MT88.4 R148, [R181+0x3000] ;  /* 0x00300000b594783b */ /* 0x000fe60000004200 */
[--C-:B------:R-:W-:Y:S02]  /*141c0*/  FFMA.FTZ R142, R170, c[0x0][0x2d0], -R168.reuse ;  /* 0x0000b400aa8e7a23 */ /* 0x100fe400000108a8 */
[C---:B------:R-:W-:Y:S02]  /*141d0*/  FMUL.FTZ R110, R0.reuse, R110 ;  /* 0x0000006e006e7220 */ /* 0x040fe40000410000 */
[----:B------:R3:W4:Y:S01]  /*141e0*/  MUFU.EX2 R200, R142 ;  /* 0x0000008e00c87308 */ /* 0x0007220000000800 */
[C---:B--2---:R-:W-:Y:S03]  /*141f0*/  HMMA.16816.F32 R100, R160.reuse, R132, R100 ;  /* 0x00000084a064723c */ /* 0x044fe60000001864 */
[----:B------:R-:W-:Y:S02]  /*14200*/  FMUL.FTZ R111, R0, R111 ;  /* 0x0000006f006f7220 */ /* 0x000fe40000410000 */
[----:B------:R-:W-:Y:S02]  /*14210*/  FMUL.FTZ R112, R2, R112 ;  /* 0x0000007002707220 */ /* 0x000fe40000410000 */
[--C-:B------:R-:W-:Y:S01]  /*14220*/  FFMA.FTZ R132, R172, c[0x0][0x2d0], -R141.reuse ;  /* 0x0000b400ac847a23 */ /* 0x100fe2000001088d */
[C---:B------:R-:W-:Y:S01]  /*14230*/  HMMA.16816.F32 R104, R160.reuse, R134, R104 ;  /* 0x00000086a068723c */ /* 0x040fe20000001868 */
[----:B-1----:R-:W1:Y:S02]  /*14240*/  LDSM.16.MT88.4 R136, [R179+0x3000] ;  /* 0x00300000b388783b */ /* 0x002e640000004200 */
[----:B------:R2:W-:Y:S01]  /*14250*/  MUFU.EX2 R169, R132 ;  /* 0x0000008400a97308 */ /* 0x0005e20000000800 */
[----:B------:R-:W-:Y:S02]  /*14260*/  FMUL.FTZ R113, R2, R113 ;  /* 0x0000007102717220 */ /* 0x000fe40000410000 */
[C---:B------:R-:W-:Y:S02]  /*14270*/  FMUL.FTZ R114, R0.reuse, R114 ;  /* 0x0000007200727220 */ /* 0x040fe40000410000 */
[----:B------:R-:W-:Y:S04]  /*14280*/  FMUL.FTZ R115, R0, R115 ;  /* 0x0000007300737220 */ /* 0x000fe80000410000 */
[C---:B------:R-:W-:Y:S02]  /*14290*/  FMUL.FTZ R116, R2.reuse, R116 ;  /* 0x0000007402747220 */ /* 0x040fe40000410000 */
[----:B------:R-:W-:Y:S02]  /*142a0*/  FMUL.FTZ R117, R2, R117 ;  /* 0x0000007502757220 */ /* 0x000fe40000410000 */
[--C-:B---3--:R-:W-:Y:S02]  /*142b0*/  FFMA.FTZ R142, R171, c[0x0][0x2d0], -R168.reuse ;  /* 0x0000b400ab8e7a23 */ /* 0x108fe400000108a8 */
[----:B------:R-:W-:Y:S02]  /*142c0*/  FFMA.FTZ R168, R173, c[0x0][0x2d0], -R168 ;  /* 0x0000b400ada87a23 */ /* 0x000fe400000108a8 */
[----:B------:R-:W-:Y:S01]  /*142d0*/  MUFU.EX2 R171, R142 ;  /* 0x0000008e00ab7308 */ /* 0x000fe20000000800 */
[C---:B------:R-:W-:Y:S02]  /*142e0*/  FMUL.FTZ R118, R0.reuse, R118 ;  /* 0x0000007600767220 */ /* 0x040fe40000410000 */
[----:B------:R-:W-:Y:S02]  /*142f0*/  FMUL.FTZ R119, R0, R119 ;  /* 0x0000007700777220 */ /* 0x000fe40000410000 */
[C---:B------:R-:W-:Y:S01]  /*14300*/  FMUL.FTZ R120, R2.reuse, R120 ;  /* 0x0000007802787220 */ /* 0x040fe20000410000 */
[----:B--2---:R-:W2:Y:S01]  /*14310*/  LDSM.16.MT88.4 R132, [R180+0x3000] ;  /* 0x00300000b484783b */ /* 0x004ea20000004200 */
[----:B------:R-:W-:Y:S03]  /*14320*/  FMUL.FTZ R121, R2, R121 ;  /* 0x0000007902797220 */ /* 0x000fe60000410000 */
[----:B------:R-:W3:Y:S01]  /*14330*/  MUFU.EX2 R170, R168 ;  /* 0x000000a800aa7308 */ /* 0x000ee20000000800 */
[C---:B------:R-:W-:Y:S02]  /*14340*/  FMUL.FTZ R122, R0.reuse, R122 ;  /* 0x0000007a007a7220 */ /* 0x040fe40000410000 */
[----:B------:R-:W-:Y:S02]  /*14350*/  FMUL.FTZ R123, R0, R123 ;  /* 0x0000007b007b7220 */ /* 0x000fe40000410000 */
[C---:B------:R-:W-:Y:S02]  /*14360*/  FMUL.FTZ R124, R2.reuse, R124 ;  /* 0x0000007c027c7220 */ /* 0x040fe40000410000 */
[----:B------:R-:W-:Y:S02]  /*14370*/  FMUL.FTZ R125, R2, R125 ;  /* 0x0000007d027d7220 */ /* 0x000fe40000410000 */
[C---:B------:R-:W-:Y:S01]  /*14380*/  FMUL.FTZ R126, R0.reuse, R126 ;  /* 0x0000007e007e7220 */ /* 0x040fe20000410000 */
[C---:B-1----:R-:W-:Y:S03]  /*14390*/  HMMA.16816.F32 R108, R160.reuse, R136, R108 ;  /* 0x00000088a06c723c */ /* 0x042fe6000000186c */
[----:B------:R-:W-:Y:S02]  /*143a0*/  FMUL.FTZ R127, R0, R127 ;  /* 0x0000007f007f7220 */ /* 0x000fe40000410000 */
[----:B------:R-:W-:Y:S02]  /*143b0*/  FMUL.FTZ R128, R2, R128 ;  /* 0x0000008002807220 */ /* 0x000fe40000410000 */
[--C-:B------:R-:W-:Y:S01]  /*143c0*/  FFMA.FTZ R136, R174, c[0x0][0x2d0], -R141.reuse ;  /* 0x0000b400ae887a23 */ /* 0x100fe2000001088d */
[C---:B------:R-:W-:Y:S03]  /*143d0*/  HMMA.16816.F32 R112, R160.reuse, R138, R112 ;  /* 0x0000008aa070723c */ /* 0x040fe60000001870 */
[----:B------:R1:W5:Y:S01]  /*143e0*/  MUFU.EX2 R168, R136 ;  /* 0x0000008800a87308 */ /* 0x0003620000000800 */
[----:B------:R-:W-:Y:S02]  /*143f0*/  FMUL.FTZ R129, R2, R129 ;  /* 0x0000008102817220 */ /* 0x000fe40000410000 */
[C---:B------:R-:W-:Y:S02]  /*14400*/  FMUL.FTZ R130, R0.reuse, R130 ;  /* 0x0000008200827220 */ /* 0x040fe40000410000 */
[C---:B------:R-:W-:Y:S04]  /*14410*/  HMMA.16816.F32 R116, R160.reuse, R148, R116 ;  /* 0x00000094a074723c */ /* 0x040fe80000001874 */
[----:B------:R-:W-:Y:S04]  /*14420*/  FMUL.FTZ R131, R0, R131 ;  /* 0x0000008300837220 */ /* 0x000fe80000410000 */
[C---:B------:R-:W-:Y:S08]  /*14430*/  HMMA.16816.F32 R120, R160.reuse, R150, R120 ;  /* 0x00000096a078723c */ /* 0x040ff00000001878 */
[C---:B--2---:R-:W-:Y:S04]  /*14440*/  HMMA.16816.F32 R124, R160.reuse, R132, R124 ;  /* 0x00000084a07c723c */ /* 0x044fe8000000187c */
[--C-:B-1----:R-:W-:Y:S02]  /*14450*/  FFMA.FTZ R136, R175, c[0x0][0x2d0], -R141.reuse ;  /* 0x0000b400af887a23 */ /* 0x102fe4000001088d */
[----:B------:R-:W-:Y:S02]  /*14460*/  FFMA.FTZ R141, R143, c[0x0][0x2d0], -R141 ;  /* 0x0000b4008f8d7a23 */ /* 0x000fe4000001088d */
[----:B------:R-:W-:Y:S01]  /*14470*/  HMMA.16816.F32 R128, R160, R134, R128 ;  /* 0x00000086a080723c */ /* 0x000fe20000001880 */
[----:B------:R1:W-:Y:S06]  /*14480*/  MUFU.EX2 R142, R136 ;  /* 0x00000088008e7308 */ /* 0x0003ec0000000800 */
[----:B----4-:R-:W-:Y:S02]  /*14490*/  F2FP.PACK_AB R160, R200, R201 ;  /* 0x000000c9c8a0723e */ /* 0x010fe400000000ff */
[----:B---3--:R-:W-:Y:S02]  /*144a0*/  F2FP.PACK_AB R162, R170, R171 ;  /* 0x000000abaaa2723e */ /* 0x008fe400000000ff */
[----:B------:R-:W2:Y:S01]  /*144b0*/  MUFU.EX2 R141, R141 ;  /* 0x0000008d008d7308 */ /* 0x000ea20000000800 */
[----:B-----5:R-:W-:Y:S01]  /*144c0*/  F2FP.PACK_AB R161, R168, R169 ;  /* 0x000000a9a8a1723e */ /* 0x020fe200000000ff */
[----:B-1----:R-:W1:Y:S01]  /*144d0*/  LDSM.16.MT88.4 R136, [R179+0x800] ;  /* 0x00080000b388783b */ /* 0x002e620000004200 */
[----:B--2---:R-:W-:Y:S07]  /*144e0*/  F2FP.PACK_AB R163, R141, R142 ;  /* 0x0000008e8da3723e */ /* 0x004fee00000000ff */
[C---:B------:R-:W-:Y:S01]  /*144f0*/  HMMA.16816.F32 R148, R160.reuse, R152, R4 ;  /* 0x00000098a094723c */ /* 0x040fe20000001804 */
[----:B------:R-:W2:Y:S07]  /*14500*/  LDSM.16.MT88.4 R4, [R180+0x800] ;  /* 0x00080000b404783b */ /* 0x000eae0000004200 */
[C---:B------:R-:W-:Y:S01]  /*14510*/  HMMA.16816.F32 R152, R160.reuse, R154, R8 ;  /* 0x0000009aa098723c */ /* 0x040fe20000001808 */
[----:B------:R-:W3:Y:S07]  /*14520*/  LDSM.16.MT88.4 R8, [R178+0x1800] ;  /* 0x00180000b208783b */ /* 0x000eee0000004200 */
[C---:B-1----:R-:W-:Y:S01]  /*14530*/  HMMA.16816.F32 R132, R160.reuse, R136, R12 ;  /* 0x00000088a084723c */ /* 0x042fe2000000180c */
[----:B------:R-:W1:Y:S07]  /*14540*/  LDSM.16.MT88.4 R12, [R179+0x1800] ;  /* 0x00180000b30c783b */ /* 0x000e6e0000004200 */
[C---:B------:R-:W-:Y:S08]  /*14550*/  HMMA.16816.F32 R136, R160.reuse, R138, R16 ;  /* 0x0000008aa088723c */ /* 0x040ff00000001810 */
[C---:B------:R-:W-:Y:S08]  /*14560*/  HMMA.16816.F32 R20, R160.reuse, R164, R20 ;  /* 0x000000a4a014723c */ /* 0x040ff00000001814 */
[C---:B------:R-:W-:Y:S08]  /*14570*/  HMMA.16816.F32 R24, R160.reuse, R166, R24 ;  /* 0x000000a6a018723c */ /* 0x040ff00000001818 */
        /* <DEDUP_REMOVED lines=30> */
[C---:B---3--:R-:W-:Y:S07]  /*14760*/  HMMA.16816.F32 R108, R160.reuse, R8, R108 ;  /* 0x00000008a06c723c */ /* 0x048fee000000186c */
[----:B------:R-:W-:Y:S01]  /*14770*/  FFMA.FTZ R8, R2, R207, R205 ;  /* 0x000000cf02087223 */ /* 0x000fe200000100cd */
[C---:B------:R-:W-:Y:S04]  /*14780*/  HMMA.16816.F32 R112, R160.reuse, R10, R112 ;  /* 0x0000000aa070723c */ /* 0x040fe80000001870 */
[----:B------:R-:W-:Y:S02]  /*14790*/  FFMA.FTZ R2, R0, R206, R199 ;  /* 0x000000ce00027223 */ /* 0x000fe400000100c7 */
[----:B------:R-:W-:Y:S01]  /*147a0*/  FADD.FTZ R0, R204, R8 ;  /* 0x00000008cc007221 */ /* 0x000fe20000010000 */
[-C--:B------:R-:W-:Y:S01]  /*147b0*/  MOV R8, R3.reuse ;  /* 0x0000000300087202 */ /* 0x080fe20000000f00 */
[C---:B-1----:R-:W-:Y:S04]  /*147c0*/  HMMA.16816.F32 R116, R160.reuse, R12, R116 ;  /* 0x0000000ca074723c */ /* 0x042fe80000001874 */
[----:B------:R-:W-:Y:S02]  /*147d0*/  FADD.FTZ R2, R198, R2 ;  /* 0x00000002c6027221 */ /* 0x000fe40000010000 */
[----:B------:R-:W-:Y:S02]  /*147e0*/  FADD.FTZ R0, R203, R0 ;  /* 0x00000000cb007221 */ /* 0x000fe40000010000 */
[C---:B------:R-:W-:Y:S04]  /*147f0*/  HMMA.16816.F32 R120, R160.reuse, R14, R120 ;  /* 0x0000000ea078723c */ /* 0x040fe80000001878 */
[----:B------:R-:W-:Y:S02]  /*14800*/  FADD.FTZ R2, R197, R2 ;  /* 0x00000002c5027221 */ /* 0x000fe40000010000 */
[----:B------:R-:W-:Y:S02]  /*14810*/  FADD.FTZ R0, R202, R0 ;  /* 0x00000000ca007221 */ /* 0x000fe40000010000 */
[C---:B--2---:R-:W-:Y:S07]  /*14820*/  HMMA.16816.F32 R124, R160.reuse, R4, R124 ;  /* 0x00000004a07c723c */ /* 0x044fee000000187c */
[----:B------:R-:W-:Y:S01]  /*14830*/  FADD.FTZ R4, R194, R2 ;  /* 0x00000002c2047221 */ /* 0x000fe20000010000 */
[----:B------:R-:W-:Y:S04]  /*14840*/  HMMA.16816.F32 R128, R160, R6, R128 ;  /* 0x00000006a080723c */ /* 0x000fe80000001880 */
[----:B------:R-:W-:Y:S01]  /*14850*/  FADD.FTZ R2, R201, R0 ;  /* 0x00000000c9027221 */ /* 0x000fe20000010000 */
[----:B------:R-:W-:Y:S01]  /*14860*/  IADD3 R194, R196, -0x1, RZ ;  /* 0xffffffffc4c27810 */ /* 0x000fe20007ffe0ff */
[----:B------:R-:W-:Y:S02]  /*14870*/  FADD.FTZ R0, R169, R4 ;  /* 0x00000004a9007221 */ /* 0x000fe40000010000 */
[----:B------:R-:W-:Y:S01]  /*14880*/  FADD.FTZ R2, R200, R2 ;  /* 0x00000002c8027221 */ /* 0x000fe20000010000 */
[----:B------:R-:W-:Y:S03]  /*14890*/  MOV R196, R194 ;  /* 0x000000c200c47202 */ /* 0x000fe60000000f00 */
[----:B------:R-:W-:Y:S02]  /*148a0*/  FADD.FTZ R0, R168, R0 ;  /* 0x00000000a8007221 */ /* 0x000fe40000010000 */
[----:B------:R-:W-:Y:S02]  /*148b0*/  FADD.FTZ R2, R171, R2 ;  /* 0x00000002ab027221 */ /* 0x000fe40000010000 */
[----:B------:R-:W-:Y:S01]  /*148c0*/  FADD.FTZ R0, R142, R0 ;  /* 0x000000008e007221 */ /* 0x000fe20000010000 */
[----:B------:R-:W-:Y:S01]  /*148d0*/  MOV R142, R3 ;  /* 0x00000003008e7202 */ /* 0x000fe20000000f00 */
[----:B------:R-:W-:Y:S02]  /*148e0*/  FADD.FTZ R207, R170, R2 ;  /* 0x00000002aacf7221 */ /* 0x000fe40000010000 */
[----:B------:R-:W-:Y:S01]  /*148f0*/  FADD.FTZ R206, R141, R0 ;  /* 0x000000008dce7221 */ /* 0x000fe20000010000 */
[----:B------:R-:W-:Y:S01]  /*14900*/  MOV R141, R140 ;  /* 0x0000008c008d7202 */ /* 0x000fe20000000f00 */
[----:B------:R-:W-:-:S05]  /*14910*/  @P0 BRA `(.L_x_710) ;  /* 0xffffdaf000000947 */ /* 0x000fca000383ffff */
.L_x_701:
[----:B------:R-:W-:Y:S01]  /*14920*/  IMAD.MOV.U32 R0, RZ, RZ, c[0x0][0x2c4] ;  /* 0x0000b100ff007624 */ /* 0x000fe200078e00ff */
[----:B------:R-:W-:Y:S01]  /*14930*/  IADD3 R2, R210, 0x1, -R211 ;  /* 0x00000001d2027810 */ /* 0x000fe20007ffe8d3 */
[----:B------:R-:W-:-:S03]  /*14940*/  IMAD.MOV.U32 R4, RZ, RZ, c[0x0][0x32c] ;  /* 0x0000cb00ff047624 */ /* 0x000fc600078e00ff */
[----:B------:R-:W-:Y:S02]  /*14950*/  ISETP.NE.AND P1, PT, R0, 0x1, PT ;  /* 0x000000010000780c */ /* 0x000fe40003f25270 */
[----:B------:R-:W-:Y:S02]  /*14960*/  IADD3 R0, R224, 0x7f, RZ ;  /* 0x0000007fe0007810 */ /* 0x000fe40007ffe0ff */
[----:B------:R-:W-:-:S09]  /*14970*/  ISETP.GE.AND P0, PT, R4, 0x1, PT ;  /* 0x000000010400780c */ /* 0x000fd20003f06270 */
[----:B------:R-:W-:-:S05]  /*14980*/  @P1 IMAD.HI.U32 R3, R0, c[0x0][0x2c8], RZ ;  /* 0x0000b20000031a27 */ /* 0x000fca00078e00ff */
[----:B------:R-:W-:-:S05]  /*14990*/  @P1 SHF.R.U32.HI R0, RZ, c[0x0][0x2cc], R3 ;  /* 0x0000b300ff001a19 */ /* 0x000fca0000011603 */
        /* <DEDUP_REMOVED lines=13> */
.L_x_713:
[----:B------:R-:W-:-:S04]  /*14a70*/  MOV R3, c[0x0][0x32c] ;  /* 0x0000cb0000037a02 */ /* 0x000fc80000000f00 */
[----:B------:R-:W-:-:S13]  /*14a80*/  ISETP.NE.AND P0, PT, R3, 0x1, PT ;  /* 0x000000010300780c */ /* 0x000fda0003f05270 */
[----:B------:R-:W-:-:S05]  /*14a90*/  @P0 IMAD.HI.U32 R3, R0, c[0x0][0x330], RZ ;  /* 0x0000cc0000030a27 */ /* 0x000fca00078e00ff */
[----:B------:R-:W-:Y:S02]  /*14aa0*/  @P0 SHF.R.U32.HI R0, RZ, c[0x0][0x334], R3 ;  /* 0x0000cd00ff000a19 */ /* 0x000fe40000011603 */
.L_x_714:
[----:B------:R-:W-:Y:S05]  /*14ab0*/  BSYNC B0 ;  /* 0x0000000000007941 */ /* 0x000fea0003800000 */
.L_x_712:
[----:B------:R-:W-:-:S05]  /*14ac0*/  IMAD R0, R0, c[0x0][0x32c], RZ ;  /* 0x0000cb0000007a24 */ /* 0x000fca00078e02ff */
[----:B------:R-:W-:-:S04]  /*14ad0*/  IMNMX R2, R2, R0, !PT ;  /* 0x0000000002027217 */ /* 0x000fc80007800200 */
.L_x_711:
[----:B------:R-:W-:-:S04]  /*14ae0*/  IADD3 R2, R2, 0x1f, RZ ;  /* 0x0000001f02027810 */ /* 0x000fc80007ffe0ff */
        /* <DEDUP_REMOVED lines=9> */
.L_x_716:
[----:B------:R-:W-:Y:S01]  /*14b80*/  ISETP.GT.AND P1, PT, R208, R198, PT ;  /* 0x000000c6d000720c */ /* 0x000fe20003f24270 */
[----:B------:R-:W-:Y:S04]  /*14b90*/  DEPBAR.LE SB0, 0x0 ;  /* 0x000080000000791a */ /* 0x000fe80000000000 */
[----:B------:R-:W-:Y:S01]  /*14ba0*/  WARPSYNC 0xffffffff ;  /* 0xffffffff00007948 */ /* 0x000fe20003800000 */
[----:B------:R-:W-:Y:S01]  /*14bb0*/  BAR.SYNC.DEFER_BLOCKING 0x0 ;  /* 0x0000000000007b1d */ /* 0x000fe20000010000 */
[----:B------:R-:W-:Y:S02]  /*14bc0*/  IADD3 R194, R198, -0x1, RZ ;  /* 0xffffffffc6c27810 */ /* 0x000fe40007ffe0ff */
[----:B------:R-:W-:Y:S04]  /*14bd0*/  LOP3.LUT P3, RZ, R214, 0x1, RZ, 0xc0, !PT ;  /* 0x00000001d6ff7812 */ /* 0x000fe8000786c0ff */
[----:B------:R-:W-:Y:S01]  /*14be0*/  @!P1 SHF.R.S32.HI R0, RZ, 0x1f, R198 ;  /* 0x0000001fff009819 */ /* 0x000fe200000114c6 */
[----:B------:R-:W-:Y:S04]  /*14bf0*/  @!P1 IMAD.WIDE.U32 R2, R198, c[0x0][0x208], RZ ;  /* 0x00008200c6029a25 */ /* 0x000fe800078e00ff */
[----:B------:R-:W-:Y:S04]  /*14c00*/  @!P1 IMAD R0, R0, c[0x0][0x208], RZ ;  /* 0x0000820000009a24 */ /* 0x000fe800078e02ff */
[----:B------:R-:W-:Y:S05]  /*14c10*/  @!P1 IMAD R0, R198, c[0x0][0x20c], R0 ;  /* 0x00008300c6009a24 */ /* 0x000fea00078e0200 */
[----:B------:R-:W-:Y:S02]  /*14c20*/  @!P1 IADD3 R0, R3, R0, RZ ;  /* 0x0000000003009210 */ /* 0x000fe40007ffe0ff */
[C---:B------:R-:W-:Y:S01]  /*14c30*/  @!P1 LEA R3, P0, R2.reuse, R220, 0x5 ;  /* 0x000000dc02039211 */ /* 0x040fe200078028ff */
[----:B------:R-:W-:Y:S03]  /*14c40*/  LDSM.16.M88.4 R16, [R182] ;  /* 0x00000000b610783b */ /* 0x000fe60000000200 */
[----:B------:R-:W-:Y:S02]  /*14c50*/  @!P1 LEA.HI.X R6, R2, R223, R0, 0x5, P0 ;  /* 0x000000df02069211 */ /* 0x000fe400000f2c00 */
[----:B------:R-:W-:Y:S02]  /*14c60*/  ISETP.GT.AND P0, PT, R198, R208, PT ;  /* 0x000000d0c600720c */ /* 0x000fe40003f04270 */
[----:B------:R-:W1:Y:S07]  /*14c70*/  LDSM.16.M88.4 R8, [R177] ;  /* 0x00000000b108783b */ /* 0x000e6e0000000200 */
[----:B------:R-:W2:Y:S04]  /*14c80*/  LDSM.16.M88.4 R160, [R177+0x800] ;  /* 0x00080000b1a0783b */ /* 0x000ea80000000200 */
[----:B------:R-:W-:Y:S01]  /*14c90*/  @P0 SHF.R.S32.HI R0, RZ, 0x1f, R194 ;  /* 0x0000001fff000819 */ /* 0x000fe200000114c2 */
[----:B------:R-:W-:Y:S02]  /*14ca0*/  @P0 IMAD.WIDE.U32 R4, R194, c[0x0][0x1e0], RZ ;  /* 0x00007800c2040a25 */ /* 0x000fe400078e00ff */
[----:B------:R-:W-:Y:S02]  /*14cb0*/  LDSM.16.M88.4 R164, [R183] ;  /* 0x00000000b7a4783b */ /* 0x000fe40000000200 */
[----:B------:R-:W-:Y:S04]  /*14cc0*/  @P0 IMAD R0, R0, c[0x0][0x1e0], RZ ;  /* 0x0000780000000a24 */ /* 0x000fe800078e02ff */
[----:B------:R-:W-:Y:S01]  /*14cd0*/  @P0 IMAD R0, R194, c[0x0][0x1e4], R0 ;  /* 0x00007900c2000a24 */ /* 0x000fe200078e0200 */
[----:B------:R-:W3:Y:S04]  /*14ce0*/  LDSM.16.M88.4 R168, [R186] ;  /* 0x00000000baa8783b */ /* 0x000ee80000000200 */
[----:B------:R-:W-:Y:S02]  /*14cf0*/  @P0 IADD3 R2, R5, R0, RZ ;  /* 0x0000000005020210 */ /* 0x000fe40007ffe0ff */
[C---:B------:R-:W-:Y:S01]  /*14d00*/  @P0 LEA R0, P2, R4.reuse, R218, 0x5 ;  /* 0x000000da04000211 */ /* 0x040fe200078428ff */
[----:B------:R-:W4:Y:S03]  /*14d10*/  LDSM.16.M88.4 R172, [R188] ;  /* 0x00000000bcac783b */ /* 0x000f260000000200 */
        /* <DEDUP_REMOVED lines=9> */
[C---:B-1----:R-:W-:Y:S04]  /*14db0*/  HMMA.16816.F32 R4, R16.reuse, R8, RZ ;  /* 0x000000081004723c */ /* 0x042fe800000018ff */
[----:B------:R5:W-:Y:S04]  /*14dc0*/  @!P1 LDGSTS.E.BYPASS.LTC128B.128 [R195+0x9080], [R2.64+0x80], !P6 ;  /* 0x0908008002c39fae */ /* 0x000be8000f101d46 */
[C---:B------:R-:W-:Y:S03]  /*14dd0*/  HMMA.16816.F32 R8, R16.reuse, R10, RZ ;  /* 0x0000000a1008723c */ /* 0x040fe600000018ff */
[----:B------:R5:W-:Y:S05]  /*14de0*/  @!P1 LDGSTS.E.BYPASS.LTC128B.128 [R195+0xa080], [R2.64+0x100], !P5 ;  /* 0x0a08010002c39fae */ /* 0x000bea000e901d46 */
[C---:B--2---:R-:W-:Y:S02]  /*14df0*/  HMMA.16816.F32 R12, R16.reuse, R160, RZ ;  /* 0x000000a0100c723c */ /* 0x044fe400000018ff */
[----:B------:R5:W-:Y:S06]  /*14e00*/  @!P1 LDGSTS.E.BYPASS.LTC128B.128 [R195+0xb080], [R2.64+0x180], !P4 ;  /* 0x0b08018002c39fae */ /* 0x000bec000e101d46 */
[----:B------:R-:W-:Y:S01]  /*14e10*/  HMMA.16816.F32 R16, R16, R162, RZ ;  /* 0x000000a21010723c */ /* 0x000fe200000018ff */
[----:B------:R-:W-:Y:S07]  /*14e20*/  LDSM.16.M88.4 R160, [R185] ;  /* 0x00000000b9a0783b */ /* 0x000fee0000000200 */
[C---:B---3--:R-:W-:Y:S01]  /*14e30*/  HMMA.16816.F32 R4, R164.reuse, R168, R4 ;  /* 0x000000a8a404723c */ /* 0x048fe20000001804 */
[----:B------:R-:W0:Y:S07]  /*14e40*/  LDGDEPBAR ;  /* 0x00000000000079af */ /* 0x000e2e0000000000 */
[C---:B------:R-:W-:Y:S01]  /*14e50*/  HMMA.16816.F32 R8, R164.reuse, R170, R8 ;  /* 0x000000aaa408723c */ /* 0x040fe20000001808 */
[----:B------:R-:W1:Y:S07]  /*14e60*/  LDSM.16.M88.4 R168, [R176] ;  /* 0x00000000b0a8783b */ /* 0x000e6e0000000200 */
[C---:B----4-:R-:W-:Y:S08]  /*14e70*/  HMMA.16816.F32 R12, R164.reuse, R172, R12 ;  /* 0x000000aca40c723c */ /* 0x050ff0000000180c */
[----:B------:R-:W-:Y:S01]  /*14e80*/  HMMA.16816.F32 R16, R164, R174, R16 ;  /* 0x000000aea410723c */ /* 0x000fe20000001810 */
[----:B------:R-:W2:Y:S07]  /*14e90*/  LDSM.16.M88.4 R164, [R176+0x800] ;  /* 0x00080000b0a4783b */ /* 0x000eae0000000200 */
[----:B------:R-:W-:Y:S01]  /*14ea0*/  LDSM.16.M88.4 R172, [R159+-0x3000] ;  /* 0xffd000009fac783b */ /* 0x000fe20000000200 */
[C---:B-1----:R-:W-:Y:S08]  /*14eb0*/  HMMA.16816.F32 R4, R160.reuse, R168, R4 ;  /* 0x000000a8a004723c */ /* 0x042ff00000001804 */
[C---:B------:R-:W-:Y:S01]  /*14ec0*/  HMMA.16816.F32 R8, R160.reuse, R170, R8 ;  /* 0x000000aaa008723c */ /* 0x040fe20000001808 */
[----:B------:R-:W1:Y:S07]  /*14ed0*/  LDSM.16.M88.4 R168, [R184] ;  /* 0x00000000b8a8783b */ /* 0x000e6e0000000200 */
[C---:B--2---:R-:W-:Y:S08]  /*14ee0*/  HMMA.16816.F32 R12, R160.reuse, R164, R12 ;  /* 0x000000a4a00c723c */ /* 0x044ff0000000180c */
[----:B------:R-:W-:Y:S01]  /*14ef0*/  HMMA.16816.F32 R16, R160, R166, R16 ;  /* 0x000000a6a010723c */ /* 0x000fe20000001810 */
[----:B------:R-:W2:Y:S07]  /*14f00*/  LDSM.16.M88.4 R160, [R159+-0x2800] ;  /* 0xffd800009fa0783b */ /* 0x000eae0000000200 */
[----:B------:R-:W-:Y:S01]  /*14f10*/  LDSM.16.M88.4 R164, [R182+0x4000] ;  /* 0x00400000b6a4783b */ /* 0x000fe20000000200 */
[C---:B-1----:R-:W-:Y:S08]  /*14f20*/  HMMA.16816.F32 R4, R168.reuse, R172, R4 ;  /* 0x000000aca804723c */ /* 0x042ff00000001804 */
[C---:B------:R-:W-:Y:S01]  /*14f30*/  HMMA.16816.F32 R8, R168.reuse, R174, R8 ;  /* 0x000000aea808723c */ /* 0x040fe20000001808 */
[----:B------:R-:W1:Y:S07]  /*14f40*/  LDSM.16.M88.4 R172, [R177+0x1000] ;  /* 0x00100000b1ac783b */ /* 0x000e6e0000000200 */
[C---:B--2---:R-:W-:Y:S08]  /*14f50*/  HMMA.16816.F32 R12, R168.reuse, R160, R12 ;  /* 0x000000a0a80c723c */ /* 0x044ff0000000180c */
[----:B------:R-:W-:Y:S01]  /*14f60*/  HMMA.16816.F32 R16, R168, R162, R16 ;  /* 0x000000a2a810723c */ /* 0x000fe20000001810 */
[----:B------:R-:W2:Y:S07]  /*14f70*/  LDSM.16.M88.4 R160, [R177+0x1800] ;  /* 0x00180000b1a0783b */ /* 0x000eae0000000200 */
[----:B------:R-:W-:Y:S01]  /*14f80*/  LDSM.16.M88.4 R168, [R183+0x4000] ;  /* 0x00400000b7a8783b */ /* 0x000fe20000000200 */
[C---:B-1----:R-:W-:Y:S08]  /*14f90*/  HMMA.16816.F32 R4, R164.reuse, R172, R4 ;  /* 0x000000aca404723c */ /* 0x042ff00000001804 */
[C---:B------:R-:W-:Y:S01]  /*14fa0*/  HMMA.16816.F32 R8, R164.reuse, R174, R8 ;  /* 0x000000aea408723c */ /* 0x040fe20000001808 */
[----:B------:R-:W1:Y:S07]  /*14fb0*/  LDSM.16.M88.4 R172, [R190] ;  /* 0x00000000beac783b */ /* 0x000e6e0000000200 */
[C---:B--2---:R-:W-:Y:S08]  /*14fc0*/  HMMA.16816.F32 R12, R164.reuse, R160, R12 ;  /* 0x000000a0a40c723c */ /* 0x044ff0000000180c */
[----:B------:R-:W-:Y:S01]  /*14fd0*/  HMMA.16816.F32 R16, R164, R162, R16 ;  /* 0x000000a2a410723c */ /* 0x000fe20000001810 */
[----:B------:R-:W2:Y:S07]  /*14fe0*/  LDSM.16.M88.4 R160, [R189] ;  /* 0x00000000bda0783b */ /* 0x000eae0000000200 */
        /* <DEDUP_REMOVED lines=10> */
[----:B------:R-:W1:Y:S07]  /*15090*/  LDSM.16.M88.4 R172, [R159+-0x2000] ;  /* 0xffe000009fac783b */ /* 0x000e6e0000000200 */
        /* <DEDUP_REMOVED lines=58> */
[----:B------:R-:W2:Y:S01]  /*15440*/  LDSM.16.M88.4 R160, [R159+0x800] ;  /* 0x000800009fa0783b */ /* 0x000ea20000000200 */
[----:B------:R-:W-:Y:S06]  /*15450*/  DEPBAR.LE SB0, 0x0 ;  /* 0x000080000000791a */ /* 0x000fec0000000000 */
[----:B------:R-:W-:Y:S01]  /*15460*/  BAR.SYNC.DEFER_BLOCKING 0x0 ;  /* 0x0000000000007b1d */ /* 0x000fe20000010000 */
[C---:B-1----:R-:W-:Y:S06]  /*15470*/  HMMA.16816.F32 R4, R168.reuse, R172, R4 ;  /* 0x000000aca804723c */ /* 0x042fec0000001804 */
[----:B------:R-:W-:Y:S01]  /*15480*/  @!PT LDS RZ, [RZ] ;  /* 0x00000000fffff984 */ /* 0x000fe20000000800 */
[----:B------:R-:W-:Y:S01]  /*15490*/  @!PT LDS RZ, [RZ] ;  /* 0x00000000fffff984 */ /* 0x000fe20000000800 */
[----:B------:R-:W-:Y:S01]  /*154a0*/  @!PT LDS RZ, [RZ] ;  /* 0x00000000fffff984 */ /* 0x000fe20000000800 */
[----:B------:R1:W-:Y:S02]  /*154b0*/  @P0 LDGSTS.E.BYPASS.LTC128B.128 [R195+0xc080], [R196.64], !P3 ;  /* 0x0c080000c4c30fae */ /* 0x0003e4000d901d46 */
[C---:B------:R-:W-:Y:S05]  /*154c0*/  HMMA.16816.F32 R8, R168.reuse, R174, R8 ;  /* 0x000000aea808723c */ /* 0x040fea0000001808 */
[----:B------:R1:W-:Y:S03]  /*154d0*/  @P0 LDGSTS.E.BYPASS.LTC128B.128 [R195+0xd080], [R196.64+0x80], !P6 ;  /* 0x0d080080c4c30fae */ /* 0x0003e6000f101d46 */
[C---:B--2---:R-:W-:Y:S04]  /*154e0*/  HMMA.16816.F32 R12, R168.reuse, R160, R12 ;  /* 0x000000a0a80c723c */ /* 0x044fe8000000180c */
[----:B------:R1:W-:Y:S04]  /*154f0*/  @P0 LDGSTS.E.BYPASS.LTC128B.128 [R195+0xe080], [R196.64+0x100], !P5 ;  /* 0x0e080100c4c30fae */ /* 0x0003e8000e901d46 */
[----:B------:R-:W-:Y:S04]  /*15500*/  HMMA.16816.F32 R16, R168, R162, R16 ;  /* 0x000000a2a810723c */ /* 0x000fe80000001810 */
[----:B------:R-:W-:Y:S01]  /*15510*/  FMNMX.FTZ R0, R4, R141, !PT ;  /* 0x0000008d04007209 */ /* 0x000fe20007810000 */
[----:B------:R1:W-:Y:S01]  /*15520*/  @P0 LDGSTS.E.BYPASS.LTC128B.128 [R195+0xf080], [R196.64+0x180], !P4 ;  /* 0x0f080180c4c30fae */ /* 0x0003e2000e101d46 */
[----:B-----5:R-:W-:Y:S02]  /*15530*/  FMNMX.FTZ R2, R6, R142, !PT ;  /* 0x0000008e06027209 */ /* 0x020fe40007810000 */
[----:B------:R-:W-:Y:S02]  /*15540*/  FMNMX.FTZ R0, R5, R0, !PT ;  /* 0x0000000005007209 */ /* 0x000fe40007810000 */
[----:B------:R-:W-:Y:S02]  /*15550*/  ISETP.GT.AND P0, PT, R198, R203, PT ;  /* 0x000000cbc600720c */ /* 0x000fe40003f04270 */
[----:B------:R-:W-:Y:S01]  /*15560*/  FMNMX.FTZ R0, R8, R0, !PT ;  /* 0x0000000008007209 */ /* 0x000fe20007810000 */
[----:B------:R-:W-:Y:S01]  /*15570*/  LDSM.16.MT88.4 R160, [R178] ;  /* 0x00000000b2a0783b */ /* 0x000fe20000004200 */
[----:B------:R-:W-:Y:S02]  /*15580*/  FMNMX.FTZ R2, R7, R2, !PT ;  /* 0x0000000207027209 */ /* 0x000fe40007810000 */
[----:B------:R-:W-:Y:S02]  /*15590*/  FMNMX.FTZ R0, R9, R0, !PT ;  /* 0x0000000009007209 */ /* 0x000fe40007810000 */
[----:B------:R-:W-:Y:S02]  /*155a0*/  FMNMX.FTZ R2, R10, R2, !PT ;  /* 0x000000020a027209 */ /* 0x000fe40007810000 */
[----:B------:R-:W-:Y:S01]  /*155b0*/  FMNMX.FTZ R0, R12, R0, !PT ;  /* 0x000000000c007209 */ /* 0x000fe20007810000 */
[----:B------:R-:W-:Y:S01]  /*155c0*/  LDSM.16.MT88.4 R164, [R179] ;  /* 0x00000000b3a4783b */ /* 0x000fe20000004200 */
[----:B------:R-:W-:Y:S02]  /*155d0*/  FMNMX.FTZ R2, R11, R2, !PT ;  /* 0x000000020b027209 */ /* 0x000fe40007810000 */
[----:B------:R-:W-:Y:S02]  /*155e0*/  FMNMX.FTZ R0, R13, R0, !PT ;  /* 0x000000000d007209 */ /* 0x000fe40007810000 */
[----:B------:R-:W-:Y:S02]  /*155f0*/  FMNMX.FTZ R2, R14, R2, !PT ;  /* 0x000000020e027209 */ /* 0x000fe40007810000 */
[----:B------:R-:W-:Y:S01]  /*15600*/  FMNMX.FTZ R3, R16, R0, !PT ;  /* 0x0000000010037209 */ /* 0x000fe20007810000 */
[----:B------:R-:W0:Y:S01]  /*15610*/  LDGDEPBAR ;  /* 0x00000000000079af */ /* 0x000e220000000000 */
[----:B------:R-:W-:Y:S02]  /*15620*/  FMNMX.FTZ R0, R15, R2, !PT ;  /* 0x000000020f007209 */ /* 0x000fe40007810000 */
[----:B------:R-:W-:Y:S02]  /*15630*/  FMNMX.FTZ R3, R17, R3, !PT ;  /* 0x0000000311037209 */ /* 0x000fe40007810000 */
[----:B------:R-:W-:Y:S02]  /*15640*/  FMNMX.FTZ R0, R18, R0, !PT ;  /* 0x0000000012007209 */ /* 0x000fe40007810000 */
[----:B------:R-:W-:Y:S01]  /*15650*/  MOV R198, R194 ;  /* 0x000000c200c67202 */ /* 0x000fe20000000f00 */
        /* <DEDUP_REMOVED lines=10> */
[----:B------:R-:W-:Y:S02]  /*15700*/  FMUL.FTZ R0, R2, c[0x0][0x2d0] ;  /* 0x0000b40002007a20 */ /* 0x000fe40000410000 */
[----:B------:R-:W-:Y:S02]  /*15710*/  FMUL.FTZ R141, R3, c[0x0][0x2d0] ;  /* 0x0000b400038d7a20 */ /* 0x000fe40000410000 */
[----:B------:R2:W3:Y:S02]  /*15720*/  MUFU.EX2 R2, R0 ;  /* 0x0000000000027308 */ /* 0x0004e40000000800 */
[--C-:B------:R-:W-:Y:S02]  /*15730*/  FFMA.FTZ R6, R6, c[0x0][0x2d0], -R141.reuse ;  /* 0x0000b40006067a23 */ /* 0x100fe4000001088d */
[--C-:B------:R-:W-:Y:S02]  /*15740*/  FFMA.FTZ R7, R7, c[0x0][0x2d0], -R141.reuse ;  /* 0x0000b40007077a23 */ /* 0x100fe4000001088d */
[--C-:B------:R-:W-:Y:S02]  /*15750*/  FFMA.FTZ R14, R14, c[0x0][0x2d0], -R141.reuse ;  /* 0x0000b4000e0e7a23 */ /* 0x100fe4000001088d */
[--C-:B------:R-:W-:Y:S02]  /*15760*/  FFMA.FTZ R15, R15, c[0x0][0x2d0], -R141.reuse ;  /* 0x0000b4000f0f7a23 */ /* 0x100fe4000001088d */
[----:B------:R-:W-:Y:S10]  /*15770*/  MUFU.EX2 R172, R6 ;  /* 0x0000000600ac7308 */ /* 0x000ff40000000800 */
[----:B------:R-:W-:Y:S01]  /*15780*/  MUFU.EX2 R171, R7 ;  /* 0x0000000700ab7308 */ /* 0x000fe20000000800 */
[----:B--2---:R-:W-:Y:S02]  /*15790*/  FADD.FTZ R0, -R3, R142 ;  /* 0x0000008e03007221 */ /* 0x004fe40000010100 */
[----:B------:R-:W-:Y:S02]  /*157a0*/  FMUL.FTZ R142, R140, c[0x0][0x2d0] ;  /* 0x0000b4008c8e7a20 */ /* 0x000fe40000410000 */
[----:B------:R-:W-:Y:S02]  /*157b0*/  FMUL.FTZ R0, R0, c[0x0][0x2d0] ;  /* 0x0000b40000007a20 */ /* 0x000fe40000410000 */
[--C-:B------:R-:W-:Y:S03]  /*157c0*/  FFMA.FTZ R4, R4, c[0x0][0x2d0], -R142.reuse ;  /* 0x0000b40004047a23 */ /* 0x100fe6000001088e */
[----:B------:R-:W-:Y:S01]  /*157d0*/  MUFU.EX2 R168, R14 ;  /* 0x0000000e00a87308 */ /* 0x000fe20000000800 */
        /* <DEDUP_REMOVED lines=17> */
[----:B------:R4:W-:Y:S01]  /*158f0*/  MUFU.EX2 R201, R5 ;  /* 0x0000000500c97308 */ /* 0x0009e20000000800 */
[C---:B------:R-:W-:Y:S02]  /*15900*/  FMUL.FTZ R40, R2.reuse, R40 ;  /* 0x0000002802287220 */ /* 0x040fe40000410000 */
[----:B------:R-:W-:Y:S02]  /*15910*/  FMUL.FTZ R41, R2, R41 ;  /* 0x0000002902297220 */ /* 0x000fe40000410000 */
[--C-:B--2---:R-:W-:Y:S02]  /*15920*/  FFMA.FTZ R4, R8, c[0x0][0x2d0], -R142.reuse ;  /* 0x0000b40008047a23 */ /* 0x104fe4000001088e */
[C---:B------:R-:W-:Y:S02]  /*15930*/  FMUL.FTZ R8, R2.reuse, R152 ;  /* 0x0000009802087220 */ /* 0x040fe40000410000 */
[C---:B------:R-:W-:Y:S01]  /*15940*/  FMUL.FTZ R44, R2.reuse, R44 ;  /* 0x0000002c022c7220 */ /* 0x040fe20000410000 */
[----:B------:R2:W-:Y:S01]  /*15950*/  MUFU.EX2 R200, R4 ;  /* 0x0000000400c87308 */ /* 0x0005e20000000800 */
[C---:B------:R-:W-:Y:S02]  /*15960*/  FMUL.FTZ R45, R2.reuse, R45 ;  /* 0x0000002d022d7220 */ /* 0x040fe40000410000 */
[----:B------:R-:W-:Y:S02]  /*15970*/  FMUL.FTZ R48, R2, R48 ;  /* 0x0000003002307220 */ /* 0x000fe40000410000 */
[C---:B---3--:R-:W-:Y:S02]  /*15980*/  FMUL.FTZ R6, R0.reuse, R150 ;  /* 0x0000009600067220 */ /* 0x048fe40000410000 */
[C---:B------:R-:W-:Y:S02]  /*15990*/  FMUL.FTZ R7, R0.reuse, R151 ;  /* 0x0000009700077220 */ /* 0x040fe40000410000 */
[C---:B------:R-:W-:Y:S01]  /*159a0*/  FMUL.FTZ R134, R0.reuse, R134 ;  /* 0x0000008600867220 */ /* 0x040fe20000410000 */
[----:B------:R-:W-:Y:S01]  /*159b0*/  MUFU.EX2 R143, R15 ;  /* 0x0000000f008f7308 */ /* 0x000fe20000000800 */
[C---:B------:R-:W-:Y:S02]  /*159c0*/  FMUL.FTZ R135, R0.reuse, R135 ;  /* 0x0000008700877220 */ /* 0x040fe40000410000 */
[----:B------:R-:W-:Y:S02]  /*159d0*/  FMUL.FTZ R138, R0, R138 ;  /* 0x0000008a008a7220 */ /* 0x000fe40000410000 */
[----:B----4-:R-:W-:Y:S01]  /*159e0*/  FMUL.FTZ R5, R2, R149 ;  /* 0x0000009502057220 */ /* 0x010fe20000410000 */
[----:B------:R-:W-:Y:S01]  /*159f0*/  F2FP.PACK_AB R149, R171, R172 ;  /* 0x000000acab95723e */ /* 0x000fe200000000ff */
[C---:B------:R-:W-:Y:S02]  /*15a00*/  FMUL.FTZ R139, R0.reuse, R139 ;  /* 0x0000008b008b7220 */ /* 0x040fe40000410000 */
[C---:B------:R-:W-:Y:S02]  /*15a10*/  FMUL.FTZ R22, R0.reuse, R22 ;  /* 0x0000001600167220 */ /* 0x040fe40000410000 */
[C---:B------:R-:W-:Y:S02]  /*15a20*/  FMUL.FTZ R23, R0.reuse, R23 ;  /* 0x0000001700177220 */ /* 0x040fe40000410000 */
[----:B------:R-:W-:Y:S02]  /*15a30*/  FMUL.FTZ R26, R0, R26 ;  /* 0x0000001a001a7220 */ /* 0x000fe40000410000 */
[--C-:B--2---:R-:W-:Y:S02]  /*15a40*/  FFMA.FTZ R4, R9, c[0x0][0x2d0], -R142.reuse ;  /* 0x0000b40009047a23 */ /* 0x104fe4000001088e */
[----:B------:R-:W-:Y:S02]  /*15a50*/  FMUL.FTZ R9, R2, R153 ;  /* 0x0000009902097220 */ /* 0x000fe40000410000 */
        /* <DEDUP_REMOVED lines=12> */
[----:B------:R-:W-:Y:S01]  /*15b20*/  FMUL.FTZ R49, R2, R49 ;  /* 0x0000003102317220 */ /* 0x000fe20000410000 */
[----:B--2---:R-:W-:Y:S01]  /*15b30*/  F2FP.PACK_AB R150, R199, R200 ;  /* 0x000000c8c796723e */ /* 0x004fe200000000ff */
[--C-:B------:R-:W-:Y:S02]  /*15b40*/  FFMA.FTZ R4, R10, c[0x0][0x2d0], -R141.reuse ;  /* 0x0000b4000a047a23 */ /* 0x100fe4000001088d */
[C---:B------:R-:W-:Y:S02]  /*15b50*/  FMUL.FTZ R10, R0.reuse, R154 ;  /* 0x0000009a000a7220 */ /* 0x040fe40000410000 */
[----:B------:R2:W-:Y:S01]  /*15b60*/  MUFU.EX2 R170, R4 ;  /* 0x0000000400aa7308 */ /* 0x0005e20000000800 */
        /* <DEDUP_REMOVED lines=12> */
[--C-:B--2---:R-:W-:Y:S02]  /*15c30*/  FFMA.FTZ R4, R11, c[0x0][0x2d0], -R141.reuse ;  /* 0x0000b4000b047a23 */ /* 0x104fe4000001088d */
[C---:B------:R-:W-:Y:S02]  /*15c40*/  FMUL.FTZ R11, R0.reuse, R155 ;  /* 0x0000009b000b7220 */ /* 0x040fe40000410000 */
[----:B------:R2:W3:Y:S01]  /*15c50*/  MUFU.EX2 R169, R4 ;  /* 0x0000000400a97308 */ /* 0x0004e20000000800 */
[----:B------:R-:W4:Y:S01]  /*15c60*/  LDSM.16.MT88.4 R152, [R181] ;  /* 0x00000000b598783b */ /* 0x000f220000004200 */
        /* <DEDUP_REMOVED lines=11> */
[C---:B--2---:R-:W-:Y:S01]  /*15d20*/  FMUL.FTZ R4, R2.reuse, R148 ;  /* 0x0000009402047220 */ /* 0x044fe20000410000 */
[----:B------:R-:W-:Y:S01]  /*15d30*/  F2FP.PACK_AB R148, R201, R202 ;  /* 0x000000cac994723e */ /* 0x000fe200000000ff */
[----:B------:R-:W-:Y:S01]  /*15d40*/  FMUL.FTZ R73, R2, R73 ;  /* 0x0000004902497220 */ /* 0x000fe20000410000 */
[----:B---3--:R-:W-:Y:S01]  /*15d50*/  F2FP.PACK_AB R151, R169, R170 ;  /* 0x000000aaa997723e */ /* 0x008fe200000000ff */
[C---:B------:R-:W-:Y:S02]  /*15d60*/  FMUL.FTZ R74, R0.reuse, R74 ;  /* 0x0000004a004a7220 */ /* 0x040fe40000410000 */
[----:B------:R-:W-:Y:S02]  /*15d70*/  FMUL.FTZ R75, R0, R75 ;  /* 0x0000004b004b7220 */ /* 0x000fe40000410000 */
[C---:B------:R-:W-:Y:S02]  /*15d80*/  FMUL.FTZ R76, R2.reuse, R76 ;  /* 0x0000004c024c7220 */ /* 0x040fe40000410000 */
[C---:B------:R-:W-:Y:S05]  /*15d90*/  HMMA.16816.F32 R4, R148.reuse, R160, R4 ;  /* 0x000000a09404723c */ /* 0x040fea0000001804 */
[----:B------:R-:W-:Y:S02]  /*15da0*/  FMUL.FTZ R77, R2, R77 ;  /* 0x0000004d024d7220 */ /* 0x000fe40000410000 */
[C---:B------:R-:W-:Y:S01]  /*15db0*/  FMUL.FTZ R78, R0.reuse, R78 ;  /* 0x0000004e004e7220 */ /* 0x040fe20000410000 */
[C---:B------:R-:W-:Y:S01]  /*15dc0*/  HMMA.16816.F32 R8, R148.reuse, R162, R8 ;  /* 0x000000a29408723c */ /* 0x040fe20000001808 */
[----:B------:R-:W2:Y:S03]  /*15dd0*/  LDSM.16.MT88.4 R160, [R180] ;  /* 0x00000000b4a0783b */ /* 0x000ea60000004200 */
[----:B------:R-:W-:Y:S02]  /*15de0*/  FMUL.FTZ R79, R0, R79 ;  /* 0x0000004f004f7220 */ /* 0x000fe40000410000 */
[C---:B------:R-:W-:Y:S02]  /*15df0*/  FMUL.FTZ R80, R2.reuse, R80 ;  /* 0x0000005002507220 */ /* 0x040fe40000410000 */
[C---:B------:R-:W-:Y:S04]  /*15e00*/  HMMA.16816.F32 R132, R148.reuse, R164, R132 ;  /* 0x000000a49484723c */ /* 0x040fe80000001884 */
[----:B------:R-:W-:Y:S02]  /*15e10*/  FMUL.FTZ R81, R2, R81 ;  /* 0x0000005102517220 */ /* 0x000fe40000410000 */
[C---:B------:R-:W-:Y:S02]  /*15e20*/  FMUL.FTZ R82, R0.reuse, R82 ;  /* 0x0000005200527220 */ /* 0x040fe40000410000 */
[C---:B------:R-:W-:Y:S01]  /*15e30*/  HMMA.16816.F32 R136, R148.reuse, R166, R136 ;  /* 0x000000a69488723c */ /* 0x040fe20000001888 */
[----:B------:R-:W-:Y:S03]  /*15e40*/  LDSM.16.MT88.4 R164, [R179+0x800] ;  /* 0x00080000b3a4783b */ /* 0x000fe60000004200 */
[----:B------:R-:W-:Y:S02]  /*15e50*/  FMUL.FTZ R83, R0, R83 ;  /* 0x0000005300537220 */ /* 0x000fe40000410000 */
[C---:B------:R-:W-:Y:S02]  /*15e60*/  FMUL.FTZ R84, R2.reuse, R84 ;  /* 0x0000005402547220 */ /* 0x040fe40000410000 */
[C---:B----4-:R-:W-:Y:S04]  /*15e70*/  HMMA.16816.F32 R20, R148.reuse, R152, R20 ;  /* 0x000000989414723c */ /* 0x050fe80000001814 */
[----:B------:R-:W-:Y:S02]  /*15e80*/  FMUL.FTZ R85, R2, R85 ;  /* 0x0000005502557220 */ /* 0x000fe40000410000 */
[C---:B------:R-:W-:Y:S02]  /*15e90*/  FMUL.FTZ R86, R0.reuse, R86 ;  /* 0x0000005600567220 */ /* 0x040fe40000410000 */
[C---:B------:R-:W-:Y:S01]  /*15ea0*/  HMMA.16816.F32 R24, R148.reuse, R154, R24 ;  /* 0x0000009a9418723c */ /* 0x040fe20000001818 */
[----:B------:R-:W3:Y:S03]  /*15eb0*/  LDSM.16.MT88.4 R152, [R178+0x1000] ;  /* 0x00100000b298783b */ /* 0x000ee60000004200 */
[----:B------:R-:W-:Y:S02]  /*15ec0*/  FMUL.FTZ R87, R0, R87 ;  /* 0x0000005700577220 */ /* 0x000fe40000410000 */
[C---:B------:R-:W-:Y:S02]  /*15ed0*/  FMUL.FTZ R88, R2.reuse, R88 ;  /* 0x0000005802587220 */ /* 0x040fe40000410000 */
[----:B------:R-:W-:Y:S01]  /*15ee0*/  FMUL.FTZ R89, R2, R89 ;  /* 0x0000005902597220 */ /* 0x000fe20000410000 */
[C---:B--2---:R-:W-:Y:S03]  /*15ef0*/  HMMA.16816.F32 R28, R148.reuse, R160, R28 ;  /* 0x000000a0941c723c */ /* 0x044fe6000000181c */
[C---:B------:R-:W-:Y:S02]  /*15f00*/  FMUL.FTZ R90, R0.reuse, R90 ;  /* 0x0000005a005a7220 */ /* 0x040fe40000410000 */
[----:B------:R-:W-:Y:S02]  /*15f10*/  FMUL.FTZ R91, R0, R91 ;  /* 0x0000005b005b7220 */ /* 0x000fe40000410000 */
[--C-:B------:R-:W-:Y:S01]  /*15f20*/  FFMA.FTZ R12, R12, c[0x0][0x2d0], -R142.reuse ;  /* 0x0000b4000c0c7a23 */ /* 0x100fe2000001088e */
[C---:B------:R-:W-:Y:S01]  /*15f30*/  HMMA.16816.F32 R32, R148.reuse, R162, R32 ;  /* 0x000000a29420723c */ /* 0x040fe20000001820 */
[----:B------:R-:W2:Y:S02]  /*15f40*/  LDSM.16.MT88.4 R160, [R179+0x1000] ;  /* 0x00100000b3a0783b */ /* 0x000ea40000004200 */
[----:B-1----:R1:W-:Y:S01]  /*15f50*/  MUFU.EX2 R196, R12 ;  /* 0x0000000c00c47308 */ /* 0x0023e20000000800 */
[C---:B------:R-:W-:Y:S02]  /*15f60*/  FMUL.FTZ R92, R2.reuse, R92 ;  /* 0x0000005c025c7220 */ /* 0x040fe40000410000 */
[----:B------:R-:W-:Y:S02]  /*15f70*/  FMUL.FTZ R93, R2, R93 ;  /* 0x0000005d025d7220 */ /* 0x000fe40000410000 */
[C---:B------:R-:W-:Y:S04]  /*15f80*/  FMUL.FTZ R94, R0.reuse, R94 ;  /* 0x0000005e005e7220 */ /* 0x040fe80000410000 */
[----:B------:R-:W-:Y:S02]  /*15f90*/  FMUL.FTZ R95, R0, R95 ;  /* 0x0000005f005f7220 */ /* 0x000fe40000410000 */
[C---:B------:R-:W-:Y:S02]  /*15fa0*/  FMUL.FTZ R96, R2.reuse, R96 ;  /* 0x0000006002607220 */ /* 0x040fe40000410000 */
[----:B------:R-:W-:Y:S02]  /*15fb0*/  FMUL.FTZ R97, R2, R97 ;  /* 0x0000006102617220 */ /* 0x000fe40000410000 */
[C---:B------:R-:W-:Y:S02]  /*15fc0*/  FMUL.FTZ R98, R0.reuse, R98 ;  /* 0x0000006200627220 */ /* 0x040fe40000410000 */
[----:B------:R-:W-:Y:S02]  /*15fd0*/  FMUL.FTZ R99, R0, R99 ;  /* 0x0000006300637220 */ /* 0x000fe40000410000 */
[----:B------:R-:W-:Y:S01]  /*15fe0*/  FMUL.FTZ R100, R2, R100 ;  /* 0x0000006402647220 */ /* 0x000fe20000410000 */
[C---:B---3--:R-:W-:Y:S03]  /*15ff0*/  HMMA.16816.F32 R36, R148.reuse, R152, R36 ;  /* 0x000000989424723c */ /* 0x048fe60000001824 */
[--C-:B-1----:R-:W-:Y:S02]  /*16000*/  FFMA.FTZ R12, R16, c[0x0][0x2d0], -R142.reuse ;  /* 0x0000b400100c7a23 */ /* 0x102fe4000001088e */
[----:B------:R-:W-:Y:S02]  /*16010*/  FMUL.FTZ R101, R2, R101 ;  /* 0x0000006502657220 */ /* 0x000fe40000410000 */
[C---:B------:R-:W-:Y:S01]  /*16020*/  FMUL.FTZ R102, R0.reuse, R102 ;  /* 0x0000006600667220 */ /* 0x040fe20000410000 */
[C---:B------:R-:W-:Y:S01]  /*16030*/  HMMA.16816.F32 R40, R148.reuse, R154, R40 ;  /* 0x0000009a9428723c */ /* 0x040fe20000001828 */
[----:B------:R-:W1:Y:S01]  /*16040*/  LDSM.16.MT88.4 R152, [R181+0x1000] ;  /* 0x00100000b598783b */ /* 0x000e620000004200 */
[----:B------:R3:W-:Y:S02]  /*16050*/  MUFU.EX2 R174, R12 ;  /* 0x0000000c00ae7308 */ /* 0x0007e40000000800 */
        /* <DEDUP_REMOVED lines=11> */
[----:B------:R-:W-:Y:S04]  /*16110*/  FMUL.FTZ R111, R0, R111 ;  /* 0x0000006f006f7220 */ /* 0x000fe80000410000 */
[--C-:B---3--:R-:W-:Y:S02]  /*16120*/  FFMA.FTZ R12, R17, c[0x0][0x2d0], -R142.reuse ;  /* 0x0000b400110c7a23 */ /* 0x108fe4000001088e */
[C---:B------:R-:W-:Y:S02]  /*16130*/  FMUL.FTZ R112, R2.reuse, R112 ;  /* 0x0000007002707220 */ /* 0x040fe40000410000 */
[----:B------:R-:W-:Y:S01]  /*16140*/  FMUL.FTZ R113, R2, R113 ;  /* 0x0000007102717220 */ /* 0x000fe20000410000 */
[----:B------:R3:W4:Y:S01]  /*16150*/  MUFU.EX2 R173, R12 ;  /* 0x0000000c00ad7308 */ /* 0x0007220000000800 */
[C---:B------:R-:W-:Y:S02]  /*16160*/  FMUL.FTZ R114, R0.reuse, R114 ;  /* 0x0000007200727220 */ /* 0x040fe40000410000 */
[----:B------:R-:W-:Y:S02]  /*16170*/  FMUL.FTZ R115, R0, R115 ;  /* 0x0000007300737220 */ /* 0x000fe40000410000 */
[C---:B------:R-:W-:Y:S01]  /*16180*/  FMUL.FTZ R116, R2.reuse, R116 ;  /* 0x0000007402747220 */ /* 0x040fe20000410000 */
[C---:B-1----:R-:W-:Y:S03]  /*16190*/  HMMA.16816.F32 R52, R148.reuse, R152, R52 ;  /* 0x000000989434723c */ /* 0x042fe60000001834 */
[----:B------:R-:W-:Y:S02]  /*161a0*/  FMUL.FTZ R117, R2, R117 ;  /* 0x0000007502757220 */ /* 0x000fe40000410000 */
[C---:B------:R-:W-:Y:S02]  /*161b0*/  FMUL.FTZ R118, R0.reuse, R118 ;  /* 0x0000007600767220 */ /* 0x040fe40000410000 */
[----:B------:R-:W-:Y:S01]  /*161c0*/  FMUL.FTZ R119, R0, R119 ;  /* 0x0000007700777220 */ /* 0x000fe20000410000 */
[C---:B------:R-:W-:Y:S01]  /*161d0*/  HMMA.16816.F32 R56, R148.reuse, R154, R56 ;  /* 0x0000009a9438723c */ /* 0x040fe20000001838 */
[----:B------:R-:W1:Y:S03]  /*161e0*/  LDSM.16.MT88.4 R152, [R178+0x2000] ;  /* 0x00200000b298783b */ /* 0x000e660000004200 */
[C---:B------:R-:W-:Y:S02]  /*161f0*/  FMUL.FTZ R120, R2.reuse, R120 ;  /* 0x0000007802787220 */ /* 0x040fe40000410000 */
[----:B------:R-:W-:Y:S02]  /*16200*/  FMUL.FTZ R121, R2, R121 ;  /* 0x0000007902797220 */ /* 0x000fe40000410000 */
[----:B------:R-:W-:Y:S01]  /*16210*/  FMUL.FTZ R122, R0, R122 ;  /* 0x0000007a007a7220 */ /* 0x000fe20000410000 */
[C---:B--2---:R-:W-:Y:S03]  /*16220*/  HMMA.16816.F32 R60, R148.reuse, R160, R60 ;  /* 0x000000a0943c723c */ /* 0x044fe6000000183c */
[--C-:B---3--:R-:W-:Y:S01]  /*16230*/  FFMA.FTZ R12, R18, c[0x0][0x2d0], -R141.reuse ;  /* 0x0000b400120c7a23 */ /* 0x108fe2000001088d */
[----:B----4-:R-:W-:Y:S01]  /*16240*/  F2FP.PACK_AB R14, R173, R174 ;  /* 0x000000aead0e723e */ /* 0x010fe200000000ff */
[----:B------:R-:W-:Y:S02]  /*16250*/  FFMA.FTZ R141, R19, c[0x0][0x2d0], -R141 ;  /* 0x0000b400138d7a23 */ /* 0x000fe4000001088d */
[----:B------:R-:W-:Y:S01]  /*16260*/  LDSM.16.MT88.4 R16, [R181+0x800] ;  /* 0x00080000b510783b */ /* 0x000fe20000004200 */
[C---:B------:R-:W-:Y:S03]  /*16270*/  HMMA.16816.F32 R64, R148.reuse, R162, R64 ;  /* 0x000000a29440723c */ /* 0x040fe60000001840 */
[----:B------:R-:W-:Y:S01]  /*16280*/  MUFU.EX2 R141, R141 ;  /* 0x0000008d008d7308 */ /* 0x000fe20000000800 */
[----:B------:R-:W-:Y:S02]  /*16290*/  FMUL.FTZ R123, R0, R123 ;  /* 0x0000007b007b7220 */ /* 0x000fe40000410000 */
[----:B------:R-:W2:Y:S01]  /*162a0*/  LDSM.16.MT88.4 R160, [R179+0x2000] ;  /* 0x00200000b3a0783b */ /* 0x000ea20000004200 */
[----:B------:R-:W-:Y:S02]  /*162b0*/  FFMA.FTZ R13, R13, c[0x0][0x2d0], -R142 ;  /* 0x0000b4000d0d7a23 */ /* 0x000fe4000001088e */
[C---:B------:R-:W-:Y:S03]  /*162c0*/  FMUL.FTZ R124, R2.reuse, R124 ;  /* 0x0000007c027c7220 */ /* 0x040fe60000410000 */
[----:B------:R-:W-:Y:S01]  /*162d0*/  FMUL.FTZ R125, R2, R125 ;  /* 0x0000007d027d7220 */ /* 0x000fe20000410000 */
[----:B------:R3:W4:Y:S01]  /*162e0*/  MUFU.EX2 R175, R13 ;  /* 0x0000000d00af7308 */ /* 0x0007220000000800 */
[C---:B------:R-:W-:Y:S02]  /*162f0*/  FMUL.FTZ R126, R0.reuse, R126 ;  /* 0x0000007e007e7220 */ /* 0x040fe40000410000 */
[----:B------:R-:W-:Y:S02]  /*16300*/  FMUL.FTZ R127, R0, R127 ;  /* 0x0000007f007f7220 */ /* 0x000fe40000410000 */
[C---:B------:R-:W-:Y:S02]  /*16310*/  FMUL.FTZ R128, R2.reuse, R128 ;  /* 0x0000008002807220 */ /* 0x040fe40000410000 */
[----:B------:R-:W-:Y:S02]  /*16320*/  FMUL.FTZ R129, R2, R129 ;  /* 0x0000008102817220 */ /* 0x000fe40000410000 */
[C---:B------:R-:W-:Y:S01]  /*16330*/  FMUL.FTZ R130, R0.reuse, R130 ;  /* 0x0000008200827220 */ /* 0x040fe20000410000 */
[----:B------:R4:W5:Y:S01]  /*16340*/  MUFU.EX2 R142, R12 ;  /* 0x0000000c008e7308 */ /* 0x0009620000000800 */
[C---:B-1----:R-:W-:Y:S03]  /*16350*/  HMMA.16816.F32 R68, R148.reuse, R152, R68 ;  /* 0x000000989444723c */ /* 0x042fe60000001844 */
[----:B------:R-:W-:Y:S02]  /*16360*/  FMUL.FTZ R131, R0, R131 ;  /* 0x0000008300837220 */ /* 0x000fe40000410000 */
[----:B------:R-:W-:Y:S02]  /*16370*/  FFMA.FTZ R2, R2, R207, R202 ;  /* 0x000000cf02027223 */ /* 0x000fe400000100ca */
[----:B------:R-:W-:Y:S01]  /*16380*/  FFMA.FTZ R0, R0, R206, R172 ;  /* 0x000000ce00007223 */ /* 0x000fe200000100ac */
[C---:B------:R-:W-:Y:S01]  /*16390*/  HMMA.16816.F32 R72, R148.reuse, R154, R72 ;  /* 0x0000009a9448723c */ /* 0x040fe20000001848 */
[----:B------:R-:W1:Y:S03]  /*163a0*/  LDSM.16.MT88.4 R152, [R181+0x2000] ;  /* 0x00200000b598783b */ /* 0x000e660000004200 */
[----:B------:R-:W-:Y:S01]  /*163b0*/  FADD.FTZ R2, R201, R2 ;  /* 0x00000002c9027221 */ /* 0x000fe20000010000 */
[----:B---3--:R-:W-:Y:S01]  /*163c0*/  F2FP.PACK_AB R13, R143, R168 ;  /* 0x000000a88f0d723e */ /* 0x008fe200000000ff */
[----:B------:R-:W-:Y:S02]  /*163d0*/  FADD.FTZ R0, R171, R0 ;  /* 0x00000000ab007221 */ /* 0x000fe40000010000 */
[----:B------:R-:W-:Y:S04]  /*163e0*/  FADD.FTZ R2, R200, R2 ;  /* 0x00000002c8027221 */ /* 0x000fe80000010000 */
[----:B------:R-:W-:Y:S01]  /*163f0*/  FADD.FTZ R0, R170, R0 ;  /* 0x00000000aa007221 */ /* 0x000fe20000010000 */
[C---:B--2---:R-:W-:Y:S03]  /*16400*/  HMMA.16816.F32 R76, R148.reuse, R160, R76 ;  /* 0x000000a0944c723c */ /* 0x044fe6000000184c */
[----:B----4-:R-:W-:Y:S01]  /*16410*/  F2FP.PACK_AB R12, R175, R196 ;  /* 0x000000c4af0c723e */ /* 0x010fe200000000ff */
[----:B------:R-:W-:Y:S01]  /*16420*/  FADD.FTZ R2, R199, R2 ;  /* 0x00000002c7027221 */ /* 0x000fe20000010000 */
[----:B-----5:R-:W-:Y:S01]  /*16430*/  F2FP.PACK_AB R15, R141, R142 ;  /* 0x0000008e8d0f723e */ /* 0x020fe200000000ff */
[----:B------:R-:W-:Y:S02]  /*16440*/  FADD.FTZ R0, R169, R0 ;  /* 0x00000000a9007221 */ /* 0x000fe40000010000 */
        /* <DEDUP_REMOVED lines=18> */
[----:B------:R-:W-:Y:S08]  /*16570*/  HMMA.16816.F32 R128, R148, R162, R128 ;  /* 0x000000a29480723c */ /* 0x000ff00000001880 */
[C---:B-1----:R-:W-:Y:S01]  /*16580*/  HMMA.16816.F32 R148, R12.reuse, R152, R4 ;  /* 0x000000980c94723c */ /* 0x042fe20000001804 */
[----:B------:R-:W1:Y:S07]  /*16590*/  LDSM.16.MT88.4 R4, [R180+0x800] ;  /* 0x00080000b404783b */ /* 0x000e6e0000004200 */
[C---:B------:R-:W-:Y:S01]  /*165a0*/  HMMA.16816.F32 R152, R12.reuse, R154, R8 ;  /* 0x0000009a0c98723c */ /* 0x040fe20000001808 */
[----:B------:R-:W2:Y:S07]  /*165b0*/  LDSM.16.MT88.4 R8, [R178+0x1800] ;  /* 0x00180000b208783b */ /* 0x000eae0000004200 */
[C---:B------:R-:W-:Y:S08]  /*165c0*/  HMMA.16816.F32 R132, R12.reuse, R164, R132 ;  /* 0x000000a40c84723c */ /* 0x040ff00000001884 */
[C---:B------:R-:W-:Y:S08]  /*165d0*/  HMMA.16816.F32 R136, R12.reuse, R166, R136 ;  /* 0x000000a60c88723c */ /* 0x040ff00000001888 */
        /* <DEDUP_REMOVED lines=33> */
[C---:B--2---:R-:W-:Y:S07]  /*167f0*/  HMMA.16816.F32 R108, R12.reuse, R8, R108 ;  /* 0x000000080c6c723c */ /* 0x044fee000000186c */
[-C--:B------:R-:W-:Y:S01]  /*16800*/  MOV R8, R3.reuse ;  /* 0x0000000300087202 */ /* 0x080fe20000000f00 */
[C---:B------:R-:W-:Y:S08]  /*16810*/  HMMA.16816.F32 R112, R12.reuse, R10, R112 ;  /* 0x0000000a0c70723c */ /* 0x040ff00000001870 */
[C---:B---3--:R-:W-:Y:S08]  /*16820*/  HMMA.16816.F32 R116, R12.reuse, R16, R116 ;  /* 0x000000100c74723c */ /* 0x048ff00000001874 */
[C---:B------:R-:W-:Y:S08]  /*16830*/  HMMA.16816.F32 R120, R12.reuse, R18, R120 ;  /* 0x000000120c78723c */ /* 0x040ff00000001878 */
[C---:B-1----:R-:W-:Y:S07]  /*16840*/  HMMA.16816.F32 R124, R12.reuse, R4, R124 ;  /* 0x000000040c7c723c */ /* 0x042fee000000187c */
[----:B------:R-:W-:Y:S01]  /*16850*/  FADD.FTZ R4, R196, R2 ;  /* 0x00000002c4047221 */ /* 0x000fe20000010000 */
[----:B------:R-:W-:Y:S04]  /*16860*/  HMMA.16816.F32 R128, R12, R6, R128 ;  /* 0x000000060c80723c */ /* 0x000fe80000001880 */
[----:B------:R-:W-:Y:S02]  /*16870*/  FADD.FTZ R2, R168, R0 ;  /* 0x00000000a8027221 */ /* 0x000fe40000010000 */
[----:B------:R-:W-:Y:S02]  /*16880*/  FADD.FTZ R0, R175, R4 ;  /* 0x00000004af007221 */ /* 0x000fe40000010000 */
[----:B------:R-:W-:Y:S04]  /*16890*/  FADD.FTZ R4, R143, R2 ;  /* 0x000000028f047221 */ /* 0x000fe80000010000 */
[----:B------:R-:W-:Y:S02]  /*168a0*/  FADD.FTZ R2, R174, R0 ;  /* 0x00000000ae027221 */ /* 0x000fe40000010000 */
[----:B------:R-:W-:Y:S01]  /*168b0*/  FADD.FTZ R0, R142, R4 ;  /* 0x000000048e007221 */ /* 0x000fe20000010000 */
[----:B------:R-:W-:Y:S01]  /*168c0*/  MOV R142, R3 ;  /* 0x00000003008e7202 */ /* 0x000fe20000000f00 */
[----:B------:R-:W-:Y:S02]  /*168d0*/  FADD.FTZ R207, R173, R2 ;  /* 0x00000002adcf7221 */ /* 0x000fe40000010000 */
[----:B------:R-:W-:Y:S01]  /*168e0*/  FADD.FTZ R206, R141, R0 ;  /* 0x000000008dce7221 */ /* 0x000fe20000010000 */
[----:B------:R-:W-:Y:S01]  /*168f0*/  MOV R141, R140 ;  /* 0x0000008c008d7202 */ /* 0x000fe20000000f00 */
[----:B------:R-:W-:-:S05]  /*16900*/  @P0 BRA `(.L_x_716) ;  /* 0xffffe27000000947 */ /* 0x000fca000383ffff */
.L_x_715:
[----:B------:R-:W-:-:S13]  /*16910*/  ISETP.GE.AND P0, PT, R194, R208, PT ;  /* 0x000000d0c200720c */ /* 0x000fda0003f06270 */
[----:B------:R-:W-:Y:S05]  /*16920*/  @!P0 BRA `(.L_x_717) ;  /* 0x0000252000008947 */ /* 0x000fea0003800000 */
[----:B------:R-:W-:Y:S02]  /*16930*/  MOV R142, R8 ;  /* 0x00000008008e7202 */ /* 0x000fe40000000f00 */
[----:B------:R-:W-:Y:S02]  /*16940*/  MOV R141, R140 ;  /* 0x0000008c008d7202 */ /* 0x000fe40000000f00 */
.L_x_726:
[----:B------:R-:W-:Y:S04]  /*16950*/  DEPBAR.LE SB0, 0x0 ;  /* 0x000080000000791a */ /* 0x000fe80000000000 */
[----:B------:R-:W-:Y:S01]  /*16960*/  WARPSYNC 0xffffffff ;  /* 0xffffffff00007948 */ /* 0x000fe20003800000 */
[----:B------:R-:W-:Y:S01]  /*16970*/  BAR.SYNC.DEFER_BLOCKING 0x0 ;  /* 0x0000000000007b1d */ /* 0x000fe20000010000 */
[----:B------:R-:W-:Y:S01]  /*16980*/  SHF.R.S32.HI R0, RZ, 0x1f, R194 ;  /* 0x0000001fff007819 */ /* 0x000fe200000114c2 */
[----:B------:R-:W-:Y:S01]  /*16990*/  IMAD.WIDE.U32 R2, R194, c[0x0][0x208], RZ ;  /* 0x00008200c2027a25 */ /* 0x000fe200078e00ff */
[----:B------:R-:W-:Y:S03]  /*169a0*/  LOP3.LUT P2, RZ, R214, 0x1, RZ, 0xc0, !PT ;  /* 0x00000001d6ff7812 */ /* 0x000fe6000784c0ff */
[----:B------:R-:W-:Y:S02]  /*169b0*/  IMAD R0, R0, c[0x0][0x208], RZ ;  /* 0x0000820000007a24 */ /* 0x000fe400078e02ff */
[----:B------:R-:W-:Y:S02]  /*169c0*/  IMAD.MOV.U32 R140, RZ, RZ, c[0x0][0x2c4] ;  /* 0x0000b100ff8c7624 */ /* 0x000fe400078e00ff */
[----:B------:R-:W-:Y:S01]  /*169d0*/  IMAD R4, R194, c[0x0][0x20c], R0 ;  /* 0x00008300c2047a24 */ /* 0x000fe200078e0200 */
[----:B------:R-:W-:Y:S01]  /*169e0*/  LEA R0, P0, R2, R220, 0x5 ;  /* 0x000000dc02007211 */ /* 0x000fe200078028ff */
[----:B------:R-:W-:Y:S01]  /*169f0*/  IMAD.IADD R143, R225, 0x1, R224 ;  /* 0x00000001e18f7824 */ /* 0x000fe200078e02e0 */
[----:B------:R-:W-:Y:S01]  /*16a00*/  ISETP.NE.AND P3, PT, R140, 0x1, PT ;  /* 0x000000018c00780c */ /* 0x000fe20003f65270 */
[----:B------:R-:W-:Y:S02]  /*16a10*/  IMAD.IADD R3, R3, 0x1, R4 ;  /* 0x0000000103037824 */ /* 0x000fe400078e0204 */
[----:B------:R-:W-:Y:S02]  /*16a20*/  IMAD.MOV.U32 R198, RZ, RZ, c[0x0][0x32c] ;  /* 0x0000cb00ffc67624 */ /* 0x000fe400078e00ff */
[----:B------:R-:W-:Y:S01]  /*16a30*/  IMAD.SHL.U32 R140, R194, 0x20, RZ ;  /* 0x00000020c28c7824 */ /* 0x000fe200078e00ff */
[----:B------:R-:W-:Y:S02]  /*16a40*/  LEA.HI.X R3, R2, R223, R3, 0x5, P0 ;  /* 0x000000df02037211 */ /* 0x000fe400000f2c03 */
[C---:B------:R-:W-:Y:S01]  /*16a50*/  LEA R2, P0, R0.reuse, c[0x0][0x1f8], 0x1 ;  /* 0x00007e0000027a11 */ /* 0x040fe200078008ff */
[----:B------:R-:W-:Y:S03]  /*16a60*/  LDSM.16.M88.4 R16, [R182] ;  /* 0x00000000b610783b */ /* 0x000fe60000000200 */
[----:B------:R-:W-:Y:S01]  /*16a70*/  LEA.HI.X R3, R0, c[0x0][0x1fc], R3, 0x1, P0 ;  /* 0x00007f0000037a11 */ /* 0x000fe200000f0c03 */
        /* <DEDUP_REMOVED lines=8> */
[----:B------:R-:W-:Y:S05]  /*16b00*/  @P0 SHF.R.S32.HI R4, RZ, 0x1f, R0 ;  /* 0x0000001fff040819 */ /* 0x000fea0000011400 */
[----:B------:R-:W-:Y:S02]  /*16b10*/  @P0 IMAD R6, R4, c[0x0][0x1e0], RZ ;  /* 0x0000780004060a24 */ /* 0x000fe400078e02ff */
[C---:B------:R-:W-:Y:S04]  /*16b20*/  @P0 IMAD.WIDE.U32 R4, R0.reuse, c[0x0][0x1e0], RZ ;  /* 0x0000780000040a25 */ /* 0x040fe800078e00ff */
[----:B------:R-:W-:Y:S04]  /*16b30*/  @P0 IMAD R0, R0, c[0x0][0x1e4], R6 ;  /* 0x0000790000000a24 */ /* 0x000fe800078e0206 */
[----:B------:R-:W-:Y:S01]  /*16b40*/  @P0 IMAD.IADD R5, R5, 0x1, R0 ;  /* 0x0000000105050824 */ /* 0x000fe200078e0200 */
[C---:B------:R-:W-:Y:S04]  /*16b50*/  @P0 LEA R0, P1, R4.reuse, R218, 0x5 ;  /* 0x000000da04000211 */ /* 0x040fe800078228ff */
[----:B------:R-:W-:Y:S02]  /*16b60*/  @P0 LEA.HI.X R4, R4, R222, R5, 0x5, P1 ;  /* 0x000000de04040211 */ /* 0x000fe400008f2c05 */
[C---:B------:R-:W-:Y:S04]  /*16b70*/  @P0 LEA R196, P1, R0.reuse, c[0x0][0x1c8], 0x1 ;  /* 0x0000720000c40a11 */ /* 0x040fe800078208ff */
[----:B------:R-:W-:Y:S01]  /*16b80*/  @P0 LEA.HI.X R197, R0, c[0x0][0x1cc], R4, 0x1, P1 ;  /* 0x0000730000c50a11 */ /* 0x000fe200008f0c04 */
[----:B------:R-:W-:Y:S01]  /*16b90*/  @P3 IMAD.HI.U32 R0, R143, c[0x0][0x2c8], RZ ;  /* 0x0000b2008f003a27 */ /* 0x000fe200078e00ff */
[C---:B-1----:R-:W-:Y:S04]  /*16ba0*/  HMMA.16816.F32 R4, R16.reuse, R8, RZ ;  /* 0x000000081004723c */ /* 0x042fe800000018ff */
[----:B------:R-:W-:Y:S02]  /*16bb0*/  @P3 SHF.R.U32.HI R143, RZ, c[0x0][0x2cc], R0 ;  /* 0x0000b300ff8f3a19 */ /* 0x000fe40000011600 */
[----:B------:R-:W-:Y:S02]  /*16bc0*/  IADD3 R0, -R209, 0x1, -R140 ;  /* 0x00000001d1007810 */ /* 0x000fe40007ffe98c */
[C---:B------:R-:W-:Y:S04]  /*16bd0*/  HMMA.16816.F32 R8, R16.reuse, R10, RZ ;  /* 0x0000000a1008723c */ /* 0x040fe800000018ff */
[----:B------:R-:W-:Y:S04]  /*16be0*/  IADD3 R0, -R211, R0, R210 ;  /* 0x00000000d3007210 */ /* 0x000fe80007ffe1d2 */
[C---:B--2---:R-:W-:Y:S08]  /*16bf0*/  HMMA.16816.F32 R12, R16.reuse, R160, RZ ;  /* 0x000000a0100c723c */ /* 0x044ff000000018ff */
[----:B------:R-:W-:Y:S01]  /*16c00*/  HMMA.16816.F32 R16, R16, R162, RZ ;  /* 0x000000a21010723c */ /* 0x000fe200000018ff */
[----:B------:R-:W1:Y:S04]  /*16c10*/  LDSM.16.M88.4 R160, [R188] ;  /* 0x00000000bca0783b */ /* 0x000e680000000200 */
[----:B------:R-:W-:Y:S01]  /*16c20*/  @!PT LDS RZ, [RZ] ;  /* 0x00000000fffff984 */ /* 0x000fe20000000800 */
[----:B------:R-:W-:Y:S01]  /*16c30*/  @!PT LDS RZ, [RZ] ;  /* 0x00000000fffff984 */ /* 0x000fe20000000800 */
[----:B------:R-:W-:Y:S01]  /*16c40*/  @!PT LDS RZ, [RZ] ;  /* 0x00000000fffff984 */ /* 0x000fe20000000800 */
[----:B------:R2:W-:Y:S03]  /*16c50*/  LDGSTS.E.BYPASS.LTC128B.128 [R217+0x8080], [R2.64], !P2 ;  /* 0x0808000002d97fae */ /* 0x0005e6000d101d46 */
[C---:B---3--:R-:W-:Y:S01]  /*16c60*/  HMMA.16816.F32 R4, R164.reuse, R168, R4 ;  /* 0x000000a8a404723c */ /* 0x048fe20000001804 */
[----:B------:R2:W-:Y:S04]  /*16c70*/  LDGSTS.E.BYPASS.LTC128B.128 [R217+0x9080], [R2.64+0x80], !P6 ;  /* 0x0908008002d97fae */ /* 0x0005e8000f101d46 */
[----:B------:R2:W-:Y:S03]  /*16c80*/  LDGSTS.E.BYPASS.LTC128B.128 [R217+0xa080], [R2.64+0x100], !P5 ;  /* 0x0a08010002d97fae */ /* 0x0005e6000e901d46 */
[C---:B------:R-:W-:Y:S01]  /*16c90*/  HMMA.16816.F32 R8, R164.reuse, R170, R8 ;  /* 0x000000aaa408723c */ /* 0x040fe20000001808 */
[----:B------:R2:W-:Y:S04]  /*16ca0*/  LDGSTS.E.BYPASS.LTC128B.128 [R217+0xb080], [R2.64+0x180], !P4 ;  /* 0x0b08018002d97fae */ /* 0x0005e8000e101d46 */
[----:B------:R-:W-:Y:S04]  /*16cb0*/  LDSM.16.M88.4 R168, [R185] ;  /* 0x00000000b9a8783b */ /* 0x000fe80000000200 */
[----:B------:R-:W3:Y:S04]  /*16cc0*/  LDSM.16.M88.4 R172, [R176] ;  /* 0x00000000b0ac783b */ /* 0x000ee80000000200 */
[----:B------:R-:W0:Y:S01]  /*16cd0*/  LDGDEPBAR ;  /* 0x00000000000079af */ /* 0x000e220000000000 */
[C---:B-1----:R-:W-:Y:S03]  /*16ce0*/  HMMA.16816.F32 R12, R164.reuse, R160, R12 ;  /* 0x000000a0a40c723c */ /* 0x042fe6000000180c */
[----:B--2---:R-:W-:Y:S05]  /*16cf0*/  SHFL.IDX PT, R3, R143, RZ, 0x1c1f ;  /* 0x001c1fff8f037589 */ /* 0x004fea00000e0000 */
[----:B------:R-:W-:Y:S01]  /*16d00*/  HMMA.16816.F32 R16, R164, R162, R16 ;  /* 0x000000a2a410723c */ /* 0x000fe20000001810 */
[----:B------:R-:W1:Y:S04]  /*16d10*/  LDSM.16.M88.4 R160, [R176+0x800] ;  /* 0x00080000b0a0783b */ /* 0x000e680000000200 */
[----:B------:R-:W-:Y:S03]  /*16d20*/  LDSM.16.M88.4 R164, [R184] ;  /* 0x00000000b8a4783b */ /* 0x000fe60000000200 */
[C---:B---3--:R-:W-:Y:S08]  /*16d30*/  HMMA.16816.F32 R4, R168.reuse, R172, R4 ;  /* 0x000000aca804723c */ /* 0x048ff00000001804 */
[C---:B------:R-:W-:Y:S01]  /*16d40*/  HMMA.16816.F32 R8, R168.reuse, R174, R8 ;  /* 0x000000aea808723c */ /* 0x040fe20000001808 */
[----:B------:R-:W2:Y:S07]  /*16d50*/  LDSM.16.M88.4 R172, [R159+-0x3000] ;  /* 0xffd000009fac783b */ /* 0x000eae0000000200 */
[C---:B-1----:R-:W-:Y:S08]  /*16d60*/  HMMA.16816.F32 R12, R168.reuse, R160, R12 ;  /* 0x000000a0a80c723c */ /* 0x042ff0000000180c */
[----:B------:R-:W-:Y:S01]  /*16d70*/  HMMA.16816.F32 R16, R168, R162, R16 ;  /* 0x000000a2a810723c */ /* 0x000fe20000001810 */
[----:B------:R-:W1:Y:S04]  /*16d80*/  LDSM.16.M88.4 R160, [R159+-0x2800] ;  /* 0xffd800009fa0783b */ /* 0x000e680000000200 */
[----:B------:R-:W-:Y:S03]  /*16d90*/  LDSM.16.M88.4 R168, [R182+0x4000] ;  /* 0x00400000b6a8783b */ /* 0x000fe60000000200 */
[C---:B--2---:R-:W-:Y:S08]  /*16da0*/  HMMA.16816.F32 R4, R164.reuse, R172, R4 ;  /* 0x000000aca404723c */ /* 0x044ff00000001804 */
[C---:B------:R-:W-:Y:S01]  /*16db0*/  HMMA.16816.F32 R8, R164.reuse, R174, R8 ;  /* 0x000000aea408723c */ /* 0x040fe20000001808 */
[----:B------:R-:W2:Y:S07]  /*16dc0*/  LDSM.16.M88.4 R172, [R177+0x1000] ;  /* 0x00100000b1ac783b */ /* 0x000eae0000000200 */
[C---:B-1----:R-:W-:Y:S08]  /*16dd0*/  HMMA.16816.F32 R12, R164.reuse, R160, R12 ;  /* 0x000000a0a40c723c */ /* 0x042ff0000000180c */
[----:B------:R-:W-:Y:S01]  /*16de0*/  HMMA.16816.F32 R16, R164, R162, R16 ;  /* 0x000000a2a410723c */ /* 0x000fe20000001810 */
[----:B------:R-:W1:Y:S04]  /*16df0*/  LDSM.16.M88.4 R160, [R177+0x1800] ;  /* 0x00180000b1a0783b */ /* 0x000e680000000200 */
[----:B------:R-:W-:Y:S03]  /*16e00*/  LDSM.16.M88.4 R164, [R183+0x4000] ;  /* 0x00400000b7a4783b */ /* 0x000fe60000000200 */
[C---:B--2---:R-:W-:Y:S08]  /*16e10*/  HMMA.16816.F32 R4, R168.reuse, R172, R4 ;  /* 0x000000aca804723c */ /* 0x044ff00000001804 */
[C---:B------:R-:W-:Y:S01]  /*16e20*/  HMMA.16816.F32 R8, R168.reuse, R174, R8 ;  /* 0x000000aea808723c */ /* 0x040fe20000001808 */
[----:B------:R-:W2:Y:S07]  /*16e30*/  LDSM.16.M88.4 R172, [R190] ;  /* 0x00000000beac783b */ /* 0x000eae0000000200 */
[C---:B-1----:R-:W-:Y:S08]  /*16e40*/  HMMA.16816.F32 R12, R168.reuse, R160, R12 ;  /* 0x000000a0a80c723c */ /* 0x042ff0000000180c */
[----:B------:R-:W-:Y:S01]  /*16e50*/  HMMA.16816.F32 R16, R168, R162, R16 ;  /* 0x000000a2a810723c */ /* 0x000fe20000001810 */
[----:B------:R-:W1:Y:S04]  /*16e60*/  LDSM.16.M88.4 R160, [R189] ;  /* 0x00000000bda0783b */ /* 0x000e680000000200 */
        /* <DEDUP_REMOVED lines=69> */
[----:B------:R-:W1:Y:S01]  /*172c0*/  LDSM.16.M88.4 R160, [R159+0x800] ;  /* 0x000800009fa0783b */ /* 0x000e620000000200 */
[----:B------:R-:W-:Y:S04]  /*172d0*/  DEPBAR.LE SB0, 0x0 ;  /* 0x000080000000791a */ /* 0x000fe80000000000 */
[----:B------:R-:W-:Y:S02]  /*172e0*/  BAR.SYNC.DEFER_BLOCKING 0x0 ;  /* 0x0000000000007b1d */ /* 0x000fe40000010000 */
[C---:B--2---:R-:W-:Y:S08]  /*172f0*/  HMMA.16816.F32 R4, R164.reuse, R172, R4 ;  /* 0x000000aca404723c */ /* 0x044ff00000001804 */
[C---:B------:R-:W-:Y:S01]  /*17300*/  HMMA.16816.F32 R8, R164.reuse, R174, R8 ;  /* 0x000000aea408723c */ /* 0x040fe20000001808 */
[----:B------:R-:W-:Y:S01]  /*17310*/  @!PT LDS RZ, [RZ] ;  /* 0x00000000fffff984 */ /* 0x000fe20000000800 */
[----:B------:R-:W-:Y:S01]  /*17320*/  @!PT LDS RZ, [RZ] ;  /* 0x00000000fffff984 */ /* 0x000fe20000000800 */
[----:B------:R-:W-:Y:S01]  /*17330*/  @!PT LDS RZ, [RZ] ;  /* 0x00000000fffff984 */ /* 0x000fe20000000800 */
[----:B------:R2:W-:Y:S02]  /*17340*/  @P0 LDGSTS.E.BYPASS.LTC128B.128 [R195+0xc080], [R196.64], !P2 ;  /* 0x0c080000c4c30fae */ /* 0x0005e4000d101d46 */
[----:B------:R-:W-:Y:S02]  /*17350*/  ISETP.GE.AND P2, PT, R198, 0x1, PT ;  /* 0x00000001c600780c */ /* 0x000fe40003f46270 */
[----:B------:R2:W-:Y:S04]  /*17360*/  @P0 LDGSTS.E.BYPASS.LTC128B.128 [R195+0xd080], [R196.64+0x80], !P6 ;  /* 0x0d080080c4c30fae */ /* 0x0005e8000f101d46 */
[----:B------:R2:W-:Y:S01]  /*17370*/  @P0 LDGSTS.E.BYPASS.LTC128B.128 [R195+0xe080], [R196.64+0x100], !P5 ;  /* 0x0e080100c4c30fae */ /* 0x0005e2000e901d46 */
[C---:B-1----:R-:W-:Y:S03]  /*17380*/  HMMA.16816.F32 R12, R164.reuse, R160, R12 ;  /* 0x000000a0a40c723c */ /* 0x042fe6000000180c */
[----:B------:R2:W-:Y:S04]  /*17390*/  @P0 LDGSTS.E.BYPASS.LTC128B.128 [R195+0xf080], [R196.64+0x180], !P4 ;  /* 0x0f080180c4c30fae */ /* 0x0005e8000e101d46 */
[----:B------:R-:W0:Y:S01]  /*173a0*/  LDGDEPBAR ;  /* 0x00000000000079af */ /* 0x000e220000000000 */
[C---:B------:R-:W-:Y:S01]  /*173b0*/  IADD3 R161, R0.reuse, c[0x0][0x328], RZ ;  /* 0x0000ca0000a17a10 */ /* 0x040fe20007ffe0ff */
[----:B------:R-:W-:Y:S04]  /*173c0*/  HMMA.16816.F32 R16, R164, R162, R16 ;  /* 0x000000a2a410723c */ /* 0x000fe80000001810 */
[----:B------:R-:W-:Y:S01]  /*173d0*/  IMAD.IADD R2, R161, 0x1, R3 ;  /* 0x00000001a1027824 */ /* 0x000fe200078e0203 */
        /* <DEDUP_REMOVED lines=14> */
.L_x_720:
[----:B------:R-:W-:Y:S04]  /*174c0*/  MOV R162, c[0x0][0x32c] ;  /* 0x0000cb0000a27a02 */ /* 0x000fe80000000f00 */
[----:B------:R-:W-:-:S13]  /*174d0*/  ISETP.NE.AND P0, PT, R162, 0x1, PT ;  /* 0x00000001a200780c */ /* 0x000fda0003f05270 */
[----:B------:R-:W-:Y:S05]  /*174e0*/  @P0 IMAD.HI.U32 R162, R3, c[0x0][0x330], RZ ;  /* 0x0000cc0003a20a27 */ /* 0x000fea00078e00ff */
[----:B------:R-:W-:Y:S02]  /*174f0*/  @P0 SHF.R.U32.HI R3, RZ, c[0x0][0x334], R162 ;  /* 0x0000cd00ff030a19 */ /* 0x000fe400000116a2 */
.L_x_721:
[----:B------:R-:W-:Y:S05]  /*17500*/  BSYNC B0 ;  /* 0x0000000000007941 */ /* 0x000fea0003800000 */
.L_x_719:
[----:B------:R-:W-:Y:S04]  /*17510*/  IMAD R3, R3, c[0x0][0x32c], -R140 ;  /* 0x0000cb0003037a24 */ /* 0x000fe800078e0a8c */
[----:B------:R-:W-:Y:S05]  /*17520*/  IMAD.IADD R3, R3, 0x1, -R209 ;  /* 0x0000000103037824 */ /* 0x000fea00078e0ad1 */
[----:B------:R-:W-:Y:S02]  /*17530*/  IADD3 R162, R3, c[0x0][0x32c], RZ ;  /* 0x0000cb0003a27a10 */ /* 0x000fe40007ffe0ff */
[----:B------:R-:W-:Y:S02]  /*17540*/  IMNMX R0, R0, R3, !PT ;  /* 0x0000000300007217 */ /* 0x000fe40007800200 */
[----:B------:R-:W-:Y:S02]  /*17550*/  IMNMX R2, R2, R162, PT ;  /* 0x000000a202027217 */ /* 0x000fe40003800200 */
.L_x_718:
[----:B------:R-:W-:Y:S01]  /*17560*/  ISETP.GT.AND P1, PT, R194, -0x1, PT ;  /* 0xffffffffc200780c */ /* 0x000fe20003f24270 */
[----:B------:R-:W1:Y:S03]  /*17570*/  SHFL.IDX PT, R3, R143, 0x1, 0x1c1f ;  /* 0x003c1f008f037f89 */ /* 0x000e6600000e0000 */
        /* <DEDUP_REMOVED lines=22> */
[--C-:B-1----:R-:W-:Y:S03]  /*176e0*/  IMAD.IADD R0, R160, 0x1, R3.reuse ;  /* 0x00000001a0007824 */ /* 0x102fe600078e0203 */
        /* <DEDUP_REMOVED lines=15> */
.L_x_724:
[----:B------:R-:W-:Y:S04]  /*177e0*/  MOV R4, c[0x0][0x32c] ;  /* 0x0000cb0000047a02 */ /* 0x000fe80000000f00 */
[----:B------:R-:W-:-:S13]  /*177f0*/  ISETP.NE.AND P0, PT, R4, 0x1, PT ;  /* 0x000000010400780c */ /* 0x000fda0003f05270 */
[----:B------:R-:W-:Y:S05]  /*17800*/  @P0 IMAD.HI.U32 R4, R3, c[0x0][0x330], RZ ;  /* 0x0000cc0003040a27 */ /* 0x000fea00078e00ff */
[----:B------:R-:W-:Y:S02]  /*17810*/  @P0 SHF.R.U32.HI R3, RZ, c[0x0][0x334], R4 ;  /* 0x0000cd00ff030a19 */ /* 0x000fe40000011604 */
.L_x_725:
[----:B------:R-:W-:Y:S05]  /*17820*/  BSYNC B0 ;  /* 0x0000000000007941 */ /* 0x000fea0003800000 */
.L_x_723:
[----:B------:R-:W-:Y:S04]  /*17830*/  IMAD R140, R3, c[0x0][0x32c], -R140 ;  /* 0x0000cb00038c7a24 */ /* 0x000fe800078e0a8c */
[----:B------:R-:W-:Y:S05]  /*17840*/  IMAD.IADD R3, R140, 0x1, -R209 ;  /* 0x000000018c037824 */ /* 0x000fea00078e0ad1 */
[----:B------:R-:W-:Y:S02]  /*17850*/  IADD3 R4, R3, c[0x0][0x32c], RZ ;  /* 0x0000cb0003047a10 */ /* 0x000fe40007ffe0ff */
[----:B------:R-:W-:Y:S02]  /*17860*/  IMNMX R0, R0, R3, !PT ;  /* 0x0000000300007217 */ /* 0x000fe40007800200 */
[----:B------:R-:W-:Y:S02]  /*17870*/  IMNMX R2, R2, R4, PT ;  /* 0x0000000402027217 */ /* 0x000fe40003800200 */
.L_x_722:
        /* <DEDUP_REMOVED lines=22> */
[----:B------:R-:W1:Y:S01]  /*179e0*/  SHFL.BFLY PT, R11, R3, 0x2, 0x1f ;  /* 0x0c401f00030b7f89 */ /* 0x000e6200000e0000 */
        /* <DEDUP_REMOVED lines=9> */
[----:B------:R-:W-:Y:S04]  /*17a80*/  ISETP.GT.AND P0, PT, R0, 0x18, P1 ;  /* 0x000000180000780c */ /* 0x000fe80000f04270 */
[----:B------:R-:W-:Y:S02]  /*17a90*/  ISETP.LT.OR P0, PT, R2, 0x19, P0 ;  /* 0x000000190200780c */ /* 0x000fe40000701670 */
[----:B-1----:R-:W-:Y:S02]  /*17aa0*/  FMNMX.FTZ R3, R3, R11, !PT ;  /* 0x0000000b03037209 */ /* 0x002fe40007810000 */
[----:B------:R-:W-:Y:S02]  /*17ab0*/  FSEL R173, R18, -INF , !P0 ;  /* 0xff80000012ad7808 */ /* 0x000fe40004000000 */
[----:B------:R-:W-:Y:S02]  /*17ac0*/  ISETP.GT.AND P0, PT, R0, 0x19, P1 ;  /* 0x000000190000780c */ /* 0x000fe40000f04270 */
[----:B------:R-:W-:Y:S02]  /*17ad0*/  FMNMX.FTZ R0, R143, R10, !PT ;  /* 0x0000000a8f007209 */ /* 0x000fe40007810000 */
[----:B------:R-:W1:Y:S01]  /*17ae0*/  SHFL.BFLY PT, R10, R3, 0x1, 0x1f ;  /* 0x0c201f00030a7f89 */ /* 0x000e6200000e0000 */
[----:B------:R-:W-:Y:S02]  /*17af0*/  ISETP.LT.OR P0, PT, R2, 0x1a, P0 ;  /* 0x0000001a0200780c */ /* 0x000fe40000701670 */
[----:B------:R-:W-:Y:S02]  /*17b00*/  FMNMX.FTZ R0, R172, R0, !PT ;  /* 0x00000000ac007209 */ /* 0x000fe40007810000 */
[----:B------:R-:W-:Y:S02]  /*17b10*/  FSEL R12, R19, -INF , !P0 ;  /* 0xff800000130c7808 */ /* 0x000fe40004000000 */
[----:B------:R-:W-:Y:S04]  /*17b20*/  FMNMX.FTZ R0, R173, R0, !PT ;  /* 0x00000000ad007209 */ /* 0x000fe80007810000 */
[----:B------:R-:W-:Y:S05]  /*17b30*/  FMNMX.FTZ R0, R12, R0, !PT ;  /* 0x000000000c007209 */ /* 0x000fea0007810000 */
[----:B------:R-:W3:Y:S01]  /*17b40*/  SHFL.BFLY PT, R2, R0, 0x2, 0x1f ;  /* 0x0c401f0000027f89 */ /* 0x000ee200000e0000 */
[----:B-1----:R-:W-:Y:S04]  /*17b50*/  FMNMX.FTZ R140, R3, R10, !PT ;  /* 0x0000000a038c7209 */ /* 0x002fe80007810000 */
[C---:B------:R-:W-:Y:S01]  /*17b60*/  FSETP.NEU.FTZ.AND P0, PT, R140.reuse, -INF , PT ;  /* 0xff8000008c00780b */ /* 0x040fe20003f1d000 */
[----:B------:R-:W-:Y:S05]  /*17b70*/  FMUL.FTZ R3, R140, c[0x0][0x2d0] ;  /* 0x0000b4008c037a20 */ /* 0x000fea0000410000 */
[----:B------:R-:W-:Y:S05]  /*17b80*/  FSEL R13, R3, RZ, P0 ;  /* 0x000000ff030d7208 */ /* 0x000fea0000000000 */
[--C-:B------:R-:W-:Y:S01]  /*17b90*/  FFMA.FTZ R9, R9, c[0x0][0x2d0], -R13.reuse ;  /* 0x0000b40009097a23 */ /* 0x100fe2000001080d */
[----:B---3--:R-:W-:Y:S01]  /*17ba0*/  FMNMX.FTZ R2, R0, R2, !PT ;  /* 0x0000000200027209 */ /* 0x008fe20007810000 */
[--C-:B------:R-:W-:Y:S02]  /*17bb0*/  FFMA.FTZ R0, R162, c[0x0][0x2d0], -R13.reuse ;  /* 0x0000b400a2007a23 */ /* 0x100fe4000001080d */
[----:B------:R-:W-:Y:S01]  /*17bc0*/  MUFU.EX2 R200, R9 ;  /* 0x0000000900c87308 */ /* 0x000fe20000000800 */
[--C-:B------:R-:W-:Y:S01]  /*17bd0*/  FFMA.FTZ R15, R168, c[0x0][0x2d0], -R13.reuse ;  /* 0x0000b400a80f7a23 */ /* 0x100fe2000001080d */
[----:B------:R-:W1:Y:S08]  /*17be0*/  SHFL.BFLY PT, R3, R2, 0x1, 0x1f ;  /* 0x0c201f0002037f89 */ /* 0x000e7000000e0000 */
[----:B------:R3:W-:Y:S10]  /*17bf0*/  MUFU.EX2 R203, R0 ;  /* 0x0000000000cb7308 */ /* 0x0007f40000000800 */
[----:B------:R4:W-:Y:S01]  /*17c00*/  MUFU.EX2 R199, R15 ;  /* 0x0000000f00c77308 */ /* 0x0009e20000000800 */
[----:B-1----:R-:W-:Y:S01]  /*17c10*/  FMNMX.FTZ R3, R2, R3, !PT ;  /* 0x0000000302037209 */ /* 0x002fe20007810000 */
[--C-:B---3--:R-:W-:Y:S02]  /*17c20*/  FFMA.FTZ R0, R163, c[0x0][0x2d0], -R13.reuse ;  /* 0x0000b400a3007a23 */ /* 0x108fe4000001080d */
[----:B------:R-:W1:Y:S06]  /*17c30*/  LDSM.16.MT88.4 R160, [R178] ;  /* 0x00000000b2a0783b */ /* 0x000e6c0000004200 */
[----:B------:R3:W5:Y:S01]  /*17c40*/  MUFU.EX2 R202, R0 ;  /* 0x0000000000ca7308 */ /* 0x0007620000000800 */
[--C-:B----4-:R-:W-:Y:S09]  /*17c50*/  FFMA.FTZ R15, R169, c[0x0][0x2d0], -R13.reuse ;  /* 0x0000b400a90f7a23 */ /* 0x110ff2000001080d */
[----:B------:R4:W-:Y:S01]  /*17c60*/  MUFU.EX2 R198, R15 ;  /* 0x0000000f00c67308 */ /* 0x0009e20000000800 */
[--C-:B---3--:R-:W-:Y:S01]  /*17c70*/  FFMA.FTZ R0, R8, c[0x0][0x2d0], -R13.reuse ;  /* 0x0000b40008007a23 */ /* 0x108fe2000001080d */
[----:B-----5:R-:W-:Y:S01]  /*17c80*/  F2FP.PACK_AB R16, R202, R203 ;  /* 0x000000cbca10723e */ /* 0x020fe200000000ff */
[----:B------:R-:W-:Y:S07]  /*17c90*/  FMUL.FTZ R8, R3, c[0x0][0x2d0] ;  /* 0x0000b40003087a20 */ /* 0x000fee0000410000 */
[----:B------:R3:W5:Y:S01]  /*17ca0*/  MUFU.EX2 R201, R0 ;  /* 0x0000000000c97308 */ /* 0x0007620000000800 */
[--C-:B----4-:R-:W-:Y:S02]  /*17cb0*/  FFMA.FTZ R15, R170, c[0x0][0x2d0], -R13.reuse ;  /* 0x0000b400aa0f7a23 */ /* 0x110fe4000001080d */
[----:B------:R-:W-:Y:S07]  /*17cc0*/  FFMA.FTZ R13, R171, c[0x0][0x2d0], -R13 ;  /* 0x0000b400ab0d7a23 */ /* 0x000fee000001080d */
[----:B------:R-:W-:Y:S10]  /*17cd0*/  MUFU.EX2 R170, R15 ;  /* 0x0000000f00aa7308 */ /* 0x000ff40000000800 */
[----:B------:R4:W-:Y:S01]  /*17ce0*/  MUFU.EX2 R169, R13 ;  /* 0x0000000d00a97308 */ /* 0x0009e20000000800 */
[----:B---3--:R-:W-:Y:S02]  /*17cf0*/  FSEL R0, R140, RZ, P0 ;  /* 0x000000ff8c007208 */ /* 0x008fe40000000000 */
[----:B------:R-:W-:Y:S02]  /*17d00*/  FSETP.NEU.FTZ.AND P0, PT, R3, -INF , PT ;  /* 0xff8000000300780b */ /* 0x000fe40003f1d000 */
[----:B-----5:R-:W-:Y:S01]  /*17d10*/  F2FP.PACK_AB R18, R200, R201 ;  /* 0x000000c9c812723e */ /* 0x020fe200000000ff */
[----:B------:R-:W-:Y:S01]  /*17d20*/  FADD.FTZ R0, -R0, R141 ;  /* 0x0000008d00007221 */ /* 0x000fe20000010100 */
[----:B------:R-:W-:Y:S03]  /*17d30*/  FSEL R14, R8, RZ, P0 ;  /* 0x000000ff080e7208 */ /* 0x000fe60000000000 */
[----:B------:R-:W-:Y:S02]  /*17d40*/  FMUL.FTZ R0, R0, c[0x0][0x2d0] ;  /* 0x0000b40000007a20 */ /* 0x000fe40000410000 */
[--C-:B------:R-:W-:Y:S02]  /*17d50*/  FFMA.FTZ R6, R6, c[0x0][0x2d0], -R14.reuse ;  /* 0x0000b40006067a23 */ /* 0x100fe4000001080e */
[----:B------:R3:W5:Y:S01]  /*17d60*/  MUFU.EX2 R2, R0 ;  /* 0x0000000000027308 */ /* 0x0007620000000800 */
[--C-:B------:R-:W-:Y:S02]  /*17d70*/  FFMA.FTZ R4, R4, c[0x0][0x2d0], -R14.reuse ;  /* 0x0000b40004047a23 */ /* 0x100fe4000001080e */
[--C-:B----4-:R-:W-:Y:S07]  /*17d80*/  FFMA.FTZ R13, R143, c[0x0][0x2d0], -R14.reuse ;  /* 0x0000b4008f0d7a23 */ /* 0x110fee000001080e */
[----:B--2---:R-:W-:Y:S10]  /*17d90*/  MUFU.EX2 R197, R6 ;  /* 0x0000000600c57308 */ /* 0x004ff40000000800 */
[----:B------:R2:W-:Y:S01]  /*17da0*/  MUFU.EX2 R174, R4 ;  /* 0x0000000400ae7308 */ /* 0x0005e20000000800 */
[--C-:B---3--:R-:W-:Y:S02]  /*17db0*/  FFMA.FTZ R0, R7, c[0x0][0x2d0], -R14.reuse ;  /* 0x0000b40007007a23 */ /* 0x108fe4000001080e */
[C---:B-----5:R-:W-:Y:S02]  /*17dc0*/  FMUL.FTZ R8, R2.reuse, R152 ;  /* 0x0000009802087220 */ /* 0x060fe40000410000 */
[C---:B------:R-:W-:Y:S05]  /*17dd0*/  FMUL.FTZ R9, R2.reuse, R153 ;  /* 0x0000009902097220 */ /* 0x040fea0000410000 */
[----:B------:R-:W3:Y:S01]  /*17de0*/  MUFU.EX2 R196, R0 ;  /* 0x0000000000c47308 */ /* 0x000ee20000000800 */
        /* <DEDUP_REMOVED lines=8> */
[C---:B--2---:R-:W-:Y:S02]  /*17e70*/  FMUL.FTZ R4, R2.reuse, R148 ;  /* 0x0000009402047220 */ /* 0x044fe40000410000 */
[C---:B------:R-:W-:Y:S02]  /*17e80*/  FMUL.FTZ R25, R2.reuse, R25 ;  /* 0x0000001902197220 */ /* 0x040fe40000410000 */
[C---:B------:R-:W-:Y:S02]  /*17e90*/  FMUL.FTZ R28, R2.reuse, R28 ;  /* 0x0000001c021c7220 */ /* 0x040fe40000410000 */
[C---:B------:R-:W-:Y:S02]  /*17ea0*/  FMUL.FTZ R29, R2.reuse, R29 ;  /* 0x0000001d021d7220 */ /* 0x040fe40000410000 */
[----:B------:R-:W-:Y:S01]  /*17eb0*/  FMUL.FTZ R32, R2, R32 ;  /* 0x0000002002207220 */ /* 0x000fe20000410000 */
[----:B---3--:R-:W-:Y:S01]  /*17ec0*/  F2FP.PACK_AB R17, R196, R197 ;  /* 0x000000c5c411723e */ /* 0x008fe200000000ff */
[----:B------:R-:W-:Y:S02]  /*17ed0*/  FFMA.FTZ R0, R5, c[0x0][0x2d0], -R14 ;  /* 0x0000b40005007a23 */ /* 0x000fe4000001080e */
[C---:B------:R-:W-:Y:S02]  /*17ee0*/  FMUL.FTZ R5, R2.reuse, R149 ;  /* 0x0000009502057220 */ /* 0x040fe40000410000 */
[----:B------:R2:W3:Y:S01]  /*17ef0*/  MUFU.EX2 R175, R0 ;  /* 0x0000000000af7308 */ /* 0x0004e20000000800 */
        /* <DEDUP_REMOVED lines=12> */
[----:B--2---:R-:W-:Y:S01]  /*17fc0*/  FSEL R0, R3, RZ, P0 ;  /* 0x000000ff03007208 */ /* 0x004fe20000000000 */
[----:B------:R-:W-:Y:S01]  /*17fd0*/  FMUL.FTZ R57, R2, R57 ;  /* 0x0000003902397220 */ /* 0x000fe20000410000 */
[----:B---3--:R-:W-:Y:S01]  /*17fe0*/  F2FP.PACK_AB R19, R174, R175 ;  /* 0x000000afae13723e */ /* 0x008fe200000000ff */
[----:B------:R-:W-:Y:S01]  /*17ff0*/  FMUL.FTZ R60, R2, R60 ;  /* 0x0000003c023c7220 */ /* 0x000fe20000410000 */
[----:B------:R-:W-:Y:S01]  /*18000*/  ISETP.GT.AND P0, PT, R194, R208, PT ;  /* 0x000000d0c200720c */ /* 0x000fe20003f04270 */
[----:B------:R-:W-:Y:S02]  /*18010*/  FADD.FTZ R0, -R0, R142 ;  /* 0x0000008e00007221 */ /* 0x000fe40000010100 */
[----:B------:R-:W-:Y:S02]  /*18020*/  FMUL.FTZ R61, R2, R61 ;  /* 0x0000003d023d7220 */ /* 0x000fe40000410000 */
[----:B------:R-:W-:Y:S02]  /*18030*/  FMUL.FTZ R0, R0, c[0x0][0x2d0] ;  /* 0x0000b40000007a20 */ /* 0x000fe40000410000 */
[C---:B------:R-:W-:Y:S02]  /*18040*/  FMUL.FTZ R64, R2.reuse, R64 ;  /* 0x0000004002407220 */ /* 0x040fe40000410000 */
[C---:B------:R-:W-:Y:S02]  /*18050*/  FMUL.FTZ R65, R2.reuse, R65 ;  /* 0x0000004102417220 */ /* 0x040fe40000410000 */
        /* <DEDUP_REMOVED lines=13> */
[C---:B--2---:R-:W-:Y:S02]  /*18130*/  FMUL.FTZ R6, R0.reuse, R150 ;  /* 0x0000009600067220 */ /* 0x044fe40000410000 */
[C---:B------:R-:W-:Y:S02]  /*18140*/  FMUL.FTZ R7, R0.reuse, R151 ;  /* 0x0000009700077220 */ /* 0x040fe40000410000 */
[----:B------:R-:W2:Y:S01]  /*18150*/  LDSM.16.MT88.4 R148, [R181] ;  /* 0x00000000b594783b */ /* 0x000ea20000004200 */
[C---:B------:R-:W-:Y:S02]  /*18160*/  FMUL.FTZ R10, R0.reuse, R154 ;  /* 0x0000009a000a7220 */ /* 0x040fe40000410000 */
[C---:B------:R-:W-:Y:S02]  /*18170*/  FMUL.FTZ R11, R0.reuse, R155 ;  /* 0x0000009b000b7220 */ /* 0x040fe40000410000 */
[C---:B-1----:R-:W-:Y:S03]  /*18180*/  HMMA.16816.F32 R4, R16.reuse, R160, R4 ;  /* 0x000000a01004723c */ /* 0x042fe60000001804 */
[----:B------:R-:W1:Y:S02]  /*18190*/  LDSM.16.MT88.4 R152, [R180] ;  /* 0x00000000b498783b */ /* 0x000e640000004200 */
[C---:B------:R-:W-:Y:S02]  /*181a0*/  FMUL.FTZ R134, R0.reuse, R134 ;  /* 0x0000008600867220 */ /* 0x040fe40000410000 */
[C---:B------:R-:W-:Y:S01]  /*181b0*/  FMUL.FTZ R135, R0.reuse, R135 ;  /* 0x0000008700877220 */ /* 0x040fe20000410000 */
[C---:B------:R-:W-:Y:S03]  /*181c0*/  HMMA.16816.F32 R8, R16.reuse, R162, R8 ;  /* 0x000000a21008723c */ /* 0x040fe60000001808 */
[----:B------:R-:W3:Y:S01]  /*181d0*/  LDSM.16.MT88.4 R160, [R178+0x1000] ;  /* 0x00100000b2a0783b */ /* 0x000ee20000004200 */
[C---:B------:R-:W-:Y:S02]  /*181e0*/  FMUL.FTZ R138, R0.reuse, R138 ;  /* 0x0000008a008a7220 */ /* 0x040fe40000410000 */
[C---:B------:R-:W-:Y:S02]  /*181f0*/  FMUL.FTZ R139, R0.reuse, R139 ;  /* 0x0000008b008b7220 */ /* 0x040fe40000410000 */
[C---:B------:R-:W-:Y:S04]  /*18200*/  HMMA.16816.F32 R132, R16.reuse, R164, R132 ;  /* 0x000000a41084723c */ /* 0x040fe80000001884 */
[C---:B------:R-:W-:Y:S02]  /*18210*/  FMUL.FTZ R22, R0.reuse, R22 ;  /* 0x0000001600167220 */ /* 0x040fe40000410000 */
[C---:B------:R-:W-:Y:S02]  /*18220*/  FMUL.FTZ R23, R0.reuse, R23 ;  /* 0x0000001700177220 */ /* 0x040fe40000410000 */
[C---:B------:R-:W-:Y:S01]  /*18230*/  HMMA.16816.F32 R136, R16.reuse, R166, R136 ;  /* 0x000000a61088723c */ /* 0x040fe20000001888 */
[----:B------:R-:W-:Y:S03]  /*18240*/  LDSM.16.MT88.4 R164, [R179+0x800] ;  /* 0x00080000b3a4783b */ /* 0x000fe60000004200 */
        /* <DEDUP_REMOVED lines=52> */
[----:B------:R-:W-:Y:S01]  /*18590*/  FMUL.FTZ R91, R0, R91 ;  /* 0x0000005b005b7220 */ /* 0x000fe20000410000 */
[C---:B------:R-:W-:Y:S01]  /*185a0*/  HMMA.16816.F32 R72, R16.reuse, R150, R72 ;  /* 0x000000961048723c */ /* 0x040fe20000001848 */
[----:B------:R-:W2:Y:S03]  /*185b0*/  LDSM.16.MT88.4 R148, [R180+0x2000] ;  /* 0x00200000b494783b */ /* 0x000ea60000004200 */
[C---:B------:R-:W-:Y:S02]  /*185c0*/  FMUL.FTZ R92, R2.reuse, R92 ;  /* 0x0000005c025c7220 */ /* 0x040fe40000410000 */
[----:B------:R-:W-:Y:S02]  /*185d0*/  FMUL.FTZ R93, R2, R93 ;  /* 0x0000005d025d7220 */ /* 0x000fe40000410000 */
[C---:B-1----:R-:W-:Y:S04]  /*185e0*/  HMMA.16816.F32 R76, R16.reuse, R152, R76 ;  /* 0x00000098104c723c */ /* 0x042fe8000000184c */
[C---:B------:R-:W-:Y:S02]  /*185f0*/  FMUL.FTZ R94, R0.reuse, R94 ;  /* 0x0000005e005e7220 */ /* 0x040fe40000410000 */
[----:B------:R-:W-:Y:S02]  /*18600*/  FMUL.FTZ R95, R0, R95 ;  /* 0x0000005f005f7220 */ /* 0x000fe40000410000 */
[C---:B------:R-:W-:Y:S01]  /*18610*/  HMMA.16816.F32 R80, R16.reuse, R154, R80 ;  /* 0x0000009a1050723c */ /* 0x040fe20000001850 */
[----:B------:R-:W1:Y:S03]  /*18620*/  LDSM.16.MT88.4 R152, [R178+0x3000] ;  /* 0x00300000b298783b */ /* 0x000e660000004200 */
[C---:B------:R-:W-:Y:S02]  /*18630*/  FMUL.FTZ R96, R2.reuse, R96 ;  /* 0x0000006002607220 */ /* 0x040fe40000410000 */
[----:B------:R-:W-:Y:S02]  /*18640*/  FMUL.FTZ R97, R2, R97 ;  /* 0x0000006102617220 */ /* 0x000fe40000410000 */
[C---:B---3--:R-:W-:Y:S04]  /*18650*/  HMMA.16816.F32 R84, R16.reuse, R160, R84 ;  /* 0x000000a01054723c */ /* 0x048fe80000001854 */
[C---:B------:R-:W-:Y:S02]  /*18660*/  FMUL.FTZ R98, R0.reuse, R98 ;  /* 0x0000006200627220 */ /* 0x040fe40000410000 */
[----:B------:R-:W-:Y:S02]  /*18670*/  FMUL.FTZ R99, R0, R99 ;  /* 0x0000006300637220 */ /* 0x000fe40000410000 */
[C---:B------:R-:W-:Y:S01]  /*18680*/  HMMA.16816.F32 R88, R16.reuse, R162, R88 ;  /* 0x000000a21058723c */ /* 0x040fe20000001858 */
[----:B------:R-:W3:Y:S03]  /*18690*/  LDSM.16.MT88.4 R160, [R179+0x3000] ;  /* 0x00300000b3a0783b */ /* 0x000ee60000004200 */
[C---:B------:R-:W-:Y:S02]  /*186a0*/  FMUL.FTZ R100, R2.reuse, R100 ;  /* 0x0000006402647220 */ /* 0x040fe40000410000 */
[----:B------:R-:W-:Y:S02]  /*186b0*/  FMUL.FTZ R101, R2, R101 ;  /* 0x0000006502657220 */ /* 0x000fe40000410000 */
[C---:B------:R-:W-:Y:S01]  /*186c0*/  FMUL.FTZ R102, R0.reuse, R102 ;  /* 0x0000006600667220 */ /* 0x040fe20000410000 */
[C---:B--2---:R-:W-:Y:S03]  /*186d0*/  HMMA.16816.F32 R92, R16.reuse, R148, R92 ;  /* 0x00000094105c723c */ /* 0x044fe6000000185c */
[----:B------:R-:W-:Y:S02]  /*186e0*/  FMUL.FTZ R103, R0, R103 ;  /* 0x0000006700677220 */ /* 0x000fe40000410000 */
[C---:B------:R-:W-:Y:S02]  /*186f0*/  FMUL.FTZ R104, R2.reuse, R104 ;  /* 0x0000006802687220 */ /* 0x040fe40000410000 */
[----:B------:R-:W-:Y:S01]  /*18700*/  FMUL.FTZ R105, R2, R105 ;  /* 0x0000006902697220 */ /* 0x000fe20000410000 */
[C---:B------:R-:W-:Y:S01]  /*18710*/  HMMA.16816.F32 R96, R16.reuse, R150, R96 ;  /* 0x000000961060723c */ /* 0x040fe20000001860 */
[----:B------:R-:W2:Y:S03]  /*18720*/  LDSM.16.MT88.4 R148, [R181+0x3000] ;  /* 0x00300000b594783b */ /* 0x000ea60000004200 */
[C---:B------:R-:W-:Y:S02]  /*18730*/  FMUL.FTZ R106, R0.reuse, R106 ;  /* 0x0000006a006a7220 */ /* 0x040fe40000410000 */
[----:B------:R-:W-:Y:S02]  /*18740*/  FMUL.FTZ R107, R0, R107 ;  /* 0x0000006b006b7220 */ /* 0x000fe40000410000 */
[C---:B-1----:R-:W-:Y:S04]  /*18750*/  HMMA.16816.F32 R100, R16.reuse, R152, R100 ;  /* 0x000000981064723c */ /* 0x042fe80000001864 */
[--C-:B------:R-:W-:Y:S02]  /*18760*/  FFMA.FTZ R13, R172, c[0x0][0x2d0], -R14.reuse ;  /* 0x0000b400ac0d7a23 */ /* 0x100fe4000001080e */
[C---:B------:R-:W-:Y:S02]  /*18770*/  FMUL.FTZ R108, R2.reuse, R108 ;  /* 0x0000006c026c7220 */ /* 0x040fe40000410000 */
[C---:B------:R-:W-:Y:S01]  /*18780*/  HMMA.16816.F32 R104, R16.reuse, R154, R104 ;  /* 0x0000009a1068723c */ /* 0x040fe20000001868 */
[----:B------:R1:W4:Y:S01]  /*18790*/  MUFU.EX2 R143, R13 ;  /* 0x0000000d008f7308 */ /* 0x0003220000000800 */
[----:B------:R-:W5:Y:S02]  /*187a0*/  LDSM.16.MT88.4 R152, [R180+0x3000] ;  /* 0x00300000b498783b */ /* 0x000f640000004200 */
[----:B------:R-:W-:Y:S02]  /*187b0*/  FMUL.FTZ R109, R2, R109 ;  /* 0x0000006d026d7220 */ /* 0x000fe40000410000 */
[C---:B------:R-:W-:Y:S02]  /*187c0*/  FMUL.FTZ R110, R0.reuse, R110 ;  /* 0x0000006e006e7220 */ /* 0x040fe40000410000 */
[----:B------:R-:W-:Y:S04]  /*187d0*/  FMUL.FTZ R111, R0, R111 ;  /* 0x0000006f006f7220 */ /* 0x000fe80000410000 */
[C---:B------:R-:W-:Y:S02]  /*187e0*/  FMUL.FTZ R112, R2.reuse, R112 ;  /* 0x0000007002707220 */ /* 0x040fe40000410000 */
[----:B------:R-:W-:Y:S01]  /*187f0*/  FMUL.FTZ R113, R2, R113 ;  /* 0x0000007102717220 */ /* 0x000fe20000410000 */
[C---:B---3--:R-:W-:Y:S03]  /*18800*/  HMMA.16816.F32 R108, R16.reuse, R160, R108 ;  /* 0x000000a0106c723c */ /* 0x048fe6000000186c */
[C---:B------:R-:W-:Y:S02]  /*18810*/  FMUL.FTZ R114, R0.reuse, R114 ;  /* 0x0000007200727220 */ /* 0x040fe40000410000 */
[----:B------:R-:W-:Y:S02]  /*18820*/  FMUL.FTZ R115, R0, R115 ;  /* 0x0000007300737220 */ /* 0x000fe40000410000 */
[C---:B------:R-:W-:Y:S02]  /*18830*/  FMUL.FTZ R116, R2.reuse, R116 ;  /* 0x0000007402747220 */ /* 0x040fe40000410000 */
[----:B------:R-:W-:Y:S03]  /*18840*/  FMUL.FTZ R117, R2, R117 ;  /* 0x0000007502757220 */ /* 0x000fe60000410000 */
[C---:B------:R-:W-:Y:S01]  /*18850*/  HMMA.16816.F32 R112, R16.reuse, R162, R112 ;  /* 0x000000a21070723c */ /* 0x040fe20000001870 */
[----:B------:R-:W3:Y:S02]  /*18860*/  LDSM.16.MT88.4 R160, [R178+0x800] ;  /* 0x00080000b2a0783b */ /* 0x000ee40000004200 */
[C---:B------:R-:W-:Y:S02]  /*18870*/  FMUL.FTZ R118, R0.reuse, R118 ;  /* 0x0000007600767220 */ /* 0x040fe40000410000 */
[----:B------:R-:W-:Y:S02]  /*18880*/  FMUL.FTZ R119, R0, R119 ;  /* 0x0000007700777220 */ /* 0x000fe40000410000 */
[--C-:B-1----:R-:W-:Y:S02]  /*18890*/  FFMA.FTZ R13, R173, c[0x0][0x2d0], -R14.reuse ;  /* 0x0000b400ad0d7a23 */ /* 0x102fe4000001080e */
[----:B------:R-:W-:Y:S02]  /*188a0*/  FFMA.FTZ R14, R12, c[0x0][0x2d0], -R14 ;  /* 0x0000b4000c0e7a23 */ /* 0x000fe4000001080e */
[----:B------:R4:W-:Y:S01]  /*188b0*/  MUFU.EX2 R142, R13 ;  /* 0x0000000d008e7308 */ /* 0x0009e20000000800 */
[C---:B--2---:R-:W-:Y:S03]  /*188c0*/  HMMA.16816.F32 R116, R16.reuse, R148, R116 ;  /* 0x000000941074723c */ /* 0x044fe60000001874 */
[----:B------:R-:W-:Y:S01]  /*188d0*/  FMUL.FTZ R120, R2, R120 ;  /* 0x0000007802787220 */ /* 0x000fe20000410000 */
[----:B------:R-:W-:Y:S01]  /*188e0*/  F2FP.PACK_AB R12, R198, R199 ;  /* 0x000000c7c60c723e */ /* 0x000fe200000000ff */
[----:B------:R-:W-:Y:S02]  /*188f0*/  FMUL.FTZ R121, R2, R121 ;  /* 0x0000007902797220 */ /* 0x000fe40000410000 */
[C---:B------:R-:W-:Y:S02]  /*18900*/  FMUL.FTZ R122, R0.reuse, R122 ;  /* 0x0000007a007a7220 */ /* 0x040fe40000410000 */
[----:B------:R-:W-:Y:S01]  /*18910*/  FMUL.FTZ R123, R0, R123 ;  /* 0x0000007b007b7220 */ /* 0x000fe20000410000 */
[----:B------:R1:W2:Y:S02]  /*18920*/  MUFU.EX2 R141, R14 ;  /* 0x0000000e008d7308 */ /* 0x0002a40000000800 */
[C---:B------:R-:W-:Y:S02]  /*18930*/  FMUL.FTZ R124, R2.reuse, R124 ;  /* 0x0000007c027c7220 */ /* 0x040fe40000410000 */
[----:B------:R-:W-:Y:S02]  /*18940*/  FMUL.FTZ R125, R2, R125 ;  /* 0x0000007d027d7220 */ /* 0x000fe40000410000 */
[C---:B------:R-:W-:Y:S03]  /*18950*/  HMMA.16816.F32 R120, R16.reuse, R150, R120 ;  /* 0x000000961078723c */ /* 0x040fe60000001878 */
[C---:B------:R-:W-:Y:S02]  /*18960*/  FMUL.FTZ R126, R0.reuse, R126 ;  /* 0x0000007e007e7220 */ /* 0x040fe40000410000 */
[----:B------:R-:W-:Y:S02]  /*18970*/  FMUL.FTZ R127, R0, R127 ;  /* 0x0000007f007f7220 */ /* 0x000fe40000410000 */
[C---:B------:R-:W-:Y:S01]  /*18980*/  FMUL.FTZ R128, R2.reuse, R128 ;  /* 0x0000008002807220 */ /* 0x040fe20000410000 */
[----:B----4-:R-:W-:Y:S01]  /*18990*/  F2FP.PACK_AB R13, R143, R168 ;  /* 0x000000a88f0d723e */ /* 0x010fe200000000ff */
[----:B------:R-:W-:Y:S03]  /*189a0*/  FMUL.FTZ R129, R2, R129 ;  /* 0x0000008102817220 */ /* 0x000fe60000410000 */
[C---:B-----5:R-:W-:Y:S03]  /*189b0*/  HMMA.16816.F32 R124, R16.reuse, R152, R124 ;  /* 0x00000098107c723c */ /* 0x060fe6000000187c */
[C---:B------:R-:W-:Y:S02]  /*189c0*/  FMUL.FTZ R130, R0.reuse, R130 ;  /* 0x0000008200827220 */ /* 0x040fe40000410000 */
[----:B------:R-:W-:Y:S01]  /*189d0*/  FMUL.FTZ R131, R0, R131 ;  /* 0x0000008300837220 */ /* 0x000fe20000410000 */
[----:B-1----:R-:W-:Y:S02]  /*189e0*/  F2FP.PACK_AB R14, R169, R170 ;  /* 0x000000aaa90e723e */ /* 0x002fe400000000ff */
[----:B--2---:R-:W-:Y:S04]  /*189f0*/  F2FP.PACK_AB R15, R141, R142 ;  /* 0x0000008e8d0f723e */ /* 0x004fe800000000ff */
[----:B------:R-:W-:Y:S01]  /*18a00*/  HMMA.16816.F32 R128, R16, R154, R128 ;  /* 0x0000009a1080723c */ /* 0x000fe20000001880 */
[----:B------:R-:W1:Y:S07]  /*18a10*/  LDSM.16.MT88.4 R16, [R181+0x800] ;  /* 0x00080000b510783b */ /* 0x000e6e0000004200 */
[C---:B---3--:R-:W-:Y:S01]  /*18a20*/  HMMA.16816.F32 R148, R12.reuse, R160, R4 ;  /* 0x000000a00c94723c */ /* 0x048fe20000001804 */
[----:B------:R-:W2:Y:S07]  /*18a30*/  LDSM.16.MT88.4 R4, [R180+0x800] ;  /* 0x00080000b404783b */ /* 0x000eae0000004200 */
[C---:B------:R-:W-:Y:S01]  /*18a40*/  HMMA.16816.F32 R152, R12.reuse, R162, R8 ;  /* 0x000000a20c98723c */ /* 0x040fe20000001808 */
[----:B------:R-:W3:Y:S07]  /*18a50*/  LDSM.16.MT88.4 R8, [R178+0x1800] ;  /* 0x00180000b208783b */ /* 0x000eee0000004200 */
[C---:B------:R-:W-:Y:S08]  /*18a60*/  HMMA.16816.F32 R132, R12.reuse, R164, R132 ;  /* 0x000000a40c84723c */ /* 0x040ff00000001884 */
[C---:B------:R-:W-:Y:S08]  /*18a70*/  HMMA.16816.F32 R136, R12.reuse, R166, R136 ;  /* 0x000000a60c88723c */ /* 0x040ff00000001888 */
        /* <DEDUP_REMOVED lines=39> */
[----:B------:R-:W-:Y:S01]  /*18cf0*/  FADD.FTZ R2, R196, R2 ;  /* 0x00000002c4027221 */ /* 0x000fe20000010000 */
[C---:B-1----:R-:W-:Y:S03]  /*18d00*/  HMMA.16816.F32 R116, R12.reuse, R16, R116 ;  /* 0x000000100c74723c */ /* 0x042fe60000001874 */
[----:B------:R-:W-:Y:S02]  /*18d10*/  FADD.FTZ R0, R201, R0 ;  /* 0x00000000c9007221 */ /* 0x000fe40000010000 */
[----:B------:R-:W-:Y:S02]  /*18d20*/  FADD.FTZ R2, R175, R2 ;  /* 0x00000002af027221 */ /* 0x000fe40000010000 */
[----:B------:R-:W-:Y:S01]  /*18d30*/  FADD.FTZ R0, R200, R0 ;  /* 0x00000000c8007221 */ /* 0x000fe20000010000 */
        /* <DEDUP_REMOVED lines=8> */
[----:B------:R-:W-:Y:S02]  /*18dc0*/  FADD.FTZ R4, R170, R2 ;  /* 0x00000002aa047221 */ /* 0x000fe40000010000 */
[----:B------:R-:W-:Y:S01]  /*18dd0*/  FADD.FTZ R2, R142, R0 ;  /* 0x000000008e027221 */ /* 0x000fe20000010000 */
[----:B------:R-:W-:Y:S01]  /*18de0*/  IADD3 R0, R194, -0x1, RZ ;  /* 0xffffffffc2007810 */ /* 0x000fe20007ffe0ff */
[----:B------:R-:W-:Y:S01]  /*18df0*/  FADD.FTZ R207, R169, R4 ;  /* 0x00000004a9cf7221 */ /* 0x000fe20000010000 */
[----:B------:R-:W-:Y:S01]  /*18e00*/  MOV R142, R3 ;  /* 0x00000003008e7202 */ /* 0x000fe20000000f00 */
[----:B------:R-:W-:Y:S01]  /*18e10*/  FADD.FTZ R206, R141, R2 ;  /* 0x000000028dce7221 */ /* 0x000fe20000010000 */
[----:B------:R-:W-:Y:S02]  /*18e20*/  MOV R194, R0 ;  /* 0x0000000000c27202 */ /* 0x000fe40000000f00 */
[----:B------:R-:W-:Y:S01]  /*18e30*/  MOV R141, R140 ;  /* 0x0000008c008d7202 */ /* 0x000fe20000000f00 */
[----:B------:R-:W-:-:S05]  /*18e40*/  @P0 BRA `(.L_x_726) ;  /* 0xffffdb0000000947 */ /* 0x000fca000383ffff */
.L_x_717:
[----:B------:R-:W-:Y:S02]  /*18e50*/  MOV R7, 0x1f ;  /* 0x0000001f00077802 */ /* 0x000fe40000000f00 */
[----:B------:R-:W-:Y:S01]  /*18e60*/  MOV R6, 0xffffffff ;  /* 0xffffffff00067802 */ /* 0x000fe20000000f00 */
[----:B------:R-:W-:Y:S05]  /*18e70*/  BRA.DIV ~URZ, `(.L_x_727) ;  /* 0x000061d27f007947 */ /* 0x000fea000b800000 */
[----:B------:R1:W2:Y:S02]  /*18e80*/  SHFL.BFLY PT, R0, R207, 0x2, 0x1f ;  /* 0x0c401f00cf007f89 */ /* 0x0002a400000e0000 */
.L_x_800:
[----:B--2---:R-:W-:Y:S01]  /*18e90*/  FADD.FTZ R0, R0, R207 ;  /* 0x000000cf00007221 */ /* 0x004fe20000010000 */
[----:B------:R-:W-:Y:S05]  /*18ea0*/  BRA.DIV ~URZ, `(.L_x_728) ;  /* 0x000062027f007947 */ /* 0x000fea000b800000 */
[----:B------:R-:W2:Y:S04]  /*18eb0*/  SHFL.BFLY PT, R2, R206, 0x2, 0x1f ;  /* 0x0c401f00ce027f89 */ /* 0x000ea800000e0000 */
[----:B------:R-:W3:Y:S01]  /*18ec0*/  SHFL.BFLY PT, R5, R0, 0x1, 0x1f ;  /* 0x0c201f0000057f89 */ /* 0x000ee200000e0000 */
[----:B--2---:R-:W-:-:S02]  /*18ed0*/  FADD.FTZ R4, R2, R206 ;  /* 0x000000ce02047221 */ /* 0x004fc40000010000 */
[----:B---3--:R-:W-:-:S03]  /*18ee0*/  FADD.FTZ R0, R0, R5 ;  /* 0x0000000500007221 */ /* 0x008fc60000010000 */
[----:B------:R2:W3:Y:S04]  /*18ef0*/  SHFL.BFLY PT, R3, R4, 0x1, 0x1f ;  /* 0x0c201f0004037f89 */ /* 0x0004e800000e0000 */
.L_x_801:
[----:B------:R-:W-:Y:S01]  /*18f00*/  FSETP.NE.FTZ.AND P1, PT, R0, RZ, PT ;  /* 0x000000ff0000720b */ /* 0x000fe20003f35000 */
[----:B---3--:R-:W-:Y:S01]  /*18f10*/  FADD.FTZ R3, R3, R4 ;  /* 0x0000000403037221 */ /* 0x008fe20000010000 */
[----:B------:R-:W-:Y:S02]  /*18f20*/  MOV R2, RZ ;  /* 0x000000ff00027202 */ /* 0x000fe40000000f00 */
[----:B------:R-:W-:Y:S02]  /*18f30*/  MOV R141, 0xff800000 ;  /* 0xff800000008d7802 */ /* 0x000fe40000000f00 */
[----:B------:R-:W-:-:S07]  /*18f40*/  FSETP.NE.FTZ.AND P0, PT, R3, RZ, PT ;  /* 0x000000ff0300720b */ /* 0x000fce0003f15000 */
[----:B------:R-:W3:Y:S01]  /*18f50*/  @P1 MUFU.RCP R2, R0 ;  /* 0x0000000000021308 */ /* 0x000ee20000001000 */
[----:B--2---:R-:W-:-:S05]  /*18f60*/  @P1 MOV R4, 0x3f317218 ;  /* 0x3f31721800041802 */ /* 0x004fca0000000f00 */
[----:B------:R-:W-:Y:S02]  /*18f70*/  @P1 FMUL.FTZ R4, R4, c[0x0][0x2d0] ;  /* 0x0000b40004041a20 */ /* 0x000fe40000410000 */
[----:B------:R2:W-:Y:S01]  /*18f80*/  @P1 MUFU.LG2 R5, R0 ;  /* 0x0000000000051308 */ /* 0x0005e20000000c00 */
[C---:B---3--:R-:W-:Y:S02]  /*18f90*/  FMUL.FTZ R142, R2.reuse, R152 ;  /* 0x00000098028e7220 */ /* 0x048fe40000410000 */
[C---:B------:R-:W-:Y:S02]  /*18fa0*/  FMUL.FTZ R143, R2.reuse, R153 ;  /* 0x00000099028f7220 */ /* 0x040fe40000410000 */
[C---:B------:R-:W-:Y:S02]  /*18fb0*/  FMUL.FTZ R152, R2.reuse, R24 ;  /* 0x0000001802987220 */ /* 0x040fe40000410000 */
[C---:B------:R-:W-:Y:S01]  /*18fc0*/  FMUL.FTZ R153, R2.reuse, R25 ;  /* 0x0000001902997220 */ /* 0x040fe20000410000 */
[----:B--2---:R-:W-:Y:S01]  /*18fd0*/  MOV R0, RZ ;  /* 0x000000ff00007202 */ /* 0x004fe20000000f00 */
[----:B------:R-:W-:-:S02]  /*18fe0*/  FMUL.FTZ R24, R2, R32 ;  /* 0x0000002002187220 */ /* 0x000fc40000410000 */
[C---:B------:R-:W-:Y:S02]  /*18ff0*/  FMUL.FTZ R25, R2.reuse, R33 ;  /* 0x0000002102197220 */ /* 0x040fe40000410000 */
[C---:B------:R-:W-:Y:S01]  /*19000*/  FMUL.FTZ R32, R2.reuse, R40 ;  /* 0x0000002802207220 */ /* 0x040fe20000410000 */
[----:B------:R-:W2:Y:S01]  /*19010*/  @P0 MUFU.RCP R0, R3 ;  /* 0x0000000300000308 */ /* 0x000ea20000001000 */
        /* <DEDUP_REMOVED lines=59> */
[----:B--2---:R-:W-:-:S02]  /*193d0*/  FMUL.FTZ R124, R0, R134 ;  /* 0x00000086007c7220 */ /* 0x004fc40000410000 */
[C---:B------:R-:W-:Y:S02]  /*193e0*/  FMUL.FTZ R125, R0.reuse, R135 ;  /* 0x00000087007d7220 */ /* 0x040fe40000410000 */
[C---:B------:R-:W-:Y:S02]  /*193f0*/  FMUL.FTZ R134, R0.reuse, R30 ;  /* 0x0000001e00867220 */ /* 0x040fe40000410000 */
[C---:B------:R-:W-:Y:S02]  /*19400*/  FMUL.FTZ R135, R0.reuse, R31 ;  /* 0x0000001f00877220 */ /* 0x040fe40000410000 */
[C---:B------:R-:W-:Y:S02]  /*19410*/  FMUL.FTZ R30, R0.reuse, R34 ;  /* 0x00000022001e7220 */ /* 0x040fe40000410000 */
[----:B------:R-:W-:Y:S02]  /*19420*/  FMUL.FTZ R31, R0, R35 ;  /* 0x00000023001f7220 */ /* 0x000fe40000410000 */
[----:B------:R-:W-:-:S02]  /*19430*/  @P1 FMUL.FTZ R5, R5, 0.69314718246459960938 ;  /* 0x3f31721805051820 */ /* 0x000fc40000410000 */
[C---:B------:R-:W-:Y:S01]  /*19440*/  FMUL.FTZ R34, R0.reuse, R42 ;  /* 0x0000002a00227220 */ /* 0x040fe20000410000 */
[----:B---3--:R-:W-:Y:S01]  /*19450*/  @P0 MOV R3, 0x3f317218 ;  /* 0x3f31721800030802 */ /* 0x008fe20000000f00 */
[C---:B------:R-:W-:Y:S02]  /*19460*/  FMUL.FTZ R35, R0.reuse, R43 ;  /* 0x0000002b00237220 */ /* 0x040fe40000410000 */
[C---:B------:R-:W-:Y:S02]  /*19470*/  FMUL.FTZ R42, R0.reuse, R50 ;  /* 0x00000032002a7220 */ /* 0x040fe40000410000 */
[C---:B------:R-:W-:Y:S02]  /*19480*/  FMUL.FTZ R43, R0.reuse, R51 ;  /* 0x00000033002b7220 */ /* 0x040fe40000410000 */
[C---:B------:R-:W-:Y:S02]  /*19490*/  FMUL.FTZ R50, R0.reuse, R58 ;  /* 0x0000003a00327220 */ /* 0x040fe40000410000 */
[----:B------:R-:W-:-:S02]  /*194a0*/  FMUL.FTZ R51, R0, R59 ;  /* 0x0000003b00337220 */ /* 0x000fc40000410000 */
[C---:B------:R-:W-:Y:S02]  /*194b0*/  FMUL.FTZ R58, R0.reuse, R66 ;  /* 0x00000042003a7220 */ /* 0x040fe40000410000 */
[----:B------:R-:W-:Y:S02]  /*194c0*/  FMUL.FTZ R59, R0, R67 ;  /* 0x00000043003b7220 */ /* 0x000fe40000410000 */
[----:B------:R-:W-:Y:S01]  /*194d0*/  @P1 FFMA.FTZ R141, R4, R140, R5 ;  /* 0x0000008c048d1223 */ /* 0x000fe20000010005 */
[----:B------:R-:W-:Y:S01]  /*194e0*/  MOV R4, 0x1 ;  /* 0x0000000100047802 */ /* 0x000fe20000000f00 */
[C---:B------:R-:W-:Y:S02]  /*194f0*/  FMUL.FTZ R66, R0.reuse, R74 ;  /* 0x0000004a00427220 */ /* 0x040fe40000410000 */
[C---:B------:R-:W-:Y:S02]  /*19500*/  FMUL.FTZ R67, R0.reuse, R75 ;  /* 0x0000004b00437220 */ /* 0x040fe40000410000 */
[----:B------:R-:W-:-:S02]  /*19510*/  FMUL.FTZ R74, R0, R82 ;  /* 0x00000052004a7220 */ /* 0x000fc40000410000 */
[----:B------:R-:W-:Y:S02]  /*19520*/  FMUL.FTZ R75, R0, R83 ;  /* 0x00000053004b7220 */ /* 0x000fe40000410000 */
[----:B----4-:R-:W-:Y:S02]  /*19530*/  @P0 FMUL.FTZ R2, R2, 0.69314718246459960938 ;  /* 0x3f31721802020820 */ /* 0x010fe40000410000 */
[----:B------:R-:W-:Y:S02]  /*19540*/  @P0 FMUL.FTZ R3, R3, c[0x0][0x2d0] ;  /* 0x0000b40003030a20 */ /* 0x000fe40000410000 */
        /* <DEDUP_REMOVED lines=48> */
.L_x_610:
[----:B------:R-:W2:Y:S01]  /*19850*/  S2R R114, SR_TID.X ;  /* 0x0000000000727919 */ /* 0x000ea20000002100 */
[----:B------:R-:W-:Y:S01]  /*19860*/  BSSY B0, `(.L_x_729) ;  /* 0x0000010000007945 */ /* 0x000fe20003800000 */
[----:B--2---:R-:W-:-:S13]  /*19870*/  LOP3.LUT P0, RZ, R114, 0xff, RZ, 0xc0, !PT ;  /* 0x000000ff72ff7812 */ /* 0x004fda000780c0ff */
[----:B------:R-:W-:Y:S05]  /*19880*/  @P0 BRA `(.L_x_730) ;  /* 0x000000d000000947 */ /* 0x000fea0003800000 */
[----:B------:R-:W2:Y:S01]  /*19890*/  S2R R4, SR_LANEID ;  /* 0x0000000000047919 */ /* 0x000ea20000000000 */
[----:B------:R-:W-:Y:S01]  /*198a0*/  VOTEU.ANY UR4, UPT, PT ;  /* 0x0000000000047886 */ /* 0x000fe200038e0100 */
[----:B------:R-:W-:Y:S01]  /*198b0*/  IMAD.MOV.U32 R5, RZ, RZ, c[0x0][0x564] ;  /* 0x00015900ff057624 */ /* 0x000fe200078e00ff */
[----:B------:R-:W2:Y:S08]  /*198c0*/  FLO.U32 R3, UR4 ;  /* 0x0000000400037d00 */ /* 0x000eb000080e0000 */
[----:B------:R-:W3:Y:S01]  /*198d0*/  POPC R2, UR4 ;  /* 0x0000000400027d09 */ /* 0x000ee20008000000 */
[----:B--2---:R-:W-:Y:S01]  /*198e0*/  ISETP.EQ.U32.AND P0, PT, R3, R4, PT ;  /* 0x000000040300720c */ /* 0x004fe20003f02070 */
[----:B------:R-:W-:-:S12]  /*198f0*/  IMAD.MOV.U32 R4, RZ, RZ, c[0x0][0x560] ;  /* 0x00015800ff047624 */ /* 0x000fd800078e00ff */
[----:B---3--:R2:W3:Y:S04]  /*19900*/  @P0 ATOMG.E.ADD.STRONG.GPU PT, R2, [R4.64], R2 ;  /* 0x00000002040209a8 */ /* 0x0084e800081ee1c6 */
[----:B--2---:R-:W2:Y:S04]  /*19910*/  S2R R4, SR_LTMASK ;  /* 0x0000000000047919 */ /* 0x004ea80000003900 */
[----:B---3--:R2:W3:Y:S02]  /*19920*/  SHFL.IDX PT, R3, R2, R3, 0x1f ;  /* 0x00001f0302037589 */ /* 0x0084e400000e0000 */
[----:B--2---:R-:W-:-:S06]  /*19930*/  LOP3.LUT R2, R4, UR4, RZ, 0xc0, !PT ;  /* 0x0000000404027c12 */ /* 0x004fcc000f8ec0ff */
[----:B------:R-:W3:Y:S02]  /*19940*/  POPC R2, R2 ;  /* 0x0000000200027309 */ /* 0x000ee40000000000 */
[----:B---3--:R-:W-:-:S06]  /*19950*/  IADD3 R228, R3, c[0x0][0xc], R2 ;  /* 0x0000030003e47a10 */ /* 0x008fcc0007ffe002 */
.L_x_730:
[----:B------:R-:W-:Y:S05]  /*19960*/  BSYNC B0 ;  /* 0x0000000000007941 */ /* 0x000fea0003800000 */
.L_x_729:
[----:B------:R-:W-:Y:S01]  /*19970*/  PRMT R0, R0, 0x9910, RZ ;  /* 0x0000991000007816 */ /* 0x000fe200000000ff */
[----:B------:R-:W-:Y:S01]  /*19980*/  BSSY B1, `(.L_x_731) ;  /* 0x00003f8000017945 */ /* 0x000fe20003800000 */
[----:B-----5:R-:W-:Y:S02]  /*19990*/  IMAD.MOV.U32 R112, RZ, RZ, R228 ;  /* 0x000000ffff707224 */ /* 0x020fe400078e00e4 */
[----:B------:R-:W-:-:S13]  /*199a0*/  ISETP.NE.AND P0, PT, R0, RZ, PT ;  /* 0x000000ff0000720c */ /* 0x000fda0003f05270 */
[----:B------:R-:W-:Y:S05]  /*199b0*/  @!P0 BRA `(.L_x_732) ;  /* 0x0000321000008947 */ /* 0x000fea0003800000 */
[----:B------:R-:W-:Y:S01]  /*199c0*/  WARPSYNC 0xffffffff ;  /* 0xffffffff00007948 */ /* 0x000fe20003800000 */
[----:B------:R-:W-:Y:S01]  /*199d0*/  BAR.SYNC.DEFER_BLOCKING 0x1, 0x100 ;  /* 0x0044000000007b1d */ /* 0x000fe20000010000 */
[----:B------:R-:W-:Y:S01]  /*199e0*/  F2FP.PACK_AB R0, R161, R160 ;  /* 0x000000a0a100723e */ /* 0x000fe200000000ff */
[----:B------:R-:W-:Y:S01]  /*199f0*/  IMAD.MOV.U32 R12, RZ, RZ, c[0x0][0x388] ;  /* 0x0000e200ff0c7624 */ /* 0x000fe200078e00ff */
[----:B------:R-:W-:Y:S02]  /*19a00*/  F2FP.PACK_AB R2, R109, R108 ;  /* 0x0000006c6d02723e */ /* 0x000fe400000000ff */
[----:B------:R-:W-:Y:S02]  /*19a10*/  F2FP.PACK_AB R3, R143, R142 ;  /* 0x0000008e8f03723e */ /* 0x000fe400000000ff */
[----:B------:R-:W-:Y:S02]  /*19a20*/  F2FP.PACK_AB R4, R93, R92 ;  /* 0x0000005c5d04723e */ /* 0x000fe400000000ff */
[----:B------:R-:W-:-:S02]  /*19a30*/  ISETP.NE.U32.AND P0, PT, RZ, c[0x0][0x508], PT ;  /* 0x00014200ff007a0c */ /* 0x000fc40003f05070 */
[----:B------:R-:W-:Y:S02]  /*19a40*/  ISETP.NE.U32.AND P2, PT, RZ, c[0x0][0x500], PT ;  /* 0x00014000ff007a0c */ /* 0x000fe40003f45070 */
[----:B------:R-:W-:Y:S02]  /*19a50*/  ISETP.NE.AND.EX P1, PT, RZ, c[0x0][0x50c], PT, P0 ;  /* 0x00014300ff007a0c */ /* 0x000fe40003f25300 */
[----:B------:R-:W-:Y:S01]  /*19a60*/  ISETP.NE.AND.EX P2, PT, RZ, c[0x0][0x504], PT, P2 ;  /* 0x00014100ff007a0c */ /* 0x000fe20003f45320 */
[----:B------:R2:W-:Y:S04]  /*19a70*/  STS [R238+0x80], R0 ;  /* 0x00008000ee007388 */ /* 0x0005e80000000800 */
[----:B------:R3:W-:Y:S04]  /*19a80*/  STS [R238+0x480], R2 ;  /* 0x00048002ee007388 */ /* 0x0007e80000000800 */
[----:B------:R4:W-:Y:S01]  /*19a90*/  STS [R239], R3 ;  /* 0x00000003ef007388 */ /* 0x0009e20000000800 */
[----:B--2---:R-:W-:-:S02]  /*19aa0*/  F2FP.PACK_AB R0, R121, R120 ;  /* 0x000000787900723e */ /* 0x004fc400000000ff */
[----:B---3--:R-:W-:-:S03]  /*19ab0*/  F2FP.PACK_AB R2, R133, R132 ;  /* 0x000000848502723e */ /* 0x008fc600000000ff */
[----:B------:R2:W-:Y:S01]  /*19ac0*/  STS [R239+0x400], R0 ;  /* 0x00040000ef007388 */ /* 0x0005e20000000800 */
[----:B----4-:R-:W-:-:S03]  /*19ad0*/  F2FP.PACK_AB R3, R125, R124 ;  /* 0x0000007c7d03723e */ /* 0x010fc600000000ff */
[----:B------:R3:W-:Y:S04]  /*19ae0*/  STS [R241+0x80], R2 ;  /* 0x00008002f1007388 */ /* 0x0007e80000000800 */
[----:B------:R4:W-:Y:S01]  /*19af0*/  STS [R241+0x480], R3 ;  /* 0x00048003f1007388 */ /* 0x0009e20000000800 */
[----:B--2---:R-:W-:Y:S02]  /*19b00*/  F2FP.PACK_AB R0, R137, R136 ;  /* 0x000000888900723e */ /* 0x004fe400000000ff */
[----:B---3--:R-:W-:-:S03]  /*19b10*/  F2FP.PACK_AB R2, R129, R128 ;  /* 0x000000808102723e */ /* 0x008fc600000000ff */
[----:B------:R2:W-:Y:S01]  /*19b20*/  STS [R240], R0 ;  /* 0x00000000f0007388 */ /* 0x0005e20000000800 */
[----:B----4-:R-:W-:-:S03]  /*19b30*/  F2FP.PACK_AB R3, R149, R148 ;  /* 0x000000949503723e */ /* 0x010fc600000000ff */
[----:B------:R3:W-:Y:S04]  /*19b40*/  STS [R240+0x400], R2 ;  /* 0x00040002f0007388 */ /* 0x0007e80000000800 */
[----:B------:R4:W-:Y:S01]  /*19b50*/  STS [R245+0x80], R3 ;  /* 0x00008003f5007388 */ /* 0x0009e20000000800 */
[----:B--2---:R-:W-:Y:S02]  /*19b60*/  F2FP.PACK_AB R0, R23, R22 ;  /* 0x000000161700723e */ /* 0x004fe400000000ff */
[----:B---3--:R-:W-:-:S03]  /*19b70*/  F2FP.PACK_AB R2, R153, R152 ;  /* 0x000000989902723e */ /* 0x008fc600000000ff */
[----:B------:R2:W-:Y:S01]  /*19b80*/  STS [R245+0x480], R0 ;  /* 0x00048000f5007388 */ /* 0x0005e20000000800 */
[----:B----4-:R-:W-:-:S03]  /*19b90*/  F2FP.PACK_AB R3, R27, R26 ;  /* 0x0000001a1b03723e */ /* 0x010fc600000000ff */
[----:B------:R3:W-:Y:S04]  /*19ba0*/  STS [R243], R2 ;  /* 0x00000002f3007388 */ /* 0x0007e80000000800 */
[----:B------:R4:W-:Y:S01]  /*19bb0*/  STS [R243+0x400], R3 ;  /* 0x00040003f3007388 */ /* 0x0009e20000000800 */
[----:B--2---:R-:W-:Y:S02]  /*19bc0*/  F2FP.PACK_AB R0, R29, R28 ;  /* 0x0000001c1d00723e */ /* 0x004fe400000000ff */
[----:B---3--:R-:W-:-:S03]  /*19bd0*/  F2FP.PACK_AB R2, R135, R134 ;  /* 0x000000868702723e */ /* 0x008fc600000000ff */
[----:B------:R2:W-:Y:S01]  /*19be0*/  STS [R244+0x80], R0 ;  /* 0x00008000f4007388 */ /* 0x0005e20000000800 */
[----:B----4-:R-:W-:-:S03]  /*19bf0*/  F2FP.PACK_AB R3, R25, R24 ;  /* 0x000000181903723e */ /* 0x010fc600000000ff */
[----:B------:R3:W-:Y:S04]  /*19c00*/  STS [R244+0x480], R2 ;  /* 0x00048002f4007388 */ /* 0x0007e80000000800 */
[----:B------:R4:W-:Y:S01]  /*19c10*/  STS [R242], R3 ;  /* 0x00000003f2007388 */ /* 0x0009e20000000800 */
[----:B--2---:R-:W-:Y:S02]  /*19c20*/  F2FP.PACK_AB R0, R31, R30 ;  /* 0x0000001e1f00723e */ /* 0x004fe400000000ff */
[----:B---3--:R-:W-:-:S03]  /*19c30*/  F2FP.PACK_AB R2, R37, R36 ;  /* 0x000000242502723e */ /* 0x008fc600000000ff */
[----:B------:R2:W-:Y:S01]  /*19c40*/  STS [R242+0x400], R0 ;  /* 0x00040000f2007388 */ /* 0x0005e20000000800 */
[----:B----4-:R-:W-:-:S03]  /*19c50*/  F2FP.PACK_AB R3, R39, R38 ;  /* 0x000000262703723e */ /* 0x010fc600000000ff */
[----:B------:R3:W-:Y:S04]  /*19c60*/  STS [R238+0x4080], R2 ;  /* 0x00408002ee007388 */ /* 0x0007e80000000800 */
[----:B------:R4:W-:Y:S01]  /*19c70*/  STS [R238+0x4480], R3 ;  /* 0x00448003ee007388 */ /* 0x0009e20000000800 */
        /* <DEDUP_REMOVED lines=59> */
[----:B------:R4:W-:Y:S04]  /*1a030*/  STS [R242+0x8400], R4 ;  /* 0x00840004f2007388 */ /* 0x0009e80000000800 */
[----:B------:R1:W-:Y:S01]  /*1a040*/  STS [R238+0xc080], R2 ;  /* 0x00c08002ee007388 */ /* 0x0003e20000000800 */
[----:B--2---:R-:W-:Y:S02]  /*1a050*/  F2FP.PACK_AB R0, R151, R150 ;  /* 0x000000969700723e */ /* 0x004fe400000000ff */
[----:B---3--:R-:W-:-:S03]  /*1a060*/  F2FP.PACK_AB R3, R171, R170 ;  /* 0x000000aaab03723e */ /* 0x008fc600000000ff */
[----:B------:R2:W-:Y:S01]  /*1a070*/  STS [R238+0xc480], R0 ;  /* 0x00c48000ee007388 */ /* 0x0005e20000000800 */
[----:B----4-:R-:W-:-:S03]  /*1a080*/  F2FP.PACK_AB R4, R97, R96 ;  /* 0x000000606104723e */ /* 0x010fc600000000ff */
[----:B------:R3:W-:Y:S01]  /*1a090*/  STS [R239+0xc400], R3 ;  /* 0x00c40003ef007388 */ /* 0x0007e20000000800 */
[----:B-1----:R-:W-:-:S03]  /*1a0a0*/  F2FP.PACK_AB R2, R163, R162 ;  /* 0x000000a2a302723e */ /* 0x002fc600000000ff */
[----:B------:R1:W-:Y:S04]  /*1a0b0*/  STS [R239+0xc000], R4 ;  /* 0x00c00004ef007388 */ /* 0x0003e80000000800 */
[----:B------:R4:W-:Y:S01]  /*1a0c0*/  STS [R241+0xc080], R2 ;  /* 0x00c08002f1007388 */ /* 0x0009e20000000800 */
[----:B--2---:R-:W-:Y:S02]  /*1a0d0*/  F2FP.PACK_AB R0, R155, R154 ;  /* 0x0000009a9b00723e */ /* 0x004fe400000000ff */
[----:B---3--:R-:W-:-:S03]  /*1a0e0*/  F2FP.PACK_AB R3, R111, R110 ;  /* 0x0000006e6f03723e */ /* 0x008fc600000000ff */
[----:B------:R2:W-:Y:S01]  /*1a0f0*/  STS [R241+0xc480], R0 ;  /* 0x00c48000f1007388 */ /* 0x0005e20000000800 */
[----:B-1----:R-:W-:-:S03]  /*1a100*/  F2FP.PACK_AB R4, R169, R168 ;  /* 0x000000a8a904723e */ /* 0x002fc600000000ff */
[----:B------:R1:W-:Y:S01]  /*1a110*/  STS [R240+0xc400], R3 ;  /* 0x00c40003f0007388 */ /* 0x0003e20000000800 */
[----:B----4-:R-:W-:-:S03]  /*1a120*/  F2FP.PACK_AB R2, R167, R166 ;  /* 0x000000a6a702723e */ /* 0x010fc600000000ff */
[----:B------:R3:W-:Y:S04]  /*1a130*/  STS [R240+0xc000], R4 ;  /* 0x00c00004f0007388 */ /* 0x0007e80000000800 */
[----:B------:R4:W-:Y:S01]  /*1a140*/  STS [R245+0xc080], R2 ;  /* 0x00c08002f5007388 */ /* 0x0009e20000000800 */
[----:B--2---:R-:W-:Y:S02]  /*1a150*/  F2FP.PACK_AB R0, R107, R106 ;  /* 0x0000006a6b00723e */ /* 0x004fe400000000ff */
[----:B-1----:R-:W-:-:S03]  /*1a160*/  F2FP.PACK_AB R3, R103, R102 ;  /* 0x000000666703723e */ /* 0x002fc600000000ff */
[----:B------:R1:W-:Y:S01]  /*1a170*/  STS [R245+0xc480], R0 ;  /* 0x00c48000f5007388 */ /* 0x0003e20000000800 */
[----:B---3--:R-:W-:-:S03]  /*1a180*/  F2FP.PACK_AB R4, R165, R164 ;  /* 0x000000a4a504723e */ /* 0x008fc600000000ff */
[----:B------:R2:W-:Y:S01]  /*1a190*/  STS [R243+0xc400], R3 ;  /* 0x00c40003f3007388 */ /* 0x0005e20000000800 */
[----:B----4-:R-:W-:-:S03]  /*1a1a0*/  F2FP.PACK_AB R2, R117, R116 ;  /* 0x000000747502723e */ /* 0x010fc600000000ff */
[----:B------:R3:W-:Y:S04]  /*1a1b0*/  STS [R243+0xc000], R4 ;  /* 0x00c00004f3007388 */ /* 0x0007e80000000800 */
[----:B------:R4:W-:Y:S01]  /*1a1c0*/  STS [R244+0xc080], R2 ;  /* 0x00c08002f4007388 */ /* 0x0009e20000000800 */
[----:B-1----:R-:W-:Y:S02]  /*1a1d0*/  F2FP.PACK_AB R0, R99, R98 ;  /* 0x000000626300723e */ /* 0x002fe400000000ff */
[----:B--2---:R-:W-:-:S03]  /*1a1e0*/  F2FP.PACK_AB R3, R105, R104 ;  /* 0x000000686903723e */ /* 0x004fc600000000ff */
[----:B------:R1:W-:Y:S01]  /*1a1f0*/  STS [R244+0xc480], R0 ;  /* 0x00c48000f4007388 */ /* 0x0003e20000000800 */
[----:B---3--:R-:W-:-:S03]  /*1a200*/  IMAD.MOV.U32 R4, RZ, RZ, 0x4 ;  /* 0x00000004ff047424 */ /* 0x008fc600078e00ff */
[----:B------:R2:W-:Y:S01]  /*1a210*/  STS [R242+0xc000], R3 ;  /* 0x00c00003f2007388 */ /* 0x0005e20000000800 */
[----:B----4-:R-:W-:Y:S02]  /*1a220*/  IMAD.MOV.U32 R2, RZ, RZ, RZ ;  /* 0x000000ffff027224 */ /* 0x010fe400078e00ff */
[----:B------:R-:W-:-:S04]  /*1a230*/  @P1 IMAD.WIDE R6, R231, R4, c[0x0][0x508] ;  /* 0x00014200e7061625 */ /* 0x000fc800078e0204 */
[----:B------:R-:W-:Y:S01]  /*1a240*/  IMAD.WIDE R4, R231, R4, c[0x0][0x500] ;  /* 0x00014000e7047625 */ /* 0x000fe200078e0204 */
        /* <DEDUP_REMOVED lines=12> */
.L_x_733:
[----:B------:R-:W2:Y:S01]  /*1a310*/  LDL R113, [R1+0x4] ;  /* 0x0000040001717983 */ /* 0x000ea20000100800 */
[----:B------:R-:W-:Y:S01]  /*1a320*/  IMAD.MOV.U32 R10, RZ, RZ, 0x368 ;  /* 0x00000368ff0a7424 */ /* 0x000fe200078e00ff */
[----:B------:R-:W-:Y:S01]  /*1a330*/  ISETP.GT.AND P2, PT, R3, 0x1, PT ;  /* 0x000000010300780c */ /* 0x000fe20003f44270 */
[----:B-1----:R-:W-:Y:S01]  /*1a340*/  IMAD.MOV.U32 R0, RZ, RZ, c[0x0][0x4e8] ;  /* 0x00013a00ff007624 */ /* 0x002fe200078e00ff */
[----:B------:R-:W-:Y:S01]  /*1a350*/  ISETP.NE.U32.AND P0, PT, RZ, c[0x0][0x500], PT ;  /* 0x00014000ff007a0c */ /* 0x000fe20003f05070 */
[----:B------:R-:W-:Y:S01]  /*1a360*/  IMAD.IADD R8, R225, 0x1, R224 ;  /* 0x00000001e1087824 */ /* 0x000fe200078e02e0 */
[----:B------:R-:W-:-:S02]  /*1a370*/  SEL R10, R10, 0x328, P2 ;  /* 0x000003280a0a7807 */ /* 0x000fc40001000000 */
[----:B------:R-:W-:Y:S02]  /*1a380*/  ISETP.NE.AND P3, PT, R0, 0x1, PT ;  /* 0x000000010000780c */ /* 0x000fe40003f65270 */
[----:B------:R-:W1:Y:S01]  /*1a390*/  LDC.64 R6, c[0x0][R10+0x170] ;  /* 0x00005c000a067b82 */ /* 0x000e620000000a00 */
[----:B------:R-:W-:Y:S02]  /*1a3a0*/  ISETP.NE.AND.EX P0, PT, RZ, c[0x0][0x504], PT, P0 ;  /* 0x00014100ff007a0c */ /* 0x000fe40003f05300 */
[----:B------:R-:W-:Y:S02]  /*1a3b0*/  SHF.R.S32.HI R3, RZ, 0x1f, R231 ;  /* 0x0000001fff037819 */ /* 0x000fe400000114e7 */
[----:B------:R-:W-:Y:S02]  /*1a3c0*/  SEL R0, R231, RZ, !P0 ;  /* 0x000000ffe7007207 */ /* 0x000fe40004000000 */
[----:B------:R-:W-:Y:S01]  /*1a3d0*/  SEL R4, R3, RZ, !P0 ;  /* 0x000000ff03047207 */ /* 0x000fe20004000000 */
[----:B------:R-:W3:Y:S01]  /*1a3e0*/  LDC.64 R14, c[0x0][R10+0x168] ;  /* 0x00005a000a0e7b82 */ /* 0x000ee20000000a00 */
[----:B------:R-:W-:-:S02]  /*1a3f0*/  SHF.R.S32.HI R21, RZ, 0x1f, R114 ;  /* 0x0000001fff157819 */ /* 0x000fc40000011472 */
[----:B------:R-:W-:Y:S01]  /*1a400*/  @P3 IMAD.HI.U32 R9, R8, c[0x0][0x4ec], RZ ;  /* 0x00013b0008093a27 */ /* 0x000fe200078e00ff */
[----:B------:R-:W-:Y:S02]  /*1a410*/  LOP3.LUT R214, R214, 0xfffffffd, RZ, 0xc0, !PT ;  /* 0xfffffffdd6d67812 */ /* 0x000fe400078ec0ff */
[----:B------:R-:W-:Y:S02]  /*1a420*/  LEA.HI R21, R21, R114, RZ, 0x5 ;  /* 0x0000007215157211 */ /* 0x000fe400078f28ff */
[----:B------:R4:W4:Y:S02]  /*1a430*/  LDC.64 R16, c[0x0][R10+0x178] ;  /* 0x00005e000a107b82 */ /* 0x0009240000000a00 */
[----:B------:R-:W-:-:S05]  /*1a440*/  LOP3.LUT R21, R21, 0xffffffe0, RZ, 0xc0, !PT ;  /* 0xffffffe015157812 */ /* 0x000fca00078ec0ff */
[----:B------:R-:W-:Y:S01]  /*1a450*/  IMAD.IADD R21, R114, 0x1, -R21 ;  /* 0x0000000172157824 */ /* 0x000fe200078e0a15 */
[----:B------:R4:W4:Y:S01]  /*1a460*/  LDC.64 R18, c[0x0][R10+0x160] ;  /* 0x000058000a127b82 */ /* 0x0009220000000a00 */
[----:B-1----:R-:W-:-:S04]  /*1a470*/  IMAD R3, R7, R0, RZ ;  /* 0x0000000007037224 */ /* 0x002fc800078e02ff */
[C---:B------:R-:W-:Y:S02]  /*1a480*/  IMAD R11, R6.reuse, R4, R3 ;  /* 0x00000004060b7224 */ /* 0x040fe400078e0203 */
[----:B------:R-:W-:-:S04]  /*1a490*/  IMAD.WIDE.U32 R4, R6, R0, RZ ;  /* 0x0000000006047225 */ /* 0x000fc800078e00ff */
[----:B---3--:R-:W-:-:S04]  /*1a4a0*/  IMAD.WIDE.U32 R6, R14, R226, RZ ;  /* 0x000000e20e067225 */ /* 0x008fc800078e00ff */
[----:B------:R-:W-:Y:S01]  /*1a4b0*/  IMAD.MOV.U32 R3, RZ, RZ, R8 ;  /* 0x000000ffff037224 */ /* 0x000fe200078e0008 */
[----:B------:R-:W-:Y:S01]  /*1a4c0*/  @P3 SHF.R.U32.HI R3, RZ, c[0x0][0x4f0], R9 ;  /* 0x00013c00ff033a19 */ /* 0x000fe20000011609 */
[----:B----4-:R-:W-:Y:S01]  /*1a4d0*/  IMAD R10, R15, R226, RZ ;  /* 0x000000e20f0a7224 */ /* 0x010fe200078e02ff */
[----:B------:R-:W-:Y:S01]  /*1a4e0*/  SEL R9, R248, RZ, P2 ;  /* 0x000000fff8097207 */ /* 0x000fe20001000000 */
[----:B------:R-:W-:Y:S01]  /*1a4f0*/  IMAD.IADD R13, R5, 0x1, R11 ;  /* 0x00000001050d7824 */ /* 0x000fe200078e020b */
[----:B-----5:R-:W-:Y:S01]  /*1a500*/  IADD3 R14, P1, P0, R4, R6, R2 ;  /* 0x00000006040e7210 */ /* 0x020fe2000783e002 */
[----:B------:R-:W-:Y:S01]  /*1a510*/  IMAD.IADD R4, R7, 0x1, R10 ;  /* 0x0000000107047824 */ /* 0x000fe200078e020a */
[----:B------:R-:W-:Y:S01]  /*1a520*/  SHF.R.S32.HI R10, RZ, 0x1f, R2 ;  /* 0x0000001fff0a7819 */ /* 0x000fe20000011402 */
[-C--:B------:R-:W-:Y:S02]  /*1a530*/  IMAD R11, R17, R9.reuse, RZ ;  /* 0x00000009110b7224 */ /* 0x080fe400078e02ff */
[----:B------:R-:W-:Y:S01]  /*1a540*/  IMAD.MOV R5, RZ, RZ, -R3 ;  /* 0x000000ffff057224 */ /* 0x000fe200078e0a03 */
[----:B------:R-:W-:Y:S01]  /*1a550*/  IADD3.X R13, R13, R4, R10, P1, P0 ;  /* 0x000000040d0d7210 */ /* 0x000fe20000fe040a */
[----:B------:R-:W-:-:S04]  /*1a560*/  IMAD.WIDE.U32 R6, R16, R9, RZ ;  /* 0x0000000910067225 */ /* 0x000fc800078e00ff */
        /* <DEDUP_REMOVED lines=13> */
[----:B------:R-:W-:Y:S01]  /*1a640*/  LEA R3, P0, R4, R6, 0x2 ;  /* 0x0000000604037211 */ /* 0x000fe200078010ff */
[----:B------:R-:W-:Y:S01]  /*1a650*/  IMAD R11, R12, c[0x0][0x4e8], RZ ;  /* 0x00013a000c0b7a24 */ /* 0x000fe200078e02ff */
[----:B------:R-:W-:-:S03]  /*1a660*/  SEL R7, R7, c[0x0][0x454], P2 ;  /* 0x0001150007077a07 */ /* 0x000fc60001000000 */
[----:B------:R-:W-:Y:S01]  /*1a670*/  SHFL.IDX PT, R6, R3, RZ, 0x1c1f ;  /* 0x001c1fff03067589 */ /* 0x000fe200000e0000 */
[----:B------:R-:W-:Y:S02]  /*1a680*/  LEA.HI.X R5, R4, R7, R5, 0x2, P0 ;  /* 0x0000000704057211 */ /* 0x000fe400000f1405 */
[----:B------:R-:W-:Y:S01]  /*1a690*/  LOP3.LUT P0, RZ, R21, 0x3, RZ, 0xc0, !PT ;  /* 0x0000000315ff7812 */ /* 0x000fe2000780c0ff */
[----:B------:R2:W-:Y:S04]  /*1a6a0*/  SHFL.IDX PT, R4, R3, 0x1, 0x1c1f ;  /* 0x003c1f0003047f89 */ /* 0x0005e800000e0000 */
[----:B------:R-:W1:Y:S04]  /*1a6b0*/  SHFL.IDX PT, R7, R5, RZ, 0x1c1f ;  /* 0x001c1fff05077589 */ /* 0x000e6800000e0000 */
[----:B------:R-:W3:Y:S01]  /*1a6c0*/  SHFL.IDX PT, R5, R5, 0x1, 0x1c1f ;  /* 0x003c1f0005057f89 */ /* 0x000ee200000e0000 */
[----:B--2---:R-:W-:-:S05]  /*1a6d0*/  IMAD.IADD R3, R113, 0x1, R224 ;  /* 0x0000000171037824 */ /* 0x004fca00078e02e0 */
[C---:B------:R-:W-:Y:S02]  /*1a6e0*/  ISETP.GE.OR P1, PT, R3.reuse, R11, P0 ;  /* 0x0000000b0300720c */ /* 0x040fe40000726670 */
[----:B------:R-:W-:-:S04]  /*1a6f0*/  IADD3 R9, R3, 0x8, RZ ;  /* 0x0000000803097810 */ /* 0x000fc80007ffe0ff */
[----:B------:R-:W-:-:S07]  /*1a700*/  ISETP.GE.OR P0, PT, R9, R11, P0 ;  /* 0x0000000b0900720c */ /* 0x000fce0000706670 */
[----:B-1----:R1:W-:Y:S01]  /*1a710*/  @!P1 ST.E [R6.64], R141 ;  /* 0x0000008d06009985 */ /* 0x0023e2000c101906 */
[----:B------:R-:W-:-:S05]  /*1a720*/  ISETP.GE.AND P1, PT, R9, R11, PT ;  /* 0x0000000b0900720c */ /* 0x000fca0003f26270 */
[----:B---3--:R1:W-:Y:S01]  /*1a730*/  @!P0 ST.E [R4.64], R20 ;  /* 0x0000001404008985 */ /* 0x0083e2000c101906 */
[----:B------:R-:W-:-:S07]  /*1a740*/  ISETP.GE.AND P0, PT, R3, R11, PT ;  /* 0x0000000b0300720c */ /* 0x000fce0003f06270 */
[----:B------:R-:W-:Y:S01]  /*1a750*/  @P1 LOP3.LUT R214, R214, 0x2, RZ, 0xfc, !PT ;  /* 0x00000002d6d61812 */ /* 0x000fe200078efcff */
[----:B------:R-:W-:Y:S05]  /*1a760*/  @P2 BRA `(.L_x_734) ;  /* 0x0000098000002947 */ /* 0x000fea0003800000 */
[----:B------:R-:W-:Y:S01]  /*1a770*/  IMAD R10, R10, c[0x0][0x3a0], RZ ;  /* 0x0000e8000a0a7a24 */ /* 0x000fe200078e02ff */
[----:B-1----:R-:W-:Y:S01]  /*1a780*/  LEA R6, R237, R213, 0x5 ;  /* 0x000000d5ed067211 */ /* 0x002fe200078e28ff */
[----:B------:R-:W-:Y:S01]  /*1a790*/  IMAD.WIDE.U32 R4, R2, c[0x0][0x3a0], RZ ;  /* 0x0000e80002047a25 */ /* 0x000fe200078e00ff */
[----:B------:R-:W-:Y:S01]  /*1a7a0*/  SHF.R.S32.HI R7, RZ, 0x1f, R0 ;  /* 0x0000001fff077819 */ /* 0x000fe20000011400 */
[----:B------:R1:W2:Y:S01]  /*1a7b0*/  LDS.128 R32, [R195+0x80] ;  /* 0x00008000c3207984 */ /* 0x0002a20000000c00 */
[----:B------:R-:W-:Y:S01]  /*1a7c0*/  IADD3 R6, R224, R6, RZ ;  /* 0x00000006e0067210 */ /* 0x000fe20007ffe0ff */
[----:B------:R-:W-:Y:S01]  /*1a7d0*/  IMAD R2, R2, c[0x0][0x3a4], R10 ;  /* 0x0000e90002027a24 */ /* 0x000fe200078e020a */
[----:B------:R-:W-:Y:S01]  /*1a7e0*/  IADD3 R12, R213, R224, RZ ;  /* 0x000000e0d50c7210 */ /* 0x000fe20007ffe0ff */
        /* <DEDUP_REMOVED lines=42> */
.L_x_802:
[----:B------:R-:W-:Y:S05]  /*1aa90*/  BRA.DIV ~URZ, `(.L_x_736) ;  /* 0x000047827f007947 */ /* 0x000fea000b800000 */
[----:B------:R4:W2:Y:S02]  /*1aaa0*/  SHFL.IDX PT, R2, R14, RZ, 0x181f ;  /* 0x00181fff0e027589 */ /* 0x0008a400000e0000 */
.L_x_803:
        /* <DEDUP_REMOVED lines=26> */
.L_x_738:
[----:B------:R-:W-:Y:S05]  /*1ac50*/  BSYNC B0 ;  /* 0x0000000000007941 */ /* 0x000fea0003800000 */
.L_x_737:
[----:B------:R-:W-:Y:S05]  /*1ac60*/  BRA.DIV ~URZ, `(.L_x_739) ;  /* 0x000046227f007947 */ /* 0x000fea000b800000 */
[----:B---3--:R3:W4:Y:S04]  /*1ac70*/  SHFL.IDX PT, R10, R13, 0x1, 0x181f ;  /* 0x00381f000d0a7f89 */ /* 0x00872800000e0000 */
[----:B--2---:R3:W2:Y:S02]  /*1ac80*/  SHFL.IDX PT, R2, R14, 0x1, 0x181f ;  /* 0x00381f000e027f89 */ /* 0x0046a400000e0000 */
.L_x_804:
        /* <DEDUP_REMOVED lines=20> */
.L_x_741:
[----:B------:R-:W-:Y:S05]  /*1add0*/  BSYNC B0 ;  /* 0x0000000000007941 */ /* 0x000fea0003800000 */
.L_x_740:
[----:B------:R-:W-:Y:S05]  /*1ade0*/  BRA.DIV ~URZ, `(.L_x_742) ;  /* 0x000045727f007947 */ /* 0x000fea000b800000 */
[----:B----4-:R4:W3:Y:S02]  /*1adf0*/  SHFL.IDX PT, R10, R13, 0x2, 0x181f ;  /* 0x00581f000d0a7f89 */ /* 0x0108e400000e0000 */
.L_x_805:
[----:B------:R-:W-:Y:S05]  /*1ae00*/  BRA.DIV ~URZ, `(.L_x_743) ;  /* 0x000045c27f007947 */ /* 0x000fea000b800000 */
[----:B--2---:R2:W4:Y:S02]  /*1ae10*/  SHFL.IDX PT, R2, R14, 0x2, 0x181f ;  /* 0x00581f000e027f89 */ /* 0x00452400000e0000 */
.L_x_806:
        /* <DEDUP_REMOVED lines=20> */
.L_x_745:
[----:B------:R-:W-:Y:S05]  /*1af60*/  BSYNC B0 ;  /* 0x0000000000007941 */ /* 0x000fea0003800000 */
.L_x_744:
[----:B------:R-:W-:Y:S05]  /*1af70*/  BRA.DIV ~URZ, `(.L_x_746) ;  /* 0x000044c27f007947 */ /* 0x000fea000b800000 */
[----:B---3--:R3:W2:Y:S04]  /*1af80*/  SHFL.IDX PT, R10, R13, 0x3, 0x181f ;  /* 0x00781f000d0a7f89 */ /* 0x0086a800000e0000 */
[----:B----4-:R3:W4:Y:S02]  /*1af90*/  SHFL.IDX PT, R2, R14, 0x3, 0x181f ;  /* 0x00781f000e027f89 */ /* 0x01072400000e0000 */
.L_x_807:
        /* <DEDUP_REMOVED lines=17> */
[----:B------:R-:W-:-:S04]  /*1b0b0*/  LEA R2, P0, R216, R2, 0x1 ;  /* 0x00000002d8027211 */ /* 0x000fc800078008ff */
[----:B------:R-:W-:-:S05]  /*1b0c0*/  LEA.HI.X R3, R216, R10, R18, 0x1, P0 ;  /* 0x0000000ad8037211 */ /* 0x000fca00000f0c12 */
[----:B------:R2:W-:Y:S01]  /*1b0d0*/  ST.E.128 [R2.64], R68 ;  /* 0x0000004402007985 */ /* 0x0005e2000c101d06 */
[----:B------:R-:W-:Y:S05]  /*1b0e0*/  BRA `(.L_x_747) ;  /* 0x0000281000007947 */ /* 0x000fea0003800000 */
.L_x_734:
        /* <DEDUP_REMOVED lines=33> */
.L_x_808:
[----:B------:R-:W-:Y:S05]  /*1b300*/  BRA.DIV ~URZ, `(.L_x_749) ;  /* 0x000042727f007947 */ /* 0x000fea000b800000 */
[----:B------:R3:W4:Y:S02]  /*1b310*/  SHFL.IDX PT, R0, R17, RZ, 0x1c1f ;  /* 0x001c1fff11007589 */ /* 0x00072400000e0000 */
.L_x_809:
[----:B------:R-:W-:Y:S01]  /*1b320*/  BSSY B0, `(.L_x_750) ;  /* 0x00000c0000007945 */ /* 0x000fe20003800000 */
[----:B------:R-:W-:Y:S05]  /*1b330*/  @P0 BRA `(.L_x_751) ;  /* 0x00000be000000947 */ /* 0x000fea0003800000 */
[C---:B------:R-:W-:Y:S02]  /*1b340*/  ISETP.GE.AND P2, PT, R209.reuse, c[0x0][0x3c8], PT ;  /* 0x0000f200d1007a0c */ /* 0x040fe40003f46270 */
[C---:B------:R-:W-:Y:S02]  /*1b350*/  IADD3 R11, R209.reuse, 0x8, RZ ;  /* 0x00000008d10b7810 */ /* 0x040fe40007ffe0ff */
[----:B------:R-:W-:Y:S02]  /*1b360*/  IADD3 R8, R209, 0x10, RZ ;  /* 0x00000010d1087810 */ /* 0x000fe40007ffe0ff */
[----:B------:R-:W-:Y:S02]  /*1b370*/  ISETP.GE.AND P1, PT, R11, c[0x0][0x3c8], PT ;  /* 0x0000f2000b007a0c */ /* 0x000fe40003f26270 */
[----:B------:R-:W-:-:S02]  /*1b380*/  ISETP.GE.AND P0, PT, R8, c[0x0][0x3c8], PT ;  /* 0x0000f20008007a0c */ /* 0x000fc40003f06270 */
[----:B------:R-:W-:Y:S02]  /*1b390*/  SHF.R.S32.HI R5, RZ, 0x1f, R209 ;  /* 0x0000001fff057819 */ /* 0x000fe400000114d1 */
[C---:B------:R-:W-:Y:S02]  /*1b3a0*/  IADD3 R9, R209.reuse, 0x18, RZ ;  /* 0x00000018d1097810 */ /* 0x040fe40007ffe0ff */
[C---:B----4-:R-:W-:Y:S02]  /*1b3b0*/  @!P2 LEA R2, P3, R209.reuse, R0, 0x2 ;  /* 0x00000000d102a211 */ /* 0x050fe400078610ff */
[C---:B------:R-:W-:Y:S02]  /*1b3c0*/  IADD3 R12, R209.reuse, 0x8, RZ ;  /* 0x00000008d10c7810 */ /* 0x040fe40007ffe0ff */
[C---:B--2---:R-:W-:Y:S02]  /*1b3d0*/  @!P2 LEA.HI.X R3, R209.reuse, R4, R5, 0x2, P3 ;  /* 0x00000004d103a211 */ /* 0x044fe400018f1405 */
[----:B------:R-:W-:-:S02]  /*1b3e0*/  IADD3 R5, R209, 0x20, RZ ;  /* 0x00000020d1057810 */ /* 0x000fc40007ffe0ff */
[----:B------:R-:W-:Y:S01]  /*1b3f0*/  IADD3 R10, R209, 0x10, RZ ;  /* 0x00000010d10a7810 */ /* 0x000fe20007ffe0ff */
[----:B------:R2:W-:Y:S01]  /*1b400*/  @!P2 ST.E.64 [R2.64], R160 ;  /* 0x000000a00200a985 */ /* 0x0005e2000c101b06 */
[----:B------:R-:W-:Y:S02]  /*1b410*/  ISETP.GE.AND P5, PT, R9, c[0x0][0x3c8], PT ;  /* 0x0000f20009007a0c */ /* 0x000fe40003fa6270 */
[----:B------:R-:W-:Y:S02]  /*1b420*/  ISETP.GE.AND P4, PT, R5, c[0x0][0x3c8], PT ;  /* 0x0000f20005007a0c */ /* 0x000fe40003f86270 */
[----:B------:R-:W-:Y:S02]  /*1b430*/  @!P1 LEA R6, P3, R11, R0, 0x2 ;  /* 0x000000000b069211 */ /* 0x000fe400078610ff */
[----:B------:R-:W-:Y:S02]  /*1b440*/  SHF.R.S32.HI R12, RZ, 0x1f, R12 ;  /* 0x0000001fff0c7819 */ /* 0x000fe4000001140c */
[----:B------:R-:W-:-:S02]  /*1b450*/  SHF.R.S32.HI R10, RZ, 0x1f, R10 ;  /* 0x0000001fff0a7819 */ /* 0x000fc4000001140a */
[----:B------:R-:W-:Y:S02]  /*1b460*/  ISETP.GE.AND P6, PT, R252, c[0x0][0x3c8], PT ;  /* 0x0000f200fc007a0c */ /* 0x000fe40003fc6270 */
[----:B------:R-:W-:Y:S02]  /*1b470*/  @!P1 LEA.HI.X R7, R11, R4, R12, 0x2, P3 ;  /* 0x000000040b079211 */ /* 0x000fe400018f140c */
[----:B------:R-:W-:-:S03]  /*1b480*/  ISETP.GE.AND P3, PT, R251, c[0x0][0x3c8], PT ;  /* 0x0000f200fb007a0c */ /* 0x000fc60003f66270 */
[----:B------:R4:W-:Y:S01]  /*1b490*/  @!P1 ST.E.64 [R6.64], R142 ;  /* 0x0000008e06009985 */ /* 0x0009e2000c101b06 */
[----:B--2---:R-:W-:-:S04]  /*1b4a0*/  @!P0 LEA R2, P2, R8, R0, 0x2 ;  /* 0x0000000008028211 */ /* 0x004fc800078410ff */
[----:B------:R-:W-:Y:S02]  /*1b4b0*/  @!P0 LEA.HI.X R3, R8, R4, R10, 0x2, P2 ;  /* 0x0000000408038211 */ /* 0x000fe400010f140a */
[C---:B------:R-:W-:Y:S02]  /*1b4c0*/  IADD3 R10, R209.reuse, 0x18, RZ ;  /* 0x00000018d10a7810 */ /* 0x040fe40007ffe0ff */
[----:B------:R-:W-:Y:S01]  /*1b4d0*/  IADD3 R8, R209, 0x20, RZ ;  /* 0x00000020d1087810 */ /* 0x000fe20007ffe0ff */
[----:B------:R2:W-:Y:S01]  /*1b4e0*/  @!P0 ST.E.64 [R2.64], R132 ;  /* 0x0000008402008985 */ /* 0x0005e2000c101b06 */
[----:B------:R-:W-:Y:S02]  /*1b4f0*/  SHF.R.S32.HI R10, RZ, 0x1f, R10 ;  /* 0x0000001fff0a7819 */ /* 0x000fe4000001140a */
[----:B------:R-:W-:Y:S02]  /*1b500*/  SHF.R.S32.HI R8, RZ, 0x1f, R8 ;  /* 0x0000001fff087819 */ /* 0x000fe40000011408 */
[----:B------:R-:W-:-:S02]  /*1b510*/  ISETP.GE.AND P2, PT, R250, c[0x0][0x3c8], PT ;  /* 0x0000f200fa007a0c */ /* 0x000fc40003f46270 */
[----:B----4-:R-:W-:-:S04]  /*1b520*/  @!P5 LEA R6, P1, R9, R0, 0x2 ;  /* 0x000000000906d211 */ /* 0x010fc800078210ff */
[----:B------:R-:W-:Y:S02]  /*1b530*/  @!P5 LEA.HI.X R7, R9, R4, R10, 0x2, P1 ;  /* 0x000000040907d211 */ /* 0x000fe400008f140a */
[----:B------:R-:W-:-:S03]  /*1b540*/  SHF.R.S32.HI R10, RZ, 0x1f, R252 ;  /* 0x0000001fff0a7819 */ /* 0x000fc600000114fc */
[----:B------:R4:W-:Y:S01]  /*1b550*/  @!P5 ST.E.64 [R6.64], R136 ;  /* 0x000000880600d985 */ /* 0x0009e2000c101b06 */
[----:B--2---:R-:W-:-:S04]  /*1b560*/  @!P4 LEA R2, P0, R5, R0, 0x2 ;  /* 0x000000000502c211 */ /* 0x004fc800078010ff */
[----:B------:R-:W-:Y:S02]  /*1b570*/  @!P4 LEA.HI.X R3, R5, R4, R8, 0x2, P0 ;  /* 0x000000040503c211 */ /* 0x000fe400000f1408 */
[C---:B------:R-:W-:Y:S02]  /*1b580*/  @!P6 LEA R8, P1, R252.reuse, R0, 0x2 ;  /* 0x00000000fc08e211 */ /* 0x040fe400078210ff */
[----:B------:R-:W-:Y:S01]  /*1b590*/  SHF.R.S32.HI R5, RZ, 0x1f, R251 ;  /* 0x0000001fff057819 */ /* 0x000fe200000114fb */
[----:B------:R2:W-:Y:S01]  /*1b5a0*/  @!P4 ST.E.64 [R2.64], R148 ;  /* 0x000000940200c985 */ /* 0x0005e2000c101b06 */
[----:B------:R-:W-:Y:S02]  /*1b5b0*/  @!P6 LEA.HI.X R9, R252, R4, R10, 0x2, P1 ;  /* 0x00000004fc09e211 */ /* 0x000fe400008f140a */
[----:B------:R-:W-:Y:S02]  /*1b5c0*/  SHF.R.S32.HI R10, RZ, 0x1f, R250 ;  /* 0x0000001fff0a7819 */ /* 0x000fe400000114fa */
[----:B------:R-:W-:Y:S01]  /*1b5d0*/  ISETP.GE.AND P1, PT, R246, c[0x0][0x3c8], PT ;  /* 0x0000f200f6007a0c */ /* 0x000fe20003f26270 */
[----:B------:R5:W-:Y:S01]  /*1b5e0*/  @!P6 ST.E.64 [R8.64], R152 ;  /* 0x000000980800e985 */ /* 0x000be2000c101b06 */
[----:B------:R-:W-:-:S02]  /*1b5f0*/  ISETP.GE.AND P6, PT, R249, c[0x0][0x3c8], PT ;  /* 0x0000f200f9007a0c */ /* 0x000fc40003fc6270 */
[----:B----4-:R-:W-:-:S04]  /*1b600*/  @!P3 LEA R6, P0, R251, R0, 0x2 ;  /* 0x00000000fb06b211 */ /* 0x010fc800078010ff */
[----:B------:R-:W-:Y:S02]  /*1b610*/  @!P3 LEA.HI.X R7, R251, R4, R5, 0x2, P0 ;  /* 0x00000004fb07b211 */ /* 0x000fe400000f1405 */
[----:B------:R-:W-:-:S03]  /*1b620*/  IADD3 R5, R209, 0x50, RZ ;  /* 0x00000050d1057810 */ /* 0x000fc60007ffe0ff */
[----:B------:R4:W-:Y:S01]  /*1b630*/  @!P3 ST.E.64 [R6.64], R28 ;  /* 0x0000001c0600b985 */ /* 0x0009e2000c101b06 */
[----:B------:R-:W-:Y:S02]  /*1b640*/  ISETP.GE.AND P5, PT, R5, c[0x0][0x3c8], PT ;  /* 0x0000f20005007a0c */ /* 0x000fe40003fa6270 */
[----:B------:R-:W-:Y:S02]  /*1b650*/  SHF.R.S32.HI R11, RZ, 0x1f, R5 ;  /* 0x0000001fff0b7819 */ /* 0x000fe40000011405 */
[----:B--2---:R-:W-:-:S04]  /*1b660*/  @!P2 LEA R2, P4, R250, R0, 0x2 ;  /* 0x00000000fa02a211 */ /* 0x004fc800078810ff */
[----:B------:R-:W-:Y:S02]  /*1b670*/  @!P2 LEA.HI.X R3, R250, R4, R10, 0x2, P4 ;  /* 0x00000004fa03a211 */ /* 0x000fe400020f140a */
[C---:B-----5:R-:W-:Y:S02]  /*1b680*/  @!P6 LEA R8, P0, R249.reuse, R0, 0x2 ;  /* 0x00000000f908e211 */ /* 0x060fe400078010ff */
[----:B------:R-:W-:Y:S01]  /*1b690*/  SHF.R.S32.HI R10, RZ, 0x1f, R249 ;  /* 0x0000001fff0a7819 */ /* 0x000fe200000114f9 */
[----:B------:R2:W-:Y:S03]  /*1b6a0*/  @!P2 ST.E.64 [R2.64], R24 ;  /* 0x000000180200a985 */ /* 0x0005e6000c101b06 */
[----:B------:R-:W-:Y:S02]  /*1b6b0*/  @!P6 LEA.HI.X R9, R249, R4, R10, 0x2, P0 ;  /* 0x00000004f909e211 */ /* 0x000fe400000f140a */
[----:B------:R-:W-:-:S03]  /*1b6c0*/  @!P5 LEA R10, P0, R5, R0, 0x2 ;  /* 0x00000000050ad211 */ /* 0x000fc600078010ff */
[----:B------:R5:W-:Y:S01]  /*1b6d0*/  @!P6 ST.E.64 [R8.64], R36 ;  /* 0x000000240800e985 */ /* 0x000be2000c101b06 */
[----:B----4-:R-:W-:Y:S02]  /*1b6e0*/  SHF.R.S32.HI R7, RZ, 0x1f, R246 ;  /* 0x0000001fff077819 */ /* 0x010fe400000114f6 */
[C---:B------:R-:W-:Y:S02]  /*1b6f0*/  @!P1 LEA R6, P2, R246.reuse, R0, 0x2 ;  /* 0x00000000f6069211 */ /* 0x040fe400078410ff */
[-C--:B------:R-:W-:Y:S02]  /*1b700*/  @!P5 LEA.HI.X R11, R5, R4.reuse, R11, 0x2, P0 ;  /* 0x00000004050bd211 */ /* 0x080fe400000f140b */
[----:B------:R-:W-:Y:S02]  /*1b710*/  @!P1 LEA.HI.X R7, R246, R4, R7, 0x2, P2 ;  /* 0x00000004f6079211 */ /* 0x000fe400010f1407 */
[----:B------:R-:W-:-:S03]  /*1b720*/  IADD3 R5, R209, 0x68, RZ ;  /* 0x00000068d1057810 */ /* 0x000fc60007ffe0ff */
[----:B------:R4:W-:Y:S01]  /*1b730*/  @!P1 ST.E.64 [R6.64], R32 ;  /* 0x0000002006009985 */ /* 0x0009e2000c101b06 */
[----:B------:R-:W-:-:S03]  /*1b740*/  ISETP.GE.AND P2, PT, R5, c[0x0][0x3c8], PT ;  /* 0x0000f20005007a0c */ /* 0x000fc60003f46270 */
[----:B------:R1:W-:Y:S01]  /*1b750*/  @!P5 ST.E.64 [R10.64], R44 ;  /* 0x0000002c0a00d985 */ /* 0x0003e2000c101b06 */
[C---:B--2---:R-:W-:Y:S02]  /*1b760*/  IADD3 R3, R209.reuse, 0x58, RZ ;  /* 0x00000058d1037810 */ /* 0x044fe40007ffe0ff */
[----:B------:R-:W-:Y:S02]  /*1b770*/  IADD3 R2, R209, 0x60, RZ ;  /* 0x00000060d1027810 */ /* 0x000fe40007ffe0ff */
[----:B------:R-:W-:Y:S02]  /*1b780*/  ISETP.GE.AND P3, PT, R3, c[0x0][0x3c8], PT ;  /* 0x0000f20003007a0c */ /* 0x000fe40003f66270 */
[----:B------:R-:W-:Y:S02]  /*1b790*/  ISETP.GE.AND P4, PT, R2, c[0x0][0x3c8], PT ;  /* 0x0000f20002007a0c */ /* 0x000fe40003f86270 */
[----:B-----5:R-:W-:-:S09]  /*1b7a0*/  SHF.R.S32.HI R9, RZ, 0x1f, R3 ;  /* 0x0000001fff097819 */ /* 0x020fd20000011403 */
[-C--:B------:R-:W-:Y:S02]  /*1b7b0*/  @!P3 LEA R8, P1, R3, R0.reuse, 0x2 ;  /* 0x000000000308b211 */ /* 0x080fe400078210ff */
[----:B------:R-:W-:Y:S02]  /*1b7c0*/  @!P4 LEA R12, P0, R2, R0, 0x2 ;  /* 0x00000000020cc211 */ /* 0x000fe400078010ff */
[----:B----4-:R-:W-:Y:S02]  /*1b7d0*/  IADD3 R6, R209, 0x70, RZ ;  /* 0x00000070d1067810 */ /* 0x010fe40007ffe0ff */
[----:B------:R-:W-:Y:S02]  /*1b7e0*/  SHF.R.S32.HI R7, RZ, 0x1f, R2 ;  /* 0x0000001fff077819 */ /* 0x000fe40000011402 */
[----:B------:R-:W-:Y:S02]  /*1b7f0*/  ISETP.GE.AND P6, PT, R6, c[0x0][0x3c8], PT ;  /* 0x0000f20006007a0c */ /* 0x000fe40003fc6270 */
[----:B------:R-:W-:-:S02]  /*1b800*/  @!P3 LEA.HI.X R9, R3, R4, R9, 0x2, P1 ;  /* 0x000000040309b211 */ /* 0x000fc400008f1409 */
[C---:B------:R-:W-:Y:S02]  /*1b810*/  IADD3 R3, R209.reuse, 0x78, RZ ;  /* 0x00000078d1037810 */ /* 0x040fe40007ffe0ff */
[----:B------:R-:W-:Y:S01]  /*1b820*/  @!P4 LEA.HI.X R13, R2, R4, R7, 0x2, P0 ;  /* 0x00000004020dc211 */ /* 0x000fe200000f1407 */
[----:B------:R2:W-:Y:S01]  /*1b830*/  @!P3 ST.E.64 [R8.64], R40 ;  /* 0x000000280800b985 */ /* 0x0005e2000c101b06 */
[----:B------:R-:W-:Y:S02]  /*1b840*/  IADD3 R2, R209, 0x80, RZ ;  /* 0x00000080d1027810 */ /* 0x000fe40007ffe0ff */
[----:B------:R-:W-:Y:S01]  /*1b850*/  ISETP.GE.AND P3, PT, R3, c[0x0][0x3c8], PT ;  /* 0x0000f20003007a0c */ /* 0x000fe20003f66270 */
[----:B------:R4:W-:Y:S01]  /*1b860*/  @!P4 ST.E.64 [R12.64], R52 ;  /* 0x000000340c00c985 */ /* 0x0009e2000c101b06 */
[----:B------:R-:W-:Y:S02]  /*1b870*/  ISETP.GE.AND P5, PT, R2, c[0x0][0x3c8], PT ;  /* 0x0000f20002007a0c */ /* 0x000fe40003fa6270 */
[----:B------:R-:W-:-:S02]  /*1b880*/  SHF.R.S32.HI R7, RZ, 0x1f, R5 ;  /* 0x0000001fff077819 */ /* 0x000fc40000011405 */
[----:B-1----:R-:W-:Y:S02]  /*1b890*/  SHF.R.S32.HI R11, RZ, 0x1f, R6 ;  /* 0x0000001fff0b7819 */ /* 0x002fe40000011406 */
[----:B------:R-:W-:-:S04]  /*1b8a0*/  @!P6 LEA R10, P0, R6, R0, 0x2 ;  /* 0x00000000060ae211 */ /* 0x000fc800078010ff */
[----:B------:R-:W-:Y:S02]  /*1b8b0*/  @!P6 LEA.HI.X R11, R6, R4, R11, 0x2, P0 ;  /* 0x00000004060be211 */ /* 0x000fe400000f140b */
[----:B------:R-:W-:Y:S02]  /*1b8c0*/  IADD3 R6, R209, 0x88, RZ ;  /* 0x00000088d1067810 */ /* 0x000fe40007ffe0ff */
[----:B--2---:R-:W-:-:S04]  /*1b8d0*/  @!P2 LEA R8, P1, R5, R0, 0x2 ;  /* 0x000000000508a211 */ /* 0x004fc800078210ff */
[----:B------:R-:W-:Y:S02]  /*1b8e0*/  @!P2 LEA.HI.X R9, R5, R4, R7, 0x2, P1 ;  /* 0x000000040509a211 */ /* 0x000fe400008f1407 */
[----:B------:R-:W-:Y:S02]  /*1b8f0*/  IADD3 R5, R209, 0x90, RZ ;  /* 0x00000090d1057810 */ /* 0x000fe40007ffe0ff */
[----:B------:R-:W-:Y:S01]  /*1b900*/  SHF.R.S32.HI R7, RZ, 0x1f, R2 ;  /* 0x0000001fff077819 */ /* 0x000fe20000011402 */
[----:B------:R1:W-:Y:S01]  /*1b910*/  @!P2 ST.E.64 [R8.64], R48 ;  /* 0x000000300800a985 */ /* 0x0003e2000c101b06 */
[----:B------:R-:W-:Y:S02]  /*1b920*/  ISETP.GE.AND P2, PT, R6, c[0x0][0x3c8], PT ;  /* 0x0000f20006007a0c */ /* 0x000fe40003f46270 */
[----:B----4-:R-:W-:Y:S01]  /*1b930*/  @!P5 LEA R12, P0, R2, R0, 0x2 ;  /* 0x00000000020cd211 */ /* 0x010fe200078010ff */
[----:B------:R2:W-:Y:S01]  /*1b940*/  @!P6 ST.E.64 [R10.64], R60 ;  /* 0x0000003c0a00e985 */ /* 0x0005e2000c101b06 */
[----:B------:R-:W-:-:S02]  /*1b950*/  ISETP.GE.AND P4, PT, R5, c[0x0][0x3c8], PT ;  /* 0x0000f20005007a0c */ /* 0x000fc40003f86270 */
[----:B------:R-:W-:Y:S02]  /*1b960*/  @!P5 LEA.HI.X R13, R2, R4, R7, 0x2, P0 ;  /* 0x00000004020dd211 */ /* 0x000fe400000f1407 */
[----:B------:R-:W-:Y:S02]  /*1b970*/  IADD3 R2, R209, 0xa0, RZ ;  /* 0x000000a0d1027810 */ /* 0x000fe40007ffe0ff */
[----:B------:R-:W-:Y:S02]  /*1b980*/  SHF.R.S32.HI R7, RZ, 0x1f, R5 ;  /* 0x0000001fff077819 */ /* 0x000fe40000011405 */
[----:B-1----:R-:W-:Y:S02]  /*1b990*/  SHF.R.S32.HI R9, RZ, 0x1f, R3 ;  /* 0x0000001fff097819 */ /* 0x002fe40000011403 */
[----:B------:R-:W-:-:S03]  /*1b9a0*/  @!P3 LEA R8, P1, R3, R0, 0x2 ;  /* 0x000000000308b211 */ /* 0x000fc600078210ff */
[----:B--2---:R-:W-:Y:S02]  /*1b9b0*/  @!P4 LEA R10, P0, R5, R0, 0x2 ;  /* 0x00000000050ac211 */ /* 0x004fe400078010ff */
[-C--:B------:R-:W-:Y:S02]  /*1b9c0*/  @!P3 LEA.HI.X R9, R3, R4.reuse, R9, 0x2, P1 ;  /* 0x000000040309b211 */ /* 0x080fe400008f1409 */
[----:B------:R-:W-:Y:S02]  /*1b9d0*/  IADD3 R3, R209, 0x98, RZ ;  /* 0x00000098d1037810 */ /* 0x000fe40007ffe0ff */
[----:B------:R-:W-:Y:S01]  /*1b9e0*/  @!P4 LEA.HI.X R11, R5, R4, R7, 0x2, P0 ;  /* 0x00000004050bc211 */ /* 0x000fe200000f1407 */
[----:B------:R1:W-:Y:S01]  /*1b9f0*/  @!P3 ST.E.64 [R8.64], R56 ;  /* 0x000000380800b985 */ /* 0x0003e2000c101b06 */
[----:B------:R-:W-:Y:S02]  /*1ba00*/  ISETP.GE.AND P3, PT, R3, c[0x0][0x3c8], PT ;  /* 0x0000f20003007a0c */ /* 0x000fe40003f66270 */
[----:B------:R-:W-:Y:S01]  /*1ba10*/  IADD3 R5, R209, 0xb0, RZ ;  /* 0x000000b0d1057810 */ /* 0x000fe20007ffe0ff */
[----:B------:R2:W-:Y:S01]  /*1ba20*/  @!P5 ST.E.64 [R12.64], R68 ;  /* 0x000000440c00d985 */ /* 0x0005e2000c101b06 */
[----:B------:R-:W-:-:S02]  /*1ba30*/  ISETP.GE.AND P5, PT, R2, c[0x0][0x3c8], PT ;  /* 0x0000f20002007a0c */ /* 0x000fc40003fa6270 */
[----:B------:R-:W-:Y:S02]  /*1ba40*/  SHF.R.S32.HI R7, RZ, 0x1f, R2 ;  /* 0x0000001fff077819 */ /* 0x000fe40000011402 */
[----:B------:R-:W-:Y:S02]  /*1ba50*/  ISETP.GE.AND P6, PT, R5, c[0x0][0x3c8], PT ;  /* 0x0000f20005007a0c */ /* 0x000fe40003fc6270 */
[----:B-1----:R-:W-:Y:S02]  /*1ba60*/  SHF.R.S32.HI R9, RZ, 0x1f, R6 ;  /* 0x0000001fff097819 */ /* 0x002fe40000011406 */
[----:B------:R-:W-:-:S05]  /*1ba70*/  @!P2 LEA R8, P1, R6, R0, 0x2 ;  /* 0x000000000608a211 */ /* 0x000fca00078210ff */
[----:B--2---:R-:W-:Y:S02]  /*1ba80*/  @!P5 LEA R12, P0, R2, R0, 0x2 ;  /* 0x00000000020cd211 */ /* 0x004fe400078010ff */
[-C--:B------:R-:W-:Y:S02]  /*1ba90*/  @!P2 LEA.HI.X R9, R6, R4.reuse, R9, 0x2, P1 ;  /* 0x000000040609a211 */ /* 0x080fe400008f1409 */
[C---:B------:R-:W-:Y:S02]  /*1baa0*/  IADD3 R6, R209.reuse, 0xa8, RZ ;  /* 0x000000a8d1067810 */ /* 0x040fe40007ffe0ff */
[----:B------:R-:W-:Y:S01]  /*1bab0*/  @!P5 LEA.HI.X R13, R2, R4, R7, 0x2, P0 ;  /* 0x00000004020dd211 */ /* 0x000fe200000f1407 */
[----:B------:R1:W-:Y:S01]  /*1bac0*/  @!P2 ST.E.64 [R8.64], R64 ;  /* 0x000000400800a985 */ /* 0x0003e2000c101b06 */
[----:B------:R-:W-:Y:S02]  /*1bad0*/  ISETP.GE.AND P2, PT, R6, c[0x0][0x3c8], PT ;  /* 0x0000f20006007a0c */ /* 0x000fe40003f46270 */
[----:B------:R-:W-:Y:S01]  /*1bae0*/  IADD3 R2, R209, 0xc0, RZ ;  /* 0x000000c0d1027810 */ /* 0x000fe20007ffe0ff */
[----:B------:R2:W-:Y:S01]  /*1baf0*/  @!P4 ST.E.64 [R10.64], R76 ;  /* 0x0000004c0a00c985 */ /* 0x0005e2000c101b06 */
[----:B------:R-:W-:-:S02]  /*1bb00*/  SHF.R.S32.HI R7, RZ, 0x1f, R5 ;  /* 0x0000001fff077819 */ /* 0x000fc40000011405 */
[----:B------:R-:W-:Y:S02]  /*1bb10*/  ISETP.GE.AND P4, PT, R2, c[0x0][0x3c8], PT ;  /* 0x0000f20002007a0c */ /* 0x000fe40003f86270 */
[----:B-1----:R-:W-:Y:S02]  /*1bb20*/  SHF.R.S32.HI R9, RZ, 0x1f, R3 ;  /* 0x0000001fff097819 */ /* 0x002fe40000011403 */
[-C--:B------:R-:W-:Y:S02]  /*1bb30*/  @!P3 LEA R8, P1, R3, R0.reuse, 0x2 ;  /* 0x000000000308b211 */ /* 0x080fe400078210ff */
[----:B--2---:R-:W-:Y:S02]  /*1bb40*/  @!P6 LEA R10, P0, R5, R0, 0x2 ;  /* 0x00000000050ae211 */ /* 0x004fe400078010ff */
[----:B------:R-:W-:Y:S02]  /*1bb50*/  @!P3 LEA.HI.X R9, R3, R4, R9, 0x2, P1 ;  /* 0x000000040309b211 */ /* 0x000fe400008f1409 */
[----:B------:R-:W-:-:S02]  /*1bb60*/  IADD3 R3, R209, 0xb8, RZ ;  /* 0x000000b8d1037810 */ /* 0x000fc40007ffe0ff */
[----:B------:R-:W-:Y:S01]  /*1bb70*/  @!P6 LEA.HI.X R11, R5, R4, R7, 0x2, P0 ;  /* 0x00000004050be211 */ /* 0x000fe200000f1407 */
[----:B------:R1:W-:Y:S01]  /*1bb80*/  @!P3 ST.E.64 [R8.64], R72 ;  /* 0x000000480800b985 */ /* 0x0003e2000c101b06 */
[----:B------:R-:W-:Y:S02]  /*1bb90*/  ISETP.GE.AND P3, PT, R3, c[0x0][0x3c8], PT ;  /* 0x0000f20003007a0c */ /* 0x000fe40003f66270 */
[----:B------:R-:W-:Y:S01]  /*1bba0*/  IADD3 R5, R209, 0xd0, RZ ;  /* 0x000000d0d1057810 */ /* 0x000fe20007ffe0ff */
[----:B------:R2:W-:Y:S01]  /*1bbb0*/  @!P5 ST.E.64 [R12.64], R84 ;  /* 0x000000540c00d985 */ /* 0x0005e2000c101b06 */
[----:B------:R-:W-:Y:S02]  /*1bbc0*/  SHF.R.S32.HI R7, RZ, 0x1f, R2 ;  /* 0x0000001fff077819 */ /* 0x000fe40000011402 */
[----:B------:R-:W-:Y:S02]  /*1bbd0*/  ISETP.GE.AND P5, PT, R5, c[0x0][0x3c8], PT ;  /* 0x0000f20005007a0c */ /* 0x000fe40003fa6270 */
[----:B-1----:R-:W-:-:S02]  /*1bbe0*/  SHF.R.S32.HI R9, RZ, 0x1f, R6 ;  /* 0x0000001fff097819 */ /* 0x002fc40000011406 */
[-C--:B------:R-:W-:Y:S02]  /*1bbf0*/  @!P2 LEA R8, P1, R6, R0.reuse, 0x2 ;  /* 0x000000000608a211 */ /* 0x080fe400078210ff */
[----:B--2---:R-:W-:Y:S02]  /*1bc00*/  @!P4 LEA R12, P0, R2, R0, 0x2 ;  /* 0x00000000020cc211 */ /* 0x004fe400078010ff */
[-C--:B------:R-:W-:Y:S02]  /*1bc10*/  @!P2 LEA.HI.X R9, R6, R4.reuse, R9, 0x2, P1 ;  /* 0x000000040609a211 */ /* 0x080fe400008f1409 */
[----:B------:R-:W-:Y:S02]  /*1bc20*/  IADD3 R6, R209, 0xc8, RZ ;  /* 0x000000c8d1067810 */ /* 0x000fe40007ffe0ff */
[----:B------:R-:W-:Y:S01]  /*1bc30*/  @!P4 LEA.HI.X R13, R2, R4, R7, 0x2, P0 ;  /* 0x00000004020dc211 */ /* 0x000fe200000f1407 */
[----:B------:R1:W-:Y:S01]  /*1bc40*/  @!P2 ST.E.64 [R8.64], R80 ;  /* 0x000000500800a985 */ /* 0x0003e2000c101b06 */
[----:B------:R-:W-:-:S02]  /*1bc50*/  ISETP.GE.AND P2, PT, R6, c[0x0][0x3c8], PT ;  /* 0x0000f20006007a0c */ /* 0x000fc40003f46270 */
[C---:B------:R-:W-:Y:S01]  /*1bc60*/  IADD3 R2, R209.reuse, 0xd8, RZ ;  /* 0x000000d8d1027810 */ /* 0x040fe20007ffe0ff */
[----:B------:R2:W-:Y:S01]  /*1bc70*/  @!P6 ST.E.64 [R10.64], R92 ;  /* 0x0000005c0a00e985 */ /* 0x0005e2000c101b06 */
[----:B------:R-:W-:-:S04]  /*1bc80*/  IADD3 R7, R209, 0xe0, RZ ;  /* 0x000000e0d1077810 */ /* 0x000fc80007ffe0ff */
[----:B------:R-:W-:Y:S02]  /*1bc90*/  ISETP.GE.AND P6, PT, R7, c[0x0][0x3c8], PT ;  /* 0x0000f20007007a0c */ /* 0x000fe40003fc6270 */
[----:B-1----:R-:W-:Y:S02]  /*1bca0*/  SHF.R.S32.HI R9, RZ, 0x1f, R3 ;  /* 0x0000001fff097819 */ /* 0x002fe40000011403 */
[-C--:B------:R-:W-:Y:S02]  /*1bcb0*/  @!P3 LEA R8, P1, R3, R0.reuse, 0x2 ;  /* 0x000000000308b211 */ /* 0x080fe400078210ff */
[----:B--2---:R-:W-:Y:S02]  /*1bcc0*/  @!P5 LEA R10, P0, R5, R0, 0x2 ;  /* 0x00000000050ad211 */ /* 0x004fe400078010ff */
[----:B------:R-:W-:Y:S02]  /*1bcd0*/  @!P3 LEA.HI.X R9, R3, R4, R9, 0x2, P1 ;  /* 0x000000040309b211 */ /* 0x000fe400008f1409 */
[----:B------:R-:W-:-:S03]  /*1bce0*/  SHF.R.S32.HI R3, RZ, 0x1f, R5 ;  /* 0x0000001fff037819 */ /* 0x000fc60000011405 */
[----:B------:R1:W-:Y:S01]  /*1bcf0*/  @!P3 ST.E.64 [R8.64], R88 ;  /* 0x000000580800b985 */ /* 0x0003e2000c101b06 */
[----:B------:R-:W-:Y:S02]  /*1bd00*/  @!P5 LEA.HI.X R11, R5, R4, R3, 0x2, P0 ;  /* 0x00000004050bd211 */ /* 0x000fe400000f1403 */
[----:B------:R-:W-:Y:S01]  /*1bd10*/  IADD3 R5, R209, 0xe8, RZ ;  /* 0x000000e8d1057810 */ /* 0x000fe20007ffe0ff */
[----:B------:R2:W-:Y:S01]  /*1bd20*/  @!P4 ST.E.64 [R12.64], R100 ;  /* 0x000000640c00c985 */ /* 0x0005e2000c101b06 */
[----:B------:R-:W-:Y:S02]  /*1bd30*/  ISETP.GE.AND P4, PT, R2, c[0x0][0x3c8], PT ;  /* 0x0000f20002007a0c */ /* 0x000fe40003f86270 */
[----:B------:R-:W-:Y:S02]  /*1bd40*/  ISETP.GE.AND P3, PT, R5, c[0x0][0x3c8], PT ;  /* 0x0000f20005007a0c */ /* 0x000fe40003f66270 */
[----:B------:R-:W-:Y:S02]  /*1bd50*/  IADD3 R3, R209, 0xf0, RZ ;  /* 0x000000f0d1037810 */ /* 0x000fe40007ffe0ff */
[----:B-1----:R-:W-:-:S02]  /*1bd60*/  SHF.R.S32.HI R9, RZ, 0x1f, R6 ;  /* 0x0000001fff097819 */ /* 0x002fc40000011406 */
[CC--:B------:R-:W-:Y:S02]  /*1bd70*/  @!P2 LEA R8, P1, R6.reuse, R0.reuse, 0x2 ;  /* 0x000000000608a211 */ /* 0x0c0fe400078210ff */
[----:B--2---:R-:W-:Y:S02]  /*1bd80*/  @!P6 LEA R12, P0, R7, R0, 0x2 ;  /* 0x00000000070ce211 */ /* 0x004fe400078010ff */
[----:B------:R-:W-:Y:S02]  /*1bd90*/  @!P2 LEA.HI.X R9, R6, R4, R9, 0x2, P1 ;  /* 0x000000040609a211 */ /* 0x000fe400008f1409 */
[----:B------:R-:W-:Y:S02]  /*1bda0*/  SHF.R.S32.HI R6, RZ, 0x1f, R2 ;  /* 0x0000001fff067819 */ /* 0x000fe40000011402 */
[----:B------:R-:W-:Y:S01]  /*1bdb0*/  @!P4 LEA R14, P1, R2, R0, 0x2 ;  /* 0x00000000020ec211 */ /* 0x000fe200078210ff */
[----:B------:R1:W-:Y:S01]  /*1bdc0*/  @!P2 ST.E.64 [R8.64], R96 ;  /* 0x000000600800a985 */ /* 0x0003e2000c101b06 */
[----:B------:R-:W-:-:S02]  /*1bdd0*/  ISETP.GE.AND P2, PT, R3, c[0x0][0x3c8], PT ;  /* 0x0000f20003007a0c */ /* 0x000fc40003f46270 */
[----:B------:R-:W-:Y:S01]  /*1bde0*/  @!P4 LEA.HI.X R15, R2, R4, R6, 0x2, P1 ;  /* 0x00000004020fc211 */ /* 0x000fe200008f1406 */
[----:B------:R2:W-:Y:S01]  /*1bdf0*/  @!P5 ST.E.64 [R10.64], R162 ;  /* 0x000000a20a00d985 */ /* 0x0005e2000c101b06 */
[----:B------:R-:W-:Y:S02]  /*1be00*/  IADD3 R2, R209, 0xf8, RZ ;  /* 0x000000f8d1027810 */ /* 0x000fe40007ffe0ff */
[----:B------:R-:W-:Y:S01]  /*1be10*/  SHF.R.S32.HI R6, RZ, 0x1f, R5 ;  /* 0x0000001fff067819 */ /* 0x000fe20000011405 */
[----:B------:R4:W-:Y:S01]  /*1be20*/  @!P4 ST.E.64 [R14.64], R168 ;  /* 0x000000a80e00c985 */ /* 0x0009e2000c101b06 */
[----:B------:R-:W-:Y:S02]  /*1be30*/  ISETP.GE.AND P1, PT, R2, c[0x0][0x3c8], PT ;  /* 0x0000f20002007a0c */ /* 0x000fe40003f26270 */
        /* <DEDUP_REMOVED lines=14> */
.L_x_751:
[----:B------:R-:W-:Y:S05]  /*1bf20*/  BSYNC B0 ;  /* 0x0000000000007941 */ /* 0x000fea0003800000 */
.L_x_750:
[----:B------:R-:W-:Y:S05]  /*1bf30*/  BRA.DIV ~URZ, `(.L_x_752) ;  /* 0x000036b27f007947 */ /* 0x000fea000b800000 */
[----:B--2---:R2:W1:Y:S04]  /*1bf40*/  SHFL.IDX PT, R4, R16, 0x1, 0x1c1f ;  /* 0x003c1f0010047f89 */ /* 0x00446800000e0000 */
[----:B----4-:R2:W4:Y:S02]  /*1bf50*/  SHFL.IDX PT, R0, R17, 0x1, 0x1c1f ;  /* 0x003c1f0011007f89 */ /* 0x01052400000e0000 */
.L_x_810:
[----:B------:R-:W-:-:S13]  /*1bf60*/  LOP3.LUT P0, RZ, R214, 0x2, RZ, 0xc0, !PT ;  /* 0x00000002d6ff7812 */ /* 0x000fda000780c0ff */
[----:B------:R-:W-:Y:S05]  /*1bf70*/  @P0 BRA `(.L_x_747) ;  /* 0x0000198000000947 */ /* 0x000fea0003800000 */
[C---:B------:R-:W-:Y:S02]  /*1bf80*/  ISETP.GE.AND P0, PT, R209.reuse, c[0x0][0x3c8], PT ;  /* 0x0000f200d1007a0c */ /* 0x040fe40003f06270 */
[C---:B------:R-:W-:Y:S02]  /*1bf90*/  IADD3 R9, R209.reuse, 0x8, RZ ;  /* 0x00000008d1097810 */ /* 0x040fe40007ffe0ff */
[----:B------:R-:W-:Y:S02]  /*1bfa0*/  IADD3 R5, R209, 0x10, RZ ;  /* 0x00000010d1057810 */ /* 0x000fe40007ffe0ff */
[----:B------:R-:W-:Y:S02]  /*1bfb0*/  ISETP.GE.AND P3, PT, R9, c[0x0][0x3c8], PT ;  /* 0x0000f20009007a0c */ /* 0x000fe40003f66270 */
[----:B------:R-:W-:Y:S02]  /*1bfc0*/  ISETP.GE.AND P5, PT, R5, c[0x0][0x3c8], PT ;  /* 0x0000f20005007a0c */ /* 0x000fe40003fa6270 */
[----:B------:R-:W-:-:S02]  /*1bfd0*/  IADD3 R12, R209, 0x18, RZ ;  /* 0x00000018d10c7810 */ /* 0x000fc40007ffe0ff */
[----:B------:R-:W-:Y:S02]  /*1bfe0*/  SHF.R.S32.HI R6, RZ, 0x1f, R209 ;  /* 0x0000001fff067819 */ /* 0x000fe400000114d1 */
[C---:B----4-:R-:W-:Y:S02]  /*1bff0*/  @!P0 LEA R2, P1, R209.reuse, R0, 0x2 ;  /* 0x00000000d1028211 */ /* 0x050fe400078210ff */
[C---:B------:R-:W-:Y:S02]  /*1c000*/  IADD3 R11, R209.reuse, 0x8, RZ ;  /* 0x00000008d10b7810 */ /* 0x040fe40007ffe0ff */
[----:B------:R-:W-:Y:S02]  /*1c010*/  ISETP.GE.AND P2, PT, R12, c[0x0][0x3c8], PT ;  /* 0x0000f2000c007a0c */ /* 0x000fe40003f46270 */
[C---:B------:R-:W-:Y:S02]  /*1c020*/  IADD3 R10, R209.reuse, 0x20, RZ ;  /* 0x00000020d10a7810 */ /* 0x040fe40007ffe0ff */
[----:B-1----:R-:W-:-:S02]  /*1c030*/  @!P0 LEA.HI.X R3, R209, R4, R6, 0x2, P1 ;  /* 0x00000004d1038211 */ /* 0x002fc400008f1406 */
[----:B------:R-:W-:Y:S02]  /*1c040*/  @!P3 LEA R6, P6, R9, R0, 0x2 ;  /* 0x000000000906b211 */ /* 0x000fe400078c10ff */
[----:B------:R-:W-:Y:S01]  /*1c050*/  SHF.R.S32.HI R11, RZ, 0x1f, R11 ;  /* 0x0000001fff0b7819 */ /* 0x000fe2000001140b */
[----:B------:R1:W-:Y:S01]  /*1c060*/  @!P0 ST.E.64 [R2.64], R108 ;  /* 0x0000006c02008985 */ /* 0x0003e2000c101b06 */
[----:B------:R-:W-:Y:S02]  /*1c070*/  IADD3 R8, R209, 0x10, RZ ;  /* 0x00000010d1087810 */ /* 0x000fe40007ffe0ff */
[----:B------:R-:W-:Y:S02]  /*1c080*/  ISETP.GE.AND P1, PT, R10, c[0x0][0x3c8], PT ;  /* 0x0000f2000a007a0c */ /* 0x000fe40003f26270 */
[----:B------:R-:W-:Y:S02]  /*1c090*/  @!P3 LEA.HI.X R7, R9, R4, R11, 0x2, P6 ;  /* 0x000000040907b211 */ /* 0x000fe400030f140b */
[----:B------:R-:W-:-:S02]  /*1c0a0*/  SHF.R.S32.HI R8, RZ, 0x1f, R8 ;  /* 0x0000001fff087819 */ /* 0x000fc40000011408 */
[----:B------:R-:W-:Y:S01]  /*1c0b0*/  ISETP.GE.AND P0, PT, R252, c[0x0][0x3c8], PT ;  /* 0x0000f200fc007a0c */ /* 0x000fe20003f06270 */
[----:B------:R4:W-:Y:S01]  /*1c0c0*/  @!P3 ST.E.64 [R6.64], R120 ;  /* 0x000000780600b985 */ /* 0x0009e2000c101b06 */
[C---:B------:R-:W-:Y:S02]  /*1c0d0*/  IADD3 R13, R209.reuse, 0x18, RZ ;  /* 0x00000018d10d7810 */ /* 0x040fe40007ffe0ff */
[----:B------:R-:W-:Y:S02]  /*1c0e0*/  IADD3 R11, R209, 0x20, RZ ;  /* 0x00000020d10b7810 */ /* 0x000fe40007ffe0ff */
[----:B------:R-:W-:Y:S02]  /*1c0f0*/  SHF.R.S32.HI R13, RZ, 0x1f, R13 ;  /* 0x0000001fff0d7819 */ /* 0x000fe4000001140d */
[----:B------:R-:W-:Y:S02]  /*1c100*/  SHF.R.S32.HI R11, RZ, 0x1f, R11 ;  /* 0x0000001fff0b7819 */ /* 0x000fe4000001140b */
[----:B-1----:R-:W-:-:S04]  /*1c110*/  @!P5 LEA R2, P4, R5, R0, 0x2 ;  /* 0x000000000502d211 */ /* 0x002fc800078810ff */
[----:B------:R-:W-:Y:S02]  /*1c120*/  @!P5 LEA.HI.X R3, R5, R4, R8, 0x2, P4 ;  /* 0x000000040503d211 */ /* 0x000fe400020f1408 */
[C---:B------:R-:W-:Y:S02]  /*1c130*/  @!P2 LEA R8, P3, R12.reuse, R0, 0x2 ;  /* 0x000000000c08a211 */ /* 0x040fe400078610ff */
[----:B------:R-:W-:Y:S01]  /*1c140*/  ISETP.GE.AND P4, PT, R251, c[0x0][0x3c8], PT ;  /* 0x0000f200fb007a0c */ /* 0x000fe20003f86270 */
[----:B------:R1:W-:Y:S01]  /*1c150*/  @!P5 ST.E.64 [R2.64], R124 ;  /* 0x0000007c0200d985 */ /* 0x0003e2000c101b06 */
[----:B------:R-:W-:Y:S02]  /*1c160*/  @!P2 LEA.HI.X R9, R12, R4, R13, 0x2, P3 ;  /* 0x000000040c09a211 */ /* 0x000fe400018f140d */
[----:B----4-:R-:W-:Y:S02]  /*1c170*/  @!P1 LEA R6, P6, R10, R0, 0x2 ;  /* 0x000000000a069211 */ /* 0x010fe400078c10ff */
[----:B------:R-:W-:Y:S01]  /*1c180*/  ISETP.GE.AND P3, PT, R250, c[0x0][0x3c8], PT ;  /* 0x0000f200fa007a0c */ /* 0x000fe20003f66270 */
[----:B------:R4:W-:Y:S01]  /*1c190*/  @!P2 ST.E.64 [R8.64], R128 ;  /* 0x000000800800a985 */ /* 0x0009e2000c101b06 */
[----:B------:R-:W-:-:S02]  /*1c1a0*/  SHF.R.S32.HI R5, RZ, 0x1f, R252 ;  /* 0x0000001fff057819 */ /* 0x000fc400000114fc */
[----:B------:R-:W-:Y:S02]  /*1c1b0*/  @!P1 LEA.HI.X R7, R10, R4, R11, 0x2, P6 ;  /* 0x000000040a079211 */ /* 0x000fe400030f140b */
[----:B------:R-:W-:Y:S02]  /*1c1c0*/  ISETP.GE.AND P6, PT, R249, c[0x0][0x3c8], PT ;  /* 0x0000f200f9007a0c */ /* 0x000fe40003fc6270 */
[----:B------:R-:W-:Y:S01]  /*1c1d0*/  SHF.R.S32.HI R12, RZ, 0x1f, R251 ;  /* 0x0000001fff0c7819 */ /* 0x000fe200000114fb */
[----:B------:R5:W-:Y:S01]  /*1c1e0*/  @!P1 ST.E.64 [R6.64], R22 ;  /* 0x0000001606009985 */ /* 0x000be2000c101b06 */
[----:B------:R-:W-:-:S04]  /*1c1f0*/  @!P4 LEA R10, P1, R251, R0, 0x2 ;  /* 0x00000000fb0ac211 */ /* 0x000fc800078210ff */
[----:B------:R-:W-:Y:S02]  /*1c200*/  @!P4 LEA.HI.X R11, R251, R4, R12, 0x2, P1 ;  /* 0x00000004fb0bc211 */ /* 0x000fe400008f140c */
[----:B------:R-:W-:Y:S02]  /*1c210*/  SHF.R.S32.HI R12, RZ, 0x1f, R249 ;  /* 0x0000001fff0c7819 */ /* 0x000fe400000114f9 */
[----:B-1----:R-:W-:-:S04]  /*1c220*/  @!P0 LEA R2, P5, R252, R0, 0x2 ;  /* 0x00000000fc028211 */ /* 0x002fc800078a10ff */
[----:B------:R-:W-:Y:S02]  /*1c230*/  @!P0 LEA.HI.X R3, R252, R4, R5, 0x2, P5 ;  /* 0x00000004fc038211 */ /* 0x000fe400028f1405 */
[----:B------:R-:W-:Y:S02]  /*1c240*/  ISETP.GE.AND P5, PT, R246, c[0x0][0x3c8], PT ;  /* 0x0000f200f6007a0c */ /* 0x000fe40003fa6270 */
[----:B------:R-:W-:Y:S01]  /*1c250*/  SHF.R.S32.HI R5, RZ, 0x1f, R250 ;  /* 0x0000001fff057819 */ /* 0x000fe200000114fa */
[----:B------:R1:W-:Y:S01]  /*1c260*/  @!P0 ST.E.64 [R2.64], R26 ;  /* 0x0000001a02008985 */ /* 0x0003e2000c101b06 */
[----:B----4-:R-:W-:-:S03]  /*1c270*/  @!P3 LEA R8, P0, R250, R0, 0x2 ;  /* 0x00000000fa08b211 */ /* 0x010fc600078010ff */
[----:B------:R4:W-:Y:S01]  /*1c280*/  @!P4 ST.E.64 [R10.64], R134 ;  /* 0x000000860a00c985 */ /* 0x0009e2000c101b06 */
[C---:B-----5:R-:W-:Y:S02]  /*1c290*/  IADD3 R6, R209.reuse, 0x58, RZ ;  /* 0x00000058d1067810 */ /* 0x060fe40007ffe0ff */
[----:B------:R-:W-:Y:S02]  /*1c2a0*/  @!P3 LEA.HI.X R9, R250, R4, R5, 0x2, P0 ;  /* 0x00000004fa09b211 */ /* 0x000fe400000f1405 */
[----:B------:R-:W-:Y:S02]  /*1c2b0*/  ISETP.GE.AND P4, PT, R6, c[0x0][0x3c8], PT ;  /* 0x0000f20006007a0c */ /* 0x000fe40003f86270 */
[----:B------:R-:W-:Y:S01]  /*1c2c0*/  SHF.R.S32.HI R7, RZ, 0x1f, R246 ;  /* 0x0000001fff077819 */ /* 0x000fe200000114f6 */
[----:B------:R5:W-:Y:S01]  /*1c2d0*/  @!P3 ST.E.64 [R8.64], R30 ;  /* 0x0000001e0800b985 */ /* 0x000be2000c101b06 */
[----:B------:R-:W-:Y:S02]  /*1c2e0*/  IADD3 R5, R209, 0x68, RZ ;  /* 0x00000068d1057810 */ /* 0x000fe40007ffe0ff */
[----:B--2---:R-:W-:-:S02]  /*1c2f0*/  SHF.R.S32.HI R16, RZ, 0x1f, R6 ;  /* 0x0000001fff107819 */ /* 0x004fc40000011406 */
[C---:B-1----:R-:W-:Y:S02]  /*1c300*/  IADD3 R2, R209.reuse, 0x50, RZ ;  /* 0x00000050d1027810 */ /* 0x042fe40007ffe0ff */
[----:B------:R-:W-:Y:S02]  /*1c310*/  IADD3 R3, R209, 0x60, RZ ;  /* 0x00000060d1037810 */ /* 0x000fe40007ffe0ff */
[----:B------:R-:W-:Y:S02]  /*1c320*/  ISETP.GE.AND P2, PT, R2, c[0x0][0x3c8], PT ;  /* 0x0000f20002007a0c */ /* 0x000fe40003f46270 */
[C---:B----4-:R-:W-:Y:S02]  /*1c330*/  @!P6 LEA R10, P0, R249.reuse, R0, 0x2 ;  /* 0x00000000f90ae211 */ /* 0x050fe400078010ff */
[----:B------:R-:W-:Y:S02]  /*1c340*/  SHF.R.S32.HI R13, RZ, 0x1f, R2 ;  /* 0x0000001fff0d7819 */ /* 0x000fe40000011402 */
[----:B------:R-:W-:-:S02]  /*1c350*/  @!P6 LEA.HI.X R11, R249, R4, R12, 0x2, P0 ;  /* 0x00000004f90be211 */ /* 0x000fc400000f140c */
[----:B-----5:R-:W-:-:S03]  /*1c360*/  @!P5 LEA R8, P1, R246, R0, 0x2 ;  /* 0x00000000f608d211 */ /* 0x020fc600078210ff */
[----:B------:R-:W-:Y:S01]  /*1c370*/  @!P6 ST.E.64 [R10.64], R38 ;  /* 0x000000260a00e985 */ /* 0x000fe2000c101b06 */
[----:B------:R-:W-:Y:S02]  /*1c380*/  @!P5 LEA.HI.X R9, R246, R4, R7, 0x2, P1 ;  /* 0x00000004f609d211 */ /* 0x000fe400008f1407 */
[-C--:B------:R-:W-:Y:S02]  /*1c390*/  @!P2 LEA R14, P0, R2, R0.reuse, 0x2 ;  /* 0x00000000020ea211 */ /* 0x080fe400078010ff */
[----:B------:R-:W-:Y:S01]  /*1c3a0*/  @!P4 LEA R12, P1, R6, R0, 0x2 ;  /* 0x00000000060cc211 */ /* 0x000fe200078210ff */
[----:B------:R1:W-:Y:S01]  /*1c3b0*/  @!P5 ST.E.64 [R8.64], R34 ;  /* 0x000000220800d985 */ /* 0x0003e2000c101b06 */
[----:B------:R-:W-:Y:S02]  /*1c3c0*/  ISETP.GE.AND P5, PT, R3, c[0x0][0x3c8], PT ;  /* 0x0000f20003007a0c */ /* 0x000fe40003fa6270 */
[----:B------:R-:W-:Y:S02]  /*1c3d0*/  IADD3 R7, R209, 0x70, RZ ;  /* 0x00000070d1077810 */ /* 0x000fe40007ffe0ff */
[----:B------:R-:W-:-:S02]  /*1c3e0*/  @!P2 LEA.HI.X R15, R2, R4, R13, 0x2, P0 ;  /* 0x00000004020fa211 */ /* 0x000fc400000f140d */
[----:B------:R-:W-:Y:S02]  /*1c3f0*/  ISETP.GE.AND P2, PT, R5, c[0x0][0x3c8], PT ;  /* 0x0000f20005007a0c */ /* 0x000fe40003f46270 */
[----:B------:R-:W-:Y:S02]  /*1c400*/  ISETP.GE.AND P6, PT, R2, c[0x0][0x3c8], PT ;  /* 0x0000f20002007a0c */ /* 0x000fe40003fc6270 */
[----:B------:R-:W-:Y:S02]  /*1c410*/  @!P4 LEA.HI.X R13, R6, R4, R16, 0x2, P1 ;  /* 0x00000004060dc211 */ /* 0x000fe400008f1410 */
[----:B------:R-:W-:Y:S02]  /*1c420*/  ISETP.GE.AND P1, PT, R7, c[0x0][0x3c8], PT ;  /* 0x0000f20007007a0c */ /* 0x000fe40003f26270 */
[----:B------:R-:W-:Y:S02]  /*1c430*/  @!P5 LEA R18, P0, R3, R0, 0x2 ;  /* 0x000000000312d211 */ /* 0x000fe400078010ff */
[----:B------:R-:W-:-:S03]  /*1c440*/  IADD3 R6, R209, 0x78, RZ ;  /* 0x00000078d1067810 */ /* 0x000fc60007ffe0ff */
[----:B------:R-:W-:Y:S02]  /*1c450*/  @!P2 LEA R16, P3, R5, R0, 0x2 ;  /* 0x000000000510a211 */ /* 0x000fe400078610ff */
[----:B------:R-:W-:Y:S01]  /*1c460*/  @!P6 ST.E.64 [R14.64], R46 ;  /* 0x0000002e0e00e985 */ /* 0x000fe2000c101b06 */
[----:B------:R-:W-:-:S03]  /*1c470*/  SHF.R.S32.HI R2, RZ, 0x1f, R6 ;  /* 0x0000001fff027819 */ /* 0x000fc60000011406 */
[----:B------:R2:W-:Y:S01]  /*1c480*/  @!P4 ST.E.64 [R12.64], R42 ;  /* 0x0000002a0c00c985 */ /* 0x0005e2000c101b06 */
[----:B-1----:R-:W-:Y:S02]  /*1c490*/  SHF.R.S32.HI R9, RZ, 0x1f, R3 ;  /* 0x0000001fff097819 */ /* 0x002fe40000011403 */
[----:B------:R-:W-:Y:S02]  /*1c4a0*/  SHF.R.S32.HI R8, RZ, 0x1f, R5 ;  /* 0x0000001fff087819 */ /* 0x000fe40000011405 */
[-C--:B------:R-:W-:Y:S02]  /*1c4b0*/  @!P5 LEA.HI.X R19, R3, R4.reuse, R9, 0x2, P0 ;  /* 0x000000040313d211 */ /* 0x080fe400000f1409 */
[----:B------:R-:W-:Y:S02]  /*1c4c0*/  SHF.R.S32.HI R9, RZ, 0x1f, R7 ;  /* 0x0000001fff097819 */ /* 0x000fe40000011407 */
[----:B---3--:R-:W-:Y:S02]  /*1c4d0*/  @!P2 LEA.HI.X R17, R5, R4, R8, 0x2, P3 ;  /* 0x000000040511a211 */ /* 0x008fe400018f1408 */
[----:B------:R-:W-:-:S02]  /*1c4e0*/  ISETP.GE.AND P0, PT, R6, c[0x0][0x3c8], PT ;  /* 0x0000f20006007a0c */ /* 0x000fc40003f06270 */
[C---:B------:R-:W-:Y:S02]  /*1c4f0*/  IADD3 R5, R209.reuse, 0x88, RZ ;  /* 0x00000088d1057810 */ /* 0x040fe40007ffe0ff */
[----:B------:R-:W-:Y:S02]  /*1c500*/  IADD3 R8, R209, 0x80, RZ ;  /* 0x00000080d1087810 */ /* 0x000fe40007ffe0ff */
[----:B------:R-:W-:Y:S02]  /*1c510*/  ISETP.GE.AND P5, PT, R5, c[0x0][0x3c8], PT ;  /* 0x0000f20005007a0c */ /* 0x000fe40003fa6270 */
[----:B------:R-:W-:-:S05]  /*1c520*/  ISETP.GE.AND P6, PT, R8, c[0x0][0x3c8], PT ;  /* 0x0000f20008007a0c */ /* 0x000fca0003fc6270 */
[CC--:B------:R-:W-:Y:S02]  /*1c530*/  @!P0 LEA R10, P3, R6.reuse, R0.reuse, 0x2 ;  /* 0x00000000060a8211 */ /* 0x0c0fe400078610ff */
[C---:B--2---:R-:W-:Y:S02]  /*1c540*/  @!P1 LEA R12, P4, R7.reuse, R0, 0x2 ;  /* 0x00000000070c9211 */ /* 0x044fe400078810ff */
[-C--:B------:R-:W-:Y:S02]  /*1c550*/  @!P0 LEA.HI.X R11, R6, R4.reuse, R2, 0x2, P3 ;  /* 0x00000004060b8211 */ /* 0x080fe400018f1402 */
[----:B------:R-:W-:Y:S02]  /*1c560*/  @!P1 LEA.HI.X R13, R7, R4, R9, 0x2, P4 ;  /* 0x00000004070d9211 */ /* 0x000fe400020f1409 */
[----:B------:R-:W-:Y:S02]  /*1c570*/  ISETP.GE.AND P4, PT, R3, c[0x0][0x3c8], PT ;  /* 0x0000f20003007a0c */ /* 0x000fe40003f86270 */
[----:B------:R-:W-:-:S02]  /*1c580*/  SHF.R.S32.HI R7, RZ, 0x1f, R5 ;  /* 0x0000001fff077819 */ /* 0x000fc40000011405 */
[C---:B------:R-:W-:Y:S02]  /*1c590*/  IADD3 R2, R209.reuse, 0x90, RZ ;  /* 0x00000090d1027810 */ /* 0x040fe40007ffe0ff */
[----:B------:R-:W-:Y:S02]  /*1c5a0*/  IADD3 R6, R209, 0x98, RZ ;  /* 0x00000098d1067810 */ /* 0x000fe40007ffe0ff */
[----:B------:R-:W-:Y:S02]  /*1c5b0*/  SHF.R.S32.HI R3, RZ, 0x1f, R8 ;  /* 0x0000001fff037819 */ /* 0x000fe40000011408 */
[----:B------:R-:W-:-:S03]  /*1c5c0*/  SHF.R.S32.HI R9, RZ, 0x1f, R2 ;  /* 0x0000001fff097819 */ /* 0x000fc60000011402 */
[----:B------:R-:W-:Y:S01]  /*1c5d0*/  @!P4 ST.E.64 [R18.64], R54 ;  /* 0x000000361200c985 */ /* 0x000fe2000c101b06 */
[----:B------:R-:W-:-:S03]  /*1c5e0*/  ISETP.GE.AND P4, PT, R6, c[0x0][0x3c8], PT ;  /* 0x0000f20006007a0c */ /* 0x000fc60003f86270 */
[----:B------:R1:W-:Y:S01]  /*1c5f0*/  @!P2 ST.E.64 [R16.64], R50 ;  /* 0x000000321000a985 */ /* 0x0003e2000c101b06 */
[----:B------:R-:W-:-:S03]  /*1c600*/  @!P5 LEA R14, P2, R5, R0, 0x2 ;  /* 0x00000000050ed211 */ /* 0x000fc600078410ff */
[----:B------:R-:W-:Y:S01]  /*1c610*/  @!P1 ST.E.64 [R12.64], R62 ;  /* 0x0000003e0c009985 */ /* 0x000fe2000c101b06 */
[----:B------:R-:W-:Y:S02]  /*1c620*/  @!P5 LEA.HI.X R15, R5, R4, R7, 0x2, P2 ;  /* 0x00000004050fd211 */ /* 0x000fe400010f1407 */
[----:B------:R-:W-:Y:S01]  /*1c630*/  ISETP.GE.AND P2, PT, R2, c[0x0][0x3c8], PT ;  /* 0x0000f20002007a0c */ /* 0x000fe20003f46270 */
[----:B------:R2:W-:Y:S01]  /*1c640*/  @!P0 ST.E.64 [R10.64], R58 ;  /* 0x0000003a0a008985 */ /* 0x0005e2000c101b06 */
[----:B------:R-:W-:Y:S02]  /*1c650*/  IADD3 R5, R209, 0xa0, RZ ;  /* 0x000000a0d1057810 */ /* 0x000fe40007ffe0ff */
[----:B------:R-:W-:Y:S02]  /*1c660*/  SHF.R.S32.HI R7, RZ, 0x1f, R6 ;  /* 0x0000001fff077819 */ /* 0x000fe40000011406 */
[----:B-1----:R-:W-:-:S04]  /*1c670*/  @!P6 LEA R16, P3, R8, R0, 0x2 ;  /* 0x000000000810e211 */ /* 0x002fc800078610ff */
[----:B------:R-:W-:Y:S02]  /*1c680*/  @!P6 LEA.HI.X R17, R8, R4, R3, 0x2, P3 ;  /* 0x000000040811e211 */ /* 0x000fe400018f1403 */
[----:B------:R-:W-:Y:S02]  /*1c690*/  ISETP.GE.AND P3, PT, R5, c[0x0][0x3c8], PT ;  /* 0x0000f20005007a0c */ /* 0x000fe40003f66270 */
[C---:B--2---:R-:W-:Y:S01]  /*1c6a0*/  @!P2 LEA R10, P0, R2.reuse, R0, 0x2 ;  /* 0x00000000020aa211 */ /* 0x044fe200078010ff */
[----:B------:R1:W-:Y:S01]  /*1c6b0*/  @!P6 ST.E.64 [R16.64], R70 ;  /* 0x000000461000e985 */ /* 0x0003e2000c101b06 */
[----:B------:R-:W-:Y:S02]  /*1c6c0*/  IADD3 R3, R209, 0xa8, RZ ;  /* 0x000000a8d1037810 */ /* 0x000fe40007ffe0ff */
[----:B------:R-:W-:Y:S01]  /*1c6d0*/  @!P2 LEA.HI.X R11, R2, R4, R9, 0x2, P0 ;  /* 0x00000004020ba211 */ /* 0x000fe200000f1409 */
[----:B------:R2:W-:Y:S01]  /*1c6e0*/  @!P5 ST.E.64 [R14.64], R66 ;  /* 0x000000420e00d985 */ /* 0x0005e2000c101b06 */
[----:B------:R-:W-:-:S02]  /*1c6f0*/  @!P4 LEA R8, P1, R6, R0, 0x2 ;  /* 0x000000000608c211 */ /* 0x000fc400078210ff */
[----:B------:R-:W-:Y:S02]  /*1c700*/  ISETP.GE.AND P2, PT, R3, c[0x0][0x3c8], PT ;  /* 0x0000f20003007a0c */ /* 0x000fe40003f46270 */
[----:B------:R-:W-:Y:S02]  /*1c710*/  @!P4 LEA.HI.X R9, R6, R4, R7, 0x2, P1 ;  /* 0x000000040609c211 */ /* 0x000fe400008f1407 */
[----:B------:R-:W-:Y:S02]  /*1c720*/  SHF.R.S32.HI R13, RZ, 0x1f, R5 ;  /* 0x0000001fff0d7819 */ /* 0x000fe40000011405 */
[----:B------:R-:W-:Y:S02]  /*1c730*/  IADD3 R6, R209, 0xb8, RZ ;  /* 0x000000b8d1067810 */ /* 0x000fe40007ffe0ff */
[----:B------:R-:W-:Y:S02]  /*1c740*/  ISETP.GE.AND P6, PT, R2, c[0x0][0x3c8], PT ;  /* 0x0000f20002007a0c */ /* 0x000fe40003fc6270 */
[----:B------:R-:W-:-:S02]  /*1c750*/  SHF.R.S32.HI R12, RZ, 0x1f, R3 ;  /* 0x0000001fff0c7819 */ /* 0x000fc40000011403 */
[C---:B------:R-:W-:Y:S02]  /*1c760*/  IADD3 R7, R209.reuse, 0xb0, RZ ;  /* 0x000000b0d1077810 */ /* 0x040fe40007ffe0ff */
[----:B------:R-:W-:Y:S02]  /*1c770*/  IADD3 R2, R209, 0xc8, RZ ;  /* 0x000000c8d1027810 */ /* 0x000fe40007ffe0ff */
[----:B------:R-:W-:-:S05]  /*1c780*/  ISETP.GE.AND P1, PT, R7, c[0x0][0x3c8], PT ;  /* 0x0000f20007007a0c */ /* 0x000fca0003f26270 */
[----:B------:R3:W-:Y:S01]  /*1c790*/  @!P6 ST.E.64 [R10.64], R78 ;  /* 0x0000004e0a00e985 */ /* 0x0007e2000c101b06 */
[----:B-1----:R-:W-:-:S03]  /*1c7a0*/  @!P3 LEA R16, P0, R5, R0, 0x2 ;  /* 0x000000000510b211 */ /* 0x002fc600078010ff */
[----:B------:R1:W-:Y:S01]  /*1c7b0*/  @!P4 ST.E.64 [R8.64], R74 ;  /* 0x0000004a0800c985 */ /* 0x0003e2000c101b06 */
[----:B------:R-:W-:Y:S02]  /*1c7c0*/  @!P3 LEA.HI.X R17, R5, R4, R13, 0x2, P0 ;  /* 0x000000040511b211 */ /* 0x000fe400000f140d */
[----:B------:R-:W-:Y:S02]  /*1c7d0*/  ISETP.GE.AND P0, PT, R6, c[0x0][0x3c8], PT ;  /* 0x0000f20006007a0c */ /* 0x000fe40003f06270 */
[C---:B--2---:R-:W-:Y:S01]  /*1c7e0*/  @!P2 LEA R14, P5, R3.reuse, R0, 0x2 ;  /* 0x00000000030ea211 */ /* 0x044fe200078a10ff */
[----:B------:R-:W-:Y:S01]  /*1c7f0*/  @!P3 ST.E.64 [R16.64], R86 ;  /* 0x000000561000b985 */ /* 0x000fe2000c101b06 */
[----:B------:R-:W-:Y:S02]  /*1c800*/  SHF.R.S32.HI R5, RZ, 0x1f, R6 ;  /* 0x0000001fff057819 */ /* 0x000fe40000011406 */
[----:B------:R-:W-:Y:S02]  /*1c810*/  @!P2 LEA.HI.X R15, R3, R4, R12, 0x2, P5 ;  /* 0x00000004030fa211 */ /* 0x000fe400028f140c */
[----:B------:R-:W-:-:S02]  /*1c820*/  IADD3 R3, R209, 0xc0, RZ ;  /* 0x000000c0d1037810 */ /* 0x000fc40007ffe0ff */
[-C--:B------:R-:W-:Y:S01]  /*1c830*/  @!P1 LEA R12, P5, R7, R0.reuse, 0x2 ;  /* 0x00000000070c9211 */ /* 0x080fe200078a10ff */
[----:B------:R2:W-:Y:S01]  /*1c840*/  @!P2 ST.E.64 [R14.64], R82 ;  /* 0x000000520e00a985 */ /* 0x0005e2000c101b06 */
[----:B------:R-:W-:Y:S02]  /*1c850*/  ISETP.GE.AND P6, PT, R3, c[0x0][0x3c8], PT ;  /* 0x0000f20003007a0c */ /* 0x000fe40003fc6270 */
[----:B---3--:R-:W-:-:S04]  /*1c860*/  @!P0 LEA R10, P4, R6, R0, 0x2 ;  /* 0x00000000060a8211 */ /* 0x008fc800078810ff */
[-C--:B------:R-:W-:Y:S02]  /*1c870*/  @!P0 LEA.HI.X R11, R6, R4.reuse, R5, 0x2, P4 ;  /* 0x00000004060b8211 */ /* 0x080fe400020f1405 */
[----:B------:R-:W-:Y:S02]  /*1c880*/  ISETP.GE.AND P4, PT, R2, c[0x0][0x3c8], PT ;  /* 0x0000f20002007a0c */ /* 0x000fe40003f86270 */
[----:B------:R-:W-:Y:S02]  /*1c890*/  SHF.R.S32.HI R5, RZ, 0x1f, R3 ;  /* 0x0000001fff057819 */ /* 0x000fe40000011403 */
[----:B-1----:R-:W-:Y:S02]  /*1c8a0*/  SHF.R.S32.HI R8, RZ, 0x1f, R7 ;  /* 0x0000001fff087819 */ /* 0x002fe40000011407 */
[----:B------:R-:W-:Y:S02]  /*1c8b0*/  SHF.R.S32.HI R6, RZ, 0x1f, R2 ;  /* 0x0000001fff067819 */ /* 0x000fe40000011402 */
[----:B------:R-:W-:-:S02]  /*1c8c0*/  @!P1 LEA.HI.X R13, R7, R4, R8, 0x2, P5 ;  /* 0x00000004070d9211 */ /* 0x000fc400028f1408 */
[----:B------:R-:W-:Y:S02]  /*1c8d0*/  IADD3 R7, R209, 0xd0, RZ ;  /* 0x000000d0d1077810 */ /* 0x000fe40007ffe0ff */
[CC--:B--2---:R-:W-:Y:S01]  /*1c8e0*/  @!P6 LEA R14, P3, R3.reuse, R0.reuse, 0x2 ;  /* 0x00000000030ee211 */ /* 0x0c4fe200078610ff */
[----:B------:R1:W-:Y:S01]  /*1c8f0*/  @!P1 ST.E.64 [R12.64], R138 ;  /* 0x0000008a0c009985 */ /* 0x0003e2000c101b06 */
[C---:B------:R-:W-:Y:S02]  /*1c900*/  @!P4 LEA R16, P2, R2.reuse, R0, 0x2 ;  /* 0x000000000210c211 */ /* 0x040fe400078410ff */
[----:B------:R-:W-:Y:S01]  /*1c910*/  @!P6 LEA.HI.X R15, R3, R4, R5, 0x2, P3 ;  /* 0x00000004030fe211 */ /* 0x000fe200018f1405 */
[----:B------:R2:W-:Y:S01]  /*1c920*/  @!P0 ST.E.64 [R10.64], R90 ;  /* 0x0000005a0a008985 */ /* 0x0005e2000c101b06 */
[----:B------:R-:W-:Y:S02]  /*1c930*/  ISETP.GE.AND P3, PT, R2, c[0x0][0x3c8], PT ;  /* 0x0000f20002007a0c */ /* 0x000fe40003f66270 */
[----:B------:R-:W-:Y:S01]  /*1c940*/  ISETP.GE.AND P5, PT, R7, c[0x0][0x3c8], PT ;  /* 0x0000f20007007a0c */ /* 0x000fe20003fa6270 */
[----:B------:R-:W-:Y:S01]  /*1c950*/  @!P6 ST.E.64 [R14.64], R150 ;  /* 0x000000960e00e985 */ /* 0x000fe2000c101b06 */
[----:B------:R-:W-:-:S02]  /*1c960*/  IADD3 R8, R209, 0xd8, RZ ;  /* 0x000000d8d1087810 */ /* 0x000fc40007ffe0ff */
[----:B------:R-:W-:Y:S02]  /*1c970*/  SHF.R.S32.HI R3, RZ, 0x1f, R7 ;  /* 0x0000001fff037819 */ /* 0x000fe40000011407 */
[----:B------:R-:W-:Y:S02]  /*1c980*/  ISETP.GE.AND P4, PT, R8, c[0x0][0x3c8], PT ;  /* 0x0000f20008007a0c */ /* 0x000fe40003f86270 */
[C---:B------:R-:W-:Y:S02]  /*1c990*/  IADD3 R5, R209.reuse, 0xe8, RZ ;  /* 0x000000e8d1057810 */ /* 0x040fe40007ffe0ff */
[----:B------:R-:W-:Y:S02]  /*1c9a0*/  SHF.R.S32.HI R9, RZ, 0x1f, R8 ;  /* 0x0000001fff097819 */ /* 0x000fe40000011408 */
[----:B------:R-:W-:Y:S02]  /*1c9b0*/  @!P3 LEA.HI.X R17, R2, R4, R6, 0x2, P2 ;  /* 0x000000040211b211 */ /* 0x000fe400010f1406 */
[----:B------:R-:W-:-:S02]  /*1c9c0*/  IADD3 R6, R209, 0xe0, RZ ;  /* 0x000000e0d1067810 */ /* 0x000fc40007ffe0ff */
[----:B------:R-:W-:Y:S02]  /*1c9d0*/  ISETP.GE.AND P2, PT, R5, c[0x0][0x3c8], PT ;  /* 0x0000f20005007a0c */ /* 0x000fe40003f46270 */
[----:B------:R-:W-:Y:S02]  /*1c9e0*/  ISETP.GE.AND P3, PT, R6, c[0x0][0x3c8], PT ;  /* 0x0000f20006007a0c */ /* 0x000fe40003f66270 */
[----:B------:R-:W-:Y:S02]  /*1c9f0*/  ISETP.GE.AND P6, PT, R2, c[0x0][0x3c8], PT ;  /* 0x0000f20002007a0c */ /* 0x000fe40003fc6270 */
[----:B-1----:R-:W-:-:S04]  /*1ca00*/  @!P5 LEA R12, P1, R7, R0, 0x2 ;  /* 0x00000000070cd211 */ /* 0x002fc800078210ff */
[----:B------:R-:W-:Y:S02]  /*1ca10*/  @!P5 LEA.HI.X R13, R7, R4, R3, 0x2, P1 ;  /* 0x00000004070dd211 */ /* 0x000fe400008f1403 */
[----:B------:R-:W-:Y:S02]  /*1ca20*/  IADD3 R3, R209, 0xf0, RZ ;  /* 0x000000f0d1037810 */ /* 0x000fe40007ffe0ff */
[C---:B--2---:R-:W-:Y:S02]  /*1ca30*/  @!P4 LEA R10, P0, R8.reuse, R0, 0x2 ;  /* 0x00000000080ac211 */ /* 0x044fe400078010ff */
[----:B------:R-:W-:Y:S01]  /*1ca40*/  ISETP.GE.AND P1, PT, R3, c[0x0][0x3c8], PT ;  /* 0x0000f20003007a0c */ /* 0x000fe20003f26270 */
[----:B------:R-:W-:Y:S01]  /*1ca50*/  @!P6 ST.E.64 [R16.64], R170 ;  /* 0x000000aa1000e985 */ /* 0x000fe2000c101b06 */
[----:B------:R-:W-:Y:S02]  /*1ca60*/  @!P4 LEA.HI.X R11, R8, R4, R9, 0x2, P0 ;  /* 0x00000004080bc211 */ /* 0x000fe400000f1409 */
[----:B------:R-:W-:Y:S01]  /*1ca70*/  SHF.R.S32.HI R7, RZ, 0x1f, R6 ;  /* 0x0000001fff077819 */ /* 0x000fe20000011406 */
[----:B------:R-:W-:Y:S01]  /*1ca80*/  @!P5 ST.E.64 [R12.64], R154 ;  /* 0x0000009a0c00d985 */ /* 0x000fe2000c101b06 */
[----:B------:R-:W-:-:S03]  /*1ca90*/  @!P3 LEA R8, P0, R6, R0, 0x2 ;  /* 0x000000000608b211 */ /* 0x000fc600078010ff */
[----:B------:R-:W-:Y:S01]  /*1caa0*/  @!P4 ST.E.64 [R10.64], R110 ;  /* 0x0000006e0a00c985 */ /* 0x000fe2000c101b06 */
[----:B------:R-:W-:Y:S02]  /*1cab0*/  @!P3 LEA.HI.X R9, R6, R4, R7, 0x2, P0 ;  /* 0x000000040609b211 */ /* 0x000fe400000f1407 */
[----:B------:R-:W-:Y:S02]  /*1cac0*/  SHF.R.S32.HI R7, RZ, 0x1f, R5 ;  /* 0x0000001fff077819 */ /* 0x000fe40000011405 */
[C---:B------:R-:W-:Y:S01]  /*1cad0*/  @!P2 LEA R6, P0, R5.reuse, R0, 0x2 ;  /* 0x000000000506a211 */ /* 0x040fe200078010ff */
[----:B------:R-:W-:Y:S03]  /*1cae0*/  @!P3 ST.E.64 [R8.64], R106 ;  /* 0x0000006a0800b985 */ /* 0x000fe6000c101b06 */
[----:B------:R-:W-:Y:S02]  /*1caf0*/  @!P2 LEA.HI.X R7, R5, R4, R7, 0x2, P0 ;  /* 0x000000040507a211 */ /* 0x000fe400000f1407 */
[----:B------:R-:W-:-:S02]  /*1cb00*/  SHF.R.S32.HI R5, RZ, 0x1f, R3 ;  /* 0x0000001fff057819 */ /* 0x000fc40000011403 */
        /* <DEDUP_REMOVED lines=12> */
.L_x_732:
[----:B------:R-:W-:Y:S01]  /*1cbd0*/  ISETP.NE.U32.AND P0, PT, RZ, c[0x0][0x508], PT ;  /* 0x00014200ff007a0c */ /* 0x000fe20003f05070 */
[----:B------:R-:W-:Y:S01]  /*1cbe0*/  IMAD.MOV.U32 R4, RZ, RZ, 0x4 ;  /* 0x00000004ff047424 */ /* 0x000fe200078e00ff */
[----:B------:R-:W-:Y:S01]  /*1cbf0*/  ISETP.NE.U32.AND P2, PT, RZ, c[0x0][0x500], PT ;  /* 0x00014000ff007a0c */ /* 0x000fe20003f45070 */
[----:B------:R-:W-:Y:S01]  /*1cc00*/  IMAD.MOV.U32 R19, RZ, RZ, c[0x0][0x388] ;  /* 0x0000e200ff137624 */ /* 0x000fe200078e00ff */
[----:B------:R-:W-:Y:S01]  /*1cc10*/  ISETP.NE.AND.EX P0, PT, RZ, c[0x0][0x50c], PT, P0 ;  /* 0x00014300ff007a0c */ /* 0x000fe20003f05300 */
[----:B------:R-:W-:Y:S01]  /*1cc20*/  IMAD.MOV.U32 R6, RZ, RZ, RZ ;  /* 0x000000ffff067224 */ /* 0x000fe200078e00ff */
[----:B------:R-:W-:Y:S01]  /*1cc30*/  ISETP.NE.AND.EX P2, PT, RZ, c[0x0][0x504], PT, P2 ;  /* 0x00014100ff007a0c */ /* 0x000fe20003f45320 */
[----:B------:R-:W-:-:S10]  /*1cc40*/  IMAD.WIDE R2, R231, R4, c[0x0][0x500] ;  /* 0x00014000e7027625 */ /* 0x000fd400078e0204 */
[----:B------:R-:W-:Y:S02]  /*1cc50*/  @P0 IMAD.WIDE R4, R231, R4, c[0x0][0x508] ;  /* 0x00014200e7040625 */ /* 0x000fe400078e0204 */
[----:B------:R2:W5:Y:S04]  /*1cc60*/  @P2 LDG.E R6, [R2.64] ;  /* 0x0000000602062981 */ /* 0x000568000c1e1900 */
[----:B------:R2:W5:Y:S01]  /*1cc70*/  @P0 LDG.E R19, [R4.64] ;  /* 0x0000000604130981 */ /* 0x000562000c1e1900 */
[----:B------:R-:W-:-:S04]  /*1cc80*/  ISETP.NE.AND P1, PT, R247, RZ, PT ;  /* 0x000000fff700720c */ /* 0x000fc80003f25270 */
[----:B------:R-:W-:Y:S01]  /*1cc90*/  SEL R18, R247, c[0x0][0x3d4], P1 ;  /* 0x0000f500f7127a07 */ /* 0x000fe20000800000 */
[----:B------:R-:W-:Y:S05]  /*1cca0*/  @P0 BRA `(.L_x_753) ;  /* 0x0000004000000947 */ /* 0x000fea0003800000 */
[----:B------:R-:W-:Y:S05]  /*1ccb0*/  @!P2 BRA `(.L_x_753) ;  /* 0x000000300000a947 */ /* 0x000fea0003800000 */
[----:B------:R3:W4:Y:S04]  /*1ccc0*/  LDG.E R0, [R2.64] ;  /* 0x0000000602007981 */ /* 0x000728000c1e1900 */
[----:B--23--:R-:W4:Y:S02]  /*1ccd0*/  LDG.E R2, [R2.64+0x4] ;  /* 0x0000040602027981 */ /* 0x00cf24000c1e1900 */
[----:B----45:R-:W-:Y:S02]  /*1cce0*/  IADD3 R19, -R0, R2, RZ ;  /* 0x0000000200137210 */ /* 0x030fe40007ffe1ff */
.L_x_753:
        /* <DEDUP_REMOVED lines=8> */
[----:B------:R-:W-:Y:S01]  /*1cd70*/  IMAD R0, R19, c[0x0][0x4e8], RZ ;  /* 0x00013a0013007a24 */ /* 0x000fe200078e02ff */
[----:B------:R-:W-:-:S04]  /*1cd80*/  IADD3 R13, R224, R2, RZ ;  /* 0x00000002e00d7210 */ /* 0x000fc80007ffe0ff */
[----:B------:R-:W-:-:S13]  /*1cd90*/  ISETP.GE.AND P0, PT, R13, R0, PT ;  /* 0x000000000d00720c */ /* 0x000fda0003f06270 */
[----:B------:R-:W-:Y:S05]  /*1cda0*/  @P0 BRA `(.L_x_755) ;  /* 0x000002b000000947 */ /* 0x000fea0003800000 */
[----:B------:R-:W-:Y:S01]  /*1cdb0*/  IMAD.MOV.U32 R0, RZ, RZ, 0x368 ;  /* 0x00000368ff007424 */ /* 0x000fe200078e00ff */
[----:B------:R-:W-:-:S04]  /*1cdc0*/  ISETP.GT.AND P2, PT, R18, 0x1, PT ;  /* 0x000000011200780c */ /* 0x000fc80003f44270 */
[----:B------:R-:W-:-:S04]  /*1cdd0*/  SEL R0, R0, 0x328, P2 ;  /* 0x0000032800007807 */ /* 0x000fc80001000000 */
[----:B------:R2:W3:Y:S08]  /*1cde0*/  LDC.64 R8, c[0x0][R0+0x170] ;  /* 0x00005c0000087b82 */ /* 0x0004f00000000a00 */
[----:B------:R2:W4:Y:S08]  /*1cdf0*/  LDC.64 R4, c[0x0][R0+0x168] ;  /* 0x00005a0000047b82 */ /* 0x0005300000000a00 */
[----:B------:R2:W5:Y:S08]  /*1ce00*/  LDC.64 R14, c[0x0][R0+0x178] ;  /* 0x00005e00000e7b82 */ /* 0x0005700000000a00 */
[----:B------:R2:W1:Y:S02]  /*1ce10*/  LDC.64 R10, c[0x0][R0+0x160] ;  /* 0x00005800000a7b82 */ /* 0x0004640000000a00 */
[----:B--2---:R-:W-:-:S02]  /*1ce20*/  IMAD.MOV.U32 R0, RZ, RZ, c[0x0][0x4e8] ;  /* 0x00013a00ff007624 */ /* 0x004fc400078e00ff */
[-C--:B---3--:R-:W-:Y:S02]  /*1ce30*/  IMAD R7, R9, R12.reuse, RZ ;  /* 0x0000000c09077224 */ /* 0x088fe400078e02ff */
[----:B------:R-:W-:Y:S01]  /*1ce40*/  IMAD.WIDE.U32 R2, R8, R12, RZ ;  /* 0x0000000c08027225 */ /* 0x000fe200078e00ff */
[----:B------:R-:W-:Y:S02]  /*1ce50*/  ISETP.NE.AND P0, PT, R0, 0x1, PT ;  /* 0x000000010000780c */ /* 0x000fe40003f05270 */
[----:B------:R-:W-:Y:S01]  /*1ce60*/  MOV R0, R13 ;  /* 0x0000000d00007202 */ /* 0x000fe20000000f00 */
[----:B------:R-:W-:Y:S01]  /*1ce70*/  IMAD R8, R8, R20, R7 ;  /* 0x0000001408087224 */ /* 0x000fe200078e0207 */
[----:B------:R-:W-:Y:S01]  /*1ce80*/  SEL R7, R248, RZ, P2 ;  /* 0x000000fff8077207 */ /* 0x000fe20001000000 */
[-C--:B----4-:R-:W-:Y:S02]  /*1ce90*/  IMAD R9, R5, R226.reuse, RZ ;  /* 0x000000e205097224 */ /* 0x090fe400078e02ff */
[----:B------:R-:W-:Y:S01]  /*1cea0*/  IMAD.WIDE.U32 R4, R4, R226, RZ ;  /* 0x000000e204047225 */ /* 0x000fe200078e00ff */
[----:B------:R-:W-:-:S03]  /*1ceb0*/  IADD3 R3, R3, R8, RZ ;  /* 0x0000000803037210 */ /* 0x000fc60007ffe0ff */
[----:B------:R-:W-:Y:S02]  /*1cec0*/  IMAD.IADD R9, R5, 0x1, R9 ;  /* 0x0000000105097824 */ /* 0x000fe400078e0209 */
[----:B------:R-:W-:-:S04]  /*1ced0*/  @P0 IMAD.HI.U32 R16, R13, c[0x0][0x4ec], RZ ;  /* 0x00013b000d100a27 */ /* 0x000fc800078e00ff */
[-C--:B-----5:R-:W-:Y:S01]  /*1cee0*/  IMAD R8, R15, R7.reuse, RZ ;  /* 0x000000070f087224 */ /* 0x0a0fe200078e02ff */
        /* <DEDUP_REMOVED lines=10> */
[----:B-1----:R-:W-:Y:S01]  /*1cf90*/  IMAD R0, R11, R2, RZ ;  /* 0x000000020b007224 */ /* 0x002fe200078e02ff */
        /* <DEDUP_REMOVED lines=12> */
.L_x_755:
[----:B------:R-:W-:Y:S05]  /*1d060*/  BSYNC B0 ;  /* 0x0000000000007941 */ /* 0x000fea0003800000 */
.L_x_754:
[----:B------:R-:W-:-:S13]  /*1d070*/  ISETP.GT.AND P0, PT, R18, 0x1, PT ;  /* 0x000000011200780c */ /* 0x000fda0003f04270 */
[----:B------:R-:W-:Y:S05]  /*1d080*/  @P0 BRA `(.L_x_747) ;  /* 0x0000087000000947 */ /* 0x000fea0003800000 */
[----:B------:R-:W-:Y:S01]  /*1d090*/  MOV R2, c[0x0][0x4e8] ;  /* 0x00013a0000027a02 */ /* 0x000fe20000000f00 */
[----:B-1----:R-:W-:Y:S01]  /*1d0a0*/  IMAD R0, R17, c[0x0][0x3a0], RZ ;  /* 0x0000e80011007a24 */ /* 0x002fe200078e02ff */
[----:B------:R-:W-:Y:S01]  /*1d0b0*/  LEA R4, R237, R213, 0x5 ;  /* 0x000000d5ed047211 */ /* 0x000fe200078e28ff */
[----:B------:R-:W-:Y:S01]  /*1d0c0*/  IMAD R5, R20, c[0x0][0x3f0], RZ ;  /* 0x0000fc0014057a24 */ /* 0x000fe200078e02ff */
[----:B------:R-:W-:Y:S01]  /*1d0d0*/  ISETP.NE.AND P0, PT, R2, 0x1, PT ;  /* 0x000000010200780c */ /* 0x000fe20003f05270 */
[----:B------:R-:W-:Y:S01]  /*1d0e0*/  IMAD.WIDE.U32 R2, R6, c[0x0][0x3a0], RZ ;  /* 0x0000e80006027a25 */ /* 0x000fe200078e00ff */
[----:B------:R-:W-:Y:S02]  /*1d0f0*/  IADD3 R4, R224, R4, RZ ;  /* 0x00000004e0047210 */ /* 0x000fe40007ffe0ff */
[----:B------:R-:W-:Y:S01]  /*1d100*/  IADD3 R13, R213, R224, RZ ;  /* 0x000000e0d50d7210 */ /* 0x000fe20007ffe0ff */
        /* <DEDUP_REMOVED lines=26> */
.L_x_811:
[----:B------:R-:W-:Y:S05]  /*1d2b0*/  BRA.DIV ~URZ, `(.L_x_757) ;  /* 0x000024727f007947 */ /* 0x000fea000b800000 */
[----:B------:R3:W4:Y:S02]  /*1d2c0*/  SHFL.IDX PT, R2, R14, RZ, 0x181f ;  /* 0x00181fff0e027589 */ /* 0x00072400000e0000 */
.L_x_812:
        /* <DEDUP_REMOVED lines=27> */
.L_x_759:
[----:B------:R-:W-:Y:S05]  /*1d480*/  BSYNC B0 ;  /* 0x0000000000007941 */ /* 0x000fea0003800000 */
.L_x_758:
[----:B------:R-:W-:Y:S05]  /*1d490*/  BRA.DIV ~URZ, `(.L_x_760) ;  /* 0x000023027f007947 */ /* 0x000fea000b800000 */
[----:B--2---:R2:W1:Y:S04]  /*1d4a0*/  SHFL.IDX PT, R10, R11, 0x1, 0x181f ;  /* 0x00381f000b0a7f89 */ /* 0x00446800000e0000 */
[----:B----4-:R2:W4:Y:S02]  /*1d4b0*/  SHFL.IDX PT, R2, R14, 0x1, 0x181f ;  /* 0x00381f000e027f89 */ /* 0x01052400000e0000 */
.L_x_813:
        /* <DEDUP_REMOVED lines=20> */
.L_x_762:
[----:B------:R-:W-:Y:S05]  /*1d600*/  BSYNC B0 ;  /* 0x0000000000007941 */ /* 0x000fea0003800000 */
.L_x_761:
[----:B------:R-:W-:Y:S05]  /*1d610*/  BRA.DIV ~URZ, `(.L_x_763) ;  /* 0x000022527f007947 */ /* 0x000fea000b800000 */
[----:B-1----:R1:W2:Y:S02]  /*1d620*/  SHFL.IDX PT, R10, R11, 0x2, 0x181f ;  /* 0x00581f000b0a7f89 */ /* 0x0022a400000e0000 */
.L_x_814:
[----:B------:R-:W-:Y:S05]  /*1d630*/  BRA.DIV ~URZ, `(.L_x_764) ;  /* 0x000022a27f007947 */ /* 0x000fea000b800000 */
[----:B----4-:R4:W1:Y:S02]  /*1d640*/  SHFL.IDX PT, R2, R14, 0x2, 0x181f ;  /* 0x00581f000e027f89 */ /* 0x01086400000e0000 */
.L_x_815:
        /* <DEDUP_REMOVED lines=20> */
.L_x_766:
[----:B------:R-:W-:Y:S05]  /*1d790*/  BSYNC B0 ;  /* 0x0000000000007941 */ /* 0x000fea0003800000 */
.L_x_765:
[----:B------:R-:W-:Y:S05]  /*1d7a0*/  BRA.DIV ~URZ, `(.L_x_767) ;  /* 0x000021a27f007947 */ /* 0x000fea000b800000 */
[----:B--2---:R2:W3:Y:S04]  /*1d7b0*/  SHFL.IDX PT, R10, R11, 0x3, 0x181f ;  /* 0x00781f000b0a7f89 */ /* 0x0044e800000e0000 */
[----:B-1----:R2:W1:Y:S02]  /*1d7c0*/  SHFL.IDX PT, R2, R14, 0x3, 0x181f ;  /* 0x00781f000e027f89 */ /* 0x00246400000e0000 */
.L_x_816:
        /* <DEDUP_REMOVED lines=19> */
.L_x_747:
[----:B------:R-:W-:Y:S05]  /*1d900*/  BSYNC B1 ;  /* 0x0000000000017941 */ /* 0x000fea0003800000 */
.L_x_731:
        /* <DEDUP_REMOVED lines=9> */
[----:B--234-:R-:W-:-:S04]  /*1d9a0*/  LOP3.LUT R14, R0, 0x1f, RZ, 0xc0, !PT ;  /* 0x0000001f000e7812 */ /* 0x01cfc800078ec0ff */
[----:B------:R-:W-:Y:S01]  /*1d9b0*/  ISETP.NE.AND P6, PT, R14, 0x1f, PT ;  /* 0x0000001f0e00780c */ /* 0x000fe20003fc5270 */
[----:B------:R-:W-:Y:S10]  /*1d9c0*/  BRA.DIV ~URZ, `(.L_x_769) ;  /* 0x000020527f007947 */ /* 0x000ff4000b800000 */
[----:B------:R2:W3:Y:S02]  /*1d9d0*/  SHFL.IDX PT, R10, R112, RZ, 0x1f ;  /* 0x00001fff700a7589 */ /* 0x0004e400000e0000 */
.L_x_817:
[----:B------:R-:W-:Y:S05]  /*1d9e0*/  BRA.DIV ~URZ, `(.L_x_770) ;  /* 0x000020a27f007947 */ /* 0x000fea000b800000 */
[----:B------:R4:W2:Y:S02]  /*1d9f0*/  SHFL.IDX PT, R8, R112, 0x1, 0x1f ;  /* 0x00201f0070087f89 */ /* 0x0008a400000e0000 */
.L_x_818:
        /* <DEDUP_REMOVED lines=18> */
.L_x_819:
[----:B----4-:R-:W-:-:S04]  /*1db20*/  SEL R4, R4, RZ, P5 ;  /* 0x000000ff04047207 */ /* 0x010fc80002800000 */
        /* <DEDUP_REMOVED lines=14> */
[----:B------:R1:W4:Y:S02]  /*1dc10*/  SHFL.IDX PT, R0, R4, 0x1f, 0x1f ;  /* 0x03e01f0004007f89 */ /* 0x00032400000e0000 */
.L_x_820:
[----:B----4-:R-:W-:Y:S01]  /*1dc20*/  IMAD R0, R0, c[0x0][0x538], RZ ;  /* 0x00014e0000007a24 */ /* 0x010fe200078e02ff */
[----:B------:R-:W-:Y:S04]  /*1dc30*/  BSSY B1, `(.L_x_773) ;  /* 0x00000c7000017945 */ /* 0x000fe80003800000 */
[----:B--2---:R-:W-:-:S04]  /*1dc40*/  IADD3 R8, R0, R8, RZ ;  /* 0x0000000800087210 */ /* 0x004fc80007ffe0ff */
[----:B---3--:R-:W-:-:S13]  /*1dc50*/  ISETP.GT.AND P0, PT, R8, R10, PT ;  /* 0x0000000a0800720c */ /* 0x008fda0003f04270 */
[----:B------:R-:W-:Y:S05]  /*1dc60*/  @P0 BRA `(.L_x_774) ;  /* 0x0000024000000947 */ /* 0x000fea0003800000 */
.L_x_778:
        /* <DEDUP_REMOVED lines=16> */
.L_x_821:
        /* <DEDUP_REMOVED lines=16> */
.L_x_822:
[----:B--2---:R-:W-:-:S05]  /*1de70*/  IMAD R0, R0, c[0x0][0x538], RZ ;  /* 0x00014e0000007a24 */ /* 0x004fca00078e02ff */
[----:B------:R-:W-:-:S04]  /*1de80*/  IADD3 R8, R0, R8, RZ ;  /* 0x0000000800087210 */ /* 0x000fc80007ffe0ff */
[----:B------:R-:W-:-:S13]  /*1de90*/  ISETP.GT.AND P0, PT, R8, R10, PT ;  /* 0x0000000a0800720c */ /* 0x000fda0003f04270 */
[----:B-1----:R-:W-:Y:S05]  /*1dea0*/  @!P0 BRA `(.L_x_778) ;  /* 0xfffffdc000008947 */ /* 0x002fea000383ffff */
.L_x_774:
[----:B------:R-:W-:-:S05]  /*1deb0*/  IADD3 R12, -R0, R8, RZ ;  /* 0x00000008000c7210 */ /* 0x000fca0007ffe1ff */
[----:B------:R-:W-:-:S05]  /*1dec0*/  IMAD R0, R4, c[0x0][0x538], R12 ;  /* 0x00014e0004007a24 */ /* 0x000fca00078e020c */
[----:B------:R-:W-:Y:S01]  /*1ded0*/  ISETP.GT.AND P0, PT, R0, R10, PT ;  /* 0x0000000a0000720c */ /* 0x000fe20003f04270 */
[----:B------:R-:W-:-:S12]  /*1dee0*/  BRA.DIV ~URZ, `(.L_x_779) ;  /* 0x000020027f007947 */ /* 0x000fd8000b800000 */
[----:B------:R-:W-:-:S04]  /*1def0*/  VOTE.ANY R11, PT, !P0 ;  /* 0x00000000000b7806 */ /* 0x000fc800040e0100 */
.L_x_823:
[----:B------:R-:W2:Y:S02]  /*1df00*/  POPC R0, R11 ;  /* 0x0000000b00007309 */ /* 0x000ea40000000000 */
[----:B--2---:R-:W-:Y:S01]  /*1df10*/  IADD3 R231, R0, R231, RZ ;  /* 0x000000e700e77210 */ /* 0x004fe20007ffe0ff */
[----:B------:R-:W-:Y:S05]  /*1df20*/  BRA.DIV ~URZ, `(.L_x_780) ;  /* 0x000020127f007947 */ /* 0x000fea000b800000 */
[----:B------:R2:W3:Y:S04]  /*1df30*/  SHFL.IDX PT, R8, R6, R0, 0x1f ;  /* 0x00001f0006087589 */ /* 0x0004e800000e0000 */
[----:B------:R2:W4:Y:S02]  /*1df40*/  SHFL.IDX PT, R7, R7, R0, 0x1f ;  /* 0x00001f0007077589 */ /* 0x00052400000e0000 */
.L_x_824:
[----:B------:R-:W-:Y:S01]  /*1df50*/  ISETP.NE.AND P0, PT, R11, RZ, PT ;  /* 0x000000ff0b00720c */ /* 0x000fe20003f05270 */
[----:B------:R-:W-:-:S12]  /*1df60*/  BSSY B0, `(.L_x_781) ;  /* 0x0000005000007945 */ /* 0x000fd80003800000 */
[----:B------:R-:W-:Y:S05]  /*1df70*/  @!P0 BRA `(.L_x_782) ;  /* 0x0000003000008947 */ /* 0x000fea0003800000 */
[----:B--2---:R-:W-:Y:S01]  /*1df80*/  IADD3 R0, R0, -0x1, RZ ;  /* 0xffffffff00007810 */ /* 0x004fe20007ffe0ff */
[----:B------:R-:W-:Y:S05]  /*1df90*/  BRA.DIV ~URZ, `(.L_x_783) ;  /* 0x000020727f007947 */ /* 0x000fea000b800000 */
[----:B------:R2:W1:Y:S02]  /*1dfa0*/  SHFL.IDX PT, R13, R4, R0, 0x1f ;  /* 0x00001f00040d7589 */ /* 0x00046400000e0000 */
.L_x_782:
[----:B------:R-:W-:Y:S05]  /*1dfb0*/  BSYNC B0 ;  /* 0x0000000000007941 */ /* 0x000fea0003800000 */
.L_x_781:
[----:B----4-:R-:W-:Y:S01]  /*1dfc0*/  ISETP.NE.AND P0, PT, R7, 0x1, PT ;  /* 0x000000010700780c */ /* 0x010fe20003f05270 */
[----:B-1----:R-:W-:Y:S01]  /*1dfd0*/  IMAD R228, R13, c[0x0][0x538], R12 ;  /* 0x00014e000de47a24 */ /* 0x002fe200078e020c */
[----:B------:R-:W-:Y:S04]  /*1dfe0*/  BSSY B0, `(.L_x_784) ;  /* 0x0000084000007945 */ /* 0x000fe80003800000 */
[----:B--2---:R-:W-:-:S07]  /*1dff0*/  IADD3 R6, -R228, R10, RZ ;  /* 0x0000000ae4067210 */ /* 0x004fce0007ffe1ff */
[----:B------:R-:W-:Y:S05]  /*1e000*/  @!P0 BRA `(.L_x_785) ;  /* 0x000003e000008947 */ /* 0x000fea0003800000 */
[-C--:B---3--:R-:W-:Y:S02]  /*1e010*/  IABS R0, R8.reuse ;  /* 0x0000000800007213 */ /* 0x088fe40000000000 */
        /* <DEDUP_REMOVED lines=15> */
[----:B------:R-:W-:-:S04]  /*1e110*/  IMAD.MOV R0, RZ, RZ, -R10 ;  /* 0x000000ffff007224 */ /* 0x000fc800078e0a0a */
[----:B------:R-:W-:Y:S02]  /*1e120*/  IMAD.MOV.U32 R3, RZ, RZ, R0 ;  /* 0x000000ffff037224 */ /* 0x000fe400078e0000 */
        /* <DEDUP_REMOVED lines=13> */
[----:B-1----:R-:W-:-:S04]  /*1e200*/  IADD3 R2, RZ, -R3, RZ ;  /* 0x80000003ff027210 */ /* 0x002fc80007ffe0ff */
[----:B------:R-:W-:Y:S01]  /*1e210*/  @!P1 IMAD.MOV R0, RZ, RZ, -R0 ;  /* 0x000000ffff009224 */ /* 0x000fe200078e0a00 */
[----:B------:R-:W-:Y:S01]  /*1e220*/  @!P0 LOP3.LUT R0, RZ, R8, RZ, 0x33, !PT ;  /* 0x00000008ff008212 */ /* 0x000fe200078e33ff */
[----:B------:R-:W-:Y:S01]  /*1e230*/  IMAD.MOV.U32 R4, RZ, RZ, R2 ;  /* 0x000000ffff047224 */ /* 0x000fe200078e0002 */
[----:B------:R-:W-:Y:S02]  /*1e240*/  IABS R2, R7 ;  /* 0x0000000700027213 */ /* 0x000fe40000000000 */
[----:B------:R-:W-:Y:S01]  /*1e250*/  IABS R10, R0 ;  /* 0x00000000000a7213 */ /* 0x000fe20000000000 */
[----:B------:R-:W-:Y:S02]  /*1e260*/  IMAD R4, R4, R5, RZ ;  /* 0x0000000504047224 */ /* 0x000fe400078e02ff */
[----:B------:R-:W-:Y:S01]  /*1e270*/  IMAD.MOV R9, RZ, RZ, -R2 ;  /* 0x000000ffff097224 */ /* 0x000fe200078e0a02 */
[----:B------:R-:W-:-:S05]  /*1e280*/  MOV R2, RZ ;  /* 0x000000ff00027202 */ /* 0x000fca0000000f00 */
        /* <DEDUP_REMOVED lines=22> */
.L_x_785:
[----:B------:R-:W-:-:S04]  /*1e3f0*/  IMAD.MOV.U32 R2, RZ, RZ, 0x4 ;  /* 0x00000004ff027424 */ /* 0x000fc800078e00ff */
[----:B------:R-:W-:-:S05]  /*1e400*/  IMAD.WIDE R2, R231, R2, c[0x0][0x590] ;  /* 0x00016400e7027625 */ /* 0x000fca00078e0202 */
[----:B------:R-:W2:Y:S02]  /*1e410*/  LDG.E R4, [R2.64] ;  /* 0x0000000602047981 */ /* 0x000ea4000c1e1900 */
        /* <DEDUP_REMOVED lines=63> */
[----:B------:R-:W-:Y:S02]  /*1e810*/  IMAD R230, R2, R3, R6 ;  /* 0x0000000302e67224 */ /* 0x000fe400078e0206 */
.L_x_786:
[----:B------:R-:W-:Y:S05]  /*1e820*/  BSYNC B0 ;  /* 0x0000000000007941 */ /* 0x000fea0003800000 */
.L_x_784:
[----:B------:R-:W-:-:S04]  /*1e830*/  LOP3.LUT R2, RZ, R2, RZ, 0x33, !PT ;  /* 0x00000002ff027212 */ /* 0x000fc800078e33ff */
[----:B------:R-:W-:Y:S01]  /*1e840*/  IADD3 R229, R2, R8, RZ ;  /* 0x0000000802e57210 */ /* 0x000fe20007ffe0ff */
[----:B------:R-:W-:Y:S05]  /*1e850*/  BRA `(.L_x_787) ;  /* 0x0000004000007947 */ /* 0x000fea0003800000 */
.L_x_775:
[----:B------:R-:W-:Y:S01]  /*1e860*/  IMAD.MOV.U32 R228, RZ, RZ, R10 ;  /* 0x000000ffffe47224 */ /* 0x000fe200078e000a */
[----:B------:R-:W-:Y:S01]  /*1e870*/  MOV R230, RZ ;  /* 0x000000ff00e67202 */ /* 0x000fe20000000f00 */
[----:B------:R-:W-:Y:S01]  /*1e880*/  IMAD.MOV.U32 R229, RZ, RZ, RZ ;  /* 0x000000ffffe57224 */ /* 0x000fe200078e00ff */
[----:B------:R-:W-:Y:S02]  /*1e890*/  MOV R231, c[0x0][0x53c] ;  /* 0x00014f0000e77a02 */ /* 0x000fe40000000f00 */
.L_x_787:
[----:B------:R-:W-:Y:S05]  /*1e8a0*/  BSYNC B1 ;  /* 0x0000000000017941 */ /* 0x000fea0003800000 */
.L_x_773:
[----:B------:R-:W-:Y:S01]  /*1e8b0*/  WARPSYNC 0xffffffff ;  /* 0xffffffff00007948 */ /* 0x000fe20003800000 */
[----:B------:R-:W-:Y:S01]  /*1e8c0*/  BAR.SYNC.DEFER_BLOCKING 0x4, 0x100 ;  /* 0x0104000000007b1d */ /* 0x000fe20000010000 */
[----:B------:R-:W-:-:S13]  /*1e8d0*/  ISETP.NE.AND P0, PT, R14, RZ, PT ;  /* 0x000000ff0e00720c */ /* 0x000fda0003f05270 */
[----:B------:R2:W-:Y:S04]  /*1e8e0*/  @!P0 STS.128 [0x20080], R228 ;  /* 0x020080e4ff008388 */ /* 0x0005e80000000c00 */
[----:B------:R-:W-:Y:S06]  /*1e8f0*/  BAR.ARV 0x5, 0x100 ;  /* 0x0144000000007b1d */ /* 0x000fec0000002000 */
.L_x_768:
[----:B-1----:R-:W-:-:S13]  /*1e900*/  ISETP.GE.AND P0, PT, R231, c[0x0][0x53c], PT ;  /* 0x00014f00e7007a0c */ /* 0x002fda0003f06270 */
[----:B--23--:R-:W-:Y:S01]  /*1e910*/  @P0 CALL.REL.NOINC `(.L_x_788) ;  /* 0x0000001000000944 */ /* 0x00cfe20003c00000 */
[----:B------:R-:W-:Y:S05]  /*1e920*/  BRA `(.L_x_789) ;  /* 0xfffe2f3000007947 */ /* 0x000fea000383ffff */
.L_x_788:
[----:B------:R-:W-:Y:S05]  /*1e930*/  EXIT ;  /* 0x000000000000794d */ /* 0x000fea0003800000 */
.L_x_555:
[----:B------:R-:W-:Y:S01]  /*1e940*/  IMAD.MOV.U32 R0, RZ, RZ, R5 ;  /* 0x000000ffff007224 */ /* 0x000fe200078e0005 */
[----:B------:R-:W-:Y:S02]  /*1e950*/  MOV R2, 0x1 ;  /* 0x0000000100027802 */ /* 0x000fe40000000f00 */
[----:B------:R-:W-:Y:S02]  /*1e960*/  MOV R3, 0x1e980 ;  /* 0x0001e98000037802 */ /* 0x000fe40000000f00 */
[----:B--2---:R-:W-:Y:S05]  /*1e970*/  CALL.REL.NOINC `($__internal_14_$__cuda_sm70_shflsync_up_p) ;  /* 0x000017a000007944 */ /* 0x004fea0003c00000 */
[----:B------:R-:W-:Y:S01]  /*1e980*/  MOV R0, R4 ;  /* 0x0000000400007202 */ /* 0x000fe20000000f00 */
[----:B------:R-:W-:Y:S05]  /*1e990*/  BRA `(.L_x_790) ;  /* 0xfffe1ac000007947 */ /* 0x000fea000383ffff */
.L_x_556:
[----:B------:R-:W-:Y:S01]  /*1e9a0*/  IMAD.MOV.U32 R0, RZ, RZ, R5 ;  /* 0x000000ffff007224 */ /* 0x000fe200078e0005 */
[----:B------:R-:W-:Y:S02]  /*1e9b0*/  MOV R2, 0x2 ;  /* 0x0000000200027802 */ /* 0x000fe40000000f00 */
[----:B------:R-:W-:Y:S02]  /*1e9c0*/  MOV R3, 0x1e9e0 ;  /* 0x0001e9e000037802 */ /* 0x000fe40000000f00 */
[----:B--2---:R-:W-:Y:S05]  /*1e9d0*/  CALL.REL.NOINC `($__internal_14_$__cuda_sm70_shflsync_up_p) ;  /* 0x0000174000007944 */ /* 0x004fea0003c00000 */
[----:B------:R-:W-:Y:S01]  /*1e9e0*/  SEL R0, R4, RZ, P4 ;  /* 0x000000ff04007207 */ /* 0x000fe20002000000 */
[----:B------:R-:W-:Y:S01]  /*1e9f0*/  IMAD.MOV.U32 R2, RZ, RZ, 0x4 ;  /* 0x00000004ff027424 */ /* 0x000fe200078e00ff */
[----:B------:R-:W-:-:S03]  /*1ea00*/  MOV R3, 0x1ea30 ;  /* 0x0001ea3000037802 */ /* 0x000fc60000000f00 */
[----:B------:R-:W-:Y:S02]  /*1ea10*/  IMAD.IADD R0, R5, 0x1, R0 ;  /* 0x0000000105007824 */ /* 0x000fe400078e0200 */
[----:B------:R-:W-:Y:S05]  /*1ea20*/  CALL.REL.NOINC `($__internal_14_$__cuda_sm70_shflsync_up_p) ;  /* 0x000016f000007944 */ /* 0x000fea0003c00000 */
        /* <DEDUP_REMOVED lines=12> */
[----:B------:R-:W-:Y:S02]  /*1eaf0*/  MOV R3, 0x1f ;  /* 0x0000001f00037802 */ /* 0x000fe40000000f00 */
[----:B------:R-:W-:Y:S01]  /*1eb00*/  MOV R2, 0x1eb40 ;  /* 0x0001eb4000027802 */ /* 0x000fe20000000f00 */
[----:B------:R-:W-:-:S04]  /*1eb10*/  IMAD.IADD R4, R0, 0x1, R4 ;  /* 0x0000000100047824 */ /* 0x000fc800078e0204 */
[----:B------:R-:W-:Y:S02]  /*1eb20*/  IMAD.MOV.U32 R9, RZ, RZ, R4 ;  /* 0x000000ffff097224 */ /* 0x000fe400078e0004 */
[----:B------:R-:W-:Y:S05]  /*1eb30*/  CALL.REL.NOINC `($__internal_13_$__cuda_sm70_shflsync_idx_p) ;  /* 0x0000159000007944 */ /* 0x000fea0003c00000 */
[----:B------:R-:W-:Y:S01]  /*1eb40*/  MOV R0, R5 ;  /* 0x0000000500007202 */ /* 0x000fe20000000f00 */
[----:B------:R-:W-:Y:S05]  /*1eb50*/  BRA `(.L_x_791) ;  /* 0xfffe1a0000007947 */ /* 0x000fea000383ffff */
.L_x_558:
[----:B------:R-:W-:Y:S02]  /*1eb60*/  SEL R0, RZ, 0x1, P0 ;  /* 0x00000001ff007807 */ /* 0x000fe40000000000 */
[----:B------:R-:W-:Y:S02]  /*1eb70*/  MOV R2, 0x1eb90 ;  /* 0x0001eb9000027802 */ /* 0x000fe40000000f00 */
[----:B--2---:R-:W-:Y:S05]  /*1eb80*/  CALL.REL.NOINC `($__internal_15_$__cuda_sm70_votesync_ballot) ;  /* 0x0000160000007944 */ /* 0x004fea0003c00000 */
[----:B------:R-:W-:Y:S01]  /*1eb90*/  MOV R11, R0 ;  /* 0x00000000000b7202 */ /* 0x000fe20000000f00 */
[----:B------:R-:W-:Y:S05]  /*1eba0*/  BRA `(.L_x_792) ;  /* 0xfffe1a4000007947 */ /* 0x000fea000383ffff */
.L_x_559:
[----:B------:R-:W-:Y:S01]  /*1ebb0*/  IMAD.MOV.U32 R9, RZ, RZ, R10 ;  /* 0x000000ffff097224 */ /* 0x000fe200078e000a */
[----:B------:R-:W-:Y:S01]  /*1ebc0*/  MOV R5, R0 ;  /* 0x0000000000057202 */ /* 0x000fe20000000f00 */
[----:B------:R-:W-:Y:S01]  /*1ebd0*/  IMAD.MOV.U32 R3, RZ, RZ, 0x1f ;  /* 0x0000001fff037424 */ /* 0x000fe200078e00ff */
[----:B------:R-:W-:Y:S02]  /*1ebe0*/  MOV R2, 0x1ec00 ;  /* 0x0001ec0000027802 */ /* 0x000fe40000000f00 */
[----:B------:R-:W-:Y:S05]  /*1ebf0*/  CALL.REL.NOINC `($__internal_13_$__cuda_sm70_shflsync_idx_p) ;  /* 0x000014d000007944 */ /* 0x000fea0003c00000 */
[----:B------:R-:W-:Y:S01]  /*1ec00*/  IMAD.MOV.U32 R229, RZ, RZ, R5 ;  /* 0x000000ffffe57224 */ /* 0x000fe200078e0005 */
[----:B------:R-:W-:Y:S01]  /*1ec10*/  MOV R9, R8 ;  /* 0x0000000800097202 */ /* 0x000fe20000000f00 */
[----:B------:R-:W-:Y:S01]  /*1ec20*/  IMAD.MOV.U32 R6, RZ, RZ, RZ ;  /* 0x000000ffff067224 */ /* 0x000fe200078e00ff */
[----:B------:R-:W-:Y:S01]  /*1ec30*/  MOV R5, R0 ;  /* 0x0000000000057202 */ /* 0x000fe20000000f00 */
[----:B------:R-:W-:Y:S01]  /*1ec40*/  IMAD.MOV.U32 R3, RZ, RZ, 0x1f ;  /* 0x0000001fff037424 */ /* 0x000fe200078e00ff */
[----:B------:R-:W-:-:S02]  /*1ec50*/  MOV R2, 0x1ec70 ;  /* 0x0001ec7000027802 */ /* 0x000fc40000000f00 */
[----:B------:R-:W-:Y:S05]  /*1ec60*/  CALL.REL.NOINC `($__internal_13_$__cuda_sm70_shflsync_idx_p) ;  /* 0x0000146000007944 */ /* 0x000fea0003c00000 */
[----:B------:R-:W-:Y:S01]  /*1ec70*/  MOV R10, R5 ;  /* 0x00000005000a7202 */ /* 0x000fe20000000f00 */
[----:B------:R-:W-:Y:S05]  /*1ec80*/  BRA `(.L_x_793) ;  /* 0xfffe19c000007947 */ /* 0x000fea000383ffff */
.L_x_562:
[----:B------:R-:W-:Y:S01]  /*1ec90*/  IMAD.MOV.U32 R9, RZ, RZ, R4 ;  /* 0x000000ffff097224 */ /* 0x000fe200078e0004 */
[----:B------:R-:W-:-:S02]  /*1eca0*/  MOV R3, 0x1f ;  /* 0x0000001f00037802 */ /* 0x000fc40000000f00 */
[----:B------:R-:W-:Y:S02]  /*1ecb0*/  MOV R2, 0x1ecd0 ;  /* 0x0001ecd000027802 */ /* 0x000fe40000000f00 */
[----:B-123--:R-:W-:Y:S05]  /*1ecc0*/  CALL.REL.NOINC `($__internal_13_$__cuda_sm70_shflsync_idx_p) ;  /* 0x0000140000007944 */ /* 0x00efea0003c00000 */
[----:B------:R-:W-:Y:S01]  /*1ecd0*/  MOV R6, R5 ;  /* 0x0000000500067202 */ /* 0x000fe20000000f00 */
[----:B------:R-:W-:Y:S05]  /*1ece0*/  BRA `(.L_x_561) ;  /* 0xfffe19c000007947 */ /* 0x000fea000383ffff */
.L_x_611:
[----:B------:R-:W-:Y:S01]  /*1ecf0*/  IMAD.MOV.U32 R9, RZ, RZ, R16 ;  /* 0x000000ffff097224 */ /* 0x000fe200078e0010 */
[----:B------:R-:W-:Y:S01]  /*1ed00*/  MOV R5, RZ ;  /* 0x000000ff00057202 */ /* 0x000fe20000000f00 */
[----:B------:R-:W-:Y:S01]  /*1ed10*/  IMAD.MOV.U32 R3, RZ, RZ, 0x181f ;  /* 0x0000181fff037424 */ /* 0x000fe200078e00ff */
[----:B------:R-:W-:Y:S02]  /*1ed20*/  MOV R2, 0x1ed40 ;  /* 0x0001ed4000027802 */ /* 0x000fe40000000f00 */
[----:B-----5:R-:W-:Y:S05]  /*1ed30*/  CALL.REL.NOINC `($__internal_13_$__cuda_sm70_shflsync_idx_p) ;  /* 0x0000139000007944 */ /* 0x020fea0003c00000 */
[----:B------:R-:W-:Y:S01]  /*1ed40*/  MOV R10, R5 ;  /* 0x00000005000a7202 */ /* 0x000fe20000000f00 */
[----:B------:R-:W-:Y:S05]  /*1ed50*/  BRA `(.L_x_794) ;  /* 0xfffe7e6000007947 */ /* 0x000fea000383ffff */
.L_x_612:
[----:B------:R-:W-:Y:S01]  /*1ed60*/  IMAD.MOV.U32 R9, RZ, RZ, R17 ;  /* 0x000000ffff097224 */ /* 0x000fe200078e0011 */
[----:B------:R-:W-:Y:S01]  /*1ed70*/  MOV R5, RZ ;  /* 0x000000ff00057202 */ /* 0x000fe20000000f00 */
[----:B------:R-:W-:Y:S01]  /*1ed80*/  IMAD.MOV.U32 R3, RZ, RZ, 0x181f ;  /* 0x0000181fff037424 */ /* 0x000fe200078e00ff */
[----:B------:R-:W-:Y:S02]  /*1ed90*/  MOV R2, 0x1edb0 ;  /* 0x0001edb000027802 */ /* 0x000fe40000000f00 */
[----:B-12--5:R-:W-:Y:S05]  /*1eda0*/  CALL.REL.NOINC `($__internal_13_$__cuda_sm70_shflsync_idx_p) ;  /* 0x0000132000007944 */ /* 0x026fea0003c00000 */
[----:B------:R-:W-:Y:S01]  /*1edb0*/  MOV R2, R5 ;  /* 0x0000000500027202 */ /* 0x000fe20000000f00 */
[----:B------:R-:W-:Y:S05]  /*1edc0*/  BRA `(.L_x_795) ;  /* 0xfffe7e1000007947 */ /* 0x000fea000383ffff */
.L_x_615:
[----:B--2---:R-:W-:Y:S01]  /*1edd0*/  IMAD.MOV.U32 R9, RZ, RZ, R16 ;  /* 0x000000ffff097224 */ /* 0x004fe200078e0010 */
[----:B------:R-:W-:Y:S01]  /*1ede0*/  MOV R5, 0x1 ;  /* 0x0000000100057802 */ /* 0x000fe20000000f00 */
[----:B------:R-:W-:Y:S01]  /*1edf0*/  IMAD.MOV.U32 R3, RZ, RZ, 0x181f ;  /* 0x0000181fff037424 */ /* 0x000fe200078e00ff */
[----:B----4-:R-:W-:-:S02]  /*1ee00*/  MOV R2, 0x1ee20 ;  /* 0x0001ee2000027802 */ /* 0x010fc40000000f00 */
[----:B-1-3-5:R-:W-:Y:S05]  /*1ee10*/  CALL.REL.NOINC `($__internal_13_$__cuda_sm70_shflsync_idx_p) ;  /* 0x000012b000007944 */ /* 0x02afea0003c00000 */
[----:B------:R-:W-:Y:S01]  /*1ee20*/  IMAD.MOV.U32 R10, RZ, RZ, R5 ;  /* 0x000000ffff0a7224 */ /* 0x000fe200078e0005 */
[----:B------:R-:W-:Y:S01]  /*1ee30*/  MOV R5, 0x1 ;  /* 0x0000000100057802 */ /* 0x000fe20000000f00 */
[----:B------:R-:W-:Y:S01]  /*1ee40*/  IMAD.MOV.U32 R9, RZ, RZ, R17 ;  /* 0x000000ffff097224 */ /* 0x000fe200078e0011 */
[----:B------:R-:W-:-:S02]  /*1ee50*/  MOV R3, 0x181f ;  /* 0x0000181f00037802 */ /* 0x000fc40000000f00 */
[----:B------:R-:W-:Y:S02]  /*1ee60*/  MOV R2, 0x1ee80 ;  /* 0x0001ee8000027802 */ /* 0x000fe40000000f00 */
[----:B------:R-:W-:Y:S05]  /*1ee70*/  CALL.REL.NOINC `($__internal_13_$__cuda_sm70_shflsync_idx_p) ;  /* 0x0000125000007944 */ /* 0x000fea0003c00000 */
[----:B------:R-:W-:Y:S01]  /*1ee80*/  MOV R2, R5 ;  /* 0x0000000500027202 */ /* 0x000fe20000000f00 */
[----:B------:R-:W-:Y:S05]  /*1ee90*/  BRA `(.L_x_796) ;  /* 0xfffe7f4000007947 */ /* 0x000fea000383ffff */
.L_x_618:
[----:B-1----:R-:W-:Y:S01]  /*1eea0*/  IMAD.MOV.U32 R9, RZ, RZ, R16 ;  /* 0x000000ffff097224 */ /* 0x002fe200078e0010 */
[----:B------:R-:W-:Y:S01]  /*1eeb0*/  MOV R5, 0x2 ;  /* 0x0000000200057802 */ /* 0x000fe20000000f00 */
[----:B------:R-:W-:Y:S01]  /*1eec0*/  IMAD.MOV.U32 R3, RZ, RZ, 0x181f ;  /* 0x0000181fff037424 */ /* 0x000fe200078e00ff */
[----:B----4-:R-:W-:Y:S02]  /*1eed0*/  MOV R2, 0x1eef0 ;  /* 0x0001eef000027802 */ /* 0x010fe40000000f00 */
[----:B--23-5:R-:W-:Y:S05]  /*1eee0*/  CALL.REL.NOINC `($__internal_13_$__cuda_sm70_shflsync_idx_p) ;  /* 0x000011e000007944 */ /* 0x02cfea0003c00000 */
[----:B------:R-:W-:Y:S01]  /*1eef0*/  MOV R10, R5 ;  /* 0x00000005000a7202 */ /* 0x000fe20000000f00 */
[----:B------:R-:W-:Y:S05]  /*1ef00*/  BRA `(.L_x_797) ;  /* 0xfffe806000007947 */ /* 0x000fea000383ffff */
.L_x_619:
[----:B------:R-:W-:Y:S01]  /*1ef10*/  IMAD.MOV.U32 R9, RZ, RZ, R17 ;  /* 0x000000ffff097224 */ /* 0x000fe200078e0011 */
[----:B------:R-:W-:Y:S01]  /*1ef20*/  MOV R5, 0x2 ;  /* 0x0000000200057802 */ /* 0x000fe20000000f00 */
[----:B------:R-:W-:Y:S01]  /*1ef30*/  IMAD.MOV.U32 R3, RZ, RZ, 0x181f ;  /* 0x0000181fff037424 */ /* 0x000fe200078e00ff */
[----:B----4-:R-:W-:Y:S02]  /*1ef40*/  MOV R2, 0x1ef60 ;  /* 0x0001ef6000027802 */ /* 0x010fe40000000f00 */
[----:B-123-5:R-:W-:Y:S05]  /*1ef50*/  CALL.REL.NOINC `($__internal_13_$__cuda_sm70_shflsync_idx_p) ;  /* 0x0000117000007944 */ /* 0x02efea0003c00000 */
[----:B------:R-:W-:Y:S01]  /*1ef60*/  MOV R2, R5 ;  /* 0x0000000500027202 */ /* 0x000fe20000000f00 */
[----:B------:R-:W-:Y:S05]  /*1ef70*/  BRA `(.L_x_798) ;  /* 0xfffe801000007947 */ /* 0x000fea000383ffff */
.L_x_622:
[----:B-1----:R-:W-:Y:S01]  /*1ef80*/  IMAD.MOV.U32 R9, RZ, RZ, R16 ;  /* 0x000000ffff097224 */ /* 0x002fe200078e0010 */
[----:B------:R-:W-:Y:S01]  /*1ef90*/  MOV R5, 0x3 ;  /* 0x0000000300057802 */ /* 0x000fe20000000f00 */
[----:B------:R-:W-:Y:S01]  /*1efa0*/  IMAD.MOV.U32 R3, RZ, RZ, 0x181f ;  /* 0x0000181fff037424 */ /* 0x000fe200078e00ff */
[----:B------:R-:W-:-:S02]  /*1efb0*/  MOV R2, 0x1efd0 ;  /* 0x0001efd000027802 */ /* 0x000fc40000000f00 */
[----:B--2345:R-:W-:Y:S05]  /*1efc0*/  CALL.REL.NOINC `($__internal_13_$__cuda_sm70_shflsync_idx_p) ;  /* 0x0000110000007944 */ /* 0x03cfea0003c00000 */
        /* <DEDUP_REMOVED lines=8> */
.L_x_727:
[----:B------:R-:W-:Y:S01]  /*1f050*/  IMAD.MOV.U32 R2, RZ, RZ, R207 ;  /* 0x000000ffff027224 */ /* 0x000fe200078e00cf */
[----:B------:R-:W-:Y:S02]  /*1f060*/  MOV R5, 0x2 ;  /* 0x0000000200057802 */ /* 0x000fe40000000f00 */
[----:B------:R-:W-:Y:S02]  /*1f070*/  MOV R3, 0x1f090 ;  /* 0x0001f09000037802 */ /* 0x000fe40000000f00 */
[----:B------:R-:W-:Y:S05]  /*1f080*/  CALL.REL.NOINC `($__internal_12_$__cuda_sm70_shflsync_bfly_p) ;  /* 0x00000ff000007944 */ /* 0x000fea0003c00000 */
[----:B------:R-:W-:Y:S01]  /*1f090*/  MOV R0, R5 ;  /* 0x0000000500007202 */ /* 0x000fe20000000f00 */
[----:B------:R-:W-:Y:S05]  /*1f0a0*/  BRA `(.L_x_800) ;  /* 0xffff9de000007947 */ /* 0x000fea000383ffff */
.L_x_728:
[----:B------:R-:W-:Y:S01]  /*1f0b0*/  IMAD.MOV.U32 R2, RZ, RZ, R0 ;  /* 0x000000ffff027224 */ /* 0x000fe200078e0000 */
[----:B------:R-:W-:Y:S02]  /*1f0c0*/  MOV R5, 0x1 ;  /* 0x0000000100057802 */ /* 0x000fe40000000f00 */
[----:B------:R-:W-:Y:S02]  /*1f0d0*/  MOV R3, 0x1f0f0 ;  /* 0x0001f0f000037802 */ /* 0x000fe40000000f00 */
[----:B-1----:R-:W-:Y:S05]  /*1f0e0*/  CALL.REL.NOINC `($__internal_12_$__cuda_sm70_shflsync_bfly_p) ;  /* 0x00000f9000007944 */ /* 0x002fea0003c00000 */
[----:B------:R-:W-:Y:S01]  /*1f0f0*/  FADD.FTZ R0, R0, R5 ;  /* 0x0000000500007221 */ /* 0x000fe20000010000 */
[----:B------:R-:W-:Y:S02]  /*1f100*/  MOV R2, R206 ;  /* 0x000000ce00027202 */ /* 0x000fe40000000f00 */
[----:B------:R-:W-:-:S02]  /*1f110*/  MOV R5, 0x2 ;  /* 0x0000000200057802 */ /* 0x000fc40000000f00 */
[----:B------:R-:W-:Y:S02]  /*1f120*/  MOV R3, 0x1f140 ;  /* 0x0001f14000037802 */ /* 0x000fe40000000f00 */
[----:B------:R-:W-:Y:S05]  /*1f130*/  CALL.REL.NOINC `($__internal_12_$__cuda_sm70_shflsync_bfly_p) ;  /* 0x00000f4000007944 */ /* 0x000fea0003c00000 */
[----:B------:R-:W-:Y:S01]  /*1f140*/  FADD.FTZ R4, R206, R5 ;  /* 0x00000005ce047221 */ /* 0x000fe20000010000 */
[----:B------:R-:W-:Y:S02]  /*1f150*/  MOV R5, 0x1 ;  /* 0x0000000100057802 */ /* 0x000fe40000000f00 */
[----:B------:R-:W-:Y:S02]  /*1f160*/  MOV R3, 0x1f190 ;  /* 0x0001f19000037802 */ /* 0x000fe40000000f00 */
[----:B------:R-:W-:Y:S02]  /*1f170*/  MOV R2, R4 ;  /* 0x0000000400027202 */ /* 0x000fe40000000f00 */
[----:B------:R-:W-:Y:S05]  /*1f180*/  CALL.REL.NOINC `($__internal_12_$__cuda_sm70_shflsync_bfly_p) ;  /* 0x00000ef000007944 */ /* 0x000fea0003c00000 */
[----:B------:R-:W-:Y:S01]  /*1f190*/  MOV R3, R5 ;  /* 0x0000000500037202 */ /* 0x000fe20000000f00 */
[----:B------:R-:W-:Y:S05]  /*1f1a0*/  BRA `(.L_x_801) ;  /* 0xffff9d5000007947 */ /* 0x000fea000383ffff */
.L_x_735:
[----:B--234-:R-:W-:Y:S01]  /*1f1b0*/  IMAD.MOV.U32 R9, RZ, RZ, R13 ;  /* 0x000000ffff097224 */ /* 0x01cfe200078e000d */
[----:B------:R-:W-:Y:S01]  /*1f1c0*/  MOV R5, RZ ;  /* 0x000000ff00057202 */ /* 0x000fe20000000f00 */
[----:B------:R-:W-:Y:S01]  /*1f1d0*/  IMAD.MOV.U32 R3, RZ, RZ, 0x181f ;  /* 0x0000181fff037424 */ /* 0x000fe200078e00ff */
[----:B------:R-:W-:Y:S02]  /*1f1e0*/  MOV R2, 0x1f200 ;  /* 0x0001f20000027802 */ /* 0x000fe40000000f00 */
[----:B-1----:R-:W-:Y:S05]  /*1f1f0*/  CALL.REL.NOINC `($__internal_13_$__cuda_sm70_shflsync_idx_p) ;  /* 0x00000ed000007944 */ /* 0x002fea0003c00000 */
[----:B------:R-:W-:Y:S01]  /*1f200*/  MOV R10, R5 ;  /* 0x00000005000a7202 */ /* 0x000fe20000000f00 */
[----:B------:R-:W-:Y:S05]  /*1f210*/  BRA `(.L_x_802) ;  /* 0xffffb87000007947 */ /* 0x000fea000383ffff */
.L_x_736:
[----:B------:R-:W-:Y:S01]  /*1f220*/  IMAD.MOV.U32 R9, RZ, RZ, R14 ;  /* 0x000000ffff097224 */ /* 0x000fe200078e000e */
[----:B------:R-:W-:Y:S01]  /*1f230*/  MOV R5, RZ ;  /* 0x000000ff00057202 */ /* 0x000fe20000000f00 */
[----:B------:R-:W-:Y:S01]  /*1f240*/  IMAD.MOV.U32 R3, RZ, RZ, 0x181f ;  /* 0x0000181fff037424 */ /* 0x000fe200078e00ff */
[----:B------:R-:W-:-:S02]  /*1f250*/  MOV R2, 0x1f270 ;  /* 0x0001f27000027802 */ /* 0x000fc40000000f00 */
[----:B-123--:R-:W-:Y:S05]  /*1f260*/  CALL.REL.NOINC `($__internal_13_$__cuda_sm70_shflsync_idx_p) ;  /* 0x00000e6000007944 */ /* 0x00efea0003c00000 */
[----:B------:R-:W-:Y:S01]  /*1f270*/  MOV R2, R5 ;  /* 0x0000000500027202 */ /* 0x000fe20000000f00 */
[----:B------:R-:W-:Y:S05]  /*1f280*/  BRA `(.L_x_803) ;  /* 0xffffb82000007947 */ /* 0x000fea000383ffff */
.L_x_739:
[----:B--2---:R-:W-:Y:S01]  /*1f290*/  IMAD.MOV.U32 R9, RZ, RZ, R13 ;  /* 0x000000ffff097224 */ /* 0x004fe200078e000d */
[----:B------:R-:W-:Y:S01]  /*1f2a0*/  MOV R5, 0x1 ;  /* 0x0000000100057802 */ /* 0x000fe20000000f00 */
[----:B------:R-:W-:Y:S01]  /*1f2b0*/  IMAD.MOV.U32 R3, RZ, RZ, 0x181f ;  /* 0x0000181fff037424 */ /* 0x000fe200078e00ff */
[----:B------:R-:W-:-:S02]  /*1f2c0*/  MOV R2, 0x1f2e0 ;  /* 0x0001f2e000027802 */ /* 0x000fc40000000f00 */
[----:B-1-34-:R-:W-:Y:S05]  /*1f2d0*/  CALL.REL.NOINC `($__internal_13_$__cuda_sm70_shflsync_idx_p) ;  /* 0x00000df000007944 */ /* 0x01afea0003c00000 */
        /* <DEDUP_REMOVED lines=8> */
.L_x_742:
[----:B--2---:R-:W-:Y:S01]  /*1f360*/  IMAD.MOV.U32 R9, RZ, RZ, R13 ;  /* 0x000000ffff097224 */ /* 0x004fe200078e000d */
[----:B------:R-:W-:Y:S01]  /*1f370*/  MOV R5, 0x2 ;  /* 0x0000000200057802 */ /* 0x000fe20000000f00 */
[----:B------:R-:W-:Y:S01]  /*1f380*/  IMAD.MOV.U32 R3, RZ, RZ, 0x181f ;  /* 0x0000181fff037424 */ /* 0x000fe200078e00ff */
[----:B------:R-:W-:Y:S02]  /*1f390*/  MOV R2, 0x1f3b0 ;  /* 0x0001f3b000027802 */ /* 0x000fe40000000f00 */
[----:B-1-34-:R-:W-:Y:S05]  /*1f3a0*/  CALL.REL.NOINC `($__internal_13_$__cuda_sm70_shflsync_idx_p) ;  /* 0x00000d2000007944 */ /* 0x01afea0003c00000 */
[----:B------:R-:W-:Y:S01]  /*1f3b0*/  MOV R10, R5 ;  /* 0x00000005000a7202 */ /* 0x000fe20000000f00 */
[----:B------:R-:W-:Y:S05]  /*1f3c0*/  BRA `(.L_x_805) ;  /* 0xffffba3000007947 */ /* 0x000fea000383ffff */
.L_x_743:
[----:B--2---:R-:W-:Y:S01]  /*1f3d0*/  IMAD.MOV.U32 R9, RZ, RZ, R14 ;  /* 0x000000ffff097224 */ /* 0x004fe200078e000e */
[----:B------:R-:W-:Y:S01]  /*1f3e0*/  MOV R5, 0x2 ;  /* 0x0000000200057802 */ /* 0x000fe20000000f00 */
[----:B------:R-:W-:Y:S01]  /*1f3f0*/  IMAD.MOV.U32 R3, RZ, RZ, 0x181f ;  /* 0x0000181fff037424 */ /* 0x000fe200078e00ff */
[----:B------:R-:W-:Y:S02]  /*1f400*/  MOV R2, 0x1f420 ;  /* 0x0001f42000027802 */ /* 0x000fe40000000f00 */
[----:B-1-34-:R-:W-:Y:S05]  /*1f410*/  CALL.REL.NOINC `($__internal_13_$__cuda_sm70_shflsync_idx_p) ;  /* 0x00000cb000007944 */ /* 0x01afea0003c00000 */
[----:B------:R-:W-:Y:S01]  /*1f420*/  MOV R2, R5 ;  /* 0x0000000500027202 */ /* 0x000fe20000000f00 */
[----:B------:R-:W-:Y:S05]  /*1f430*/  BRA `(.L_x_806) ;  /* 0xffffb9e000007947 */ /* 0x000fea000383ffff */
.L_x_746:
[----:B---3--:R-:W-:Y:S01]  /*1f440*/  IMAD.MOV.U32 R9, RZ, RZ, R13 ;  /* 0x000000ffff097224 */ /* 0x008fe200078e000d */
[----:B------:R-:W-:Y:S01]  /*1f450*/  MOV R5, 0x3 ;  /* 0x0000000300057802 */ /* 0x000fe20000000f00 */
[----:B------:R-:W-:Y:S01]  /*1f460*/  IMAD.MOV.U32 R3, RZ, RZ, 0x181f ;  /* 0x0000181fff037424 */ /* 0x000fe200078e00ff */
[----:B----4-:R-:W-:-:S02]  /*1f470*/  MOV R2, 0x1f490 ;  /* 0x0001f49000027802 */ /* 0x010fc40000000f00 */
[----:B-12---:R-:W-:Y:S05]  /*1f480*/  CALL.REL.NOINC `($__internal_13_$__cuda_sm70_shflsync_idx_p) ;  /* 0x00000c4000007944 */ /* 0x006fea0003c00000 */
        /* <DEDUP_REMOVED lines=8> */
.L_x_748:
[----:B------:R-:W-:Y:S01]  /*1f510*/  IMAD.MOV.U32 R9, RZ, RZ, R16 ;  /* 0x000000ffff097224 */ /* 0x000fe200078e0010 */
[----:B------:R-:W-:Y:S01]  /*1f520*/  MOV R5, RZ ;  /* 0x000000ff00057202 */ /* 0x000fe20000000f00 */
[----:B------:R-:W-:Y:S01]  /*1f530*/  IMAD.MOV.U32 R3, RZ, RZ, 0x1c1f ;  /* 0x00001c1fff037424 */ /* 0x000fe200078e00ff */
[----:B------:R-:W-:Y:S02]  /*1f540*/  MOV R2, 0x1f560 ;  /* 0x0001f56000027802 */ /* 0x000fe40000000f00 */
[----:B------:R-:W-:Y:S05]  /*1f550*/  CALL.REL.NOINC `($__internal_13_$__cuda_sm70_shflsync_idx_p) ;  /* 0x00000b7000007944 */ /* 0x000fea0003c00000 */
[----:B------:R-:W-:Y:S01]  /*1f560*/  MOV R4, R5 ;  /* 0x0000000500047202 */ /* 0x000fe20000000f00 */
[----:B------:R-:W-:Y:S05]  /*1f570*/  BRA `(.L_x_808) ;  /* 0xffffbd8000007947 */ /* 0x000fea000383ffff */
.L_x_749:
[----:B------:R-:W-:Y:S01]  /*1f580*/  IMAD.MOV.U32 R9, RZ, RZ, R17 ;  /* 0x000000ffff097224 */ /* 0x000fe200078e0011 */
[----:B------:R-:W-:Y:S01]  /*1f590*/  MOV R5, RZ ;  /* 0x000000ff00057202 */ /* 0x000fe20000000f00 */
[----:B------:R-:W-:Y:S01]  /*1f5a0*/  IMAD.MOV.U32 R3, RZ, RZ, 0x1c1f ;  /* 0x00001c1fff037424 */ /* 0x000fe200078e00ff */
[----:B------:R-:W-:Y:S02]  /*1f5b0*/  MOV R2, 0x1f5d0 ;  /* 0x0001f5d000027802 */ /* 0x000fe40000000f00 */
[----:B-12---:R-:W-:Y:S05]  /*1f5c0*/  CALL.REL.NOINC `($__internal_13_$__cuda_sm70_shflsync_idx_p) ;  /* 0x00000b0000007944 */ /* 0x006fea0003c00000 */
[----:B------:R-:W-:Y:S01]  /*1f5d0*/  MOV R0, R5 ;  /* 0x0000000500007202 */ /* 0x000fe20000000f00 */
[----:B------:R-:W-:Y:S05]  /*1f5e0*/  BRA `(.L_x_809) ;  /* 0xffffbd3000007947 */ /* 0x000fea000383ffff */
.L_x_752:
[----:B----4-:R-:W-:Y:S01]  /*1f5f0*/  IMAD.MOV.U32 R9, RZ, RZ, R16 ;  /* 0x000000ffff097224 */ /* 0x010fe200078e0010 */
[----:B------:R-:W-:Y:S01]  /*1f600*/  MOV R5, 0x1 ;  /* 0x0000000100057802 */ /* 0x000fe20000000f00 */
[----:B------:R-:W-:Y:S01]  /*1f610*/  IMAD.MOV.U32 R3, RZ, RZ, 0x1c1f ;  /* 0x00001c1fff037424 */ /* 0x000fe200078e00ff */
[----:B------:R-:W-:-:S02]  /*1f620*/  MOV R2, 0x1f640 ;  /* 0x0001f64000027802 */ /* 0x000fc40000000f00 */
[----:B-123--:R-:W-:Y:S05]  /*1f630*/  CALL.REL.NOINC `($__internal_13_$__cuda_sm70_shflsync_idx_p) ;  /* 0x00000a9000007944 */ /* 0x00efea0003c00000 */
        /* <DEDUP_REMOVED lines=8> */
.L_x_756:
[----:B------:R-:W-:Y:S01]  /*1f6c0*/  IMAD.MOV.U32 R9, RZ, RZ, R11 ;  /* 0x000000ffff097224 */ /* 0x000fe200078e000b */
[----:B------:R-:W-:Y:S01]  /*1f6d0*/  MOV R5, RZ ;  /* 0x000000ff00057202 */ /* 0x000fe20000000f00 */
[----:B------:R-:W-:Y:S01]  /*1f6e0*/  IMAD.MOV.U32 R3, RZ, RZ, 0x181f ;  /* 0x0000181fff037424 */ /* 0x000fe200078e00ff */
[----:B------:R-:W-:Y:S02]  /*1f6f0*/  MOV R2, 0x1f710 ;  /* 0x0001f71000027802 */ /* 0x000fe40000000f00 */
[----:B------:R-:W-:Y:S05]  /*1f700*/  CALL.REL.NOINC `($__internal_13_$__cuda_sm70_shflsync_idx_p) ;  /* 0x000009c000007944 */ /* 0x000fea0003c00000 */
[----:B------:R-:W-:Y:S01]  /*1f710*/  MOV R10, R5 ;  /* 0x00000005000a7202 */ /* 0x000fe20000000f00 */
[----:B------:R-:W-:Y:S05]  /*1f720*/  BRA `(.L_x_811) ;  /* 0xffffdb8000007947 */ /* 0x000fea000383ffff */
.L_x_757:
[----:B------:R-:W-:Y:S01]  /*1f730*/  IMAD.MOV.U32 R9, RZ, RZ, R14 ;  /* 0x000000ffff097224 */ /* 0x000fe200078e000e */
[----:B------:R-:W-:Y:S01]  /*1f740*/  MOV R5, RZ ;  /* 0x000000ff00057202 */ /* 0x000fe20000000f00 */
[----:B------:R-:W-:Y:S01]  /*1f750*/  IMAD.MOV.U32 R3, RZ, RZ, 0x181f ;  /* 0x0000181fff037424 */ /* 0x000fe200078e00ff */
[----:B------:R-:W-:Y:S02]  /*1f760*/  MOV R2, 0x1f780 ;  /* 0x0001f78000027802 */ /* 0x000fe40000000f00 */
[----:B-12---:R-:W-:Y:S05]  /*1f770*/  CALL.REL.NOINC `($__internal_13_$__cuda_sm70_shflsync_idx_p) ;  /* 0x0000095000007944 */ /* 0x006fea0003c00000 */
[----:B------:R-:W-:Y:S01]  /*1f780*/  MOV R2, R5 ;  /* 0x0000000500027202 */ /* 0x000fe20000000f00 */
[----:B------:R-:W-:Y:S05]  /*1f790*/  BRA `(.L_x_812) ;  /* 0xffffdb3000007947 */ /* 0x000fea000383ffff */
.L_x_760:
[----:B--2---:R-:W-:Y:S01]  /*1f7a0*/  IMAD.MOV.U32 R9, RZ, RZ, R11 ;  /* 0x000000ffff097224 */ /* 0x004fe200078e000b */
[----:B------:R-:W-:Y:S01]  /*1f7b0*/  MOV R5, 0x1 ;  /* 0x0000000100057802 */ /* 0x000fe20000000f00 */
[----:B------:R-:W-:Y:S01]  /*1f7c0*/  IMAD.MOV.U32 R3, RZ, RZ, 0x181f ;  /* 0x0000181fff037424 */ /* 0x000fe200078e00ff */
[----:B----4-:R-:W-:-:S02]  /*1f7d0*/  MOV R2, 0x1f7f0 ;  /* 0x0001f7f000027802 */ /* 0x010fc40000000f00 */
[----:B-1-3--:R-:W-:Y:S05]  /*1f7e0*/  CALL.REL.NOINC `($__internal_13_$__cuda_sm70_shflsync_idx_p) ;  /* 0x000008e000007944 */ /* 0x00afea0003c00000 */
        /* <DEDUP_REMOVED lines=8> */
.L_x_763:
[----:B-1----:R-:W-:Y:S01]  /*1f870*/  IMAD.MOV.U32 R9, RZ, RZ, R11 ;  /* 0x000000ffff097224 */ /* 0x002fe200078e000b */
[----:B------:R-:W-:Y:S01]  /*1f880*/  MOV R5, 0x2 ;  /* 0x0000000200057802 */ /* 0x000fe20000000f00 */
[----:B------:R-:W-:Y:S01]  /*1f890*/  IMAD.MOV.U32 R3, RZ, RZ, 0x181f ;  /* 0x0000181fff037424 */ /* 0x000fe200078e00ff */
[----:B----4-:R-:W-:Y:S02]  /*1f8a0*/  MOV R2, 0x1f8c0 ;  /* 0x0001f8c000027802 */ /* 0x010fe40000000f00 */
[----:B--23--:R-:W-:Y:S05]  /*1f8b0*/  CALL.REL.NOINC `($__internal_13_$__cuda_sm70_shflsync_idx_p) ;  /* 0x0000081000007944 */ /* 0x00cfea0003c00000 */
[----:B------:R-:W-:Y:S01]  /*1f8c0*/  MOV R10, R5 ;  /* 0x00000005000a7202 */ /* 0x000fe20000000f00 */
[----:B------:R-:W-:Y:S05]  /*1f8d0*/  BRA `(.L_x_814) ;  /* 0xffffdd5000007947 */ /* 0x000fea000383ffff */
.L_x_764:
[----:B------:R-:W-:Y:S01]  /*1f8e0*/  IMAD.MOV.U32 R9, RZ, RZ, R14 ;  /* 0x000000ffff097224 */ /* 0x000fe200078e000e */
[----:B------:R-:W-:Y:S01]  /*1f8f0*/  MOV R5, 0x2 ;  /* 0x0000000200057802 */ /* 0x000fe20000000f00 */
[----:B------:R-:W-:Y:S01]  /*1f900*/  IMAD.MOV.U32 R3, RZ, RZ, 0x181f ;  /* 0x0000181fff037424 */ /* 0x000fe200078e00ff */
[----:B----4-:R-:W-:Y:S02]  /*1f910*/  MOV R2, 0x1f930 ;  /* 0x0001f93000027802 */ /* 0x010fe40000000f00 */
[----:B-123--:R-:W-:Y:S05]  /*1f920*/  CALL.REL.NOINC `($__internal_13_$__cuda_sm70_shflsync_idx_p) ;  /* 0x000007a000007944 */ /* 0x00efea0003c00000 */
[----:B------:R-:W-:Y:S01]  /*1f930*/  MOV R2, R5 ;  /* 0x0000000500027202 */ /* 0x000fe20000000f00 */
[----:B------:R-:W-:Y:S05]  /*1f940*/  BRA `(.L_x_815) ;  /* 0xffffdd0000007947 */ /* 0x000fea000383ffff */
.L_x_767:
[----:B-1----:R-:W-:Y:S01]  /*1f950*/  IMAD.MOV.U32 R9, RZ, RZ, R11 ;  /* 0x000000ffff097224 */ /* 0x002fe200078e000b */
[----:B------:R-:W-:Y:S01]  /*1f960*/  MOV R5, 0x3 ;  /* 0x0000000300057802 */ /* 0x000fe20000000f00 */
[----:B------:R-:W-:Y:S01]  /*1f970*/  IMAD.MOV.U32 R3, RZ, RZ, 0x181f ;  /* 0x0000181fff037424 */ /* 0x000fe200078e00ff */
[----:B------:R-:W-:-:S02]  /*1f980*/  MOV R2, 0x1f9a0 ;  /* 0x0001f9a000027802 */ /* 0x000fc40000000f00 */
[----:B--234-:R-:W-:Y:S05]  /*1f990*/  CALL.REL.NOINC `($__internal_13_$__cuda_sm70_shflsync_idx_p) ;  /* 0x0000073000007944 */ /* 0x01cfea0003c00000 */
        /* <DEDUP_REMOVED lines=8> */
.L_x_769:
[----:B------:R-:W-:Y:S01]  /*1fa20*/  IMAD.MOV.U32 R9, RZ, RZ, R112 ;  /* 0x000000ffff097224 */ /* 0x000fe200078e0070 */
[----:B------:R-:W-:Y:S01]  /*1fa30*/  MOV R5, RZ ;  /* 0x000000ff00057202 */ /* 0x000fe20000000f00 */
[----:B------:R-:W-:Y:S01]  /*1fa40*/  IMAD.MOV.U32 R3, RZ, RZ, 0x1f ;  /* 0x0000001fff037424 */ /* 0x000fe200078e00ff */
[----:B------:R-:W-:Y:S02]  /*1fa50*/  MOV R2, 0x1fa70 ;  /* 0x0001fa7000027802 */ /* 0x000fe40000000f00 */
[----:B-1----:R-:W-:Y:S05]  /*1fa60*/  CALL.REL.NOINC `($__internal_13_$__cuda_sm70_shflsync_idx_p) ;  /* 0x0000066000007944 */ /* 0x002fea0003c00000 */
[----:B------:R-:W-:Y:S01]  /*1fa70*/  MOV R10, R5 ;  /* 0x00000005000a7202 */ /* 0x000fe20000000f00 */
[----:B------:R-:W-:Y:S05]  /*1fa80*/  BRA `(.L_x_817) ;  /* 0xffffdf5000007947 */ /* 0x000fea000383ffff */
.L_x_770:
[----:B------:R-:W-:Y:S01]  /*1fa90*/  IMAD.MOV.U32 R9, RZ, RZ, R112 ;  /* 0x000000ffff097224 */ /* 0x000fe200078e0070 */
[----:B------:R-:W-:Y:S01]  /*1faa0*/  MOV R5, 0x1 ;  /* 0x0000000100057802 */ /* 0x000fe20000000f00 */
[----:B------:R-:W-:Y:S01]  /*1fab0*/  IMAD.MOV.U32 R3, RZ, RZ, 0x1f ;  /* 0x0000001fff037424 */ /* 0x000fe200078e00ff */
[----:B------:R-:W-:Y:S02]  /*1fac0*/  MOV R2, 0x1fae0 ;  /* 0x0001fae000027802 */ /* 0x000fe40000000f00 */
[----:B-123--:R-:W-:Y:S05]  /*1fad0*/  CALL.REL.NOINC `($__internal_13_$__cuda_sm70_shflsync_idx_p) ;  /* 0x000005f000007944 */ /* 0x00efea0003c00000 */
[----:B------:R-:W-:Y:S01]  /*1fae0*/  MOV R8, R5 ;  /* 0x0000000500087202 */ /* 0x000fe20000000f00 */
[----:B------:R-:W-:Y:S05]  /*1faf0*/  BRA `(.L_x_818) ;  /* 0xffffdf0000007947 */ /* 0x000fea000383ffff */
.L_x_771:
[----:B------:R-:W-:Y:S02]  /*1fb00*/  MOV R2, 0x1 ;  /* 0x0000000100027802 */ /* 0x000fe40000000f00 */
[----:B------:R-:W-:-:S02]  /*1fb10*/  MOV R3, 0x1fb30 ;  /* 0x0001fb3000037802 */ /* 0x000fc40000000f00 */
[----:B--234-:R-:W-:Y:S05]  /*1fb20*/  CALL.REL.NOINC `($__internal_14_$__cuda_sm70_shflsync_up_p) ;  /* 0x000005f000007944 */ /* 0x01cfea0003c00000 */
[----:B------:R-:W-:Y:S05]  /*1fb30*/  BRA `(.L_x_819) ;  /* 0xffffdfe000007947 */ /* 0x000fea000383ffff */
.L_x_772:
[----:B------:R-:W-:Y:S02]  /*1fb40*/  MOV R2, 0x2 ;  /* 0x0000000200027802 */ /* 0x000fe40000000f00 */
[----:B------:R-:W-:-:S02]  /*1fb50*/  MOV R3, 0x1fb70 ;  /* 0x0001fb7000037802 */ /* 0x000fc40000000f00 */
[----:B--23--:R-:W-:Y:S05]  /*1fb60*/  CALL.REL.NOINC `($__internal_14_$__cuda_sm70_shflsync_up_p) ;  /* 0x000005b000007944 */ /* 0x00cfea0003c00000 */
[----:B------:R-:W-:Y:S01]  /*1fb70*/  SEL R3, R4, RZ, P1 ;  /* 0x000000ff04037207 */ /* 0x000fe20000800000 */
[----:B------:R-:W-:-:S04]  /*1fb80*/  IMAD.MOV.U32 R2, RZ, RZ, 0x4 ;  /* 0x00000004ff027424 */ /* 0x000fc800078e00ff */
[----:B------:R-:W-:Y:S01]  /*1fb90*/  IMAD.IADD R0, R0, 0x1, R3 ;  /* 0x0000000100007824 */ /* 0x000fe200078e0203 */
[----:B------:R-:W-:Y:S02]  /*1fba0*/  MOV R3, 0x1fbc0 ;  /* 0x0001fbc000037802 */ /* 0x000fe40000000f00 */
        /* <DEDUP_REMOVED lines=20> */
.L_x_776:
[----:B------:R-:W-:Y:S02]  /*1fcf0*/  MOV R2, 0x1 ;  /* 0x0000000100027802 */ /* 0x000fe40000000f00 */
[----:B------:R-:W-:Y:S02]  /*1fd00*/  MOV R3, 0x1fd20 ;  /* 0x0001fd2000037802 */ /* 0x000fe40000000f00 */
[----:B------:R-:W-:Y:S05]  /*1fd10*/  CALL.REL.NOINC `($__internal_14_$__cuda_sm70_shflsync_up_p) ;  /* 0x0000040000007944 */ /* 0x000fea0003c00000 */
[----:B------:R-:W-:Y:S01]  /*1fd20*/  MOV R2, R4 ;  /* 0x0000000400027202 */ /* 0x000fe20000000f00 */
[----:B------:R-:W-:Y:S05]  /*1fd30*/  BRA `(.L_x_821) ;  /* 0xffffe03000007947 */ /* 0x000fea000383ffff */
.L_x_777:
[----:B------:R-:W-:Y:S02]  /*1fd40*/  MOV R2, 0x2 ;  /* 0x0000000200027802 */ /* 0x000fe40000000f00 */
        /* <DEDUP_REMOVED lines=26> */
.L_x_779:
[----:B------:R-:W-:Y:S02]  /*1fef0*/  SEL R0, RZ, 0x1, P0 ;  /* 0x00000001ff007807 */ /* 0x000fe40000000000 */
[----:B------:R-:W-:Y:S02]  /*1ff00*/  MOV R2, 0x1ff20 ;  /* 0x0001ff2000027802 */ /* 0x000fe40000000f00 */
[----:B-1----:R-:W-:Y:S05]  /*1ff10*/  CALL.REL.NOINC `($__internal_15_$__cuda_sm70_votesync_ballot) ;  /* 0x0000027000007944 */ /* 0x002fea0003c00000 */
[----:B------:R-:W-:Y:S01]  /*1ff20*/  MOV R11, R0 ;  /* 0x00000000000b7202 */ /* 0x000fe20000000f00 */
[----:B------:R-:W-:Y:S05]  /*1ff30*/  BRA `(.L_x_823) ;  /* 0xffffdfc000007947 */ /* 0x000fea000383ffff */
.L_x_780:
[----:B------:R-:W-:Y:S01]  /*1ff40*/  IMAD.MOV.U32 R9, RZ, RZ, R6 ;  /* 0x000000ffff097224 */ /* 0x000fe200078e0006 */
[----:B------:R-:W-:Y:S01]  /*1ff50*/  MOV R5, R0 ;  /* 0x0000000000057202 */ /* 0x000fe20000000f00 */
[----:B------:R-:W-:Y:S01]  /*1ff60*/  IMAD.MOV.U32 R3, RZ, RZ, 0x1f ;  /* 0x0000001fff037424 */ /* 0x000fe200078e00ff */
[----:B------:R-:W-:Y:S02]  /*1ff70*/  MOV R2, 0x1ff90 ;  /* 0x0001ff9000027802 */ /* 0x000fe40000000f00 */
[----:B-1----:R-:W-:Y:S05]  /*1ff80*/  CALL.REL.NOINC `($__internal_13_$__cuda_sm70_shflsync_idx_p) ;  /* 0x0000014000007944 */ /* 0x002fea0003c00000 */
[----:B------:R-:W-:Y:S01]  /*1ff90*/  IMAD.MOV.U32 R8, RZ, RZ, R5 ;  /* 0x000000ffff087224 */ /* 0x000fe200078e0005 */
[----:B------:R-:W-:Y:S01]  /*1ffa0*/  MOV R5, R0 ;  /* 0x0000000000057202 */ /* 0x000fe20000000f00 */
[----:B------:R-:W-:Y:S01]  /*1ffb0*/  IMAD.MOV.U32 R9, RZ, RZ, R7 ;  /* 0x000000ffff097224 */ /* 0x000fe200078e0007 */
[----:B------:R-:W-:-:S02]  /*1ffc0*/  MOV R3, 0x1f ;  /* 0x0000001f00037802 */ /* 0x000fc40000000f00 */
[----:B------:R-:W-:Y:S02]  /*1ffd0*/  MOV R2, 0x1fff0 ;  /* 0x0001fff000027802 */ /* 0x000fe40000000f00 */
[----:B------:R-:W-:Y:S05]  /*1ffe0*/  CALL.REL.NOINC `($__internal_13_$__cuda_sm70_shflsync_idx_p) ;  /* 0x000000e000007944 */ /* 0x000fea0003c00000 */
[----:B------:R-:W-:Y:S01]  /*1fff0*/  MOV R7, R5 ;  /* 0x0000000500077202 */ /* 0x000fe20000000f00 */
[----:B------:R-:W-:Y:S05]  /*20000*/  BRA `(.L_x_824) ;  /* 0xffffdf4000007947 */ /* 0x000fea000383ffff */
.L_x_783:
[----:B------:R-:W-:Y:S01]  /*20010*/  IMAD.MOV.U32 R9, RZ, RZ, R4 ;  /* 0x000000ffff097224 */ /* 0x000fe200078e0004 */
[----:B------:R-:W-:Y:S01]  /*20020*/  MOV R5, R0 ;  /* 0x0000000000057202 */ /* 0x000fe20000000f00 */
[----:B------:R-:W-:Y:S01]  /*20030*/  IMAD.MOV.U32 R3, RZ, RZ, 0x1f ;  /* 0x0000001fff037424 */ /* 0x000fe200078e00ff */
[----:B------:R-:W-:Y:S02]  /*20040*/  MOV R2, 0x20060 ;  /* 0x0002006000027802 */ /* 0x000fe40000000f00 */
[----:B-1-34-:R-:W-:Y:S05]  /*20050*/  CALL.REL.NOINC `($__internal_13_$__cuda_sm70_shflsync_idx_p) ;  /* 0x0000007000007944 */ /* 0x01afea0003c00000 */
[----:B------:R-:W-:Y:S01]  /*20060*/  MOV R13, R5 ;  /* 0x00000005000d7202 */ /* 0x000fe20000000f00 */
[----:B------:R-:W-:Y:S05]  /*20070*/  BRA `(.L_x_782) ;  /* 0xffffdf3000007947 */ /* 0x000fea000383ffff */
        .weak           $__internal_12_$__cuda_sm70_shflsync_bfly_p
        .type           $__internal_12_$__cuda_sm70_shflsync_bfly_p,@function
        .size           $__internal_12_$__cuda_sm70_shflsync_bfly_p,($__internal_13_$__cuda_sm70_shflsync_idx_p - $__internal_12_$__cuda_sm70_shflsync_bfly_p)
$__internal_12_$__cuda_sm70_shflsync_bfly_p:
[----:B------:R-:W-:Y:S04]  /*20080*/  WARPSYNC R6 ;  /* 0x0000000600007348 */ /* 0x000fe80003800000 */
[----:B------:R1:W2:Y:S02]  /*20090*/  SHFL.BFLY PT, R5, R2, R5, R7 ;  /* 0x0c00000502057389 */ /* 0x0002a400000e0007 */
[----:B-1----:R-:W-:-:S02]  /*200a0*/  MOV R2, R3 ;  /* 0x0000000300027202 */ /* 0x002fc40000000f00 */
[----:B------:R-:W-:-:S04]  /*200b0*/  MOV R3, 0x0 ;  /* 0x0000000000037802 */ /* 0x000fc80000000f00 */
[----:B--2---:R-:W-:Y:S05]  /*200c0*/  RET.REL.NODEC R2 `(_ZN7cutlass13device_kernelIN5flash19enable_sm80_to_sm89INS1_16FlashAttnFwdSm80INS1_25CollectiveMainloopFwdSm80ILi8ELi1ELb0EN4cute5tupleIJNS5_1CILi128EEENS7_ILi32EEENS7_ILi256EEEEEELi256ENS_6half_tEfNS_4arch4Sm80ELb0ELb1ELb0ELb1ELb0ELb1ELb1ELb1EEENS1_21CollectiveEpilogueFwdINS6_IJS8_SA_S9_EEENS6_IJNS7_ILi1EEESI_SI_EEESC_SE_Li256ELb1ELb1ELb1ELb0EEENS1_36VarlenDynamicPersistentTileSchedulerILi128ELi32ELi256ELi256ELb1ELb1ELb0ELb1ELb0ELb1EEEEEEEEEvNT_6ParamsE) ;  /* 0xfffdff3002007950 */ /* 0x004fea0003c3ffff */
        .weak           $__internal_13_$__cuda_sm70_shflsync_idx_p
        .type           $__internal_13_$__cuda_sm70_shflsync_idx_p,@function
        .size           $__internal_13_$__cuda_sm70_shflsync_idx_p,($__internal_14_$__cuda_sm70_shflsync_up_p - $__internal_13_$__cuda_sm70_shflsync_idx_p)
$__internal_13_$__cuda_sm70_shflsync_idx_p:
[----:B------:R-:W-:-:S04]  /*200d0*/  MOV R115, 0xffffffff ;  /* 0xffffffff00737802 */ /* 0x000fc80000000f00 */
[----:B------:R-:W-:Y:S04]  /*200e0*/  WARPSYNC R115 ;  /* 0x0000007300007348 */ /* 0x000fe80003800000 */
[----:B------:R1:W2:Y:S02]  /*200f0*/  SHFL.IDX PT, R5, R9, R5, R3 ;  /* 0x0000000509057389 */ /* 0x0002a400000e0003 */
[----:B-1----:R-:W-:-:S04]  /*20100*/  MOV R3, 0x0 ;  /* 0x0000000000037802 */ /* 0x002fc80000000f00 */
[----:B--2---:R-:W-:Y:S05]  /*20110*/  RET.REL.NODEC R2 `(_ZN7cutlass13device_kernelIN5flash19enable_sm80_to_sm89INS1_16FlashAttnFwdSm80INS1_25CollectiveMainloopFwdSm80ILi8ELi1ELb0EN4cute5tupleIJNS5_1CILi128EEENS7_ILi32EEENS7_ILi256EEEEEELi256ENS_6half_tEfNS_4arch4Sm80ELb0ELb1ELb0ELb1ELb0ELb1ELb1ELb1EEENS1_21CollectiveEpilogueFwdINS6_IJS8_SA_S9_EEENS6_IJNS7_ILi1EEESI_SI_EEESC_SE_Li256ELb1ELb1ELb1ELb0EEENS1_36VarlenDynamicPersistentTileSchedulerILi128ELi32ELi256ELi256ELb1ELb1ELb0ELb1ELb0ELb1EEEEEEEEEvNT_6ParamsE) ;  /* 0xfffdfee002007950 */ /* 0x004fea0003c3ffff */
        .weak           $__internal_14_$__cuda_sm70_shflsync_up_p
        .type           $__internal_14_$__cuda_sm70_shflsync_up_p,@function
        .size           $__internal_14_$__cuda_sm70_shflsync_up_p,($__internal_15_$__cuda_sm70_votesync_ballot - $__internal_14_$__cuda_sm70_shflsync_up_p)
$__internal_14_$__cuda_sm70_shflsync_up_p:
[----:B------:R-:W-:Y:S02]  /*20120*/  IMAD.MOV.U32 R4, RZ, RZ, RZ ;  /* 0x000000ffff047224 */ /* 0x000fe400078e00ff */
[----:B------:R-:W-:-:S04]  /*20130*/  IMAD.MOV.U32 R9, RZ, RZ, -0x1 ;  /* 0xffffffffff097424 */ /* 0x000fc800078e00ff */
[----:B------:R-:W-:Y:S04]  /*20140*/  WARPSYNC R9 ;  /* 0x0000000900007348 */ /* 0x000fe80003800000 */
[----:B------:R1:W2:Y:S02]  /*20150*/  SHFL.UP PT, R4, R0, R2, R4 ;  /* 0x0400000200047389 */ /* 0x0002a400000e0004 */
[----:B-1----:R-:W-:Y:S02]  /*20160*/  MOV R2, R3 ;  /* 0x0000000300027202 */ /* 0x002fe40000000f00 */
[----:B------:R-:W-:-:S04]  /*20170*/  MOV R3, 0x0 ;  /* 0x0000000000037802 */ /* 0x000fc80000000f00 */
[----:B--2---:R-:W-:Y:S05]  /*20180*/  RET.REL.NODEC R2 `(_ZN7cutlass13device_kernelIN5flash19enable_sm80_to_sm89INS1_16FlashAttnFwdSm80INS1_25CollectiveMainloopFwdSm80ILi8ELi1ELb0EN4cute5tupleIJNS5_1CILi128EEENS7_ILi32EEENS7_ILi256EEEEEELi256ENS_6half_tEfNS_4arch4Sm80ELb0ELb1ELb0ELb1ELb0ELb1ELb1ELb1EEENS1_21CollectiveEpilogueFwdINS6_IJS8_SA_S9_EEENS6_IJNS7_ILi1EEESI_SI_EEESC_SE_Li256ELb1ELb1ELb1ELb0EEENS1_36VarlenDynamicPersistentTileSchedulerILi128ELi32ELi256ELi256ELb1ELb1ELb0ELb1ELb0ELb1EEEEEEEEEvNT_6ParamsE) ;  /* 0xfffdfe7002007950 */ /* 0x004fea0003c3ffff */
        .weak           $__internal_15_$__cuda_sm70_votesync_ballot
        .type           $__internal_15_$__cuda_sm70_votesync_ballot,@function
        .size           $__internal_15_$__cuda_sm70_votesync_ballot,(.L_x_2574 - $__internal_15_$__cuda_sm70_votesync_ballot)
$__internal_15_$__cuda_sm70_votesync_ballot:
[----:B------:R-:W-:Y:S01]  /*20190*/  ISETP.NE.U32.AND P0, PT, R0, 0x1, PT ;  /* 0x000000010000780c */ /* 0x000fe20003f05070 */
[----:B------:R-:W-:-:S04]  /*201a0*/  IMAD.MOV.U32 R3, RZ, RZ, -0x1 ;  /* 0xffffffffff037424 */ /* 0x000fc800078e00ff */
[----:B------:R-:W-:Y:S08]  /*201b0*/  WARPSYNC R3 ;  /* 0x0000000300007348 */ /* 0x000ff00003800000 */
[----:B------:R-:W-:-:S04]  /*201c0*/  VOTE.ANY R0, PT, !P0 ;  /* 0x0000000000007806 */ /* 0x000fc800040e0100 */
[----:B------:R-:W-:Y:S01]  /*201d0*/  LOP3.LUT R0, R0, R3, RZ, 0xc0, !PT ;  /* 0x0000000300007212 */ /* 0x000fe200078ec0ff */
[----:B------:R-:W-:-:S04]  /*201e0*/  IMAD.MOV.U32 R3, RZ, RZ, 0x0 ;  /* 0x00000000ff037424 */ /* 0x000fc800078e00ff */
[----:B------:R-:W-:Y:S05]  /*201f0*/  RET.REL.NODEC R2 `(_ZN7cutlass13device_kernelIN5flash19enable_sm80_to_sm89INS1_16FlashAttnFwdSm80INS1_25CollectiveMainloopFwdSm80ILi8ELi1ELb0EN4cute5tupleIJNS5_1CILi128EEENS7_ILi32EEENS7_ILi256EEEEEELi256ENS_6half_tEfNS_4arch4Sm80ELb0ELb1ELb0ELb1ELb0ELb1ELb1ELb1EEENS1_21CollectiveEpilogueFwdINS6_IJS8_SA_S9_EEENS6_IJNS7_ILi1EEESI_SI_EEESC_SE_Li256ELb1ELb1ELb1ELb0EEENS1_36VarlenDynamicPersistentTileSchedulerILi128ELi32ELi256ELi256ELb1ELb1ELb0ELb1ELb0ELb1EEEEEEEEEvNT_6ParamsE) ;  /* 0xfffdfe0002007950 */ /* 0x000fea0003c3ffff */
.L_x_825:
        /* <DEDUP_REMOVED lines=16> */
.L_x_2574:


//--------------------- .text._ZN7cutlass13device_kernelIN5flash19enable_sm80_to_sm89INS1_16FlashAttnFwdSm80INS1_25CollectiveMainloopFwdSm80ILi8ELi1ELb1EN4cute5tupleIJNS5_1CILi128EEENS7_ILi64EEENS7_ILi256EEEEEELi256ENS_6half_tEfNS_4arch4Sm80ELb1ELb0ELb0ELb0ELb0ELb0ELb1ELb1EEENS1_21CollectiveEpilogueFwdINS6_IJS8_SA_S9_EEENS6_IJNS7_ILi1EEESI_SI_EEESC_SE_Li256ELb0ELb1ELb1ELb0EEENS1_30DynamicPersistentTileSchedulerILi256ELi256ELb1ELb1ELb0EEEEEEEEEvNT_6ParamsE --------------------------
	.section	.text._ZN7cutlass13device_kernelIN5flash19enable_sm80_to_sm89INS1_16FlashAttnFwdSm80INS1_25CollectiveMainloopFwdSm80ILi8ELi1ELb1EN4cute5tupleIJNS5_1CILi128EEENS7_ILi64EEENS7_ILi256EEEEEELi256ENS_6half_tEfNS_4arch4Sm80ELb1ELb0ELb0ELb0ELb0ELb0ELb1ELb1EEENS1_21CollectiveEpilogueFwdINS6_IJS8_SA_S9_EEENS6_IJNS7_ILi1EEESI_SI_EEESC_SE_Li256ELb0ELb1ELb1ELb0EEENS1_30DynamicPersistentTileSchedulerILi256ELi256ELb1ELb1ELb0EEEEEEEEEvNT_6ParamsE,"ax",@progbits
	.sectioninfo	@"SHI_REGISTERS=255"
	.align	128
.text._ZN7cutlass13device_kernelIN5flash19enable_sm80_to_sm89INS1_16FlashAttnFwdSm80INS1_25CollectiveMainloopFwdSm80ILi8ELi1ELb1EN4cute5tupleIJNS5_1CILi128EEENS7_ILi64EEENS7_ILi256EEEEEELi256ENS_6half_tEfNS_4arch4Sm80ELb1ELb0ELb0ELb0ELb0ELb0ELb1ELb1EEENS1_21CollectiveEpilogueFwdINS6_IJS8_SA_S9_EEENS6_IJNS7_ILi1EEESI_SI_EEESC_SE_Li256ELb0ELb1ELb1ELb0EEENS1_30DynamicPersistentTileSchedulerILi256ELi256ELb1ELb1ELb0EEEEEEEEEvNT_6ParamsE:
        .type           _ZN7cutlass13device_kernelIN5flash19enable_sm80_to_sm89INS1_16FlashAttnFwdSm80INS1_25CollectiveMainloopFwdSm80ILi8ELi1ELb1EN4cute5tupleIJNS5_1CILi128EEENS7_ILi64EEENS7_ILi256EEEEEELi256ENS_6half_tEfNS_4arch4Sm80ELb1ELb0ELb0ELb0ELb0ELb0ELb1ELb1EEENS1_21CollectiveEpilogueFwdINS6_IJS8_SA_S9_EEENS6_IJNS7_ILi1EEESI_SI_EEESC_SE_Li256ELb0ELb1ELb1ELb0EEENS1_30DynamicPersistentTileSchedulerILi256ELi256ELb1ELb1ELb0EEEEEEEEEvNT_6ParamsE,@function
        .size           _ZN7cutlass13device_kernelIN5flash19enable_sm80_to_sm89INS1_16FlashAttnFwdSm80INS1_25CollectiveMainloopFwdSm80ILi8ELi1ELb1EN4cute5tupleIJNS5_1CILi128EEENS7_ILi64EEENS7_ILi256EEEEEELi256ENS_6half_tEfNS_4arch4Sm80ELb1ELb0ELb0ELb0ELb0ELb0ELb1ELb1EEENS1_21CollectiveEpilogueFwdINS6_IJS8_SA_S9_EEENS6_IJNS7_ILi1EEESI_SI_EEESC_SE_Li256ELb0ELb1ELb1ELb0EEENS1_30DynamicPersistentTileSchedulerILi256ELi256ELb1ELb1ELb0EEEEEEEEEvNT_6ParamsE,(.L_x_2579 - _ZN7cutlass13device_kernelIN5flash19enable_sm80_to_sm89INS1_16FlashAttnFwdSm80INS1_25CollectiveMainloopFwdSm80ILi8ELi1ELb1EN4cute5tupleIJNS5_1CILi128EEENS7_ILi64EEENS7_ILi256EEEEEELi256ENS_6half_tEfNS_4arch4Sm80ELb1ELb0ELb0ELb0ELb0ELb0ELb1ELb1EEENS1_21CollectiveEpilogueFwdINS6_IJS8_SA_S9_EEENS6_IJNS7_ILi1EEESI_SI_EEESC_SE_Li256ELb0ELb1ELb1ELb0EEENS1_30DynamicPersistentTileSchedulerILi256ELi256ELb1ELb1ELb0EEEEEEEEEvNT_6ParamsE)
        .other          _ZN7cutlass13device_kernelIN5flash19enable_sm80_to_sm89INS1_16FlashAttnFwdSm80INS1_25CollectiveMainloopFwdSm80ILi8ELi1ELb1EN4cute5tupleIJNS5_1CILi128EEENS7_ILi64EEENS7_ILi256EEEEEELi256ENS_6half_tEfNS_4arch4Sm80ELb1ELb0ELb0ELb0ELb0ELb0ELb1ELb1EEENS1_21CollectiveEpilogueFwdINS6_IJS8_SA_S9_EEENS6_IJNS7_ILi1EEESI_SI_EEESC_SE_Li256ELb0ELb1ELb1ELb0EEENS1_30DynamicPersistentTileSchedulerILi256ELi256ELb1ELb1ELb0EEEEEEEEEvNT_6ParamsE,@"STO_CUDA_ENTRY STV_DEFAULT"
_ZN7cutlass13device_kernelIN5flash19enable_sm80_to_sm89INS1_16FlashAttnFwdSm80INS1_25CollectiveMainloopFwdSm80ILi8ELi1ELb1EN4cute5tupleIJNS5_1CILi128EEENS7_ILi64EEENS7_ILi256EEEEEELi256ENS_6half_tEfNS_4arch4Sm80ELb1ELb0ELb0ELb0ELb0ELb0ELb1ELb1EEENS1_21CollectiveEpilogueFwdINS6_IJS8_SA_S9_EEENS6_IJNS7_ILi1EEESI_SI_EEESC_SE_Li256ELb0ELb1ELb1ELb0EEENS1_30DynamicPersistentTileSchedulerILi256ELi256ELb1ELb1ELb0EEEEEEEEEvNT_6ParamsE:
[----:B------:R-:W-:-:S03]  /*0000*/  MOV R1, c[0x0][0x28] ;  /* 0x00000a0000017a02 */ /* 0x000fc60000000f00 */
[----:B------:R-:W1:Y:S01]  /*0010*/  S2R R14, SR_TID.X ;  /* 0x00000000000e7919 */ /* 0x000e620000002100 */
[----:B------:R-:W-:-:S03]  /*0020*/  IADD3 R1, R1, -0x168, RZ ;  /* 0xfffffe9801017810 */ /* 0x000fc60007ffe0ff */
[----:B------:R-:W2:Y:S01]  /*0030*/  S2R R13, SR_CTAID.X ;  /* 0x00000000000d7919 */ /* 0x000ea20000002500 */
[----:B-1----:R-:W-:-:S05]  /*0040*/  SHF.R.U32.HI R2, RZ, 0x5, R14 ;  /* 0x00000005ff027819 */ /* 0x002fca000001160e */
[----:B------:R-:W1:Y:S02]  /*0050*/  SHFL.IDX PT, R0, R2, RZ, 0x1f ;  /* 0x00001fff02007589 */ /* 0x000e6400000e0000 */
[----:B-1----:R-:W-:Y:S02]  /*0060*/  ISETP.GE.AND P0, PT, R0, 0x1, PT ;  /* 0x000000010000780c */ /* 0x002fe40003f06270 */
[----:B------:R1:W-:Y:S11]  /*0070*/  STL [R1+0x10c], R0 ;  /* 0x00010c0001007387 */ /* 0x0003f60000100800 */
[----:B------:R-:W-:Y:S06]  /*0080*/  @P0 BAR.ARV 0x4, 0x100 ;  /* 0x0104000000000b1d */ /* 0x000fec0000002000 */
[----:B--2---:R-:W-:-:S13]  /*0090*/  ISETP.GE.AND P0, PT, R13, c[0x0][0x538], PT ;  /* 0x00014e000d007a0c */ /* 0x004fda0003f06270 */
[----:B------:R-:W-:Y:S05]  /*00a0*/  @P0 EXIT ;  /* 0x000000000000094d */ /* 0x000fea0003800000 */
[----:B-1----:R-:W-:Y:S01]  /*00b0*/  SHF.R.S32.HI R11, RZ, 0x1f, R14 ;  /* 0x0000001fff0b7819 */ /* 0x002fe2000001140e */
[----:B------:R-:W-:-:S03]  /*00c0*/  ULDC.64 UR6, c[0x0][0x118] ;  /* 0x0000460000067ab9 */ /* 0x000fc60000000a00 */
[CC--:B------:R-:W-:Y:S02]  /*00d0*/  LEA.HI R2, R11.reuse, R14.reuse, RZ, 0x4 ;  /* 0x0000000e0b027211 */ /* 0x0c0fe400078f20ff */
[CC--:B------:R-:W-:Y:S02]  /*00e0*/  LEA.HI R0, R11.reuse, R14.reuse, RZ, 0x2 ;  /* 0x0000000e0b007211 */ /* 0x0c0fe400078f10ff */
[----:B------:R-:W-:Y:S02]  /*00f0*/  SHF.R.S32.HI R3, RZ, 0x4, R2 ;  /* 0x00000004ff037819 */ /* 0x000fe40000011402 */
[----:B------:R-:W-:Y:S02]  /*0100*/  LEA.HI R10, R11, R14, RZ, 0x3 ;  /* 0x0000000e0b0a7211 */ /* 0x000fe400078f18ff */
[----:B------:R-:W-:Y:S02]  /*0110*/  LOP3.LUT R4, R0, 0xfffffffc, RZ, 0xc0, !PT ;  /* 0xfffffffc00047812 */ /* 0x000fe400078ec0ff */
[----:B------:R-:W-:-:S02]  /*0120*/  LOP3.LUT R0, R2, 0xfffffff0, RZ, 0xc0, !PT ;  /* 0xfffffff002007812 */ /* 0x000fc400078ec0ff */
[----:B------:R-:W-:Y:S01]  /*0130*/  LEA.HI R2, R2, R3, RZ, 0x1 ;  /* 0x0000000302027211 */ /* 0x000fe200078f08ff */
[C---:B------:R-:W-:Y:S01]  /*0140*/  IMAD.IADD R4, R14.reuse, 0x1, -R4 ;  /* 0x000000010e047824 */ /* 0x040fe200078e0a04 */
[----:B------:R-:W-:Y:S01]  /*0150*/  SHF.R.S32.HI R18, RZ, 0x3, R10 ;  /* 0x00000003ff127819 */ /* 0x000fe2000001140a */
[----:B------:R-:W-:Y:S01]  /*0160*/  IMAD.IADD R5, R14, 0x1, -R0 ;  /* 0x000000010e057824 */ /* 0x000fe200078e0a00 */
[----:B------:R-:W-:Y:S02]  /*0170*/  LOP3.LUT R6, R10, 0xfffffff8, RZ, 0xc0, !PT ;  /* 0xfffffff80a067812 */ /* 0x000fe400078ec0ff */
[----:B------:R-:W-:Y:S01]  /*0180*/  LOP3.LUT R0, R2, 0xfffffffe, RZ, 0xc0, !PT ;  /* 0xfffffffe02007812 */ /* 0x000fe200078ec0ff */
[----:B------:R-:W-:Y:S02]  /*0190*/  IMAD.SHL.U32 R7, R18, 0x40, RZ ;  /* 0x0000004012077824 */ /* 0x000fe400078e00ff */
[----:B------:R-:W-:Y:S02]  /*01a0*/  IMAD.IADD R6, R14, 0x1, -R6 ;  /* 0x000000010e067824 */ /* 0x000fe400078e0a06 */
[----:B------:R-:W-:Y:S01]  /*01b0*/  IMAD.IADD R9, R3, 0x1, -R0 ;  /* 0x0000000103097824 */ /* 0x000fe200078e0a00 */
[----:B------:R-:W-:Y:S01]  /*01c0*/  LEA.HI R0, R4, R4, RZ, 0x1 ;  /* 0x0000000404007211 */ /* 0x000fe200078f08ff */
[C---:B------:R-:W-:Y:S01]  /*01d0*/  IMAD.SHL.U32 R16, R6.reuse, 0x8, RZ ;  /* 0x0000000806107824 */ /* 0x040fe200078e00ff */
[----:B------:R-:W-:Y:S01]  /*01e0*/  LOP3.LUT R2, R7, 0x1c0, RZ, 0xc0, !PT ;  /* 0x000001c007027812 */ /* 0x000fe200078ec0ff */
[----:B------:R-:W-:Y:S01]  /*01f0*/  IMAD.SHL.U32 R8, R6, 0x40, RZ ;  /* 0x0000004006087824 */ /* 0x000fe200078e00ff */
[----:B------:R-:W-:-:S02]  /*0200*/  SHF.R.S32.HI R7, RZ, 0x1f, R5 ;  /* 0x0000001fff077819 */ /* 0x000fc40000011405 */
[----:B------:R-:W-:Y:S01]  /*0210*/  LOP3.LUT R0, R0, 0x1ffffffe, RZ, 0xc0, !PT ;  /* 0x1ffffffe00007812 */ /* 0x000fe200078ec0ff */
[----:B------:R-:W-:Y:S01]  /*0220*/  STL [R1+0xa8], R16 ;  /* 0x0000a81001007387 */ /* 0x000fe20000100800 */
[----:B------:R-:W-:Y:S02]  /*0230*/  LOP3.LUT R3, R2, 0x38, R16, 0xf8, !PT ;  /* 0x0000003802037812 */ /* 0x000fe400078ef810 */
[----:B------:R-:W-:Y:S01]  /*0240*/  SHF.R.U32.HI R2, RZ, 0x3, R2 ;  /* 0x00000003ff027819 */ /* 0x000fe20000011602 */
[----:B------:R-:W-:Y:S01]  /*0250*/  IMAD.IADD R12, R4, 0x1, -R0 ;  /* 0x00000001040c7824 */ /* 0x000fe200078e0a00 */
[----:B------:R-:W-:Y:S02]  /*0260*/  LEA.HI R248, R7, R5, RZ, 0x3 ;  /* 0x0000000507f87211 */ /* 0x000fe400078f18ff */
[----:B------:R-:W-:Y:S02]  /*0270*/  LOP3.LUT R7, R3, R2, RZ, 0x3c, !PT ;  /* 0x0000000203077212 */ /* 0x000fe400078e3cff */
[C---:B------:R-:W-:Y:S01]  /*0280*/  LOP3.LUT R0, R248.reuse, 0xfffffff8, RZ, 0xc0, !PT ;  /* 0xfffffff8f8007812 */ /* 0x040fe200078ec0ff */
[----:B------:R-:W-:Y:S01]  /*0290*/  IMAD.SHL.U32 R248, R248, 0x40, RZ ;  /* 0x00000040f8f87824 */ /* 0x000fe200078e00ff */
[----:B------:R-:W-:-:S02]  /*02a0*/  LOP3.LUT R2, R8, 0x1c0, RZ, 0xc0, !PT ;  /* 0x000001c008027812 */ /* 0x000fc400078ec0ff */
[-C--:B------:R-:W-:Y:S01]  /*02b0*/  LEA.HI R4, R11, R14.reuse, RZ, 0x6 ;  /* 0x0000000e0b047211 */ /* 0x080fe200078f30ff */
[----:B------:R-:W-:Y:S01]  /*02c0*/  IMAD.IADD R5, R5, 0x1, -R0 ;  /* 0x0000000105057824 */ /* 0x000fe200078e0a00 */
[----:B------:R-:W-:Y:S02]  /*02d0*/  LOP3.LUT R3, R2, 0x8, R10, 0xf8, !PT ;  /* 0x0000000802037812 */ /* 0x000fe400078ef80a */
[----:B------:R-:W-:Y:S01]  /*02e0*/  SHF.R.U32.HI R2, RZ, 0x3, R2 ;  /* 0x00000003ff027819 */ /* 0x000fe20000011602 */
[----:B------:R-:W-:Y:S01]  /*02f0*/  IMAD.SHL.U32 R0, R4, 0x8, RZ ;  /* 0x0000000804007824 */ /* 0x000fe200078e00ff */
[----:B------:R-:W-:Y:S01]  /*0300*/  LEA.HI R8, R11, R14, RZ, 0x5 ;  /* 0x0000000e0b087211 */ /* 0x000fe200078f28ff */
[----:B------:R-:W-:Y:S01]  /*0310*/  IMAD.SHL.U32 R4, R5, 0x40, RZ ;  /* 0x0000004005047824 */ /* 0x000fe200078e00ff */
[----:B------:R-:W-:Y:S01]  /*0320*/  LOP3.LUT R249, R3, R2, RZ, 0x3c, !PT ;  /* 0x0000000203f97212 */ /* 0x000fe200078e3cff */
[----:B------:R-:W-:Y:S01]  /*0330*/  IMAD.SHL.U32 R3, R9, 0x8, RZ ;  /* 0x0000000809037824 */ /* 0x000fe200078e00ff */
[----:B------:R-:W-:-:S02]  /*0340*/  LOP3.LUT R2, R8, 0xffffffe0, RZ, 0xc0, !PT ;  /* 0xffffffe008027812 */ /* 0x000fc400078ec0ff */
[----:B------:R-:W-:Y:S01]  /*0350*/  LOP3.LUT R11, R7, 0x7ffffe00, R0, 0xf8, !PT ;  /* 0x7ffffe00070b7812 */ /* 0x000fe200078ef800 */
[----:B------:R-:W-:Y:S01]  /*0360*/  IMAD R249, R9, 0x200, R249 ;  /* 0x0000020009f97824 */ /* 0x000fe200078e02f9 */
[----:B------:R-:W-:Y:S01]  /*0370*/  LOP3.LUT R0, R4, 0x1c0, RZ, 0xc0, !PT ;  /* 0x000001c004007812 */ /* 0x000fe200078ec0ff */
[----:B------:R-:W-:Y:S01]  /*0380*/  IMAD.IADD R15, R14, 0x1, -R2 ;  /* 0x000000010e0f7824 */ /* 0x000fe200078e0a02 */
[--C-:B------:R-:W-:Y:S02]  /*0390*/  SHF.R.S32.HI R10, RZ, 0x5, R8.reuse ;  /* 0x00000005ff0a7819 */ /* 0x100fe40000011408 */
[----:B------:R-:W-:Y:S01]  /*03a0*/  SHF.R.S32.HI R4, RZ, 0x1f, R8 ;  /* 0x0000001fff047819 */ /* 0x000fe20000011408 */
[----:B------:R-:W-:Y:S01]  /*03b0*/  IMAD.MOV.U32 R8, RZ, RZ, 0x20 ;  /* 0x00000020ff087424 */ /* 0x000fe200078e00ff */
[----:B------:R-:W-:Y:S02]  /*03c0*/  LOP3.LUT R3, R0, 0x8, R3, 0xf8, !PT ;  /* 0x0000000800037812 */ /* 0x000fe400078ef803 */
[----:B------:R-:W-:-:S02]  /*03d0*/  SHF.R.U32.HI R2, RZ, 0x3, R0 ;  /* 0x00000003ff027819 */ /* 0x000fc40000011600 */
[----:B------:R-:W-:Y:S02]  /*03e0*/  LEA.HI R0, R4, R10, RZ, 0x3 ;  /* 0x0000000a04007211 */ /* 0x000fe400078f18ff */
[----:B------:R-:W-:Y:S02]  /*03f0*/  SHF.R.S32.HI R4, RZ, 0x1f, R15 ;  /* 0x0000001fff047819 */ /* 0x000fe4000001140f */
[----:B------:R-:W-:Y:S02]  /*0400*/  LOP3.LUT R0, R0, 0xffffff8, RZ, 0xc0, !PT ;  /* 0x0ffffff800007812 */ /* 0x000fe400078ec0ff */
[----:B------:R-:W-:Y:S02]  /*0410*/  LEA.HI R4, R4, R15, RZ, 0x2 ;  /* 0x0000000f04047211 */ /* 0x000fe400078f10ff */
[----:B------:R-:W-:Y:S02]  /*0420*/  R2P PR, R5, 0x6 ;  /* 0x0000000605007804 */ /* 0x000fe40000000000 */
[----:B------:R-:W-:Y:S01]  /*0430*/  LOP3.LUT R5, R3, R2, RZ, 0x3c, !PT ;  /* 0x0000000203057212 */ /* 0x000fe200078e3cff */
[----:B------:R-:W-:Y:S01]  /*0440*/  IMAD.IADD R2, R10, 0x1, -R0 ;  /* 0x000000010a027824 */ /* 0x000fe200078e0a00 */
[----:B------:R-:W-:Y:S01]  /*0450*/  SHF.R.S32.HI R0, RZ, 0x2, R4 ;  /* 0x00000002ff007819 */ /* 0x000fe20000011404 */
[----:B------:R-:W-:Y:S01]  /*0460*/  IMAD.MOV.U32 R3, RZ, RZ, 0x10 ;  /* 0x00000010ff037424 */ /* 0x000fe200078e00ff */
[----:B------:R-:W-:-:S02]  /*0470*/  LOP3.LUT R248, R5, 0x7ffffe00, R248, 0xf8, !PT ;  /* 0x7ffffe0005f87812 */ /* 0x000fc400078ef8f8 */
[----:B------:R-:W-:Y:S01]  /*0480*/  IADD3 R5, R16, 0x40, RZ ;  /* 0x0000004010057810 */ /* 0x000fe20007ffe0ff */
[----:B------:R-:W-:Y:S01]  /*0490*/  IMAD R14, R2, 0x10, R0 ;  /* 0x00000010020e7824 */ /* 0x000fe200078e0200 */
[----:B------:R-:W-:Y:S01]  /*04a0*/  LOP3.LUT R4, R4, 0x7ffffffc, RZ, 0xc0, !PT ;  /* 0x7ffffffc04047812 */ /* 0x000fe200078ec0ff */
[----:B------:R-:W-:Y:S01]  /*04b0*/  IMAD R0, R6, 0x20, R18 ;  /* 0x0000002006007824 */ /* 0x000fe200078e0212 */
[----:B------:R-:W-:Y:S02]  /*04c0*/  IADD3 R2, R16, 0x80, RZ ;  /* 0x0000008010027810 */ /* 0x000fe40007ffe0ff */
[----:B------:R-:W-:Y:S01]  /*04d0*/  STL [R1+0x110], R14 ;  /* 0x0001100e01007387 */ /* 0x000fe20000100800 */
[C---:B------:R-:W-:Y:S01]  /*04e0*/  LOP3.LUT P0, RZ, R6.reuse, 0x4, RZ, 0xc0, !PT ;  /* 0x0000000406ff7812 */ /* 0x040fe2000780c0ff */
[----:B------:R-:W-:Y:S01]  /*04f0*/  IMAD.IADD R4, R15, 0x1, -R4 ;  /* 0x000000010f047824 */ /* 0x000fe200078e0a04 */
[----:B------:R-:W-:Y:S01]  /*0500*/  LOP3.LUT P3, RZ, R6, 0x2, RZ, 0xc0, !PT ;  /* 0x0000000206ff7812 */ /* 0x000fe2000786c0ff */
[----:B------:R1:W-:Y:S01]  /*0510*/  STL [R1+0xb4], R13 ;  /* 0x0000b40d01007387 */ /* 0x0003e20000100800 */
[----:B------:R-:W-:Y:S01]  /*0520*/  SHF.R.S32.HI R6, RZ, 0x1f, R5 ;  /* 0x0000001fff067819 */ /* 0x000fe20000011405 */
[----:B------:R-:W-:Y:S01]  /*0530*/  IMAD.SHL.U32 R4, R4, 0x2, RZ ;  /* 0x0000000204047824 */ /* 0x000fe200078e00ff */
[----:B------:R-:W-:Y:S01]  /*0540*/  SHF.R.S32.HI R5, RZ, 0x1f, R2 ;  /* 0x0000001fff057819 */ /* 0x000fe20000011402 */
[----:B------:R2:W-:Y:S01]  /*0550*/  STL [R1+0x114], R0 ;  /* 0x0001140001007387 */ /* 0x0005e20000100800 */
[----:B------:R-:W-:-:S02]  /*0560*/  SEL R3, R3, 0xfffffff0, !P1 ;  /* 0xfffffff003037807 */ /* 0x000fc40004800000 */
[----:B------:R-:W-:Y:S01]  /*0570*/  SEL R7, R8, 0xffffffe0, !P2 ;  /* 0xffffffe008077807 */ /* 0x000fe20005000000 */
[----:B------:R-:W-:Y:S01]  /*0580*/  STL [R1+0xe4], R6 ;  /* 0x0000e40601007387 */ /* 0x000fe20000100800 */
[----:B------:R-:W-:Y:S02]  /*0590*/  LEA R249, R249, 0x10100, 0x1 ;  /* 0x00010100f9f97811 */ /* 0x000fe400078e08ff */
[----:B------:R-:W-:Y:S01]  /*05a0*/  IADD3 R9, R4, 0xd8, RZ ;  /* 0x000000d804097810 */ /* 0x000fe20007ffe0ff */
[----:B------:R3:W-:Y:S01]  /*05b0*/  STL [R1+0xe0], R5 ;  /* 0x0000e00501007387 */ /* 0x0007e20000100800 */
[----:B------:R-:W-:Y:S01]  /*05c0*/  IMAD.IADD R3, R3, 0x1, R7 ;  /* 0x0000000103037824 */ /* 0x000fe200078e0207 */
[----:B------:R-:W-:Y:S01]  /*05d0*/  LEA R248, R248, 0x100, 0x1 ;  /* 0x00000100f8f87811 */ /* 0x000fe200078e08ff */
[----:B------:R-:W-:-:S04]  /*05e0*/  IMAD.MOV.U32 R7, RZ, RZ, 0x40 ;  /* 0x00000040ff077424 */ /* 0x000fc800078e00ff */
[----:B------:R-:W-:Y:S01]  /*05f0*/  IMAD R3, R3, 0x2, R248 ;  /* 0x0000000203037824 */ /* 0x000fe200078e02f8 */
[----:B------:R-:W-:Y:S02]  /*0600*/  SEL R250, R7, 0xffffffc0, !P0 ;  /* 0xffffffc007fa7807 */ /* 0x000fe40004000000 */
[----:B-1----:R-:W-:Y:S02]  /*0610*/  IADD3 R13, R4, 0xc0, RZ ;  /* 0x000000c0040d7810 */ /* 0x002fe40007ffe0ff */
[----:B--2---:R-:W-:-:S04]  /*0620*/  IADD3 R0, R16, 0xc0, RZ ;  /* 0x000000c010007810 */ /* 0x004fc80007ffe0ff */
[----:B------:R-:W-:Y:S01]  /*0630*/  SHF.R.S32.HI R2, RZ, 0x1f, R0 ;  /* 0x0000001fff027819 */ /* 0x000fe20000011400 */
[----:B------:R-:W-:Y:S01]  /*0640*/  IMAD.SHL.U32 R0, R11, 0x2, RZ ;  /* 0x000000020b007824 */ /* 0x000fe200078e00ff */
[C---:B------:R-:W-:Y:S02]  /*0650*/  IADD3 R11, R4.reuse, 0xd0, RZ ;  /* 0x000000d0040b7810 */ /* 0x040fe40007ffe0ff */
[C---:B---3--:R-:W-:Y:S01]  /*0660*/  IADD3 R5, R4.reuse, 0xb8, RZ ;  /* 0x000000b804057810 */ /* 0x048fe20007ffe0ff */
[----:B------:R1:W-:Y:S01]  /*0670*/  STL [R1+0xdc], R2 ;  /* 0x0000dc0201007387 */ /* 0x0003e20000100800 */
[----:B------:R-:W-:-:S03]  /*0680*/  IADD3 R6, R4, 0xf0, RZ ;  /* 0x000000f004067810 */ /* 0x000fc60007ffe0ff */
[----:B------:R2:W-:Y:S01]  /*0690*/  STL [R1+0x58], R0 ;  /* 0x0000580001007387 */ /* 0x0005e20000100800 */
[----:B-1----:R-:W-:Y:S01]  /*06a0*/  IMAD R2, R12, 0x8, R14 ;  /* 0x000000080c027824 */ /* 0x002fe200078e020e */
[----:B------:R-:W-:Y:S01]  /*06b0*/  IADD3 R12, R4, 0xc8, RZ ;  /* 0x000000c8040c7810 */ /* 0x000fe20007ffe0ff */
[----:B------:R-:W-:Y:S01]  /*06c0*/  IMAD.IADD R14, R249, 0x1, R250 ;  /* 0x00000001f90e7824 */ /* 0x000fe200078e02fa */
[----:B--2---:R-:W-:Y:S02]  /*06d0*/  SEL R0, R8, 0xffffffe0, !P1 ;  /* 0xffffffe008007807 */ /* 0x004fe40004800000 */
[----:B------:R1:W-:Y:S01]  /*06e0*/  STL [R1+0x108], R2 ;  /* 0x0001080201007387 */ /* 0x0003e20000100800 */
[----:B------:R-:W-:-:S03]  /*06f0*/  IADD3 R8, R4, 0xe0, RZ ;  /* 0x000000e004087810 */ /* 0x000fc60007ffe0ff */
[----:B------:R-:W-:Y:S01]  /*0700*/  STL [R1+0x94], R4 ;  /* 0x0000940401007387 */ /* 0x000fe20000100800 */
[----:B------:R-:W-:-:S03]  /*0710*/  IMAD.IADD R252, R248, 0x1, R0 ;  /* 0x00000001f8fc7824 */ /* 0x000fc600078e0200 */
[----:B------:R2:W-:Y:S04]  /*0720*/  STL [R1+0xb8], R5 ;  /* 0x0000b80501007387 */ /* 0x0005e80000100800 */
[----:B------:R3:W-:Y:S04]  /*0730*/  STL [R1+0xd8], R13 ;  /* 0x0000d80d01007387 */ /* 0x0007e80000100800 */
[----:B------:R4:W-:Y:S04]  /*0740*/  STL [R1+0xd4], R12 ;  /* 0x0000d40c01007387 */ /* 0x0009e80000100800 */
[----:B------:R5:W-:Y:S04]  /*0750*/  STL [R1+0xd0], R11 ;  /* 0x0000d00b01007387 */ /* 0x000be80000100800 */
[----:B------:R5:W-:Y:S01]  /*0760*/  STL [R1+0xcc], R9 ;  /* 0x0000cc0901007387 */ /* 0x000be20000100800 */
[----:B-1----:R-:W-:-:S02]  /*0770*/  SEL R2, R7, 0xffffffc0, !P2 ;  /* 0xffffffc007027807 */ /* 0x002fc40005000000 */
[----:B------:R-:W-:Y:S01]  /*0780*/  IADD3 R7, R4, 0xe8, RZ ;  /* 0x000000e804077810 */ /* 0x000fe20007ffe0ff */
[----:B------:R1:W-:Y:S02]  /*0790*/  STL [R1+0xc8], R8 ;  /* 0x0000c80801007387 */ /* 0x0003e40000100800 */
[----:B------:R-:W-:Y:S02]  /*07a0*/  IMAD.IADD R251, R248, 0x1, R2 ;  /* 0x00000001f8fb7824 */ /* 0x000fe400078e0202 */
[----:B------:R1:W-:Y:S01]  /*07b0*/  STL [R1+0xc4], R7 ;  /* 0x0000c40701007387 */ /* 0x0003e20000100800 */
[----:B--2---:R-:W-:Y:S02]  /*07c0*/  IADD3 R5, R4, 0xf8, RZ ;  /* 0x000000f804057810 */ /* 0x004fe40007ffe0ff */
[----:B------:R-:W-:Y:S01]  /*07d0*/  IADD3 R4, R249, 0x20, RZ ;  /* 0x00000020f9047810 */ /* 0x000fe20007ffe0ff */
[----:B------:R2:W-:Y:S01]  /*07e0*/  STL [R1+0xc0], R6 ;  /* 0x0000c00601007387 */ /* 0x0005e20000100800 */
[----:B---3--:R-:W-:-:S02]  /*07f0*/  SHF.R.S32.HI R13, RZ, 0x1f, R13 ;  /* 0x0000001fff0d7819 */ /* 0x008fc4000001140d */
[----:B------:R-:W-:Y:S01]  /*0800*/  @P3 IADD3 R4, R249, -0x20, RZ ;  /* 0xffffffe0f9043810 */ /* 0x000fe20007ffe0ff */
[----:B------:R-:W-:Y:S01]  /*0810*/  STL [R1], R14 ;  /* 0x0000000e01007387 */ /* 0x000fe20000100800 */
[----:B----4-:R-:W-:-:S03]  /*0820*/  SHF.R.S32.HI R12, RZ, 0x1f, R12 ;  /* 0x0000001fff0c7819 */ /* 0x010fc6000001140c */
[----:B------:R3:W-:Y:S01]  /*0830*/  STL [R1+0xbc], R5 ;  /* 0x0000bc0501007387 */ /* 0x0007e20000100800 */
[----:B-----5:R-:W-:Y:S01]  /*0840*/  SHF.R.S32.HI R11, RZ, 0x1f, R11 ;  /* 0x0000001fff0b7819 */ /* 0x020fe2000001140b */
[----:B------:R-:W-:Y:S02]  /*0850*/  IMAD.IADD R250, R250, 0x1, R4 ;  /* 0x00000001fafa7824 */ /* 0x000fe400078e0204 */
[----:B------:R-:W-:Y:S01]  /*0860*/  STL [R1+0x104], R13 ;  /* 0x0001040d01007387 */ /* 0x000fe20000100800 */
[----:B------:R-:W-:-:S03]  /*0870*/  SHF.R.S32.HI R9, RZ, 0x1f, R9 ;  /* 0x0000001fff097819 */ /* 0x000fc60000011409 */
[----:B------:R-:W-:Y:S01]  /*0880*/  STL [R1+0x100], R12 ;  /* 0x0001000c01007387 */ /* 0x000fe20000100800 */
[----:B-1----:R-:W-:-:S03]  /*0890*/  SHF.R.S32.HI R8, RZ, 0x1f, R8 ;  /* 0x0000001fff087819 */ /* 0x002fc60000011408 */
[----:B------:R-:W-:Y:S01]  /*08a0*/  STL [R1+0xfc], R11 ;  /* 0x0000fc0b01007387 */ /* 0x000fe20000100800 */
[----:B------:R-:W-:-:S03]  /*08b0*/  SHF.R.S32.HI R7, RZ, 0x1f, R7 ;  /* 0x0000001fff077819 */ /* 0x000fc60000011407 */
[----:B------:R-:W-:Y:S01]  /*08c0*/  STL [R1+0xf8], R9 ;  /* 0x0000f80901007387 */ /* 0x000fe20000100800 */
[----:B--2---:R-:W-:-:S03]  /*08d0*/  SHF.R.S32.HI R6, RZ, 0x1f, R6 ;  /* 0x0000001fff067819 */ /* 0x004fc60000011406 */
[----:B------:R-:W-:Y:S04]  /*08e0*/  STL [R1+0xf4], R8 ;  /* 0x0000f40801007387 */ /* 0x000fe80000100800 */
[----:B------:R1:W-:Y:S01]  /*08f0*/  STL [R1+0xf0], R7 ;  /* 0x0000f00701007387 */ /* 0x0003e20000100800 */
[----:B---3--:R-:W-:-:S03]  /*0900*/  SHF.R.S32.HI R5, RZ, 0x1f, R5 ;  /* 0x0000001fff057819 */ /* 0x008fc60000011405 */
[----:B------:R-:W-:Y:S04]  /*0910*/  STL [R1+0x8], R4 ;  /* 0x0000080401007387 */ /* 0x000fe80000100800 */
[----:B------:R2:W-:Y:S04]  /*0920*/  STL [R1+0xec], R6 ;  /* 0x0000ec0601007387 */ /* 0x0005e80000100800 */
[----:B------:R3:W-:Y:S01]  /*0930*/  STL [R1+0xe8], R5 ;  /* 0x0000e80501007387 */ /* 0x0007e20000100800 */
[C---:B-1----:R-:W-:Y:S02]  /*0940*/  IADD3 R7, R4.reuse, 0x1800, RZ ;  /* 0x0000180004077810 */ /* 0x042fe40007ffe0ff */
[----:B--2---:R-:W-:-:S02]  /*0950*/  IADD3 R6, R4, 0x1000, RZ ;  /* 0x0000100004067810 */ /* 0x004fc40007ffe0ff */
[----:B---3--:R-:W-:-:S05]  /*0960*/  IADD3 R5, R4, 0x800, RZ ;  /* 0x0000080004057810 */ /* 0x008fca0007ffe0ff */
[----:B------:R1:W-:Y:S04]  /*0970*/  STL [R1+0x44], R5 ;  /* 0x0000440501007387 */ /* 0x0003e80000100800 */
[----:B------:R2:W-:Y:S04]  /*0980*/  STL [R1+0x40], R6 ;  /* 0x0000400601007387 */ /* 0x0005e80000100800 */
[----:B------:R3:W-:Y:S01]  /*0990*/  STL [R1+0x3c], R7 ;  /* 0x00003c0701007387 */ /* 0x0007e20000100800 */
[C---:B-1----:R-:W-:Y:S02]  /*09a0*/  IADD3 R5, R4.reuse, 0x2000, RZ ;  /* 0x0000200004057810 */ /* 0x042fe40007ffe0ff */
[----:B--2---:R-:W-:-:S03]  /*09b0*/  IADD3 R6, R4, 0x2800, RZ ;  /* 0x0000280004067810 */ /* 0x004fc60007ffe0ff */
[----:B------:R1:W-:Y:S01]  /*09c0*/  STL [R1+0x38], R5 ;  /* 0x0000380501007387 */ /* 0x0003e20000100800 */
[----:B---3--:R-:W-:-:S03]  /*09d0*/  IADD3 R7, R4, 0x3000, RZ ;  /* 0x0000300004077810 */ /* 0x008fc60007ffe0ff */
        /* <DEDUP_REMOVED lines=12> */
[----:B------:R2:W-:Y:S01]  /*0aa0*/  STL [R1+0x1c], R6 ;  /* 0x00001c0601007387 */ /* 0x0005e20000100800 */
[C---:B-1----:R-:W-:Y:S02]  /*0ab0*/  IADD3 R5, R4.reuse, 0x6000, RZ ;  /* 0x0000600004057810 */ /* 0x042fe40007ffe0ff */
[----:B--2---:R-:W-:-:S03]  /*0ac0*/  IADD3 R6, R4, 0x7000, RZ ;  /* 0x0000700004067810 */ /* 0x004fc60007ffe0ff */
[----:B------:R1:W-:Y:S01]  /*0ad0*/  STL [R1+0x18], R5 ;  /* 0x0000180501007387 */ /* 0x0003e20000100800 */
[----:B------:R-:W-:-:S03]  /*0ae0*/  IADD3 R4, R4, 0x7800, RZ ;  /* 0x0000780004047810 */ /* 0x000fc60007ffe0ff */
[----:B------:R-:W-:Y:S04]  /*0af0*/  STL [R1+0x14], R7 ;  /* 0x0000140701007387 */ /* 0x000fe80000100800 */
[----:B------:R-:W-:Y:S04]  /*0b00*/  STL [R1+0x10], R6 ;  /* 0x0000100601007387 */ /* 0x000fe80000100800 */
[----:B------:R2:W-:Y:S04]  /*0b10*/  STL [R1+0xc], R4 ;  /* 0x00000c0401007387 */ /* 0x0005e80000100800 */
[----:B------:R3:W-:Y:S01]  /*0b20*/  STL [R1+0x48], R3 ;  /* 0x0000480301007387 */ /* 0x0007e20000100800 */
[----:B-1----:R-:W-:-:S04]  /*0b30*/  IMAD R5, R10, 0x800, R248 ;  /* 0x000008000a057824 */ /* 0x002fc800078e02f8 */
[--C-:B--2---:R-:W-:Y:S01]  /*0b40*/  IMAD.IADD R4, R0, 0x1, R5.reuse ;  /* 0x0000000100047824 */ /* 0x104fe200078e0205 */
[C---:B------:R-:W-:Y:S01]  /*0b50*/  IADD3 R0, R2.reuse, R248, R0 ;  /* 0x000000f802007210 */ /* 0x040fe20007ffe000 */
[----:B---3--:R-:W-:-:S04]  /*0b60*/  IMAD.IADD R3, R2, 0x1, R5 ;  /* 0x0000000102037824 */ /* 0x008fc800078e0205 */
[----:B------:R1:W-:Y:S04]  /*0b70*/  STL [R1+0x4], R0 ;  /* 0x0000040001007387 */ /* 0x0003e80000100800 */
[----:B------:R2:W-:Y:S04]  /*0b80*/  STL [R1+0x4c], R4 ;  /* 0x00004c0401007387 */ /* 0x0005e80000100800 */
[----:B------:R2:W-:Y:S01]  /*0b90*/  STL [R1+0x54], R3 ;  /* 0x0000540301007387 */ /* 0x0005e20000100800 */
[----:B-1----:R-:W-:-:S05]  /*0ba0*/  IMAD.IADD R0, R2, 0x1, R4 ;  /* 0x0000000102007824 */ /* 0x002fca00078e0204 */
[----:B------:R2:W-:Y:S02]  /*0bb0*/  STL [R1+0x50], R0 ;  /* 0x0000500001007387 */ /* 0x0005e40000100800 */
.L_x_851:
[----:B--2---:R-:W2:Y:S01]  /*0bc0*/  LDL R4, [R1+0xb4] ;  /* 0x0000b40001047983 */ /* 0x004ea20000100800 */
[----:B------:R-:W-:Y:S01]  /*0bd0*/  IMAD.MOV.U32 R0, RZ, RZ, c[0x0][0x560] ;  /* 0x00015800ff007624 */ /* 0x000fe200078e00ff */
[----:B------:R-:W-:Y:S01]  /*0be0*/  YIELD ;  /* 0x0000000000007946 */ /* 0x000fe20003800000 */
[----:B------:R-:W-:Y:S03]  /*0bf0*/  BSSY B0, `(.L_x_826) ;  /* 0x0000016000007945 */ /* 0x000fe60003800000 */
[----:B------:R-:W-:-:S13]  /*0c00*/  ISETP.NE.AND P0, PT, R0, 0x1, PT ;  /* 0x000000010000780c */ /* 0x000fda0003f05270 */
[----:B--2---:R-:W-:Y:S01]  /*0c10*/  @P0 IMAD.HI.U32 R0, R4, c[0x0][0x564], RZ ;  /* 0x0001590004000a27 */ /* 0x004fe200078e00ff */
[----:B------:R-:W-:-:S04]  /*0c20*/  MOV R3, R4 ;  /* 0x0000000400037202 */ /* 0x000fc80000000f00 */
[----:B------:R-:W-:-:S04]  /*0c30*/  @P0 SHF.R.U32.HI R3, RZ, c[0x0][0x568], R0 ;  /* 0x00015a00ff030a19 */ /* 0x000fc80000011600 */
[----:B------:R-:W-:Y:S01]  /*0c40*/  ISETP.GE.AND P0, PT, R3, c[0x0][0x578], PT ;  /* 0x00015e0003007a0c */ /* 0x000fe20003f06270 */
[----:B------:R-:W-:-:S04]  /*0c50*/  IMAD.MOV R2, RZ, RZ, -R3 ;  /* 0x000000ffff027224 */ /* 0x000fc800078e0a03 */
[----:B------:R-:W-:-:S08]  /*0c60*/  IMAD R2, R2, c[0x0][0x560], R4 ;  /* 0x0001580002027a24 */ /* 0x000fd000078e0204 */
[----:B------:R-:W-:Y:S05]  /*0c70*/  @!P0 BRA `(.L_x_827) ;  /* 0x0000007000008947 */ /* 0x000fea0003800000 */
[----:B------:R-:W-:-:S04]  /*0c80*/  MOV R0, c[0x0][0x56c] ;  /* 0x00015b0000007a02 */ /* 0x000fc80000000f00 */
[----:B------:R-:W-:Y:S02]  /*0c90*/  ISETP.NE.AND P0, PT, R0, 0x1, PT ;  /* 0x000000010000780c */ /* 0x000fe40003f05270 */
[----:B------:R-:W-:-:S11]  /*0ca0*/  MOV R0, R2 ;  /* 0x0000000200007202 */ /* 0x000fd60000000f00 */
[----:B------:R-:W-:-:S05]  /*0cb0*/  @P0 IMAD.HI.U32 R4, R2, c[0x0][0x570], RZ ;  /* 0x00015c0002040a27 */ /* 0x000fca00078e00ff */
[----:B------:R-:W-:-:S05]  /*0cc0*/  @P0 SHF.R.U32.HI R0, RZ, c[0x0][0x574], R4 ;  /* 0x00015d00ff000a19 */ /* 0x000fca0000011604 */
[----:B------:R-:W-:Y:S01]  /*0cd0*/  IMAD R4, R0, c[0x0][0x56c], RZ ;  /* 0x00015b0000047a24 */ /* 0x000fe200078e02ff */
[----:B------:R-:W-:Y:S05]  /*0ce0*/  BRA `(.L_x_828) ;  /* 0x0000006000007947 */ /* 0x000fea0003800000 */
.L_x_827:
[----:B------:R-:W-:-:S04]  /*0cf0*/  MOV R0, c[0x0][0x554] ;  /* 0x0001550000007a02 */ /* 0x000fc80000000f00 */
[----:B------:R-:W-:Y:S02]  /*0d00*/  ISETP.NE.AND P0, PT, R0, 0x1, PT ;  /* 0x000000010000780c */ /* 0x000fe40003f05270 */
[----:B------:R-:W-:-:S11]  /*0d10*/  MOV R0, R2 ;  /* 0x0000000200007202 */ /* 0x000fd60000000f00 */
[----:B------:R-:W-:-:S05]  /*0d20*/  @P0 IMAD.HI.U32 R4, R2, c[0x0][0x558], RZ ;  /* 0x0001560002040a27 */ /* 0x000fca00078e00ff */
[----:B------:R-:W-:-:S05]  /*0d30*/  @P0 SHF.R.U32.HI R0, RZ, c[0x0][0x55c], R4 ;  /* 0x00015700ff000a19 */ /* 0x000fca0000011604 */
[----:B------:R-:W-:Y:S02]  /*0d40*/  IMAD R4, R0, c[0x0][0x554], RZ ;  /* 0x0001550000047a24 */ /* 0x000fe400078e02ff */
.L_x_828:
[----:B------:R-:W-:Y:S05]  /*0d50*/  BSYNC B0 ;  /* 0x0000000000007941 */ /* 0x000fea0003800000 */
.L_x_826:
[----:B------:R-:W-:Y:S01]  /*0d60*/  IMAD.MOV.U32 R5, RZ, RZ, c[0x0][0x53c] ;  /* 0x00014f00ff057624 */ /* 0x000fe200078e00ff */
[----:B------:R-:W-:Y:S01]  /*0d70*/  ULDC UR5, c[0x0][0x1d0] ;  /* 0x0000740000057ab9 */ /* 0x000fe20000000800 */
[----:B------:R-:W-:Y:S01]  /*0d80*/  IMAD.MOV.U32 R11, RZ, RZ, R0 ;  /* 0x000000ffff0b7224 */ /* 0x000fe200078e0000 */
[----:B------:R-:W-:Y:S01]  /*0d90*/  UIADD3 UR5, UR5, 0x3f, URZ ;  /* 0x0000003f05057890 */ /* 0x000fe2000fffe03f */
[----:B------:R-:W-:Y:S01]  /*0da0*/  IMAD.MOV.U32 R28, RZ, RZ, c[0x0][0x2c4] ;  /* 0x0000b100ff1c7624 */ /* 0x000fe200078e00ff */
[----:B------:R-:W-:Y:S01]  /*0db0*/  ISETP.NE.AND P0, PT, R5, 0x1, PT ;  /* 0x000000010500780c */ /* 0x000fe20003f05270 */
[----:B------:R-:W-:Y:S01]  /*0dc0*/  IMAD.MOV.U32 R7, RZ, RZ, c[0x0][0x548] ;  /* 0x00015200ff077624 */ /* 0x000fe200078e00ff */
[----:B------:R-:W-:Y:S01]  /*0dd0*/  LOP3.LUT R5, RZ, R0, RZ, 0x33, !PT ;  /* 0x00000000ff057212 */ /* 0x000fe200078e33ff */
[----:B------:R-:W-:Y:S01]  /*0de0*/  IMAD.IADD R4, R2, 0x1, -R4 ;  /* 0x0000000102047824 */ /* 0x000fe200078e0a04 */
[----:B------:R-:W-:Y:S01]  /*0df0*/  ISETP.NE.AND P1, PT, R28, 0x1, PT ;  /* 0x000000011c00780c */ /* 0x000fe20003f25270 */
[----:B------:R-:W-:Y:S01]  /*0e00*/  USHF.R.S32.HI UR4, URZ, 0x1f, UR5 ;  /* 0x0000001f3f047899 */ /* 0x000fe20008011405 */
[----:B------:R-:W-:Y:S01]  /*0e10*/  BSSY B0, `(.L_x_829) ;  /* 0x000003f000007945 */ /* 0x000fe20003800000 */
[----:B------:R-:W-:-:S02]  /*0e20*/  IMAD R3, R3, c[0x0][0x554], R4 ;  /* 0x0001550003037a24 */ /* 0x000fc400078e0204 */
[----:B------:R-:W-:Y:S01]  /*0e30*/  ULEA.HI UR4, UR4, UR5, URZ, 0x6 ;  /* 0x0000000504047291 */ /* 0x000fe2000f8f303f */
[----:B------:R-:W-:Y:S02]  /*0e40*/  IMAD.MOV.U32 R2, RZ, RZ, RZ ;  /* 0x000000ffff027224 */ /* 0x000fe400078e00ff */
[----:B------:R-:W-:Y:S01]  /*0e50*/  IMAD.MOV.U32 R14, RZ, RZ, R3 ;  /* 0x000000ffff0e7224 */ /* 0x000fe200078e0003 */
[----:B------:R-:W-:Y:S01]  /*0e60*/  USHF.R.S32.HI UR4, URZ, 0x6, UR4 ;  /* 0x000000063f047899 */ /* 0x000fe20008011404 */
[----:B------:R-:W-:Y:S01]  /*0e70*/  @P0 IMAD.HI.U32 R6, R0, c[0x0][0x540], RZ ;  /* 0x0001500000060a27 */ /* 0x000fe200078e00ff */
[----:B------:R-:W-:-:S04]  /*0e80*/  IADD3 R0, R5, c[0x0][0x53c], RZ ;  /* 0x00014f0005007a10 */ /* 0x000fc80007ffe0ff */
[----:B------:R-:W-:Y:S01]  /*0e90*/  @P0 SHF.R.U32.HI R11, RZ, c[0x0][0x544], R6 ;  /* 0x00015100ff0b0a19 */ /* 0x000fe20000011606 */
[----:B------:R-:W-:Y:S01]  /*0ea0*/  IMAD.MOV.U32 R6, RZ, RZ, 0x40 ;  /* 0x00000040ff067424 */ /* 0x000fe200078e00ff */
[----:B------:R-:W-:-:S03]  /*0eb0*/  ISETP.NE.AND P0, PT, R7, 0x1, PT ;  /* 0x000000010700780c */ /* 0x000fc60003f05270 */
[----:B------:R-:W-:Y:S01]  /*0ec0*/  IMAD R0, R11, c[0x0][0x53c], R0 ;  /* 0x00014f000b007a24 */ /* 0x000fe200078e0200 */
[----:B------:R1:W-:Y:S03]  /*0ed0*/  STL [R1+0xa0], R11 ;  /* 0x0000a00b01007387 */ /* 0x0003e60000100800 */
[----:B------:R-:W-:-:S05]  /*0ee0*/  IMAD.SHL.U32 R18, R0, 0x80, RZ ;  /* 0x0000008000127824 */ /* 0x000fca00078e00ff */
[----:B------:R-:W-:Y:S01]  /*0ef0*/  IADD3 R0, R18, 0x7f, RZ ;  /* 0x0000007f12007810 */ /* 0x000fe20007ffe0ff */
[----:B------:R1:W-:Y:S04]  /*0f00*/  STL [R1+0xb0], R18 ;  /* 0x0000b01201007387 */ /* 0x0003e80000100800 */
[----:B------:R-:W-:-:S05]  /*0f10*/  @P1 IMAD.HI.U32 R5, R0, c[0x0][0x2c8], RZ ;  /* 0x0000b20000051a27 */ /* 0x000fca00078e00ff */
[----:B------:R-:W-:Y:S02]  /*0f20*/  @P1 SHF.R.U32.HI R0, RZ, c[0x0][0x2cc], R5 ;  /* 0x0000b300ff001a19 */ /* 0x000fe40000011605 */
[----:B------:R-:W-:-:S04]  /*0f30*/  IADD3 R5, R6, -c[0x0][0x168], RZ ;  /* 0x80005a0006057a10 */ /* 0x000fc80007ffe0ff */
[----:B------:R-:W-:-:S04]  /*0f40*/  IADD3 R0, R0, c[0x0][0x1d0], R5 ;  /* 0x0000740000007a10 */ /* 0x000fc80007ffe005 */
[----:B------:R-:W-:-:S04]  /*0f50*/  SHF.R.S32.HI R6, RZ, 0x1f, R0 ;  /* 0x0000001fff067819 */ /* 0x000fc80000011400 */
[----:B------:R-:W-:Y:S01]  /*0f60*/  LEA.HI R6, R6, R0, RZ, 0x6 ;  /* 0x0000000006067211 */ /* 0x000fe200078f30ff */
[----:B------:R-:W-:-:S03]  /*0f70*/  @P0 IMAD.HI.U32 R0, R3, c[0x0][0x54c], RZ ;  /* 0x0001530003000a27 */ /* 0x000fc600078e00ff */
[----:B------:R-:W-:Y:S02]  /*0f80*/  SHF.R.S32.HI R6, RZ, 0x6, R6 ;  /* 0x00000006ff067819 */ /* 0x000fe40000011406 */
[----:B------:R-:W-:Y:S02]  /*0f90*/  @P0 SHF.R.U32.HI R14, RZ, c[0x0][0x550], R0 ;  /* 0x00015400ff0e0a19 */ /* 0x000fe40000011600 */
[----:B------:R-:W-:-:S03]  /*0fa0*/  IMNMX R6, R6, UR4, PT ;  /* 0x0000000406067c17 */ /* 0x000fc6000b800200 */
[----:B------:R-:W-:Y:S01]  /*0fb0*/  IMAD.MOV R0, RZ, RZ, -R14 ;  /* 0x000000ffff007224 */ /* 0x000fe200078e0a0e */
[----:B------:R1:W-:Y:S01]  /*0fc0*/  STL [R1+0x9c], R14 ;  /* 0x00009c0e01007387 */ /* 0x0003e20000100800 */
[----:B------:R-:W-:Y:S02]  /*0fd0*/  ISETP.GE.AND P0, PT, R6, 0x1, PT ;  /* 0x000000010600780c */ /* 0x000fe40003f06270 */
[----:B------:R-:W-:-:S05]  /*0fe0*/  IMAD R17, R0, c[0x0][0x548], R3 ;  /* 0x0001520000117a24 */ /* 0x000fca00078e0203 */
[----:B------:R1:W-:Y:S06]  /*0ff0*/  STL [R1+0x98], R17 ;  /* 0x0000981101007387 */ /* 0x0003ec0000100800 */
[----:B------:R-:W-:Y:S05]  /*1000*/  @!P0 BRA `(.L_x_830) ;  /* 0x000001f000008947 */ /* 0x000fea0003800000 */
[----:B------:R-:W-:-:S04]  /*1010*/  SHF.R.U32.HI R0, RZ, 0x10, R11 ;  /* 0x00000010ff007819 */ /* 0x000fc8000001160b */
[----:B------:R-:W-:-:S04]  /*1020*/  ISETP.NE.AND P0, PT, R0, RZ, PT ;  /* 0x000000ff0000720c */ /* 0x000fc80003f05270 */
[----:B------:R-:W-:-:S04]  /*1030*/  SEL R0, R0, c[0x0][0x338], P0 ;  /* 0x0000ce0000007a07 */ /* 0x000fc80000000000 */
[-C--:B------:R-:W-:Y:S02]  /*1040*/  IABS R3, R0.reuse ;  /* 0x0000000000037213 */ /* 0x080fe40000000000 */
[----:B------:R-:W-:Y:S02]  /*1050*/  IADD3 R7, R0, -0x1, R6 ;  /* 0xffffffff00077810 */ /* 0x000fe40007ffe006 */
[----:B------:R-:W2:Y:S02]  /*1060*/  I2F.RP R4, R3 ;  /* 0x0000000300047306 */ /* 0x000ea40000209400 */
[----:B------:R-:W-:Y:S02]  /*1070*/  IABS R10, R7 ;  /* 0x00000007000a7213 */ /* 0x000fe40000000000 */
[----:B------:R-:W-:-:S04]  /*1080*/  LOP3.LUT R7, R7, R0, RZ, 0x3c, !PT ;  /* 0x0000000007077212 */ /* 0x000fc800078e3cff */
[----:B------:R-:W-:Y:S01]  /*1090*/  ISETP.GE.AND P0, PT, R7, RZ, PT ;  /* 0x000000ff0700720c */ /* 0x000fe20003f06270 */
[----:B--2---:R-:W2:Y:S02]  /*10a0*/  MUFU.RCP R4, R4 ;  /* 0x0000000400047308 */ /* 0x004ea40000001000 */
[----:B--2---:R-:W-:-:S06]  /*10b0*/  IADD3 R4, R4, 0xffffffe, RZ ;  /* 0x0ffffffe04047810 */ /* 0x004fcc0007ffe0ff */
[----:B------:R-:W2:Y:S02]  /*10c0*/  F2I.FTZ.U32.TRUNC.NTZ R5, R4 ;  /* 0x0000000400057305 */ /* 0x000ea4000021f000 */
[----:B--2---:R-:W-:Y:S02]  /*10d0*/  IMAD.MOV R2, RZ, RZ, -R5 ;  /* 0x000000ffff027224 */ /* 0x004fe400078e0a05 */
[----:B------:R-:W-:Y:S02]  /*10e0*/  IMAD.MOV.U32 R4, RZ, RZ, RZ ;  /* 0x000000ffff047224 */ /* 0x000fe400078e00ff */
        /* <DEDUP_REMOVED lines=13> */
[----:B------:R-:W-:-:S13]  /*11c0*/  ISETP.GE.U32.AND P3, PT, R4, R3, PT ;  /* 0x000000030400720c */ /* 0x000fda0003f66070 */
[----:B------:R-:W-:-:S05]  /*11d0*/  @P3 IADD3 R2, R2, 0x1, RZ ;  /* 0x0000000102023810 */ /* 0x000fca0007ffe0ff */
[----:B------:R-:W-:Y:S01]  /*11e0*/  @!P0 IMAD.MOV R2, RZ, RZ, -R2 ;  /* 0x000000ffff028224 */ /* 0x000fe200078e0a02 */
[----:B------:R-:W-:Y:S02]  /*11f0*/  @!P2 LOP3.LUT R2, RZ, R0, RZ, 0x33, !PT ;  /* 0x00000000ff02a212 */ /* 0x000fe400078e33ff */
.L_x_830:
[----:B------:R-:W-:Y:S05]  /*1200*/  BSYNC B0 ;  /* 0x0000000000007941 */ /* 0x000fea0003800000 */
.L_x_829:
[----:B------:R-:W-:Y:S01]  /*1210*/  LOP3.LUT R0, R11, 0xffff, RZ, 0xc0, !PT ;  /* 0x0000ffff0b007812 */ /* 0x000fe200078ec0ff */
[----:B------:R-:W-:Y:S01]  /*1220*/  IMAD.MOV.U32 R15, RZ, RZ, RZ ;  /* 0x000000ffff0f7224 */ /* 0x000fe200078e00ff */
[----:B------:R-:W-:Y:S01]  /*1230*/  CS2R R130, SRZ ;  /* 0x0000000000827805 */ /* 0x000fe2000001ff00 */
[----:B------:R-:W-:Y:S01]  /*1240*/  IMAD.MOV.U32 R16, RZ, RZ, RZ ;  /* 0x000000ffff107224 */ /* 0x000fe200078e00ff */
[----:B------:R-:W-:Y:S01]  /*1250*/  CS2R R128, SRZ ;  /* 0x0000000000807805 */ /* 0x000fe2000001ff00 */
[----:B------:R-:W-:Y:S01]  /*1260*/  IMAD R156, R0, R2, RZ ;  /* 0x00000002009c7224 */ /* 0x000fe200078e02ff */
[----:B------:R-:W-:Y:S01]  /*1270*/  PRMT R0, RZ, 0x7610, R0 ;  /* 0x00007610ff007816 */ /* 0x000fe20000000000 */
[----:B------:R-:W-:Y:S01]  /*1280*/  CS2R R126, SRZ ;  /* 0x00000000007e7805 */ /* 0x000fe2000001ff00 */
[----:B------:R-:W-:Y:S01]  /*1290*/  CS2R R124, SRZ ;  /* 0x00000000007c7805 */ /* 0x000fe2000001ff00 */
        /* <DEDUP_REMOVED lines=65> */
[----:B--2---:R-:W2:Y:S04]  /*16b0*/  LDL.64 R4, [R1+0xa8] ;  /* 0x0000a80001047983 */ /* 0x004ea80000100a00 */
[----:B------:R-:W3:Y:S04]  /*16c0*/  S2R R3, SR_TID.X ;  /* 0x0000000000037919 */ /* 0x000ee80000002100 */
[----:B------:R4:W2:Y:S01]  /*16d0*/  LDL.64 R34, [R1+0xa8] ;  /* 0x0000a80001227983 */ /* 0x0008a20000100a00 */
[----:B------:R-:W-:-:S04]  /*16e0*/  ISETP.NE.U32.AND P0, PT, RZ, c[0x0][0x340], PT ;  /* 0x0000d000ff007a0c */ /* 0x000fc80003f05070 */
[----:B------:R-:W-:-:S13]  /*16f0*/  ISETP.NE.AND.EX P0, PT, RZ, c[0x0][0x344], PT, P0 ;  /* 0x0000d100ff007a0c */ /* 0x000fda0003f05300 */
[----:B------:R-:W-:Y:S01]  /*1700*/  @P0 IMAD.MOV.U32 R2, RZ, RZ, 0x4 ;  /* 0x00000004ff020424 */ /* 0x000fe200078e00ff */
[----:B---3--:R-:W-:-:S04]  /*1710*/  SHF.R.S32.HI R29, RZ, 0x1f, R3 ;  /* 0x0000001fff1d7819 */ /* 0x008fc80000011403 */
[----:B------:R-:W-:Y:S01]  /*1720*/  LEA.HI R29, R29, R3, RZ, 0x3 ;  /* 0x000000031d1d7211 */ /* 0x000fe200078f18ff */
[----:B------:R-:W-:-:S03]  /*1730*/  @P0 IMAD.WIDE R2, R14, R2, c[0x0][0x340] ;  /* 0x0000d0000e020625 */ /* 0x000fc600078e0202 */
[----:B------:R-:W-:Y:S02]  /*1740*/  SHF.R.S32.HI R29, RZ, 0x3, R29 ;  /* 0x00000003ff1d7819 */ /* 0x000fe4000001141d */
[----:B------:R3:W5:Y:S01]  /*1750*/  @P0 LDG.E R9, [R2.64] ;  /* 0x0000000602090981 */ /* 0x000762000c1e1900 */
[----:B------:R-:W-:Y:S01]  /*1760*/  SHF.R.S32.HI R13, RZ, 0x1f, R17 ;  /* 0x0000001fff0d7819 */ /* 0x000fe20000011411 */
[----:B------:R-:W-:Y:S04]  /*1770*/  WARPSYNC 0xffffffff ;  /* 0xffffffff00007948 */ /* 0x000fe80003800000 */
[C---:B------:R-:W-:Y:S02]  /*1780*/  IMAD R6, R13.reuse, c[0x0][0x1e8], RZ ;  /* 0x00007a000d067a24 */ /* 0x040fe400078e02ff */
[----:B------:R-:W-:-:S02]  /*1790*/  IMAD R8, R13, c[0x0][0x210], RZ ;  /* 0x000084000d087a24 */ /* 0x000fc400078e02ff */
[C---:B------:R-:W-:Y:S02]  /*17a0*/  IMAD R6, R17.reuse, c[0x0][0x1ec], R6 ;  /* 0x00007b0011067a24 */ /* 0x040fe400078e0206 */
[----:B------:R-:W-:Y:S01]  /*17b0*/  IMAD R8, R17, c[0x0][0x214], R8 ;  /* 0x0000850011087a24 */ /* 0x000fe200078e0208 */
[----:B---3--:R-:W-:-:S05]  /*17c0*/  SHF.R.S32.HI R2, RZ, 0x1f, R29 ;  /* 0x0000001fff027819 */ /* 0x008fca000001141d */
[C---:B------:R-:W-:Y:S02]  /*17d0*/  IMAD R0, R2.reuse, c[0x0][0x1e0], RZ ;  /* 0x0000780002007a24 */ /* 0x040fe400078e02ff */
[----:B------:R-:W-:Y:S02]  /*17e0*/  IMAD R2, R2, c[0x0][0x208], RZ ;  /* 0x0000820002027a24 */ /* 0x000fe400078e02ff */
[----:B------:R-:W-:Y:S02]  /*17f0*/  IMAD R0, R29, c[0x0][0x1e4], R0 ;  /* 0x000079001d007a24 */ /* 0x000fe400078e0200 */
[----:B--2---:R-:W-:-:S05]  /*1800*/  IMAD.MOV.U32 R34, RZ, RZ, R4 ;  /* 0x000000ffff227224 */ /* 0x004fca00078e0004 */
[--C-:B------:R-:W-:Y:S02]  /*1810*/  SHF.R.S32.HI R35, RZ, 0x1f, R34.reuse ;  /* 0x0000001fff237819 */ /* 0x100fe40000011422 */
[C---:B------:R-:W-:Y:S02]  /*1820*/  IADD3 R24, R34.reuse, 0x40, RZ ;  /* 0x0000004022187810 */ /* 0x040fe40007ffe0ff */
[----:B------:R-:W-:Y:S01]  /*1830*/  ISETP.GE.AND P5, PT, R34, c[0x0][0x1d4], PT ;  /* 0x0000750022007a0c */ /* 0x000fe20003fa6270 */
[----:B------:R-:W-:Y:S01]  /*1840*/  IMAD.WIDE.U32 R4, R29, c[0x0][0x1e0], R34 ;  /* 0x000078001d047a25 */ /* 0x000fe200078e0022 */
[----:B------:R-:W-:Y:S01]  /*1850*/  ISETP.GE.AND P4, PT, R24, c[0x0][0x1d4], PT ;  /* 0x0000750018007a0c */ /* 0x000fe20003f86270 */
[----:B------:R4:W-:Y:S01]  /*1860*/  STL [R1+0xac], R35 ;  /* 0x0000ac2301007387 */ /* 0x0009e20000100800 */
[----:B------:R-:W-:Y:S02]  /*1870*/  SEL R10, RZ, 0x1, P5 ;  /* 0x00000001ff0a7807 */ /* 0x000fe40002800000 */
[----:B------:R-:W-:Y:S01]  /*1880*/  IADD3 R5, R5, R0, RZ ;  /* 0x0000000005057210 */ /* 0x000fe20007ffe0ff */
[C---:B------:R-:W-:Y:S01]  /*1890*/  IMAD R0, R29.reuse, c[0x0][0x20c], R2 ;  /* 0x000083001d007a24 */ /* 0x040fe200078e0202 */
[C---:B------:R-:W-:Y:S01]  /*18a0*/  IADD3 R21, R34.reuse, 0x80, RZ ;  /* 0x0000008022157810 */ /* 0x040fe20007ffe0ff */
[----:B------:R-:W-:Y:S01]  /*18b0*/  IMAD.WIDE.U32 R2, R29, c[0x0][0x208], R34 ;  /* 0x000082001d027a25 */ /* 0x000fe200078e0022 */
[----:B------:R-:W-:-:S02]  /*18c0*/  IADD3 R25, R34, 0xc0, RZ ;  /* 0x000000c022197810 */ /* 0x000fc40007ffe0ff */
[----:B------:R-:W-:Y:S01]  /*18d0*/  ISETP.GE.AND P3, PT, R21, c[0x0][0x1d4], PT ;  /* 0x0000750015007a0c */ /* 0x000fe20003f66270 */
[----:B------:R-:W-:Y:S01]  /*18e0*/  IMAD.IADD R3, R3, 0x1, R0 ;  /* 0x0000000103037824 */ /* 0x000fe200078e0200 */
[----:B------:R-:W-:Y:S01]  /*18f0*/  SEL R0, RZ, 0xffffffff, P4 ;  /* 0xffffffffff007807 */ /* 0x000fe20002000000 */
[----:B------:R-:W-:Y:S01]  /*1900*/  IMAD.WIDE.U32 R4, R17, c[0x0][0x1e8], R4 ;  /* 0x00007a0011047a25 */ /* 0x000fe200078e0004 */
[----:B------:R-:W-:Y:S02]  /*1910*/  ISETP.GE.AND P2, PT, R25, c[0x0][0x1d4], PT ;  /* 0x0000750019007a0c */ /* 0x000fe40003f46270 */
[----:B-1----:R-:W-:Y:S01]  /*1920*/  SEL R11, RZ, 0x4, P3 ;  /* 0x00000004ff0b7807 */ /* 0x002fe20001800000 */
[----:B------:R-:W-:Y:S01]  /*1930*/  IMAD.WIDE.U32 R2, R17, c[0x0][0x210], R2 ;  /* 0x0000840011027a25 */ /* 0x000fe200078e0002 */
[----:B------:R-:W-:-:S03]  /*1940*/  IADD3 R7, R5, R6, RZ ;  /* 0x0000000605077210 */ /* 0x000fc60007ffe0ff */
[----:B------:R-:W-:Y:S01]  /*1950*/  IMAD.SHL.U32 R0, R0, 0x2, RZ ;  /* 0x0000000200007824 */ /* 0x000fe200078e00ff */
[----:B------:R-:W-:Y:S01]  /*1960*/  IADD3 R5, R3, R8, RZ ;  /* 0x0000000803057210 */ /* 0x000fe20007ffe0ff */
[----:B------:R-:W-:Y:S01]  /*1970*/  IMAD.MOV.U32 R6, RZ, RZ, R4 ;  /* 0x000000ffff067224 */ /* 0x000fe200078e0004 */
[----:B------:R-:W-:Y:S01]  /*1980*/  SHF.R.S32.HI R8, RZ, 0x1f, R14 ;  /* 0x0000001fff087819 */ /* 0x000fe2000001140e */
[----:B------:R-:W-:Y:S01]  /*1990*/  IMAD.MOV.U32 R4, RZ, RZ, R2 ;  /* 0x000000ffff047224 */ /* 0x000fe200078e0002 */
[----:B-----5:R-:W-:Y:S02]  /*19a0*/  @P0 SHF.R.S32.HI R3, RZ, 0x1f, R9 ;  /* 0x0000001fff030819 */ /* 0x020fe40000011409 */
[----:B------:R-:W-:Y:S02]  /*19b0*/  @!P0 MOV R3, R8 ;  /* 0x0000000800038202 */ /* 0x000fe40000000f00 */
[----:B------:R-:W-:Y:S02]  /*19c0*/  LOP3.LUT R12, R0, 0x2, R10, 0xe2, !PT ;  /* 0x00000002000c7812 */ /* 0x000fe400078ee20a */
[----:B------:R-:W-:Y:S01]  /*19d0*/  @P0 MOV R2, R9 ;  /* 0x0000000900020202 */ /* 0x000fe20000000f00 */
[----:B------:R-:W-:Y:S01]  /*19e0*/  @!P0 IMAD.MOV.U32 R2, RZ, RZ, R14 ;  /* 0x000000ffff028224 */ /* 0x000fe200078e000e */
[----:B------:R-:W-:Y:S01]  /*19f0*/  SEL R10, RZ, 0x8, P2 ;  /* 0x00000008ff0a7807 */ /* 0x000fe20001000000 */
[----:B------:R-:W-:-:S02]  /*1a00*/  IMAD R0, R3, c[0x0][0x1f0], RZ ;  /* 0x00007c0003007a24 */ /* 0x000fc400078e02ff */
[----:B------:R-:W-:Y:S01]  /*1a10*/  IMAD R3, R3, c[0x0][0x218], RZ ;  /* 0x0000860003037a24 */ /* 0x000fe200078e02ff */
[----:B------:R-:W-:Y:S01]  /*1a20*/  LOP3.LUT R20, R10, R12, R11, 0xfe, !PT ;  /* 0x0000000c0a147212 */ /* 0x000fe200078efe0b */
[----:B------:R-:W-:-:S04]  /*1a30*/  IMAD.WIDE.U32 R84, R2, c[0x0][0x1f0], R6 ;  /* 0x00007c0002547a25 */ /* 0x000fc800078e0006 */
[C---:B------:R-:W-:Y:S01]  /*1a40*/  IMAD.WIDE.U32 R32, R2.reuse, c[0x0][0x218], R4 ;  /* 0x0000860002207a25 */ /* 0x040fe200078e0004 */
[----:B------:R4:W-:Y:S03]  /*1a50*/  STL.64 [R1+0x68], R84 ;  /* 0x0000685401007387 */ /* 0x0009e60000100a00 */
[C---:B------:R-:W-:Y:S01]  /*1a60*/  IMAD R0, R2.reuse, c[0x0][0x1f4], R0 ;  /* 0x00007d0002007a24 */ /* 0x040fe200078e0200 */
[----:B------:R4:W-:Y:S01]  /*1a70*/  STL.64 [R1+0x70], R32 ;  /* 0x0000702001007387 */ /* 0x0009e20000100a00 */
[----:B------:R-:W-:Y:S02]  /*1a80*/  IMAD R2, R2, c[0x0][0x21c], R3 ;  /* 0x0000870002027a24 */ /* 0x000fe400078e0203 */
[----:B------:R-:W-:-:S03]  /*1a90*/  IMAD.IADD R83, R85, 0x1, R0 ;  /* 0x0000000155537824 */ /* 0x000fc600078e0200 */
[----:B------:R-:W-:Y:S02]  /*1aa0*/  IADD3 R30, R33, R2, RZ ;  /* 0x00000002211e7210 */ /* 0x000fe40007ffe0ff */
[----:B------:R4:W-:Y:S04]  /*1ab0*/  STL [R1+0x78], R83 ;  /* 0x0000785301007387 */ /* 0x0009e80000100800 */
[----:B------:R4:W-:Y:S02]  /*1ac0*/  STL [R1+0x7c], R30 ;  /* 0x00007c1e01007387 */ /* 0x0009e40000100800 */
[----:B------:R-:W2:Y:S01]  /*1ad0*/  LDL R15, [R1+0x114] ;  /* 0x00011400010f7983 */ /* 0x000ea20000100800 */
[----:B------:R-:W-:Y:S01]  /*1ae0*/  IMAD.MOV.U32 R128, RZ, RZ, R18 ;  /* 0x000000ffff807224 */ /* 0x000fe200078e0012 */
[----:B------:R-:W-:Y:S01]  /*1af0*/  P2R R22, PR, RZ, 0x20 ;  /* 0x00000020ff167803 */ /* 0x000fe20000000000 */
[----:B------:R-:W-:Y:S01]  /*1b00*/  IMAD R5, R13, c[0x0][0x1b8], RZ ;  /* 0x00006e000d057a24 */ /* 0x000fe200078e02ff */
[----:B------:R-:W3:Y:S01]  /*1b10*/  LDL R39, [R1+0xe4] ;  /* 0x0000e40001277983 */ /* 0x000ee20000100800 */
[----:B------:R-:W-:Y:S01]  /*1b20*/  IMAD.WIDE.U32 R2, R17, c[0x0][0x1b8], RZ ;  /* 0x00006e0011027a25 */ /* 0x000fe200078e00ff */
[----:B------:R-:W-:-:S02]  /*1b30*/  P2R R27, PR, RZ, 0x8 ;  /* 0x00000008ff1b7803 */ /* 0x000fc40000000000 */
[----:B------:R-:W5:Y:S01]  /*1b40*/  LDL R37, [R1+0xe0] ;  /* 0x0000e00001257983 */ /* 0x000f620000100800 */
[----:B------:R-:W-:Y:S01]  /*1b50*/  IMAD R5, R17, c[0x0][0x1bc], R5 ;  /* 0x00006f0011057a24 */ /* 0x000fe200078e0205 */
[----:B------:R-:W-:Y:S02]  /*1b60*/  P2R R23, PR, RZ, 0x10 ;  /* 0x00000010ff177803 */ /* 0x000fe40000000000 */
[----:B----4-:R-:W4:Y:S01]  /*1b70*/  LDL R31, [R1+0xdc] ;  /* 0x0000dc00011f7983 */ /* 0x010f220000100800 */
[----:B------:R-:W-:-:S03]  /*1b80*/  P2R R26, PR, RZ, 0x4 ;  /* 0x00000004ff1a7803 */ /* 0x000fc60000000000 */
[----:B------:R-:W3:Y:S01]  /*1b90*/  LDL R82, [R1+0x58] ;  /* 0x0000580001527983 */ /* 0x000ee20000100800 */
[----:B------:R-:W-:Y:S02]  /*1ba0*/  IMAD R8, R8, c[0x0][0x1c0], RZ ;  /* 0x0000700008087a24 */ /* 0x000fe400078e02ff */
[----:B------:R-:W-:Y:S01]  /*1bb0*/  IMAD.IADD R3, R3, 0x1, R5 ;  /* 0x0000000103037824 */ /* 0x000fe200078e0205 */
[----:B------:R-:W-:Y:S01]  /*1bc0*/  P2R R36, PR, RZ, 0x2 ;  /* 0x00000002ff247803 */ /* 0x000fe20000000000 */
[C---:B------:R-:W-:Y:S01]  /*1bd0*/  IMAD R8, R14.reuse, c[0x0][0x1c4], R8 ;  /* 0x000071000e087a24 */ /* 0x040fe200078e0208 */
[----:B------:R-:W3:Y:S01]  /*1be0*/  LDL R88, [R1+0x34] ;  /* 0x0000340001587983 */ /* 0x000ee20000100800 */
[----:B------:R-:W-:-:S03]  /*1bf0*/  IMAD.WIDE.U32 R2, R14, c[0x0][0x1c0], R2 ;  /* 0x000070000e027a25 */ /* 0x000fc600078e0002 */
[----:B------:R-:W3:Y:S01]  /*1c00*/  LDL R87, [R1+0x30] ;  /* 0x0000300001577983 */ /* 0x000ee20000100800 */
[----:B------:R-:W-:Y:S02]  /*1c10*/  IMAD.IADD R3, R3, 0x1, R8 ;  /* 0x0000000103037824 */ /* 0x000fe400078e0208 */
[----:B------:R-:W-:Y:S01]  /*1c20*/  IMAD R28, R28, c[0x0][0x168], RZ ;  /* 0x00005a001c1c7a24 */ /* 0x000fe200078e02ff */
[----:B------:R-:W3:Y:S01]  /*1c30*/  LDL R86, [R1+0x2c] ;  /* 0x00002c0001567983 */ /* 0x000ee20000100800 */
[----:B------:R-:W-:Y:S01]  /*1c40*/  IMAD.IADD R9, R29, 0x1, R128 ;  /* 0x000000011d097824 */ /* 0x000fe200078e0280 */
[----:B------:R-:W-:Y:S02]  /*1c50*/  ISETP.GE.AND P3, PT, R34, c[0x0][0x198], PT ;  /* 0x0000660022007a0c */ /* 0x000fe40003f66270 */
[----:B------:R-:W-:Y:S02]  /*1c60*/  BAR.SYNC.DEFER_BLOCKING 0x0 ;  /* 0x0000000000007b1d */ /* 0x000fe40000010000 */
[----:B------:R-:W-:-:S02]  /*1c70*/  IADD3 R18, R9, 0x40, RZ ;  /* 0x0000004009127810 */ /* 0x000fc40007ffe0ff */
[----:B------:R-:W-:Y:S02]  /*1c80*/  ISETP.GE.AND P2, PT, R24, c[0x0][0x198], PT ;  /* 0x0000660018007a0c */ /* 0x000fe40003f46270 */
[----:B------:R-:W-:Y:S01]  /*1c90*/  ISETP.GE.AND P4, PT, R18, R28, PT ;  /* 0x0000001c1200720c */ /* 0x000fe20003f86270 */
[----:B------:R-:W-:Y:S01]  /*1ca0*/  IMAD.MOV.U32 R159, RZ, RZ, R38 ;  /* 0x000000ffff9f7224 */ /* 0x000fe200078e0026 */
[----:B------:R-:W3:Y:S01]  /*1cb0*/  LDL R89, [R1+0x38] ;  /* 0x0000380001597983 */ /* 0x000ee20000100800 */
[----:B--2---:R-:W-:-:S04]  /*1cc0*/  IMAD.IADD R4, R15, 0x1, R128 ;  /* 0x000000010f047824 */ /* 0x004fc800078e0280 */
        /* <DEDUP_REMOVED lines=14> */
[----:B------:R-:W-:-:S03]  /*1db0*/  LEA R8, P0, R2, c[0x0][0x160], 0x1 ;  /* 0x0000580002087a11 */ /* 0x000fc600078008ff */
[----:B------:R-:W-:-:S05]  /*1dc0*/  IMAD.IADD R0, R3, 0x1, R0 ;  /* 0x0000000103007824 */ /* 0x000fca00078e0200 */
[----:B------:R-:W-:Y:S02]  /*1dd0*/  LEA.HI.X R0, R2, c[0x0][0x164], R0, 0x1, P0 ;  /* 0x0000590002007a11 */ /* 0x000fe400000f0c00 */
[----:B------:R-:W1:Y:S04]  /*1de0*/  SHFL.IDX PT, R2, R8, RZ, 0x181f ;  /* 0x00181fff08027589 */ /* 0x000e6800000e0000 */
[----:B------:R-:W3:Y:S01]  /*1df0*/  SHFL.IDX PT, R3, R0, RZ, 0x181f ;  /* 0x00181fff00037589 */ /* 0x000ee200000e0000 */
[CC--:B------:R-:W-:Y:S02]  /*1e00*/  ISETP.GE.AND P0, PT, R9.reuse, R28.reuse, PT ;  /* 0x0000001c0900720c */ /* 0x0c0fe40003f06270 */
[----:B------:R-:W-:Y:S01]  /*1e10*/  IADD3 R4, R9, 0x20, RZ ;  /* 0x0000002009047810 */ /* 0x000fe20007ffe0ff */
[----:B------:R-:W2:Y:S03]  /*1e20*/  SHFL.IDX PT, R6, R8, 0x1, 0x181f ;  /* 0x00381f0008067f89 */ /* 0x000ea600000e0000 */
[----:B------:R-:W-:Y:S01]  /*1e30*/  ISETP.GE.AND P5, PT, R4, R28, PT ;  /* 0x0000001c0400720c */ /* 0x000fe20003fa6270 */
[----:B------:R-:W2:Y:S04]  /*1e40*/  SHFL.IDX PT, R7, R0, 0x1, 0x181f ;  /* 0x00381f0000077f89 */ /* 0x000ea800000e0000 */
[----:B------:R-:W2:Y:S02]  /*1e50*/  SHFL.IDX PT, R4, R8, 0x2, 0x181f ;  /* 0x00581f0008047f89 */ /* 0x000ea400000e0000 */
[----:B-1----:R-:W-:-:S02]  /*1e60*/  @!P0 LEA R14, P6, R24, R2, 0x1 ;  /* 0x00000002180e8211 */ /* 0x002fc400078c08ff */
[----:B------:R-:W1:Y:S02]  /*1e70*/  SHFL.IDX PT, R5, R0, 0x2, 0x181f ;  /* 0x00581f0000057f89 */ /* 0x000e6400000e0000 */
[----:B---3--:R-:W-:Y:S02]  /*1e80*/  @!P0 LEA.HI.X R15, R24, R3, R39, 0x1, P6 ;  /* 0x00000003180f8211 */ /* 0x008fe400030f0c27 */
[----:B------:R-:W-:-:S04]  /*1e90*/  @!P0 LEA R12, P6, R21, R2, 0x1 ;  /* 0x00000002150c8211 */ /* 0x000fc800078c08ff */
[----:B-----5:R-:W-:Y:S02]  /*1ea0*/  @!P0 LEA.HI.X R13, R21, R3, R37, 0x1, P6 ;  /* 0x00000003150d8211 */ /* 0x020fe400030f0c25 */
[----:B------:R-:W-:-:S04]  /*1eb0*/  @!P0 LEA R10, P6, R25, R2, 0x1 ;  /* 0x00000002190a8211 */ /* 0x000fc800078c08ff */
[----:B----4-:R-:W-:Y:S01]  /*1ec0*/  @!P0 LEA.HI.X R11, R25, R3, R31, 0x1, P6 ;  /* 0x00000003190b8211 */ /* 0x010fe200030f0c1f */
[----:B------:R-:W-:Y:S01]  /*1ed0*/  @!P0 IMAD.WIDE R2, R34, 0x2, R2 ;  /* 0x0000000222028825 */ /* 0x000fe200078e0202 */
[----:B------:R-:W-:Y:S02]  /*1ee0*/  ISETP.GE.AND P1, PT, R21, c[0x0][0x198], PT ;  /* 0x0000660015007a0c */ /* 0x000fe40003f26270 */
[C---:B--2---:R-:W-:Y:S02]  /*1ef0*/  @!P5 LEA R16, P6, R24.reuse, R6, 0x1 ;  /* 0x000000061810d211 */ /* 0x044fe400078c08ff */
[----:B------:R2:W-:Y:S02]  /*1f00*/  @!P0 LDGSTS.E.BYPASS.LTC128B.128 [R82+0x100], [R2.64], !P3 ;  /* 0x0010000002528fae */ /* 0x0005e4000d901d46 */
[C---:B------:R-:W-:Y:S02]  /*1f10*/  @!P5 LEA.HI.X R17, R24.reuse, R7, R39, 0x1, P6 ;  /* 0x000000071811d211 */ /* 0x040fe400030f0c27 */
[----:B------:R-:W-:Y:S01]  /*1f20*/  @!P4 LEA R18, P6, R24, R4, 0x1 ;  /* 0x000000041812c211 */ /* 0x000fe200078c08ff */
[----:B------:R3:W-:Y:S01]  /*1f30*/  @!P0 LDGSTS.E.BYPASS.LTC128B.128 [R82+0x4100], [R14.64], !P2 ;  /* 0x041000000e528fae */ /* 0x0007e2000d101d46 */
[----:B------:R-:W-:-:S02]  /*1f40*/  IADD3 R9, R9, 0x60, RZ ;  /* 0x0000006009097810 */ /* 0x000fc40007ffe0ff */
[----:B-1----:R-:W-:Y:S01]  /*1f50*/  @!P4 LEA.HI.X R19, R24, R5, R39, 0x1, P6 ;  /* 0x000000051813c211 */ /* 0x002fe200030f0c27 */
[----:B------:R1:W-:Y:S01]  /*1f60*/  @!P0 LDGSTS.E.BYPASS.LTC128B.128 [R82+0x8100], [R12.64], !P1 ;  /* 0x081000000c528fae */ /* 0x0003e2000c901d46 */
[----:B------:R-:W-:Y:S02]  /*1f70*/  ISETP.GE.AND P1, PT, R25, c[0x0][0x198], PT ;  /* 0x0000660019007a0c */ /* 0x000fe40003f26270 */
[----:B------:R-:W-:-:S11]  /*1f80*/  ISETP.GE.AND P6, PT, R9, R28, PT ;  /* 0x0000001c0900720c */ /* 0x000fd60003fc6270 */
[----:B------:R4:W-:Y:S04]  /*1f90*/  @!P0 LDGSTS.E.BYPASS.LTC128B.128 [R82+0xc100], [R10.64], !P1 ;  /* 0x0c1000000a528fae */ /* 0x0009e8000c901d46 */
[----:B--2---:R-:W1:Y:S04]  /*1fa0*/  SHFL.IDX PT, R2, R8, 0x3, 0x181f ;  /* 0x00781f0008027f89 */ /* 0x004e6800000e0000 */
[----:B------:R-:W2:Y:S04]  /*1fb0*/  SHFL.IDX PT, R3, R0, 0x3, 0x181f ;  /* 0x00781f0000037f89 */ /* 0x000ea800000e0000 */
[----:B---3--:R-:W3:Y:S04]  /*1fc0*/  LDL R15, [R1+0x54] ;  /* 0x00005400010f7983 */ /* 0x008ee80000100800 */
[----:B------:R-:W5:Y:S01]  /*1fd0*/  LDL R14, [R1+0x50] ;  /* 0x00005000010e7983 */ /* 0x000f620000100800 */
[----:B-1----:R-:W-:-:S04]  /*1fe0*/  @!P6 LEA R12, P0, R24, R2, 0x1 ;  /* 0x00000002180ce211 */ /* 0x002fc800078008ff */
[----:B--2---:R-:W-:Y:S02]  /*1ff0*/  @!P6 LEA.HI.X R13, R24, R3, R39, 0x1, P0 ;  /* 0x00000003180de211 */ /* 0x004fe400000f0c27 */
[----:B----4-:R-:W-:-:S04]  /*2000*/  @!P5 LEA R10, P0, R21, R6, 0x1 ;  /* 0x00000006150ad211 */ /* 0x010fc800078008ff */
[----:B------:R-:W-:Y:S02]  /*2010*/  @!P5 LEA.HI.X R11, R21, R7, R37, 0x1, P0 ;  /* 0x00000007150bd211 */ /* 0x000fe400000f0c25 */
[----:B------:R-:W-:-:S04]  /*2020*/  @!P5 LEA R8, P0, R25, R6, 0x1 ;  /* 0x000000061908d211 */ /* 0x000fc800078008ff */
[----:B------:R-:W-:Y:S02]  /*2030*/  @!P5 LEA.HI.X R9, R25, R7, R31, 0x1, P0 ;  /* 0x000000071909d211 */ /* 0x000fe400000f0c1f */
[----:B------:R-:W-:Y:S01]  /*2040*/  ISETP.GE.AND P0, PT, R21, c[0x0][0x198], PT ;  /* 0x0000660015007a0c */ /* 0x000fe20003f06270 */
[----:B------:R-:W-:-:S05]  /*2050*/  @!P5 IMAD.WIDE R6, R34, 0x2, R6 ;  /* 0x000000022206d825 */ /* 0x000fca00078e0206 */
[----:B------:R1:W-:Y:S04]  /*2060*/  @!P5 LDGSTS.E.BYPASS.LTC128B.128 [R82+0x1100], [R6.64], !P3 ;  /* 0x011000000652dfae */ /* 0x0003e8000d901d46 */
[----:B------:R2:W-:Y:S04]  /*2070*/  @!P5 LDGSTS.E.BYPASS.LTC128B.128 [R82+0x5100], [R16.64], !P2 ;  /* 0x051000001052dfae */ /* 0x0005e8000d101d46 */
[----:B------:R4:W-:Y:S04]  /*2080*/  @!P5 LDGSTS.E.BYPASS.LTC128B.128 [R82+0x9100], [R10.64], !P0 ;  /* 0x091000000a52dfae */ /* 0x0009e8000c101d46 */
[----:B------:R1:W-:Y:S04]  /*2090*/  @!P5 LDGSTS.E.BYPASS.LTC128B.128 [R82+0xd100], [R8.64], !P1 ;  /* 0x0d1000000852dfae */ /* 0x0003e8000c901d46 */
[----:B--2---:R-:W4:Y:S04]  /*20a0*/  LDL R17, [R1+0x8] ;  /* 0x0000080001117983 */ /* 0x004f280000100800 */
[----:B------:R-:W4:Y:S01]  /*20b0*/  LDL R16, [R1+0x44] ;  /* 0x0000440001107983 */ /* 0x000f220000100800 */
[----:B-1----:R-:W-:-:S04]  /*20c0*/  @!P4 LEA R8, P0, R21, R4, 0x1 ;  /* 0x000000041508c211 */ /* 0x002fc800078008ff */
[C---:B------:R-:W-:Y:S02]  /*20d0*/  @!P4 LEA.HI.X R9, R21.reuse, R5, R37, 0x1, P0 ;  /* 0x000000051509c211 */ /* 0x040fe400000f0c25 */
[----:B----4-:R-:W-:-:S04]  /*20e0*/  @!P6 LEA R10, P0, R21, R2, 0x1 ;  /* 0x00000002150ae211 */ /* 0x010fc800078008ff */
[----:B------:R-:W-:Y:S02]  /*20f0*/  @!P6 LEA.HI.X R11, R21, R3, R37, 0x1, P0 ;  /* 0x00000003150be211 */ /* 0x000fe400000f0c25 */
[----:B------:R-:W-:-:S04]  /*2100*/  @!P4 LEA R6, P0, R25, R4, 0x1 ;  /* 0x000000041906c211 */ /* 0x000fc800078008ff */
[----:B------:R-:W-:Y:S01]  /*2110*/  @!P4 LEA.HI.X R7, R25, R5, R31, 0x1, P0 ;  /* 0x000000051907c211 */ /* 0x000fe200000f0c1f */
[----:B------:R-:W-:-:S05]  /*2120*/  @!P4 IMAD.WIDE R4, R34, 0x2, R4 ;  /* 0x000000022204c825 */ /* 0x000fca00078e0204 */
[----:B------:R1:W-:Y:S04]  /*2130*/  @!P4 LDGSTS.E.BYPASS.LTC128B.128 [R82+0x2100], [R4.64], !P3 ;  /* 0x021000000452cfae */ /* 0x0003e8000d901d46 */
[----:B------:R4:W-:Y:S01]  /*2140*/  @!P4 LDGSTS.E.BYPASS.LTC128B.128 [R82+0x6100], [R18.64], !P2 ;  /* 0x061000001252cfae */ /* 0x0009e2000d101d46 */
[----:B------:R-:W-:-:S13]  /*2150*/  ISETP.GE.AND P0, PT, R21, c[0x0][0x198], PT ;  /* 0x0000660015007a0c */ /* 0x000fda0003f06270 */
[----:B------:R1:W-:Y:S04]  /*2160*/  @!P4 LDGSTS.E.BYPASS.LTC128B.128 [R82+0xa100], [R8.64], !P0 ;  /* 0x0a1000000852cfae */ /* 0x0003e8000c101d46 */
[----:B------:R1:W-:Y:S04]  /*2170*/  @!P4 LDGSTS.E.BYPASS.LTC128B.128 [R82+0xe100], [R6.64], !P1 ;  /* 0x0e1000000652cfae */ /* 0x0003e8000c901d46 */
[----:B----4-:R-:W4:Y:S01]  /*2180*/  LDL R18, [R1+0x4c] ;  /* 0x00004c0001127983 */ /* 0x010f220000100800 */
[----:B-1----:R-:W-:-:S04]  /*2190*/  @!P6 LEA R6, P0, R25, R2, 0x1 ;  /* 0x000000021906e211 */ /* 0x002fc800078008ff */
[----:B------:R-:W-:Y:S02]  /*21a0*/  @!P6 LEA.HI.X R7, R25, R3, R31, 0x1, P0 ;  /* 0x000000031907e211 */ /* 0x000fe400000f0c1f */
[----:B------:R-:W-:Y:S01]  /*21b0*/  ISETP.GE.AND P0, PT, R21, c[0x0][0x198], PT ;  /* 0x0000660015007a0c */ /* 0x000fe20003f06270 */
[----:B------:R-:W-:-:S05]  /*21c0*/  @!P6 IMAD.WIDE R2, R34, 0x2, R2 ;  /* 0x000000022202e825 */ /* 0x000fca00078e0202 */
[----:B------:R1:W-:Y:S04]  /*21d0*/  @!P6 LDGSTS.E.BYPASS.LTC128B.128 [R82+0x3100], [R2.64], !P3 ;  /* 0x031000000252efae */ /* 0x0003e8000d901d46 */
[----:B------:R1:W-:Y:S04]  /*21e0*/  @!P6 LDGSTS.E.BYPASS.LTC128B.128 [R82+0x7100], [R12.64], !P2 ;  /* 0x071000000c52efae */ /* 0x0003e8000d101d46 */
[----:B------:R1:W-:Y:S01]  /*21f0*/  @!P6 LDGSTS.E.BYPASS.LTC128B.128 [R82+0xb100], [R10.64], !P0 ;  /* 0x0b1000000a52efae */ /* 0x0003e2000c101d46 */
[----:B------:R-:W-:Y:S02]  /*2200*/  IADD3 R4, R159, -0x1, RZ ;  /* 0xffffffff9f047810 */ /* 0x000fe40007ffe0ff */
[----:B------:R-:W-:Y:S01]  /*2210*/  IADD3 R8, -R29, c[0x0][0x1d0], RZ ;  /* 0x000074001d087a10 */ /* 0x000fe20007ffe1ff */
[----:B------:R1:W-:Y:S04]  /*2220*/  @!P6 LDGSTS.E.BYPASS.LTC128B.128 [R82+0xf100], [R6.64], !P1 ;  /* 0x0f1000000652efae */ /* 0x0003e8000c901d46 */
[----:B-1----:R-:W4:Y:S04]  /*2230*/  LDL R11, [R1+0x40] ;  /* 0x00004000010b7983 */ /* 0x002f280000100800 */
[----:B------:R-:W4:Y:S01]  /*2240*/  LDL R10, [R1+0x3c] ;  /* 0x00003c00010a7983 */ /* 0x000f220000100800 */
[----:B------:R-:W-:Y:S01]  /*2250*/  SHF.R.S32.HI R9, RZ, 0x1f, R4 ;  /* 0x0000001fff097819 */ /* 0x000fe20000011404 */
[----:B------:R-:W-:-:S02]  /*2260*/  IMAD R8, R4, -0x40, R8 ;  /* 0xffffffc004087824 */ /* 0x000fc400078e0208 */
[----:B------:R-:W-:Y:S01]  /*2270*/  IMAD.WIDE.U32 R2, R4, c[0x0][0x1e0], RZ ;  /* 0x0000780004027a25 */ /* 0x000fe200078e00ff */
[----:B------:R-:W-:Y:S01]  /*2280*/  ISETP.NE.AND P5, PT, R22, RZ, PT ;  /* 0x000000ff1600720c */ /* 0x000fe20003fa5270 */
[----:B------:R-:W0:Y:S01]  /*2290*/  LDGDEPBAR ;  /* 0x00000000000079af */ /* 0x000e220000000000 */
[----:B------:R-:W-:Y:S01]  /*22a0*/  ISETP.GE.AND P0, PT, R8, 0x1, PT ;  /* 0x000000010800780c */ /* 0x000fe20003f06270 */
[----:B------:R-:W-:-:S04]  /*22b0*/  IMAD R5, R9, c[0x0][0x1e0], RZ ;  /* 0x0000780009057a24 */ /* 0x000fc800078e02ff */
[----:B------:R-:W-:Y:S01]  /*22c0*/  IMAD R5, R4, c[0x0][0x1e4], R5 ;  /* 0x0000790004057a24 */ /* 0x000fe200078e0205 */
[----:B------:R-:W-:-:S03]  /*22d0*/  LEA R0, P6, R2, R84, 0x6 ;  /* 0x0000005402007211 */ /* 0x000fc600078c30ff */
[----:B------:R-:W-:Y:S01]  /*22e0*/  IMAD.IADD R5, R3, 0x1, R5 ;  /* 0x0000000103057824 */ /* 0x000fe200078e0205 */
[----:B------:R-:W-:-:S04]  /*22f0*/  ISETP.NE.AND P4, PT, R23, RZ, PT ;  /* 0x000000ff1700720c */ /* 0x000fc80003f85270 */
[----:B------:R-:W-:Y:S02]  /*2300*/  LEA.HI.X R5, R2, R83, R5, 0x6, P6 ;  /* 0x0000005302057211 */ /* 0x000fe400030f3405 */
[----:B------:R-:W-:Y:S02]  /*2310*/  @P0 LEA R2, P6, R0, c[0x0][0x1c8], 0x1 ;  /* 0x0000720000020a11 */ /* 0x000fe400078c08ff */
[----:B------:R-:W-:Y:S02]  /*2320*/  ISETP.NE.AND P3, PT, R27, RZ, PT ;  /* 0x000000ff1b00720c */ /* 0x000fe40003f65270 */
[----:B------:R-:W-:Y:S02]  /*2330*/  ISETP.NE.AND P2, PT, R26, RZ, PT ;  /* 0x000000ff1a00720c */ /* 0x000fe40003f45270 */
[----:B------:R-:W-:Y:S02]  /*2340*/  @P0 LEA.HI.X R3, R0, c[0x0][0x1cc], R5, 0x1, P6 ;  /* 0x0000730000030a11 */ /* 0x000fe400030f0c05 */
[----:B------:R-:W-:Y:S01]  /*2350*/  ISETP.GE.AND P6, PT, R8, 0x21, PT ;  /* 0x000000210800780c */ /* 0x000fe20003fc6270 */
[----:B------:R-:W-:-:S02]  /*2360*/  IMAD.MOV.U32 R8, RZ, RZ, 0x20 ;  /* 0x00000020ff087424 */ /* 0x000fc400078e00ff */
[----:B------:R1:W-:Y:S02]  /*2370*/  @P0 LDGSTS.E.BYPASS.LTC128B.128 [R82+0x10100], [R2.64], !P5 ;  /* 0x1010000002520fae */ /* 0x0003e4000e901d46 */
[----:B------:R-:W-:Y:S02]  /*2380*/  IMAD.WIDE.U32 R6, R8, c[0x0][0x1e0], RZ ;  /* 0x0000780008067a25 */ /* 0x000fe400078e00ff */
[----:B------:R1:W-:Y:S04]  /*2390*/  @P0 LDGSTS.E.BYPASS.LTC128B.128 [R82+0x12100], [R2.64+0x80], !P4 ;  /* 0x1210008002520fae */ /* 0x0003e8000e101d46 */
[----:B------:R1:W-:Y:S04]  /*23a0*/  @P0 LDGSTS.E.BYPASS.LTC128B.128 [R82+0x14100], [R2.64+0x100], !P3 ;  /* 0x1410010002520fae */ /* 0x0003e8000d901d46 */
[----:B------:R1:W-:Y:S01]  /*23b0*/  @P0 LDGSTS.E.BYPASS.LTC128B.128 [R82+0x16100], [R2.64+0x180], !P2 ;  /* 0x1610018002520fae */ /* 0x0003e2000d101d46 */
[----:B------:R-:W-:Y:S01]  /*23c0*/  @P6 IADD3 R0, P0, R0, R6, RZ ;  /* 0x0000000600006210 */ /* 0x000fe20007f1e0ff */
[----:B------:R-:W-:-:S02]  /*23d0*/  IMAD R9, R9, c[0x0][0x208], RZ ;  /* 0x0000820009097a24 */ /* 0x000fc400078e02ff */
[----:B-1----:R-:W-:-:S05]  /*23e0*/  IMAD R2, R8, c[0x0][0x1e4], RZ ;  /* 0x0000790008027a24 */ /* 0x002fca00078e02ff */
[----:B------:R-:W-:Y:S02]  /*23f0*/  @P6 IADD3.X R5, R5, R7, R2, P0, !PT ;  /* 0x0000000705056210 */ /* 0x000fe400007fe402 */
[----:B------:R-:W-:Y:S01]  /*2400*/  @P6 LEA R2, P0, R0, c[0x0][0x1c8], 0x1 ;  /* 0x0000720000026a11 */ /* 0x000fe200078008ff */
[----:B------:R-:W-:-:S03]  /*2410*/  IMAD.WIDE.U32 R6, R4, c[0x0][0x208], RZ ;  /* 0x0000820004067a25 */ /* 0x000fc600078e00ff */
[----:B------:R-:W-:Y:S01]  /*2420*/  @P6 LEA.HI.X R3, R0, c[0x0][0x1cc], R5, 0x1, P0 ;  /* 0x0000730000036a11 */ /* 0x000fe200000f0c05 */
[----:B------:R-:W-:Y:S01]  /*2430*/  IMAD R5, R4, c[0x0][0x20c], R9 ;  /* 0x0000830004057a24 */ /* 0x000fe200078e0209 */
[----:B------:R-:W-:-:S03]  /*2440*/  LEA R0, P0, R6, R32, 0x6 ;  /* 0x0000002006007211 */ /* 0x000fc600078030ff */
[----:B------:R-:W-:Y:S01]  /*2450*/  IMAD.IADD R5, R7, 0x1, R5 ;  /* 0x0000000107057824 */ /* 0x000fe200078e0205 */
[----:B------:R1:W-:Y:S04]  /*2460*/  @P6 LDGSTS.E.BYPASS.LTC128B.128 [R82+0x11100], [R2.64], !P5 ;  /* 0x1110000002526fae */ /* 0x0003e8000e901d46 */
[----:B------:R1:W-:Y:S01]  /*2470*/  @P6 LDGSTS.E.BYPASS.LTC128B.128 [R82+0x13100], [R2.64+0x80], !P4 ;  /* 0x1310008002526fae */ /* 0x0003e2000e101d46 */
[----:B------:R-:W-:-:S03]  /*2480*/  LEA.HI.X R6, R6, R30, R5, 0x6, P0 ;  /* 0x0000001e06067211 */ /* 0x000fc600000f3405 */
[----:B------:R1:W-:Y:S01]  /*2490*/  @P6 LDGSTS.E.BYPASS.LTC128B.128 [R82+0x15100], [R2.64+0x100], !P3 ;  /* 0x1510010002526fae */ /* 0x0003e2000d901d46 */
[----:B------:R-:W-:-:S03]  /*24a0*/  IMAD.MOV.U32 R5, RZ, RZ, c[0x0][0x208] ;  /* 0x00008200ff057624 */ /* 0x000fc600078e00ff */
[----:B------:R1:W-:Y:S01]  /*24b0*/  @P6 LDGSTS.E.BYPASS.LTC128B.128 [R82+0x17100], [R2.64+0x180], !P2 ;  /* 0x1710018002526fae */ /* 0x0003e2000d101d46 */
[----:B------:R-:W-:Y:S01]  /*24c0*/  P2R R8, PR, RZ, 0x20 ;  /* 0x00000020ff087803 */ /* 0x000fe20000000000 */
[----:B------:R-:W-:Y:S02]  /*24d0*/  IMAD.MOV.U32 R7, RZ, RZ, c[0x0][0x20c] ;  /* 0x00008300ff077624 */ /* 0x000fe400078e00ff */
[----:B------:R-:W-:Y:S01]  /*24e0*/  IMAD.MOV.U32 R81, RZ, RZ, -0x40 ;  /* 0xffffffc0ff517424 */ /* 0x000fe200078e00ff */
[----:B------:R-:W0:Y:S01]  /*24f0*/  LDGDEPBAR ;  /* 0x00000000000079af */ /* 0x000e220000000000 */
[----:B-1----:R-:W-:Y:S02]  /*2500*/  LOP3.LUT R3, R20, 0x1, RZ, 0xc0, !PT ;  /* 0x0000000114037812 */ /* 0x002fe400078ec0ff */
[----:B------:R-:W-:Y:S01]  /*2510*/  LEA R2, P0, R0, c[0x0][0x1f8], 0x1 ;  /* 0x00007e0000027a11 */ /* 0x000fe200078008ff */
[----:B------:R-:W-:Y:S01]  /*2520*/  IMAD R80, R4, R81, c[0x0][0x1d0] ;  /* 0x0000740004507624 */ /* 0x000fe200078e0251 */
[----:B------:R-:W-:Y:S01]  /*2530*/  ISETP.NE.U32.AND P5, PT, R3, 0x1, PT ;  /* 0x000000010300780c */ /* 0x000fe20003fa5070 */
[----:B------:R-:W-:-:S04]  /*2540*/  DEPBAR.LE SB0, 0x1 ;  /* 0x000080400000791a */ /* 0x000fc80000000000 */
[----:B------:R-:W-:Y:S01]  /*2550*/  LEA.HI.X R3, R0, c[0x0][0x1fc], R6, 0x1, P0 ;  /* 0x00007f0000037a11 */ /* 0x000fe200000f0c06 */
[----:B------:R-:W-:Y:S01]  /*2560*/  BAR.SYNC.DEFER_BLOCKING 0x0 ;  /* 0x0000000000007b1d */ /* 0x000fe20000010000 */
[----:B------:R-:W-:-:S04]  /*2570*/  LEA R6, P0, R5, R2, 0x6 ;  /* 0x0000000205067211 */ /* 0x000fc800078030ff */
[----:B------:R-:W-:Y:S02]  /*2580*/  LEA.HI.X R7, R5, R3, R7, 0x6, P0 ;  /* 0x0000000305077211 */ /* 0x000fe400000f3407 */
[----:B------:R-:W2:Y:S01]  /*2590*/  LDL R5, [R1] ;  /* 0x0000000001057983 */ /* 0x000ea20000100800 */
[----:B------:R-:W-:-:S03]  /*25a0*/  IMAD.IADD R0, R80, 0x1, -R29 ;  /* 0x0000000150007824 */ /* 0x000fc600078e0a1d */
[----:B------:R-:W1:Y:S04]  /*25b0*/  S2R R29, SR_TID.X ;  /* 0x00000000001d7919 */ /* 0x000e680000002100 */
[----:B---3--:R-:W-:Y:S04]  /*25c0*/  LDSM.16.M88.4 R192, [R15] ;  /* 0x000000000fc0783b */ /* 0x008fe80000000200 */
[----:B-----5:R-:W-:Y:S04]  /*25d0*/  LDSM.16.M88.4 R196, [R14] ;  /* 0x000000000ec4783b */ /* 0x020fe80000000200 */
[----:B------:R-:W-:Y:S01]  /*25e0*/  LDSM.16.M88.4 R208, [R15+0x4000] ;  /* 0x004000000fd0783b */ /* 0x000fe20000000200 */
[----:B-1----:R-:W-:-:S03]  /*25f0*/  SHF.R.S32.HI R19, RZ, 0x1f, R29 ;  /* 0x0000001fff137819 */ /* 0x002fc6000001141d */
[----:B------:R-:W-:Y:S01]  /*2600*/  LDSM.16.M88.4 R212, [R14+0x4000] ;  /* 0x004000000ed4783b */ /* 0x000fe20000000200 */
[----:B------:R-:W-:-:S03]  /*2610*/  LEA.HI R19, R19, R29, RZ, 0x5 ;  /* 0x0000001d13137211 */ /* 0x000fc600078f28ff */
[----:B------:R-:W-:Y:S01]  /*2620*/  LDSM.16.M88.4 R224, [R15+0x8000] ;  /* 0x008000000fe0783b */ /* 0x000fe20000000200 */
[----:B------:R-:W-:-:S03]  /*2630*/  SHF.R.S32.HI R19, RZ, 0x5, R19 ;  /* 0x00000005ff137819 */ /* 0x000fc60000011413 */
[----:B------:R-:W-:Y:S02]  /*2640*/  LDSM.16.M88.4 R228, [R14+0x8000] ;  /* 0x008000000ee4783b */ /* 0x000fe40000000200 */
[----:B------:R-:W-:Y:S02]  /*2650*/  IMAD R19, R19, 0x800, R248 ;  /* 0x0000080013137824 */ /* 0x000fe400078e02f8 */
[----:B------:R-:W-:Y:S04]  /*2660*/  LDSM.16.M88.4 R240, [R15+0xc000] ;  /* 0x00c000000ff0783b */ /* 0x000fe80000000200 */
[----:B------:R-:W-:Y:S04]  /*2670*/  LDSM.16.M88.4 R168, [R19] ;  /* 0x0000000013a8783b */ /* 0x000fe80000000200 */
[----:B------:R-:W-:Y:S04]  /*2680*/  LDSM.16.M88.4 R200, [R19+0x4000] ;  /* 0x0040000013c8783b */ /* 0x000fe80000000200 */
[----:B------:R-:W-:Y:S04]  /*2690*/  LDSM.16.M88.4 R216, [R19+0x8000] ;  /* 0x0080000013d8783b */ /* 0x000fe80000000200 */
[----:B------:R-:W-:Y:S04]  /*26a0*/  LDSM.16.M88.4 R232, [R19+0xc000] ;  /* 0x00c0000013e8783b */ /* 0x000fe80000000200 */
[----:B------:R-:W-:Y:S04]  /*26b0*/  LDSM.16.M88.4 R244, [R14+0xc000] ;  /* 0x00c000000ef4783b */ /* 0x000fe80000000200 */
[----:B----4-:R-:W-:Y:S04]  /*26c0*/  LDSM.16.M88.4 R172, [R18] ;  /* 0x0000000012ac783b */ /* 0x010fe80000000200 */
[----:B------:R-:W-:Y:S04]  /*26d0*/  LDSM.16.M88.4 R204, [R18+0x4000] ;  /* 0x0040000012cc783b */ /* 0x000fe80000000200 */
[----:B------:R-:W-:Y:S04]  /*26e0*/  LDSM.16.M88.4 R220, [R18+0x8000] ;  /* 0x0080000012dc783b */ /* 0x000fe80000000200 */
[----:B------:R-:W-:Y:S04]  /*26f0*/  LDSM.16.M88.4 R236, [R18+0xc000] ;  /* 0x00c0000012ec783b */ /* 0x000fe80000000200 */
[----:B------:R-:W-:Y:S01]  /*2700*/  BAR.SYNC.DEFER_BLOCKING 0x0 ;  /* 0x0000000000007b1d */ /* 0x000fe20000010000 */
[----:B------:R-:W-:-:S05]  /*2710*/  ISETP.LT.OR P0, PT, R0, 0x1, P5 ;  /* 0x000000010000780c */ /* 0x000fca0002f01670 */
[----:B------:R-:W-:-:S04]  /*2720*/  DEPBAR.LE SB0, 0x0 ;  /* 0x000080000000791a */ /* 0x000fc80000000000 */
[----:B------:R-:W-:Y:S01]  /*2730*/  BAR.SYNC.DEFER_BLOCKING 0x0 ;  /* 0x0000000000007b1d */ /* 0x000fe20000010000 */
[C---:B------:R-:W-:Y:S02]  /*2740*/  LOP3.LUT P1, RZ, R20.reuse, 0x2, RZ, 0xc0, !PT ;  /* 0x0000000214ff7812 */ /* 0x040fe4000782c0ff */
[----:B------:R-:W-:-:S03]  /*2750*/  LOP3.LUT P6, RZ, R20, 0x4, RZ, 0xc0, !PT ;  /* 0x0000000414ff7812 */ /* 0x000fc600078cc0ff */
[----:B------:R-:W-:Y:S04]  /*2760*/  LDSM.16.M88.4 R12, [R249] ;  /* 0x00000000f90c783b */ /* 0x000fe80000000200 */
[----:B------:R-:W1:Y:S04]  /*2770*/  LDSM.16.M88.4 R24, [R249+0x800] ;  /* 0x00080000f918783b */ /* 0x000e680000000200 */
[----:B------:R-:W3:Y:S04]  /*2780*/  LDSM.16.M88.4 R28, [R249+0x1000] ;  /* 0x00100000f91c783b */ /* 0x000ee80000000200 */
[----:B------:R-:W4:Y:S04]  /*2790*/  LDSM.16.M88.4 R32, [R249+0x1800] ;  /* 0x00180000f920783b */ /* 0x000f280000000200 */
[----:B------:R-:W-:Y:S04]  /*27a0*/  LDSM.16.M88.4 R40, [R17] ;  /* 0x000000001128783b */ /* 0x000fe80000000200 */
[----:B------:R-:W2:Y:S04]  /*27b0*/  LDSM.16.M88.4 R52, [R16] ;  /* 0x000000001034783b */ /* 0x000ea80000000200 */
[----:B------:R-:W1:Y:S04]  /*27c0*/  LDSM.16.M88.4 R60, [R11] ;  /* 0x000000000b3c783b */ /* 0x000e680000000200 */
[----:B------:R1:W1:Y:S04]  /*27d0*/  LDSM.16.M88.4 R64, [R10] ;  /* 0x000000000a40783b */ /* 0x0002680000000200 */
[----:B------:R-:W-:Y:S01]  /*27e0*/  @!PT LDS RZ, [RZ] ;  /* 0x00000000fffff984 */ /* 0x000fe20000000800 */
[----:B------:R-:W-:Y:S01]  /*27f0*/  @!PT LDS RZ, [RZ] ;  /* 0x00000000fffff984 */ /* 0x000fe20000000800 */
[----:B------:R-:W-:Y:S01]  /*2800*/  @!PT LDS RZ, [RZ] ;  /* 0x00000000fffff984 */ /* 0x000fe20000000800 */
[----:B------:R1:W-:Y:S01]  /*2810*/  LDGSTS.E.BYPASS.LTC128B.128 [R82+0x100], [R2.64], !P0 ;  /* 0x0010000002527fae */ /* 0x0003e2000c101d46 */
[----:B------:R-:W-:-:S13]  /*2820*/  ISETP.LT.OR P0, PT, R0, 0x1, !P1 ;  /* 0x000000010000780c */ /* 0x000fda0004f01670 */
[----:B------:R1:W-:Y:S01]  /*2830*/  LDGSTS.E.BYPASS.LTC128B.128 [R82+0x2100], [R2.64+0x80], !P0 ;  /* 0x0210008002527fae */ /* 0x0003e2000c101d46 */
[C---:B------:R-:W-:Y:S02]  /*2840*/  ISETP.LT.OR P0, PT, R0.reuse, 0x1, !P6 ;  /* 0x000000010000780c */ /* 0x040fe40007701670 */
[----:B------:R-:W-:Y:S02]  /*2850*/  P2R R9, PR, RZ, 0x10 ;  /* 0x00000010ff097803 */ /* 0x000fe40000000000 */
[C---:B------:R-:W-:Y:S02]  /*2860*/  ISETP.LT.OR P5, PT, R0.reuse, 0x21, P5 ;  /* 0x000000210000780c */ /* 0x040fe40002fa1670 */
[----:B------:R-:W-:-:S07]  /*2870*/  ISETP.LT.OR P1, PT, R0, 0x21, !P1 ;  /* 0x000000210000780c */ /* 0x000fce0004f21670 */
[----:B------:R1:W-:Y:S01]  /*2880*/  LDGSTS.E.BYPASS.LTC128B.128 [R82+0x4100], [R2.64+0x100], !P0 ;  /* 0x0410010002527fae */ /* 0x0003e2000c101d46 */
[----:B------:R-:W-:-:S04]  /*2890*/  LOP3.LUT P0, RZ, R20, 0x8, RZ, 0xc0, !PT ;  /* 0x0000000814ff7812 */ /* 0x000fc8000780c0ff */
[C---:B------:R-:W-:Y:S02]  /*28a0*/  ISETP.LT.OR P4, PT, R0.reuse, 0x1, !P0 ;  /* 0x000000010000780c */ /* 0x040fe40004781670 */
[C---:B------:R-:W-:Y:S02]  /*28b0*/  ISETP.LT.OR P6, PT, R0.reuse, 0x21, !P6 ;  /* 0x000000210000780c */ /* 0x040fe400077c1670 */
[----:B------:R-:W-:Y:S02]  /*28c0*/  ISETP.LT.OR P0, PT, R0, 0x21, !P0 ;  /* 0x000000210000780c */ /* 0x000fe40004701670 */
[----:B------:R-:W5:Y:S07]  /*28d0*/  LDL R0, [R1+0x1c] ;  /* 0x00001c0001007983 */ /* 0x000f6e0000100800 */
[----:B------:R1:W-:Y:S04]  /*28e0*/  LDGSTS.E.BYPASS.LTC128B.128 [R82+0x6100], [R2.64+0x180], !P4 ;  /* 0x0610018002527fae */ /* 0x0003e8000e101d46 */
[----:B------:R3:W-:Y:S04]  /*28f0*/  LDGSTS.E.BYPASS.LTC128B.128 [R82+0x1100], [R6.64], !P5 ;  /* 0x0110000006527fae */ /* 0x0007e8000e901d46 */
[----:B------:R3:W-:Y:S04]  /*2900*/  LDGSTS.E.BYPASS.LTC128B.128 [R82+0x3100], [R6.64+0x80], !P1 ;  /* 0x0310008006527fae */ /* 0x0007e8000c901d46 */
[----:B------:R3:W-:Y:S04]  /*2910*/  LDGSTS.E.BYPASS.LTC128B.128 [R82+0x5100], [R6.64+0x100], !P6 ;  /* 0x0510010006527fae */ /* 0x0007e8000f101d46 */
[----:B------:R3:W-:Y:S04]  /*2920*/  LDGSTS.E.BYPASS.LTC128B.128 [R82+0x7100], [R6.64+0x180], !P0 ;  /* 0x0710018006527fae */ /* 0x0007e8000c101d46 */
[----:B-1----:R-:W5:Y:S04]  /*2930*/  LDL R3, [R1+0x24] ;  /* 0x0000240001037983 */ /* 0x002f680000100800 */
[----:B------:R-:W5:Y:S01]  /*2940*/  LDL R2, [R1+0x20] ;  /* 0x0000200001027983 */ /* 0x000f620000100800 */
[----:B------:R-:W-:Y:S01]  /*2950*/  HMMA.16816.F32 R20, R168, R24, RZ ;  /* 0x00000018a814723c */ /* 0x000fe200000018ff */
[----:B------:R-:W-:-:S02]  /*2960*/  ISETP.NE.AND P4, PT, R9, RZ, PT ;  /* 0x000000ff0900720c */ /* 0x000fc40003f85270 */
[----:B------:R-:W-:Y:S01]  /*2970*/  ISETP.NE.AND P5, PT, R8, RZ, PT ;  /* 0x000000ff0800720c */ /* 0x000fe20003fa5270 */
[----:B------:R-:W0:Y:S04]  /*2980*/  LDGDEPBAR ;  /* 0x00000000000079af */ /* 0x000e280000000000 */
[----:B---3--:R-:W3:Y:S01]  /*2990*/  LDL R6, [R1+0x28] ;  /* 0x0000280001067983 */ /* 0x008ee20000100800 */
[----:B------:R-:W-:Y:S01]  /*29a0*/  HMMA.16816.F32 R24, R168, R26, RZ ;  /* 0x0000001aa818723c */ /* 0x000fe200000018ff */
[----:B------:R-:W-:-:S07]  /*29b0*/  ISETP.NE.AND P1, PT, R36, RZ, PT ;  /* 0x000000ff2400720c */ /* 0x000fce0003f25270 */
[C---:B------:R-:W-:Y:S08]  /*29c0*/  HMMA.16816.F32 R8, R168.reuse, R12, RZ ;  /* 0x0000000ca808723c */ /* 0x040ff000000018ff */
[C---:B------:R-:W-:Y:S08]  /*29d0*/  HMMA.16816.F32 R16, R168.reuse, R14, RZ ;  /* 0x0000000ea810723c */ /* 0x040ff000000018ff */
[C---:B------:R-:W-:Y:S01]  /*29e0*/  HMMA.16816.F32 R12, R168.reuse, R28, RZ ;  /* 0x0000001ca80c723c */ /* 0x040fe200000018ff */
[----:B--2---:R-:W1:Y:S04]  /*29f0*/  LDSM.16.M88.4 R68, [R5+0x800] ;  /* 0x000800000544783b */ /* 0x004e680000000200 */
[----:B------:R-:W2:Y:S03]  /*2a00*/  LDSM.16.M88.4 R72, [R5+0x1000] ;  /* 0x001000000548783b */ /* 0x000ea60000000200 */
[C---:B------:R-:W-:Y:S01]  /*2a10*/  HMMA.16816.F32 R36, R168.reuse, R30, RZ ;  /* 0x0000001ea824723c */ /* 0x040fe200000018ff */
[----:B------:R-:W1:Y:S04]  /*2a20*/  LDSM.16.M88.4 R76, [R5+0x1800] ;  /* 0x00180000054c783b */ /* 0x000e680000000200 */
[----:B------:R-:W1:Y:S03]  /*2a30*/  LDSM.16.M88.4 R56, [R5] ;  /* 0x000000000538783b */ /* 0x000e660000000200 */
[C---:B----4-:R-:W-:Y:S08]  /*2a40*/  HMMA.16816.F32 R48, R168.reuse, R32, RZ ;  /* 0x00000020a830723c */ /* 0x050ff000000018ff */
[----:B------:R-:W-:Y:S08]  /*2a50*/  HMMA.16816.F32 R44, R168, R34, RZ ;  /* 0x00000022a82c723c */ /* 0x000ff000000018ff */
[C---:B------:R-:W-:Y:S08]  /*2a60*/  HMMA.16816.F32 R20, R172.reuse, R52, R20 ;  /* 0x00000034ac14723c */ /* 0x040ff00000001814 */
[C---:B------:R-:W-:Y:S01]  /*2a70*/  HMMA.16816.F32 R24, R172.reuse, R54, R24 ;  /* 0x00000036ac18723c */ /* 0x040fe20000001818 */
[----:B------:R-:W-:Y:S07]  /*2a80*/  LDSM.16.M88.4 R52, [R249+0x2800] ;  /* 0x00280000f934783b */ /* 0x000fee0000000200 */
[C---:B------:R-:W-:Y:S01]  /*2a90*/  HMMA.16816.F32 R28, R172.reuse, R60, R12 ;  /* 0x0000003cac1c723c */ /* 0x040fe2000000180c */
[----:B------:R-:W-:Y:S07]  /*2aa0*/  LDSM.16.M88.4 R12, [R250] ;  /* 0x00000000fa0c783b */ /* 0x000fee0000000200 */
[C---:B------:R-:W-:Y:S01]  /*2ab0*/  HMMA.16816.F32 R32, R172.reuse, R62, R36 ;  /* 0x0000003eac20723c */ /* 0x040fe20000001824 */
[----:B------:R-:W-:Y:S07]  /*2ac0*/  LDSM.16.M88.4 R60, [R250+0x1000] ;  /* 0x00100000fa3c783b */ /* 0x000fee0000000200 */
[C---:B------:R-:W-:Y:S08]  /*2ad0*/  HMMA.16816.F32 R8, R172.reuse, R40, R8 ;  /* 0x00000028ac08723c */ /* 0x040ff00000001808 */
[C---:B------:R-:W-:Y:S08]  /*2ae0*/  HMMA.16816.F32 R16, R172.reuse, R42, R16 ;  /* 0x0000002aac10723c */ /* 0x040ff00000001810 */
[C---:B------:R-:W-:Y:S01]  /*2af0*/  HMMA.16816.F32 R36, R172.reuse, R64, R48 ;  /* 0x00000040ac24723c */ /* 0x040fe20000001830 */
[----:B------:R-:W4:Y:S07]  /*2b00*/  LDSM.16.M88.4 R48, [R250+0x800] ;  /* 0x00080000fa30783b */ /* 0x000f2e0000000200 */
[----:B------:R-:W-:Y:S01]  /*2b10*/  HMMA.16816.F32 R40, R172, R66, R44 ;  /* 0x00000042ac28723c */ /* 0x000fe2000000182c */
[----:B------:R-:W4:Y:S04]  /*2b20*/  LDSM.16.M88.4 R64, [R250+0x1800] ;  /* 0x00180000fa40783b */ /* 0x000f280000000200 */
[----:B------:R-:W-:Y:S03]  /*2b30*/  LDSM.16.M88.4 R44, [R249+0x2000] ;  /* 0x00200000f92c783b */ /* 0x000fe60000000200 */
[C---:B-1----:R-:W-:Y:S08]  /*2b40*/  HMMA.16816.F32 R20, R192.reuse, R68, R20 ;  /* 0x00000044c014723c */ /* 0x042ff00000001814 */
[C---:B------:R-:W-:Y:S01]  /*2b50*/  HMMA.16816.F32 R24, R192.reuse, R70, R24 ;  /* 0x00000046c018723c */ /* 0x040fe20000001818 */
[----:B------:R-:W-:Y:S07]  /*2b60*/  LDSM.16.M88.4 R68, [R86] ;  /* 0x000000005644783b */ /* 0x000fee0000000200 */
[C---:B--2---:R-:W-:Y:S08]  /*2b70*/  HMMA.16816.F32 R28, R192.reuse, R72, R28 ;  /* 0x00000048c01c723c */ /* 0x044ff0000000181c */
[C---:B------:R-:W-:Y:S01]  /*2b80*/  HMMA.16816.F32 R32, R192.reuse, R74, R32 ;  /* 0x0000004ac020723c */ /* 0x040fe20000001820 */
[----:B------:R-:W-:Y:S07]  /*2b90*/  LDSM.16.M88.4 R72, [R249+0x3800] ;  /* 0x00380000f948783b */ /* 0x000fee0000000200 */
[C---:B------:R-:W-:Y:S08]  /*2ba0*/  HMMA.16816.F32 R36, R192.reuse, R76, R36 ;  /* 0x0000004cc024723c */ /* 0x040ff00000001824 */
[C---:B------:R-:W-:Y:S01]  /*2bb0*/  HMMA.16816.F32 R40, R192.reuse, R78, R40 ;  /* 0x0000004ec028723c */ /* 0x040fe20000001828 */
[----:B------:R-:W-:Y:S07]  /*2bc0*/  LDSM.16.M88.4 R76, [R5+0x5800] ;  /* 0x00580000054c783b */ /* 0x000fee0000000200 */
[C---:B------:R-:W-:Y:S08]  /*2bd0*/  HMMA.16816.F32 R8, R192.reuse, R56, R8 ;  /* 0x00000038c008723c */ /* 0x040ff00000001808 */
[----:B------:R-:W-:Y:S01]  /*2be0*/  HMMA.16816.F32 R16, R192, R58, R16 ;  /* 0x0000003ac010723c */ /* 0x000fe20000001810 */
[----:B------:R-:W1:Y:S07]  /*2bf0*/  LDSM.16.M88.4 R56, [R249+0x3000] ;  /* 0x00300000f938783b */ /* 0x000e6e0000000200 */
[C---:B----4-:R-:W-:Y:S08]  /*2c00*/  HMMA.16816.F32 R20, R196.reuse, R48, R20 ;  /* 0x00000030c414723c */ /* 0x050ff00000001814 */
[C---:B------:R-:W-:Y:S01]  /*2c10*/  HMMA.16816.F32 R24, R196.reuse, R50, R24 ;  /* 0x00000032c418723c */ /* 0x040fe20000001818 */
[----:B------:R-:W2:Y:S07]  /*2c20*/  LDSM.16.M88.4 R48, [R88] ;  /* 0x000000005830783b */ /* 0x000eae0000000200 */
[C---:B------:R-:W-:Y:S08]  /*2c30*/  HMMA.16816.F32 R28, R196.reuse, R60, R28 ;  /* 0x0000003cc41c723c */ /* 0x040ff0000000181c */
[C---:B------:R-:W-:Y:S01]  /*2c40*/  HMMA.16816.F32 R32, R196.reuse, R62, R32 ;  /* 0x0000003ec420723c */ /* 0x040fe20000001820 */
[----:B------:R-:W4:Y:S07]  /*2c50*/  LDSM.16.M88.4 R60, [R87] ;  /* 0x00000000573c783b */ /* 0x000f2e0000000200 */
[C---:B------:R-:W-:Y:S08]  /*2c60*/  HMMA.16816.F32 R36, R196.reuse, R64, R36 ;  /* 0x00000040c424723c */ /* 0x040ff00000001824 */
[C---:B------:R-:W-:Y:S01]  /*2c70*/  HMMA.16816.F32 R40, R196.reuse, R66, R40 ;  /* 0x00000042c428723c */ /* 0x040fe20000001828 */
[----:B------:R-:W-:Y:S07]  /*2c80*/  LDSM.16.M88.4 R64, [R5+0x3000] ;  /* 0x003000000540783b */ /* 0x000fee0000000200 */
[C---:B------:R-:W-:Y:S08]  /*2c90*/  HMMA.16816.F32 R8, R196.reuse, R12, R8 ;  /* 0x0000000cc408723c */ /* 0x040ff00000001808 */
[----:B------:R-:W-:Y:S01]  /*2ca0*/  HMMA.16816.F32 R16, R196, R14, R16 ;  /* 0x0000000ec410723c */ /* 0x000fe20000001810 */
[----:B------:R-:W2:Y:S07]  /*2cb0*/  LDSM.16.M88.4 R12, [R89] ;  /* 0x00000000590c783b */ /* 0x000eae0000000200 */
[C---:B------:R-:W-:Y:S08]  /*2cc0*/  HMMA.16816.F32 R20, R200.reuse, R52, R20 ;  /* 0x00000034c814723c */ /* 0x040ff00000001814 */
[C---:B------:R-:W-:Y:S01]  /*2cd0*/  HMMA.16816.F32 R24, R200.reuse, R54, R24 ;  /* 0x00000036c818723c */ /* 0x040fe20000001818 */
[----:B------:R-:W-:Y:S07]  /*2ce0*/  LDSM.16.M88.4 R52, [R250+0x2800] ;  /* 0x00280000fa34783b */ /* 0x000fee0000000200 */
[C---:B-1----:R-:W-:Y:S08]  /*2cf0*/  HMMA.16816.F32 R28, R200.reuse, R56, R28 ;  /* 0x00000038c81c723c */ /* 0x042ff0000000181c */
[C---:B------:R-:W-:Y:S01]  /*2d00*/  HMMA.16816.F32 R32, R200.reuse, R58, R32 ;  /* 0x0000003ac820723c */ /* 0x040fe20000001820 */
[----:B------:R-:W1:Y:S07]  /*2d10*/  LDSM.16.M88.4 R56, [R5+0x2800] ;  /* 0x002800000538783b */ /* 0x000e6e0000000200 */
[C---:B------:R-:W-:Y:S08]  /*2d20*/  HMMA.16816.F32 R36, R200.reuse, R72, R36 ;  /* 0x00000048c824723c */ /* 0x040ff00000001824 */
[C---:B------:R-:W-:Y:S01]  /*2d30*/  HMMA.16816.F32 R40, R200.reuse, R74, R40 ;  /* 0x0000004ac828723c */ /* 0x040fe20000001828 */
[----:B------:R-:W1:Y:S07]  /*2d40*/  LDSM.16.M88.4 R72, [R5+0x3800] ;  /* 0x003800000548783b */ /* 0x000e6e0000000200 */
[C---:B------:R-:W-:Y:S08]  /*2d50*/  HMMA.16816.F32 R8, R200.reuse, R44, R8 ;  /* 0x0000002cc808723c */ /* 0x040ff00000001808 */
[----:B------:R-:W-:Y:S01]  /*2d60*/  HMMA.16816.F32 R16, R200, R46, R16 ;  /* 0x0000002ec810723c */ /* 0x000fe20000001810 */
[----:B------:R-:W1:Y:S07]  /*2d70*/  LDSM.16.M88.4 R44, [R5+0x2000] ;  /* 0x00200000052c783b */ /* 0x000e6e0000000200 */
[C---:B--2---:R-:W-:Y:S08]  /*2d80*/  HMMA.16816.F32 R20, R204.reuse, R48, R20 ;  /* 0x00000030cc14723c */ /* 0x044ff00000001814 */
[C---:B------:R-:W-:Y:S01]  /*2d90*/  HMMA.16816.F32 R24, R204.reuse, R50, R24 ;  /* 0x00000032cc18723c */ /* 0x040fe20000001818 */
[----:B------:R-:W-:Y:S07]  /*2da0*/  LDSM.16.M88.4 R48, [R249+0x4000] ;  /* 0x00400000f930783b */ /* 0x000fee0000000200 */
[C---:B----4-:R-:W-:Y:S08]  /*2db0*/  HMMA.16816.F32 R28, R204.reuse, R60, R28 ;  /* 0x0000003ccc1c723c */ /* 0x050ff0000000181c */
[C---:B------:R-:W-:Y:S01]  /*2dc0*/  HMMA.16816.F32 R32, R204.reuse, R62, R32 ;  /* 0x0000003ecc20723c */ /* 0x040fe20000001820 */
[----:B------:R-:W2:Y:S07]  /*2dd0*/  LDSM.16.M88.4 R60, [R250+0x3000] ;  /* 0x00300000fa3c783b */ /* 0x000eae0000000200 */
[C---:B------:R-:W-:Y:S08]  /*2de0*/  HMMA.16816.F32 R36, R204.reuse, R68, R36 ;  /* 0x00000044cc24723c */ /* 0x040ff00000001824 */
[C---:B------:R-:W-:Y:S01]  /*2df0*/  HMMA.16816.F32 R40, R204.reuse, R70, R40 ;  /* 0x00000046cc28723c */ /* 0x040fe20000001828 */
[----:B------:R-:W4:Y:S07]  /*2e00*/  LDSM.16.M88.4 R68, [R250+0x3800] ;  /* 0x00380000fa44783b */ /* 0x000f2e0000000200 */
[C---:B------:R-:W-:Y:S08]  /*2e10*/  HMMA.16816.F32 R8, R204.reuse, R12, R8 ;  /* 0x0000000ccc08723c */ /* 0x040ff00000001808 */
[----:B------:R-:W-:Y:S01]  /*2e20*/  HMMA.16816.F32 R16, R204, R14, R16 ;  /* 0x0000000ecc10723c */ /* 0x000fe20000001810 */
[----:B------:R-:W2:Y:S07]  /*2e30*/  LDSM.16.M88.4 R12, [R250+0x2000] ;  /* 0x00200000fa0c783b */ /* 0x000eae0000000200 */
[C---:B-1----:R-:W-:Y:S08]  /*2e40*/  HMMA.16816.F32 R20, R208.reuse, R56, R20 ;  /* 0x00000038d014723c */ /* 0x042ff00000001814 */
[C---:B------:R-:W-:Y:S01]  /*2e50*/  HMMA.16816.F32 R24, R208.reuse, R58, R24 ;  /* 0x0000003ad018723c */ /* 0x040fe20000001818 */
[----:B------:R-:W1:Y:S07]  /*2e60*/  LDSM.16.M88.4 R56, [R249+0x4800] ;  /* 0x00480000f938783b */ /* 0x000e6e0000000200 */
[C---:B------:R-:W-:Y:S08]  /*2e70*/  HMMA.16816.F32 R28, R208.reuse, R64, R28 ;  /* 0x00000040d01c723c */ /* 0x040ff0000000181c */
[C---:B------:R-:W-:Y:S01]  /*2e80*/  HMMA.16816.F32 R32, R208.reuse, R66, R32 ;  /* 0x00000042d020723c */ /* 0x040fe20000001820 */
[----:B------:R-:W1:Y:S07]  /*2e90*/  LDSM.16.M88.4 R64, [R249+0x5000] ;  /* 0x00500000f940783b */ /* 0x000e6e0000000200 */
[C---:B------:R-:W-:Y:S08]  /*2ea0*/  HMMA.16816.F32 R36, R208.reuse, R72, R36 ;  /* 0x00000048d024723c */ /* 0x040ff00000001824 */
[C---:B------:R-:W-:Y:S01]  /*2eb0*/  HMMA.16816.F32 R40, R208.reuse, R74, R40 ;  /* 0x0000004ad028723c */ /* 0x040fe20000001828 */
[----:B------:R-:W1:Y:S07]  /*2ec0*/  LDSM.16.M88.4 R72, [R249+0x5800] ;  /* 0x00580000f948783b */ /* 0x000e6e0000000200 */
[C---:B------:R-:W-:Y:S08]  /*2ed0*/  HMMA.16816.F32 R8, R208.reuse, R44, R8 ;  /* 0x0000002cd008723c */ /* 0x040ff00000001808 */
[----:B------:R-:W-:Y:S01]  /*2ee0*/  HMMA.16816.F32 R16, R208, R46, R16 ;  /* 0x0000002ed010723c */ /* 0x000fe20000001810 */
[----:B---3--:R3:W1:Y:S07]  /*2ef0*/  LDSM.16.M88.4 R44, [R6] ;  /* 0x00000000062c783b */ /* 0x00866e0000000200 */
[C---:B------:R-:W-:Y:S08]  /*2f00*/  HMMA.16816.F32 R20, R212.reuse, R52, R20 ;  /* 0x00000034d414723c */ /* 0x040ff00000001814 */
[C---:B------:R-:W-:Y:S01]  /*2f10*/  HMMA.16816.F32 R24, R212.reuse, R54, R24 ;  /* 0x00000036d418723c */ /* 0x040fe20000001818 */
[----:B-----5:R5:W1:Y:S04]  /*2f20*/  LDSM.16.M88.4 R52, [R3] ;  /* 0x000000000334783b */ /* 0x020a680000000200 */
[----:B---3--:R-:W3:Y:S03]  /*2f30*/  LDL R6, [R1+0x18] ;  /* 0x0000180001067983 */ /* 0x008ee60000100800 */
[C---:B--2---:R-:W-:Y:S08]  /*2f40*/  HMMA.16816.F32 R28, R212.reuse, R60, R28 ;  /* 0x0000003cd41c723c */ /* 0x044ff0000000181c */
[C---:B------:R-:W-:Y:S01]  /*2f50*/  HMMA.16816.F32 R32, R212.reuse, R62, R32 ;  /* 0x0000003ed420723c */ /* 0x040fe20000001820 */
[----:B------:R2:W1:Y:S04]  /*2f60*/  LDSM.16.M88.4 R60, [R2] ;  /* 0x00000000023c783b */ /* 0x0004680000000200 */
[----:B-----5:R-:W5:Y:S03]  /*2f70*/  LDL R3, [R1+0x14] ;  /* 0x0000140001037983 */ /* 0x020f660000100800 */
[C---:B----4-:R-:W-:Y:S08]  /*2f80*/  HMMA.16816.F32 R36, R212.reuse, R68, R36 ;  /* 0x00000044d424723c */ /* 0x050ff00000001824 */
[C---:B------:R-:W-:Y:S01]  /*2f90*/  HMMA.16816.F32 R40, R212.reuse, R70, R40 ;  /* 0x00000046d428723c */ /* 0x040fe20000001828 */
[----:B------:R4:W1:Y:S04]  /*2fa0*/  LDSM.16.M88.4 R68, [R0] ;  /* 0x000000000044783b */ /* 0x0008680000000200 */
[----:B--2---:R-:W2:Y:S04]  /*2fb0*/  LDL R2, [R1+0x10] ;  /* 0x0000100001027983 */ /* 0x004ea80000100800 */
[----:B----4-:R-:W4:Y:S01]  /*2fc0*/  LDL R0, [R1+0xc] ;  /* 0x00000c0001007983 */ /* 0x010f220000100800 */
[C---:B------:R-:W-:Y:S08]  /*2fd0*/  HMMA.16816.F32 R8, R212.reuse, R12, R8 ;  /* 0x0000000cd408723c */ /* 0x040ff00000001808 */
[----:B------:R-:W-:Y:S08]  /*2fe0*/  HMMA.16816.F32 R16, R212, R14, R16 ;  /* 0x0000000ed410723c */ /* 0x000ff00000001810 */
[C---:B-1----:R-:W-:Y:S08]  /*2ff0*/  HMMA.16816.F32 R20, R216.reuse, R56, R20 ;  /* 0x00000038d814723c */ /* 0x042ff00000001814 */
[C---:B------:R-:W-:Y:S08]  /*3000*/  HMMA.16816.F32 R12, R216.reuse, R48, R8 ;  /* 0x00000030d80c723c */ /* 0x040ff00000001808 */
[C---:B------:R-:W-:Y:S01]  /*3010*/  HMMA.16816.F32 R8, R216.reuse, R50, R16 ;  /* 0x00000032d808723c */ /* 0x040fe20000001810 */
[----:B------:R-:W1:Y:S07]  /*3020*/  LDSM.16.M88.4 R48, [R5+0x4000] ;  /* 0x004000000530783b */ /* 0x000e6e0000000200 */
[C---:B------:R-:W-:Y:S01]  /*3030*/  HMMA.16816.F32 R24, R216.reuse, R58, R24 ;  /* 0x0000003ad818723c */ /* 0x040fe20000001818 */
[----:B------:R-:W1:Y:S07]  /*3040*/  LDSM.16.M88.4 R56, [R5+0x4800] ;  /* 0x004800000538783b */ /* 0x000e6e0000000200 */
[C---:B------:R-:W-:Y:S08]  /*3050*/  HMMA.16816.F32 R28, R216.reuse, R64, R28 ;  /* 0x00000040d81c723c */ /* 0x040ff0000000181c */
[C---:B------:R-:W-:Y:S01]  /*3060*/  HMMA.16816.F32 R32, R216.reuse, R66, R32 ;  /* 0x00000042d820723c */ /* 0x040fe20000001820 */
[----:B------:R-:W1:Y:S07]  /*3070*/  LDSM.16.M88.4 R64, [R5+0x5000] ;  /* 0x005000000540783b */ /* 0x000e6e0000000200 */
[C---:B------:R-:W-:Y:S08]  /*3080*/  HMMA.16816.F32 R36, R216.reuse, R72, R36 ;  /* 0x00000048d824723c */ /* 0x040ff00000001824 */
[----:B------:R-:W-:Y:S01]  /*3090*/  HMMA.16816.F32 R40, R216, R74, R40 ;  /* 0x0000004ad828723c */ /* 0x000fe20000001828 */
[----:B------:R-:W-:Y:S07]  /*30a0*/  LDSM.16.M88.4 R72, [R250+0x5800] ;  /* 0x00580000fa48783b */ /* 0x000fee0000000200 */
[C---:B------:R-:W-:Y:S08]  /*30b0*/  HMMA.16816.F32 R16, R220.reuse, R44, R12 ;  /* 0x0000002cdc10723c */ /* 0x040ff0000000180c */
[C---:B------:R-:W-:Y:S01]  /*30c0*/  HMMA.16816.F32 R12, R220.reuse, R46, R8 ;  /* 0x0000002edc0c723c */ /* 0x040fe20000001808 */
[----:B------:R-:W1:Y:S07]  /*30d0*/  LDSM.16.M88.4 R44, [R250+0x4000] ;  /* 0x00400000fa2c783b */ /* 0x000e6e0000000200 */
[C---:B------:R-:W-:Y:S08]  /*30e0*/  HMMA.16816.F32 R8, R220.reuse, R52, R20 ;  /* 0x00000034dc08723c */ /* 0x040ff00000001814 */
[C---:B------:R-:W-:Y:S01]  /*30f0*/  HMMA.16816.F32 R24, R220.reuse, R54, R24 ;  /* 0x00000036dc18723c */ /* 0x040fe20000001818 */
[----:B------:R-:W1:Y:S07]  /*3100*/  LDSM.16.M88.4 R52, [R250+0x4800] ;  /* 0x00480000fa34783b */ /* 0x000e6e0000000200 */
[C---:B------:R-:W-:Y:S08]  /*3110*/  HMMA.16816.F32 R28, R220.reuse, R60, R28 ;  /* 0x0000003cdc1c723c */ /* 0x040ff0000000181c */
[C---:B------:R-:W-:Y:S01]  /*3120*/  HMMA.16816.F32 R32, R220.reuse, R62, R32 ;  /* 0x0000003edc20723c */ /* 0x040fe20000001820 */
[----:B------:R-:W3:Y:S07]  /*3130*/  LDSM.16.M88.4 R60, [R250+0x5000] ;  /* 0x00500000fa3c783b */ /* 0x000eee0000000200 */
[C---:B------:R-:W-:Y:S08]  /*3140*/  HMMA.16816.F32 R36, R220.reuse, R68, R36 ;  /* 0x00000044dc24723c */ /* 0x040ff00000001824 */
[----:B------:R-:W-:Y:S01]  /*3150*/  HMMA.16816.F32 R40, R220, R70, R40 ;  /* 0x00000046dc28723c */ /* 0x000fe20000001828 */
        /* <DEDUP_REMOVED lines=8> */
[C---:B------:R-:W-:Y:S08]  /*31e0*/  HMMA.16816.F32 R32, R224.reuse, R66, R32 ;  /* 0x00000042e020723c */ /* 0x040ff00000001820 */
[C---:B------:R-:W-:Y:S08]  /*31f0*/  HMMA.16816.F32 R36, R224.reuse, R76, R36 ;  /* 0x0000004ce024723c */ /* 0x040ff00000001824 */
[----:B------:R-:W-:Y:S01]  /*3200*/  HMMA.16816.F32 R40, R224, R78, R40 ;  /* 0x0000004ee028723c */ /* 0x000fe20000001828 */
[----:B------:R-:W1:Y:S07]  /*3210*/  LDSM.16.M88.4 R76, [R249+0x7800] ;  /* 0x00780000f94c783b */ /* 0x000e6e0000000200 */
[C---:B------:R-:W-:Y:S08]  /*3220*/  HMMA.16816.F32 R24, R228.reuse, R44, R20 ;  /* 0x0000002ce418723c */ /* 0x040ff00000001814 */
[C---:B------:R-:W-:Y:S08]  /*3230*/  HMMA.16816.F32 R20, R228.reuse, R46, R16 ;  /* 0x0000002ee414723c */ /* 0x040ff00000001810 */
[C---:B------:R-:W-:Y:S08]  /*3240*/  HMMA.16816.F32 R16, R228.reuse, R52, R12 ;  /* 0x00000034e410723c */ /* 0x040ff0000000180c */
[C---:B------:R-:W-:Y:S08]  /*3250*/  HMMA.16816.F32 R12, R228.reuse, R54, R8 ;  /* 0x00000036e40c723c */ /* 0x040ff00000001808 */
[C---:B---3--:R-:W-:Y:S08]  /*3260*/  HMMA.16816.F32 R8, R228.reuse, R60, R28 ;  /* 0x0000003ce408723c */ /* 0x048ff0000000181c */
[C---:B------:R-:W-:Y:S01]  /*3270*/  HMMA.16816.F32 R32, R228.reuse, R62, R32 ;  /* 0x0000003ee420723c */ /* 0x040fe20000001820 */
[----:B------:R-:W-:Y:S04]  /*3280*/  LDSM.16.M88.4 R60, [R5+0x6800] ;  /* 0x00680000053c783b */ /* 0x000fe80000000200 */
[----:B------:R-:W3:Y:S03]  /*3290*/  LDSM.16.M88.4 R44, [R6] ;  /* 0x00000000062c783b */ /* 0x000ee60000000200 */
[C---:B------:R-:W-:Y:S08]  /*32a0*/  HMMA.16816.F32 R36, R228.reuse, R72, R36 ;  /* 0x00000048e424723c */ /* 0x040ff00000001824 */
[----:B------:R-:W-:Y:S01]  /*32b0*/  HMMA.16816.F32 R40, R228, R74, R40 ;  /* 0x0000004ae428723c */ /* 0x000fe20000001828 */
[----:B-----5:R-:W5:Y:S04]  /*32c0*/  LDSM.16.M88.4 R52, [R3] ;  /* 0x000000000334783b */ /* 0x020f680000000200 */
[----:B--2---:R-:W2:Y:S03]  /*32d0*/  LDSM.16.M88.4 R64, [R2] ;  /* 0x000000000240783b */ /* 0x004ea60000000200 */
[C---:B-1----:R-:W-:Y:S01]  /*32e0*/  HMMA.16816.F32 R28, R232.reuse, R48, R24 ;  /* 0x00000030e81c723c */ /* 0x042fe20000001818 */
[----:B----4-:R-:W1:Y:S07]  /*32f0*/  LDSM.16.M88.4 R72, [R0] ;  /* 0x000000000048783b */ /* 0x010e6e0000000200 */
[C---:B------:R-:W-:Y:S01]  /*3300*/  HMMA.16816.F32 R24, R232.reuse, R50, R20 ;  /* 0x00000032e818723c */ /* 0x040fe20000001814 */
[----:B------:R-:W-:Y:S07]  /*3310*/  LDSM.16.M88.4 R48, [R250+0x6800] ;  /* 0x00680000fa30783b */ /* 0x000fee0000000200 */
[C---:B------:R-:W-:Y:S08]  /*3320*/  HMMA.16816.F32 R20, R232.reuse, R56, R16 ;  /* 0x00000038e814723c */ /* 0x040ff00000001810 */
[C---:B------:R-:W-:Y:S01]  /*3330*/  HMMA.16816.F32 R16, R232.reuse, R58, R12 ;  /* 0x0000003ae810723c */ /* 0x040fe2000000180c */
[----:B------:R-:W4:Y:S07]  /*3340*/  LDSM.16.M88.4 R56, [R5+0x6000] ;  /* 0x006000000538783b */ /* 0x000f2e0000000200 */
[C---:B------:R-:W-:Y:S08]  /*3350*/  HMMA.16816.F32 R12, R232.reuse, R68, R8 ;  /* 0x00000044e80c723c */ /* 0x040ff00000001808 */
[C---:B------:R-:W-:Y:S01]  /*3360*/  HMMA.16816.F32 R8, R232.reuse, R70, R32 ;  /* 0x00000046e808723c */ /* 0x040fe20000001820 */
[----:B------:R-:W1:Y:S07]  /*3370*/  LDSM.16.M88.4 R68, [R5+0x7000] ;  /* 0x007000000544783b */ /* 0x000e6e0000000200 */
[C---:B------:R-:W-:Y:S08]  /*3380*/  HMMA.16816.F32 R36, R232.reuse, R76, R36 ;  /* 0x0000004ce824723c */ /* 0x040ff00000001824 */
[----:B------:R-:W-:Y:S01]  /*3390*/  HMMA.16816.F32 R40, R232, R78, R40 ;  /* 0x0000004ee828723c */ /* 0x000fe20000001828 */
[----:B------:R-:W1:Y:S07]  /*33a0*/  LDSM.16.M88.4 R76, [R5+0x7800] ;  /* 0x00780000054c783b */ /* 0x000e6e0000000200 */
[C---:B---3--:R-:W-:Y:S08]  /*33b0*/  HMMA.16816.F32 R32, R236.reuse, R44, R28 ;  /* 0x0000002cec20723c */ /* 0x048ff0000000181c */
[C---:B------:R-:W-:Y:S01]  /*33c0*/  HMMA.16816.F32 R28, R236.reuse, R46, R24 ;  /* 0x0000002eec1c723c */ /* 0x040fe20000001818 */
[----:B------:R-:W-:Y:S07]  /*33d0*/  LDSM.16.M88.4 R44, [R250+0x7000] ;  /* 0x00700000fa2c783b */ /* 0x000fee0000000200 */
[C---:B-----5:R-:W-:Y:S08]  /*33e0*/  HMMA.16816.F32 R24, R236.reuse, R52, R20 ;  /* 0x00000034ec18723c */ /* 0x060ff00000001814 */
[C---:B------:R-:W-:Y:S01]  /*33f0*/  HMMA.16816.F32 R20, R236.reuse, R54, R16 ;  /* 0x00000036ec14723c */ /* 0x040fe20000001810 */
[----:B------:R-:W3:Y:S07]  /*3400*/  LDSM.16.M88.4 R52, [R250+0x6000] ;  /* 0x00600000fa34783b */ /* 0x000eee0000000200 */
[C---:B--2---:R-:W-:Y:S08]  /*3410*/  HMMA.16816.F32 R16, R236.reuse, R64, R12 ;  /* 0x00000040ec10723c */ /* 0x044ff0000000180c */
[----:B------:R-:W-:Y:S01]  /*3420*/  HMMA.16816.F32 R12, R236, R66, R8 ;  /* 0x00000042ec0c723c */ /* 0x000fe20000001808 */
[----:B------:R-:W2:Y:S01]  /*3430*/  LDSM.16.M88.4 R64, [R250+0x7800] ;  /* 0x00780000fa40783b */ /* 0x000ea20000000200 */
[----:B------:R-:W-:Y:S01]  /*3440*/  IMAD.MOV.U32 R158, RZ, RZ, R156 ;  /* 0x000000ffff9e7224 */ /* 0x000fe200078e009c */
[----:B------:R-:W-:-:S05]  /*3450*/  DEPBAR.LE SB0, 0x0 ;  /* 0x000080000000791a */ /* 0x000fca0000000000 */
[C---:B-1----:R-:W-:Y:S08]  /*3460*/  HMMA.16816.F32 R8, R236.reuse, R72, R36 ;  /* 0x00000048ec08723c */ /* 0x042ff00000001824 */
[----:B------:R-:W-:Y:S08]  /*3470*/  HMMA.16816.F32 R40, R236, R74, R40 ;  /* 0x0000004aec28723c */ /* 0x000ff00000001828 */
[C---:B----4-:R-:W-:Y:S08]  /*3480*/  HMMA.16816.F32 R36, R240.reuse, R56, R32 ;  /* 0x00000038f024723c */ /* 0x050ff00000001820 */
[C---:B------:R-:W-:Y:S08]  /*3490*/  HMMA.16816.F32 R32, R240.reuse, R58, R28 ;  /* 0x0000003af020723c */ /* 0x040ff0000000181c */
[C---:B------:R-:W-:Y:S08]  /*34a0*/  HMMA.16816.F32 R28, R240.reuse, R60, R24 ;  /* 0x0000003cf01c723c */ /* 0x040ff00000001818 */
[C---:B------:R-:W-:Y:S08]  /*34b0*/  HMMA.16816.F32 R24, R240.reuse, R62, R20 ;  /* 0x0000003ef018723c */ /* 0x040ff00000001814 */
[C---:B------:R-:W-:Y:S08]  /*34c0*/  HMMA.16816.F32 R20, R240.reuse, R68, R16 ;  /* 0x00000044f014723c */ /* 0x040ff00000001810 */
[C---:B------:R-:W-:Y:S08]  /*34d0*/  HMMA.16816.F32 R16, R240.reuse, R70, R12 ;  /* 0x00000046f010723c */ /* 0x040ff0000000180c */
[C---:B------:R-:W-:Y:S08]  /*34e0*/  HMMA.16816.F32 R12, R240.reuse, R76, R8 ;  /* 0x0000004cf00c723c */ /* 0x040ff00000001808 */
[----:B------:R-:W-:Y:S01]  /*34f0*/  HMMA.16816.F32 R8, R240, R78, R40 ;  /* 0x0000004ef008723c */ /* 0x000fe20000001828 */
[----:B------:R-:W-:Y:S01]  /*3500*/  BAR.SYNC.DEFER_BLOCKING 0x0 ;  /* 0x0000000000007b1d */ /* 0x000fe20000010000 */
[----:B------:R-:W-:-:S06]  /*3510*/  ISETP.GT.AND P0, PT, R4, R158, PT ;  /* 0x0000009e0400720c */ /* 0x000fcc0003f04270 */
[C---:B---3--:R-:W-:Y:S01]  /*3520*/  HMMA.16816.F32 R36, R244.reuse, R52, R36 ;  /* 0x00000034f424723c */ /* 0x048fe20000001824 */
[----:B------:R-:W-:Y:S07]  /*3530*/  BSSY B0, `(.L_x_832) ;  /* 0x0000023000007945 */ /* 0x000fee0003800000 */
[C---:B------:R-:W-:Y:S08]  /*3540*/  HMMA.16816.F32 R52, R244.reuse, R54, R32 ;  /* 0x00000036f434723c */ /* 0x040ff00000001820 */
[C---:B------:R-:W-:Y:S08]  /*3550*/  HMMA.16816.F32 R32, R244.reuse, R48, R28 ;  /* 0x00000030f420723c */ /* 0x040ff0000000181c */
[C---:B------:R-:W-:Y:S08]  /*3560*/  HMMA.16816.F32 R48, R244.reuse, R50, R24 ;  /* 0x00000032f430723c */ /* 0x040ff00000001818 */
[C---:B------:R-:W-:Y:S08]  /*3570*/  HMMA.16816.F32 R28, R244.reuse, R44, R20 ;  /* 0x0000002cf41c723c */ /* 0x040ff00000001814 */
[C---:B------:R-:W-:Y:S08]  /*3580*/  HMMA.16816.F32 R44, R244.reuse, R46, R16 ;  /* 0x0000002ef42c723c */ /* 0x040ff00000001810 */
[C---:B--2---:R-:W-:Y:S08]  /*3590*/  HMMA.16816.F32 R20, R244.reuse, R64, R12 ;  /* 0x00000040f414723c */ /* 0x044ff0000000180c */
[----:B------:R-:W-:Y:S01]  /*35a0*/  HMMA.16816.F32 R24, R244, R66, R8 ;  /* 0x00000042f418723c */ /* 0x000fe20000001808 */
[----:B------:R-:W-:Y:S07]  /*35b0*/  @!UPT UIADD3 URZ, URZ, URZ, URZ ;  /* 0x0000003f3f3ff290 */ /* 0x000fee000fffe03f */
[----:B------:R-:W-:Y:S11]  /*35c0*/  @!P0 BRA `(.L_x_833) ;  /* 0x0000019000008947 */ /* 0x000ff60003800000 */
[----:B------:R-:W-:Y:S01]  /*35d0*/  IADD3 R0, R159, -0x2, RZ ;  /* 0xfffffffe9f007810 */ /* 0x000fe20007ffe0ff */
[----:B------:R-:W-:-:S03]  /*35e0*/  IMAD.MOV.U32 R5, RZ, RZ, c[0x0][0x1e0] ;  /* 0x00007800ff057624 */ /* 0x000fc600078e00ff */
[----:B------:R-:W-:Y:S01]  /*35f0*/  SHF.R.S32.HI R2, RZ, 0x1f, R0 ;  /* 0x0000001fff027819 */ /* 0x000fe20000011400 */
[----:B------:R-:W-:-:S04]  /*3600*/  IMAD.WIDE.U32 R6, R0, c[0x0][0x1e0], RZ ;  /* 0x0000780000067a25 */ /* 0x000fc800078e00ff */
[----:B------:R-:W-:-:S04]  /*3610*/  IMAD R2, R2, c[0x0][0x1e0], RZ ;  /* 0x0000780002027a24 */ /* 0x000fc800078e02ff */
[----:B------:R-:W-:Y:S01]  /*3620*/  IMAD R2, R0, c[0x0][0x1e4], R2 ;  /* 0x0000790000027a24 */ /* 0x000fe200078e0202 */
[----:B------:R-:W-:-:S03]  /*3630*/  LEA R0, P0, R6, R84, 0x6 ;  /* 0x0000005406007211 */ /* 0x000fc600078030ff */
[----:B------:R-:W-:Y:S01]  /*3640*/  IMAD.IADD R3, R7, 0x1, R2 ;  /* 0x0000000107037824 */ /* 0x000fe200078e0202 */
[----:B------:R-:W-:Y:S01]  /*3650*/  LEA R2, P6, R0, c[0x0][0x1c8], 0x1 ;  /* 0x0000720000027a11 */ /* 0x000fe200078c08ff */
[----:B------:R-:W-:-:S03]  /*3660*/  IMAD.MOV.U32 R7, RZ, RZ, c[0x0][0x1e4] ;  /* 0x00007900ff077624 */ /* 0x000fc600078e00ff */
[----:B------:R-:W-:Y:S02]  /*3670*/  LEA.HI.X R3, R6, R83, R3, 0x6, P0 ;  /* 0x0000005306037211 */ /* 0x000fe400000f3403 */
[----:B------:R-:W-:Y:S02]  /*3680*/  LEA R6, P0, R5, R2, 0x6 ;  /* 0x0000000205067211 */ /* 0x000fe400078030ff */
[----:B------:R-:W-:-:S04]  /*3690*/  LEA.HI.X R3, R0, c[0x0][0x1cc], R3, 0x1, P6 ;  /* 0x0000730000037a11 */ /* 0x000fc800030f0c03 */
[----:B------:R-:W-:Y:S01]  /*36a0*/  LEA.HI.X R7, R5, R3, R7, 0x6, P0 ;  /* 0x0000000305077211 */ /* 0x000fe200000f3407 */
[----:B------:R-:W-:Y:S01]  /*36b0*/  @!PT LDS RZ, [RZ] ;  /* 0x00000000fffff984 */ /* 0x000fe20000000800 */
[----:B------:R-:W-:Y:S01]  /*36c0*/  @!PT LDS RZ, [RZ] ;  /* 0x00000000fffff984 */ /* 0x000fe20000000800 */
[----:B------:R-:W-:Y:S01]  /*36d0*/  @!PT LDS RZ, [RZ] ;  /* 0x00000000fffff984 */ /* 0x000fe20000000800 */
[----:B------:R1:W-:Y:S04]  /*36e0*/  LDGSTS.E.BYPASS.LTC128B.128 [R82+0x10100], [R2.64], !P5 ;  /* 0x1010000002527fae */ /* 0x0003e8000e901d46 */
[----:B------:R1:W-:Y:S04]  /*36f0*/  LDGSTS.E.BYPASS.LTC128B.128 [R82+0x12100], [R2.64+0x80], !P4 ;  /* 0x1210008002527fae */ /* 0x0003e8000e101d46 */
[----:B------:R1:W-:Y:S04]  /*3700*/  LDGSTS.E.BYPASS.LTC128B.128 [R82+0x14100], [R2.64+0x100], !P3 ;  /* 0x1410010002527fae */ /* 0x0003e8000d901d46 */
[----:B------:R1:W-:Y:S04]  /*3710*/  LDGSTS.E.BYPASS.LTC128B.128 [R82+0x16100], [R2.64+0x180], !P2 ;  /* 0x1610018002527fae */ /* 0x0003e8000d101d46 */
[----:B------:R1:W-:Y:S04]  /*3720*/  LDGSTS.E.BYPASS.LTC128B.128 [R82+0x11100], [R6.64], !P5 ;  /* 0x1110000006527fae */ /* 0x0003e8000e901d46 */
[----:B------:R1:W-:Y:S04]  /*3730*/  LDGSTS.E.BYPASS.LTC128B.128 [R82+0x13100], [R6.64+0x80], !P4 ;  /* 0x1310008006527fae */ /* 0x0003e8000e101d46 */
[----:B------:R1:W-:Y:S04]  /*3740*/  LDGSTS.E.BYPASS.LTC128B.128 [R82+0x15100], [R6.64+0x100], !P3 ;  /* 0x1510010006527fae */ /* 0x0003e8000d901d46 */
[----:B------:R1:W-:Y:S02]  /*3750*/  LDGSTS.E.BYPASS.LTC128B.128 [R82+0x17100], [R6.64+0x180], !P2 ;  /* 0x1710018006527fae */ /* 0x0003e4000d101d46 */
.L_x_833:
[----:B------:R-:W-:Y:S05]  /*3760*/  BSYNC B0 ;  /* 0x0000000000007941 */ /* 0x000fea0003800000 */
.L_x_832:
[----:B------:R-:W2:Y:S04]  /*3770*/  LDL R0, [R1+0x108] ;  /* 0x0001080001007983 */ /* 0x000ea80000100800 */
[----:B-1----:R-:W3:Y:S04]  /*3780*/  LDL R3, [R1+0x94] ;  /* 0x0000940001037983 */ /* 0x002ee80000100800 */
[----:B------:R-:W-:Y:S04]  /*3790*/  LDSM.16.MT88.4 R56, [R251+0x800] ;  /* 0x00080000fb38783b */ /* 0x000fe80000004200 */
[----:B------:R-:W-:Y:S04]  /*37a0*/  LDSM.16.MT88.4 R40, [R252+0x800] ;  /* 0x00080000fc28783b */ /* 0x000fe80000004200 */
[----:B------:R-:W-:Y:S04]  /*37b0*/  LDSM.16.MT88.4 R64, [R252+0x2000] ;  /* 0x00200000fc40783b */ /* 0x000fe80000004200 */
[----:B------:R-:W-:Y:S04]  /*37c0*/  LDSM.16.MT88.4 R68, [R251+0x2000] ;  /* 0x00200000fb44783b */ /* 0x000fe80000004200 */
[----:B------:R-:W-:Y:S04]  /*37d0*/  LDSM.16.MT88.4 R72, [R251+0x2800] ;  /* 0x00280000fb48783b */ /* 0x000fe80000004200 */
[----:B------:R-:W-:Y:S04]  /*37e0*/  LDSM.16.MT88.4 R76, [R248+0x4000] ;  /* 0x00400000f84c783b */ /* 0x000fe80000004200 */
[----:B------:R-:W0:Y:S01]  /*37f0*/  LDGDEPBAR ;  /* 0x00000000000079af */ /* 0x000e220000000000 */
[----:B--2---:R-:W-:-:S04]  /*3800*/  IMAD.IADD R0, R0, 0x1, R128 ;  /* 0x0000000100007824 */ /* 0x004fc800078e0280 */
[----:B------:R-:W-:Y:S01]  /*3810*/  @P1 IMAD.HI.U32 R2, R0, c[0x0][0x2c8], RZ ;  /* 0x0000b20000021a27 */ /* 0x000fe200078e00ff */
[----:B------:R1:W-:Y:S04]  /*3820*/  STL [R1+0x8c], R0 ;  /* 0x00008c0001007387 */ /* 0x0003e80000100800 */
[----:B------:R-:W2:Y:S04]  /*3830*/  LDL R60, [R1+0x48] ;  /* 0x00004800013c7983 */ /* 0x000ea80000100800 */
[----:B------:R-:W4:Y:S01]  /*3840*/  LDL R127, [R1+0x4] ;  /* 0x00000400017f7983 */ /* 0x000f220000100800 */
[----:B-1----:R-:W-:Y:S01]  /*3850*/  @P1 SHF.R.U32.HI R0, RZ, c[0x0][0x2cc], R2 ;  /* 0x0000b300ff001a19 */ /* 0x002fe20000011602 */
[----:B------:R-:W-:-:S04]  /*3860*/  IMAD R2, R4, R81, 0x1 ;  /* 0x0000000104027424 */ /* 0x000fc800078e0251 */
[----:B------:R-:W1:Y:S04]  /*3870*/  SHFL.IDX PT, R5, R0, RZ, 0x1c1f ;  /* 0x001c1fff00057589 */ /* 0x000e6800000e0000 */
[----:B------:R3:W5:Y:S02]  /*3880*/  SHFL.IDX PT, R4, R0, 0x1, 0x1c1f ;  /* 0x003c1f0000047f89 */ /* 0x00076400000e0000 */
[----:B---3--:R-:W-:Y:S01]  /*3890*/  IADD3 R0, -R3, c[0x0][0x1d0], R2 ;  /* 0x0000740003007a10 */ /* 0x008fe20007ffe102 */
[----:B------:R-:W-:-:S03]  /*38a0*/  IMAD.IADD R3, R80, 0x1, -R3 ;  /* 0x0000000150037824 */ /* 0x000fc600078e0a03 */
[----:B------:R-:W-:-:S05]  /*38b0*/  IADD3 R0, R0, -c[0x0][0x168], RZ ;  /* 0x80005a0000007a10 */ /* 0x000fca0007ffe0ff */
[----:B-1----:R-:W-:-:S05]  /*38c0*/  IMAD.IADD R2, R0, 0x1, R5 ;  /* 0x0000000100027824 */ /* 0x002fca00078e0205 */
[----:B------:R-:W-:-:S04]  /*38d0*/  IMNMX R2, R3, R2, PT ;  /* 0x0000000203027217 */ /* 0x000fc80003800200 */
[C---:B------:R-:W-:Y:S02]  /*38e0*/  ISETP.GT.AND P6, PT, R2.reuse, RZ, PT ;  /* 0x000000ff0200720c */ /* 0x040fe40003fc4270 */
[----:B------:R-:W-:Y:S02]  /*38f0*/  ISETP.GT.AND P0, PT, R2, 0x1, PT ;  /* 0x000000010200780c */ /* 0x000fe40003f04270 */
[----:B------:R-:W-:Y:S02]  /*3900*/  FSEL R17, R36, -INF , P6 ;  /* 0xff80000024117808 */ /* 0x000fe40003000000 */
[----:B------:R-:W-:Y:S01]  /*3910*/  ISETP.GT.AND P6, PT, R2, 0x8, PT ;  /* 0x000000080200780c */ /* 0x000fe20003fc4270 */
[----:B-----5:R-:W-:Y:S01]  /*3920*/  IMAD.IADD R0, R0, 0x1, R4 ;  /* 0x0000000100007824 */ /* 0x020fe200078e0204 */
[----:B------:R-:W-:Y:S02]  /*3930*/  FSEL R10, R37, -INF , P0 ;  /* 0xff800000250a7808 */ /* 0x000fe40000000000 */
[----:B------:R-:W-:-:S02]  /*3940*/  FSEL R9, R52, -INF , P6 ;  /* 0xff80000034097808 */ /* 0x000fc40003000000 */
[C---:B------:R-:W-:Y:S02]  /*3950*/  ISETP.GT.AND P0, PT, R2.reuse, 0x9, PT ;  /* 0x000000090200780c */ /* 0x040fe40003f04270 */
[----:B------:R-:W-:Y:S02]  /*3960*/  ISETP.GT.AND P6, PT, R2, 0x10, PT ;  /* 0x000000100200780c */ /* 0x000fe40003fc4270 */
[----:B------:R-:W-:Y:S02]  /*3970*/  FMNMX.FTZ R5, R17, R10, !PT ;  /* 0x0000000a11057209 */ /* 0x000fe40007810000 */
[----:B------:R-:W-:Y:S02]  /*3980*/  IMNMX R0, R3, R0, PT ;  /* 0x0000000003007217 */ /* 0x000fe40003800200 */
[----:B------:R-:W-:Y:S02]  /*3990*/  FSEL R4, R53, -INF , P0 ;  /* 0xff80000035047808 */ /* 0x000fe40000000000 */
[----:B------:R-:W-:-:S02]  /*39a0*/  FSEL R3, R32, -INF , P6 ;  /* 0xff80000020037808 */ /* 0x000fc40003000000 */
[C---:B------:R-:W-:Y:S02]  /*39b0*/  ISETP.GT.AND P0, PT, R2.reuse, 0x11, PT ;  /* 0x000000110200780c */ /* 0x040fe40003f04270 */
[----:B------:R-:W-:Y:S02]  /*39c0*/  ISETP.GT.AND P6, PT, R2, 0x18, PT ;  /* 0x000000180200780c */ /* 0x000fe40003fc4270 */
[----:B------:R-:W-:Y:S02]  /*39d0*/  FMNMX.FTZ R5, R9, R5, !PT ;  /* 0x0000000509057209 */ /* 0x000fe40007810000 */
[----:B------:R-:W-:Y:S02]  /*39e0*/  FSEL R8, R33, -INF , P0 ;  /* 0xff80000021087808 */ /* 0x000fe40000000000 */
[----:B------:R-:W-:Y:S02]  /*39f0*/  FSEL R7, R48, -INF , P6 ;  /* 0xff80000030077808 */ /* 0x000fe40003000000 */
[----:B------:R-:W-:-:S02]  /*3a00*/  FMNMX.FTZ R5, R4, R5, !PT ;  /* 0x0000000504057209 */ /* 0x000fc40007810000 */
[C---:B------:R-:W-:Y:S02]  /*3a10*/  ISETP.GT.AND P0, PT, R2.reuse, 0x19, PT ;  /* 0x000000190200780c */ /* 0x040fe40003f04270 */
[----:B------:R-:W-:Y:S02]  /*3a20*/  ISETP.GT.AND P6, PT, R2, 0x20, PT ;  /* 0x000000200200780c */ /* 0x000fe40003fc4270 */
[----:B------:R-:W-:Y:S02]  /*3a30*/  FMNMX.FTZ R5, R3, R5, !PT ;  /* 0x0000000503057209 */ /* 0x000fe40007810000 */
[----:B------:R-:W-:Y:S02]  /*3a40*/  FSEL R16, R49, -INF , P0 ;  /* 0xff80000031107808 */ /* 0x000fe40000000000 */
[----:B------:R-:W-:Y:S02]  /*3a50*/  FSEL R111, R28, -INF , P6 ;  /* 0xff8000001c6f7808 */ /* 0x000fe40003000000 */
[----:B------:R-:W-:-:S02]  /*3a60*/  ISETP.GT.AND P0, PT, R2, 0x21, PT ;  /* 0x000000210200780c */ /* 0x000fc40003f04270 */
[----:B------:R-:W-:Y:S02]  /*3a70*/  ISETP.GT.AND P6, PT, R2, 0x28, PT ;  /* 0x000000280200780c */ /* 0x000fe40003fc4270 */
[----:B------:R-:W-:Y:S02]  /*3a80*/  FMNMX.FTZ R5, R8, R5, !PT ;  /* 0x0000000508057209 */ /* 0x000fe40007810000 */
[----:B------:R-:W-:Y:S02]  /*3a90*/  FSEL R110, R29, -INF , P0 ;  /* 0xff8000001d6e7808 */ /* 0x000fe40000000000 */
[----:B------:R-:W-:Y:S02]  /*3aa0*/  FSEL R109, R44, -INF , P6 ;  /* 0xff8000002c6d7808 */ /* 0x000fe40003000000 */
[C---:B------:R-:W-:Y:S02]  /*3ab0*/  ISETP.GT.AND P0, PT, R2.reuse, 0x29, PT ;  /* 0x000000290200780c */ /* 0x040fe40003f04270 */
[----:B------:R-:W-:-:S02]  /*3ac0*/  ISETP.GT.AND P6, PT, R2, 0x30, PT ;  /* 0x000000300200780c */ /* 0x000fc40003fc4270 */
[----:B------:R-:W-:Y:S02]  /*3ad0*/  FMNMX.FTZ R5, R7, R5, !PT ;  /* 0x0000000507057209 */ /* 0x000fe40007810000 */
[----:B------:R-:W-:Y:S02]  /*3ae0*/  FSEL R107, R45, -INF , P0 ;  /* 0xff8000002d6b7808 */ /* 0x000fe40000000000 */
[----:B------:R-:W-:Y:S02]  /*3af0*/  FSEL R104, R20, -INF , P6 ;  /* 0xff80000014687808 */ /* 0x000fe40003000000 */
[----:B------:R-:W-:Y:S02]  /*3b00*/  ISETP.GT.AND P0, PT, R2, 0x31, PT ;  /* 0x000000310200780c */ /* 0x000fe40003f04270 */
[----:B------:R-:W-:Y:S02]  /*3b10*/  ISETP.GT.AND P6, PT, R0, RZ, PT ;  /* 0x000000ff0000720c */ /* 0x000fe40003fc4270 */
[----:B------:R-:W-:-:S02]  /*3b20*/  FMNMX.FTZ R5, R16, R5, !PT ;  /* 0x0000000510057209 */ /* 0x000fc40007810000 */
[----:B------:R-:W-:Y:S02]  /*3b30*/  FSEL R103, R21, -INF , P0 ;  /* 0xff80000015677808 */ /* 0x000fe40000000000 */
[----:B------:R-:W-:Y:S02]  /*3b40*/  FSEL R15, R38, -INF , P6 ;  /* 0xff800000260f7808 */ /* 0x000fe40003000000 */
[----:B------:R-:W-:Y:S02]  /*3b50*/  FMNMX.FTZ R5, R111, R5, !PT ;  /* 0x000000056f057209 */ /* 0x000fe40007810000 */
[C---:B------:R-:W-:Y:S02]  /*3b60*/  ISETP.GT.AND P0, PT, R0.reuse, 0x1, PT ;  /* 0x000000010000780c */ /* 0x040fe40003f04270 */
[----:B------:R-:W-:Y:S02]  /*3b70*/  ISETP.GT.AND P6, PT, R0, 0x8, PT ;  /* 0x000000080000780c */ /* 0x000fe40003fc4270 */
[----:B------:R-:W-:-:S02]  /*3b80*/  FMNMX.FTZ R5, R110, R5, !PT ;  /* 0x000000056e057209 */ /* 0x000fc40007810000 */
[----:B------:R-:W-:Y:S02]  /*3b90*/  FSEL R14, R39, -INF , P0 ;  /* 0xff800000270e7808 */ /* 0x000fe40000000000 */
[----:B------:R-:W-:Y:S01]  /*3ba0*/  FSEL R13, R54, -INF , P6 ;  /* 0xff800000360d7808 */ /* 0x000fe20003000000 */
[----:B------:R-:W-:Y:S01]  /*3bb0*/  LDSM.16.MT88.4 R36, [R248+0x800] ;  /* 0x00080000f824783b */ /* 0x000fe20000004200 */
[----:B------:R-:W-:Y:S02]  /*3bc0*/  ISETP.GT.AND P6, PT, R2, 0x38, PT ;  /* 0x000000380200780c */ /* 0x000fe40003fc4270 */
[----:B------:R-:W-:Y:S02]  /*3bd0*/  FMNMX.FTZ R5, R109, R5, !PT ;  /* 0x000000056d057209 */ /* 0x000fe40007810000 */
[----:B------:R-:W-:Y:S02]  /*3be0*/  ISETP.GT.AND P0, PT, R0, 0x9, PT ;  /* 0x000000090000780c */ /* 0x000fe40003f04270 */
[----:B------:R-:W-:-:S02]  /*3bf0*/  FMNMX.FTZ R6, R15, R14, !PT ;  /* 0x0000000e0f067209 */ /* 0x000fc40007810000 */
[----:B------:R-:W-:Y:S02]  /*3c00*/  FSEL R97, R24, -INF , P6 ;  /* 0xff80000018617808 */ /* 0x000fe40003000000 */
[----:B------:R-:W-:Y:S02]  /*3c10*/  ISETP.GT.AND P6, PT, R0, 0x10, PT ;  /* 0x000000100000780c */ /* 0x000fe40003fc4270 */
[----:B------:R-:W-:Y:S02]  /*3c20*/  FMNMX.FTZ R5, R107, R5, !PT ;  /* 0x000000056b057209 */ /* 0x000fe40007810000 */
[----:B------:R-:W-:Y:S02]  /*3c30*/  FSEL R12, R55, -INF , P0 ;  /* 0xff800000370c7808 */ /* 0x000fe40000000000 */
[----:B------:R-:W-:Y:S02]  /*3c40*/  FMNMX.FTZ R18, R13, R6, !PT ;  /* 0x000000060d127209 */ /* 0x000fe40007810000 */
[----:B------:R-:W-:-:S02]  /*3c50*/  FSEL R11, R34, -INF , P6 ;  /* 0xff800000220b7808 */ /* 0x000fc40003000000 */
[----:B------:R-:W-:Y:S02]  /*3c60*/  FMNMX.FTZ R5, R104, R5, !PT ;  /* 0x0000000568057209 */ /* 0x000fe40007810000 */
[----:B------:R-:W-:Y:S02]  /*3c70*/  ISETP.GT.AND P6, PT, R2, 0x39, PT ;  /* 0x000000390200780c */ /* 0x000fe40003fc4270 */
[----:B------:R-:W-:Y:S02]  /*3c80*/  ISETP.GT.AND P0, PT, R0, 0x11, PT ;  /* 0x000000110000780c */ /* 0x000fe40003f04270 */
[----:B------:R-:W-:Y:S02]  /*3c90*/  FMNMX.FTZ R18, R12, R18, !PT ;  /* 0x000000120c127209 */ /* 0x000fe40007810000 */
[----:B------:R-:W-:Y:S02]  /*3ca0*/  FMNMX.FTZ R2, R103, R5, !PT ;  /* 0x0000000567027209 */ /* 0x000fe40007810000 */
[----:B------:R-:W-:-:S02]  /*3cb0*/  FSEL R96, R25, -INF , P6 ;  /* 0xff80000019607808 */ /* 0x000fc40003000000 */
[----:B------:R-:W-:Y:S02]  /*3cc0*/  FSEL R6, R35, -INF , P0 ;  /* 0xff80000023067808 */ /* 0x000fe40000000000 */
[C---:B------:R-:W-:Y:S02]  /*3cd0*/  ISETP.GT.AND P6, PT, R0.reuse, 0x18, PT ;  /* 0x000000180000780c */ /* 0x040fe40003fc4270 */
[----:B------:R-:W-:Y:S02]  /*3ce0*/  FMNMX.FTZ R18, R11, R18, !PT ;  /* 0x000000120b127209 */ /* 0x000fe40007810000 */
[----:B------:R-:W-:Y:S02]  /*3cf0*/  FMNMX.FTZ R2, R97, R2, !PT ;  /* 0x0000000261027209 */ /* 0x000fe40007810000 */
[----:B------:R-:W-:Y:S02]  /*3d00*/  ISETP.GT.AND P0, PT, R0, 0x19, PT ;  /* 0x000000190000780c */ /* 0x000fe40003f04270 */
[----:B------:R-:W-:-:S02]  /*3d10*/  FSEL R5, R50, -INF , P6 ;  /* 0xff80000032057808 */ /* 0x000fc40003000000 */
[----:B------:R-:W-:Y:S02]  /*3d20*/  FMNMX.FTZ R19, R6, R18, !PT ;  /* 0x0000001206137209 */ /* 0x000fe40007810000 */
[----:B------:R-:W-:Y:S02]  /*3d30*/  FMNMX.FTZ R157, R96, R2, !PT ;  /* 0x00000002609d7209 */ /* 0x000fe40007810000 */
[----:B------:R-:W-:Y:S02]  /*3d40*/  FSEL R18, R51, -INF , P0 ;  /* 0xff80000033127808 */ /* 0x000fe40000000000 */
[C---:B------:R-:W-:Y:S02]  /*3d50*/  ISETP.GT.AND P6, PT, R0.reuse, 0x20, PT ;  /* 0x000000200000780c */ /* 0x040fe40003fc4270 */
[----:B------:R-:W-:Y:S02]  /*3d60*/  FMNMX.FTZ R2, R5, R19, !PT ;  /* 0x0000001305027209 */ /* 0x000fe40007810000 */
[----:B------:R-:W-:-:S02]  /*3d70*/  ISETP.GT.AND P0, PT, R0, 0x21, PT ;  /* 0x000000210000780c */ /* 0x000fc40003f04270 */
[----:B------:R-:W-:Y:S02]  /*3d80*/  FSEL R100, R30, -INF , P6 ;  /* 0xff8000001e647808 */ /* 0x000fe40003000000 */
[----:B------:R-:W-:Y:S02]  /*3d90*/  FMNMX.FTZ R2, R18, R2, !PT ;  /* 0x0000000212027209 */ /* 0x000fe40007810000 */
[----:B------:R-:W-:Y:S02]  /*3da0*/  FSEL R102, R31, -INF , P0 ;  /* 0xff8000001f667808 */ /* 0x000fe40000000000 */
[----:B------:R-:W-:Y:S01]  /*3db0*/  ISETP.GT.AND P6, PT, R0, 0x28, PT ;  /* 0x000000280000780c */ /* 0x000fe20003fc4270 */
[----:B------:R-:W1:Y:S01]  /*3dc0*/  SHFL.BFLY PT, R19, R157, 0x2, 0x1f ;  /* 0x0c401f009d137f89 */ /* 0x000e6200000e0000 */
[----:B------:R-:W-:Y:S02]  /*3dd0*/  FMNMX.FTZ R2, R100, R2, !PT ;  /* 0x0000000264027209 */ /* 0x000fe40007810000 */
[----:B------:R-:W-:Y:S01]  /*3de0*/  ISETP.GT.AND P0, PT, R0, 0x29, PT ;  /* 0x000000290000780c */ /* 0x000fe20003f04270 */
[----:B------:R-:W-:Y:S01]  /*3df0*/  LDSM.16.MT88.4 R28, [R252] ;  /* 0x00000000fc1c783b */ /* 0x000fe20000004200 */
[----:B------:R-:W-:-:S02]  /*3e00*/  FSEL R101, R46, -INF , P6 ;  /* 0xff8000002e657808 */ /* 0x000fc40003000000 */
[----:B------:R-:W-:Y:S02]  /*3e10*/  FMNMX.FTZ R2, R102, R2, !PT ;  /* 0x0000000266027209 */ /* 0x000fe40007810000 */
[----:B------:R-:W-:Y:S02]  /*3e20*/  FSEL R108, R47, -INF , P0 ;  /* 0xff8000002f6c7808 */ /* 0x000fe40000000000 */
[C---:B------:R-:W-:Y:S01]  /*3e30*/  ISETP.GT.AND P6, PT, R0.reuse, 0x30, PT ;  /* 0x000000300000780c */ /* 0x040fe20003fc4270 */
[----:B------:R-:W-:Y:S01]  /*3e40*/  LDSM.16.MT88.4 R44, [R251] ;  /* 0x00000000fb2c783b */ /* 0x000fe20000004200 */
[----:B------:R-:W-:Y:S02]  /*3e50*/  FMNMX.FTZ R2, R101, R2, !PT ;  /* 0x0000000265027209 */ /* 0x000fe40007810000 */
[----:B------:R-:W-:Y:S02]  /*3e60*/  ISETP.GT.AND P0, PT, R0, 0x31, PT ;  /* 0x000000310000780c */ /* 0x000fe40003f04270 */
[----:B------:R-:W-:-:S02]  /*3e70*/  FSEL R106, R22, -INF , P6 ;  /* 0xff800000166a7808 */ /* 0x000fc40003000000 */
[----:B------:R-:W-:Y:S02]  /*3e80*/  FMNMX.FTZ R2, R108, R2, !PT ;  /* 0x000000026c027209 */ /* 0x000fe40007810000 */
[----:B------:R-:W-:Y:S02]  /*3e90*/  FSEL R105, R23, -INF , P0 ;  /* 0xff80000017697808 */ /* 0x000fe40000000000 */
[----:B------:R-:W-:Y:S01]  /*3ea0*/  ISETP.GT.AND P6, PT, R0, 0x38, PT ;  /* 0x000000380000780c */ /* 0x000fe20003fc4270 */
[----:B------:R-:W-:Y:S01]  /*3eb0*/  LDSM.16.MT88.4 R20, [R248] ;  /* 0x00000000f814783b */ /* 0x000fe20000004200 */
[----:B------:R-:W-:Y:S02]  /*3ec0*/  FMNMX.FTZ R2, R106, R2, !PT ;  /* 0x000000026a027209 */ /* 0x000fe40007810000 */
[----:B------:R-:W-:Y:S02]  /*3ed0*/  ISETP.GT.AND P0, PT, R0, 0x39, PT ;  /* 0x000000390000780c */ /* 0x000fe40003f04270 */
[----:B------:R-:W-:-:S02]  /*3ee0*/  FSEL R99, R26, -INF , P6 ;  /* 0xff8000001a637808 */ /* 0x000fc40003000000 */
[----:B------:R-:W-:Y:S02]  /*3ef0*/  FMNMX.FTZ R156, R105, R2, !PT ;  /* 0x00000002699c7209 */ /* 0x000fe40007810000 */
[----:B------:R-:W-:Y:S02]  /*3f00*/  FSEL R98, R27, -INF , P0 ;  /* 0xff8000001b627808 */ /* 0x000fe40000000000 */
[----:B------:R-:W-:-:S04]  /*3f10*/  FMNMX.FTZ R156, R99, R156, !PT ;  /* 0x0000009c639c7209 */ /* 0x000fc80007810000 */
[----:B------:R-:W-:Y:S02]  /*3f20*/  FMNMX.FTZ R156, R98, R156, !PT ;  /* 0x0000009c629c7209 */ /* 0x000fe40007810000 */
[----:B-1----:R-:W-:-:S03]  /*3f30*/  FMNMX.FTZ R157, R157, R19, !PT ;  /* 0x000000139d9d7209 */ /* 0x002fc60007810000 */
[----:B------:R-:W1:Y:S04]  /*3f40*/  SHFL.BFLY PT, R19, R156, 0x2, 0x1f ;  /* 0x0c401f009c137f89 */ /* 0x000e6800000e0000 */
[----:B------:R-:W3:Y:S01]  /*3f50*/  SHFL.BFLY PT, R0, R157, 0x1, 0x1f ;  /* 0x0c201f009d007f89 */ /* 0x000ee200000e0000 */
[----:B-1----:R-:W-:Y:S02]  /*3f60*/  FMNMX.FTZ R156, R156, R19, !PT ;  /* 0x000000139c9c7209 */ /* 0x002fe40007810000 */
[----:B---3--:R-:W-:-:S03]  /*3f70*/  FMNMX.FTZ R157, R157, R0, !PT ;  /* 0x000000009d9d7209 */ /* 0x008fc60007810000 */
[----:B------:R-:W1:Y:S01]  /*3f80*/  SHFL.BFLY PT, R0, R156, 0x1, 0x1f ;  /* 0x0c201f009c007f89 */ /* 0x000e6200000e0000 */
[C---:B------:R-:W-:Y:S01]  /*3f90*/  FSETP.NEU.FTZ.AND P0, PT, R157.reuse, -INF , PT ;  /* 0xff8000009d00780b */ /* 0x040fe20003f1d000 */
[----:B------:R-:W-:Y:S02]  /*3fa0*/  FMUL.FTZ R2, R157, c[0x0][0x2d0] ;  /* 0x0000b4009d027a20 */ /* 0x000fe40000410000 */
[----:B--2---:R-:W2:Y:S03]  /*3fb0*/  LDSM.16.MT88.4 R24, [R60] ;  /* 0x000000003c18783b */ /* 0x004ea60000004200 */
[----:B------:R-:W-:Y:S01]  /*3fc0*/  FSEL R2, R2, RZ, P0 ;  /* 0x000000ff02027208 */ /* 0x000fe20000000000 */
[----:B----4-:R-:W-:Y:S04]  /*3fd0*/  LDSM.16.MT88.4 R60, [R127+0x800] ;  /* 0x000800007f3c783b */ /* 0x010fe80000004200 */
[----:B------:R-:W-:Y:S01]  /*3fe0*/  FFMA.FTZ R3, R3, c[0x0][0x2d0], -R2 ;  /* 0x0000b40003037a23 */ /* 0x000fe20000010802 */
[----:B------:R-:W-:Y:S01]  /*3ff0*/  LDSM.16.MT88.4 R52, [R127+0x2000] ;  /* 0x002000007f34783b */ /* 0x000fe20000004200 */
[----:B-1----:R-:W-:-:S04]  /*4000*/  FMNMX.FTZ R156, R156, R0, !PT ;  /* 0x000000009c9c7209 */ /* 0x002fc80007810000 */
[C---:B------:R-:W-:Y:S01]  /*4010*/  FSETP.NEU.FTZ.AND P0, PT, R156.reuse, -INF , PT ;  /* 0xff8000009c00780b */ /* 0x040fe20003f1d000 */
[----:B------:R-:W-:Y:S01]  /*4020*/  FMUL.FTZ R0, R156, c[0x0][0x2d0] ;  /* 0x0000b4009c007a20 */ /* 0x000fe20000410000 */
[----:B------:R1:W-:Y:S04]  /*4030*/  MUFU.EX2 R90, R3 ;  /* 0x00000003005a7308 */ /* 0x0003e80000000800 */
[----:B------:R-:W-:Y:S01]  /*4040*/  FSEL R0, R0, RZ, P0 ;  /* 0x000000ff00007208 */ /* 0x000fe20000000000 */
[--C-:B------:R-:W-:Y:S02]  /*4050*/  FFMA.FTZ R17, R17, c[0x0][0x2d0], -R2.reuse ;  /* 0x0000b40011117a23 */ /* 0x100fe40000010802 */
[--C-:B------:R-:W-:Y:S02]  /*4060*/  FFMA.FTZ R10, R10, c[0x0][0x2d0], -R2.reuse ;  /* 0x0000b4000a0a7a23 */ /* 0x100fe40000010802 */
[----:B------:R-:W-:-:S02]  /*4070*/  FFMA.FTZ R9, R9, c[0x0][0x2d0], -R2 ;  /* 0x0000b40009097a23 */ /* 0x000fc40000010802 */
[----:B------:R-:W-:Y:S02]  /*4080*/  FFMA.FTZ R4, R4, c[0x0][0x2d0], -R2 ;  /* 0x0000b40004047a23 */ /* 0x000fe40000010802 */
[--C-:B-1----:R-:W-:Y:S02]  /*4090*/  FFMA.FTZ R3, R13, c[0x0][0x2d0], -R0.reuse ;  /* 0x0000b4000d037a23 */ /* 0x102fe40000010800 */
[--C-:B------:R-:W-:Y:S02]  /*40a0*/  FFMA.FTZ R15, R15, c[0x0][0x2d0], -R0.reuse ;  /* 0x0000b4000f0f7a23 */ /* 0x100fe40000010800 */
[----:B------:R1:W-:Y:S01]  /*40b0*/  MUFU.EX2 R82, R3 ;  /* 0x0000000300527308 */ /* 0x0003e20000000800 */
[----:B------:R-:W-:-:S07]  /*40c0*/  FFMA.FTZ R14, R14, c[0x0][0x2d0], -R0 ;  /* 0x0000b4000e0e7a23 */ /* 0x000fce0000010800 */
[----:B------:R-:W-:Y:S01]  /*40d0*/  MUFU.EX2 R85, R17 ;  /* 0x0000001100557308 */ /* 0x000fe20000000800 */
[----:B-1----:R-:W-:-:S07]  /*40e0*/  FFMA.FTZ R3, R12, c[0x0][0x2d0], -R0 ;  /* 0x0000b4000c037a23 */ /* 0x002fce0000010800 */
[----:B------:R-:W1:Y:S08]  /*40f0*/  MUFU.EX2 R83, R10 ;  /* 0x0000000a00537308 */ /* 0x000e700000000800 */
[----:B------:R-:W-:Y:S08]  /*4100*/  MUFU.EX2 R87, R9 ;  /* 0x0000000900577308 */ /* 0x000ff00000000800 */
[----:B------:R-:W3:Y:S08]  /*4110*/  MUFU.EX2 R89, R4 ;  /* 0x0000000400597308 */ /* 0x000ef00000000800 */
[----:B------:R-:W-:Y:S08]  /*4120*/  MUFU.EX2 R81, R15 ;  /* 0x0000000f00517308 */ /* 0x000ff00000000800 */
[----:B------:R-:W4:Y:S08]  /*4130*/  MUFU.EX2 R80, R14 ;  /* 0x0000000e00507308 */ /* 0x000f300000000800 */
[----:B------:R5:W2:Y:S01]  /*4140*/  MUFU.EX2 R84, R3 ;  /* 0x0000000300547308 */ /* 0x000aa20000000800 */
[----:B-1----:R-:W-:Y:S01]  /*4150*/  F2FP.PACK_AB R12, R83, R85 ;  /* 0x00000055530c723e */ /* 0x002fe200000000ff */
[----:B------:R-:W-:-:S02]  /*4160*/  FFMA.FTZ R7, R7, c[0x0][0x2d0], -R2 ;  /* 0x0000b40007077a23 */ /* 0x000fc40000010802 */
[----:B-----5:R-:W-:-:S04]  /*4170*/  FFMA.FTZ R3, R11, c[0x0][0x2d0], -R0 ;  /* 0x0000b4000b037a23 */ /* 0x020fc80000010800 */
[----:B------:R1:W-:Y:S01]  /*4180*/  MUFU.EX2 R86, R3 ;  /* 0x0000000300567308 */ /* 0x0003e20000000800 */
[----:B---3--:R-:W-:Y:S02]  /*4190*/  F2FP.PACK_AB R14, R89, R87 ;  /* 0x00000057590e723e */ /* 0x008fe400000000ff */
[----:B----4-:R-:W-:Y:S02]  /*41a0*/  F2FP.PACK_AB R13, R80, R81 ;  /* 0x00000051500d723e */ /* 0x010fe400000000ff */
[----:B--2---:R-:W-:Y:S01]  /*41b0*/  F2FP.PACK_AB R15, R84, R82 ;  /* 0x00000052540f723e */ /* 0x004fe200000000ff */
[----:B------:R-:W-:Y:S02]  /*41c0*/  FFMA.FTZ R8, R8, c[0x0][0x2d0], -R2 ;  /* 0x0000b40008087a23 */ /* 0x000fe40000010802 */
[----:B-1----:R-:W-:-:S04]  /*41d0*/  FFMA.FTZ R3, R6, c[0x0][0x2d0], -R0 ;  /* 0x0000b40006037a23 */ /* 0x002fc80000010800 */
[----:B------:R1:W-:Y:S01]  /*41e0*/  MUFU.EX2 R88, R3 ;  /* 0x0000000300587308 */ /* 0x0003e20000000800 */
[----:B------:R-:W-:-:S07]  /*41f0*/  FFMA.FTZ R16, R16, c[0x0][0x2d0], -R2 ;  /* 0x0000b40010107a23 */ /* 0x000fce0000010802 */
[----:B------:R2:W-:Y:S01]  /*4200*/  MUFU.EX2 R94, R7 ;  /* 0x00000007005e7308 */ /* 0x0005e20000000800 */
[----:B-1----:R-:W-:-:S07]  /*4210*/  FFMA.FTZ R3, R5, c[0x0][0x2d0], -R0 ;  /* 0x0000b40005037a23 */ /* 0x002fce0000010800 */
[----:B------:R1:W-:Y:S01]  /*4220*/  MUFU.EX2 R92, R3 ;  /* 0x00000003005c7308 */ /* 0x0003e20000000800 */
[C---:B--2---:R-:W-:Y:S07]  /*4230*/  HMMA.16816.F32 R4, R12.reuse, R20, RZ ;  /* 0x000000140c04723c */ /* 0x044fee00000018ff */
[----:B------:R-:W2:Y:S01]  /*4240*/  MUFU.EX2 R93, R8 ;  /* 0x00000008005d7308 */ /* 0x000ea20000000800 */
[----:B------:R-:W-:Y:S01]  /*4250*/  HMMA.16816.F32 R20, R12, R22, RZ ;  /* 0x000000160c14723c */ /* 0x000fe200000018ff */
[----:B-1----:R-:W-:-:S06]  /*4260*/  FFMA.FTZ R3, R18, c[0x0][0x2d0], -R0 ;  /* 0x0000b40012037a23 */ /* 0x002fcc0000010800 */
[----:B------:R-:W1:Y:S08]  /*4270*/  MUFU.EX2 R95, R16 ;  /* 0x00000010005f7308 */ /* 0x000e700000000800 */
[----:B------:R-:W3:Y:S01]  /*4280*/  MUFU.EX2 R91, R3 ;  /* 0x00000003005b7308 */ /* 0x000ee20000000800 */
[----:B--2---:R-:W-:Y:S02]  /*4290*/  F2FP.PACK_AB R8, R93, R90 ;  /* 0x0000005a5d08723e */ /* 0x004fe400000000ff */
[----:B------:R-:W-:-:S02]  /*42a0*/  F2FP.PACK_AB R9, R88, R86 ;  /* 0x000000565809723e */ /* 0x000fc400000000ff */
[----:B-1----:R-:W-:Y:S02]  /*42b0*/  F2FP.PACK_AB R10, R95, R94 ;  /* 0x0000005e5f0a723e */ /* 0x002fe400000000ff */
[----:B---3--:R-:W-:-:S07]  /*42c0*/  F2FP.PACK_AB R11, R91, R92 ;  /* 0x0000005c5b0b723e */ /* 0x008fce00000000ff */
[C---:B------:R-:W-:Y:S08]  /*42d0*/  HMMA.16816.F32 R160, R8.reuse, R36, R4 ;  /* 0x0000002408a0723c */ /* 0x040ff00000001804 */
[----:B------:R-:W-:Y:S01]  /*42e0*/  HMMA.16816.F32 R4, R8, R38, R20 ;  /* 0x000000260804723c */ /* 0x000fe20000001814 */
[----:B------:R-:W1:Y:S07]  /*42f0*/  LDSM.16.MT88.4 R20, [R248+0x2000] ;  /* 0x00200000f814783b */ /* 0x000e6e0000004200 */
[C---:B------:R-:W-:Y:S11]  /*4300*/  HMMA.16816.F32 R32, R12.reuse, R28, RZ ;  /* 0x0000001c0c20723c */ /* 0x040ff600000018ff */
[----:B------:R-:W-:Y:S05]  /*4310*/  @!UPT UIADD3 URZ, URZ, URZ, URZ ;  /* 0x0000003f3f3ff290 */ /* 0x000fea000fffe03f */
[----:B------:R-:W-:Y:S02]  /*4320*/  IMAD.MOV.U32 R119, RZ, RZ, R6 ;  /* 0x000000ffff777224 */ /* 0x000fe400078e0006 */
[----:B------:R-:W-:Y:S02]  /*4330*/  IMAD.MOV.U32 R118, RZ, RZ, R5 ;  /* 0x000000ffff767224 */ /* 0x000fe400078e0005 */
[----:B------:R-:W-:Y:S02]  /*4340*/  IMAD.MOV.U32 R117, RZ, RZ, R7 ;  /* 0x000000ffff757224 */ /* 0x000fe400078e0007 */
[----:B------:R-:W-:Y:S02]  /*4350*/  IMAD.MOV.U32 R129, RZ, RZ, R4 ;  /* 0x000000ffff817224 */ /* 0x000fe400078e0004 */
[C---:B------:R-:W-:Y:S08]  /*4360*/  HMMA.16816.F32 R4, R12.reuse, R44, RZ ;  /* 0x0000002c0c04723c */ /* 0x040ff000000018ff */
[----:B------:R-:W-:Y:S11]  /*4370*/  HMMA.16816.F32 R16, R12, R30, RZ ;  /* 0x0000001e0c10723c */ /* 0x000ff600000018ff */
[----:B------:R-:W-:Y:S05]  /*4380*/  @!UPT UIADD3 URZ, URZ, URZ, URZ ;  /* 0x0000003f3f3ff290 */ /* 0x000fea000fffe03f */
[C---:B------:R-:W-:Y:S08]  /*4390*/  HMMA.16816.F32 R28, R8.reuse, R56, R4 ;  /* 0x00000038081c723c */ /* 0x040ff00000001804 */
[C---:B------:R-:W-:Y:S08]  /*43a0*/  HMMA.16816.F32 R132, R8.reuse, R40, R32 ;  /* 0x000000280884723c */ /* 0x040ff00000001820 */
[----:B------:R-:W-:Y:S01]  /*43b0*/  HMMA.16816.F32 R140, R8, R42, R16 ;  /* 0x0000002a088c723c */ /* 0x000fe20000001810 */
[----:B------:R-:W2:Y:S07]  /*43c0*/  LDSM.16.MT88.4 R40, [R252+0x2800] ;  /* 0x00280000fc28783b */ /* 0x000eae0000004200 */
[----:B------:R-:W-:Y:S01]  /*43d0*/  HMMA.16816.F32 R48, R12, R46, RZ ;  /* 0x0000002e0c30723c */ /* 0x000fe200000018ff */
[----:B------:R-:W3:Y:S01]  /*43e0*/  LDSM.16.MT88.4 R44, [R248+0x2800] ;  /* 0x00280000f82c783b */ /* 0x000ee20000004200 */
[----:B------:R-:W-:Y:S01]  /*43f0*/  MOV R115, R29 ;  /* 0x0000001d00737202 */ /* 0x000fe20000000f00 */
[----:B------:R-:W-:-:S02]  /*4400*/  IMAD.MOV.U32 R114, RZ, RZ, R30 ;  /* 0x000000ffff727224 */ /* 0x000fc400078e001e */
[----:B------:R-:W-:Y:S02]  /*4410*/  IMAD.MOV.U32 R113, RZ, RZ, R31 ;  /* 0x000000ffff717224 */ /* 0x000fe400078e001f */
[----:B------:R-:W-:Y:S01]  /*4420*/  IMAD.MOV.U32 R3, RZ, RZ, R28 ;  /* 0x000000ffff037224 */ /* 0x000fe200078e001c */
[C---:B------:R-:W-:Y:S08]  /*4430*/  HMMA.16816.F32 R36, R12.reuse, R24, RZ ;  /* 0x000000180c24723c */ /* 0x040ff000000018ff */
[C---:B------:R-:W-:Y:S08]  /*4440*/  HMMA.16816.F32 R32, R12.reuse, R26, RZ ;  /* 0x0000001a0c20723c */ /* 0x040ff000000018ff */
[C---:B-1----:R-:W-:Y:S08]  /*4450*/  HMMA.16816.F32 R28, R12.reuse, R20, RZ ;  /* 0x000000140c1c723c */ /* 0x042ff000000018ff */
[C---:B------:R-:W-:Y:S08]  /*4460*/  HMMA.16816.F32 R24, R12.reuse, R22, RZ ;  /* 0x000000160c18723c */ /* 0x040ff000000018ff */
[C---:B------:R-:W-:Y:S08]  /*4470*/  HMMA.16816.F32 R20, R12.reuse, R64, RZ ;  /* 0x000000400c14723c */ /* 0x040ff000000018ff */
[C---:B------:R-:W-:Y:S08]  /*4480*/  HMMA.16816.F32 R4, R12.reuse, R68, RZ ;  /* 0x000000440c04723c */ /* 0x040ff000000018ff */
[----:B------:R-:W-:Y:S08]  /*4490*/  HMMA.16816.F32 R16, R12, R66, RZ ;  /* 0x000000420c10723c */ /* 0x000ff000000018ff */
[C---:B--2---:R-:W-:Y:S08]  /*44a0*/  HMMA.16816.F32 R20, R8.reuse, R40, R20 ;  /* 0x000000280814723c */ /* 0x044ff00000001814 */
[C---:B------:R-:W-:Y:S01]  /*44b0*/  HMMA.16816.F32 R148, R8.reuse, R58, R48 ;  /* 0x0000003a0894723c */ /* 0x040fe20000001830 */
[----:B------:R-:W1:Y:S04]  /*44c0*/  LDSM.16.MT88.4 R48, [R127+0x2800] ;  /* 0x002800007f30783b */ /* 0x000e680000004200 */
[----:B------:R-:W-:Y:S03]  /*44d0*/  LDSM.16.MT88.4 R56, [R248+0x4800] ;  /* 0x00480000f838783b */ /* 0x000fe60000004200 */
[C---:B------:R-:W-:Y:S01]  /*44e0*/  HMMA.16816.F32 R136, R8.reuse, R60, R36 ;  /* 0x0000003c0888723c */ /* 0x040fe20000001824 */
[----:B------:R-:W2:Y:S07]  /*44f0*/  LDSM.16.MT88.4 R36, [R252+0x4000] ;  /* 0x00400000fc24783b */ /* 0x000eae0000004200 */
[C---:B---3--:R-:W-:Y:S08]  /*4500*/  HMMA.16816.F32 R28, R8.reuse, R44, R28 ;  /* 0x0000002c081c723c */ /* 0x048ff0000000181c */
[----:B------:R-:W-:Y:S01]  /*4510*/  HMMA.16816.F32 R4, R8, R72, R4 ;  /* 0x000000480804723c */ /* 0x000fe20000001804 */
[----:B------:R-:W-:-:S02]  /*4520*/  IMAD.MOV.U32 R67, RZ, RZ, R21 ;  /* 0x000000ffff437224 */ /* 0x000fc400078e0015 */
[----:B------:R-:W-:Y:S02]  /*4530*/  IMAD.MOV.U32 R66, RZ, RZ, R22 ;  /* 0x000000ffff427224 */ /* 0x000fe400078e0016 */
[----:B------:R-:W-:Y:S02]  /*4540*/  IMAD.MOV.U32 R65, RZ, RZ, R23 ;  /* 0x000000ffff417224 */ /* 0x000fe400078e0017 */
[----:B------:R-:W-:Y:S01]  /*4550*/  IMAD.MOV.U32 R64, RZ, RZ, R20 ;  /* 0x000000ffff407224 */ /* 0x000fe200078e0014 */
[C---:B------:R-:W-:Y:S01]  /*4560*/  HMMA.16816.F32 R188, R8.reuse, R62, R32 ;  /* 0x0000003e08bc723c */ /* 0x040fe20000001820 */
[----:B------:R-:W-:Y:S07]  /*4570*/  LDSM.16.MT88.4 R32, [R251+0x4800] ;  /* 0x00480000fb20783b */ /* 0x000fee0000004200 */
[C---:B------:R-:W-:Y:S08]  /*4580*/  HMMA.16816.F32 R44, R8.reuse, R46, R24 ;  /* 0x0000002e082c723c */ /* 0x040ff00000001818 */
[----:B------:R-:W-:Y:S01]  /*4590*/  HMMA.16816.F32 R60, R8, R42, R16 ;  /* 0x0000002a083c723c */ /* 0x000fe20000001810 */
[----:B------:R-:W3:Y:S07]  /*45a0*/  LDSM.16.MT88.4 R40, [R251+0x4000] ;  /* 0x00400000fb28783b */ /* 0x000eee0000004200 */
[C---:B------:R-:W-:Y:S08]  /*45b0*/  HMMA.16816.F32 R24, R12.reuse, R70, RZ ;  /* 0x000000460c18723c */ /* 0x040ff000000018ff */
[C---:B------:R-:W-:Y:S08]  /*45c0*/  HMMA.16816.F32 R20, R12.reuse, R52, RZ ;  /* 0x000000340c14723c */ /* 0x040ff000000018ff */
[----:B------:R-:W-:Y:S01]  /*45d0*/  HMMA.16816.F32 R16, R12, R54, RZ ;  /* 0x000000360c10723c */ /* 0x000fe200000018ff */
[----:B------:R-:W-:Y:S01]  /*45e0*/  MOV R124, R29 ;  /* 0x0000001d007c7202 */ /* 0x000fe20000000f00 */
[----:B------:R-:W-:-:S02]  /*45f0*/  IMAD.MOV.U32 R123, RZ, RZ, R30 ;  /* 0x000000ffff7b7224 */ /* 0x000fc400078e001e */
[----:B------:R-:W-:Y:S02]  /*4600*/  IMAD.MOV.U32 R122, RZ, RZ, R31 ;  /* 0x000000ffff7a7224 */ /* 0x000fe400078e001f */
[----:B------:R-:W-:Y:S02]  /*4610*/  IMAD.MOV.U32 R121, RZ, RZ, R28 ;  /* 0x000000ffff797224 */ /* 0x000fe400078e001c */
[----:B------:R-:W4:Y:S01]  /*4620*/  LDSM.16.MT88.4 R28, [R252+0x4800] ;  /* 0x00480000fc1c783b */ /* 0x000f220000004200 */
[----:B------:R-:W-:Y:S01]  /*4630*/  MOV R126, R5 ;  /* 0x00000005007e7202 */ /* 0x000fe20000000f00 */
[----:B------:R-:W-:Y:S02]  /*4640*/  IMAD.MOV.U32 R125, RZ, RZ, R4 ;  /* 0x000000ffff7d7224 */ /* 0x000fe400078e0004 */
[----:B------:R-:W-:Y:S02]  /*4650*/  IMAD.MOV.U32 R131, RZ, RZ, R6 ;  /* 0x000000ffff837224 */ /* 0x000fe400078e0006 */
[----:B------:R-:W-:-:S02]  /*4660*/  IMAD.MOV.U32 R130, RZ, RZ, R7 ;  /* 0x000000ffff827224 */ /* 0x000fc400078e0007 */
[----:B------:R-:W-:Y:S07]  /*4670*/  HMMA.16816.F32 R4, R12, R76, RZ ;  /* 0x0000004c0c04723c */ /* 0x000fee00000018ff */
[----:B------:R-:W-:Y:S01]  /*4680*/  IMAD.MOV.U32 R76, RZ, RZ, R127 ;  /* 0x000000ffff4c7224 */ /* 0x000fe200078e007f */
[C---:B------:R-:W-:Y:S08]  /*4690*/  HMMA.16816.F32 R68, R8.reuse, R74, R24 ;  /* 0x0000004a0844723c */ /* 0x040ff00000001818 */
[C---:B-1----:R-:W-:Y:S08]  /*46a0*/  HMMA.16816.F32 R72, R8.reuse, R48, R20 ;  /* 0x000000300848723c */ /* 0x042ff00000001814 */
[----:B------:R-:W-:Y:S08]  /*46b0*/  HMMA.16816.F32 R164, R8, R50, R16 ;  /* 0x0000003208a4723c */ /* 0x000ff00000001810 */
[C---:B--2---:R-:W-:Y:S08]  /*46c0*/  HMMA.16816.F32 R20, R12.reuse, R36, RZ ;  /* 0x000000240c14723c */ /* 0x044ff000000018ff */
[----:B------:R-:W-:Y:S01]  /*46d0*/  HMMA.16816.F32 R16, R12, R38, RZ ;  /* 0x000000260c10723c */ /* 0x000fe200000018ff */
[----:B------:R-:W1:Y:S07]  /*46e0*/  LDSM.16.MT88.4 R36, [R76+0x4000] ;  /* 0x004000004c24783b */ /* 0x000e6e0000004200 */
[----:B------:R-:W-:Y:S08]  /*46f0*/  HMMA.16816.F32 R180, R8, R56, R4 ;  /* 0x0000003808b4723c */ /* 0x000ff00000001804 */
[----:B---3--:R-:W-:Y:S08]  /*4700*/  HMMA.16816.F32 R4, R12, R40, RZ ;  /* 0x000000280c04723c */ /* 0x008ff000000018ff */
[----:B----4-:R-:W-:Y:S01]  /*4710*/  HMMA.16816.F32 R152, R8, R28, R20 ;  /* 0x0000001c0898723c */ /* 0x010fe20000001814 */
[----:B------:R-:W2:Y:S07]  /*4720*/  LDSM.16.MT88.4 R20, [R76+0x4800] ;  /* 0x004800004c14783b */ /* 0x000eae0000004200 */
[----:B------:R-:W-:Y:S08]  /*4730*/  HMMA.16816.F32 R24, R12, R78, RZ ;  /* 0x0000004e0c18723c */ /* 0x000ff000000018ff */
[----:B------:R-:W-:Y:S08]  /*4740*/  HMMA.16816.F32 R144, R8, R32, R4 ;  /* 0x000000200890723c */ /* 0x000ff00000001804 */
[----:B-1----:R-:W-:Y:S01]  /*4750*/  HMMA.16816.F32 R4, R12, R36, RZ ;  /* 0x000000240c04723c */ /* 0x002fe200000018ff */
[----:B------:R-:W-:-:S02]  /*4760*/  IMAD.MOV.U32 R120, RZ, RZ, R137 ;  /* 0x000000ffff787224 */ /* 0x000fc400078e0089 */
[----:B------:R-:W-:Y:S02]  /*4770*/  IMAD.MOV.U32 R116, RZ, RZ, R136 ;  /* 0x000000ffff747224 */ /* 0x000fe400078e0088 */
[----:B------:R-:W-:Y:S02]  /*4780*/  IMAD.MOV.U32 R112, RZ, RZ, R139 ;  /* 0x000000ffff707224 */ /* 0x000fe400078e008b */
[----:B------:R-:W-:Y:S02]  /*4790*/  IMAD.MOV.U32 R176, RZ, RZ, R138 ;  /* 0x000000ffffb07224 */ /* 0x000fe400078e008a */
[----:B------:R-:W-:Y:S01]  /*47a0*/  HMMA.16816.F32 R136, R8, R58, R24 ;  /* 0x0000003a0888723c */ /* 0x000fe20000001818 */
[----:B------:R-:W-:Y:S01]  /*47b0*/  IMAD.MOV.U32 R56, RZ, RZ, R121 ;  /* 0x000000ffff387224 */ /* 0x000fe200078e0079 */
[----:B------:R-:W1:Y:S01]  /*47c0*/  LDSM.16.MT88.4 R24, [R248+0x6000] ;  /* 0x00600000f818783b */ /* 0x000e620000004200 */
[----:B------:R-:W-:-:S04]  /*47d0*/  IMAD.MOV.U32 R50, RZ, RZ, R120 ;  /* 0x000000ffff327224 */ /* 0x000fc800078e0078 */
[----:B------:R-:W-:Y:S01]  /*47e0*/  MOV R58, R123 ;  /* 0x0000007b003a7202 */ /* 0x000fe20000000f00 */
[----:B------:R-:W-:-:S07]  /*47f0*/  IMAD.MOV.U32 R59, RZ, RZ, R122 ;  /* 0x000000ffff3b7224 */ /* 0x000fce00078e007a */
[----:B--2---:R-:W-:Y:S08]  /*4800*/  HMMA.16816.F32 R120, R8, R20, R4 ;  /* 0x000000140878723c */ /* 0x004ff00000001804 */
[----:B------:R-:W-:Y:S01]  /*4810*/  HMMA.16816.F32 R4, R12, R38, RZ ;  /* 0x000000260c04723c */ /* 0x000fe200000018ff */
[----:B------:R-:W-:Y:S01]  /*4820*/  IMAD.MOV.U32 R54, RZ, RZ, R3 ;  /* 0x000000ffff367224 */ /* 0x000fe200078e0003 */
[----:B------:R-:W-:Y:S01]  /*4830*/  MOV R48, R115 ;  /* 0x0000007300307202 */ /* 0x000fe20000000f00 */
[----:B------:R-:W-:-:S02]  /*4840*/  FADD.FTZ R3, R85, R83 ;  /* 0x0000005355037221 */ /* 0x000fc40000010000 */
[----:B------:R-:W-:Y:S02]  /*4850*/  IMAD.MOV.U32 R49, RZ, RZ, R114 ;  /* 0x000000ffff317224 */ /* 0x000fe400078e0072 */
[----:B------:R-:W-:Y:S02]  /*4860*/  IMAD.MOV.U32 R77, RZ, RZ, R113 ;  /* 0x000000ffff4d7224 */ /* 0x000fe400078e0071 */
[----:B------:R-:W-:Y:S11]  /*4870*/  IMAD.MOV.U32 R85, RZ, RZ, R112 ;  /* 0x000000ffff557224 */ /* 0x000ff600078e0070 */
[----:B------:R-:W-:Y:S04]  /*4880*/  @!UPT UIADD3 URZ, URZ, URZ, URZ ;  /* 0x0000003f3f3ff290 */ /* 0x000fe8000fffe03f */
[----:B------:R-:W-:Y:S01]  /*4890*/  HMMA.16816.F32 R112, R8, R22, R4 ;  /* 0x000000160870723c */ /* 0x000fe20000001804 */
[----:B------:R-:W2:Y:S07]  /*48a0*/  LDSM.16.MT88.4 R20, [R248+0x6800] ;  /* 0x00680000f814783b */ /* 0x000eae0000004200 */
[----:B-1----:R-:W-:Y:S01]  /*48b0*/  HMMA.16816.F32 R4, R12, R24, RZ ;  /* 0x000000180c04723c */ /* 0x002fe200000018ff */
[----:B------:R-:W-:Y:S02]  /*48c0*/  IMAD.MOV.U32 R79, RZ, RZ, R126 ;  /* 0x000000ffff4f7224 */ /* 0x000fe400078e007e */
[----:B------:R-:W-:-:S02]  /*48d0*/  IMAD.MOV.U32 R78, RZ, RZ, R125 ;  /* 0x000000ffff4e7224 */ /* 0x000fc400078e007d */
[----:B------:R-:W-:-:S03]  /*48e0*/  IMAD.MOV.U32 R57, RZ, RZ, R124 ;  /* 0x000000ffff397224 */ /* 0x000fc600078e007c */
[----:B------:R-:W-:Y:S08]  /*48f0*/  HMMA.16816.F32 R124, R8, R30, R16 ;  /* 0x0000001e087c723c */ /* 0x000ff00000001810 */
[----:B------:R-:W-:Y:S01]  /*4900*/  HMMA.16816.F32 R16, R12, R42, RZ ;  /* 0x0000002a0c10723c */ /* 0x000fe200000018ff */
[----:B------:R-:W-:-:S07]  /*4910*/  IMAD.MOV.U32 R52, RZ, RZ, R119 ;  /* 0x000000ffff347224 */ /* 0x000fce00078e0077 */
[----:B--2---:R-:W-:Y:S08]  /*4920*/  HMMA.16816.F32 R184, R8, R20, R4 ;  /* 0x0000001408b8723c */ /* 0x004ff00000001804 */
[----:B------:R-:W-:Y:S01]  /*4930*/  HMMA.16816.F32 R4, R12, R26, RZ ;  /* 0x0000001a0c04723c */ /* 0x000fe200000018ff */
[----:B------:R-:W-:Y:S02]  /*4940*/  IMAD.MOV.U32 R53, RZ, RZ, R118 ;  /* 0x000000ffff357224 */ /* 0x000fe400078e0076 */
[----:B------:R-:W-:-:S02]  /*4950*/  IMAD.MOV.U32 R55, RZ, RZ, R117 ;  /* 0x000000ffff377224 */ /* 0x000fc400078e0075 */
[----:B------:R-:W-:Y:S02]  /*4960*/  IMAD.MOV.U32 R51, RZ, RZ, R116 ;  /* 0x000000ffff337224 */ /* 0x000fe400078e0074 */
[----:B------:R-:W-:Y:S01]  /*4970*/  FADD.FTZ R3, R87, R3 ;  /* 0x0000000357037221 */ /* 0x000fe20000010000 */
[----:B------:R-:W-:Y:S07]  /*4980*/  HMMA.16816.F32 R116, R8, R34, R16 ;  /* 0x000000220874723c */ /* 0x000fee0000001810 */
[----:B------:R-:W-:-:S02]  /*4990*/  FADD.FTZ R17, R81, R80 ;  /* 0x0000005051117221 */ /* 0x000fc40000010000 */
[----:B------:R-:W-:Y:S02]  /*49a0*/  FADD.FTZ R16, R89, R3 ;  /* 0x0000000359107221 */ /* 0x000fe40000010000 */
[----:B------:R-:W-:Y:S02]  /*49b0*/  FADD.FTZ R17, R82, R17 ;  /* 0x0000001152117221 */ /* 0x000fe40000010000 */
[----:B------:R-:W-:Y:S02]  /*49c0*/  IMAD.MOV.U32 R87, RZ, RZ, R176 ;  /* 0x000000ffff577224 */ /* 0x000fe400078e00b0 */
[----:B------:R-:W-:Y:S01]  /*49d0*/  FADD.FTZ R3, R84, R17 ;  /* 0x0000001154037221 */ /* 0x000fe20000010000 */
[----:B------:R-:W-:Y:S01]  /*49e0*/  HMMA.16816.F32 R176, R8, R22, R4 ;  /* 0x0000001608b0723c */ /* 0x000fe20000001804 */
[----:B------:R-:W-:Y:S06]  /*49f0*/  LDSM.16.MT88.4 R20, [R252+0x6800] ;  /* 0x00680000fc14783b */ /* 0x000fec0000004200 */
[----:B------:R-:W-:-:S02]  /*4a00*/  FADD.FTZ R4, R90, R16 ;  /* 0x000000105a047221 */ /* 0x000fc40000010000 */
[----:B------:R-:W1:Y:S02]  /*4a10*/  LDSM.16.MT88.4 R16, [R252+0x6000] ;  /* 0x00600000fc10783b */ /* 0x000e640000004200 */
[----:B------:R-:W-:Y:S02]  /*4a20*/  FADD.FTZ R25, R93, R4 ;  /* 0x000000045d197221 */ /* 0x000fe40000010000 */
[----:B-1----:R-:W-:Y:S01]  /*4a30*/  HMMA.16816.F32 R4, R12, R16, RZ ;  /* 0x000000100c04723c */ /* 0x002fe200000018ff */
[----:B------:R-:W-:Y:S02]  /*4a40*/  FADD.FTZ R3, R86, R3 ;  /* 0x0000000356037221 */ /* 0x000fe40000010000 */
[--C-:B------:R-:W-:Y:S11]  /*4a50*/  FFMA.FTZ R24, R111, c[0x0][0x2d0], -R2.reuse ;  /* 0x0000b4006f187a23 */ /* 0x100ff60000010802 */
[----:B------:R-:W-:Y:S10]  /*4a60*/  @!UPT UIADD3 URZ, URZ, URZ, URZ ;  /* 0x0000003f3f3ff290 */ /* 0x000ff4000fffe03f */
[----:B------:R-:W-:Y:S08]  /*4a70*/  HMMA.16816.F32 R80, R8, R20, R4 ;  /* 0x000000140850723c */ /* 0x000ff00000001804 */
[----:B------:R-:W-:Y:S01]  /*4a80*/  HMMA.16816.F32 R4, R12, R18, RZ ;  /* 0x000000120c04723c */ /* 0x000fe200000018ff */
[----:B------:R-:W-:Y:S02]  /*4a90*/  FFMA.FTZ R26, R110, c[0x0][0x2d0], -R2 ;  /* 0x0000b4006e1a7a23 */ /* 0x000fe40000010802 */
[----:B------:R-:W-:-:S02]  /*4aa0*/  FADD.FTZ R27, R88, R3 ;  /* 0x00000003581b7221 */ /* 0x000fc40000010000 */
[--C-:B------:R-:W-:Y:S02]  /*4ab0*/  FFMA.FTZ R28, R109, c[0x0][0x2d0], -R2.reuse ;  /* 0x0000b4006d1c7a23 */ /* 0x100fe40000010802 */
[--C-:B------:R-:W-:Y:S02]  /*4ac0*/  FFMA.FTZ R29, R107, c[0x0][0x2d0], -R2.reuse ;  /* 0x0000b4006b1d7a23 */ /* 0x100fe40000010802 */
[----:B------:R-:W-:Y:S02]  /*4ad0*/  FFMA.FTZ R36, R104, c[0x0][0x2d0], -R2 ;  /* 0x0000b40068247a23 */ /* 0x000fe40000010802 */
[----:B------:R-:W-:Y:S02]  /*4ae0*/  IMAD.MOV.U32 R110, RZ, RZ, R54 ;  /* 0x000000ffff6e7224 */ /* 0x000fe400078e0036 */
[----:B------:R-:W-:Y:S02]  /*4af0*/  IMAD.MOV.U32 R109, RZ, RZ, R55 ;  /* 0x000000ffff6d7224 */ /* 0x000fe400078e0037 */
[----:B------:R-:W-:-:S02]  /*4b00*/  IMAD.MOV.U32 R107, RZ, RZ, R52 ;  /* 0x000000ffff6b7224 */ /* 0x000fc400078e0034 */
[----:B------:R-:W-:Y:S01]  /*4b10*/  IMAD.MOV.U32 R104, RZ, RZ, R53 ;  /* 0x000000ffff687224 */ /* 0x000fe200078e0035 */
[----:B------:R-:W-:Y:S01]  /*4b20*/  MOV R53, R67 ;  /* 0x0000004300357202 */ /* 0x000fe20000000f00 */
[----:B------:R-:W-:Y:S02]  /*4b30*/  IMAD.MOV.U32 R54, RZ, RZ, R66 ;  /* 0x000000ffff367224 */ /* 0x000fe400078e0042 */
[----:B------:R-:W-:Y:S02]  /*4b40*/  IMAD.MOV.U32 R55, RZ, RZ, R65 ;  /* 0x000000ffff377224 */ /* 0x000fe400078e0041 */
[----:B------:R-:W-:Y:S01]  /*4b50*/  IMAD.MOV.U32 R52, RZ, RZ, R64 ;  /* 0x000000ffff347224 */ /* 0x000fe200078e0040 */
[----:B------:R-:W1:Y:S01]  /*4b60*/  MUFU.EX2 R3, R24 ;  /* 0x0000001800037308 */ /* 0x000e620000000800 */
[--C-:B------:R-:W-:Y:S01]  /*4b70*/  FFMA.FTZ R37, R103, c[0x0][0x2d0], -R2.reuse ;  /* 0x0000b40067257a23 */ /* 0x100fe20000010802 */
[----:B------:R-:W-:Y:S01]  /*4b80*/  HMMA.16816.F32 R64, R8, R22, R4 ;  /* 0x000000160840723c */ /* 0x000fe20000001804 */
[--C-:B------:R-:W-:Y:S01]  /*4b90*/  FFMA.FTZ R38, R97, c[0x0][0x2d0], -R2.reuse ;  /* 0x0000b40061267a23 */ /* 0x100fe20000010802 */
[----:B------:R-:W-:Y:S01]  /*4ba0*/  LDSM.16.MT88.4 R20, [R251+0x6800] ;  /* 0x00680000fb14783b */ /* 0x000fe20000004200 */
[----:B------:R-:W-:-:S03]  /*4bb0*/  FFMA.FTZ R39, R96, c[0x0][0x2d0], -R2 ;  /* 0x0000b40060277a23 */ /* 0x000fc60000010802 */
[----:B------:R2:W-:Y:S01]  /*4bc0*/  MUFU.EX2 R2, R26 ;  /* 0x0000001a00027308 */ /* 0x0005e20000000800 */
[----:B------:R-:W-:Y:S02]  /*4bd0*/  FADD.FTZ R4, R94, R25 ;  /* 0x000000195e047221 */ /* 0x000fe40000010000 */
[----:B------:R-:W-:Y:S02]  /*4be0*/  FADD.FTZ R5, R92, R27 ;  /* 0x0000001b5c057221 */ /* 0x000fe40000010000 */
[--C-:B------:R-:W-:Y:S01]  /*4bf0*/  FFMA.FTZ R6, R100, c[0x0][0x2d0], -R0.reuse ;  /* 0x0000b40064067a23 */ /* 0x100fe20000010800 */
[----:B--2---:R-:W2:Y:S01]  /*4c00*/  LDSM.16.MT88.4 R24, [R251+0x6000] ;  /* 0x00600000fb18783b */ /* 0x004ea20000004200 */
[----:B------:R-:W-:Y:S02]  /*4c10*/  FADD.FTZ R18, R91, R5 ;  /* 0x000000055b127221 */ /* 0x000fe40000010000 */
[----:B------:R-:W-:Y:S02]  /*4c20*/  FFMA.FTZ R5, R102, c[0x0][0x2d0], -R0 ;  /* 0x0000b40066057a23 */ /* 0x000fe40000010800 */
[----:B------:R-:W3:Y:S01]  /*4c30*/  MUFU.EX2 R6, R6 ;  /* 0x0000000600067308 */ /* 0x000ee20000000800 */
[----:B------:R-:W-:-:S07]  /*4c40*/  FADD.FTZ R4, R95, R4 ;  /* 0x000000045f047221 */ /* 0x000fce0000010000 */
[----:B------:R-:W4:Y:S08]  /*4c50*/  MUFU.EX2 R5, R5 ;  /* 0x0000000500057308 */ /* 0x000f300000000800 */
[----:B------:R-:W5:Y:S08]  /*4c60*/  MUFU.EX2 R16, R28 ;  /* 0x0000001c00107308 */ /* 0x000f700000000800 */
[----:B------:R4:W2:Y:S01]  /*4c70*/  MUFU.EX2 R7, R29 ;  /* 0x0000001d00077308 */ /* 0x0008a20000000800 */
[----:B-1----:R-:W-:-:S02]  /*4c80*/  FADD.FTZ R4, R3, R4 ;  /* 0x0000000403047221 */ /* 0x002fc40000010000 */
[--C-:B------:R-:W-:Y:S02]  /*4c90*/  FFMA.FTZ R31, R101, c[0x0][0x2d0], -R0.reuse ;  /* 0x0000b400651f7a23 */ /* 0x100fe40000010800 */
[--C-:B------:R-:W-:Y:S02]  /*4ca0*/  FFMA.FTZ R30, R108, c[0x0][0x2d0], -R0.reuse ;  /* 0x0000b4006c1e7a23 */ /* 0x100fe40000010800 */
[--C-:B------:R-:W-:Y:S02]  /*4cb0*/  FFMA.FTZ R33, R106, c[0x0][0x2d0], -R0.reuse ;  /* 0x0000b4006a217a23 */ /* 0x100fe40000010800 */
[--C-:B------:R-:W-:Y:S02]  /*4cc0*/  FFMA.FTZ R32, R105, c[0x0][0x2d0], -R0.reuse ;  /* 0x0000b40069207a23 */ /* 0x100fe40000010800 */
[--C-:B------:R-:W-:Y:S02]  /*4cd0*/  FFMA.FTZ R35, R99, c[0x0][0x2d0], -R0.reuse ;  /* 0x0000b40063237a23 */ /* 0x100fe40000010800 */
[----:B------:R-:W-:-:S02]  /*4ce0*/  FFMA.FTZ R34, R98, c[0x0][0x2d0], -R0 ;  /* 0x0000b40062227a23 */ /* 0x000fc40000010800 */
[----:B---3--:R-:W-:Y:S02]  /*4cf0*/  FADD.FTZ R0, R6, R18 ;  /* 0x0000001206007221 */ /* 0x008fe40000010000 */
[C---:B------:R-:W-:Y:S01]  /*4d00*/  FADD.FTZ R17, R2.reuse, R4 ;  /* 0x0000000402117221 */ /* 0x040fe20000010000 */
[----:B------:R-:W-:Y:S01]  /*4d10*/  F2FP.PACK_AB R4, R2, R3 ;  /* 0x000000030204723e */ /* 0x000fe200000000ff */
[C---:B----4-:R-:W-:Y:S01]  /*4d20*/  FADD.FTZ R29, R5.reuse, R0 ;  /* 0x00000000051d7221 */ /* 0x050fe20000010000 */
[----:B------:R-:W-:Y:S01]  /*4d30*/  F2FP.PACK_AB R5, R5, R6 ;  /* 0x000000060505723e */ /* 0x000fe200000000ff */
[----:B-----5:R-:W-:Y:S01]  /*4d40*/  FADD.FTZ R2, R16, R17 ;  /* 0x0000001110027221 */ /* 0x020fe20000010000 */
[C---:B--2---:R-:W-:Y:S02]  /*4d50*/  F2FP.PACK_AB R6, R7.reuse, R16 ;  /* 0x000000100706723e */ /* 0x044fe400000000ff */
[----:B------:R-:W-:Y:S01]  /*4d60*/  HMMA.16816.F32 R16, R12, R24, RZ ;  /* 0x000000180c10723c */ /* 0x000fe200000018ff */
[----:B------:R-:W-:Y:S01]  /*4d70*/  FADD.FTZ R28, R7, R2 ;  /* 0x00000002071c7221 */ /* 0x000fe20000010000 */
[----:B------:R-:W-:Y:S01]  /*4d80*/  MOV R89, R48 ;  /* 0x0000003000597202 */ /* 0x000fe20000000f00 */
[----:B------:R-:W-:-:S05]  /*4d90*/  IMAD.MOV.U32 R84, RZ, RZ, R50 ;  /* 0x000000ffff547224 */ /* 0x000fca00078e0032 */
[----:B------:R-:W-:Y:S01]  /*4da0*/  HMMA.16816.F32 R24, R12, R26, RZ ;  /* 0x0000001a0c18723c */ /* 0x000fe200000018ff */
[----:B------:R-:W-:Y:S01]  /*4db0*/  IMAD.MOV.U32 R86, RZ, RZ, R51 ;  /* 0x000000ffff567224 */ /* 0x000fe200078e0033 */
[----:B------:R-:W1:Y:S01]  /*4dc0*/  MUFU.EX2 R2, R31 ;  /* 0x0000001f00027308 */ /* 0x000e620000000800 */
[----:B------:R-:W-:-:S07]  /*4dd0*/  IMAD.MOV.U32 R90, RZ, RZ, R49 ;  /* 0x000000ffff5a7224 */ /* 0x000fce00078e0031 */
[----:B------:R-:W-:Y:S06]  /*4de0*/  MUFU.EX2 R0, R30 ;  /* 0x0000001e00007308 */ /* 0x000fec0000000800 */
[----:B------:R-:W-:Y:S02]  /*4df0*/  HMMA.16816.F32 R48, R8, R20, R16 ;  /* 0x000000140830723c */ /* 0x000fe40000001810 */
[----:B------:R-:W2:Y:S08]  /*4e00*/  MUFU.EX2 R16, R36 ;  /* 0x0000002400107308 */ /* 0x000eb00000000800 */
[----:B------:R-:W3:Y:S01]  /*4e10*/  MUFU.EX2 R3, R37 ;  /* 0x0000002500037308 */ /* 0x000ee20000000800 */
[----:B-1----:R-:W-:-:S07]  /*4e20*/  FADD.FTZ R7, R2, R29 ;  /* 0x0000001d02077221 */ /* 0x002fce0000010000 */
[----:B------:R-:W1:Y:S08]  /*4e30*/  MUFU.EX2 R18, R33 ;  /* 0x0000002100127308 */ /* 0x000e700000000800 */
[----:B------:R-:W4:Y:S01]  /*4e40*/  MUFU.EX2 R20, R38 ;  /* 0x0000002600147308 */ /* 0x000f220000000800 */
[----:B--2---:R-:W-:Y:S01]  /*4e50*/  FADD.FTZ R21, R16, R28 ;  /* 0x0000001c10157221 */ /* 0x004fe20000010000 */
[----:B------:R-:W-:Y:S06]  /*4e60*/  HMMA.16816.F32 R40, R8, R22, R24 ;  /* 0x000000160828723c */ /* 0x000fec0000001818 */
[----:B------:R-:W2:Y:S01]  /*4e70*/  MUFU.EX2 R17, R32 ;  /* 0x0000002000117308 */ /* 0x000ea20000000800 */
[----:B------:R-:W-:-:S07]  /*4e80*/  FADD.FTZ R22, R0, R7 ;  /* 0x0000000700167221 */ /* 0x000fce0000010000 */
[----:B------:R-:W5:Y:S01]  /*4e90*/  MUFU.EX2 R19, R39 ;  /* 0x0000002700137308 */ /* 0x000f620000000800 */
[----:B------:R-:W-:Y:S01]  /*4ea0*/  F2FP.PACK_AB R7, R0, R2 ;  /* 0x000000020007723e */ /* 0x000fe200000000ff */
[C---:B---3--:R-:W-:Y:S02]  /*4eb0*/  FADD.FTZ R2, R3.reuse, R21 ;  /* 0x0000001503027221 */ /* 0x048fe40000010000 */
[----:B-1----:R-:W-:Y:S02]  /*4ec0*/  FADD.FTZ R0, R18, R22 ;  /* 0x0000001612007221 */ /* 0x002fe40000010000 */
[----:B------:R-:W-:Y:S02]  /*4ed0*/  IMAD.MOV.U32 R111, RZ, RZ, R77 ;  /* 0x000000ffff6f7224 */ /* 0x000fe400078e004d */
[----:B----4-:R-:W-:Y:S02]  /*4ee0*/  FADD.FTZ R2, R20, R2 ;  /* 0x0000000214027221 */ /* 0x010fe40000010000 */
[----:B------:R-:W-:Y:S01]  /*4ef0*/  IMAD.MOV.U32 R77, RZ, RZ, R128 ;  /* 0x000000ffff4d7224 */ /* 0x000fe200078e0080 */
[----:B------:R-:W-:Y:S01]  /*4f00*/  F2FP.PACK_AB R128, R3, R16 ;  /* 0x000000100380723e */ /* 0x000fe200000000ff */
[----:B------:R-:W-:-:S02]  /*4f10*/  IMAD.MOV.U32 R94, RZ, RZ, R87 ;  /* 0x000000ffff5e7224 */ /* 0x000fc400078e0057 */
[----:B------:R-:W-:Y:S01]  /*4f20*/  IMAD.MOV.U32 R103, RZ, RZ, R129 ;  /* 0x000000ffff677224 */ /* 0x000fe200078e0081 */
[C---:B--2---:R-:W-:Y:S01]  /*4f30*/  F2FP.PACK_AB R129, R17.reuse, R18 ;  /* 0x000000121181723e */ /* 0x044fe200000000ff */
[----:B------:R-:W-:Y:S02]  /*4f40*/  FADD.FTZ R3, R17, R0 ;  /* 0x0000000011037221 */ /* 0x000fe40000010000 */
[----:B------:R-:W-:Y:S01]  /*4f50*/  IMAD.MOV.U32 R87, RZ, RZ, R130 ;  /* 0x000000ffff577224 */ /* 0x000fe200078e0082 */
[C---:B-----5:R-:W-:Y:S01]  /*4f60*/  F2FP.PACK_AB R130, R19.reuse, R20 ;  /* 0x000000141382723e */ /* 0x060fe200000000ff */
[----:B------:R-:W-:Y:S02]  /*4f70*/  FADD.FTZ R0, R19, R2 ;  /* 0x0000000213007221 */ /* 0x000fe40000010000 */
[----:B------:R-:W1:Y:S01]  /*4f80*/  LDSM.16.MT88.4 R16, [R76+0x6000] ;  /* 0x006000004c10783b */ /* 0x000e620000004200 */
[----:B------:R-:W2:Y:S03]  /*4f90*/  MUFU.EX2 R2, R35 ;  /* 0x0000002300027308 */ /* 0x000ea60000000800 */
[----:B------:R3:W-:Y:S01]  /*4fa0*/  STL [R1+0x84], R0 ;  /* 0x0000840001007387 */ /* 0x0007e20000100800 */
[----:B------:R-:W-:-:S02]  /*4fb0*/  IMAD.MOV.U32 R92, RZ, RZ, R86 ;  /* 0x000000ffff5c7224 */ /* 0x000fc400078e0056 */
[----:B------:R-:W-:Y:S02]  /*4fc0*/  IMAD.MOV.U32 R86, RZ, RZ, R131 ;  /* 0x000000ffff567224 */ /* 0x000fe400078e0083 */
[----:B--2---:R-:W-:Y:S01]  /*4fd0*/  FADD.FTZ R3, R2, R3 ;  /* 0x0000000302037221 */ /* 0x004fe20000010000 */
[----:B---3--:R-:W2:Y:S01]  /*4fe0*/  MUFU.EX2 R0, R34 ;  /* 0x0000002200007308 */ /* 0x008ea20000000800 */
[----:B-1----:R-:W-:Y:S02]  /*4ff0*/  HMMA.16816.F32 R20, R12, R16, RZ ;  /* 0x000000100c14723c */ /* 0x002fe400000018ff */
[C---:B--2---:R-:W-:Y:S01]  /*5000*/  FADD.FTZ R3, R0.reuse, R3 ;  /* 0x0000000300037221 */ /* 0x044fe20000010000 */
[----:B------:R-:W-:Y:S01]  /*5010*/  F2FP.PACK_AB R131, R0, R2 ;  /* 0x000000020083723e */ /* 0x000fe200000000ff */
[----:B------:R-:W-:-:S04]  /*5020*/  IMAD.MOV.U32 R0, RZ, RZ, R76 ;  /* 0x000000ffff007224 */ /* 0x000fc800078e004c */
[----:B------:R-:W-:Y:S01]  /*5030*/  HMMA.16816.F32 R12, R12, R18, RZ ;  /* 0x000000120c0c723c */ /* 0x000fe200000018ff */
[----:B------:R-:W1:Y:S01]  /*5040*/  LDSM.16.MT88.4 R16, [R0+0x6800] ;  /* 0x006800000010783b */ /* 0x000e620000004200 */
[----:B------:R-:W-:Y:S01]  /*5050*/  IMAD.MOV.U32 R100, RZ, RZ, R103 ;  /* 0x000000ffff647224 */ /* 0x000fe200078e0067 */
[----:B------:R-:W-:Y:S01]  /*5060*/  MOV R103, R109 ;  /* 0x0000006d00677202 */ /* 0x000fe20000000f00 */
[----:B------:R-:W-:Y:S02]  /*5070*/  IMAD.MOV.U32 R101, RZ, RZ, R104 ;  /* 0x000000ffff657224 */ /* 0x000fe400078e0068 */
[----:B------:R-:W-:-:S10]  /*5080*/  IMAD.MOV.U32 R102, RZ, RZ, R107 ;  /* 0x000000ffff667224 */ /* 0x000fd400078e006b */
[C---:B-1----:R-:W-:Y:S08]  /*5090*/  HMMA.16816.F32 R20, R8.reuse, R16, R20 ;  /* 0x000000100814723c */ /* 0x042ff00000001814 */
[----:B------:R-:W-:Y:S01]  /*50a0*/  HMMA.16816.F32 R12, R8, R18, R12 ;  /* 0x00000012080c723c */ /* 0x000fe2000000180c */
[----:B------:R-:W1:Y:S07]  /*50b0*/  LDSM.16.MT88.4 R8, [R248+0x1000] ;  /* 0x00100000f808783b */ /* 0x000e6e0000004200 */
[C---:B-1----:R-:W-:Y:S08]  /*50c0*/  HMMA.16816.F32 R160, R4.reuse, R8, R160 ;  /* 0x0000000804a0723c */ /* 0x042ff000000018a0 */
[----:B------:R-:W-:Y:S01]  /*50d0*/  HMMA.16816.F32 R16, R4, R10, R100 ;  /* 0x0000000a0410723c */ /* 0x000fe20000001864 */
[----:B------:R-:W1:Y:S01]  /*50e0*/  LDSM.16.MT88.4 R8, [R252+0x1000] ;  /* 0x00100000fc08783b */ /* 0x000e620000004200 */
[----:B------:R-:W-:-:S02]  /*50f0*/  IMAD.MOV.U32 R88, RZ, RZ, R110 ;  /* 0x000000ffff587224 */ /* 0x000fc400078e006e */
[----:B------:R-:W-:-:S04]  /*5100*/  IMAD.MOV.U32 R91, RZ, RZ, R111 ;  /* 0x000000ffff5b7224 */ /* 0x000fc800078e006f */
[C---:B-1----:R-:W-:Y:S08]  /*5110*/  HMMA.16816.F32 R132, R4.reuse, R8, R132 ;  /* 0x000000080484723c */ /* 0x042ff00000001884 */
[----:B------:R-:W-:Y:S01]  /*5120*/  HMMA.16816.F32 R24, R4, R10, R140 ;  /* 0x0000000a0418723c */ /* 0x000fe2000000188c */
[----:B------:R-:W1:Y:S01]  /*5130*/  LDSM.16.MT88.4 R8, [R251+0x1000] ;  /* 0x00100000fb08783b */ /* 0x000e620000004200 */
[----:B------:R-:W-:-:S02]  /*5140*/  IMAD.MOV.U32 R93, RZ, RZ, R84 ;  /* 0x000000ffff5d7224 */ /* 0x000fc400078e0054 */
[----:B------:R-:W-:-:S04]  /*5150*/  IMAD.MOV.U32 R95, RZ, RZ, R85 ;  /* 0x000000ffff5f7224 */ /* 0x000fc800078e0055 */
[C---:B-1----:R-:W-:Y:S08]  /*5160*/  HMMA.16816.F32 R140, R4.reuse, R8, R88 ;  /* 0x00000008048c723c */ /* 0x042ff00000001858 */
[C---:B------:R-:W-:Y:S01]  /*5170*/  HMMA.16816.F32 R28, R4.reuse, R10, R148 ;  /* 0x0000000a041c723c */ /* 0x040fe20000001894 */
[----:B------:R-:W1:Y:S07]  /*5180*/  LDSM.16.MT88.4 R8, [R0+0x1000] ;  /* 0x001000000008783b */ /* 0x000e6e0000004200 */
[C---:B-1----:R-:W-:Y:S08]  /*5190*/  HMMA.16816.F32 R148, R4.reuse, R8, R92 ;  /* 0x000000080494723c */ /* 0x042ff0000000185c */
[C---:B------:R-:W-:Y:S01]  /*51a0*/  HMMA.16816.F32 R32, R4.reuse, R10, R188 ;  /* 0x0000000a0420723c */ /* 0x040fe200000018bc */
[----:B------:R-:W1:Y:S07]  /*51b0*/  LDSM.16.MT88.4 R8, [R248+0x3000] ;  /* 0x00300000f808783b */ /* 0x000e6e0000004200 */
[C---:B-1----:R-:W-:Y:S08]  /*51c0*/  HMMA.16816.F32 R36, R4.reuse, R8, R56 ;  /* 0x000000080424723c */ /* 0x042ff00000001838 */
[----:B------:R-:W-:Y:S01]  /*51d0*/  HMMA.16816.F32 R44, R4, R10, R44 ;  /* 0x0000000a042c723c */ /* 0x000fe2000000182c */
[----:B------:R-:W1:Y:S01]  /*51e0*/  LDSM.16.MT88.4 R8, [R252+0x3000] ;  /* 0x00300000fc08783b */ /* 0x000e620000004200 */
[----:B------:R-:W-:Y:S01]  /*51f0*/  IMAD.MOV.U32 R84, RZ, RZ, R78 ;  /* 0x000000ffff547224 */ /* 0x000fe200078e004e */
[----:B------:R-:W-:-:S05]  /*5200*/  MOV R85, R79 ;  /* 0x0000004f00557202 */ /* 0x000fca0000000f00 */
[C---:B-1----:R-:W-:Y:S08]  /*5210*/  HMMA.16816.F32 R52, R4.reuse, R8, R52 ;  /* 0x000000080434723c */ /* 0x042ff00000001834 */
[C---:B------:R-:W-:Y:S01]  /*5220*/  HMMA.16816.F32 R56, R4.reuse, R10, R60 ;  /* 0x0000000a0438723c */ /* 0x040fe2000000183c */
[----:B------:R-:W1:Y:S07]  /*5230*/  LDSM.16.MT88.4 R8, [R251+0x3000] ;  /* 0x00300000fb08783b */ /* 0x000e6e0000004200 */
[C---:B-1----:R-:W-:Y:S08]  /*5240*/  HMMA.16816.F32 R60, R4.reuse, R8, R84 ;  /* 0x00000008043c723c */ /* 0x042ff00000001854 */
[C---:B------:R-:W-:Y:S01]  /*5250*/  HMMA.16816.F32 R68, R4.reuse, R10, R68 ;  /* 0x0000000a0444723c */ /* 0x040fe20000001844 */
[----:B------:R-:W1:Y:S04]  /*5260*/  LDSM.16.MT88.4 R8, [R0+0x3000] ;  /* 0x003000000008783b */ /* 0x000e680000004200 */
[----:B------:R2:W-:Y:S02]  /*5270*/  STL [R1+0x88], R3 ;  /* 0x0000880301007387 */ /* 0x0005e40000100800 */
[----:B--2---:R-:W-:Y:S01]  /*5280*/  IMAD.MOV.U32 R3, RZ, RZ, R77 ;  /* 0x000000ffff037224 */ /* 0x004fe200078e004d */
[C---:B-1----:R-:W-:Y:S08]  /*5290*/  HMMA.16816.F32 R72, R4.reuse, R8, R72 ;  /* 0x000000080448723c */ /* 0x042ff00000001848 */
[----:B------:R-:W-:Y:S01]  /*52a0*/  HMMA.16816.F32 R76, R4, R10, R164 ;  /* 0x0000000a044c723c */ /* 0x000fe200000018a4 */
[----:B------:R-:W1:Y:S01]  /*52b0*/  LDSM.16.MT88.4 R8, [R248+0x5000] ;  /* 0x00500000f808783b */ /* 0x000e620000004200 */
[----:B------:R-:W-:-:S03]  /*52c0*/  @P1 IMAD.HI.U32 R2, R3, c[0x0][0x2c8], RZ ;  /* 0x0000b20003021a27 */ /* 0x000fc600078e00ff */
[----:B------:R-:W-:Y:S03]  /*52d0*/  LDSM.16.MT88.4 R164, [R248+0x1800] ;  /* 0x00180000f8a4783b */ /* 0x000fe60000004200 */
[C---:B-1----:R-:W-:Y:S08]  /*52e0*/  HMMA.16816.F32 R84, R4.reuse, R8, R180 ;  /* 0x000000080454723c */ /* 0x042ff000000018b4 */
[C---:B------:R-:W-:Y:S01]  /*52f0*/  HMMA.16816.F32 R88, R4.reuse, R10, R136 ;  /* 0x0000000a0458723c */ /* 0x040fe20000001888 */
[----:B------:R-:W1:Y:S04]  /*5300*/  LDSM.16.MT88.4 R8, [R252+0x5000] ;  /* 0x00500000fc08783b */ /* 0x000e680000004200 */
[----:B------:R-:W-:Y:S03]  /*5310*/  LDSM.16.MT88.4 R136, [R252+0x1800] ;  /* 0x00180000fc88783b */ /* 0x000fe60000004200 */
[C---:B-1----:R-:W-:Y:S01]  /*5320*/  HMMA.16816.F32 R92, R4.reuse, R8, R152 ;  /* 0x00000008045c723c */ /* 0x042fe20000001898 */
[----:B------:R-:W-:Y:S07]  /*5330*/  LDSM.16.MT88.4 R152, [R0+0x1800] ;  /* 0x001800000098783b */ /* 0x000fee0000004200 */
[C---:B------:R-:W-:Y:S01]  /*5340*/  HMMA.16816.F32 R96, R4.reuse, R10, R124 ;  /* 0x0000000a0460723c */ /* 0x040fe2000000187c */
[----:B------:R-:W1:Y:S07]  /*5350*/  LDSM.16.MT88.4 R8, [R251+0x5000] ;  /* 0x00500000fb08783b */ /* 0x000e6e0000004200 */
[C---:B-1----:R-:W-:Y:S01]  /*5360*/  HMMA.16816.F32 R100, R4.reuse, R8, R144 ;  /* 0x000000080464723c */ /* 0x042fe20000001890 */
[----:B------:R-:W-:Y:S07]  /*5370*/  LDSM.16.MT88.4 R144, [R251+0x1800] ;  /* 0x00180000fb90783b */ /* 0x000fee0000004200 */
        /* <DEDUP_REMOVED lines=8> */
[C---:B-1----:R-:W-:Y:S01]  /*5400*/  HMMA.16816.F32 R120, R4.reuse, R8, R80 ;  /* 0x000000080478723c */ /* 0x042fe20000001850 */
[----:B------:R-:W-:Y:S07]  /*5410*/  LDSM.16.MT88.4 R80, [R252+0x5800] ;  /* 0x00580000fc50783b */ /* 0x000fee0000004200 */
[C---:B------:R-:W-:Y:S01]  /*5420*/  HMMA.16816.F32 R116, R4.reuse, R10, R64 ;  /* 0x0000000a0474723c */ /* 0x040fe20000001840 */
[----:B------:R-:W1:Y:S04]  /*5430*/  LDSM.16.MT88.4 R8, [R251+0x7000] ;  /* 0x00700000fb08783b */ /* 0x000e680000004200 */
[----:B------:R-:W-:Y:S03]  /*5440*/  LDSM.16.MT88.4 R64, [R0+0x3800] ;  /* 0x003800000040783b */ /* 0x000fe60000004200 */
[C---:B-1----:R-:W-:Y:S01]  /*5450*/  HMMA.16816.F32 R124, R4.reuse, R10, R40 ;  /* 0x0000000a047c723c */ /* 0x042fe20000001828 */
[----:B------:R-:W1:Y:S07]  /*5460*/  LDSM.16.MT88.4 R40, [R248+0x3800] ;  /* 0x00380000f828783b */ /* 0x000e6e0000004200 */
[----:B------:R-:W-:Y:S01]  /*5470*/  HMMA.16816.F32 R180, R4, R8, R48 ;  /* 0x0000000804b4723c */ /* 0x000fe20000001830 */
[----:B------:R-:W2:Y:S04]  /*5480*/  LDSM.16.MT88.4 R48, [R252+0x3800] ;  /* 0x00380000fc30783b */ /* 0x000ea80000004200 */
[----:B------:R-:W-:Y:S03]  /*5490*/  LDSM.16.MT88.4 R8, [R0+0x7000] ;  /* 0x007000000008783b */ /* 0x000fe60000004200 */
[C---:B-1----:R-:W-:Y:S08]  /*54a0*/  HMMA.16816.F32 R36, R128.reuse, R40, R36 ;  /* 0x000000288024723c */ /* 0x042ff00000001824 */
[C---:B------:R-:W-:Y:S08]  /*54b0*/  HMMA.16816.F32 R40, R128.reuse, R42, R44 ;  /* 0x0000002a8028723c */ /* 0x040ff0000000182c */
[C---:B--2---:R-:W-:Y:S08]  /*54c0*/  HMMA.16816.F32 R44, R128.reuse, R48, R52 ;  /* 0x00000030802c723c */ /* 0x044ff00000001834 */
[C---:B------:R-:W-:Y:S01]  /*54d0*/  HMMA.16816.F32 R48, R128.reuse, R50, R56 ;  /* 0x000000328030723c */ /* 0x040fe20000001838 */
[----:B------:R-:W1:Y:S07]  /*54e0*/  LDSM.16.MT88.4 R56, [R251+0x3800] ;  /* 0x00380000fb38783b */ /* 0x000e6e0000004200 */
[C---:B-1----:R-:W-:Y:S08]  /*54f0*/  HMMA.16816.F32 R52, R128.reuse, R56, R60 ;  /* 0x000000388034723c */ /* 0x042ff0000000183c */
[C---:B------:R-:W-:Y:S01]  /*5500*/  HMMA.16816.F32 R60, R128.reuse, R64, R72 ;  /* 0x00000040803c723c */ /* 0x040fe20000001848 */
[----:B------:R-:W1:Y:S07]  /*5510*/  LDSM.16.MT88.4 R72, [R248+0x5800] ;  /* 0x00580000f848783b */ /* 0x000e6e0000004200 */
[C---:B------:R-:W-:Y:S08]  /*5520*/  HMMA.16816.F32 R64, R128.reuse, R66, R76 ;  /* 0x000000428040723c */ /* 0x040ff0000000184c */
[C---:B------:R-:W-:Y:S08]  /*5530*/  HMMA.16816.F32 R76, R128.reuse, R80, R92 ;  /* 0x00000050804c723c */ /* 0x040ff0000000185c */
[C---:B------:R-:W-:Y:S01]  /*5540*/  HMMA.16816.F32 R80, R128.reuse, R82, R96 ;  /* 0x000000528050723c */ /* 0x040fe20000001860 */
[----:B------:R-:W2:Y:S07]  /*5550*/  LDSM.16.MT88.4 R96, [R0+0x5800] ;  /* 0x005800000060783b */ /* 0x000eae0000004200 */
[C---:B------:R-:W-:Y:S08]  /*5560*/  HMMA.16816.F32 R56, R128.reuse, R58, R68 ;  /* 0x0000003a8038723c */ /* 0x040ff00000001844 */
[C---:B-1----:R-:W-:Y:S08]  /*5570*/  HMMA.16816.F32 R68, R128.reuse, R72, R84 ;  /* 0x000000488044723c */ /* 0x042ff00000001854 */
[C---:B--2---:R-:W-:Y:S08]  /*5580*/  HMMA.16816.F32 R92, R128.reuse, R96, R108 ;  /* 0x00000060805c723c */ /* 0x044ff0000000186c */
[C---:B------:R-:W-:Y:S01]  /*5590*/  HMMA.16816.F32 R96, R128.reuse, R98, R112 ;  /* 0x000000628060723c */ /* 0x040fe20000001870 */
[----:B------:R-:W1:Y:S07]  /*55a0*/  LDSM.16.MT88.4 R112, [R252+0x7800] ;  /* 0x00780000fc70783b */ /* 0x000e6e0000004200 */
[----:B------:R-:W-:Y:S01]  /*55b0*/  HMMA.16816.F32 R72, R128, R74, R88 ;  /* 0x0000004a8048723c */ /* 0x000fe20000001858 */
[----:B------:R-:W2:Y:S07]  /*55c0*/  LDSM.16.MT88.4 R88, [R251+0x5800] ;  /* 0x00580000fb58783b */ /* 0x000eae0000004200 */
[C---:B------:R-:W-:Y:S08]  /*55d0*/  HMMA.16816.F32 R20, R4.reuse, R8, R20 ;  /* 0x000000080414723c */ /* 0x040ff00000001814 */
[----:B------:R-:W-:Y:S01]  /*55e0*/  HMMA.16816.F32 R12, R4, R10, R12 ;  /* 0x0000000a040c723c */ /* 0x000fe2000000180c */
[----:B------:R3:W-:Y:S07]  /*55f0*/  LDSM.16.MT88.4 R4, [R0+0x7800] ;  /* 0x007800000004783b */ /* 0x0007ee0000004200 */
[----:B-1----:R-:W-:Y:S01]  /*5600*/  HMMA.16816.F32 R108, R128, R112, R120 ;  /* 0x00000070806c723c */ /* 0x002fe20000001878 */
[----:B------:R-:W1:Y:S01]  /*5610*/  LDSM.16.MT88.4 R120, [R251+0x7800] ;  /* 0x00780000fb78783b */ /* 0x000e620000004200 */
[----:B---3--:R-:W-:-:S06]  /*5620*/  IMAD.MOV.U32 R0, RZ, RZ, R3 ;  /* 0x000000ffff007224 */ /* 0x008fcc00078e0003 */
[----:B--2---:R-:W-:Y:S01]  /*5630*/  HMMA.16816.F32 R84, R128, R88, R100 ;  /* 0x000000588054723c */ /* 0x004fe20000001864 */
[----:B------:R-:W-:Y:S01]  /*5640*/  @P1 SHF.R.U32.HI R0, RZ, c[0x0][0x2cc], R2 ;  /* 0x0000b300ff001a19 */ /* 0x000fe20000011602 */
[----:B------:R-:W-:-:S06]  /*5650*/  IMAD.MOV.U32 R2, RZ, RZ, c[0x0][0x168] ;  /* 0x00005a00ff027624 */ /* 0x000fcc00078e00ff */
[----:B------:R-:W-:Y:S01]  /*5660*/  HMMA.16816.F32 R88, R128, R90, R104 ;  /* 0x0000005a8058723c */ /* 0x000fe20000001868 */
[----:B------:R-:W2:Y:S01]  /*5670*/  LDSM.16.MT88.4 R104, [R248+0x7800] ;  /* 0x00780000f868783b */ /* 0x000ea20000004200 */
[----:B------:R-:W-:-:S04]  /*5680*/  IADD3 R0, R0, c[0x0][0x1d0], -R2 ;  /* 0x0000740000007a10 */ /* 0x000fc80007ffe802 */
[----:B------:R-:W-:-:S04]  /*5690*/  SHF.R.S32.HI R2, RZ, 0x1f, R0 ;  /* 0x0000001fff027819 */ /* 0x000fc80000011400 */
[----:B------:R-:W-:Y:S01]  /*56a0*/  LEA.HI R0, R2, R0, RZ, 0x6 ;  /* 0x0000000002007211 */ /* 0x000fe200078f30ff */
[----:B------:R-:W-:Y:S03]  /*56b0*/  HMMA.16816.F32 R112, R128, R114, R116 ;  /* 0x000000728070723c */ /* 0x000fe60000001874 */
[----:B------:R-:W-:-:S04]  /*56c0*/  SHF.R.S32.HI R0, RZ, 0x6, R0 ;  /* 0x00000006ff007819 */ /* 0x000fc80000011400 */
[----:B------:R-:W-:Y:S01]  /*56d0*/  IMNMX R0, R158, R0, !PT ;  /* 0x000000009e007217 */ /* 0x000fe20007800200 */
[C---:B-1----:R-:W-:Y:S08]  /*56e0*/  HMMA.16816.F32 R116, R128.reuse, R120, R180 ;  /* 0x000000788074723c */ /* 0x042ff000000018b4 */
[C---:B------:R-:W-:Y:S08]  /*56f0*/  HMMA.16816.F32 R120, R128.reuse, R122, R124 ;  /* 0x0000007a8078723c */ /* 0x040ff0000000187c */
[----:B------:R-:W-:Y:S07]  /*5700*/  HMMA.16816.F32 R124, R128, R4, R20 ;  /* 0x00000004807c723c */ /* 0x000fee0000001814 */
[----:B------:R-:W-:-:S05]  /*5710*/  IADD3 R4, R159, -0x2, RZ ;  /* 0xfffffffe9f047810 */ /* 0x000fca0007ffe0ff */
[----:B------:R1:W-:Y:S04]  /*5720*/  STL [R1+0x5c], R4 ;  /* 0x00005c0401007387 */ /* 0x0003e80000100800 */
[----:B------:R1:W-:Y:S01]  /*5730*/  STL [R1+0x90], R0 ;  /* 0x0000900001007387 */ /* 0x0003e20000100800 */
[----:B------:R-:W-:Y:S01]  /*5740*/  ISETP.GE.AND P0, PT, R4, R0, PT ;  /* 0x000000000400720c */ /* 0x000fe20003f06270 */
[C---:B------:R-:W-:Y:S08]  /*5750*/  HMMA.16816.F32 R160, R128.reuse, R164, R160 ;  /* 0x000000a480a0723c */ /* 0x040ff000000018a0 */
[C---:B------:R-:W-:Y:S08]  /*5760*/  HMMA.16816.F32 R132, R128.reuse, R136, R132 ;  /* 0x000000888084723c */ /* 0x040ff00000001884 */
[C---:B------:R-:W-:Y:S08]  /*5770*/  HMMA.16816.F32 R140, R128.reuse, R144, R140 ;  /* 0x00000090808c723c */ /* 0x040ff0000000188c */
[C---:B------:R-:W-:Y:S08]  /*5780*/  HMMA.16816.F32 R148, R128.reuse, R152, R148 ;  /* 0x000000988094723c */ /* 0x040ff00000001894 */
[C---:B--2---:R-:W-:Y:S08]  /*5790*/  HMMA.16816.F32 R100, R128.reuse, R104, R184 ;  /* 0x000000688064723c */ /* 0x044ff000000018b8 */
[C---:B------:R-:W-:Y:S08]  /*57a0*/  HMMA.16816.F32 R164, R128.reuse, R166, R16 ;  /* 0x000000a680a4723c */ /* 0x040ff00000001810 */
[C---:B------:R-:W-:Y:S08]  /*57b0*/  HMMA.16816.F32 R136, R128.reuse, R138, R24 ;  /* 0x0000008a8088723c */ /* 0x040ff00000001818 */
[C---:B------:R-:W-:Y:S08]  /*57c0*/  HMMA.16816.F32 R144, R128.reuse, R146, R28 ;  /* 0x000000928090723c */ /* 0x040ff0000000181c */
[C---:B------:R-:W-:Y:S08]  /*57d0*/  HMMA.16816.F32 R152, R128.reuse, R154, R32 ;  /* 0x0000009a8098723c */ /* 0x040ff00000001820 */
[C---:B------:R-:W-:Y:S08]  /*57e0*/  HMMA.16816.F32 R104, R128.reuse, R106, R176 ;  /* 0x0000006a8068723c */ /* 0x040ff000000018b0 */
[----:B------:R-:W-:Y:S01]  /*57f0*/  HMMA.16816.F32 R128, R128, R6, R12 ;  /* 0x000000068080723c */ /* 0x000fe2000000180c */
[----:B------:R-:W-:Y:S01]  /*5800*/  @!UPT UIADD3 URZ, URZ, URZ, URZ ;  /* 0x0000003f3f3ff290 */ /* 0x000fe2000fffe03f */
[----:B------:R-:W-:Y:S11]  /*5810*/  @!P0 BRA `(.L_x_834) ;  /* 0x00003fd000008947 */ /* 0x000ff60003800000 */
[----:B-1----:R-:W-:Y:S02]  /*5820*/  MOV R0, R4 ;  /* 0x0000000400007202 */ /* 0x002fe40000000f00 */
[----:B------:R-:W-:-:S02]  /*5830*/  MOV R158, R156 ;  /* 0x0000009c009e7202 */ /* 0x000fc40000000f00 */
[----:B------:R-:W-:Y:S01]  /*5840*/  MOV R3, R157 ;  /* 0x0000009d00037202 */ /* 0x000fe20000000f00 */
[----:B------:R1:W-:Y:S06]  /*5850*/  STL [R1+0x60], R0 ;  /* 0x0000600001007387 */ /* 0x0003ec0000100800 */
.L_x_835:
[----:B------:R-:W2:Y:S01]  /*5860*/  LDL R2, [R1+0x60] ;  /* 0x0000600001027983 */ /* 0x000ea20000100800 */
[----:B------:R-:W-:Y:S04]  /*5870*/  DEPBAR.LE SB0, 0x0 ;  /* 0x000080000000791a */ /* 0x000fe80000000000 */
[----:B------:R-:W2:Y:S01]  /*5880*/  LDL R159, [R1+0x80] ;  /* 0x00008000019f7983 */ /* 0x000ea20000100800 */
[----:B------:R-:W-:Y:S04]  /*5890*/  WARPSYNC 0xffffffff ;  /* 0xffffffff00007948 */ /* 0x000fe80003800000 */
[----:B------:R-:W3:Y:S05]  /*58a0*/  LDL.64 R24, [R1+0x70] ;  /* 0x0000700001187983 */ /* 0x000eea0000100a00 */
[----:B------:R-:W4:Y:S05]  /*58b0*/  LDL R20, [R1+0x7c] ;  /* 0x00007c0001147983 */ /* 0x000f2a0000100800 */
[----:B------:R1:W-:Y:S05]  /*58c0*/  STL.64 [R1+0x160], R128 ;  /* 0x0001608001007387 */ /* 0x0003ea0000100a00 */
[----:B------:R1:W-:Y:S05]  /*58d0*/  STL [R1+0x158], R130 ;  /* 0x0001588201007387 */ /* 0x0003ea0000100800 */
[----:B------:R1:W-:Y:S05]  /*58e0*/  STL [R1+0x154], R131 ;  /* 0x0001548301007387 */ /* 0x0003ea0000100800 */
[----:B------:R-:W4:Y:S05]  /*58f0*/  LDL R180, [R1+0x44] ;  /* 0x0000440001b47983 */ /* 0x000f2a0000100800 */
[----:B------:R-:W4:Y:S05]  /*5900*/  LDL R184, [R1+0x40] ;  /* 0x0000400001b87983 */ /* 0x000f2a0000100800 */
[----:B------:R-:W-:Y:S06]  /*5910*/  BAR.SYNC.DEFER_BLOCKING 0x0 ;  /* 0x0000000000007b1d */ /* 0x000fec0000010000 */
[----:B------:R-:W-:Y:S05]  /*5920*/  LDSM.16.M88.4 R16, [R249+0x800] ;  /* 0x00080000f910783b */ /* 0x000fea0000000200 */
[----:B-1----:R-:W4:Y:S05]  /*5930*/  LDL R128, [R1+0x8] ;  /* 0x0000080001807983 */ /* 0x002f2a0000100800 */
[----:B------:R-:W4:Y:S05]  /*5940*/  LDL R130, [R1+0x3c] ;  /* 0x00003c0001827983 */ /* 0x000f2a0000100800 */
[----:B------:R-:W4:Y:S05]  /*5950*/  LDL R131, [R1+0x58] ;  /* 0x0000580001837983 */ /* 0x000f2a0000100800 */
[----:B------:R-:W-:Y:S01]  /*5960*/  LDSM.16.M88.4 R32, [R249+0x1800] ;  /* 0x00180000f920783b */ /* 0x000fe20000000200 */
[----:B--2---:R-:W-:Y:S11]  /*5970*/  ISETP.GT.AND P6, PT, R159, R2, PT ;  /* 0x000000029f00720c */ /* 0x004ff60003fc4270 */
[----:B------:R-:W-:Y:S02]  /*5980*/  @!UPT UIADD3 URZ, URZ, URZ, URZ ;  /* 0x0000003f3f3ff290 */ /* 0x000fe4000fffe03f */
[----:B------:R-:W-:Y:S01]  /*5990*/  @!P6 SHF.R.S32.HI R0, RZ, 0x1f, R2 ;  /* 0x0000001fff00e819 */ /* 0x000fe20000011402 */
[----:B------:R-:W-:Y:S01]  /*59a0*/  @!P6 IMAD.WIDE.U32 R4, R2, c[0x0][0x208], RZ ;  /* 0x000082000204ea25 */ /* 0x000fe200078e00ff */
[----:B---3--:R-:W-:Y:S03]  /*59b0*/  @!P6 IADD3 R9, P0, R24, 0x40, RZ ;  /* 0x000000401809e810 */ /* 0x008fe60007f1e0ff */
[----:B------:R-:W-:Y:S01]  /*59c0*/  @!P6 IMAD R0, R0, c[0x0][0x208], RZ ;  /* 0x000082000000ea24 */ /* 0x000fe200078e02ff */
[----:B----4-:R-:W-:Y:S01]  /*59d0*/  @!P6 IADD3.X R8, RZ, R20, RZ, P0, !PT ;  /* 0x00000014ff08e210 */ /* 0x010fe200007fe4ff */
[----:B------:R-:W-:Y:S02]  /*59e0*/  @!P6 IMAD.MOV.U32 R6, RZ, RZ, c[0x0][0x208] ;  /* 0x00008200ff06e624 */ /* 0x000fe400078e00ff */
[----:B------:R-:W-:Y:S01]  /*59f0*/  @!P6 IMAD R0, R2, c[0x0][0x20c], R0 ;  /* 0x000083000200ea24 */ /* 0x000fe200078e0200 */
[----:B------:R-:W-:Y:S04]  /*5a00*/  @!P6 SHF.L.U32 R2, R4, 0x6, RZ ;  /* 0x000000060402e819 */ /* 0x000fe800000006ff */
[----:B------:R-:W-:Y:S02]  /*5a10*/  @!P6 IADD3 R0, R5, R0, RZ ;  /* 0x000000000500e210 */ /* 0x000fe40007ffe0ff */
[----:B------:R-:W-:Y:S01]  /*5a20*/  @!P6 LEA R5, P0, R6, R2, 0x5 ;  /* 0x000000020605e211 */ /* 0x000fe200078028ff */
[----:B------:R-:W-:Y:S01]  /*5a30*/  LDSM.16.M88.4 R180, [R180] ;  /* 0x00000000b4b4783b */ /* 0x000fe20000000200 */
[----:B------:R-:W-:Y:S01]  /*5a40*/  @!P6 SHF.L.U64.HI R0, R4, 0x6, R0 ;  /* 0x000000060400e819 */ /* 0x000fe20000010200 */
[----:B------:R-:W-:Y:S05]  /*5a50*/  @!P6 IMAD.MOV.U32 R4, RZ, RZ, c[0x0][0x20c] ;  /* 0x00008300ff04e624 */ /* 0x000fea00078e00ff */
[----:B------:R-:W-:Y:S02]  /*5a60*/  @!P6 LEA.HI.X R4, R6, R0, R4, 0x5, P0 ;  /* 0x000000000604e211 */ /* 0x000fe400000f2c04 */
[----:B------:R-:W-:Y:S05]  /*5a70*/  @!P6 IADD3 R6, P0, R2, R24, RZ ;  /* 0x000000180206e210 */ /* 0x000fea0007f1e0ff */
[----:B------:R-:W-:Y:S01]  /*5a80*/  @!P6 IMAD.X R10, R0, 0x1, R20, P0 ;  /* 0x00000001000ae824 */ /* 0x000fe200000e0614 */
[----:B------:R-:W-:Y:S04]  /*5a90*/  @!P6 IADD3 R7, P0, R2, R9, RZ ;  /* 0x000000090207e210 */ /* 0x000fe80007f1e0ff */
[----:B------:R-:W-:Y:S02]  /*5aa0*/  @!P6 IADD3.X R11, R0, R8, RZ, P0, !PT ;  /* 0x00000008000be210 */ /* 0x000fe400007fe4ff */
[C---:B------:R-:W-:Y:S04]  /*5ab0*/  @!P6 LEA R22, P0, R6.reuse, c[0x0][0x1f8], 0x1 ;  /* 0x00007e000616ea11 */ /* 0x040fe800078008ff */
[----:B------:R-:W-:Y:S02]  /*5ac0*/  @!P6 LEA.HI.X R23, R6, c[0x0][0x1fc], R10, 0x1, P0 ;  /* 0x00007f000617ea11 */ /* 0x000fe400000f0c0a */
[C---:B------:R-:W-:Y:S04]  /*5ad0*/  @!P6 LEA R14, P0, R7.reuse, c[0x0][0x1f8], 0x1 ;  /* 0x00007e00070eea11 */ /* 0x040fe800078008ff */
[----:B------:R-:W-:Y:S02]  /*5ae0*/  @!P6 LEA.HI.X R15, R7, c[0x0][0x1fc], R11, 0x1, P0 ;  /* 0x00007f00070fea11 */ /* 0x000fe400000f0c0b */
[----:B------:R-:W-:Y:S05]  /*5af0*/  @!P6 IADD3 R7, P0, R24, 0x80, RZ ;  /* 0x000000801807e810 */ /* 0x000fea0007f1e0ff */
[----:B------:R-:W-:Y:S01]  /*5b00*/  @!P6 IMAD.X R12, RZ, RZ, R20, P0 ;  /* 0x000000ffff0ce224 */ /* 0x000fe200000e0614 */
[----:B------:R-:W-:Y:S01]  /*5b10*/  @!P6 IADD3 R6, P0, R2, R7, RZ ;  /* 0x000000070206e210 */ /* 0x000fe20007f1e0ff */
[----:B------:R-:W-:Y:S03]  /*5b20*/  LDSM.16.M88.4 R176, [R128] ;  /* 0x0000000080b0783b */ /* 0x000fe60000000200 */
[----:B------:R-:W-:Y:S02]  /*5b30*/  @!P6 IADD3.X R10, R0, R12, RZ, P0, !PT ;  /* 0x0000000c000ae210 */ /* 0x000fe400007fe4ff */
[C---:B------:R-:W-:Y:S01]  /*5b40*/  @!P6 LEA R30, P0, R6.reuse, c[0x0][0x1f8], 0x1 ;  /* 0x00007e00061eea11 */ /* 0x040fe200078008ff */
[----:B------:R1:W-:Y:S03]  /*5b50*/  LDSM.16.M88.4 R188, [R130] ;  /* 0x0000000082bc783b */ /* 0x0003e60000000200 */
[----:B------:R-:W-:Y:S02]  /*5b60*/  @!P6 LEA.HI.X R31, R6, c[0x0][0x1fc], R10, 0x1, P0 ;  /* 0x00007f00061fea11 */ /* 0x000fe400000f0c0a */
[----:B------:R-:W-:Y:S05]  /*5b70*/  @!P6 IADD3 R6, P0, R24, 0xc0, RZ ;  /* 0x000000c01806e810 */ /* 0x000fea0007f1e0ff */
[----:B------:R-:W-:Y:S01]  /*5b80*/  @!P6 IMAD.X R13, RZ, RZ, R20, P0 ;  /* 0x000000ffff0de224 */ /* 0x000fe200000e0614 */
[----:B------:R-:W-:Y:S04]  /*5b90*/  @!P6 IADD3 R2, P0, R2, R6, RZ ;  /* 0x000000060202e210 */ /* 0x000fe80007f1e0ff */
[----:B------:R-:W-:Y:S02]  /*5ba0*/  @!P6 IADD3.X R0, R0, R13, RZ, P0, !PT ;  /* 0x0000000d0000e210 */ /* 0x000fe400007fe4ff */
[C---:B------:R-:W-:Y:S04]  /*5bb0*/  @!P6 LEA R156, P0, R2.reuse, c[0x0][0x1f8], 0x1 ;  /* 0x00007e00029cea11 */ /* 0x040fe800078008ff */
[----:B------:R-:W-:Y:S02]  /*5bc0*/  @!P6 LEA.HI.X R157, R2, c[0x0][0x1fc], R0, 0x1, P0 ;  /* 0x00007f00029dea11 */ /* 0x000fe400000f0c00 */
[C---:B------:R-:W-:Y:S01]  /*5bd0*/  @!P6 IADD3 R0, P0, R5.reuse, R9, RZ ;  /* 0x000000090500e210 */ /* 0x040fe20007f1e0ff */
[----:B-1----:R-:W2:Y:S04]  /*5be0*/  LDL R130, [R1+0x38] ;  /* 0x0000380001827983 */ /* 0x002ea80000100800 */
[C---:B------:R-:W-:Y:S01]  /*5bf0*/  @!P6 IMAD.X R2, R4.reuse, 0x1, R8, P0 ;  /* 0x000000010402e824 */ /* 0x040fe200000e0608 */
[C---:B------:R-:W-:Y:S01]  /*5c00*/  @!P6 IADD3 R7, P0, R5.reuse, R7, RZ ;  /* 0x000000070507e210 */ /* 0x040fe20007f1e0ff */
[----:B------:R-:W1:Y:S03]  /*5c10*/  LDSM.16.M88.4 R8, [R249] ;  /* 0x00000000f908783b */ /* 0x000e660000000200 */
[C---:B------:R-:W-:Y:S02]  /*5c20*/  @!P6 IADD3.X R12, R4.reuse, R12, RZ, P0, !PT ;  /* 0x0000000c040ce210 */ /* 0x040fe400007fe4ff */
[C---:B------:R-:W-:Y:S05]  /*5c30*/  @!P6 IADD3 R6, P0, R5.reuse, R6, RZ ;  /* 0x000000060506e210 */ /* 0x040fea0007f1e0ff */
[C---:B------:R-:W-:Y:S01]  /*5c40*/  @!P6 IMAD.X R13, R4.reuse, 0x1, R13, P0 ;  /* 0x00000001040de824 */ /* 0x040fe200000e060d */
[----:B------:R-:W-:Y:S02]  /*5c50*/  @!P6 IADD3 R5, P0, R5, R24, RZ ;  /* 0x000000180505e210 */ /* 0x000fe40007f1e0ff */
[----:B------:R-:W3:Y:S02]  /*5c60*/  LDSM.16.M88.4 R24, [R249+0x1000] ;  /* 0x00100000f918783b */ /* 0x000ee40000000200 */
[----:B------:R-:W-:Y:S02]  /*5c70*/  @!P6 IADD3.X R4, R4, R20, RZ, P0, !PT ;  /* 0x000000140404e210 */ /* 0x000fe400007fe4ff */
[C---:B------:R-:W-:Y:S04]  /*5c80*/  @!P6 LEA R20, P0, R5.reuse, c[0x0][0x1f8], 0x1 ;  /* 0x00007e000514ea11 */ /* 0x040fe800078008ff */
[----:B------:R-:W-:Y:S02]  /*5c90*/  @!P6 LEA.HI.X R21, R5, c[0x0][0x1fc], R4, 0x1, P0 ;  /* 0x00007f000515ea11 */ /* 0x000fe400000f0c04 */
[C---:B------:R-:W-:Y:S04]  /*5ca0*/  @!P6 LEA R28, P0, R0.reuse, c[0x0][0x1f8], 0x1 ;  /* 0x00007e00001cea11 */ /* 0x040fe800078008ff */
[----:B------:R-:W-:Y:S02]  /*5cb0*/  @!P6 LEA.HI.X R29, R0, c[0x0][0x1fc], R2, 0x1, P0 ;  /* 0x00007f00001dea11 */ /* 0x000fe400000f0c02 */
[----:B------:R-:W4:Y:S01]  /*5cc0*/  LDL R2, [R1] ;  /* 0x0000000001027983 */ /* 0x000f220000100800 */
[C---:B------:R-:W-:Y:S04]  /*5cd0*/  @!P6 LEA R186, P0, R7.reuse, c[0x0][0x1f8], 0x1 ;  /* 0x00007e0007baea11 */ /* 0x040fe800078008ff */
[----:B------:R-:W-:Y:S01]  /*5ce0*/  @!P6 LEA.HI.X R187, R7, c[0x0][0x1fc], R12, 0x1, P0 ;  /* 0x00007f0007bbea11 */ /* 0x000fe200000f0c0c */
[----:B------:R-:W-:Y:S01]  /*5cf0*/  IMAD.MOV.U32 R12, RZ, RZ, R186 ;  /* 0x000000ffff0c7224 */ /* 0x000fe200078e00ba */
[C---:B------:R-:W-:Y:S01]  /*5d00*/  @!P6 LEA R128, P0, R6.reuse, c[0x0][0x1f8], 0x1 ;  /* 0x00007e000680ea11 */ /* 0x040fe200078008ff */
[----:B------:R-:W2:Y:S03]  /*5d10*/  LDL R0, [R1+0x2c] ;  /* 0x00002c0001007983 */ /* 0x000ea60000100800 */
[----:B------:R-:W-:Y:S02]  /*5d20*/  @!P6 LEA.HI.X R129, R6, c[0x0][0x1fc], R13, 0x1, P0 ;  /* 0x00007f000681ea11 */ /* 0x000fe400000f0c0d */
[C---:B-1---5:R-:W-:Y:S03]  /*5d30*/  HMMA.16816.F32 R4, R168.reuse, R8, RZ ;  /* 0x00000008a804723c */ /* 0x062fe600000018ff */
[----:B------:R-:W-:Y:S02]  /*5d40*/  MOV R13, R187 ;  /* 0x000000bb000d7202 */ /* 0x000fe40000000f00 */
[----:B------:R-:W1:Y:S03]  /*5d50*/  LDSM.16.M88.4 R184, [R184] ;  /* 0x00000000b8b8783b */ /* 0x000e660000000200 */
[C---:B------:R-:W-:Y:S02]  /*5d60*/  HMMA.16816.F32 R8, R168.reuse, R10, RZ ;  /* 0x0000000aa808723c */ /* 0x040fe400000018ff */
[----:B------:R-:W-:Y:S01]  /*5d70*/  @!PT LDS RZ, [RZ] ;  /* 0x00000000fffff984 */ /* 0x000fe20000000800 */
[----:B------:R-:W-:Y:S01]  /*5d80*/  @!PT LDS RZ, [RZ] ;  /* 0x00000000fffff984 */ /* 0x000fe20000000800 */
[----:B------:R-:W-:Y:S01]  /*5d90*/  @!PT LDS RZ, [RZ] ;  /* 0x00000000fffff984 */ /* 0x000fe20000000800 */
[----:B------:R3:W-:Y:S05]  /*5da0*/  @!P6 LDGSTS.E.BYPASS.LTC128B.128 [R131+0x100], [R22.64], !P5 ;  /* 0x001000001683efae */ /* 0x0007ea000e901d46 */
[----:B------:R1:W-:Y:S05]  /*5db0*/  @!P6 LDGSTS.E.BYPASS.LTC128B.128 [R131+0x2100], [R14.64], !P4 ;  /* 0x021000000e83efae */ /* 0x0003ea000e101d46 */
[----:B------:R1:W-:Y:S05]  /*5dc0*/  @!P6 LDGSTS.E.BYPASS.LTC128B.128 [R131+0x4100], [R30.64], !P3 ;  /* 0x041000001e83efae */ /* 0x0003ea000d901d46 */
[----:B------:R2:W-:Y:S05]  /*5dd0*/  @!P6 LDGSTS.E.BYPASS.LTC128B.128 [R131+0x6100], [R156.64], !P2 ;  /* 0x061000009c83efae */ /* 0x0005ea000d101d46 */
[----:B------:R3:W-:Y:S05]  /*5de0*/  @!P6 LDGSTS.E.BYPASS.LTC128B.128 [R131+0x1100], [R20.64], !P5 ;  /* 0x011000001483efae */ /* 0x0007ea000e901d46 */
[----:B------:R3:W-:Y:S01]  /*5df0*/  @!P6 LDGSTS.E.BYPASS.LTC128B.128 [R131+0x3100], [R28.64], !P4 ;  /* 0x031000001c83efae */ /* 0x0007e2000e101d46 */
[----:B-1----:R-:W-:Y:S01]  /*5e00*/  IMAD.MOV.U32 R30, RZ, RZ, R12 ;  /* 0x000000ffff1e7224 */ /* 0x002fe200078e000c */
[----:B------:R-:W-:Y:S02]  /*5e10*/  MOV R31, R13 ;  /* 0x0000000d001f7202 */ /* 0x000fe40000000f00 */
[C---:B------:R-:W-:Y:S03]  /*5e20*/  HMMA.16816.F32 R12, R168.reuse, R16, RZ ;  /* 0x00000010a80c723c */ /* 0x040fe600000018ff */
[----:B------:R1:W-:Y:S05]  /*5e30*/  @!P6 LDGSTS.E.BYPASS.LTC128B.128 [R131+0x5100], [R30.64], !P3 ;  /* 0x051000001e83efae */ /* 0x0003ea000d901d46 */
[C---:B------:R-:W-:Y:S01]  /*5e40*/  HMMA.16816.F32 R16, R168.reuse, R18, RZ ;  /* 0x00000012a810723c */ /* 0x040fe200000018ff */
[----:B------:R1:W-:Y:S05]  /*5e50*/  @!P6 LDGSTS.E.BYPASS.LTC128B.128 [R131+0x7100], [R128.64], !P2 ;  /* 0x071000008083efae */ /* 0x0003ea000d101d46 */
[----:B------:R-:W0:Y:S02]  /*5e60*/  LDGDEPBAR ;  /* 0x00000000000079af */ /* 0x000e240000000000 */
[C---:B---3--:R-:W-:Y:S08]  /*5e70*/  HMMA.16816.F32 R20, R168.reuse, R24, RZ ;  /* 0x00000018a814723c */ /* 0x048ff000000018ff */
[C---:B------:R-:W-:Y:S08]  /*5e80*/  HMMA.16816.F32 R24, R168.reuse, R26, RZ ;  /* 0x0000001aa818723c */ /* 0x040ff000000018ff */
[C---:B-1----:R-:W-:Y:S01]  /*5e90*/  HMMA.16816.F32 R28, R168.reuse, R32, RZ ;  /* 0x00000020a81c723c */ /* 0x042fe200000018ff */
[----:B------:R-:W3:Y:S07]  /*5ea0*/  LDL R129, [R1+0x34] ;  /* 0x0000340001817983 */ /* 0x000eee0000100800 */
[----:B------:R-:W-:Y:S01]  /*5eb0*/  HMMA.16816.F32 R32, R168, R34, RZ ;  /* 0x00000022a820723c */ /* 0x000fe200000018ff */
[----:B------:R-:W2:Y:S05]  /*5ec0*/  LDL R128, [R1+0x30] ;  /* 0x0000300001807983 */ /* 0x000eaa0000100800 */
[----:B------:R-:W-:Y:S02]  /*5ed0*/  STL [R1+0x124], R168 ;  /* 0x000124a801007387 */ /* 0x000fe40000100800 */
[C---:B------:R-:W-:Y:S03]  /*5ee0*/  HMMA.16816.F32 R4, R172.reuse, R176, R4 ;  /* 0x000000b0ac04723c */ /* 0x040fe60000001804 */
[----:B------:R-:W-:Y:S05]  /*5ef0*/  STL [R1+0x120], R169 ;  /* 0x000120a901007387 */ /* 0x000fea0000100800 */
[C---:B------:R-:W-:Y:S01]  /*5f00*/  HMMA.16816.F32 R8, R172.reuse, R178, R8 ;  /* 0x000000b2ac08723c */ /* 0x040fe20000001808 */
[----:B------:R-:W-:Y:S05]  /*5f10*/  STL [R1+0x11c], R170 ;  /* 0x00011caa01007387 */ /* 0x000fea0000100800 */
        /* <DEDUP_REMOVED lines=13> */
[----:B------:R-:W-:Y:S01]  /*5ff0*/  HMMA.16816.F32 R32, R172, R190, R32 ;  /* 0x000000beac20723c */ /* 0x000fe20000001820 */
[----:B------:R-:W-:Y:S05]  /*6000*/  STL [R1+0x138], R195 ;  /* 0x000138c301007387 */ /* 0x000fea0000100800 */
[----:B------:R-:W-:Y:S05]  /*6010*/  STL [R1+0x150], R197 ;  /* 0x000150c501007387 */ /* 0x000fea0000100800 */
[----:B------:R-:W-:Y:S05]  /*6020*/  STL [R1+0x14c], R198 ;  /* 0x00014cc601007387 */ /* 0x000fea0000100800 */
[----:B------:R-:W-:Y:S05]  /*6030*/  STL [R1+0x148], R199 ;  /* 0x000148c701007387 */ /* 0x000fea0000100800 */
[----:B----4-:R-:W1:Y:S05]  /*6040*/  LDSM.16.M88.4 R176, [R2] ;  /* 0x0000000002b0783b */ /* 0x010e6a0000000200 */
[----:B------:R-:W4:Y:S05]  /*6050*/  LDSM.16.M88.4 R180, [R2+0x800] ;  /* 0x0008000002b4783b */ /* 0x000f2a0000000200 */
[----:B------:R-:W4:Y:S05]  /*6060*/  LDSM.16.M88.4 R184, [R2+0x1000] ;  /* 0x0010000002b8783b */ /* 0x000f2a0000000200 */
[----:B------:R-:W4:Y:S01]  /*6070*/  LDSM.16.M88.4 R188, [R2+0x1800] ;  /* 0x0018000002bc783b */ /* 0x000f220000000200 */
[C---:B-1----:R-:W-:Y:S08]  /*6080*/  HMMA.16816.F32 R4, R192.reuse, R176, R4 ;  /* 0x000000b0c004723c */ /* 0x042ff00000001804 */
[C---:B------:R-:W-:Y:S01]  /*6090*/  HMMA.16816.F32 R8, R192.reuse, R178, R8 ;  /* 0x000000b2c008723c */ /* 0x040fe20000001808 */
[----:B------:R-:W1:Y:S07]  /*60a0*/  LDSM.16.M88.4 R176, [R250] ;  /* 0x00000000fab0783b */ /* 0x000e6e0000000200 */
[C---:B----4-:R-:W-:Y:S08]  /*60b0*/  HMMA.16816.F32 R12, R192.reuse, R180, R12 ;  /* 0x000000b4c00c723c */ /* 0x050ff0000000180c */
[C---:B------:R-:W-:Y:S01]  /*60c0*/  HMMA.16816.F32 R16, R192.reuse, R182, R16 ;  /* 0x000000b6c010723c */ /* 0x040fe20000001810 */
[----:B------:R-:W4:Y:S07]  /*60d0*/  LDSM.16.M88.4 R180, [R250+0x800] ;  /* 0x00080000fab4783b */ /* 0x000f2e0000000200 */
[C---:B------:R-:W-:Y:S08]  /*60e0*/  HMMA.16816.F32 R20, R192.reuse, R184, R20 ;  /* 0x000000b8c014723c */ /* 0x040ff00000001814 */
[C---:B------:R-:W-:Y:S01]  /*60f0*/  HMMA.16816.F32 R24, R192.reuse, R186, R24 ;  /* 0x000000bac018723c */ /* 0x040fe20000001818 */
[----:B------:R-:W2:Y:S07]  /*6100*/  LDSM.16.M88.4 R184, [R250+0x1000] ;  /* 0x00100000fab8783b */ /* 0x000eae0000000200 */
[C---:B------:R-:W-:Y:S08]  /*6110*/  HMMA.16816.F32 R28, R192.reuse, R188, R28 ;  /* 0x000000bcc01c723c */ /* 0x040ff0000000181c */
[----:B------:R-:W-:Y:S01]  /*6120*/  HMMA.16816.F32 R32, R192, R190, R32 ;  /* 0x000000bec020723c */ /* 0x000fe20000001820 */
[----:B------:R-:W3:Y:S07]  /*6130*/  LDSM.16.M88.4 R188, [R250+0x1800] ;  /* 0x00180000fabc783b */ /* 0x000eee0000000200 */
[C---:B-1----:R-:W-:Y:S08]  /*6140*/  HMMA.16816.F32 R4, R196.reuse, R176, R4 ;  /* 0x000000b0c404723c */ /* 0x042ff00000001804 */
[C---:B------:R-:W-:Y:S01]  /*6150*/  HMMA.16816.F32 R8, R196.reuse, R178, R8 ;  /* 0x000000b2c408723c */ /* 0x040fe20000001808 */
[----:B------:R-:W1:Y:S07]  /*6160*/  LDSM.16.M88.4 R176, [R249+0x2000] ;  /* 0x00200000f9b0783b */ /* 0x000e6e0000000200 */
[C---:B----4-:R-:W-:Y:S08]  /*6170*/  HMMA.16816.F32 R12, R196.reuse, R180, R12 ;  /* 0x000000b4c40c723c */ /* 0x050ff0000000180c */
[C---:B------:R-:W-:Y:S01]  /*6180*/  HMMA.16816.F32 R16, R196.reuse, R182, R16 ;  /* 0x000000b6c410723c */ /* 0x040fe20000001810 */
[----:B------:R-:W4:Y:S07]  /*6190*/  LDSM.16.M88.4 R180, [R249+0x2800] ;  /* 0x00280000f9b4783b */ /* 0x000f2e0000000200 */
[C---:B--2---:R-:W-:Y:S08]  /*61a0*/  HMMA.16816.F32 R20, R196.reuse, R184, R20 ;  /* 0x000000b8c414723c */ /* 0x044ff00000001814 */
[C---:B------:R-:W-:Y:S01]  /*61b0*/  HMMA.16816.F32 R24, R196.reuse, R186, R24 ;  /* 0x000000bac418723c */ /* 0x040fe20000001818 */
[----:B------:R-:W2:Y:S07]  /*61c0*/  LDSM.16.M88.4 R184, [R249+0x3000] ;  /* 0x00300000f9b8783b */ /* 0x000eae0000000200 */
[C---:B---3--:R-:W-:Y:S08]  /*61d0*/  HMMA.16816.F32 R28, R196.reuse, R188, R28 ;  /* 0x000000bcc41c723c */ /* 0x048ff0000000181c */
[----:B------:R-:W-:Y:S01]  /*61e0*/  HMMA.16816.F32 R32, R196, R190, R32 ;  /* 0x000000bec420723c */ /* 0x000fe20000001820 */
[----:B------:R-:W3:Y:S07]  /*61f0*/  LDSM.16.M88.4 R188, [R249+0x3800] ;  /* 0x00380000f9bc783b */ /* 0x000eee0000000200 */
[C---:B-1----:R-:W-:Y:S08]  /*6200*/  HMMA.16816.F32 R4, R200.reuse, R176, R4 ;  /* 0x000000b0c804723c */ /* 0x042ff00000001804 */
[C---:B------:R-:W-:Y:S01]  /*6210*/  HMMA.16816.F32 R8, R200.reuse, R178, R8 ;  /* 0x000000b2c808723c */ /* 0x040fe20000001808 */
[----:B------:R1:W3:Y:S07]  /*6220*/  LDSM.16.M88.4 R176, [R130] ;  /* 0x0000000082b0783b */ /* 0x0002ee0000000200 */
[C---:B----4-:R-:W-:Y:S08]  /*6230*/  HMMA.16816.F32 R12, R200.reuse, R180, R12 ;  /* 0x000000b4c80c723c */ /* 0x050ff0000000180c */
[C---:B------:R-:W-:Y:S01]  /*6240*/  HMMA.16816.F32 R16, R200.reuse, R182, R16 ;  /* 0x000000b6c810723c */ /* 0x040fe20000001810 */
[----:B------:R4:W3:Y:S07]  /*6250*/  LDSM.16.M88.4 R180, [R129] ;  /* 0x0000000081b4783b */ /* 0x0008ee0000000200 */
[C---:B--2---:R-:W-:Y:S01]  /*6260*/  HMMA.16816.F32 R20, R200.reuse, R184, R20 ;  /* 0x000000b8c814723c */ /* 0x044fe20000001814 */
[----:B-1----:R-:W2:Y:S07]  /*6270*/  LDL R130, [R1+0x28] ;  /* 0x0000280001827983 */ /* 0x002eae0000100800 */
[C---:B------:R-:W-:Y:S01]  /*6280*/  HMMA.16816.F32 R24, R200.reuse, R186, R24 ;  /* 0x000000bac818723c */ /* 0x040fe20000001818 */
[----:B------:R1:W1:Y:S07]  /*6290*/  LDSM.16.M88.4 R184, [R128] ;  /* 0x0000000080b8783b */ /* 0x00026e0000000200 */
[C---:B---3--:R-:W-:Y:S01]  /*62a0*/  HMMA.16816.F32 R28, R200.reuse, R188, R28 ;  /* 0x000000bcc81c723c */ /* 0x048fe2000000181c */
[----:B----4-:R-:W3:Y:S07]  /*62b0*/  LDL R129, [R1+0x24] ;  /* 0x0000240001817983 */ /* 0x010eee0000100800 */
[----:B------:R-:W-:Y:S01]  /*62c0*/  HMMA.16816.F32 R32, R200, R190, R32 ;  /* 0x000000bec820723c */ /* 0x000fe20000001820 */
[----:B------:R4:W1:Y:S07]  /*62d0*/  LDSM.16.M88.4 R188, [R0] ;  /* 0x0000000000bc783b */ /* 0x00086e0000000200 */
[C---:B------:R-:W-:Y:S01]  /*62e0*/  HMMA.16816.F32 R4, R204.reuse, R176, R4 ;  /* 0x000000b0cc04723c */ /* 0x040fe20000001804 */
[----:B-1----:R-:W3:Y:S07]  /*62f0*/  LDL R128, [R1+0x20] ;  /* 0x0000200001807983 */ /* 0x002eee0000100800 */
[C---:B------:R-:W-:Y:S01]  /*6300*/  HMMA.16816.F32 R8, R204.reuse, R178, R8 ;  /* 0x000000b2cc08723c */ /* 0x040fe20000001808 */
[----:B------:R-:W1:Y:S07]  /*6310*/  LDSM.16.M88.4 R176, [R2+0x2000] ;  /* 0x0020000002b0783b */ /* 0x000e6e0000000200 */
[C---:B------:R-:W-:Y:S01]  /*6320*/  HMMA.16816.F32 R12, R204.reuse, R180, R12 ;  /* 0x000000b4cc0c723c */ /* 0x040fe2000000180c */
[----:B----4-:R-:W2:Y:S07]  /*6330*/  LDL R0, [R1+0x1c] ;  /* 0x00001c0001007983 */ /* 0x010eae0000100800 */
        /* <DEDUP_REMOVED lines=33> */
[C---:B------:R-:W-:Y:S08]  /*6550*/  HMMA.16816.F32 R8, R216.reuse, R178, R8 ;  /* 0x000000b2d808723c */ /* 0x040ff00000001808 */
[C---:B------:R-:W-:Y:S08]  /*6560*/  HMMA.16816.F32 R12, R216.reuse, R180, R12 ;  /* 0x000000b4d80c723c */ /* 0x040ff0000000180c */
[C---:B------:R-:W-:Y:S08]  /*6570*/  HMMA.16816.F32 R16, R216.reuse, R182, R16 ;  /* 0x000000b6d810723c */ /* 0x040ff00000001810 */
[C---:B------:R-:W-:Y:S08]  /*6580*/  HMMA.16816.F32 R20, R216.reuse, R184, R20 ;  /* 0x000000b8d814723c */ /* 0x040ff00000001814 */
[C---:B------:R-:W-:Y:S08]  /*6590*/  HMMA.16816.F32 R24, R216.reuse, R186, R24 ;  /* 0x000000bad818723c */ /* 0x040ff00000001818 */
[C---:B------:R-:W-:Y:S08]  /*65a0*/  HMMA.16816.F32 R28, R216.reuse, R188, R28 ;  /* 0x000000bcd81c723c */ /* 0x040ff0000000181c */
[----:B------:R-:W-:Y:S01]  /*65b0*/  HMMA.16816.F32 R32, R216, R190, R32 ;  /* 0x000000bed820723c */ /* 0x000fe20000001820 */
[----:B--2---:R1:W2:Y:S05]  /*65c0*/  LDSM.16.M88.4 R176, [R130] ;  /* 0x0000000082b0783b */ /* 0x0042aa0000000200 */
[----:B---3--:R3:W2:Y:S05]  /*65d0*/  LDSM.16.M88.4 R180, [R129] ;  /* 0x0000000081b4783b */ /* 0x0086aa0000000200 */
[----:B-1----:R-:W4:Y:S05]  /*65e0*/  LDL R130, [R1+0x14] ;  /* 0x0000140001827983 */ /* 0x002f2a0000100800 */
[----:B------:R1:W1:Y:S05]  /*65f0*/  LDSM.16.M88.4 R184, [R128] ;  /* 0x0000000080b8783b */ /* 0x00026a0000000200 */
[----:B---3--:R-:W3:Y:S01]  /*6600*/  LDL R129, [R1+0x10] ;  /* 0x0000100001817983 */ /* 0x008ee20000100800 */
[C---:B--2---:R-:W-:Y:S08]  /*6610*/  HMMA.16816.F32 R4, R220.reuse, R176, R4 ;  /* 0x000000b0dc04723c */ /* 0x044ff00000001804 */
[C---:B------:R-:W-:Y:S01]  /*6620*/  HMMA.16816.F32 R8, R220.reuse, R178, R8 ;  /* 0x000000b2dc08723c */ /* 0x040fe20000001808 */
[----:B------:R2:W2:Y:S05]  /*6630*/  LDSM.16.M88.4 R188, [R0] ;  /* 0x0000000000bc783b */ /* 0x0004aa0000000200 */
[----:B------:R-:W2:Y:S02]  /*6640*/  LDSM.16.M88.4 R176, [R2+0x4000] ;  /* 0x0040000002b0783b */ /* 0x000ea40000000200 */
[C---:B------:R-:W-:Y:S03]  /*6650*/  HMMA.16816.F32 R12, R220.reuse, R180, R12 ;  /* 0x000000b4dc0c723c */ /* 0x040fe6000000180c */
[----:B-1----:R-:W3:Y:S05]  /*6660*/  LDL R128, [R1+0xc] ;  /* 0x00000c0001807983 */ /* 0x002eea0000100800 */
[C---:B------:R-:W-:Y:S01]  /*6670*/  HMMA.16816.F32 R16, R220.reuse, R182, R16 ;  /* 0x000000b6dc10723c */ /* 0x040fe20000001810 */
[----:B------:R-:W1:Y:S07]  /*6680*/  LDSM.16.M88.4 R180, [R2+0x4800] ;  /* 0x0048000002b4783b */ /* 0x000e6e0000000200 */
[C---:B------:R-:W-:Y:S01]  /*6690*/  HMMA.16816.F32 R20, R220.reuse, R184, R20 ;  /* 0x000000b8dc14723c */ /* 0x040fe20000001814 */
[----:B--2---:R-:W2:Y:S05]  /*66a0*/  LDL R0, [R1+0x18] ;  /* 0x0000180001007983 */ /* 0x004eaa0000100800 */
[----:B------:R-:W2:Y:S02]  /*66b0*/  LDL.LU R170, [R1+0x60] ;  /* 0x0000600001aa7983 */ /* 0x000ea40000300800 */
[C---:B------:R-:W-:Y:S03]  /*66c0*/  HMMA.16816.F32 R24, R220.reuse, R186, R24 ;  /* 0x000000badc18723c */ /* 0x040fe60000001818 */
[----:B------:R-:W1:Y:S05]  /*66d0*/  LDSM.16.M88.4 R184, [R2+0x5000] ;  /* 0x0050000002b8783b */ /* 0x000e6a0000000200 */
[----:B------:R-:W2:Y:S01]  /*66e0*/  LDL R168, [R1+0x94] ;  /* 0x0000940001a87983 */ /* 0x000ea20000100800 */
[C---:B------:R-:W-:Y:S08]  /*66f0*/  HMMA.16816.F32 R28, R220.reuse, R188, R28 ;  /* 0x000000bcdc1c723c */ /* 0x040ff0000000181c */
[----:B------:R-:W-:Y:S01]  /*6700*/  HMMA.16816.F32 R32, R220, R190, R32 ;  /* 0x000000bedc20723c */ /* 0x000fe20000001820 */
[----:B------:R-:W1:Y:S07]  /*6710*/  LDSM.16.M88.4 R188, [R2+0x5800] ;  /* 0x0058000002bc783b */ /* 0x000e6e0000000200 */
[C---:B------:R-:W-:Y:S08]  /*6720*/  HMMA.16816.F32 R4, R224.reuse, R176, R4 ;  /* 0x000000b0e004723c */ /* 0x040ff00000001804 */
[C---:B------:R-:W-:Y:S01]  /*6730*/  HMMA.16816.F32 R8, R224.reuse, R178, R8 ;  /* 0x000000b2e008723c */ /* 0x040fe20000001808 */
        /* <DEDUP_REMOVED lines=23> */
[C---:B------:R-:W-:Y:S08]  /*68b0*/  HMMA.16816.F32 R8, R232.reuse, R178, R8 ;  /* 0x000000b2e808723c */ /* 0x040ff00000001808 */
[C---:B-1----:R-:W-:Y:S08]  /*68c0*/  HMMA.16816.F32 R12, R232.reuse, R180, R12 ;  /* 0x000000b4e80c723c */ /* 0x042ff0000000180c */
[C---:B------:R-:W-:Y:S08]  /*68d0*/  HMMA.16816.F32 R16, R232.reuse, R182, R16 ;  /* 0x000000b6e810723c */ /* 0x040ff00000001810 */
[C---:B------:R-:W-:Y:S08]  /*68e0*/  HMMA.16816.F32 R20, R232.reuse, R184, R20 ;  /* 0x000000b8e814723c */ /* 0x040ff00000001814 */
[C---:B------:R-:W-:Y:S08]  /*68f0*/  HMMA.16816.F32 R24, R232.reuse, R186, R24 ;  /* 0x000000bae818723c */ /* 0x040ff00000001818 */
[C---:B------:R-:W-:Y:S08]  /*6900*/  HMMA.16816.F32 R28, R232.reuse, R188, R28 ;  /* 0x000000bce81c723c */ /* 0x040ff0000000181c */
[----:B------:R-:W-:Y:S01]  /*6910*/  HMMA.16816.F32 R32, R232, R190, R32 ;  /* 0x000000bee820723c */ /* 0x000fe20000001820 */
[----:B------:R-:W-:Y:S05]  /*6920*/  LDSM.16.M88.4 R188, [R2+0x6000] ;  /* 0x0060000002bc783b */ /* 0x000fea0000000200 */
[----:B----4-:R1:W-:Y:S05]  /*6930*/  LDSM.16.M88.4 R180, [R130] ;  /* 0x0000000082b4783b */ /* 0x0103ea0000000200 */
[----:B---3--:R-:W-:Y:S05]  /*6940*/  LDSM.16.M88.4 R184, [R129] ;  /* 0x0000000081b8783b */ /* 0x008fea0000000200 */
[----:B-1----:R-:W3:Y:S05]  /*6950*/  LDL R130, [R1+0x78] ;  /* 0x0000780001827983 */ /* 0x002eea0000100800 */
[----:B--2---:R1:W2:Y:S01]  /*6960*/  LDSM.16.M88.4 R176, [R0] ;  /* 0x0000000000b0783b */ /* 0x0042a20000000200 */
[C---:B------:R-:W-:Y:S02]  /*6970*/  IADD3 R171, R170.reuse, -0x1, RZ ;  /* 0xffffffffaaab7810 */ /* 0x040fe40007ffe0ff */
[C---:B------:R-:W-:Y:S01]  /*6980*/  ISETP.GT.AND P6, PT, R170.reuse, R159, PT ;  /* 0x0000009faa00720c */ /* 0x040fe20003fc4270 */
[----:B------:R-:W-:Y:S04]  /*6990*/  IMAD.MOV.U32 R159, RZ, RZ, -0x40 ;  /* 0xffffffc0ff9f7424 */ /* 0x000fe800078e00ff */
[----:B------:R-:W-:Y:S05]  /*69a0*/  IMAD R159, R170, R159, 0x1 ;  /* 0x00000001aa9f7424 */ /* 0x000fea00078e029f */
[----:B------:R-:W-:Y:S03]  /*69b0*/  IADD3 R159, R159, c[0x0][0x1d0], -R168 ;  /* 0x000074009f9f7a10 */ /* 0x000fe60007ffe8a8 */
[----:B------:R-:W-:Y:S01]  /*69c0*/  @P6 IMAD.WIDE.U32 R156, R171, c[0x0][0x1e0], RZ ;  /* 0x00007800ab9c6a25 */ /* 0x000fe200078e00ff */
[----:B------:R-:W-:Y:S01]  /*69d0*/  IADD3 R159, R159, -c[0x0][0x168], RZ ;  /* 0x80005a009f9f7a10 */ /* 0x000fe20007ffe0ff */
[----:B-1----:R-:W4:Y:S01]  /*69e0*/  LDL R0, [R1+0x8c] ;  /* 0x00008c0001007983 */ /* 0x002f220000100800 */
[C---:B--2---:R-:W-:Y:S08]  /*69f0*/  HMMA.16816.F32 R4, R236.reuse, R176, R4 ;  /* 0x000000b0ec04723c */ /* 0x044ff00000001804 */
[C---:B------:R-:W-:Y:S01]  /*6a00*/  HMMA.16816.F32 R8, R236.reuse, R178, R8 ;  /* 0x000000b2ec08723c */ /* 0x040fe20000001808 */
[----:B------:R1:W2:Y:S07]  /*6a10*/  LDSM.16.M88.4 R176, [R128] ;  /* 0x0000000080b0783b */ /* 0x0002ae0000000200 */
[C---:B------:R-:W-:Y:S08]  /*6a20*/  HMMA.16816.F32 R12, R236.reuse, R180, R12 ;  /* 0x000000b4ec0c723c */ /* 0x040ff0000000180c */
[C---:B------:R-:W-:Y:S01]  /*6a30*/  HMMA.16816.F32 R16, R236.reuse, R182, R16 ;  /* 0x000000b6ec10723c */ /* 0x040fe20000001810 */
[----:B------:R-:W2:Y:S07]  /*6a40*/  LDSM.16.M88.4 R180, [R2+0x6800] ;  /* 0x0068000002b4783b */ /* 0x000eae0000000200 */
[C---:B------:R-:W-:Y:S01]  /*6a50*/  HMMA.16816.F32 R20, R236.reuse, R184, R20 ;  /* 0x000000b8ec14723c */ /* 0x040fe20000001814 */
[----:B-1----:R-:W3:Y:S07]  /*6a60*/  LDL.64 R128, [R1+0x68] ;  /* 0x0000680001807983 */ /* 0x002eee0000100a00 */
        /* <DEDUP_REMOVED lines=8> */
[C---:B------:R-:W-:Y:S08]  /*6af0*/  HMMA.16816.F32 R12, R240.reuse, R180, R12 ;  /* 0x000000b4f00c723c */ /* 0x040ff0000000180c */
[C---:B------:R-:W-:Y:S08]  /*6b00*/  HMMA.16816.F32 R16, R240.reuse, R182, R16 ;  /* 0x000000b6f010723c */ /* 0x040ff00000001810 */
[C---:B-1----:R-:W-:Y:S08]  /*6b10*/  HMMA.16816.F32 R20, R240.reuse, R176, R20 ;  /* 0x000000b0f014723c */ /* 0x042ff00000001814 */
[C---:B------:R-:W-:Y:S01]  /*6b20*/  HMMA.16816.F32 R24, R240.reuse, R178, R24 ;  /* 0x000000b2f018723c */ /* 0x040fe20000001818 */
[----:B------:R-:W1:Y:S07]  /*6b30*/  LDSM.16.M88.4 R176, [R250+0x6800] ;  /* 0x00680000fab0783b */ /* 0x000e6e0000000200 */
[C---:B------:R-:W-:Y:S08]  /*6b40*/  HMMA.16816.F32 R28, R240.reuse, R184, R28 ;  /* 0x000000b8f01c723c */ /* 0x040ff0000000181c */
[----:B------:R-:W-:Y:S08]  /*6b50*/  HMMA.16816.F32 R32, R240, R186, R32 ;  /* 0x000000baf020723c */ /* 0x000ff00000001820 */
[C---:B--2---:R-:W-:Y:S08]  /*6b60*/  HMMA.16816.F32 R4, R244.reuse, R188, R4 ;  /* 0x000000bcf404723c */ /* 0x044ff00000001804 */
[C---:B------:R-:W-:Y:S08]  /*6b70*/  HMMA.16816.F32 R8, R244.reuse, R190, R8 ;  /* 0x000000bef408723c */ /* 0x040ff00000001808 */
[C---:B-1----:R-:W-:Y:S08]  /*6b80*/  HMMA.16816.F32 R12, R244.reuse, R176, R12 ;  /* 0x000000b0f40c723c */ /* 0x042ff0000000180c */
[C---:B------:R-:W-:Y:S04]  /*6b90*/  HMMA.16816.F32 R16, R244.reuse, R178, R16 ;  /* 0x000000b2f410723c */ /* 0x040fe80000001810 */
[----:B----4-:R-:W-:Y:S05]  /*6ba0*/  @P1 IMAD.HI.U32 R2, R0, c[0x0][0x2c8], RZ ;  /* 0x0000b20000021a27 */ /* 0x010fea00078e00ff */
[----:B------:R-:W-:Y:S03]  /*6bb0*/  @P1 SHF.R.U32.HI R0, RZ, c[0x0][0x2cc], R2 ;  /* 0x0000b300ff001a19 */ /* 0x000fe60000011602 */
[----:B------:R-:W-:Y:S02]  /*6bc0*/  @P6 SHF.R.S32.HI R2, RZ, 0x1f, R171 ;  /* 0x0000001fff026819 */ /* 0x000fe400000114ab */
[----:B------:R-:W1:Y:S03]  /*6bd0*/  SHFL.IDX PT, R183, R0, RZ, 0x1c1f ;  /* 0x001c1fff00b77589 */ /* 0x000e6600000e0000 */
[----:B------:R-:W-:Y:S02]  /*6be0*/  @P6 IMAD R2, R2, c[0x0][0x1e0], RZ ;  /* 0x0000780002026a24 */ /* 0x000fe400078e02ff */
[----:B------:R2:W4:Y:S02]  /*6bf0*/  SHFL.IDX PT, R182, R0, 0x1, 0x1c1f ;  /* 0x003c1f0000b67f89 */ /* 0x00052400000e0000 */
[----:B------:R-:W-:Y:S05]  /*6c00*/  @P6 IMAD R2, R171, c[0x0][0x1e4], R2 ;  /* 0x00007900ab026a24 */ /* 0x000fea00078e0202 */
[----:B--2---:R-:W-:Y:S01]  /*6c10*/  @P6 IADD3 R0, R157, R2, RZ ;  /* 0x000000029d006210 */ /* 0x004fe20007ffe0ff */
[C---:B------:R-:W-:Y:S02]  /*6c20*/  @P6 IMAD.SHL.U32 R157, R156.reuse, 0x40, RZ ;  /* 0x000000409c9d6824 */ /* 0x040fe400078e00ff */
[----:B-1----:R-:W-:Y:S01]  /*6c30*/  IMAD.IADD R2, R159, 0x1, R183 ;  /* 0x000000019f027824 */ /* 0x002fe200078e02b7 */
[----:B------:R-:W-:Y:S02]  /*6c40*/  @P6 SHF.L.U64.HI R156, R156, 0x6, R0 ;  /* 0x000000069c9c6819 */ /* 0x000fe40000010200 */
[----:B---3--:R-:W-:Y:S04]  /*6c50*/  @P6 IADD3 R0, P0, R157, R128, RZ ;  /* 0x000000809d006210 */ /* 0x008fe80007f1e0ff */
[----:B------:R-:W-:Y:S02]  /*6c60*/  @P6 IADD3.X R181, R156, R130, RZ, P0, !PT ;  /* 0x000000829cb56210 */ /* 0x000fe400007fe4ff */
[C---:B------:R-:W-:Y:S04]  /*6c70*/  @P6 LEA R180, P0, R0.reuse, c[0x0][0x1c8], 0x1 ;  /* 0x0000720000b46a11 */ /* 0x040fe800078008ff */
[----:B------:R-:W-:Y:S02]  /*6c80*/  @P6 LEA.HI.X R181, R0, c[0x0][0x1cc], R181, 0x1, P0 ;  /* 0x0000730000b56a11 */ /* 0x000fe400000f0cb5 */
[----:B------:R-:W-:Y:S02]  /*6c90*/  ISETP.GT.AND P0, PT, R2, RZ, PT ;  /* 0x000000ff0200720c */ /* 0x000fe40003f04270 */
[----:B----4-:R-:W-:Y:S02]  /*6ca0*/  IADD3 R0, R159, R182, RZ ;  /* 0x000000b69f007210 */ /* 0x010fe40007ffe0ff */
[----:B------:R-:W-:Y:S02]  /*6cb0*/  FSEL R185, R4, -INF , P0 ;  /* 0xff80000004b97808 */ /* 0x000fe40000000000 */
[----:B------:R-:W-:Y:S04]  /*6cc0*/  ISETP.GT.AND P0, PT, R2, 0x1, PT ;  /* 0x000000010200780c */ /* 0x000fe80003f04270 */
[----:B------:R-:W-:Y:S02]  /*6cd0*/  FSEL R184, R5, -INF , P0 ;  /* 0xff80000005b87808 */ /* 0x000fe40000000000 */
[----:B------:R-:W-:Y:S04]  /*6ce0*/  ISETP.GT.AND P0, PT, R0, RZ, PT ;  /* 0x000000ff0000720c */ /* 0x000fe80003f04270 */
[----:B------:R-:W-:Y:S02]  /*6cf0*/  FSEL R187, R6, -INF , P0 ;  /* 0xff80000006bb7808 */ /* 0x000fe40000000000 */
[----:B------:R-:W-:Y:S04]  /*6d00*/  ISETP.GT.AND P0, PT, R0, 0x1, PT ;  /* 0x000000010000780c */ /* 0x000fe80003f04270 */
[----:B------:R-:W-:Y:S02]  /*6d10*/  FSEL R186, R7, -INF , P0 ;  /* 0xff80000007ba7808 */ /* 0x000fe40000000000 */
[----:B------:R-:W1:Y:S01]  /*6d20*/  LDSM.16.M88.4 R4, [R250+0x7000] ;  /* 0x00700000fa04783b */ /* 0x000e620000000200 */
[----:B------:R-:W-:Y:S04]  /*6d30*/  ISETP.GT.AND P0, PT, R2, 0x8, PT ;  /* 0x000000080200780c */ /* 0x000fe80003f04270 */
[----:B------:R-:W-:Y:S02]  /*6d40*/  FSEL R176, R8, -INF , P0 ;  /* 0xff80000008b07808 */ /* 0x000fe40000000000 */
[----:B------:R-:W-:Y:S04]  /*6d50*/  ISETP.GT.AND P0, PT, R2, 0x9, PT ;  /* 0x000000090200780c */ /* 0x000fe80003f04270 */
[----:B------:R-:W-:Y:S02]  /*6d60*/  FSEL R177, R9, -INF , P0 ;  /* 0xff80000009b17808 */ /* 0x000fe40000000000 */
[----:B------:R-:W-:Y:S04]  /*6d70*/  ISETP.GT.AND P0, PT, R0, 0x8, PT ;  /* 0x000000080000780c */ /* 0x000fe80003f04270 */
[----:B------:R-:W-:Y:S02]  /*6d80*/  FSEL R183, R10, -INF , P0 ;  /* 0xff8000000ab77808 */ /* 0x000fe40000000000 */
[----:B------:R-:W-:Y:S04]  /*6d90*/  ISETP.GT.AND P0, PT, R0, 0x9, PT ;  /* 0x000000090000780c */ /* 0x000fe80003f04270 */
[----:B------:R-:W-:Y:S02]  /*6da0*/  FSEL R182, R11, -INF , P0 ;  /* 0xff8000000bb67808 */ /* 0x000fe40000000000 */
[----:B------:R-:W-:Y:S01]  /*6db0*/  ISETP.GT.AND P0, PT, R2, 0x10, PT ;  /* 0x000000100200780c */ /* 0x000fe20003f04270 */
[----:B------:R-:W2:Y:S01]  /*6dc0*/  LDSM.16.M88.4 R8, [R250+0x7800] ;  /* 0x00780000fa08783b */ /* 0x000ea20000000200 */
[----:B------:R-:W-:Y:S04]  /*6dd0*/  DEPBAR.LE SB0, 0x0 ;  /* 0x000080000000791a */ /* 0x000fe80000000000 */
[----:B------:R-:W-:Y:S01]  /*6de0*/  FSEL R189, R12, -INF , P0 ;  /* 0xff8000000cbd7808 */ /* 0x000fe20000000000 */
[----:B------:R-:W-:Y:S01]  /*6df0*/  BAR.SYNC.DEFER_BLOCKING 0x0 ;  /* 0x0000000000007b1d */ /* 0x000fe20000010000 */
[----:B------:R-:W-:Y:S04]  /*6e00*/  ISETP.GT.AND P0, PT, R2, 0x11, PT ;  /* 0x000000110200780c */ /* 0x000fe80003f04270 */
[----:B------:R-:W-:Y:S02]  /*6e10*/  FSEL R191, R13, -INF , P0 ;  /* 0xff8000000dbf7808 */ /* 0x000fe40000000000 */
[----:B------:R-:W-:Y:S01]  /*6e20*/  ISETP.GT.AND P0, PT, R0, 0x10, PT ;  /* 0x000000100000780c */ /* 0x000fe20003f04270 */
[C---:B-1----:R-:W-:Y:S05]  /*6e30*/  HMMA.16816.F32 R20, R244.reuse, R4, R20 ;  /* 0x00000004f414723c */ /* 0x042fea0000001814 */
[----:B------:R-:W-:Y:S02]  /*6e40*/  FSEL R168, R14, -INF , P0 ;  /* 0xff8000000ea87808 */ /* 0x000fe40000000000 */
[----:B------:R-:W-:Y:S01]  /*6e50*/  ISETP.GT.AND P0, PT, R0, 0x11, PT ;  /* 0x000000110000780c */ /* 0x000fe20003f04270 */
[C---:B------:R-:W-:Y:S04]  /*6e60*/  HMMA.16816.F32 R24, R244.reuse, R6, R24 ;  /* 0x00000006f418723c */ /* 0x040fe80000001818 */
[----:B------:R-:W-:Y:S02]  /*6e70*/  FSEL R169, R15, -INF , P0 ;  /* 0xff8000000fa97808 */ /* 0x000fe40000000000 */
[----:B------:R-:W-:Y:S02]  /*6e80*/  ISETP.GT.AND P0, PT, R2, 0x18, PT ;  /* 0x000000180200780c */ /* 0x000fe40003f04270 */
[----:B------:R-:W-:Y:S01]  /*6e90*/  FMNMX.FTZ R4, R185, R3, !PT ;  /* 0x00000003b9047209 */ /* 0x000fe20007810000 */
[----:B------:R-:W-:Y:S01]  /*6ea0*/  @!PT LDS RZ, [RZ] ;  /* 0x00000000fffff984 */ /* 0x000fe20000000800 */
[----:B------:R-:W-:Y:S01]  /*6eb0*/  @!PT LDS RZ, [RZ] ;  /* 0x00000000fffff984 */ /* 0x000fe20000000800 */
[----:B------:R-:W-:Y:S01]  /*6ec0*/  @!PT LDS RZ, [RZ] ;  /* 0x00000000fffff984 */ /* 0x000fe20000000800 */
[----:B------:R1:W-:Y:S03]  /*6ed0*/  @P6 LDGSTS.E.BYPASS.LTC128B.128 [R131+0x10100], [R180.64], !P5 ;  /* 0x10100000b4836fae */ /* 0x0003e6000e901d46 */
[----:B------:R-:W-:Y:S02]  /*6ee0*/  FSEL R188, R16, -INF , P0 ;  /* 0xff80000010bc7808 */ /* 0x000fe40000000000 */
[----:B------:R-:W-:Y:S02]  /*6ef0*/  ISETP.GT.AND P0, PT, R2, 0x19, PT ;  /* 0x000000190200780c */ /* 0x000fe40003f04270 */
[----:B------:R-:W-:Y:S01]  /*6f00*/  FMNMX.FTZ R4, R184, R4, !PT ;  /* 0x00000004b8047209 */ /* 0x000fe20007810000 */
[C---:B--2---:R-:W-:Y:S03]  /*6f10*/  HMMA.16816.F32 R28, R244.reuse, R8, R28 ;  /* 0x00000008f41c723c */ /* 0x044fe6000000181c */
[----:B------:R-:W-:Y:S02]  /*6f20*/  FSEL R190, R17, -INF , P0 ;  /* 0xff80000011be7808 */ /* 0x000fe40000000000 */
[----:B------:R-:W-:Y:S02]  /*6f30*/  ISETP.GT.AND P0, PT, R0, 0x18, PT ;  /* 0x000000180000780c */ /* 0x000fe40003f04270 */
[----:B------:R-:W-:Y:S01]  /*6f40*/  FMNMX.FTZ R4, R176, R4, !PT ;  /* 0x00000004b0047209 */ /* 0x000fe20007810000 */
[----:B------:R-:W-:Y:S04]  /*6f50*/  HMMA.16816.F32 R32, R244, R10, R32 ;  /* 0x0000000af420723c */ /* 0x000fe80000001820 */
[----:B------:R-:W-:Y:S02]  /*6f60*/  FSEL R172, R18, -INF , P0 ;  /* 0xff80000012ac7808 */ /* 0x000fe40000000000 */
[----:B------:R-:W-:Y:S02]  /*6f70*/  ISETP.GT.AND P0, PT, R0, 0x19, PT ;  /* 0x000000190000780c */ /* 0x000fe40003f04270 */
[----:B------:R-:W-:Y:S04]  /*6f80*/  FMNMX.FTZ R4, R177, R4, !PT ;  /* 0x00000004b1047209 */ /* 0x000fe80007810000 */
[----:B------:R-:W-:Y:S02]  /*6f90*/  FSEL R178, R19, -INF , P0 ;  /* 0xff80000013b27808 */ /* 0x000fe40000000000 */
[----:B------:R-:W-:Y:S02]  /*6fa0*/  ISETP.GT.AND P0, PT, R2, 0x20, PT ;  /* 0x000000200200780c */ /* 0x000fe40003f04270 */
[----:B------:R-:W-:Y:S02]  /*6fb0*/  FMNMX.FTZ R4, R189, R4, !PT ;  /* 0x00000004bd047209 */ /* 0x000fe40007810000 */
[----:B------:R-:W-:Y:S02]  /*6fc0*/  FSEL R197, R20, -INF , P0 ;  /* 0xff80000014c57808 */ /* 0x000fe40000000000 */
[----:B------:R-:W-:Y:S02]  /*6fd0*/  ISETP.GT.AND P0, PT, R2, 0x21, PT ;  /* 0x000000210200780c */ /* 0x000fe40003f04270 */
[----:B------:R-:W-:Y:S02]  /*6fe0*/  FMNMX.FTZ R4, R191, R4, !PT ;  /* 0x00000004bf047209 */ /* 0x000fe40007810000 */
[----:B------:R-:W-:Y:S01]  /*6ff0*/  FSEL R198, R21, -INF , P0 ;  /* 0xff80000015c67808 */ /* 0x000fe20000000000 */
[----:B------:R-:W-:Y:S01]  /*7000*/  IMAD.MOV.U32 R21, RZ, RZ, R172 ;  /* 0x000000ffff157224 */ /* 0x000fe200078e00ac */
[----:B------:R-:W-:Y:S02]  /*7010*/  ISETP.GT.AND P0, PT, R0, 0x20, PT ;  /* 0x000000200000780c */ /* 0x000fe40003f04270 */
[----:B------:R-:W-:Y:S02]  /*7020*/  FMNMX.FTZ R4, R188, R4, !PT ;  /* 0x00000004bc047209 */ /* 0x000fe40007810000 */
        /* <DEDUP_REMOVED lines=28> */
[----:B------:R-:W-:Y:S02]  /*71f0*/  FMNMX.FTZ R4, R194, R4, !PT ;  /* 0x00000004c2047209 */ /* 0x000fe40007810000 */
[----:B------:R-:W-:Y:S02]  /*7200*/  FSEL R168, R31, -INF , P0 ;  /* 0xff8000001fa87808 */ /* 0x000fe40000000000 */
[----:B------:R-:W-:Y:S02]  /*7210*/  ISETP.GT.AND P0, PT, R2, 0x38, PT ;  /* 0x000000380200780c */ /* 0x000fe40003f04270 */
[----:B------:R-:W-:Y:S02]  /*7220*/  MOV R23, R169 ;  /* 0x000000a900177202 */ /* 0x000fe40000000f00 */
[----:B------:R-:W-:Y:S02]  /*7230*/  FMNMX.FTZ R5, R24, R5, !PT ;  /* 0x0000000518057209 */ /* 0x000fe40007810000 */
[----:B------:R-:W-:Y:S02]  /*7240*/  FMNMX.FTZ R4, R195, R4, !PT ;  /* 0x00000004c3047209 */ /* 0x000fe40007810000 */
[----:B------:R-:W-:Y:S02]  /*7250*/  FSEL R172, R32, -INF , P0 ;  /* 0xff80000020ac7808 */ /* 0x000fe40000000000 */
[----:B------:R-:W-:Y:S02]  /*7260*/  ISETP.GT.AND P0, PT, R2, 0x39, PT ;  /* 0x000000390200780c */ /* 0x000fe40003f04270 */
[----:B------:R-:W-:Y:S02]  /*7270*/  FMNMX.FTZ R5, R23, R5, !PT ;  /* 0x0000000517057209 */ /* 0x000fe40007810000 */
[----:B------:R-:W-:Y:S02]  /*7280*/  FMNMX.FTZ R4, R172, R4, !PT ;  /* 0x00000004ac047209 */ /* 0x000fe40007810000 */
[----:B------:R-:W-:Y:S01]  /*7290*/  FSEL R173, R33, -INF , P0 ;  /* 0xff80000021ad7808 */ /* 0x000fe20000000000 */
[----:B------:R-:W-:Y:S01]  /*72a0*/  IMAD.MOV.U32 R33, RZ, RZ, R23 ;  /* 0x000000ffff217224 */ /* 0x000fe200078e0017 */
[----:B------:R-:W-:Y:S02]  /*72b0*/  FMNMX.FTZ R2, R21, R5, !PT ;  /* 0x0000000515027209 */ /* 0x000fe40007810000 */
[----:B------:R-:W-:Y:S02]  /*72c0*/  ISETP.GT.AND P0, PT, R0, 0x38, PT ;  /* 0x000000380000780c */ /* 0x000fe40003f04270 */
[----:B------:R-:W-:Y:S02]  /*72d0*/  FMNMX.FTZ R4, R173, R4, !PT ;  /* 0x00000004ad047209 */ /* 0x000fe40007810000 */
[----:B------:R-:W-:Y:S02]  /*72e0*/  FSEL R169, R34, -INF , P0 ;  /* 0xff80000022a97808 */ /* 0x000fe40000000000 */
[----:B------:R-:W-:Y:S01]  /*72f0*/  ISETP.GT.AND P0, PT, R0, 0x39, PT ;  /* 0x000000390000780c */ /* 0x000fe20003f04270 */
[----:B------:R-:W2:Y:S01]  /*7300*/  SHFL.BFLY PT, R8, R4, 0x2, 0x1f ;  /* 0x0c401f0004087f89 */ /* 0x000ea200000e0000 */
[----:B------:R-:W-:Y:S02]  /*7310*/  FMNMX.FTZ R2, R178, R2, !PT ;  /* 0x00000002b2027209 */ /* 0x000fe40007810000 */
[----:B------:R-:W-:Y:S01]  /*7320*/  FSEL R159, R35, -INF , P0 ;  /* 0xff800000239f7808 */ /* 0x000fe20000000000 */
[----:B------:R-:W-:Y:S01]  /*7330*/  IMAD.MOV.U32 R35, RZ, RZ, R178 ;  /* 0x000000ffff237224 */ /* 0x000fe200078e00b2 */
[----:B------:R-:W-:Y:S02]  /*7340*/  @P6 IADD3 R10, P0, R128, 0x40, RZ ;  /* 0x00000040800a6810 */ /* 0x000fe40007f1e0ff */
[----:B------:R-:W-:Y:S02]  /*7350*/  FMNMX.FTZ R2, R22, R2, !PT ;  /* 0x0000000216027209 */ /* 0x000fe40007810000 */
[----:B------:R-:W-:Y:S02]  /*7360*/  @P6 IADD3.X R11, RZ, R130, RZ, P0, !PT ;  /* 0x00000082ff0b6210 */ /* 0x000fe400007fe4ff */
[----:B------:R-:W-:Y:S02]  /*7370*/  FMNMX.FTZ R0, R179, R2, !PT ;  /* 0x00000002b3007209 */ /* 0x000fe40007810000 */
[----:B------:R-:W-:Y:S02]  /*7380*/  @P6 IADD3 R2, P0, R157, R10, RZ ;  /* 0x0000000a9d026210 */ /* 0x000fe40007f1e0ff */
[----:B------:R-:W-:Y:S02]  /*7390*/  FMNMX.FTZ R0, R193, R0, !PT ;  /* 0x00000000c1007209 */ /* 0x000fe40007810000 */
[----:B------:R-:W-:Y:S01]  /*73a0*/  MOV R32, R24 ;  /* 0x0000001800207202 */ /* 0x000fe20000000f00 */
[----:B------:R-:W-:Y:S01]  /*73b0*/  @P6 IMAD.X R5, R156, 0x1, R11, P0 ;  /* 0x000000019c056824 */ /* 0x000fe200000e060b */
[----:B------:R-:W-:Y:S02]  /*73c0*/  @P6 LEA R6, P0, R2, c[0x0][0x1c8], 0x1 ;  /* 0x0000720002066a11 */ /* 0x000fe400078008ff */
[----:B------:R-:W-:Y:S02]  /*73d0*/  FMNMX.FTZ R0, R174, R0, !PT ;  /* 0x00000000ae007209 */ /* 0x000fe40007810000 */
[----:B------:R-:W-:Y:S02]  /*73e0*/  @P6 LEA.HI.X R7, R2, c[0x0][0x1cc], R5, 0x1, P0 ;  /* 0x0000730002076a11 */ /* 0x000fe400000f0c05 */
[----:B------:R-:W-:Y:S02]  /*73f0*/  @P6 IADD3 R17, P0, R128, 0x80, RZ ;  /* 0x0000008080116810 */ /* 0x000fe40007f1e0ff */
[----:B------:R-:W-:Y:S01]  /*7400*/  FMNMX.FTZ R0, R175, R0, !PT ;  /* 0x00000000af007209 */ /* 0x000fe20007810000 */
[----:B------:R3:W-:Y:S01]  /*7410*/  @P6 LDGSTS.E.BYPASS.LTC128B.128 [R131+0x12100], [R6.64], !P4 ;  /* 0x1210000006836fae */ /* 0x0007e2000e101d46 */
[----:B------:R-:W-:Y:S02]  /*7420*/  @P6 IADD3.X R16, RZ, R130, RZ, P0, !PT ;  /* 0x00000082ff106210 */ /* 0x000fe400007fe4ff */
[----:B------:R-:W-:Y:S02]  /*7430*/  @P6 IADD3 R5, P0, R157, R17, RZ ;  /* 0x000000119d056210 */ /* 0x000fe40007f1e0ff */
[----:B--2---:R-:W-:Y:S02]  /*7440*/  FMNMX.FTZ R8, R4, R8, !PT ;  /* 0x0000000804087209 */ /* 0x004fe40007810000 */
[----:B------:R-:W-:Y:S01]  /*7450*/  FMNMX.FTZ R0, R168, R0, !PT ;  /* 0x00000000a8007209 */ /* 0x000fe20007810000 */
[----:B------:R-:W-:Y:S01]  /*7460*/  @P6 IMAD.X R9, R156, 0x1, R16, P0 ;  /* 0x000000019c096824 */ /* 0x000fe200000e0610 */
[----:B------:R-:W-:Y:S02]  /*7470*/  @P6 LEA R4, P0, R5, c[0x0][0x1c8], 0x1 ;  /* 0x0000720005046a11 */ /* 0x000fe400078008ff */
[----:B------:R-:W-:Y:S02]  /*7480*/  FMNMX.FTZ R0, R169, R0, !PT ;  /* 0x00000000a9007209 */ /* 0x000fe40007810000 */
[----:B------:R-:W-:Y:S02]  /*7490*/  @P6 LEA.HI.X R5, R5, c[0x0][0x1cc], R9, 0x1, P0 ;  /* 0x0000730005056a11 */ /* 0x000fe400000f0c09 */
[----:B------:R-:W-:Y:S02]  /*74a0*/  FMNMX.FTZ R0, R159, R0, !PT ;  /* 0x000000009f007209 */ /* 0x000fe40007810000 */
[----:B------:R-:W-:Y:S01]  /*74b0*/  @P6 IADD3 R9, P0, R128, 0xc0, RZ ;  /* 0x000000c080096810 */ /* 0x000fe20007f1e0ff */
[----:B------:R2:W-:Y:S01]  /*74c0*/  @P6 LDGSTS.E.BYPASS.LTC128B.128 [R131+0x14100], [R4.64], !P3 ;  /* 0x1410000004836fae */ /* 0x0005e2000d901d46 */
[----:B------:R-:W-:Y:S04]  /*74d0*/  MOV R34, R21 ;  /* 0x0000001500227202 */ /* 0x000fe80000000f00 */
[----:B------:R-:W4:Y:S01]  /*74e0*/  SHFL.BFLY PT, R2, R0, 0x2, 0x1f ;  /* 0x0c401f0000027f89 */ /* 0x000f2200000e0000 */
[----:B---3--:R-:W-:Y:S04]  /*74f0*/  @P6 IADD3.X R7, RZ, R130, RZ, P0, !PT ;  /* 0x00000082ff076210 */ /* 0x008fe800007fe4ff */
[----:B------:R-:W3:Y:S01]  /*7500*/  SHFL.BFLY PT, R6, R8, 0x1, 0x1f ;  /* 0x0c201f0008067f89 */ /* 0x000ee200000e0000 */
[----:B--2---:R-:W-:Y:S02]  /*7510*/  @P6 IADD3 R4, P0, R157, R9, RZ ;  /* 0x000000099d046210 */ /* 0x004fe40007f1e0ff */
[----:B----4-:R-:W-:Y:S03]  /*7520*/  FMNMX.FTZ R0, R0, R2, !PT ;  /* 0x0000000200007209 */ /* 0x010fe60007810000 */
[----:B------:R-:W-:Y:S01]  /*7530*/  @P6 IMAD.X R2, R156, 0x1, R7, P0 ;  /* 0x000000019c026824 */ /* 0x000fe200000e0607 */
[C---:B------:R-:W-:Y:S04]  /*7540*/  @P6 LEA R14, P0, R4.reuse, c[0x0][0x1c8], 0x1 ;  /* 0x00007200040e6a11 */ /* 0x040fe800078008ff */
[----:B------:R-:W-:Y:S01]  /*7550*/  @P6 LEA.HI.X R15, R4, c[0x0][0x1cc], R2, 0x1, P0 ;  /* 0x00007300040f6a11 */ /* 0x000fe200000f0c02 */
[----:B------:R-:W-:Y:S01]  /*7560*/  @P6 IMAD.MOV.U32 R2, RZ, RZ, c[0x0][0x1e4] ;  /* 0x00007900ff026624 */ /* 0x000fe200078e00ff */
[----:B------:R-:W-:Y:S03]  /*7570*/  @P6 MOV R4, c[0x0][0x1e0] ;  /* 0x0000780000046a02 */ /* 0x000fe60000000f00 */
[----:B------:R2:W-:Y:S01]  /*7580*/  @P6 LDGSTS.E.BYPASS.LTC128B.128 [R131+0x16100], [R14.64], !P2 ;  /* 0x161000000e836fae */ /* 0x0005e2000d101d46 */
[----:B------:R-:W-:Y:S02]  /*7590*/  @P6 LEA R5, P0, R4, R157, 0x5 ;  /* 0x0000009d04056211 */ /* 0x000fe400078028ff */
[----:B---3--:R-:W-:Y:S02]  /*75a0*/  FMNMX.FTZ R157, R8, R6, !PT ;  /* 0x00000006089d7209 */ /* 0x008fe40007810000 */
[----:B------:R-:W-:Y:S02]  /*75b0*/  @P6 LEA.HI.X R4, R4, R156, R2, 0x5, P0 ;  /* 0x0000009c04046211 */ /* 0x000fe400000f2c02 */
[----:B------:R-:W-:Y:S01]  /*75c0*/  @P6 IADD3 R2, P0, R5, R128, RZ ;  /* 0x0000008005026210 */ /* 0x000fe20007f1e0ff */
[----:B-1----:R-:W-:Y:S01]  /*75d0*/  FMUL.FTZ R180, R157, c[0x0][0x2d0] ;  /* 0x0000b4009db47a20 */ /* 0x002fe20000410000 */
[----:B------:R-:W3:Y:S02]  /*75e0*/  LDL.LU.64 R128, [R1+0x160] ;  /* 0x0001600001807983 */ /* 0x000ee40000300a00 */
[----:B------:R-:W-:Y:S02]  /*75f0*/  @P6 IADD3.X R6, R4, R130, RZ, P0, !PT ;  /* 0x0000008204066210 */ /* 0x000fe400007fe4ff */
[C---:B------:R-:W-:Y:S01]  /*7600*/  @P6 LEA R12, P0, R2.reuse, c[0x0][0x1c8], 0x1 ;  /* 0x00007200020c6a11 */ /* 0x040fe200078008ff */
[----:B------:R-:W4:Y:S03]  /*7610*/  LDL.LU R130, [R1+0x158] ;  /* 0x0001580001827983 */ /* 0x000f260000300800 */
[----:B------:R-:W-:Y:S02]  /*7620*/  @P6 LEA.HI.X R13, R2, c[0x0][0x1cc], R6, 0x1, P0 ;  /* 0x00007300020d6a11 */ /* 0x000fe400000f0c06 */
[C---:B------:R-:W-:Y:S01]  /*7630*/  @P6 IADD3 R6, P0, R5.reuse, R10, RZ ;  /* 0x0000000a05066210 */ /* 0x040fe20007f1e0ff */
[----:B------:R-:W1:Y:S04]  /*7640*/  SHFL.BFLY PT, R2, R0, 0x1, 0x1f ;  /* 0x0c201f0000027f89 */ /* 0x000e6800000e0000 */
[----:B------:R-:W-:Y:S01]  /*7650*/  @P6 IMAD.X R11, R4, 0x1, R11, P0 ;  /* 0x00000001040b6824 */ /* 0x000fe200000e060b */
[C---:B------:R-:W-:Y:S01]  /*7660*/  @P6 LEA R10, P0, R6.reuse, c[0x0][0x1c8], 0x1 ;  /* 0x00007200060a6a11 */ /* 0x040fe200078008ff */
[----:B------:R2:W-:Y:S03]  /*7670*/  @P6 LDGSTS.E.BYPASS.LTC128B.128 [R131+0x11100], [R12.64], !P5 ;  /* 0x111000000c836fae */ /* 0x0005e6000e901d46 */
[----:B------:R-:W-:Y:S02]  /*7680*/  @P6 LEA.HI.X R11, R6, c[0x0][0x1cc], R11, 0x1, P0 ;  /* 0x00007300060b6a11 */ /* 0x000fe400000f0c0b */
[C---:B------:R-:W-:Y:S03]  /*7690*/  @P6 IADD3 R6, P0, R5.reuse, R17, RZ ;  /* 0x0000001105066210 */ /* 0x040fe60007f1e0ff */
[----:B------:R2:W-:Y:S01]  /*76a0*/  @P6 LDGSTS.E.BYPASS.LTC128B.128 [R131+0x13100], [R10.64], !P4 ;  /* 0x131000000a836fae */ /* 0x0005e2000e101d46 */
[C---:B------:R-:W-:Y:S02]  /*76b0*/  @P6 IADD3.X R16, R4.reuse, R16, RZ, P0, !PT ;  /* 0x0000001004106210 */ /* 0x040fe400007fe4ff */
[----:B------:R-:W-:Y:S05]  /*76c0*/  @P6 IADD3 R5, P0, R5, R9, RZ ;  /* 0x0000000905056210 */ /* 0x000fea0007f1e0ff */
[----:B------:R-:W-:Y:S01]  /*76d0*/  @P6 IMAD.X R7, R4, 0x1, R7, P0 ;  /* 0x0000000104076824 */ /* 0x000fe200000e0607 */
[----:B------:R-:W-:Y:S02]  /*76e0*/  @P6 LEA R8, P0, R6, c[0x0][0x1c8], 0x1 ;  /* 0x0000720006086a11 */ /* 0x000fe400078008ff */
[----:B-1----:R-:W-:Y:S02]  /*76f0*/  FMNMX.FTZ R156, R0, R2, !PT ;  /* 0x00000002009c7209 */ /* 0x002fe40007810000 */
[----:B------:R-:W-:Y:S02]  /*7700*/  @P6 LEA.HI.X R9, R6, c[0x0][0x1cc], R16, 0x1, P0 ;  /* 0x0000730006096a11 */ /* 0x000fe400000f0c10 */
[C---:B------:R-:W-:Y:S01]  /*7710*/  @P6 LEA R4, P0, R5.reuse, c[0x0][0x1c8], 0x1 ;  /* 0x0000720005046a11 */ /* 0x040fe200078008ff */
[----:B------:R-:W-:Y:S02]  /*7720*/  FMUL.FTZ R181, R156, c[0x0][0x2d0] ;  /* 0x0000b4009cb57a20 */ /* 0x000fe40000410000 */
[----:B------:R1:W-:Y:S01]  /*7730*/  @P6 LDGSTS.E.BYPASS.LTC128B.128 [R131+0x15100], [R8.64], !P3 ;  /* 0x1510000008836fae */ /* 0x0003e2000d901d46 */
[----:B------:R-:W-:Y:S02]  /*7740*/  @P6 LEA.HI.X R5, R5, c[0x0][0x1cc], R7, 0x1, P0 ;  /* 0x0000730005056a11 */ /* 0x000fe400000f0c07 */
[----:B------:R-:W-:Y:S03]  /*7750*/  FSETP.NEU.FTZ.AND P0, PT, R157, -INF , PT ;  /* 0xff8000009d00780b */ /* 0x000fe60003f1d000 */
[----:B------:R1:W-:Y:S01]  /*7760*/  @P6 LDGSTS.E.BYPASS.LTC128B.128 [R131+0x17100], [R4.64], !P2 ;  /* 0x1710000004836fae */ /* 0x0003e2000d101d46 */
[----:B------:R-:W-:Y:S04]  /*7770*/  FSEL R180, R180, RZ, P0 ;  /* 0x000000ffb4b47208 */ /* 0x000fe80000000000 */
[----:B--2---:R-:W2:Y:S01]  /*7780*/  LDSM.16.MT88.4 R12, [R248] ;  /* 0x00000000f80c783b */ /* 0x004ea20000004200 */
[--C-:B------:R-:W-:Y:S02]  /*7790*/  FFMA.FTZ R0, R185, c[0x0][0x2d0], -R180.reuse ;  /* 0x0000b400b9007a23 */ /* 0x100fe400000108b4 */
[--C-:B------:R-:W-:Y:S02]  /*77a0*/  FFMA.FTZ R2, R177, c[0x0][0x2d0], -R180.reuse ;  /* 0x0000b400b1027a23 */ /* 0x100fe400000108b4 */
[----:B------:R1:W-:Y:S01]  /*77b0*/  MUFU.EX2 R185, R0 ;  /* 0x0000000000b97308 */ /* 0x0003e20000000800 */
[--C-:B------:R-:W-:Y:S01]  /*77c0*/  FFMA.FTZ R176, R176, c[0x0][0x2d0], -R180.reuse ;  /* 0x0000b400b0b07a23 */ /* 0x100fe200000108b4 */
[----:B------:R-:W-:Y:S05]  /*77d0*/  LDSM.16.MT88.4 R28, [R251] ;  /* 0x00000000fb1c783b */ /* 0x000fea0000004200 */
[----:B------:R-:W0:Y:S03]  /*77e0*/  LDGDEPBAR ;  /* 0x00000000000079af */ /* 0x000e260000000000 */
[----:B------:R-:W-:Y:S02]  /*77f0*/  MUFU.EX2 R18, R2 ;  /* 0x0000000200127308 */ /* 0x000fe40000000800 */
[----:B-1----:R-:W4:Y:S08]  /*7800*/  LDL.LU R131, [R1+0x154] ;  /* 0x0001540001837983 */ /* 0x002f300000300800 */
[----:B------:R-:W-:Y:S01]  /*7810*/  MUFU.EX2 R19, R176 ;  /* 0x000000b000137308 */ /* 0x000fe20000000800 */
[----:B------:R-:W-:Y:S09]  /*7820*/  FFMA.FTZ R0, R184, c[0x0][0x2d0], -R180 ;  /* 0x0000b400b8007a23 */ /* 0x000ff200000108b4 */
[----:B------:R1:W-:Y:S02]  /*7830*/  MUFU.EX2 R20, R0 ;  /* 0x0000000000147308 */ /* 0x0003e40000000800 */
[----:B-1----:R-:W-:Y:S02]  /*7840*/  FSEL R0, R157, RZ, P0 ;  /* 0x000000ff9d007208 */ /* 0x002fe40000000000 */
[----:B------:R-:W-:Y:S03]  /*7850*/  FSETP.NEU.FTZ.AND P0, PT, R156, -INF , PT ;  /* 0xff8000009c00780b */ /* 0x000fe60003f1d000 */
[----:B------:R-:W-:Y:S01]  /*7860*/  FADD.FTZ R0, -R0, R3 ;  /* 0x0000000300007221 */ /* 0x000fe20000010100 */
[----:B------:R-:W-:Y:S03]  /*7870*/  FSEL R181, R181, RZ, P0 ;  /* 0x000000ffb5b57208 */ /* 0x000fe60000000000 */
[----:B------:R-:W-:Y:S02]  /*7880*/  FMUL.FTZ R0, R0, c[0x0][0x2d0] ;  /* 0x0000b40000007a20 */ /* 0x000fe40000410000 */
[--C-:B------:R-:W-:Y:S01]  /*7890*/  FFMA.FTZ R2, R187, c[0x0][0x2d0], -R181.reuse ;  /* 0x0000b400bb027a23 */ /* 0x100fe200000108b5 */
[----:B------:R-:W-:Y:S01]  /*78a0*/  MOV R187, R179 ;  /* 0x000000b300bb7202 */ /* 0x000fe20000000f00 */
[----:B------:R-:W1:Y:S10]  /*78b0*/  MUFU.EX2 R3, R0 ;  /* 0x0000000000037308 */ /* 0x000e740000000800 */
[----:B------:R2:W-:Y:S01]  /*78c0*/  MUFU.EX2 R184, R2 ;  /* 0x0000000200b87308 */ /* 0x0005e20000000800 */
[C---:B-1----:R-:W-:Y:S02]  /*78d0*/  FMUL.FTZ R24, R3.reuse, R144 ;  /* 0x0000009003187220 */ /* 0x042fe40000410000 */
[C---:B------:R-:W-:Y:S02]  /*78e0*/  FMUL.FTZ R9, R3.reuse, R165 ;  /* 0x000000a503097220 */ /* 0x040fe40000410000 */
[C---:B------:R-:W-:Y:S02]  /*78f0*/  FMUL.FTZ R4, R3.reuse, R160 ;  /* 0x000000a003047220 */ /* 0x040fe40000410000 */
[----:B------:R-:W-:Y:S02]  /*7900*/  IMAD.MOV.U32 R160, RZ, RZ, R22 ;  /* 0x000000ffffa07224 */ /* 0x000fe400078e0016 */
[C---:B------:R-:W-:Y:S01]  /*7910*/  FMUL.FTZ R5, R3.reuse, R161 ;  /* 0x000000a103057220 */ /* 0x040fe20000410000 */
[----:B------:R-:W-:Y:S01]  /*7920*/  MOV R161, R18 ;  /* 0x0000001200a17202 */ /* 0x000fe20000000f00 */
[----:B--2---:R-:W-:Y:S02]  /*7930*/  FFMA.FTZ R2, R186, c[0x0][0x2d0], -R181 ;  /* 0x0000b400ba027a23 */ /* 0x004fe400000108b5 */
[C---:B------:R-:W-:Y:S02]  /*7940*/  FMUL.FTZ R8, R3.reuse, R164 ;  /* 0x000000a403087220 */ /* 0x040fe40000410000 */
[----:B------:R-:W1:Y:S01]  /*7950*/  MUFU.EX2 R186, R2 ;  /* 0x0000000200ba7308 */ /* 0x000e620000000800 */
[C---:B------:R-:W-:Y:S02]  /*7960*/  FMUL.FTZ R16, R3.reuse, R136 ;  /* 0x0000008803107220 */ /* 0x040fe40000410000 */
[C---:B------:R-:W-:Y:S02]  /*7970*/  FMUL.FTZ R17, R3.reuse, R137 ;  /* 0x0000008903117220 */ /* 0x040fe40000410000 */
[C---:B------:R-:W-:Y:S01]  /*7980*/  FMUL.FTZ R25, R3.reuse, R145 ;  /* 0x0000009103197220 */ /* 0x040fe20000410000 */
[----:B------:R-:W-:Y:S01]  /*7990*/  MOV R145, R35 ;  /* 0x0000002300917202 */ /* 0x000fe20000000f00 */
[----:B------:R-:W-:Y:S01]  /*79a0*/  IMAD.MOV.U32 R164, RZ, RZ, R161 ;  /* 0x000000ffffa47224 */ /* 0x000fe200078e00a1 */
[----:B------:R-:W-:Y:S01]  /*79b0*/  MOV R161, R32 ;  /* 0x0000002000a17202 */ /* 0x000fe20000000f00 */
        /* <DEDUP_REMOVED lines=9> */
[--C-:B------:R-:W-:Y:S02]  /*7a50*/  FFMA.FTZ R2, R183, c[0x0][0x2d0], -R181.reuse ;  /* 0x0000b400b7027a23 */ /* 0x100fe400000108b5 */
[C---:B------:R-:W-:Y:S02]  /*7a60*/  FMUL.FTZ R49, R3.reuse, R49 ;  /* 0x0000003103317220 */ /* 0x040fe40000410000 */
        /* <DEDUP_REMOVED lines=13> */
[----:B-1----:R-:W-:Y:S02]  /*7b40*/  FFMA.FTZ R2, R182, c[0x0][0x2d0], -R181 ;  /* 0x0000b400b6027a23 */ /* 0x002fe400000108b5 */
        /* <DEDUP_REMOVED lines=15> */
[C---:B------:R-:W-:Y:S01]  /*7c40*/  FMUL.FTZ R101, R3.reuse, R101 ;  /* 0x0000006503657220 */ /* 0x040fe20000410000 */
[----:B--2---:R-:W-:Y:S01]  /*7c50*/  F2FP.PACK_AB R179, R182, R183 ;  /* 0x000000b7b6b3723e */ /* 0x004fe200000000ff */
[C---:B------:R-:W-:Y:S02]  /*7c60*/  FMUL.FTZ R104, R3.reuse, R104 ;  /* 0x0000006803687220 */ /* 0x040fe40000410000 */
[----:B------:R-:W-:Y:S01]  /*7c70*/  FADD.FTZ R0, -R2, R158 ;  /* 0x0000009e02007221 */ /* 0x000fe20000010100 */
[----:B------:R-:W-:Y:S01]  /*7c80*/  MOV R2, R20 ;  /* 0x0000001400027202 */ /* 0x000fe20000000f00 */
[----:B------:R-:W-:Y:S01]  /*7c90*/  IMAD.MOV.U32 R158, RZ, RZ, R19 ;  /* 0x000000ffff9e7224 */ /* 0x000fe200078e0013 */
[----:B------:R-:W1:Y:S01]  /*7ca0*/  LDSM.16.MT88.4 R20, [R252] ;  /* 0x00000000fc14783b */ /* 0x000e620000004200 */
[----:B------:R-:W-:Y:S01]  /*7cb0*/  FMUL.FTZ R0, R0, c[0x0][0x2d0] ;  /* 0x0000b40000007a20 */ /* 0x000fe20000410000 */
[----:B------:R-:W-:Y:S01]  /*7cc0*/  F2FP.PACK_AB R176, R2, R185 ;  /* 0x000000b902b0723e */ /* 0x000fe200000000ff */
[C---:B------:R-:W-:Y:S01]  /*7cd0*/  FMUL.FTZ R105, R3.reuse, R105 ;  /* 0x0000006903697220 */ /* 0x040fe20000410000 */
[----:B------:R-:W-:Y:S01]  /*7ce0*/  F2FP.PACK_AB R178, R18, R158 ;  /* 0x0000009e12b2723e */ /* 0x000fe200000000ff */
        /* <DEDUP_REMOVED lines=11> */
[C---:B--2---:R-:W-:Y:S02]  /*7da0*/  FMUL.FTZ R6, R0.reuse, R162 ;  /* 0x000000a200067220 */ /* 0x044fe40000410000 */
[----:B------:R-:W2:Y:S01]  /*7db0*/  LDL R162, [R1+0x48] ;  /* 0x0000480001a27983 */ /* 0x000ea20000100800 */
[C---:B------:R-:W-:Y:S01]  /*7dc0*/  FMUL.FTZ R7, R0.reuse, R163 ;  /* 0x000000a300077220 */ /* 0x040fe20000410000 */
[----:B------:R-:W-:Y:S01]  /*7dd0*/  MOV R163, R160 ;  /* 0x000000a000a37202 */ /* 0x000fe20000000f00 */
[C---:B------:R-:W-:Y:S02]  /*7de0*/  FMUL.FTZ R18, R0.reuse, R138 ;  /* 0x0000008a00127220 */ /* 0x040fe40000410000 */
[----:B------:R-:W2:Y:S01]  /*7df0*/  LDL.LU R144, [R1+0x84] ;  /* 0x0000840001907983 */ /* 0x000ea20000300800 */
[C---:B------:R-:W-:Y:S02]  /*7e00*/  FMUL.FTZ R19, R0.reuse, R139 ;  /* 0x0000008b00137220 */ /* 0x040fe40000410000 */
[C---:B------:R-:W-:Y:S02]  /*7e10*/  HMMA.16816.F32 R4, R176.reuse, R12, R4 ;  /* 0x0000000cb004723c */ /* 0x040fe40000001804 */
[----:B------:R-:W2:Y:S03]  /*7e20*/  LDL R165, [R1+0x4] ;  /* 0x0000040001a57983 */ /* 0x000ea60000100800 */
[C---:B------:R-:W-:Y:S01]  /*7e30*/  FMUL.FTZ R11, R0.reuse, R167 ;  /* 0x000000a7000b7220 */ /* 0x040fe20000410000 */
[----:B------:R-:W-:Y:S01]  /*7e40*/  MOV R167, R158 ;  /* 0x0000009e00a77202 */ /* 0x000fe20000000f00 */
[C---:B------:R-:W-:Y:S01]  /*7e50*/  FMUL.FTZ R10, R0.reuse, R166 ;  /* 0x000000a6000a7220 */ /* 0x040fe20000410000 */
[----:B------:R-:W-:Y:S01]  /*7e60*/  LDSM.16.MT88.4 R136, [R248+0x800] ;  /* 0x00080000f888783b */ /* 0x000fe20000004200 */
[C---:B------:R-:W-:Y:S03]  /*7e70*/  FMUL.FTZ R12, R3.reuse, R132 ;  /* 0x00000084030c7220 */ /* 0x040fe60000410000 */
[C---:B------:R-:W-:Y:S01]  /*7e80*/  FMUL.FTZ R13, R3.reuse, R133 ;  /* 0x00000085030d7220 */ /* 0x040fe20000410000 */
[----:B------:R-:W-:Y:S01]  /*7e90*/  MOV R158, R33 ;  /* 0x00000021009e7202 */ /* 0x000fe20000000f00 */
[C---:B------:R-:W-:Y:S03]  /*7ea0*/  HMMA.16816.F32 R8, R176.reuse, R14, R8 ;  /* 0x0000000eb008723c */ /* 0x040fe60000001808 */
[C---:B------:R-:W-:Y:S02]  /*7eb0*/  FMUL.FTZ R26, R0.reuse, R146 ;  /* 0x00000092001a7220 */ /* 0x040fe40000410000 */
[C---:B------:R-:W-:Y:S02]  /*7ec0*/  FMUL.FTZ R27, R0.reuse, R147 ;  /* 0x00000093001b7220 */ /* 0x040fe40000410000 */
[C---:B------:R-:W-:Y:S02]  /*7ed0*/  FMUL.FTZ R14, R0.reuse, R134 ;  /* 0x00000086000e7220 */ /* 0x040fe40000410000 */
[C---:B------:R-:W-:Y:S03]  /*7ee0*/  FMUL.FTZ R15, R0.reuse, R135 ;  /* 0x00000087000f7220 */ /* 0x040fe60000410000 */
[C---:B------:R-:W-:Y:S02]  /*7ef0*/  FMUL.FTZ R33, R3.reuse, R153 ;  /* 0x0000009903217220 */ /* 0x040fe40000410000 */
[C---:B---3--:R-:W-:Y:S02]  /*7f00*/  FMUL.FTZ R128, R3.reuse, R128 ;  /* 0x0000008003807220 */ /* 0x048fe40000410000 */
[C---:B-1----:R-:W-:Y:S03]  /*7f10*/  HMMA.16816.F32 R12, R176.reuse, R20, R12 ;  /* 0x00000014b00c723c */ /* 0x042fe6000000180c */
[C---:B------:R-:W-:Y:S02]  /*7f20*/  FMUL.FTZ R129, R3.reuse, R129 ;  /* 0x0000008103817220 */ /* 0x040fe40000410000 */
[C---:B------:R-:W-:Y:S02]  /*7f30*/  FMUL.FTZ R35, R0.reuse, R155 ;  /* 0x0000009b00237220 */ /* 0x040fe40000410000 */
[C---:B------:R-:W-:Y:S01]  /*7f40*/  FMUL.FTZ R20, R3.reuse, R140 ;  /* 0x0000008c03147220 */ /* 0x040fe20000410000 */
[C---:B------:R-:W-:Y:S04]  /*7f50*/  HMMA.16816.F32 R16, R176.reuse, R22, R16 ;  /* 0x00000016b010723c */ /* 0x040fe80000001810 */
[C---:B------:R-:W-:Y:S02]  /*7f60*/  FMUL.FTZ R21, R3.reuse, R141 ;  /* 0x0000008d03157220 */ /* 0x040fe40000410000 */
[----:B------:R-:W-:Y:S02]  /*7f70*/  IMAD.MOV.U32 R160, RZ, RZ, R34 ;  /* 0x000000ffffa07224 */ /* 0x000fe400078e0022 */
[C---:B------:R-:W-:Y:S04]  /*7f80*/  FMUL.FTZ R22, R0.reuse, R142 ;  /* 0x0000008e00167220 */ /* 0x040fe80000410000 */
[C---:B------:R-:W-:Y:S02]  /*7f90*/  FMUL.FTZ R23, R0.reuse, R143 ;  /* 0x0000008f00177220 */ /* 0x040fe40000410000 */
[----:B------:R-:W-:Y:S01]  /*7fa0*/  LDSM.16.MT88.4 R140, [R252+0x800] ;  /* 0x00080000fc8c783b */ /* 0x000fe20000004200 */
[C---:B------:R-:W-:Y:S02]  /*7fb0*/  FMUL.FTZ R34, R0.reuse, R154 ;  /* 0x0000009a00227220 */ /* 0x040fe40000410000 */
[C---:B------:R-:W-:Y:S02]  /*7fc0*/  FMUL.FTZ R38, R0.reuse, R38 ;  /* 0x0000002600267220 */ /* 0x040fe40000410000 */
[C---:B------:R-:W-:Y:S03]  /*7fd0*/  HMMA.16816.F32 R20, R176.reuse, R28, R20 ;  /* 0x0000001cb014723c */ /* 0x040fe60000001814 */
[C---:B------:R-:W-:Y:S02]  /*7fe0*/  FMUL.FTZ R39, R0.reuse, R39 ;  /* 0x0000002700277220 */ /* 0x040fe40000410000 */
[C---:B------:R-:W-:Y:S02]  /*7ff0*/  FMUL.FTZ R42, R0.reuse, R42 ;  /* 0x0000002a002a7220 */ /* 0x040fe40000410000 */
[C---:B------:R-:W-:Y:S01]  /*8000*/  FMUL.FTZ R28, R3.reuse, R148 ;  /* 0x00000094031c7220 */ /* 0x040fe20000410000 */
[C---:B------:R-:W-:Y:S04]  /*8010*/  HMMA.16816.F32 R24, R176.reuse, R30, R24 ;  /* 0x0000001eb018723c */ /* 0x040fe80000001818 */
[----:B------:R-:W-:Y:S02]  /*8020*/  FMUL.FTZ R29, R3, R149 ;  /* 0x00000095031d7220 */ /* 0x000fe40000410000 */
[C---:B------:R-:W-:Y:S02]  /*8030*/  FMUL.FTZ R43, R0.reuse, R43 ;  /* 0x0000002b002b7220 */ /* 0x040fe40000410000 */
[C---:B------:R-:W-:Y:S04]  /*8040*/  FMUL.FTZ R30, R0.reuse, R150 ;  /* 0x00000096001e7220 */ /* 0x040fe80000410000 */
        /* <DEDUP_REMOVED lines=25> */
[----:B------:R-:W-:Y:S02]  /*81e0*/  IMAD.MOV.U32 R166, RZ, RZ, R2 ;  /* 0x000000ffffa67224 */ /* 0x000fe400078e0002 */
        /* <DEDUP_REMOVED lines=15> */
[--C-:B-1----:R-:W-:Y:S02]  /*82e0*/  FFMA.FTZ R2, R191, c[0x0][0x2d0], -R180.reuse ;  /* 0x0000b400bf027a23 */ /* 0x102fe400000108b4 */
[C---:B------:R-:W-:Y:S02]  /*82f0*/  FMUL.FTZ R119, R0.reuse, R119 ;  /* 0x0000007700777220 */ /* 0x040fe40000410000 */
[----:B------:R1:W3:Y:S01]  /*8300*/  MUFU.EX2 R154, R2 ;  /* 0x00000002009a7308 */ /* 0x0002e20000000800 */
[C---:B------:R-:W-:Y:S02]  /*8310*/  FMUL.FTZ R122, R0.reuse, R122 ;  /* 0x0000007a007a7220 */ /* 0x040fe40000410000 */
[C---:B------:R-:W-:Y:S02]  /*8320*/  FMUL.FTZ R123, R0.reuse, R123 ;  /* 0x0000007b007b7220 */ /* 0x040fe40000410000 */
[C---:B------:R-:W-:Y:S02]  /*8330*/  FMUL.FTZ R126, R0.reuse, R126 ;  /* 0x0000007e007e7220 */ /* 0x040fe40000410000 */
[C---:B------:R-:W-:Y:S02]  /*8340*/  FMUL.FTZ R127, R0.reuse, R127 ;  /* 0x0000007f007f7220 */ /* 0x040fe40000410000 */
[C---:B----4-:R-:W-:Y:S02]  /*8350*/  FMUL.FTZ R130, R0.reuse, R130 ;  /* 0x0000008200827220 */ /* 0x050fe40000410000 */
[----:B------:R-:W-:Y:S02]  /*8360*/  FMUL.FTZ R131, R0, R131 ;  /* 0x0000008300837220 */ /* 0x000fe40000410000 */
[----:B------:R-:W-:Y:S06]  /*8370*/  FFMA.FTZ R189, R195, c[0x0][0x2d0], -R180 ;  /* 0x0000b400c3bd7a23 */ /* 0x000fec00000108b4 */
[----:B------:R-:W-:Y:S01]  /*8380*/  MUFU.EX2 R189, R189 ;  /* 0x000000bd00bd7308 */ /* 0x000fe20000000800 */
[--C-:B-1----:R-:W-:Y:S09]  /*8390*/  FFMA.FTZ R2, R161, c[0x0][0x2d0], -R181.reuse ;  /* 0x0000b400a1027a23 */ /* 0x102ff200000108b5 */
[----:B------:R1:W-:Y:S02]  /*83a0*/  MUFU.EX2 R152, R2 ;  /* 0x0000000200987308 */ /* 0x0003e40000000800 */
[----:B-1----:R-:W-:Y:S01]  /*83b0*/  FFMA.FTZ R2, R158, c[0x0][0x2d0], -R181 ;  /* 0x0000b4009e027a23 */ /* 0x002fe200000108b5 */
[----:B--2---:R1:W2:Y:S01]  /*83c0*/  LDSM.16.MT88.4 R132, [R162] ;  /* 0x00000000a284783b */ /* 0x0042a20000004200 */
[----:B------:R-:W-:Y:S04]  /*83d0*/  FFMA.FTZ R185, R3, R144, R185 ;  /* 0x0000009003b97223 */ /* 0x000fe800000100b9 */
[----:B------:R-:W4:Y:S01]  /*83e0*/  LDL.LU R3, [R1+0x88] ;  /* 0x0000880001037983 */ /* 0x000f220000300800 */
[----:B------:R-:W-:Y:S01]  /*83f0*/  IMAD.MOV.U32 R144, RZ, RZ, R166 ;  /* 0x000000ffff907224 */ /* 0x000fe200078e00a6 */
[----:B------:R-:W-:Y:S01]  /*8400*/  MOV R166, R164 ;  /* 0x000000a400a67202 */ /* 0x000fe20000000f00 */
[----:B-1----:R1:W1:Y:S01]  /*8410*/  MUFU.EX2 R162, R2 ;  /* 0x0000000200a27308 */ /* 0x0022620000000800 */
[C---:B--2---:R-:W-:Y:S03]  /*8420*/  HMMA.16816.F32 R28, R176.reuse, R132, R28 ;  /* 0x00000084b01c723c */ /* 0x044fe6000000181c */
[--C-:B-1----:R-:W-:Y:S05]  /*8430*/  FFMA.FTZ R2, R188, c[0x0][0x2d0], -R180.reuse ;  /* 0x0000b400bc027a23 */ /* 0x102fea00000108b4 */
[C---:B------:R-:W-:Y:S01]  /*8440*/  HMMA.16816.F32 R32, R176.reuse, R134, R32 ;  /* 0x00000086b020723c */ /* 0x040fe20000001820 */
[----:B------:R-:W1:Y:S01]  /*8450*/  LDSM.16.MT88.4 R132, [R248+0x2000] ;  /* 0x00200000f884783b */ /* 0x000e620000004200 */
[----:B------:R2:W-:Y:S02]  /*8460*/  MUFU.EX2 R161, R2 ;  /* 0x0000000200a17308 */ /* 0x0005e40000000800 */
[--C-:B--2---:R-:W-:Y:S02]  /*8470*/  FFMA.FTZ R2, R190, c[0x0][0x2d0], -R180.reuse ;  /* 0x0000b400be027a23 */ /* 0x104fe400000108b4 */
[--C-:B------:R-:W-:Y:S06]  /*8480*/  FFMA.FTZ R190, R194, c[0x0][0x2d0], -R180.reuse ;  /* 0x0000b400c2be7a23 */ /* 0x100fec00000108b4 */
[----:B------:R2:W-:Y:S01]  /*8490*/  MUFU.EX2 R158, R2 ;  /* 0x00000002009e7308 */ /* 0x0005e20000000800 */
[C---:B-1----:R-:W-:Y:S09]  /*84a0*/  HMMA.16816.F32 R36, R176.reuse, R132, R36 ;  /* 0x00000084b024723c */ /* 0x042ff20000001824 */
[----:B------:R-:W-:Y:S01]  /*84b0*/  MUFU.EX2 R190, R190 ;  /* 0x000000be00be7308 */ /* 0x000fe20000000800 */
[C---:B------:R-:W-:Y:S01]  /*84c0*/  HMMA.16816.F32 R40, R176.reuse, R134, R40 ;  /* 0x00000086b028723c */ /* 0x040fe20000001828 */
[----:B------:R-:W1:Y:S02]  /*84d0*/  LDSM.16.MT88.4 R132, [R252+0x2000] ;  /* 0x00200000fc84783b */ /* 0x000e640000004200 */
[--C-:B--2---:R-:W-:Y:S06]  /*84e0*/  FFMA.FTZ R2, R160, c[0x0][0x2d0], -R181.reuse ;  /* 0x0000b400a0027a23 */ /* 0x104fec00000108b5 */
[----:B------:R2:W-:Y:S03]  /*84f0*/  MUFU.EX2 R160, R2 ;  /* 0x0000000200a07308 */ /* 0x0005e60000000800 */
[--C-:B--2---:R-:W-:Y:S07]  /*8500*/  FFMA.FTZ R2, R145, c[0x0][0x2d0], -R181.reuse ;  /* 0x0000b40091027a23 */ /* 0x104fee00000108b5 */
[----:B------:R2:W2:Y:S01]  /*8510*/  MUFU.EX2 R155, R2 ;  /* 0x00000002009b7308 */ /* 0x0004a20000000800 */
[C---:B-1----:R-:W-:Y:S08]  /*8520*/  HMMA.16816.F32 R44, R176.reuse, R132, R44 ;  /* 0x00000084b02c723c */ /* 0x042ff0000000182c */
[C---:B------:R-:W-:Y:S01]  /*8530*/  HMMA.16816.F32 R48, R176.reuse, R134, R48 ;  /* 0x00000086b030723c */ /* 0x040fe20000001830 */
[----:B------:R-:W1:Y:S03]  /*8540*/  LDSM.16.MT88.4 R132, [R251+0x2000] ;  /* 0x00200000fb84783b */ /* 0x000e660000004200 */
[--C-:B--2---:R-:W-:Y:S02]  /*8550*/  FFMA.FTZ R2, R197, c[0x0][0x2d0], -R180.reuse ;  /* 0x0000b400c5027a23 */ /* 0x104fe400000108b4 */
[----:B------:R2:W5:Y:S02]  /*8560*/  LDL.LU R197, [R1+0x150] ;  /* 0x0001500001c57983 */ /* 0x0005640000300800 */
[----:B------:R1:W1:Y:S02]  /*8570*/  MUFU.EX2 R164, R2 ;  /* 0x0000000200a47308 */ /* 0x0002640000000800 */
[C---:B-1----:R-:W-:Y:S03]  /*8580*/  HMMA.16816.F32 R52, R176.reuse, R132, R52 ;  /* 0x00000084b034723c */ /* 0x042fe60000001834 */
[----:B------:R-:W-:Y:S02]  /*8590*/  FFMA.FTZ R2, R198, c[0x0][0x2d0], -R180 ;  /* 0x0000b400c6027a23 */ /* 0x000fe400000108b4 */
[----:B------:R2:W5:Y:S03]  /*85a0*/  LDL.LU R198, [R1+0x14c] ;  /* 0x00014c0001c67983 */ /* 0x0005660000300800 */
[----:B------:R1:W1:Y:S01]  /*85b0*/  MUFU.EX2 R148, R2 ;  /* 0x0000000200947308 */ /* 0x0002620000000800 */
[C---:B------:R-:W-:Y:S01]  /*85c0*/  HMMA.16816.F32 R56, R176.reuse, R134, R56 ;  /* 0x00000086b038723c */ /* 0x040fe20000001838 */
[----:B------:R-:W2:Y:S02]  /*85d0*/  LDSM.16.MT88.4 R132, [R165+0x2000] ;  /* 0x00200000a584783b */ /* 0x000ea40000004200 */
[--C-:B-1----:R-:W-:Y:S05]  /*85e0*/  FFMA.FTZ R2, R163, c[0x0][0x2d0], -R181.reuse ;  /* 0x0000b400a3027a23 */ /* 0x102fea00000108b5 */
[C---:B--2---:R-:W-:Y:S08]  /*85f0*/  HMMA.16816.F32 R60, R176.reuse, R132, R60 ;  /* 0x00000084b03c723c */ /* 0x044ff0000000183c */
[C---:B------:R-:W-:Y:S01]  /*8600*/  HMMA.16816.F32 R64, R176.reuse, R134, R64 ;  /* 0x00000086b040723c */ /* 0x040fe20000001840 */
[----:B------:R-:W1:Y:S07]  /*8610*/  LDSM.16.MT88.4 R132, [R248+0x4000] ;  /* 0x00400000f884783b */ /* 0x000e6e0000004200 */
[C---:B-1----:R-:W-:Y:S08]  /*8620*/  HMMA.16816.F32 R68, R176.reuse, R132, R68 ;  /* 0x00000084b044723c */ /* 0x042ff00000001844 */
[C---:B------:R-:W-:Y:S01]  /*8630*/  HMMA.16816.F32 R72, R176.reuse, R134, R72 ;  /* 0x00000086b048723c */ /* 0x040fe20000001848 */
[----:B------:R-:W1:Y:S03]  /*8640*/  LDSM.16.MT88.4 R132, [R252+0x4000] ;  /* 0x00400000fc84783b */ /* 0x000e660000004200 */
[----:B----4-:R-:W-:Y:S02]  /*8650*/  FFMA.FTZ R3, R0, R3, R184 ;  /* 0x0000000300037223 */ /* 0x010fe400000100b8 */
[----:B------:R-:W-:Y:S02]  /*8660*/  FFMA.FTZ R0, R187, c[0x0][0x2d0], -R181 ;  /* 0x0000b400bb007a23 */ /* 0x000fe400000108b5 */
[--C-:B------:R-:W-:Y:S02]  /*8670*/  FFMA.FTZ R187, R172, c[0x0][0x2d0], -R180.reuse ;  /* 0x0000b400acbb7a23 */ /* 0x100fe400000108b4 */
[----:B------:R2:W-:Y:S02]  /*8680*/  MUFU.EX2 R163, R0 ;  /* 0x0000000000a37308 */ /* 0x0005e40000000800 */
[----:B------:R-:W-:Y:S08]  /*8690*/  FADD.FTZ R3, R186, R3 ;  /* 0x00000003ba037221 */ /* 0x000ff00000010000 */
[----:B------:R-:W-:Y:S01]  /*86a0*/  MUFU.EX2 R187, R187 ;  /* 0x000000bb00bb7308 */ /* 0x000fe20000000800 */
[C---:B-1----:R-:W-:Y:S03]  /*86b0*/  HMMA.16816.F32 R76, R176.reuse, R132, R76 ;  /* 0x00000084b04c723c */ /* 0x042fe6000000184c */
[--C-:B--2---:R-:W-:Y:S02]  /*86c0*/  FFMA.FTZ R0, R199, c[0x0][0x2d0], -R180.reuse ;  /* 0x0000b400c7007a23 */ /* 0x104fe400000108b4 */
[----:B------:R1:W5:Y:S03]  /*86d0*/  LDL.LU R199, [R1+0x148] ;  /* 0x0001480001c77983 */ /* 0x0003660000300800 */
[C---:B------:R-:W-:Y:S02]  /*86e0*/  HMMA.16816.F32 R80, R176.reuse, R134, R80 ;  /* 0x00000086b050723c */ /* 0x040fe40000001850 */
[----:B------:R-:W2:Y:S06]  /*86f0*/  LDSM.16.MT88.4 R132, [R251+0x4000] ;  /* 0x00400000fb84783b */ /* 0x000eac0000004200 */
        /* <DEDUP_REMOVED lines=16> */
[----:B---3--:R-:W-:Y:S01]  /*8800*/  F2FP.PACK_AB R132, R154, R153 ;  /* 0x000000999a84723e */ /* 0x008fe200000000ff */
[----:B------:R-:W-:Y:S01]  /*8810*/  HMMA.16816.F32 R128, R176, R134, R128 ;  /* 0x00000086b080723c */ /* 0x000fe20000001880 */
[----:B------:R2:W-:Y:S03]  /*8820*/  MUFU.EX2 R176, R0 ;  /* 0x0000000000b07308 */ /* 0x0005e60000000800 */
[----:B------:R-:W-:Y:S03]  /*8830*/  F2FP.PACK_AB R133, R162, R152 ;  /* 0x00000098a285723e */ /* 0x000fe600000000ff */
[----:B------:R-:W-:Y:S02]  /*8840*/  F2FP.PACK_AB R135, R155, R160 ;  /* 0x000000a09b87723e */ /* 0x000fe400000000ff */
[----:B------:R-:W-:Y:S02]  /*8850*/  F2FP.PACK_AB R134, R158, R161 ;  /* 0x000000a19e86723e */ /* 0x000fe400000000ff */
[----:B------:R3:W-:Y:S05]  /*8860*/  MUFU.EX2 R179, R2 ;  /* 0x0000000200b37308 */ /* 0x0007ea0000000800 */
[C---:B------:R-:W-:Y:S08]  /*8870*/  HMMA.16816.F32 R4, R132.reuse, R136, R4 ;  /* 0x000000888404723c */ /* 0x040ff00000001804 */
[C---:B------:R-:W-:Y:S01]  /*8880*/  HMMA.16816.F32 R8, R132.reuse, R138, R8 ;  /* 0x0000008a8408723c */ /* 0x040fe20000001808 */
[----:B------:R-:W4:Y:S03]  /*8890*/  LDSM.16.MT88.4 R136, [R251+0x800] ;  /* 0x00080000fb88783b */ /* 0x000f260000004200 */
[--C-:B--2---:R-:W-:Y:S02]  /*88a0*/  FFMA.FTZ R0, R192, c[0x0][0x2d0], -R180.reuse ;  /* 0x0000b400c0007a23 */ /* 0x104fe400000108b4 */
[----:B------:R1:W5:Y:S01]  /*88b0*/  LDL.LU R192, [R1+0x144] ;  /* 0x0001440001c07983 */ /* 0x0003620000300800 */
[----:B------:R-:W-:Y:S01]  /*88c0*/  FFMA.FTZ R180, R173, c[0x0][0x2d0], -R180 ;  /* 0x0000b400adb47a23 */ /* 0x000fe200000108b4 */
[C---:B------:R-:W-:Y:S01]  /*88d0*/  HMMA.16816.F32 R12, R132.reuse, R140, R12 ;  /* 0x0000008c840c723c */ /* 0x040fe2000000180c */
[----:B------:R2:W1:Y:S03]  /*88e0*/  MUFU.EX2 R178, R0 ;  /* 0x0000000000b27308 */ /* 0x0004660000000800 */
[----:B---3--:R-:W-:Y:S02]  /*88f0*/  FADD.FTZ R2, R144, R185 ;  /* 0x000000b990027221 */ /* 0x008fe40000010000 */
[----:B------:R-:W-:Y:S02]  /*8900*/  LDSM.16.MT88.4 R144, [R248+0x1000] ;  /* 0x00100000f890783b */ /* 0x000fe40000004200 */
[C---:B------:R-:W-:Y:S03]  /*8910*/  HMMA.16816.F32 R16, R132.reuse, R142, R16 ;  /* 0x0000008e8410723c */ /* 0x040fe60000001810 */
[----:B------:R-:W3:Y:S01]  /*8920*/  LDSM.16.MT88.4 R140, [R165+0x800] ;  /* 0x00080000a58c783b */ /* 0x000ee20000004200 */
[----:B------:R1:W-:Y:S01]  /*8930*/  MUFU.EX2 R185, R180 ;  /* 0x000000b400b97308 */ /* 0x0003e20000000800 */
[--C-:B--2---:R-:W-:Y:S03]  /*8940*/  FFMA.FTZ R0, R193, c[0x0][0x2d0], -R181.reuse ;  /* 0x0000b400c1007a23 */ /* 0x104fe600000108b5 */
[----:B------:R2:W5:Y:S06]  /*8950*/  LDL.LU R193, [R1+0x140] ;  /* 0x0001400001c17983 */ /* 0x00056c0000300800 */
[----:B------:R2:W-:Y:S01]  /*8960*/  MUFU.EX2 R177, R0 ;  /* 0x0000000000b17308 */ /* 0x0005e20000000800 */
[----:B------:R2:W5:Y:S01]  /*8970*/  LDL.LU R194, [R1+0x13c] ;  /* 0x00013c0001c27983 */ /* 0x0005620000300800 */
[C---:B----4-:R-:W-:Y:S03]  /*8980*/  HMMA.16816.F32 R20, R132.reuse, R136, R20 ;  /* 0x000000888414723c */ /* 0x050fe60000001814 */
[----:B-1----:R-:W-:Y:S01]  /*8990*/  MOV R180, R164 ;  /* 0x000000a400b47202 */ /* 0x002fe20000000f00 */
[----:B------:R1:W5:Y:S04]  /*89a0*/  LDL.LU R195, [R1+0x138] ;  /* 0x0001380001c37983 */ /* 0x0003680000300800 */
[C---:B------:R-:W-:Y:S01]  /*89b0*/  HMMA.16816.F32 R24, R132.reuse, R138, R24 ;  /* 0x0000008a8418723c */ /* 0x040fe20000001818 */
[----:B------:R-:W4:Y:S05]  /*89c0*/  LDSM.16.MT88.4 R136, [R248+0x2800] ;  /* 0x00280000f888783b */ /* 0x000f2a0000004200 */
[----:B------:R1:W5:Y:S02]  /*89d0*/  LDL.LU R172, [R1+0x134] ;  /* 0x0001340001ac7983 */ /* 0x0003640000300800 */
[C---:B---3--:R-:W-:Y:S03]  /*89e0*/  HMMA.16816.F32 R28, R132.reuse, R140, R28 ;  /* 0x0000008c841c723c */ /* 0x048fe6000000181c */
[----:B------:R1:W5:Y:S01]  /*89f0*/  LDL.LU R173, [R1+0x130] ;  /* 0x0001300001ad7983 */ /* 0x0003620000300800 */
[----:B--2---:R-:W-:Y:S04]  /*8a00*/  FFMA.FTZ R0, R174, c[0x0][0x2d0], -R181 ;  /* 0x0000b400ae007a23 */ /* 0x004fe800000108b5 */
[----:B------:R1:W5:Y:S01]  /*8a10*/  LDL.LU R174, [R1+0x12c] ;  /* 0x00012c0001ae7983 */ /* 0x0003620000300800 */
[----:B------:R2:W3:Y:S01]  /*8a20*/  MUFU.EX2 R191, R0 ;  /* 0x0000000000bf7308 */ /* 0x0004e20000000800 */
[C---:B------:R-:W-:Y:S03]  /*8a30*/  HMMA.16816.F32 R32, R132.reuse, R142, R32 ;  /* 0x0000008e8420723c */ /* 0x040fe60000001820 */
[----:B------:R-:W1:Y:S05]  /*8a40*/  LDSM.16.MT88.4 R140, [R252+0x2800] ;  /* 0x00280000fc8c783b */ /* 0x000e6a0000004200 */
[C---:B----4-:R-:W-:Y:S04]  /*8a50*/  HMMA.16816.F32 R36, R132.reuse, R136, R36 ;  /* 0x000000888424723c */ /* 0x050fe80000001824 */
[----:B--2---:R-:W-:Y:S02]  /*8a60*/  FADD.FTZ R0, R167, R2 ;  /* 0x00000002a7007221 */ /* 0x004fe40000010000 */
[----:B------:R-:W-:Y:S01]  /*8a70*/  FADD.FTZ R2, R183, R3 ;  /* 0x00000003b7027221 */ /* 0x000fe20000010000 */
[----:B------:R-:W-:Y:S01]  /*8a80*/  MOV R183, R148 ;  /* 0x0000009400b77202 */ /* 0x000fe20000000f00 */
[----:B------:R-:W-:Y:S01]  /*8a90*/  FADD.FTZ R3, R166, R0 ;  /* 0x00000000a6037221 */ /* 0x000fe20000010000 */
[C---:B------:R-:W-:Y:S01]  /*8aa0*/  HMMA.16816.F32 R40, R132.reuse, R138, R40 ;  /* 0x0000008a8428723c */ /* 0x040fe20000001828 */
[----:B------:R-:W2:Y:S02]  /*8ab0*/  LDSM.16.MT88.4 R136, [R251+0x2800] ;  /* 0x00280000fb88783b */ /* 0x000ea40000004200 */
[--C-:B------:R-:W-:Y:S03]  /*8ac0*/  FFMA.FTZ R0, R175, c[0x0][0x2d0], -R181.reuse ;  /* 0x0000b400af007a23 */ /* 0x100fe600000108b5 */
[----:B------:R-:W-:Y:S01]  /*8ad0*/  LDSM.16.MT88.4 R148, [R251+0x1000] ;  /* 0x00100000fb94783b */ /* 0x000fe20000004200 */
[----:B------:R-:W-:Y:S01]  /*8ae0*/  FADD.FTZ R2, R182, R2 ;  /* 0x00000002b6027221 */ /* 0x000fe20000010000 */
[----:B------:R4:W-:Y:S03]  /*8af0*/  MUFU.EX2 R188, R0 ;  /* 0x0000000000bc7308 */ /* 0x0009e60000000800 */
[----:B------:R2:W5:Y:S01]  /*8b00*/  LDL.LU R175, [R1+0x128] ;  /* 0x0001280001af7983 */ /* 0x0005620000300800 */
[C---:B-1----:R-:W-:Y:S08]  /*8b10*/  HMMA.16816.F32 R44, R132.reuse, R140, R44 ;  /* 0x0000008c842c723c */ /* 0x042ff0000000182c */
[C---:B------:R-:W-:Y:S01]  /*8b20*/  HMMA.16816.F32 R48, R132.reuse, R142, R48 ;  /* 0x0000008e8430723c */ /* 0x040fe20000001830 */
[----:B------:R-:W1:Y:S03]  /*8b30*/  LDSM.16.MT88.4 R140, [R165+0x2800] ;  /* 0x00280000a58c783b */ /* 0x000e660000004200 */
[--C-:B----4-:R-:W-:Y:S02]  /*8b40*/  FFMA.FTZ R0, R168, c[0x0][0x2d0], -R181.reuse ;  /* 0x0000b400a8007a23 */ /* 0x110fe400000108b5 */
[----:B------:R4:W5:Y:S02]  /*8b50*/  LDL.LU R168, [R1+0x124] ;  /* 0x0001240001a87983 */ /* 0x0009640000300800 */
[----:B------:R1:W-:Y:S01]  /*8b60*/  MUFU.EX2 R186, R0 ;  /* 0x0000000000ba7308 */ /* 0x0003e20000000800 */
[C---:B--2---:R-:W-:Y:S08]  /*8b70*/  HMMA.16816.F32 R52, R132.reuse, R136, R52 ;  /* 0x000000888434723c */ /* 0x044ff00000001834 */
[C---:B------:R-:W-:Y:S01]  /*8b80*/  HMMA.16816.F32 R56, R132.reuse, R138, R56 ;  /* 0x0000008a8438723c */ /* 0x040fe20000001838 */
[----:B------:R-:W2:Y:S07]  /*8b90*/  LDSM.16.MT88.4 R136, [R248+0x4800] ;  /* 0x00480000f888783b */ /* 0x000eae0000004200 */
[C---:B-1----:R-:W-:Y:S04]  /*8ba0*/  HMMA.16816.F32 R60, R132.reuse, R140, R60 ;  /* 0x0000008c843c723c */ /* 0x042fe8000000183c */
[--C-:B------:R-:W-:Y:S02]  /*8bb0*/  FFMA.FTZ R0, R169, c[0x0][0x2d0], -R181.reuse ;  /* 0x0000b400a9007a23 */ /* 0x100fe400000108b5 */
[----:B------:R4:W5:Y:S01]  /*8bc0*/  LDL.LU R169, [R1+0x120] ;  /* 0x0001200001a97983 */ /* 0x0009620000300800 */
[----:B------:R-:W-:Y:S01]  /*8bd0*/  FFMA.FTZ R181, R159, c[0x0][0x2d0], -R181 ;  /* 0x0000b4009fb57a23 */ /* 0x000fe200000108b5 */
[----:B------:R1:W-:Y:S01]  /*8be0*/  MUFU.EX2 R184, R0 ;  /* 0x0000000000b87308 */ /* 0x0003e20000000800 */
[C---:B------:R-:W-:Y:S02]  /*8bf0*/  HMMA.16816.F32 R64, R132.reuse, R142, R64 ;  /* 0x0000008e8440723c */ /* 0x040fe40000001840 */
[----:B------:R-:W3:Y:S05]  /*8c00*/  LDSM.16.MT88.4 R140, [R252+0x4800] ;  /* 0x00480000fc8c783b */ /* 0x000eea0000004200 */
[----:B------:R-:W4:Y:S01]  /*8c10*/  LDL R159, [R1+0x90] ;  /* 0x00009000019f7983 */ /* 0x000f220000100800 */
[C---:B--2---:R-:W-:Y:S04]  /*8c20*/  HMMA.16816.F32 R68, R132.reuse, R136, R68 ;  /* 0x000000888444723c */ /* 0x044fe80000001844 */
[----:B-1----:R-:W-:Y:S02]  /*8c30*/  FADD.FTZ R0, R153, R3 ;  /* 0x0000000399007221 */ /* 0x002fe40000010000 */
[----:B------:R-:W-:Y:S02]  /*8c40*/  FADD.FTZ R3, R152, R2 ;  /* 0x0000000298037221 */ /* 0x000fe40000010000 */
[----:B------:R-:W-:Y:S01]  /*8c50*/  FADD.FTZ R2, R154, R0 ;  /* 0x000000009a027221 */ /* 0x000fe20000010000 */
[C---:B------:R-:W-:Y:S01]  /*8c60*/  HMMA.16816.F32 R72, R132.reuse, R138, R72 ;  /* 0x0000008a8448723c */ /* 0x040fe20000001848 */
[----:B------:R-:W1:Y:S02]  /*8c70*/  LDSM.16.MT88.4 R136, [R251+0x4800] ;  /* 0x00480000fb88783b */ /* 0x000e640000004200 */
[----:B------:R-:W-:Y:S01]  /*8c80*/  FADD.FTZ R0, R162, R3 ;  /* 0x00000003a2007221 */ /* 0x000fe20000010000 */
[----:B------:R-:W-:Y:S01]  /*8c90*/  MOV R3, R178 ;  /* 0x000000b200037202 */ /* 0x000fe20000000f00 */
[----:B------:R-:W-:Y:S02]  /*8ca0*/  FADD.FTZ R2, R161, R2 ;  /* 0x00000002a1027221 */ /* 0x000fe40000010000 */
[----:B------:R-:W-:Y:S01]  /*8cb0*/  FADD.FTZ R0, R160, R0 ;  /* 0x00000000a0007221 */ /* 0x000fe20000010000 */
[C---:B---3--:R-:W-:Y:S08]  /*8cc0*/  HMMA.16816.F32 R76, R132.reuse, R140, R76 ;  /* 0x0000008c844c723c */ /* 0x048ff0000000184c */
        /* <DEDUP_REMOVED lines=18> */
[----:B------:R-:W-:Y:S01]  /*8df0*/  HMMA.16816.F32 R128, R132, R142, R128 ;  /* 0x0000008e8480723c */ /* 0x000fe20000001880 */
[----:B------:R-:W2:Y:S06]  /*8e00*/  LDSM.16.MT88.4 R140, [R165+0x1000] ;  /* 0x00100000a58c783b */ /* 0x000eac0000004200 */
[----:B------:R-:W-:Y:S02]  /*8e10*/  F2FP.PACK_AB R132, R183, R164 ;  /* 0x000000a4b784723e */ /* 0x000fe400000000ff */
[----:B------:R-:W-:Y:S03]  /*8e20*/  F2FP.PACK_AB R133, R163, R179 ;  /* 0x000000b3a385723e */ /* 0x000fe600000000ff */
[----:B------:R-:W-:Y:S02]  /*8e30*/  F2FP.PACK_AB R134, R178, R176 ;  /* 0x000000b0b286723e */ /* 0x000fe400000000ff */
[----:B------:R-:W-:Y:S02]  /*8e40*/  F2FP.PACK_AB R135, R191, R177 ;  /* 0x000000b1bf87723e */ /* 0x000fe400000000ff */
[----:B------:R-:W-:Y:S05]  /*8e50*/  F2FP.PACK_AB R178, R185, R187 ;  /* 0x000000bbb9b2723e */ /* 0x000fea00000000ff */
[C---:B------:R-:W-:Y:S08]  /*8e60*/  HMMA.16816.F32 R4, R132.reuse, R144, R4 ;  /* 0x000000908404723c */ /* 0x040ff00000001804 */
[C---:B------:R-:W-:Y:S01]  /*8e70*/  HMMA.16816.F32 R8, R132.reuse, R146, R8 ;  /* 0x000000928408723c */ /* 0x040fe20000001808 */
[----:B------:R-:W3:Y:S07]  /*8e80*/  LDSM.16.MT88.4 R144, [R248+0x3000] ;  /* 0x00300000f890783b */ /* 0x000eee0000004200 */
        /* <DEDUP_REMOVED lines=14> */
[----:B------:R-:W1:Y:S02]  /*8f70*/  LDSM.16.MT88.4 R136, [R252+0x5000] ;  /* 0x00500000fc88783b */ /* 0x000e640000004200 */
[----:B----4-:R-:W-:Y:S03]  /*8f80*/  ISETP.GT.AND P0, PT, R170, R159, PT ;  /* 0x0000009faa00720c */ /* 0x010fe60003f04270 */
[----:B------:R4:W5:Y:S02]  /*8f90*/  LDL.LU R170, [R1+0x11c] ;  /* 0x00011c0001aa7983 */ /* 0x0009640000300800 */
        /* <DEDUP_REMOVED lines=12> */
[C---:B----4-:R-:W-:Y:S08]  /*9060*/  HMMA.16816.F32 R84, R132.reuse, R148, R84 ;  /* 0x000000948454723c */ /* 0x050ff00000001854 */
[C---:B------:R-:W-:Y:S01]  /*9070*/  HMMA.16816.F32 R88, R132.reuse, R150, R88 ;  /* 0x000000968458723c */ /* 0x040fe20000001858 */
[----:B------:R-:W4:Y:S07]  /*9080*/  LDSM.16.MT88.4 R148, [R251+0x7000] ;  /* 0x00700000fb94783b */ /* 0x000f2e0000004200 */
[C---:B--2---:R-:W-:Y:S08]  /*9090*/  HMMA.16816.F32 R92, R132.reuse, R140, R92 ;  /* 0x0000008c845c723c */ /* 0x044ff0000000185c */
[C---:B------:R-:W-:Y:S08]  /*90a0*/  HMMA.16816.F32 R96, R132.reuse, R142, R96 ;  /* 0x0000008e8460723c */ /* 0x040ff00000001860 */
[C---:B---3--:R-:W-:Y:S07]  /*90b0*/  HMMA.16816.F32 R100, R132.reuse, R144, R100 ;  /* 0x000000908464723c */ /* 0x048fee0000001864 */
[----:B------:R-:W-:Y:S01]  /*90c0*/  IMAD.MOV.U32 R145, RZ, RZ, R165 ;  /* 0x000000ffff917224 */ /* 0x000fe200078e00a5 */
[C---:B------:R-:W-:Y:S01]  /*90d0*/  HMMA.16816.F32 R104, R132.reuse, R146, R104 ;  /* 0x000000928468723c */ /* 0x040fe20000001868 */
[----:B------:R-:W-:Y:S05]  /*90e0*/  LDSM.16.MT88.4 R164, [R248+0x1800] ;  /* 0x00180000f8a4783b */ /* 0x000fea0000004200 */
[----:B------:R-:W2:Y:S02]  /*90f0*/  LDSM.16.MT88.4 R140, [R145+0x7000] ;  /* 0x00700000918c783b */ /* 0x000ea40000004200 */
[C---:B-1----:R-:W-:Y:S08]  /*9100*/  HMMA.16816.F32 R108, R132.reuse, R136, R108 ;  /* 0x00000088846c723c */ /* 0x042ff0000000186c */
[C---:B------:R-:W-:Y:S01]  /*9110*/  HMMA.16816.F32 R112, R132.reuse, R138, R112 ;  /* 0x0000008a8470723c */ /* 0x040fe20000001870 */
[----:B------:R-:W1:Y:S07]  /*9120*/  LDSM.16.MT88.4 R136, [R252+0x1800] ;  /* 0x00180000fc88783b */ /* 0x000e6e0000004200 */
[C---:B----4-:R-:W-:Y:S07]  /*9130*/  HMMA.16816.F32 R116, R132.reuse, R148, R116 ;  /* 0x000000948474723c */ /* 0x050fee0000001874 */
[----:B------:R-:W-:Y:S01]  /*9140*/  IMAD.MOV.U32 R148, RZ, RZ, R158 ;  /* 0x000000ffff947224 */ /* 0x000fe200078e009e */
[C---:B------:R-:W-:Y:S01]  /*9150*/  HMMA.16816.F32 R120, R132.reuse, R150, R120 ;  /* 0x000000968478723c */ /* 0x040fe20000001878 */
[----:B------:R3:W4:Y:S03]  /*9160*/  MUFU.EX2 R158, R181 ;  /* 0x000000b5009e7308 */ /* 0x0007260000000800 */
[----:B------:R-:W-:Y:S02]  /*9170*/  MOV R149, R145 ;  /* 0x0000009100957202 */ /* 0x000fe40000000f00 */
[----:B------:R-:W1:Y:S01]  /*9180*/  LDSM.16.MT88.4 R144, [R251+0x1800] ;  /* 0x00180000fb90783b */ /* 0x000e620000004200 */
[----:B------:R-:W-:Y:S02]  /*9190*/  MOV R151, R155 ;  /* 0x0000009b00977202 */ /* 0x000fe40000000f00 */
[----:B------:R-:W-:Y:S02]  /*91a0*/  MOV R150, R180 ;  /* 0x000000b400967202 */ /* 0x000fe40000000f00 */
[----:B------:R-:W1:Y:S01]  /*91b0*/  LDSM.16.MT88.4 R152, [R149+0x1800] ;  /* 0x001800009598783b */ /* 0x000e620000004200 */
[C---:B--2---:R-:W-:Y:S07]  /*91c0*/  HMMA.16816.F32 R124, R132.reuse, R140, R124 ;  /* 0x0000008c847c723c */ /* 0x044fee000000187c */
[----:B------:R-:W-:Y:S01]  /*91d0*/  IMAD.MOV.U32 R140, RZ, RZ, R183 ;  /* 0x000000ffff8c7224 */ /* 0x000fe200078e00b7 */
[----:B------:R-:W-:Y:S01]  /*91e0*/  HMMA.16816.F32 R128, R132, R142, R128 ;  /* 0x0000008e8480723c */ /* 0x000fe20000001880 */
[----:B---3--:R-:W2:Y:S03]  /*91f0*/  LDSM.16.MT88.4 R180, [R248+0x3800] ;  /* 0x00380000f8b4783b */ /* 0x008ea60000004200 */
[----:B------:R-:W-:Y:S02]  /*9200*/  MOV R141, R179 ;  /* 0x000000b3008d7202 */ /* 0x000fe40000000f00 */
[----:B----4-:R-:W-:Y:S01]  /*9210*/  F2FP.PACK_AB R179, R158, R184 ;  /* 0x000000b89eb3723e */ /* 0x010fe200000000ff */
[----:B------:R-:W-:Y:S01]  /*9220*/  IMAD.MOV.U32 R135, RZ, RZ, R177 ;  /* 0x000000ffff877224 */ /* 0x000fe200078e00b1 */
[----:B------:R-:W-:Y:S04]  /*9230*/  MOV R142, R176 ;  /* 0x000000b0008e7202 */ /* 0x000fe80000000f00 */
[----:B------:R-:W-:Y:S02]  /*9240*/  F2FP.PACK_AB R176, R189, R190 ;  /* 0x000000bebdb0723e */ /* 0x000fe400000000ff */
[----:B------:R-:W-:Y:S02]  /*9250*/  F2FP.PACK_AB R177, R186, R188 ;  /* 0x000000bcbab1723e */ /* 0x000fe400000000ff */
[----:B------:R-:W-:Y:S05]  /*9260*/  MOV R143, R163 ;  /* 0x000000a3008f7202 */ /* 0x000fea0000000f00 */
[C---:B------:R-:W-:Y:S01]  /*9270*/  HMMA.16816.F32 R160, R176.reuse, R164, R4 ;  /* 0x000000a4b0a0723c */ /* 0x040fe20000001804 */
[----:B------:R-:W3:Y:S07]  /*9280*/  LDSM.16.MT88.4 R4, [R252+0x3800] ;  /* 0x00380000fc04783b */ /* 0x000eee0000004200 */
[C---:B------:R-:W-:Y:S07]  /*9290*/  HMMA.16816.F32 R164, R176.reuse, R166, R8 ;  /* 0x000000a6b0a4723c */ /* 0x040fee0000001808 */
[----:B------:R-:W-:Y:S01]  /*92a0*/  IMAD.MOV.U32 R8, RZ, RZ, R135 ;  /* 0x000000ffff087224 */ /* 0x000fe200078e0087 */
[----:B------:R-:W-:Y:S01]  /*92b0*/  MOV R9, R142 ;  /* 0x0000008e00097202 */ /* 0x000fe20000000f00 */
[C---:B-1----:R-:W-:Y:S03]  /*92c0*/  HMMA.16816.F32 R132, R176.reuse, R136, R12 ;  /* 0x00000088b084723c */ /* 0x042fe6000000180c */
[----:B------:R-:W-:Y:S01]  /*92d0*/  MOV R10, R143 ;  /* 0x0000008f000a7202 */ /* 0x000fe20000000f00 */
[----:B------:R-:W-:Y:S03]  /*92e0*/  IMAD.MOV.U32 R11, RZ, RZ, R140 ;  /* 0x000000ffff0b7224 */ /* 0x000fe600078e008c */
[----:B------:R-:W-:Y:S01]  /*92f0*/  MOV R12, R141 ;  /* 0x0000008d000c7202 */ /* 0x000fe20000000f00 */
[C---:B------:R-:W-:Y:S01]  /*9300*/  HMMA.16816.F32 R136, R176.reuse, R138, R16 ;  /* 0x0000008ab088723c */ /* 0x040fe20000001810 */
[----:B------:R-:W-:Y:S03]  /*9310*/  LDSM.16.MT88.4 R16, [R248+0x5800] ;  /* 0x00580000f810783b */ /* 0x000fe60000004200 */
[----:B------:R-:W-:Y:S01]  /*9320*/  MOV R13, R150 ;  /* 0x00000096000d7202 */ /* 0x000fe20000000f00 */
[----:B------:R-:W-:Y:S01]  /*9330*/  IMAD.MOV.U32 R14, RZ, RZ, R151 ;  /* 0x000000ffff0e7224 */ /* 0x000fe200078e0097 */
[----:B------:R-:W-:Y:S02]  /*9340*/  MOV R15, R148 ;  /* 0x00000094000f7202 */ /* 0x000fe40000000f00 */
[C---:B------:R-:W-:Y:S07]  /*9350*/  HMMA.16816.F32 R140, R176.reuse, R144, R20 ;  /* 0x00000090b08c723c */ /* 0x040fee0000001814 */
[----:B------:R-:W-:Y:S01]  /*9360*/  MOV R23, R149 ;  /* 0x0000009500177202 */ /* 0x000fe20000000f00 */
[C---:B------:R-:W-:Y:S01]  /*9370*/  HMMA.16816.F32 R144, R176.reuse, R146, R24 ;  /* 0x00000092b090723c */ /* 0x040fe20000001818 */
[----:B------:R-:W-:Y:S07]  /*9380*/  LDSM.16.MT88.4 R24, [R251+0x5800] ;  /* 0x00580000fb18783b */ /* 0x000fee0000004200 */
[C---:B------:R-:W-:Y:S07]  /*9390*/  HMMA.16816.F32 R148, R176.reuse, R152, R28 ;  /* 0x00000098b094723c */ /* 0x040fee000000181c */
[----:B------:R-:W-:Y:S01]  /*93a0*/  IMAD.MOV.U32 R28, RZ, RZ, R11 ;  /* 0x000000ffff1c7224 */ /* 0x000fe200078e000b */
[C---:B------:R-:W-:Y:S04]  /*93b0*/  HMMA.16816.F32 R152, R176.reuse, R154, R32 ;  /* 0x0000009ab098723c */ /* 0x040fe80000001820 */
[----:B------:R-:W-:Y:S01]  /*93c0*/  MOV R30, R9 ;  /* 0x00000009001e7202 */ /* 0x000fe20000000f00 */
[----:B------:R-:W-:Y:S01]  /*93d0*/  IMAD.MOV.U32 R31, RZ, RZ, R8 ;  /* 0x000000ffff1f7224 */ /* 0x000fe200078e0008 */
[----:B------:R-:W-:Y:S01]  /*93e0*/  MOV R29, R10 ;  /* 0x0000000a001d7202 */ /* 0x000fe20000000f00 */
[----:B------:R-:W-:Y:S01]  /*93f0*/  IMAD.MOV.U32 R33, RZ, RZ, R14 ;  /* 0x000000ffff217224 */ /* 0x000fe200078e000e */
[C---:B--2---:R-:W-:Y:S01]  /*9400*/  HMMA.16816.F32 R36, R176.reuse, R180, R36 ;  /* 0x000000b4b024723c */ /* 0x044fe20000001824 */
[----:B------:R-:W1:Y:S03]  /*9410*/  LDSM.16.MT88.4 R8, [R251+0x3800] ;  /* 0x00380000fb08783b */ /* 0x000e660000004200 */
[----:B------:R-:W-:Y:S01]  /*9420*/  MOV R32, R15 ;  /* 0x0000000f00207202 */ /* 0x000fe20000000f00 */
[----:B------:R-:W-:Y:S01]  /*9430*/  FADD.FTZ R0, R33, R0 ;  /* 0x0000000021007221 */ /* 0x000fe20000010000 */
[----:B------:R-:W-:Y:S02]  /*9440*/  MOV R34, R13 ;  /* 0x0000000d00227202 */ /* 0x000fe40000000f00 */
[C---:B------:R-:W-:Y:S04]  /*9450*/  HMMA.16816.F32 R40, R176.reuse, R182, R40 ;  /* 0x000000b6b028723c */ /* 0x040fe80000001828 */
[----:B------:R-:W-:Y:S01]  /*9460*/  FADD.FTZ R2, R32, R2 ;  /* 0x0000000220027221 */ /* 0x000fe20000010000 */
[----:B------:R-:W-:Y:S02]  /*9470*/  MOV R35, R12 ;  /* 0x0000000c00237202 */ /* 0x000fe40000000f00 */
[----:B------:R-:W2:Y:S01]  /*9480*/  LDSM.16.MT88.4 R12, [R23+0x3800] ;  /* 0x00380000170c783b */ /* 0x000ea20000004200 */
[C---:B---3--:R-:W-:Y:S04]  /*9490*/  HMMA.16816.F32 R44, R176.reuse, R4, R44 ;  /* 0x00000004b02c723c */ /* 0x048fe8000000182c */
[----:B------:R-:W-:Y:S01]  /*94a0*/  FADD.FTZ R2, R34, R2 ;  /* 0x0000000222027221 */ /* 0x000fe20000010000 */
[----:B------:R-:W-:Y:S01]  /*94b0*/  MOV R181, R23 ;  /* 0x0000001700b57202 */ /* 0x000fe20000000f00 */
[----:B------:R-:W-:Y:S01]  /*94c0*/  FADD.FTZ R0, R35, R0 ;  /* 0x0000000023007221 */ /* 0x000fe20000010000 */
[----:B------:R-:W3:Y:S01]  /*94d0*/  LDSM.16.MT88.4 R20, [R252+0x5800] ;  /* 0x00580000fc14783b */ /* 0x000ee20000004200 */
[C---:B------:R-:W-:Y:S04]  /*94e0*/  HMMA.16816.F32 R48, R176.reuse, R6, R48 ;  /* 0x00000006b030723c */ /* 0x040fe80000001830 */
[----:B------:R-:W-:Y:S01]  /*94f0*/  FADD.FTZ R2, R28, R2 ;  /* 0x000000021c027221 */ /* 0x000fe20000010000 */
[----:B------:R-:W4:Y:S01]  /*9500*/  LDSM.16.MT88.4 R4, [R181+0x5800] ;  /* 0x00580000b504783b */ /* 0x000f220000004200 */
[----:B------:R-:W-:Y:S02]  /*9510*/  FADD.FTZ R0, R29, R0 ;  /* 0x000000001d007221 */ /* 0x000fe40000010000 */
[----:B------:R-:W-:Y:S04]  /*9520*/  FADD.FTZ R2, R30, R2 ;  /* 0x000000021e027221 */ /* 0x000fe80000010000 */
[----:B------:R-:W-:Y:S02]  /*9530*/  FADD.FTZ R2, R3, R2 ;  /* 0x0000000203027221 */ /* 0x000fe40000010000 */
[----:B------:R-:W-:Y:S02]  /*9540*/  FADD.FTZ R0, R31, R0 ;  /* 0x000000001f007221 */ /* 0x000fe40000010000 */
[----:B------:R-:W-:Y:S01]  /*9550*/  FADD.FTZ R2, R190, R2 ;  /* 0x00000002be027221 */ /* 0x000fe20000010000 */
[C---:B-1----:R-:W-:Y:S03]  /*9560*/  HMMA.16816.F32 R52, R176.reuse, R8, R52 ;  /* 0x00000008b034723c */ /* 0x042fe60000001834 */
[----:B------:R-:W-:Y:S04]  /*9570*/  FADD.FTZ R0, R191, R0 ;  /* 0x00000000bf007221 */ /* 0x000fe80000010000 */
[----:B------:R-:W-:Y:S01]  /*9580*/  FADD.FTZ R3, R188, R0 ;  /* 0x00000000bc037221 */ /* 0x000fe20000010000 */
[C---:B------:R-:W-:Y:S01]  /*9590*/  HMMA.16816.F32 R56, R176.reuse, R10, R56 ;  /* 0x0000000ab038723c */ /* 0x040fe20000001838 */
[----:B------:R-:W1:Y:S03]  /*95a0*/  LDSM.16.MT88.4 R8, [R248+0x7800] ;  /* 0x00780000f808783b */ /* 0x000e660000004200 */
[----:B------:R-:W-:Y:S02]  /*95b0*/  FADD.FTZ R0, R189, R2 ;  /* 0x00000002bd007221 */ /* 0x000fe40000010000 */
[----:B------:R-:W-:Y:S02]  /*95c0*/  FADD.FTZ R3, R186, R3 ;  /* 0x00000003ba037221 */ /* 0x000fe40000010000 */
[C---:B--2---:R-:W-:Y:S04]  /*95d0*/  HMMA.16816.F32 R60, R176.reuse, R12, R60 ;  /* 0x0000000cb03c723c */ /* 0x044fe8000000183c */
[----:B------:R-:W-:Y:S02]  /*95e0*/  FADD.FTZ R2, R187, R0 ;  /* 0x00000000bb027221 */ /* 0x000fe40000010000 */
[----:B------:R-:W-:Y:S01]  /*95f0*/  FADD.FTZ R0, R184, R3 ;  /* 0x00000003b8007221 */ /* 0x000fe20000010000 */
[----:B------:R-:W-:Y:S01]  /*9600*/  MOV R3, R157 ;  /* 0x0000009d00037202 */ /* 0x000fe20000000f00 */
[C---:B------:R-:W-:Y:S01]  /*9610*/  HMMA.16816.F32 R64, R176.reuse, R14, R64 ;  /* 0x0000000eb040723c */ /* 0x040fe20000001840 */
[----:B------:R-:W2:Y:S03]  /*9620*/  LDSM.16.MT88.4 R12, [R252+0x7800] ;  /* 0x00780000fc0c783b */ /* 0x000ea60000004200 */
[----:B------:R-:W-:Y:S02]  /*9630*/  FADD.FTZ R2, R185, R2 ;  /* 0x00000002b9027221 */ /* 0x000fe40000010000 */
[----:B------:R-:W-:Y:S01]  /*9640*/  FADD.FTZ R0, R158, R0 ;  /* 0x000000009e007221 */ /* 0x000fe20000010000 */
[----:B------:R-:W-:Y:S01]  /*9650*/  MOV R158, R156 ;  /* 0x0000009c009e7202 */ /* 0x000fe20000000f00 */
[C---:B------:R-:W-:Y:S01]  /*9660*/  HMMA.16816.F32 R68, R176.reuse, R16, R68 ;  /* 0x00000010b044723c */ /* 0x040fe20000001844 */
[----:B------:R-:W-:Y:S05]  /*9670*/  STL [R1+0x84], R2 ;  /* 0x0000840201007387 */ /* 0x000fea0000100800 */
[----:B------:R-:W-:Y:S02]  /*9680*/  STL [R1+0x5c], R171 ;  /* 0x00005cab01007387 */ /* 0x000fe40000100800 */
[C---:B------:R-:W-:Y:S03]  /*9690*/  HMMA.16816.F32 R72, R176.reuse, R18, R72 ;  /* 0x00000012b048723c */ /* 0x040fe60000001848 */
[----:B------:R1:W-:Y:S05]  /*96a0*/  STL [R1+0x88], R0 ;  /* 0x0000880001007387 */ /* 0x0003ea0000100800 */
[C---:B---3--:R-:W-:Y:S01]  /*96b0*/  HMMA.16816.F32 R76, R176.reuse, R20, R76 ;  /* 0x00000014b04c723c */ /* 0x048fe2000000184c */
[----:B------:R-:W3:Y:S07]  /*96c0*/  LDSM.16.MT88.4 R16, [R251+0x7800] ;  /* 0x00780000fb10783b */ /* 0x000eee0000004200 */
[C---:B------:R-:W-:Y:S01]  /*96d0*/  HMMA.16816.F32 R80, R176.reuse, R22, R80 ;  /* 0x00000016b050723c */ /* 0x040fe20000001850 */
[----:B------:R-:W2:Y:S07]  /*96e0*/  LDSM.16.MT88.4 R20, [R181+0x7800] ;  /* 0x00780000b514783b */ /* 0x000eae0000004200 */
[C---:B------:R-:W-:Y:S04]  /*96f0*/  HMMA.16816.F32 R84, R176.reuse, R24, R84 ;  /* 0x00000018b054723c */ /* 0x040fe80000001854 */
[----:B-1----:R-:W-:Y:S02]  /*9700*/  IMAD.MOV.U32 R0, RZ, RZ, R171 ;  /* 0x000000ffff007224 */ /* 0x002fe400078e00ab */
[----:B------:R1:W5:Y:S02]  /*9710*/  LDL.LU R171, [R1+0x118] ;  /* 0x0001180001ab7983 */ /* 0x0003640000300800 */
[C---:B------:R-:W-:Y:S03]  /*9720*/  HMMA.16816.F32 R88, R176.reuse, R26, R88 ;  /* 0x0000001ab058723c */ /* 0x040fe60000001858 */
[----:B------:R1:W-:Y:S05]  /*9730*/  STL [R1+0x60], R0 ;  /* 0x0000600001007387 */ /* 0x0003ea0000100800 */
[C---:B----4-:R-:W-:Y:S08]  /*9740*/  HMMA.16816.F32 R92, R176.reuse, R4, R92 ;  /* 0x00000004b05c723c */ /* 0x050ff0000000185c */
[C---:B------:R-:W-:Y:S08]  /*9750*/  HMMA.16816.F32 R96, R176.reuse, R6, R96 ;  /* 0x00000006b060723c */ /* 0x040ff00000001860 */
[C---:B------:R-:W-:Y:S08]  /*9760*/  HMMA.16816.F32 R100, R176.reuse, R8, R100 ;  /* 0x00000008b064723c */ /* 0x040ff00000001864 */
[C---:B------:R-:W-:Y:S08]  /*9770*/  HMMA.16816.F32 R104, R176.reuse, R10, R104 ;  /* 0x0000000ab068723c */ /* 0x040ff00000001868 */
[C---:B--2---:R-:W-:Y:S08]  /*9780*/  HMMA.16816.F32 R108, R176.reuse, R12, R108 ;  /* 0x0000000cb06c723c */ /* 0x044ff0000000186c */
[C---:B------:R-:W-:Y:S08]  /*9790*/  HMMA.16816.F32 R112, R176.reuse, R14, R112 ;  /* 0x0000000eb070723c */ /* 0x040ff00000001870 */
[C---:B---3--:R-:W-:Y:S08]  /*97a0*/  HMMA.16816.F32 R116, R176.reuse, R16, R116 ;  /* 0x00000010b074723c */ /* 0x048ff00000001874 */
[C---:B------:R-:W-:Y:S08]  /*97b0*/  HMMA.16816.F32 R120, R176.reuse, R18, R120 ;  /* 0x00000012b078723c */ /* 0x040ff00000001878 */
[C---:B------:R-:W-:Y:S08]  /*97c0*/  HMMA.16816.F32 R124, R176.reuse, R20, R124 ;  /* 0x00000014b07c723c */ /* 0x040ff0000000187c */
[----:B------:R-:W-:Y:S01]  /*97d0*/  HMMA.16816.F32 R128, R176, R22, R128 ;  /* 0x00000016b080723c */ /* 0x000fe20000001880 */
[----:B-1----:R-:W-:-:S07]  /*97e0*/  @P0 BRA `(.L_x_835) ;  /* 0xffffc07000000947 */ /* 0x002fce000383ffff */
.L_x_834:
[----:B-1----:R-:W2:Y:S04]  /*97f0*/  LDL R2, [R1+0x80] ;  /* 0x0000800001027983 */ /* 0x002ea80000100800 */
[----:B------:R-:W2:Y:S02]  /*9800*/  LDL R0, [R1+0x5c] ;  /* 0x00005c0001007983 */ /* 0x000ea40000100800 */
[----:B--2---:R-:W-:-:S13]  /*9810*/  ISETP.GE.AND P0, PT, R0, R2, PT ;  /* 0x000000020000720c */ /* 0x004fda0003f06270 */
[----:B------:R-:W-:Y:S05]  /*9820*/  @!P0 BRA `(.L_x_836) ;  /* 0x000035c000008947 */ /* 0x000fea0003800000 */
[----:B------:R-:W-:Y:S02]  /*9830*/  MOV R159, R156 ;  /* 0x0000009c009f7202 */ /* 0x000fe40000000f00 */
[----:B------:R-:W-:Y:S02]  /*9840*/  MOV R158, R157 ;  /* 0x0000009d009e7202 */ /* 0x000fe40000000f00 */
.L_x_837:
[----:B------:R-:W2:Y:S01]  /*9850*/  LDL R156, [R1+0x8] ;  /* 0x00000800019c7983 */ /* 0x000ea20000100800 */
[----:B------:R-:W-:Y:S04]  /*9860*/  DEPBAR.LE SB0, 0x0 ;  /* 0x000080000000791a */ /* 0x000fe80000000000 */
[----:B------:R-:W-:Y:S01]  /*9870*/  WARPSYNC 0xffffffff ;  /* 0xffffffff00007948 */ /* 0x000fe20003800000 */
[----:B------:R-:W3:Y:S06]  /*9880*/  LDL.64 R30, [R1+0x70] ;  /* 0x00007000011e7983 */ /* 0x000eec0000100a00 */
[----:B------:R-:W4:Y:S06]  /*9890*/  LDL R29, [R1+0x44] ;  /* 0x00004400011d7983 */ /* 0x000f2c0000100800 */
[----:B------:R-:W4:Y:S06]  /*98a0*/  LDL R23, [R1+0x7c] ;  /* 0x00007c0001177983 */ /* 0x000f2c0000100800 */
[----:B------:R-:W4:Y:S06]  /*98b0*/  LDL R28, [R1+0x40] ;  /* 0x00004000011c7983 */ /* 0x000f2c0000100800 */
[----:B------:R-:W4:Y:S06]  /*98c0*/  LDL R14, [R1+0x3c] ;  /* 0x00003c00010e7983 */ /* 0x000f2c0000100800 */
[----:B------:R1:W-:Y:S06]  /*98d0*/  STL [R1+0x11c], R130 ;  /* 0x00011c8201007387 */ /* 0x0003ec0000100800 */
[----:B------:R-:W-:Y:S06]  /*98e0*/  BAR.SYNC.DEFER_BLOCKING 0x0 ;  /* 0x0000000000007b1d */ /* 0x000fec0000010000 */
[----:B------:R-:W2:Y:S06]  /*98f0*/  LDSM.16.M88.4 R8, [R249] ;  /* 0x00000000f908783b */ /* 0x000eac0000000200 */
[----:B-1----:R-:W4:Y:S06]  /*9900*/  LDL.LU R130, [R1+0x5c] ;  /* 0x00005c0001827983 */ /* 0x002f2c0000300800 */
[----:B------:R1:W-:Y:S06]  /*9910*/  STL [R1+0x118], R131 ;  /* 0x0001188301007387 */ /* 0x0003ec0000100800 */
[----:B------:R-:W2:Y:S06]  /*9920*/  LDSM.16.M88.4 R16, [R249+0x800] ;  /* 0x00080000f910783b */ /* 0x000eac0000000200 */
[----:B------:R-:W2:Y:S06]  /*9930*/  LDSM.16.M88.4 R24, [R249+0x1000] ;  /* 0x00100000f918783b */ /* 0x000eac0000000200 */
[----:B------:R-:W2:Y:S06]  /*9940*/  LDSM.16.M88.4 R32, [R249+0x1800] ;  /* 0x00180000f920783b */ /* 0x000eac0000000200 */
[----:B------:R-:W4:Y:S06]  /*9950*/  LDL R157, [R1+0x2c] ;  /* 0x00002c00019d7983 */ /* 0x000f2c0000100800 */
[----:B-1----:R-:W4:Y:S06]  /*9960*/  LDL R131, [R1+0x58] ;  /* 0x0000580001837983 */ /* 0x002f2c0000100800 */
[----:B--2---:R1:W2:Y:S01]  /*9970*/  LDSM.16.M88.4 R176, [R156] ;  /* 0x000000009cb0783b */ /* 0x0042a20000000200 */
[----:B---3--:R-:W-:Y:S05]  /*9980*/  IADD3 R15, P0, R30, 0x40, RZ ;  /* 0x000000401e0f7810 */ /* 0x008fea0007f1e0ff */
[----:B----4-:R3:W4:Y:S01]  /*9990*/  LDSM.16.M88.4 R180, [R29] ;  /* 0x000000001db4783b */ /* 0x0107220000000200 */
[----:B------:R-:W-:Y:S05]  /*99a0*/  IADD3.X R21, RZ, R23, RZ, P0, !PT ;  /* 0x00000017ff157210 */ /* 0x000fea00007fe4ff */
[----:B-1----:R-:W4:Y:S06]  /*99b0*/  LDL R156, [R1] ;  /* 0x00000000019c7983 */ /* 0x002f2c0000100800 */
[----:B------:R-:W1:Y:S06]  /*99c0*/  LDSM.16.M88.4 R184, [R28] ;  /* 0x000000001cb8783b */ /* 0x000e6c0000000200 */
[----:B------:R1:W1:Y:S01]  /*99d0*/  LDSM.16.M88.4 R188, [R14] ;  /* 0x000000000ebc783b */ /* 0x0002620000000200 */
[----:B------:R-:W-:Y:S01]  /*99e0*/  SHF.R.S32.HI R0, RZ, 0x1f, R130 ;  /* 0x0000001fff007819 */ /* 0x000fe20000011482 */
[----:B------:R-:W-:Y:S04]  /*99f0*/  IMAD.WIDE.U32 R6, R130, c[0x0][0x208], RZ ;  /* 0x0000820082067a25 */ /* 0x000fe800078e00ff */
[----:B------:R-:W-:Y:S01]  /*9a00*/  IMAD R0, R0, c[0x0][0x208], RZ ;  /* 0x0000820000007a24 */ /* 0x000fe200078e02ff */
[----:B------:R-:W-:Y:S03]  /*9a10*/  SHF.L.U32 R4, R6, 0x6, RZ ;  /* 0x0000000606047819 */ /* 0x000fe600000006ff */
[----:B------:R-:W-:Y:S01]  /*9a20*/  IMAD R0, R130, c[0x0][0x20c], R0 ;  /* 0x0000830082007a24 */ /* 0x000fe200078e0200 */
[C---:B------:R-:W-:Y:S02]  /*9a30*/  IADD3 R2, P6, R4.reuse, R30, RZ ;  /* 0x0000001e04027210 */ /* 0x040fe40007fde0ff */
[----:B------:R-:W-:Y:S02]  /*9a40*/  IADD3 R3, P1, R4, R15, RZ ;  /* 0x0000000f04037210 */ /* 0x000fe40007f3e0ff */
[----:B------:R-:W-:Y:S02]  /*9a50*/  IADD3 R0, R7, R0, RZ ;  /* 0x0000000007007210 */ /* 0x000fe40007ffe0ff */
[----:B------:R-:W-:Y:S02]  /*9a60*/  LEA R12, P0, R2, c[0x0][0x1f8], 0x1 ;  /* 0x00007e00020c7a11 */ /* 0x000fe400078008ff */
[----:B------:R-:W-:Y:S04]  /*9a70*/  SHF.L.U64.HI R0, R6, 0x6, R0 ;  /* 0x0000000606007819 */ /* 0x000fe80000010200 */
[----:B------:R-:W-:Y:S02]  /*9a80*/  IADD3.X R5, R0, R23, RZ, P6, !PT ;  /* 0x0000001700057210 */ /* 0x000fe400037fe4ff */
[C---:B------:R-:W-:Y:S02]  /*9a90*/  LEA R6, P6, R3.reuse, c[0x0][0x1f8], 0x1 ;  /* 0x00007e0003067a11 */ /* 0x040fe400078c08ff */
[----:B------:R-:W-:Y:S02]  /*9aa0*/  LEA.HI.X R13, R2, c[0x0][0x1fc], R5, 0x1, P0 ;  /* 0x00007f00020d7a11 */ /* 0x000fe400000f0c05 */
[----:B------:R-:W-:Y:S02]  /*9ab0*/  IADD3.X R7, R0, R21, RZ, P1, !PT ;  /* 0x0000001500077210 */ /* 0x000fe40000ffe4ff */
[----:B------:R-:W-:Y:S02]  /*9ac0*/  IADD3 R20, P0, R30, 0x80, RZ ;  /* 0x000000801e147810 */ /* 0x000fe40007f1e0ff */
[----:B------:R-:W-:Y:S02]  /*9ad0*/  LEA.HI.X R7, R3, c[0x0][0x1fc], R7, 0x1, P6 ;  /* 0x00007f0003077a11 */ /* 0x000fe400030f0c07 */
[----:B------:R-:W-:Y:S01]  /*9ae0*/  IADD3.X R22, RZ, R23, RZ, P0, !PT ;  /* 0x00000017ff167210 */ /* 0x000fe200007fe4ff */
[----:B------:R-:W-:Y:S01]  /*9af0*/  @!PT LDS RZ, [RZ] ;  /* 0x00000000fffff984 */ /* 0x000fe20000000800 */
[----:B------:R-:W-:Y:S01]  /*9b00*/  @!PT LDS RZ, [RZ] ;  /* 0x00000000fffff984 */ /* 0x000fe20000000800 */
[----:B------:R-:W-:Y:S01]  /*9b10*/  @!PT LDS RZ, [RZ] ;  /* 0x00000000fffff984 */ /* 0x000fe20000000800 */
[----:B------:R1:W-:Y:S01]  /*9b20*/  LDGSTS.E.BYPASS.LTC128B.128 [R131+0x100], [R12.64], !P5 ;  /* 0x001000000c837fae */ /* 0x0003e2000e901d46 */
[----:B------:R-:W-:Y:S05]  /*9b30*/  IADD3 R3, P0, R4, R20, RZ ;  /* 0x0000001404037210 */ /* 0x000fea0007f1e0ff */
[----:B------:R2:W-:Y:S01]  /*9b40*/  LDGSTS.E.BYPASS.LTC128B.128 [R131+0x2100], [R6.64], !P4 ;  /* 0x0210000006837fae */ /* 0x0005e2000e101d46 */
[----:B-1----:R-:W-:Y:S02]  /*9b50*/  MOV R12, c[0x0][0x208] ;  /* 0x00008200000c7a02 */ /* 0x002fe40000000f00 */
[----:B------:R-:W-:Y:S02]  /*9b60*/  MOV R13, c[0x0][0x20c] ;  /* 0x00008300000d7a02 */ /* 0x000fe40000000f00 */
[----:B------:R-:W-:Y:S02]  /*9b70*/  LEA R2, P1, R12, R4, 0x5 ;  /* 0x000000040c027211 */ /* 0x000fe400078228ff */
[C---:B--2---:R-:W-:Y:S02]  /*9b80*/  LEA R6, P6, R3.reuse, c[0x0][0x1f8], 0x1 ;  /* 0x00007e0003067a11 */ /* 0x044fe400078c08ff */
[----:B------:R-:W-:Y:S02]  /*9b90*/  IADD3.X R7, R0, R22, RZ, P0, !PT ;  /* 0x0000001600077210 */ /* 0x000fe400007fe4ff */
[----:B------:R-:W-:Y:S02]  /*9ba0*/  IADD3 R5, P0, R30, 0xc0, RZ ;  /* 0x000000c01e057810 */ /* 0x000fe40007f1e0ff */
[----:B------:R-:W-:Y:S02]  /*9bb0*/  LEA.HI.X R7, R3, c[0x0][0x1fc], R7, 0x1, P6 ;  /* 0x00007f0003077a11 */ /* 0x000fe400030f0c07 */
[----:B------:R-:W-:Y:S02]  /*9bc0*/  LEA.HI.X R3, R12, R0, R13, 0x5, P1 ;  /* 0x000000000c037211 */ /* 0x000fe400008f2c0d */
[----:B------:R-:W-:Y:S01]  /*9bd0*/  IADD3 R4, P1, R4, R5, RZ ;  /* 0x0000000504047210 */ /* 0x000fe20007f3e0ff */
[----:B------:R1:W-:Y:S01]  /*9be0*/  LDGSTS.E.BYPASS.LTC128B.128 [R131+0x4100], [R6.64], !P3 ;  /* 0x0410000006837fae */ /* 0x0003e2000d901d46 */
[----:B---3--:R-:W-:Y:S02]  /*9bf0*/  IADD3.X R29, RZ, R23, RZ, P0, !PT ;  /* 0x00000017ff1d7210 */ /* 0x008fe400007fe4ff */
[----:B------:R-:W-:Y:S02]  /*9c00*/  LEA R12, P0, R4, c[0x0][0x1f8], 0x1 ;  /* 0x00007e00040c7a11 */ /* 0x000fe400078008ff */
[----:B-1----:R-:W-:Y:S02]  /*9c10*/  IADD3.X R6, R0, R29, RZ, P1, !PT ;  /* 0x0000001d00067210 */ /* 0x002fe40000ffe4ff */
[----:B------:R-:W-:Y:S02]  /*9c20*/  IADD3 R0, P1, R2, R30, RZ ;  /* 0x0000001e02007210 */ /* 0x000fe40007f3e0ff */
[----:B------:R-:W-:Y:S02]  /*9c30*/  LEA.HI.X R13, R4, c[0x0][0x1fc], R6, 0x1, P0 ;  /* 0x00007f00040d7a11 */ /* 0x000fe400000f0c06 */
[----:B------:R-:W-:Y:S02]  /*9c40*/  LEA R14, P0, R0, c[0x0][0x1f8], 0x1 ;  /* 0x00007e00000e7a11 */ /* 0x000fe400078008ff */
[C---:B------:R-:W-:Y:S01]  /*9c50*/  IADD3.X R6, R3.reuse, R23, RZ, P1, !PT ;  /* 0x0000001703067210 */ /* 0x040fe20000ffe4ff */
[----:B------:R1:W-:Y:S01]  /*9c60*/  LDGSTS.E.BYPASS.LTC128B.128 [R131+0x6100], [R12.64], !P2 ;  /* 0x061000000c837fae */ /* 0x0003e2000d101d46 */
[----:B------:R-:W-:Y:S02]  /*9c70*/  IADD3 R4, P6, R2, R15, RZ ;  /* 0x0000000f02047210 */ /* 0x000fe40007fde0ff */
[----:B------:R-:W-:Y:S02]  /*9c80*/  LEA.HI.X R15, R0, c[0x0][0x1fc], R6, 0x1, P0 ;  /* 0x00007f00000f7a11 */ /* 0x000fe400000f0c06 */
[----:B------:R-:W-:Y:S02]  /*9c90*/  IADD3 R0, P1, R2, R20, RZ ;  /* 0x0000001402007210 */ /* 0x000fe40007f3e0ff */
[C---:B------:R-:W-:Y:S01]  /*9ca0*/  IADD3.X R21, R3.reuse, R21, RZ, P6, !PT ;  /* 0x0000001503157210 */ /* 0x040fe200037fe4ff */
[----:B------:R1:W-:Y:S01]  /*9cb0*/  LDGSTS.E.BYPASS.LTC128B.128 [R131+0x1100], [R14.64], !P5 ;  /* 0x011000000e837fae */ /* 0x0003e2000e901d46 */
[----:B------:R-:W-:Y:S02]  /*9cc0*/  LEA R20, P6, R4, c[0x0][0x1f8], 0x1 ;  /* 0x00007e0004147a11 */ /* 0x000fe400078c08ff */
[----:B------:R-:W-:Y:S02]  /*9cd0*/  IADD3 R28, P0, R2, R5, RZ ;  /* 0x00000005021c7210 */ /* 0x000fe40007f1e0ff */
[----:B------:R-:W-:Y:S02]  /*9ce0*/  LEA.HI.X R21, R4, c[0x0][0x1fc], R21, 0x1, P6 ;  /* 0x00007f0004157a11 */ /* 0x000fe400030f0c15 */
[C---:B-----5:R-:W-:Y:S03]  /*9cf0*/  HMMA.16816.F32 R4, R168.reuse, R8, RZ ;  /* 0x00000008a804723c */ /* 0x060fe600000018ff */
[C---:B------:R-:W-:Y:S01]  /*9d00*/  IADD3.X R2, R3.reuse, R22, RZ, P1, !PT ;  /* 0x0000001603027210 */ /* 0x040fe20000ffe4ff */
[----:B------:R2:W-:Y:S01]  /*9d10*/  LDGSTS.E.BYPASS.LTC128B.128 [R131+0x3100], [R20.64], !P4 ;  /* 0x0310000014837fae */ /* 0x0005e2000e101d46 */
[C---:B------:R-:W-:Y:S02]  /*9d20*/  LEA R22, P1, R0.reuse, c[0x0][0x1f8], 0x1 ;  /* 0x00007e0000167a11 */ /* 0x040fe400078208ff */
[----:B------:R-:W-:Y:S01]  /*9d30*/  IADD3.X R3, R3, R29, RZ, P0, !PT ;  /* 0x0000001d03037210 */ /* 0x000fe200007fe4ff */
[C---:B------:R-:W-:Y:S01]  /*9d40*/  HMMA.16816.F32 R8, R168.reuse, R10, RZ ;  /* 0x0000000aa808723c */ /* 0x040fe200000018ff */
[----:B------:R-:W-:Y:S02]  /*9d50*/  LEA.HI.X R23, R0, c[0x0][0x1fc], R2, 0x1, P1 ;  /* 0x00007f0000177a11 */ /* 0x000fe400008f0c02 */
[----:B------:R-:W3:Y:S01]  /*9d60*/  LDL R0, [R1+0x30] ;  /* 0x0000300001007983 */ /* 0x000ee20000100800 */
[C---:B------:R-:W-:Y:S04]  /*9d70*/  LEA R2, P0, R28.reuse, c[0x0][0x1f8], 0x1 ;  /* 0x00007e001c027a11 */ /* 0x040fe800078008ff */
[----:B------:R-:W-:Y:S01]  /*9d80*/  LEA.HI.X R3, R28, c[0x0][0x1fc], R3, 0x1, P0 ;  /* 0x00007f001c037a11 */ /* 0x000fe200000f0c03 */
[----:B------:R2:W-:Y:S01]  /*9d90*/  LDGSTS.E.BYPASS.LTC128B.128 [R131+0x5100], [R22.64], !P3 ;  /* 0x0510000016837fae */ /* 0x0005e2000d901d46 */
[C---:B-1----:R-:W-:Y:S05]  /*9da0*/  HMMA.16816.F32 R12, R168.reuse, R16, RZ ;  /* 0x00000010a80c723c */ /* 0x042fea00000018ff */
[----:B------:R1:W-:Y:S03]  /*9db0*/  LDGSTS.E.BYPASS.LTC128B.128 [R131+0x7100], [R2.64], !P2 ;  /* 0x0710000002837fae */ /* 0x0003e6000d101d46 */
[C---:B------:R-:W-:Y:S03]  /*9dc0*/  HMMA.16816.F32 R16, R168.reuse, R18, RZ ;  /* 0x00000012a810723c */ /* 0x040fe600000018ff */
[----:B------:R-:W0:Y:S05]  /*9dd0*/  LDGDEPBAR ;  /* 0x00000000000079af */ /* 0x000e2a0000000000 */
[C---:B--2---:R-:W-:Y:S01]  /*9de0*/  HMMA.16816.F32 R20, R168.reuse, R24, RZ ;  /* 0x00000018a814723c */ /* 0x044fe200000018ff */
[----:B-1----:R-:W2:Y:S07]  /*9df0*/  LDL R2, [R1+0x38] ;  /* 0x0000380001027983 */ /* 0x002eae0000100800 */
[C---:B------:R-:W-:Y:S01]  /*9e00*/  HMMA.16816.F32 R24, R168.reuse, R26, RZ ;  /* 0x0000001aa818723c */ /* 0x040fe200000018ff */
[----:B------:R-:W2:Y:S07]  /*9e10*/  LDL R3, [R1+0x34] ;  /* 0x0000340001037983 */ /* 0x000eae0000100800 */
[C---:B------:R-:W-:Y:S08]  /*9e20*/  HMMA.16816.F32 R28, R168.reuse, R32, RZ ;  /* 0x00000020a81c723c */ /* 0x040ff000000018ff */
[----:B------:R-:W-:Y:S08]  /*9e30*/  HMMA.16816.F32 R32, R168, R34, RZ ;  /* 0x00000022a820723c */ /* 0x000ff000000018ff */
[C---:B------:R-:W-:Y:S08]  /*9e40*/  HMMA.16816.F32 R4, R172.reuse, R176, R4 ;  /* 0x000000b0ac04723c */ /* 0x040ff00000001804 */
[C---:B------:R-:W-:Y:S08]  /*9e50*/  HMMA.16816.F32 R8, R172.reuse, R178, R8 ;  /* 0x000000b2ac08723c */ /* 0x040ff00000001808 */
[C---:B----4-:R-:W-:Y:S08]  /*9e60*/  HMMA.16816.F32 R12, R172.reuse, R180, R12 ;  /* 0x000000b4ac0c723c */ /* 0x050ff0000000180c */
[C---:B------:R-:W-:Y:S08]  /*9e70*/  HMMA.16816.F32 R16, R172.reuse, R182, R16 ;  /* 0x000000b6ac10723c */ /* 0x040ff00000001810 */
[C---:B------:R-:W-:Y:S08]  /*9e80*/  HMMA.16816.F32 R20, R172.reuse, R184, R20 ;  /* 0x000000b8ac14723c */ /* 0x040ff00000001814 */
[C---:B------:R-:W-:Y:S01]  /*9e90*/  HMMA.16816.F32 R24, R172.reuse, R186, R24 ;  /* 0x000000baac18723c */ /* 0x040fe20000001818 */
[----:B------:R-:W1:Y:S07]  /*9ea0*/  LDSM.16.M88.4 R176, [R156] ;  /* 0x000000009cb0783b */ /* 0x000e6e0000000200 */
[C---:B------:R-:W-:Y:S01]  /*9eb0*/  HMMA.16816.F32 R28, R172.reuse, R188, R28 ;  /* 0x000000bcac1c723c */ /* 0x040fe2000000181c */
[----:B------:R-:W4:Y:S07]  /*9ec0*/  LDSM.16.M88.4 R180, [R156+0x800] ;  /* 0x000800009cb4783b */ /* 0x000f2e0000000200 */
[----:B------:R-:W-:Y:S01]  /*9ed0*/  HMMA.16816.F32 R32, R172, R190, R32 ;  /* 0x000000beac20723c */ /* 0x000fe20000001820 */
[----:B------:R-:W4:Y:S06]  /*9ee0*/  LDSM.16.M88.4 R184, [R156+0x1000] ;  /* 0x001000009cb8783b */ /* 0x000f2c0000000200 */
[----:B------:R-:W2:Y:S06]  /*9ef0*/  LDL.64 R188, [R1+0x68] ;  /* 0x0000680001bc7983 */ /* 0x000eac0000100a00 */
[----:B------:R-:W2:Y:S01]  /*9f00*/  LDL R190, [R1+0x78] ;  /* 0x0000780001be7983 */ /* 0x000ea20000100800 */
[C---:B-1----:R-:W-:Y:S08]  /*9f10*/  HMMA.16816.F32 R4, R192.reuse, R176, R4 ;  /* 0x000000b0c004723c */ /* 0x042ff00000001804 */
[C---:B------:R-:W-:Y:S01]  /*9f20*/  HMMA.16816.F32 R8, R192.reuse, R178, R8 ;  /* 0x000000b2c008723c */ /* 0x040fe20000001808 */
[----:B------:R-:W1:Y:S07]  /*9f30*/  LDSM.16.M88.4 R176, [R156+0x1800] ;  /* 0x001800009cb0783b */ /* 0x000e6e0000000200 */
[C---:B----4-:R-:W-:Y:S08]  /*9f40*/  HMMA.16816.F32 R12, R192.reuse, R180, R12 ;  /* 0x000000b4c00c723c */ /* 0x050ff0000000180c */
[C---:B------:R-:W-:Y:S01]  /*9f50*/  HMMA.16816.F32 R16, R192.reuse, R182, R16 ;  /* 0x000000b6c010723c */ /* 0x040fe20000001810 */
[----:B------:R-:W4:Y:S07]  /*9f60*/  LDSM.16.M88.4 R180, [R250] ;  /* 0x00000000fab4783b */ /* 0x000f2e0000000200 */
[C---:B------:R-:W-:Y:S08]  /*9f70*/  HMMA.16816.F32 R20, R192.reuse, R184, R20 ;  /* 0x000000b8c014723c */ /* 0x040ff00000001814 */
        /* <DEDUP_REMOVED lines=8> */
[C---:B------:R-:W-:Y:S08]  /*a000*/  HMMA.16816.F32 R12, R196.reuse, R184, R12 ;  /* 0x000000b8c40c723c */ /* 0x040ff0000000180c */
        /* <DEDUP_REMOVED lines=8> */
[C---:B------:R-:W-:Y:S08]  /*a090*/  HMMA.16816.F32 R4, R200.reuse, R184, R4 ;  /* 0x000000b8c804723c */ /* 0x040ff00000001804 */
[C---:B------:R-:W-:Y:S01]  /*a0a0*/  HMMA.16816.F32 R8, R200.reuse, R186, R8 ;  /* 0x000000bac808723c */ /* 0x040fe20000001808 */
[----:B------:R-:W3:Y:S07]  /*a0b0*/  LDSM.16.M88.4 R184, [R249+0x3800] ;  /* 0x00380000f9b8783b */ /* 0x000eee0000000200 */
[C---:B-1----:R-:W-:Y:S08]  /*a0c0*/  HMMA.16816.F32 R12, R200.reuse, R176, R12 ;  /* 0x000000b0c80c723c */ /* 0x042ff0000000180c */
[C---:B------:R-:W-:Y:S08]  /*a0d0*/  HMMA.16816.F32 R16, R200.reuse, R178, R16 ;  /* 0x000000b2c810723c */ /* 0x040ff00000001810 */
[C---:B----4-:R-:W-:Y:S08]  /*a0e0*/  HMMA.16816.F32 R20, R200.reuse, R180, R20 ;  /* 0x000000b4c814723c */ /* 0x050ff00000001814 */
[C---:B------:R-:W-:Y:S08]  /*a0f0*/  HMMA.16816.F32 R24, R200.reuse, R182, R24 ;  /* 0x000000b6c818723c */ /* 0x040ff00000001818 */
[C---:B---3--:R-:W-:Y:S08]  /*a100*/  HMMA.16816.F32 R28, R200.reuse, R184, R28 ;  /* 0x000000b8c81c723c */ /* 0x048ff0000000181c */
[----:B------:R-:W-:Y:S01]  /*a110*/  HMMA.16816.F32 R32, R200, R186, R32 ;  /* 0x000000bac820723c */ /* 0x000fe20000001820 */
[----:B------:R1:W-:Y:S06]  /*a120*/  LDSM.16.M88.4 R184, [R0] ;  /* 0x0000000000b8783b */ /* 0x0003ec0000000200 */
[----:B--2---:R3:W3:Y:S06]  /*a130*/  LDSM.16.M88.4 R176, [R2] ;  /* 0x0000000002b0783b */ /* 0x0046ec0000000200 */
[----:B------:R4:W3:Y:S06]  /*a140*/  LDSM.16.M88.4 R180, [R3] ;  /* 0x0000000003b4783b */ /* 0x0008ec0000000200 */
[----:B-1----:R-:W2:Y:S06]  /*a150*/  LDL R0, [R1+0x1c] ;  /* 0x00001c0001007983 */ /* 0x002eac0000100800 */
[----:B---3--:R-:W3:Y:S06]  /*a160*/  LDL R2, [R1+0x20] ;  /* 0x0000200001027983 */ /* 0x008eec0000100800 */
[----:B----4-:R-:W4:Y:S01]  /*a170*/  LDL R3, [R1+0x24] ;  /* 0x0000240001037983 */ /* 0x010f220000100800 */
[C---:B------:R-:W-:Y:S08]  /*a180*/  HMMA.16816.F32 R4, R204.reuse, R176, R4 ;  /* 0x000000b0cc04723c */ /* 0x040ff00000001804 */
[C---:B------:R-:W-:Y:S01]  /*a190*/  HMMA.16816.F32 R8, R204.reuse, R178, R8 ;  /* 0x000000b2cc08723c */ /* 0x040fe20000001808 */
[----:B------:R1:W1:Y:S07]  /*a1a0*/  LDSM.16.M88.4 R176, [R157] ;  /* 0x000000009db0783b */ /* 0x00026e0000000200 */
[C---:B------:R-:W-:Y:S08]  /*a1b0*/  HMMA.16816.F32 R12, R204.reuse, R180, R12 ;  /* 0x000000b4cc0c723c */ /* 0x040ff0000000180c */
[C---:B------:R-:W-:Y:S01]  /*a1c0*/  HMMA.16816.F32 R16, R204.reuse, R182, R16 ;  /* 0x000000b6cc10723c */ /* 0x040fe20000001810 */
[----:B------:R-:W1:Y:S07]  /*a1d0*/  LDSM.16.M88.4 R180, [R156+0x2000] ;  /* 0x002000009cb4783b */ /* 0x000e6e0000000200 */
[C---:B------:R-:W-:Y:S01]  /*a1e0*/  HMMA.16816.F32 R20, R204.reuse, R184, R20 ;  /* 0x000000b8cc14723c */ /* 0x040fe20000001814 */
[----:B-1----:R-:W2:Y:S07]  /*a1f0*/  LDL R157, [R1+0x28] ;  /* 0x00002800019d7983 */ /* 0x002eae0000100800 */
        /* <DEDUP_REMOVED lines=26> */
[C---:B-1----:R-:W-:Y:S08]  /*a3a0*/  HMMA.16816.F32 R28, R212.reuse, R184, R28 ;  /* 0x000000b8d41c723c */ /* 0x042ff0000000181c */
[----:B------:R-:W-:Y:S01]  /*a3b0*/  HMMA.16816.F32 R32, R212, R186, R32 ;  /* 0x000000bad420723c */ /* 0x000fe20000001820 */
[----:B------:R-:W1:Y:S07]  /*a3c0*/  LDSM.16.M88.4 R184, [R249+0x5000] ;  /* 0x00500000f9b8783b */ /* 0x000e6e0000000200 */
[C---:B------:R-:W-:Y:S08]  /*a3d0*/  HMMA.16816.F32 R4, R216.reuse, R176, R4 ;  /* 0x000000b0d804723c */ /* 0x040ff00000001804 */
[C---:B------:R-:W-:Y:S01]  /*a3e0*/  HMMA.16816.F32 R8, R216.reuse, R178, R8 ;  /* 0x000000b2d808723c */ /* 0x040fe20000001808 */
[----:B------:R-:W1:Y:S07]  /*a3f0*/  LDSM.16.M88.4 R176, [R249+0x5800] ;  /* 0x00580000f9b0783b */ /* 0x000e6e0000000200 */
[C---:B------:R-:W-:Y:S08]  /*a400*/  HMMA.16816.F32 R12, R216.reuse, R180, R12 ;  /* 0x000000b4d80c723c */ /* 0x040ff0000000180c */
[C---:B------:R-:W-:Y:S08]  /*a410*/  HMMA.16816.F32 R16, R216.reuse, R182, R16 ;  /* 0x000000b6d810723c */ /* 0x040ff00000001810 */
[C---:B-1----:R-:W-:Y:S08]  /*a420*/  HMMA.16816.F32 R20, R216.reuse, R184, R20 ;  /* 0x000000b8d814723c */ /* 0x042ff00000001814 */
[C---:B------:R-:W-:Y:S08]  /*a430*/  HMMA.16816.F32 R24, R216.reuse, R186, R24 ;  /* 0x000000bad818723c */ /* 0x040ff00000001818 */
[C---:B------:R-:W-:Y:S08]  /*a440*/  HMMA.16816.F32 R28, R216.reuse, R176, R28 ;  /* 0x000000b0d81c723c */ /* 0x040ff0000000181c */
[----:B------:R-:W-:Y:S01]  /*a450*/  HMMA.16816.F32 R32, R216, R178, R32 ;  /* 0x000000b2d820723c */ /* 0x000fe20000001820 */
[----:B---3--:R1:W-:Y:S06]  /*a460*/  LDSM.16.M88.4 R176, [R2] ;  /* 0x0000000002b0783b */ /* 0x0083ec0000000200 */
[----:B----4-:R3:W-:Y:S06]  /*a470*/  LDSM.16.M88.4 R184, [R3] ;  /* 0x0000000003b8783b */ /* 0x0107ec0000000200 */
[----:B-1----:R-:W4:Y:S06]  /*a480*/  LDL R2, [R1+0x10] ;  /* 0x0000100001027983 */ /* 0x002f2c0000100800 */
[----:B---3--:R-:W3:Y:S06]  /*a490*/  LDL R3, [R1+0x14] ;  /* 0x0000140001037983 */ /* 0x008eec0000100800 */
[----:B--2---:R1:W2:Y:S06]  /*a4a0*/  LDSM.16.M88.4 R180, [R157] ;  /* 0x000000009db4783b */ /* 0x0042ac0000000200 */
        /* <DEDUP_REMOVED lines=8> */
[----:B-1----:R-:W4:Y:S07]  /*a530*/  LDL R0, [R1+0xc] ;  /* 0x00000c0001007983 */ /* 0x002f2e0000100800 */
[C---:B------:R-:W-:Y:S01]  /*a540*/  HMMA.16816.F32 R24, R220.reuse, R178, R24 ;  /* 0x000000b2dc18723c */ /* 0x040fe20000001818 */
[----:B------:R-:W1:Y:S07]  /*a550*/  LDSM.16.M88.4 R176, [R156+0x4800] ;  /* 0x004800009cb0783b */ /* 0x000e6e0000000200 */
[C---:B--2---:R-:W-:Y:S08]  /*a560*/  HMMA.16816.F32 R28, R220.reuse, R180, R28 ;  /* 0x000000b4dc1c723c */ /* 0x044ff0000000181c */
[----:B------:R-:W-:Y:S01]  /*a570*/  HMMA.16816.F32 R32, R220, R182, R32 ;  /* 0x000000b6dc20723c */ /* 0x000fe20000001820 */
[----:B------:R-:W2:Y:S07]  /*a580*/  LDSM.16.M88.4 R180, [R156+0x5000] ;  /* 0x005000009cb4783b */ /* 0x000eae0000000200 */
[C---:B------:R-:W-:Y:S08]  /*a590*/  HMMA.16816.F32 R4, R224.reuse, R184, R4 ;  /* 0x000000b8e004723c */ /* 0x040ff00000001804 */
[C---:B------:R-:W-:Y:S01]  /*a5a0*/  HMMA.16816.F32 R8, R224.reuse, R186, R8 ;  /* 0x000000bae008723c */ /* 0x040fe20000001808 */
[----:B------:R-:W2:Y:S07]  /*a5b0*/  LDSM.16.M88.4 R184, [R156+0x5800] ;  /* 0x005800009cb8783b */ /* 0x000eae0000000200 */
[C---:B-1----:R-:W-:Y:S08]  /*a5c0*/  HMMA.16816.F32 R12, R224.reuse, R176, R12 ;  /* 0x000000b0e00c723c */ /* 0x042ff0000000180c */
[C---:B------:R-:W-:Y:S01]  /*a5d0*/  HMMA.16816.F32 R16, R224.reuse, R178, R16 ;  /* 0x000000b2e010723c */ /* 0x040fe20000001810 */
[----:B------:R-:W1:Y:S07]  /*a5e0*/  LDSM.16.M88.4 R176, [R250+0x4000] ;  /* 0x00400000fab0783b */ /* 0x000e6e0000000200 */
[C---:B--2---:R-:W-:Y:S08]  /*a5f0*/  HMMA.16816.F32 R20, R224.reuse, R180, R20 ;  /* 0x000000b4e014723c */ /* 0x044ff00000001814 */
[C---:B------:R-:W-:Y:S01]  /*a600*/  HMMA.16816.F32 R24, R224.reuse, R182, R24 ;  /* 0x000000b6e018723c */ /* 0x040fe20000001818 */
[----:B------:R-:W2:Y:S07]  /*a610*/  LDSM.16.M88.4 R180, [R250+0x4800] ;  /* 0x00480000fab4783b */ /* 0x000eae0000000200 */
[C---:B------:R-:W-:Y:S08]  /*a620*/  HMMA.16816.F32 R28, R224.reuse, R184, R28 ;  /* 0x000000b8e01c723c */ /* 0x040ff0000000181c */
        /* <DEDUP_REMOVED lines=17> */
[C---:B------:R-:W-:Y:S08]  /*a740*/  HMMA.16816.F32 R12, R232.reuse, R184, R12 ;  /* 0x000000b8e80c723c */ /* 0x040ff0000000180c */
[C---:B------:R-:W-:Y:S08]  /*a750*/  HMMA.16816.F32 R16, R232.reuse, R186, R16 ;  /* 0x000000bae810723c */ /* 0x040ff00000001810 */
[C---:B-1----:R-:W-:Y:S08]  /*a760*/  HMMA.16816.F32 R20, R232.reuse, R176, R20 ;  /* 0x000000b0e814723c */ /* 0x042ff00000001814 */
[C---:B------:R-:W-:Y:S01]  /*a770*/  HMMA.16816.F32 R24, R232.reuse, R178, R24 ;  /* 0x000000b2e818723c */ /* 0x040fe20000001818 */
[----:B---3--:R-:W-:Y:S07]  /*a780*/  LDSM.16.M88.4 R176, [R3] ;  /* 0x0000000003b0783b */ /* 0x008fee0000000200 */
[C---:B--2---:R-:W-:Y:S08]  /*a790*/  HMMA.16816.F32 R28, R232.reuse, R180, R28 ;  /* 0x000000b4e81c723c */ /* 0x044ff0000000181c */
[----:B------:R-:W-:Y:S01]  /*a7a0*/  HMMA.16816.F32 R32, R232, R182, R32 ;  /* 0x000000b6e820723c */ /* 0x000fe20000001820 */
[----:B----4-:R-:W-:Y:S06]  /*a7b0*/  LDSM.16.M88.4 R180, [R2] ;  /* 0x0000000002b4783b */ /* 0x010fec0000000200 */
[----:B------:R-:W1:Y:S02]  /*a7c0*/  LDSM.16.M88.4 R184, [R157] ;  /* 0x000000009db8783b */ /* 0x000e640000000200 */
[C---:B-1----:R-:W-:Y:S08]  /*a7d0*/  HMMA.16816.F32 R4, R236.reuse, R184, R4 ;  /* 0x000000b8ec04723c */ /* 0x042ff00000001804 */
[C---:B------:R-:W-:Y:S01]  /*a7e0*/  HMMA.16816.F32 R8, R236.reuse, R186, R8 ;  /* 0x000000baec08723c */ /* 0x040fe20000001808 */
[----:B------:R-:W1:Y:S07]  /*a7f0*/  LDSM.16.M88.4 R184, [R0] ;  /* 0x0000000000b8783b */ /* 0x000e6e0000000200 */
[C---:B------:R-:W-:Y:S08]  /*a800*/  HMMA.16816.F32 R12, R236.reuse, R176, R12 ;  /* 0x000000b0ec0c723c */ /* 0x040ff0000000180c */
[C---:B------:R-:W-:Y:S01]  /*a810*/  HMMA.16816.F32 R16, R236.reuse, R178, R16 ;  /* 0x000000b2ec10723c */ /* 0x040fe20000001810 */
[----:B------:R-:W2:Y:S07]  /*a820*/  LDSM.16.M88.4 R176, [R156+0x6000] ;  /* 0x006000009cb0783b */ /* 0x000eae0000000200 */
[C---:B------:R-:W-:Y:S08]  /*a830*/  HMMA.16816.F32 R20, R236.reuse, R180, R20 ;  /* 0x000000b4ec14723c */ /* 0x040ff00000001814 */
[C---:B------:R-:W-:Y:S01]  /*a840*/  HMMA.16816.F32 R24, R236.reuse, R182, R24 ;  /* 0x000000b6ec18723c */ /* 0x040fe20000001818 */
[----:B------:R-:W3:Y:S07]  /*a850*/  LDSM.16.M88.4 R180, [R156+0x6800] ;  /* 0x006800009cb4783b */ /* 0x000eee0000000200 */
[C---:B-1----:R-:W-:Y:S08]  /*a860*/  HMMA.16816.F32 R28, R236.reuse, R184, R28 ;  /* 0x000000b8ec1c723c */ /* 0x042ff0000000181c */
[----:B------:R-:W-:Y:S01]  /*a870*/  HMMA.16816.F32 R32, R236, R186, R32 ;  /* 0x000000baec20723c */ /* 0x000fe20000001820 */
[----:B------:R-:W1:Y:S07]  /*a880*/  LDSM.16.M88.4 R184, [R156+0x7000] ;  /* 0x007000009cb8783b */ /* 0x000e6e0000000200 */
[C---:B--2---:R-:W-:Y:S08]  /*a890*/  HMMA.16816.F32 R4, R240.reuse, R176, R4 ;  /* 0x000000b0f004723c */ /* 0x044ff00000001804 */
[C---:B------:R-:W-:Y:S01]  /*a8a0*/  HMMA.16816.F32 R8, R240.reuse, R178, R8 ;  /* 0x000000b2f008723c */ /* 0x040fe20000001808 */
[----:B------:R2:W4:Y:S07]  /*a8b0*/  LDSM.16.M88.4 R176, [R156+0x7800] ;  /* 0x007800009cb0783b */ /* 0x00052e0000000200 */
[C---:B---3--:R-:W-:Y:S08]  /*a8c0*/  HMMA.16816.F32 R12, R240.reuse, R180, R12 ;  /* 0x000000b4f00c723c */ /* 0x048ff0000000180c */
[C---:B------:R-:W-:Y:S01]  /*a8d0*/  HMMA.16816.F32 R16, R240.reuse, R182, R16 ;  /* 0x000000b6f010723c */ /* 0x040fe20000001810 */
[----:B------:R-:W3:Y:S06]  /*a8e0*/  LDSM.16.M88.4 R180, [R250+0x6000] ;  /* 0x00600000fab4783b */ /* 0x000eec0000000200 */
[----:B--2---:R-:W2:Y:S01]  /*a8f0*/  LDL R156, [R1+0x80] ;  /* 0x00008000019c7983 */ /* 0x004ea20000100800 */
[C---:B-1----:R-:W-:Y:S08]  /*a900*/  HMMA.16816.F32 R20, R240.reuse, R184, R20 ;  /* 0x000000b8f014723c */ /* 0x042ff00000001814 */
[C---:B------:R-:W-:Y:S01]  /*a910*/  HMMA.16816.F32 R24, R240.reuse, R186, R24 ;  /* 0x000000baf018723c */ /* 0x040fe20000001818 */
[----:B------:R-:W1:Y:S07]  /*a920*/  LDSM.16.M88.4 R184, [R250+0x6800] ;  /* 0x00680000fab8783b */ /* 0x000e6e0000000200 */
[C---:B----4-:R-:W-:Y:S08]  /*a930*/  HMMA.16816.F32 R28, R240.reuse, R176, R28 ;  /* 0x000000b0f01c723c */ /* 0x050ff0000000181c */
[----:B------:R-:W-:Y:S01]  /*a940*/  HMMA.16816.F32 R32, R240, R178, R32 ;  /* 0x000000b2f020723c */ /* 0x000fe20000001820 */
[----:B------:R-:W4:Y:S07]  /*a950*/  LDSM.16.M88.4 R176, [R250+0x7000] ;  /* 0x00700000fab0783b */ /* 0x000f2e0000000200 */
[C---:B---3--:R-:W-:Y:S08]  /*a960*/  HMMA.16816.F32 R4, R244.reuse, R180, R4 ;  /* 0x000000b4f404723c */ /* 0x048ff00000001804 */
[C---:B------:R-:W-:Y:S01]  /*a970*/  HMMA.16816.F32 R8, R244.reuse, R182, R8 ;  /* 0x000000b6f408723c */ /* 0x040fe20000001808 */
[----:B------:R-:W3:Y:S01]  /*a980*/  LDSM.16.M88.4 R180, [R250+0x7800] ;  /* 0x00780000fab4783b */ /* 0x000ee20000000200 */
[----:B------:R-:W-:Y:S05]  /*a990*/  DEPBAR.LE SB0, 0x0 ;  /* 0x000080000000791a */ /* 0x000fea0000000000 */
[----:B------:R-:W-:Y:S01]  /*a9a0*/  BAR.SYNC.DEFER_BLOCKING 0x0 ;  /* 0x0000000000007b1d */ /* 0x000fe20000010000 */
[C---:B-1----:R-:W-:Y:S08]  /*a9b0*/  HMMA.16816.F32 R12, R244.reuse, R184, R12 ;  /* 0x000000b8f40c723c */ /* 0x042ff0000000180c */
[----:B------:R-:W-:Y:S01]  /*a9c0*/  FMNMX.FTZ R0, R4, R158, !PT ;  /* 0x0000009e04007209 */ /* 0x000fe20007810000 */
[C---:B------:R-:W-:Y:S03]  /*a9d0*/  HMMA.16816.F32 R16, R244.reuse, R186, R16 ;  /* 0x000000baf410723c */ /* 0x040fe60000001810 */
[----:B------:R-:W-:Y:S02]  /*a9e0*/  FMNMX.FTZ R0, R5, R0, !PT ;  /* 0x0000000005007209 */ /* 0x000fe40007810000 */
[----:B------:R-:W-:Y:S03]  /*a9f0*/  FMNMX.FTZ R2, R6, R159, !PT ;  /* 0x0000009f06027209 */ /* 0x000fe60007810000 */
[C---:B----4-:R-:W-:Y:S04]  /*aa00*/  HMMA.16816.F32 R20, R244.reuse, R176, R20 ;  /* 0x000000b0f414723c */ /* 0x050fe80000001814 */
[----:B------:R-:W-:Y:S02]  /*aa10*/  FMNMX.FTZ R0, R8, R0, !PT ;  /* 0x0000000008007209 */ /* 0x000fe40007810000 */
[----:B------:R-:W-:Y:S02]  /*aa20*/  FMNMX.FTZ R2, R7, R2, !PT ;  /* 0x0000000207027209 */ /* 0x000fe40007810000 */
[C---:B------:R-:W-:Y:S04]  /*aa30*/  HMMA.16816.F32 R24, R244.reuse, R178, R24 ;  /* 0x000000b2f418723c */ /* 0x040fe80000001818 */
[----:B------:R-:W-:Y:S02]  /*aa40*/  FMNMX.FTZ R0, R9, R0, !PT ;  /* 0x0000000009007209 */ /* 0x000fe40007810000 */
[----:B------:R-:W-:Y:S02]  /*aa50*/  FMNMX.FTZ R2, R10, R2, !PT ;  /* 0x000000020a027209 */ /* 0x000fe40007810000 */
[C---:B---3--:R-:W-:Y:S04]  /*aa60*/  HMMA.16816.F32 R28, R244.reuse, R180, R28 ;  /* 0x000000b4f41c723c */ /* 0x048fe8000000181c */
[----:B------:R-:W-:Y:S02]  /*aa70*/  FMNMX.FTZ R0, R12, R0, !PT ;  /* 0x000000000c007209 */ /* 0x000fe40007810000 */
[----:B------:R-:W-:Y:S02]  /*aa80*/  FMNMX.FTZ R2, R11, R2, !PT ;  /* 0x000000020b027209 */ /* 0x000fe40007810000 */
        /* <DEDUP_REMOVED lines=22> */
[----:B------:R-:W1:Y:S01]  /*abf0*/  SHFL.BFLY PT, R180, R3, 0x2, 0x1f ;  /* 0x0c401f0003b47f89 */ /* 0x000e6200000e0000 */
[----:B------:R-:W-:Y:S04]  /*ac00*/  FMNMX.FTZ R0, R34, R0, !PT ;  /* 0x0000000022007209 */ /* 0x000fe80007810000 */
[----:B------:R-:W-:Y:S05]  /*ac10*/  FMNMX.FTZ R0, R35, R0, !PT ;  /* 0x0000000023007209 */ /* 0x000fea0007810000 */
[----:B------:R-:W3:Y:S01]  /*ac20*/  SHFL.BFLY PT, R2, R0, 0x2, 0x1f ;  /* 0x0c401f0000027f89 */ /* 0x000ee200000e0000 */
[----:B-1----:R-:W-:Y:S05]  /*ac30*/  FMNMX.FTZ R180, R3, R180, !PT ;  /* 0x000000b403b47209 */ /* 0x002fea0007810000 */
[----:B------:R-:W1:Y:S01]  /*ac40*/  SHFL.BFLY PT, R181, R180, 0x1, 0x1f ;  /* 0x0c201f00b4b57f89 */ /* 0x000e6200000e0000 */
[----:B---3--:R-:W-:Y:S05]  /*ac50*/  FMNMX.FTZ R0, R0, R2, !PT ;  /* 0x0000000200007209 */ /* 0x008fea0007810000 */
[----:B------:R-:W3:Y:S01]  /*ac60*/  SHFL.BFLY PT, R3, R0, 0x1, 0x1f ;  /* 0x0c201f0000037f89 */ /* 0x000ee200000e0000 */
[C---:B--2---:R-:W-:Y:S02]  /*ac70*/  ISETP.GT.AND P0, PT, R130.reuse, R156, PT ;  /* 0x0000009c8200720c */ /* 0x044fe40003f04270 */
[----:B------:R-:W-:Y:S05]  /*ac80*/  IADD3 R130, R130, -0x1, RZ ;  /* 0xffffffff82827810 */ /* 0x000fea0007ffe0ff */
[----:B------:R2:W-:Y:S06]  /*ac90*/  STL [R1+0x5c], R130 ;  /* 0x00005c8201007387 */ /* 0x0005ec0000100800 */
[----:B------:R-:W-:Y:S02]  /*aca0*/  @P0 SHF.R.S32.HI R156, RZ, 0x1f, R130 ;  /* 0x0000001fff9c0819 */ /* 0x000fe40000011482 */
[----:B------:R-:W-:Y:S03]  /*acb0*/  @P0 IADD3 R187, P1, R188, 0x40, RZ ;  /* 0x00000040bcbb0810 */ /* 0x000fe60007f3e0ff */
[----:B------:R-:W-:Y:S01]  /*acc0*/  @P0 IMAD R176, R156, c[0x0][0x1e0], RZ ;  /* 0x000078009cb00a24 */ /* 0x000fe200078e02ff */
[----:B------:R-:W-:Y:S01]  /*acd0*/  @P0 IADD3.X R186, RZ, R190, RZ, P1, !PT ;  /* 0x000000beffba0210 */ /* 0x000fe20000ffe4ff */
[C---:B------:R-:W-:Y:S04]  /*ace0*/  @P0 IMAD.WIDE.U32 R156, R130.reuse, c[0x0][0x1e0], RZ ;  /* 0x00007800829c0a25 */ /* 0x040fe800078e00ff */
[----:B------:R-:W-:Y:S01]  /*acf0*/  @P0 IMAD R176, R130, c[0x0][0x1e4], R176 ;  /* 0x0000790082b00a24 */ /* 0x000fe200078e02b0 */
[C---:B------:R-:W-:Y:S04]  /*ad00*/  @P0 SHF.L.U32 R177, R156.reuse, 0x6, RZ ;  /* 0x000000069cb10819 */ /* 0x040fe800000006ff */
[----:B------:R-:W-:Y:S02]  /*ad10*/  @P0 IADD3 R176, R157, R176, RZ ;  /* 0x000000b09db00210 */ /* 0x000fe40007ffe0ff */
[----:B------:R-:W-:Y:S01]  /*ad20*/  @P0 IADD3 R157, P6, R177, R188, RZ ;  /* 0x000000bcb19d0210 */ /* 0x000fe20007fde0ff */
[----:B--2---:R-:W2:Y:S01]  /*ad30*/  LDL.LU R130, [R1+0x11c] ;  /* 0x00011c0001827983 */ /* 0x004ea20000300800 */
[----:B------:R-:W-:Y:S02]  /*ad40*/  @P0 SHF.L.U64.HI R176, R156, 0x6, R176 ;  /* 0x000000069cb00819 */ /* 0x000fe400000102b0 */
[----:B------:R-:W-:Y:S02]  /*ad50*/  @P0 LEA R178, P1, R157, c[0x0][0x1c8], 0x1 ;  /* 0x000072009db20a11 */ /* 0x000fe400078208ff */
[----:B------:R-:W-:Y:S02]  /*ad60*/  @P0 IADD3.X R156, R176, R190, RZ, P6, !PT ;  /* 0x000000beb09c0210 */ /* 0x000fe400037fe4ff */
[----:B------:R-:W-:Y:S02]  /*ad70*/  @P0 IADD3 R2, P6, R177, R187, RZ ;  /* 0x000000bbb1020210 */ /* 0x000fe40007fde0ff */
[----:B------:R-:W-:Y:S02]  /*ad80*/  @P0 LEA.HI.X R179, R157, c[0x0][0x1cc], R156, 0x1, P1 ;  /* 0x000073009db30a11 */ /* 0x000fe400008f0c9c */
[----:B------:R-:W-:Y:S02]  /*ad90*/  @P0 LEA R182, P1, R2, c[0x0][0x1c8], 0x1 ;  /* 0x0000720002b60a11 */ /* 0x000fe400078208ff */
[----:B------:R-:W-:Y:S01]  /*ada0*/  @P0 IADD3.X R156, R176, R186, RZ, P6, !PT ;  /* 0x000000bab09c0210 */ /* 0x000fe200037fe4ff */
[----:B------:R4:W-:Y:S01]  /*adb0*/  @P0 LDGSTS.E.BYPASS.LTC128B.128 [R131+0x10100], [R178.64], !P5 ;  /* 0x10100000b2830fae */ /* 0x0009e2000e901d46 */
[----:B-1----:R-:W-:Y:S02]  /*adc0*/  FMNMX.FTZ R157, R180, R181, !PT ;  /* 0x000000b5b49d7209 */ /* 0x002fe40007810000 */
[----:B------:R-:W-:Y:S02]  /*add0*/  @P0 LEA.HI.X R183, R2, c[0x0][0x1cc], R156, 0x1, P1 ;  /* 0x0000730002b70a11 */ /* 0x000fe400008f0c9c */
[----:B------:R-:W-:Y:S01]  /*ade0*/  @P0 IADD3 R185, P1, R188, 0x80, RZ ;  /* 0x00000080bcb90810 */ /* 0x000fe20007f3e0ff */
[----:B------:R-:W-:Y:S01]  /*adf0*/  FADD.FTZ R2, -R157, R158 ;  /* 0x0000009e9d027221 */ /* 0x000fe20000010100 */
[----:B---3--:R-:W-:Y:S01]  /*ae00*/  FMNMX.FTZ R156, R0, R3, !PT ;  /* 0x00000003009c7209 */ /* 0x008fe20007810000 */
[----:B------:R1:W-:Y:S01]  /*ae10*/  @P0 LDGSTS.E.BYPASS.LTC128B.128 [R131+0x12100], [R182.64], !P4 ;  /* 0x12100000b6830fae */ /* 0x0003e2000e101d46 */
[----:B------:R-:W-:Y:S01]  /*ae20*/  @P0 IADD3.X R184, RZ, R190, RZ, P1, !PT ;  /* 0x000000beffb80210 */ /* 0x000fe20000ffe4ff */
[----:B------:R-:W-:Y:S04]  /*ae30*/  FMUL.FTZ R0, R2, c[0x0][0x2d0] ;  /* 0x0000b40002007a20 */ /* 0x000fe80000410000 */
[----:B------:R3:W3:Y:S01]  /*ae40*/  MUFU.EX2 R2, R0 ;  /* 0x0000000000027308 */ /* 0x0006e20000000800 */
[----:B----4-:R-:W-:Y:S04]  /*ae50*/  @P0 IADD3 R179, P6, R177, R185, RZ ;  /* 0x000000b9b1b30210 */ /* 0x010fe80007fde0ff */
[C---:B------:R-:W-:Y:S02]  /*ae60*/  @P0 LEA R178, P1, R179.reuse, c[0x0][0x1c8], 0x1 ;  /* 0x00007200b3b20a11 */ /* 0x040fe400078208ff */
[----:B------:R-:W-:Y:S02]  /*ae70*/  @P0 IADD3.X R3, R176, R184, RZ, P6, !PT ;  /* 0x000000b8b0030210 */ /* 0x000fe400037fe4ff */
[----:B-1----:R-:W-:Y:S02]  /*ae80*/  MOV R182, R188 ;  /* 0x000000bc00b67202 */ /* 0x002fe40000000f00 */
[----:B------:R-:W-:Y:S01]  /*ae90*/  @P0 LEA.HI.X R179, R179, c[0x0][0x1cc], R3, 0x1, P1 ;  /* 0x00007300b3b30a11 */ /* 0x000fe200008f0c03 */
[----:B---3--:R-:W-:Y:S01]  /*aea0*/  FADD.FTZ R0, -R156, R159 ;  /* 0x0000009f9c007221 */ /* 0x008fe20000010100 */
[----:B------:R-:W-:Y:S01]  /*aeb0*/  @P0 IADD3 R181, P1, R188, 0xc0, RZ ;  /* 0x000000c0bcb50810 */ /* 0x000fe20007f3e0ff */
[----:B------:R-:W-:Y:S01]  /*aec0*/  FMUL.FTZ R188, R157, c[0x0][0x2d0] ;  /* 0x0000b4009dbc7a20 */ /* 0x000fe20000410000 */
[----:B------:R-:W-:Y:S01]  /*aed0*/  MOV R183, R189 ;  /* 0x000000bd00b77202 */ /* 0x000fe20000000f00 */
[----:B------:R1:W-:Y:S01]  /*aee0*/  @P0 LDGSTS.E.BYPASS.LTC128B.128 [R131+0x14100], [R178.64], !P3 ;  /* 0x14100000b2830fae */ /* 0x0003e2000d901d46 */
[----:B------:R-:W-:Y:S01]  /*aef0*/  @P0 IADD3 R3, P6, R177, R181, RZ ;  /* 0x000000b5b1030210 */ /* 0x000fe20007fde0ff */
[--C-:B------:R-:W-:Y:S01]  /*af00*/  FFMA.FTZ R4, R4, c[0x0][0x2d0], -R188.reuse ;  /* 0x0000b40004047a23 */ /* 0x100fe200000108bc */
[----:B------:R-:W-:Y:S01]  /*af10*/  @P0 IADD3.X R180, RZ, R190, RZ, P1, !PT ;  /* 0x000000beffb40210 */ /* 0x000fe20000ffe4ff */
[--C-:B------:R-:W-:Y:S01]  /*af20*/  FFMA.FTZ R5, R5, c[0x0][0x2d0], -R188.reuse ;  /* 0x0000b40005057a23 */ /* 0x100fe200000108bc */
[----:B------:R-:W-:Y:S01]  /*af30*/  @P0 LEA R158, P1, R3, c[0x0][0x1c8], 0x1 ;  /* 0x00007200039e0a11 */ /* 0x000fe200078208ff */
[----:B------:R3:W-:Y:S01]  /*af40*/  MUFU.EX2 R189, R4 ;  /* 0x0000000400bd7308 */ /* 0x0007e20000000800 */
[----:B------:R-:W-:Y:S01]  /*af50*/  @P0 IADD3.X R159, R176, R180, RZ, P6, !PT ;  /* 0x000000b4b09f0210 */ /* 0x000fe200037fe4ff */
[--C-:B------:R-:W-:Y:S02]  /*af60*/  FFMA.FTZ R8, R8, c[0x0][0x2d0], -R188.reuse ;  /* 0x0000b40008087a23 */ /* 0x100fe400000108bc */
[----:B------:R-:W-:Y:S01]  /*af70*/  FFMA.FTZ R9, R9, c[0x0][0x2d0], -R188 ;  /* 0x0000b40009097a23 */ /* 0x000fe200000108bc */
[----:B------:R-:W-:Y:S01]  /*af80*/  @P0 LEA.HI.X R159, R3, c[0x0][0x1cc], R159, 0x1, P1 ;  /* 0x00007300039f0a11 */ /* 0x000fe200008f0c9f */
[----:B------:R-:W-:Y:S01]  /*af90*/  FMUL.FTZ R0, R0, c[0x0][0x2d0] ;  /* 0x0000b40000007a20 */ /* 0x000fe20000410000 */
[----:B------:R-:W-:Y:S01]  /*afa0*/  @P0 MOV R3, c[0x0][0x1e0] ;  /* 0x0000780000030a02 */ /* 0x000fe20000000f00 */
[C---:B------:R-:W-:Y:S02]  /*afb0*/  FMUL.FTZ R132, R2.reuse, R132 ;  /* 0x0000008402847220 */ /* 0x040fe40000410000 */
[----:B------:R4:W-:Y:S01]  /*afc0*/  MUFU.EX2 R191, R5 ;  /* 0x0000000500bf7308 */ /* 0x0009e20000000800 */
[----:B------:R4:W-:Y:S01]  /*afd0*/  @P0 LDGSTS.E.BYPASS.LTC128B.128 [R131+0x16100], [R158.64], !P2 ;  /* 0x161000009e830fae */ /* 0x0009e2000d101d46 */
[C---:B------:R-:W-:Y:S01]  /*afe0*/  @P0 LEA R177, P1, R3.reuse, R177, 0x5 ;  /* 0x000000b103b10211 */ /* 0x040fe200078228ff */
[C---:B------:R-:W-:Y:S02]  /*aff0*/  FMUL.FTZ R133, R2.reuse, R133 ;  /* 0x0000008502857220 */ /* 0x040fe40000410000 */
[C---:B------:R-:W-:Y:S02]  /*b000*/  FMUL.FTZ R136, R2.reuse, R136 ;  /* 0x0000008802887220 */ /* 0x040fe40000410000 */
[C---:B------:R-:W-:Y:S02]  /*b010*/  FMUL.FTZ R137, R2.reuse, R137 ;  /* 0x0000008902897220 */ /* 0x040fe40000410000 */
[C---:B------:R-:W-:Y:S01]  /*b020*/  FMUL.FTZ R140, R2.reuse, R140 ;  /* 0x0000008c028c7220 */ /* 0x040fe20000410000 */
[----:B------:R4:W-:Y:S01]  /*b030*/  MUFU.EX2 R183, R8 ;  /* 0x0000000800b77308 */ /* 0x0009e20000000800 */
[C---:B------:R-:W-:Y:S02]  /*b040*/  FMUL.FTZ R141, R2.reuse, R141 ;  /* 0x0000008d028d7220 */ /* 0x040fe40000410000 */
[C---:B------:R-:W-:Y:S01]  /*b050*/  FMUL.FTZ R144, R2.reuse, R144 ;  /* 0x0000009002907220 */ /* 0x040fe20000410000 */
[----:B---3--:R-:W-:Y:S01]  /*b060*/  @P0 MOV R4, c[0x0][0x1e4] ;  /* 0x0000790000040a02 */ /* 0x008fe20000000f00 */
[C---:B------:R-:W-:Y:S02]  /*b070*/  FMUL.FTZ R145, R2.reuse, R145 ;  /* 0x0000009102917220 */ /* 0x040fe40000410000 */
[C---:B------:R-:W-:Y:S01]  /*b080*/  FMUL.FTZ R148, R2.reuse, R148 ;  /* 0x0000009402947220 */ /* 0x040fe20000410000 */
[----:B------:R-:W-:Y:S01]  /*b090*/  @P0 LEA.HI.X R176, R3, R176, R4, 0x5, P1 ;  /* 0x000000b003b00211 */ /* 0x000fe200008f2c04 */
[C---:B------:R-:W-:Y:S01]  /*b0a0*/  FMUL.FTZ R149, R2.reuse, R149 ;  /* 0x0000009502957220 */ /* 0x040fe20000410000 */
[----:B------:R-:W-:Y:S01]  /*b0b0*/  @P0 IADD3 R3, P6, R177, R182, RZ ;  /* 0x000000b6b1030210 */ /* 0x000fe20007fde0ff */
[----:B------:R-:W3:Y:S01]  /*b0c0*/  MUFU.EX2 R0, R0 ;  /* 0x0000000000007308 */ /* 0x000ee20000000800 */
[C---:B------:R-:W-:Y:S02]  /*b0d0*/  FMUL.FTZ R152, R2.reuse, R152 ;  /* 0x0000009802987220 */ /* 0x040fe40000410000 */
[----:B-1----:R-:W-:Y:S01]  /*b0e0*/  @P0 LEA R178, P1, R3, c[0x0][0x1c8], 0x1 ;  /* 0x0000720003b20a11 */ /* 0x002fe200078208ff */
[----:B------:R-:W-:Y:S01]  /*b0f0*/  FMUL.FTZ R153, R2, R153 ;  /* 0x0000009902997220 */ /* 0x000fe20000410000 */
[----:B------:R-:W-:Y:S01]  /*b100*/  @P0 IADD3.X R4, R176, R190, RZ, P6, !PT ;  /* 0x000000beb0040210 */ /* 0x000fe200037fe4ff */
[C---:B------:R-:W-:Y:S01]  /*b110*/  FMUL.FTZ R36, R2.reuse, R36 ;  /* 0x0000002402247220 */ /* 0x040fe20000410000 */
[----:B----4-:R-:W-:Y:S01]  /*b120*/  @P0 IADD3 R5, P6, R177, R185, RZ ;  /* 0x000000b9b1050210 */ /* 0x010fe20007fde0ff */
[----:B------:R-:W-:Y:S01]  /*b130*/  FMUL.FTZ R37, R2, R37 ;  /* 0x0000002502257220 */ /* 0x000fe20000410000 */
[----:B------:R-:W-:Y:S01]  /*b140*/  @P0 LEA.HI.X R179, R3, c[0x0][0x1cc], R4, 0x1, P1 ;  /* 0x0000730003b30a11 */ /* 0x000fe200008f0c04 */
[----:B------:R1:W4:Y:S01]  /*b150*/  MUFU.EX2 R182, R9 ;  /* 0x0000000900b67308 */ /* 0x0003220000000800 */
[----:B------:R-:W-:Y:S01]  /*b160*/  @P0 IADD3 R4, P1, R177, R187, RZ ;  /* 0x000000bbb1040210 */ /* 0x000fe20007f3e0ff */
[----:B------:R-:W-:Y:S01]  /*b170*/  FMUL.FTZ R3, R156, c[0x0][0x2d0] ;  /* 0x0000b4009c037a20 */ /* 0x000fe20000410000 */
[----:B------:R-:W-:Y:S01]  /*b180*/  @P0 IADD3.X R184, R176, R184, RZ, P6, !PT ;  /* 0x000000b8b0b80210 */ /* 0x000fe200037fe4ff */
[----:B------:R4:W-:Y:S01]  /*b190*/  @P0 LDGSTS.E.BYPASS.LTC128B.128 [R131+0x11100], [R178.64], !P5 ;  /* 0x11100000b2830fae */ /* 0x0009e2000e901d46 */
[----:B------:R-:W-:Y:S01]  /*b1a0*/  @P0 LEA R158, P6, R4, c[0x0][0x1c8], 0x1 ;  /* 0x00007200049e0a11 */ /* 0x000fe200078c08ff */
[--C-:B------:R-:W-:Y:S01]  /*b1b0*/  FFMA.FTZ R6, R6, c[0x0][0x2d0], -R3.reuse ;  /* 0x0000b40006067a23 */ /* 0x100fe20000010803 */
[----:B------:R-:W-:Y:S01]  /*b1c0*/  @P0 IADD3.X R186, R176, R186, RZ, P1, !PT ;  /* 0x000000bab0ba0210 */ /* 0x000fe20000ffe4ff */
[--C-:B------:R-:W-:Y:S01]  /*b1d0*/  FFMA.FTZ R7, R7, c[0x0][0x2d0], -R3.reuse ;  /* 0x0000b40007077a23 */ /* 0x100fe20000010803 */
[----:B------:R-:W-:Y:S01]  /*b1e0*/  @P0 IADD3 R177, P1, R177, R181, RZ ;  /* 0x000000b5b1b10210 */ /* 0x000fe20007f3e0ff */
[--C-:B------:R-:W-:Y:S01]  /*b1f0*/  FFMA.FTZ R10, R10, c[0x0][0x2d0], -R3.reuse ;  /* 0x0000b4000a0a7a23 */ /* 0x100fe20000010803 */
[----:B------:R-:W-:Y:S01]  /*b200*/  @P0 LEA.HI.X R159, R4, c[0x0][0x1cc], R186, 0x1, P6 ;  /* 0x00007300049f0a11 */ /* 0x000fe200030f0cba */
[--C-:B------:R-:W-:Y:S01]  /*b210*/  FFMA.FTZ R11, R11, c[0x0][0x2d0], -R3.reuse ;  /* 0x0000b4000b0b7a23 */ /* 0x100fe20000010803 */
[----:B------:R-:W-:Y:S01]  /*b220*/  @P0 IADD3.X R176, R176, R180, RZ, P1, !PT ;  /* 0x000000b4b0b00210 */ /* 0x000fe20000ffe4ff */
[----:B------:R4:W-:Y:S01]  /*b230*/  MUFU.EX2 R185, R7 ;  /* 0x0000000700b97308 */ /* 0x0009e20000000800 */
[C---:B------:R-:W-:Y:S01]  /*b240*/  @P0 LEA R8, P1, R5.reuse, c[0x0][0x1c8], 0x1 ;  /* 0x0000720005080a11 */ /* 0x040fe200078208ff */
[----:B------:R4:W-:Y:S01]  /*b250*/  @P0 LDGSTS.E.BYPASS.LTC128B.128 [R131+0x13100], [R158.64], !P4 ;  /* 0x131000009e830fae */ /* 0x0009e2000e101d46 */
[C---:B---3--:R-:W-:Y:S02]  /*b260*/  FMUL.FTZ R134, R0.reuse, R134 ;  /* 0x0000008600867220 */ /* 0x048fe40000410000 */
[C---:B------:R-:W-:Y:S02]  /*b270*/  FMUL.FTZ R135, R0.reuse, R135 ;  /* 0x0000008700877220 */ /* 0x040fe40000410000 */
[C---:B------:R-:W-:Y:S02]  /*b280*/  FMUL.FTZ R138, R0.reuse, R138 ;  /* 0x0000008a008a7220 */ /* 0x040fe40000410000 */
[C---:B------:R-:W-:Y:S01]  /*b290*/  FMUL.FTZ R139, R0.reuse, R139 ;  /* 0x0000008b008b7220 */ /* 0x040fe20000410000 */
[----:B-1----:R-:W-:Y:S01]  /*b2a0*/  @P0 LEA.HI.X R9, R5, c[0x0][0x1cc], R184, 0x1, P1 ;  /* 0x0000730005090a11 */ /* 0x002fe200008f0cb8 */
[----:B------:R1:W3:Y:S01]  /*b2b0*/  MUFU.EX2 R180, R6 ;  /* 0x0000000600b47308 */ /* 0x0002e20000000800 */
[C---:B------:R-:W-:Y:S01]  /*b2c0*/  @P0 LEA R4, P1, R177.reuse, c[0x0][0x1c8], 0x1 ;  /* 0x00007200b1040a11 */ /* 0x040fe200078208ff */
[C---:B------:R-:W-:Y:S02]  /*b2d0*/  FMUL.FTZ R142, R0.reuse, R142 ;  /* 0x0000008e008e7220 */ /* 0x040fe40000410000 */
[----:B------:R3:W-:Y:S01]  /*b2e0*/  @P0 LDGSTS.E.BYPASS.LTC128B.128 [R131+0x15100], [R8.64], !P3 ;  /* 0x1510000008830fae */ /* 0x0007e2000d901d46 */
[----:B------:R-:W-:Y:S01]  /*b2f0*/  @P0 LEA.HI.X R5, R177, c[0x0][0x1cc], R176, 0x1, P1 ;  /* 0x00007300b1050a11 */ /* 0x000fe200008f0cb0 */
[C---:B------:R-:W-:Y:S02]  /*b300*/  FMUL.FTZ R143, R0.reuse, R143 ;  /* 0x0000008f008f7220 */ /* 0x040fe40000410000 */
[C---:B------:R-:W-:Y:S02]  /*b310*/  FMUL.FTZ R146, R0.reuse, R146 ;  /* 0x0000009200927220 */ /* 0x040fe40000410000 */
[----:B------:R3:W-:Y:S01]  /*b320*/  @P0 LDGSTS.E.BYPASS.LTC128B.128 [R131+0x17100], [R4.64], !P2 ;  /* 0x1710000004830fae */ /* 0x0007e2000d101d46 */
[----:B------:R3:W-:Y:S01]  /*b330*/  MUFU.EX2 R190, R11 ;  /* 0x0000000b00be7308 */ /* 0x0007e20000000800 */
[C---:B------:R-:W-:Y:S02]  /*b340*/  FMUL.FTZ R147, R0.reuse, R147 ;  /* 0x0000009300937220 */ /* 0x040fe40000410000 */
[C---:B----4-:R-:W-:Y:S02]  /*b350*/  FMUL.FTZ R7, R0.reuse, R163 ;  /* 0x000000a300077220 */ /* 0x050fe40000410000 */
[----:B------:R-:W4:Y:S01]  /*b360*/  LDSM.16.MT88.4 R176, [R248] ;  /* 0x00000000f8b0783b */ /* 0x000f220000004200 */
[C---:B------:R-:W-:Y:S02]  /*b370*/  FMUL.FTZ R150, R0.reuse, R150 ;  /* 0x0000009600967220 */ /* 0x040fe40000410000 */
[C---:B------:R-:W-:Y:S02]  /*b380*/  FMUL.FTZ R151, R0.reuse, R151 ;  /* 0x0000009700977220 */ /* 0x040fe40000410000 */
[----:B------:R-:W3:Y:S01]  /*b390*/  MUFU.EX2 R159, R10 ;  /* 0x0000000a009f7308 */ /* 0x000ee20000000800 */
[C---:B------:R-:W-:Y:S01]  /*b3a0*/  FMUL.FTZ R154, R0.reuse, R154 ;  /* 0x0000009a009a7220 */ /* 0x040fe20000410000 */
[----:B------:R-:W0:Y:S01]  /*b3b0*/  LDGDEPBAR ;  /* 0x00000000000079af */ /* 0x000e220000000000 */
[----:B-1----:R-:W-:Y:S01]  /*b3c0*/  FMUL.FTZ R6, R0, R162 ;  /* 0x000000a200067220 */ /* 0x002fe20000410000 */
[----:B------:R-:W-:Y:S01]  /*b3d0*/  F2FP.PACK_AB R162, R182, R183 ;  /* 0x000000b7b6a2723e */ /* 0x000fe200000000ff */
[C---:B------:R-:W-:Y:S02]  /*b3e0*/  FMUL.FTZ R155, R0.reuse, R155 ;  /* 0x0000009b009b7220 */ /* 0x040fe40000410000 */
[C---:B------:R-:W-:Y:S02]  /*b3f0*/  FMUL.FTZ R38, R0.reuse, R38 ;  /* 0x0000002600267220 */ /* 0x040fe40000410000 */
[----:B------:R-:W-:Y:S02]  /*b400*/  FMUL.FTZ R39, R0, R39 ;  /* 0x0000002700277220 */ /* 0x000fe40000410000 */
[C---:B---3--:R-:W-:Y:S02]  /*b410*/  FMUL.FTZ R8, R2.reuse, R164 ;  /* 0x000000a402087220 */ /* 0x048fe40000410000 */
[----:B------:R-:W-:Y:S02]  /*b420*/  FMUL.FTZ R9, R2, R165 ;  /* 0x000000a502097220 */ /* 0x000fe40000410000 */
[----:B------:R-:W-:Y:S01]  /*b430*/  FMUL.FTZ R11, R0, R167 ;  /* 0x000000a7000b7220 */ /* 0x000fe20000410000 */
[----:B------:R-:W3:Y:S01]  /*b440*/  LDL.LU R131, [R1+0x118] ;  /* 0x0001180001837983 */ /* 0x000ee20000300800 */
[C---:B------:R-:W-:Y:S01]  /*b450*/  FMUL.FTZ R4, R2.reuse, R160 ;  /* 0x000000a002047220 */ /* 0x040fe20000410000 */
[----:B------:R-:W-:Y:S01]  /*b460*/  F2FP.PACK_AB R160, R191, R189 ;  /* 0x000000bdbfa0723e */ /* 0x000fe200000000ff */
[C---:B------:R-:W-:Y:S01]  /*b470*/  FMUL.FTZ R5, R2.reuse, R161 ;  /* 0x000000a102057220 */ /* 0x040fe20000410000 */
[----:B------:R-:W-:Y:S01]  /*b480*/  F2FP.PACK_AB R161, R185, R180 ;  /* 0x000000b4b9a1723e */ /* 0x000fe200000000ff */
[C---:B------:R-:W-:Y:S01]  /*b490*/  FMUL.FTZ R40, R2.reuse, R40 ;  /* 0x0000002802287220 */ /* 0x040fe20000410000 */
[----:B------:R-:W3:Y:S01]  /*b4a0*/  LDL R158, [R1+0x48] ;  /* 0x00004800019e7983 */ /* 0x000ee20000100800 */
[----:B------:R-:W-:Y:S01]  /*b4b0*/  FMUL.FTZ R41, R2, R41 ;  /* 0x0000002902297220 */ /* 0x000fe20000410000 */
[----:B------:R-:W-:Y:S01]  /*b4c0*/  F2FP.PACK_AB R163, R190, R159 ;  /* 0x0000009fbea3723e */ /* 0x000fe200000000ff */
[----:B------:R-:W-:Y:S02]  /*b4d0*/  FMUL.FTZ R10, R0, R166 ;  /* 0x000000a6000a7220 */ /* 0x000fe40000410000 */
[C---:B------:R-:W-:Y:S01]  /*b4e0*/  FMUL.FTZ R44, R2.reuse, R44 ;  /* 0x0000002c022c7220 */ /* 0x040fe20000410000 */
[----:B------:R-:W1:Y:S01]  /*b4f0*/  LDSM.16.MT88.4 R164, [R252] ;  /* 0x00000000fca4783b */ /* 0x000e620000004200 */
[C---:B------:R-:W-:Y:S02]  /*b500*/  FMUL.FTZ R45, R2.reuse, R45 ;  /* 0x0000002d022d7220 */ /* 0x040fe40000410000 */
[C---:B------:R-:W-:Y:S02]  /*b510*/  FMUL.FTZ R48, R2.reuse, R48 ;  /* 0x0000003002307220 */ /* 0x040fe40000410000 */
[C---:B------:R-:W-:Y:S01]  /*b520*/  FMUL.FTZ R49, R2.reuse, R49 ;  /* 0x0000003102317220 */ /* 0x040fe20000410000 */
[C---:B----4-:R-:W-:Y:S01]  /*b530*/  HMMA.16816.F32 R4, R160.reuse, R176, R4 ;  /* 0x000000b0a004723c */ /* 0x050fe20000001804 */
[----:B------:R-:W4:Y:S04]  /*b540*/  LDL R177, [R1+0x4] ;  /* 0x0000040001b17983 */ /* 0x000f280000100800 */
[C---:B------:R-:W-:Y:S02]  /*b550*/  FMUL.FTZ R52, R2.reuse, R52 ;  /* 0x0000003402347220 */ /* 0x040fe40000410000 */
[C---:B------:R-:W-:Y:S01]  /*b560*/  FMUL.FTZ R53, R2.reuse, R53 ;  /* 0x0000003502357220 */ /* 0x040fe20000410000 */
[C---:B------:R-:W-:Y:S04]  /*b570*/  HMMA.16816.F32 R8, R160.reuse, R178, R8 ;  /* 0x000000b2a008723c */ /* 0x040fe80000001808 */
[C---:B------:R-:W-:Y:S02]  /*b580*/  FMUL.FTZ R56, R2.reuse, R56 ;  /* 0x0000003802387220 */ /* 0x040fe40000410000 */
[C---:B------:R-:W-:Y:S01]  /*b590*/  FMUL.FTZ R57, R2.reuse, R57 ;  /* 0x0000003902397220 */ /* 0x040fe20000410000 */
[----:B------:R-:W-:Y:S01]  /*b5a0*/  MOV R179, R191 ;  /* 0x000000bf00b37202 */ /* 0x000fe20000000f00 */
[C---:B------:R-:W-:Y:S01]  /*b5b0*/  FMUL.FTZ R60, R2.reuse, R60 ;  /* 0x0000003c023c7220 */ /* 0x040fe20000410000 */
[----:B------:R-:W-:Y:S03]  /*b5c0*/  MOV R178, R183 ;  /* 0x000000b700b27202 */ /* 0x000fe60000000f00 */
[C---:B------:R-:W-:Y:S02]  /*b5d0*/  FMUL.FTZ R61, R2.reuse, R61 ;  /* 0x0000003d023d7220 */ /* 0x040fe40000410000 */
[C---:B------:R-:W-:Y:S02]  /*b5e0*/  FMUL.FTZ R64, R2.reuse, R64 ;  /* 0x0000004002407220 */ /* 0x040fe40000410000 */
[C---:B------:R-:W-:Y:S02]  /*b5f0*/  FMUL.FTZ R65, R2.reuse, R65 ;  /* 0x0000004102417220 */ /* 0x040fe40000410000 */
[C---:B------:R-:W-:Y:S02]  /*b600*/  FMUL.FTZ R68, R2.reuse, R68 ;  /* 0x0000004402447220 */ /* 0x040fe40000410000 */
[C---:B------:R-:W-:Y:S02]  /*b610*/  FMUL.FTZ R69, R2.reuse, R69 ;  /* 0x0000004502457220 */ /* 0x040fe40000410000 */
[C---:B------:R-:W-:Y:S02]  /*b620*/  FMUL.FTZ R72, R2.reuse, R72 ;  /* 0x0000004802487220 */ /* 0x040fe40000410000 */
[C---:B------:R-:W-:Y:S01]  /*b630*/  FMUL.FTZ R73, R2.reuse, R73 ;  /* 0x0000004902497220 */ /* 0x040fe20000410000 */
[C---:B-1----:R-:W-:Y:S03]  /*b640*/  HMMA.16816.F32 R132, R160.reuse, R164, R132 ;  /* 0x000000a4a084723c */ /* 0x042fe60000001884 */
[C---:B------:R-:W-:Y:S02]  /*b650*/  FMUL.FTZ R76, R2.reuse, R76 ;  /* 0x0000004c024c7220 */ /* 0x040fe40000410000 */
[C---:B------:R-:W-:Y:S02]  /*b660*/  FMUL.FTZ R77, R2.reuse, R77 ;  /* 0x0000004d024d7220 */ /* 0x040fe40000410000 */
[C---:B------:R-:W-:Y:S01]  /*b670*/  FMUL.FTZ R80, R2.reuse, R80 ;  /* 0x0000005002507220 */ /* 0x040fe20000410000 */
[C---:B------:R-:W-:Y:S01]  /*b680*/  HMMA.16816.F32 R136, R160.reuse, R166, R136 ;  /* 0x000000a6a088723c */ /* 0x040fe20000001888 */
[----:B------:R-:W1:Y:S03]  /*b690*/  LDSM.16.MT88.4 R164, [R251] ;  /* 0x00000000fba4783b */ /* 0x000e660000004200 */
[C---:B------:R-:W-:Y:S02]  /*b6a0*/  FMUL.FTZ R81, R2.reuse, R81 ;  /* 0x0000005102517220 */ /* 0x040fe40000410000 */
        /* <DEDUP_REMOVED lines=20> */
[----:B------:R-:W-:Y:S01]  /*b7f0*/  FMUL.FTZ R121, R2, R121 ;  /* 0x0000007902797220 */ /* 0x000fe20000410000 */
[C---:B------:R-:W-:Y:S04]  /*b800*/  HMMA.16816.F32 R144, R160.reuse, R166, R144 ;  /* 0x000000a6a090723c */ /* 0x040fe80000001890 */
        /* <DEDUP_REMOVED lines=42> */
[C---:B------:R-:W-:Y:S02]  /*bab0*/  FMUL.FTZ R124, R2.reuse, R124 ;  /* 0x0000007c027c7220 */ /* 0x040fe40000410000 */
[C---:B------:R-:W-:Y:S02]  /*bac0*/  FMUL.FTZ R125, R2.reuse, R125 ;  /* 0x0000007d027d7220 */ /* 0x040fe40000410000 */
[C---:B------:R-:W-:Y:S02]  /*bad0*/  FMUL.FTZ R128, R2.reuse, R128 ;  /* 0x0000008002807220 */ /* 0x040fe40000410000 */
[----:B------:R-:W-:Y:S02]  /*bae0*/  FMUL.FTZ R129, R2, R129 ;  /* 0x0000008102817220 */ /* 0x000fe40000410000 */
[--C-:B------:R-:W-:Y:S02]  /*baf0*/  FFMA.FTZ R16, R16, c[0x0][0x2d0], -R188.reuse ;  /* 0x0000b40010107a23 */ /* 0x100fe400000108bc */
[--C-:B------:R-:W-:Y:S02]  /*bb00*/  FFMA.FTZ R17, R17, c[0x0][0x2d0], -R188.reuse ;  /* 0x0000b40011117a23 */ /* 0x100fe400000108bc */
        /* <DEDUP_REMOVED lines=11> */
[--C-:B------:R-:W-:Y:S02]  /*bbc0*/  FFMA.FTZ R31, R31, c[0x0][0x2d0], -R3.reuse ;  /* 0x0000b4001f1f7a23 */ /* 0x100fe40000010803 */
[--C-:B------:R-:W-:Y:S01]  /*bbd0*/  FFMA.FTZ R34, R34, c[0x0][0x2d0], -R3.reuse ;  /* 0x0000b40022227a23 */ /* 0x100fe20000010803 */
[----:B------:R-:W-:Y:S01]  /*bbe0*/  MUFU.EX2 R186, R19 ;  /* 0x0000001300ba7308 */ /* 0x000fe20000000800 */
[C---:B------:R-:W-:Y:S02]  /*bbf0*/  FMUL.FTZ R126, R0.reuse, R126 ;  /* 0x0000007e007e7220 */ /* 0x040fe40000410000 */
[C---:B------:R-:W-:Y:S02]  /*bc00*/  FMUL.FTZ R127, R0.reuse, R127 ;  /* 0x0000007f007f7220 */ /* 0x040fe40000410000 */
[----:B--2---:R-:W-:Y:S02]  /*bc10*/  FMUL.FTZ R130, R0, R130 ;  /* 0x0000008200827220 */ /* 0x004fe40000410000 */
[--C-:B------:R-:W-:Y:S02]  /*bc20*/  FFMA.FTZ R14, R14, c[0x0][0x2d0], -R3.reuse ;  /* 0x0000b4000e0e7a23 */ /* 0x100fe40000010803 */
[--C-:B------:R-:W-:Y:S02]  /*bc30*/  FFMA.FTZ R15, R15, c[0x0][0x2d0], -R3.reuse ;  /* 0x0000b4000f0f7a23 */ /* 0x100fe40000010803 */
[----:B------:R-:W-:Y:S01]  /*bc40*/  FFMA.FTZ R3, R35, c[0x0][0x2d0], -R3 ;  /* 0x0000b40023037a23 */ /* 0x000fe20000010803 */
[----:B------:R1:W-:Y:S01]  /*bc50*/  MUFU.EX2 R183, R14 ;  /* 0x0000000e00b77308 */ /* 0x0003e20000000800 */
[--C-:B------:R-:W-:Y:S02]  /*bc60*/  FFMA.FTZ R21, R21, c[0x0][0x2d0], -R188.reuse ;  /* 0x0000b40015157a23 */ /* 0x100fe400000108bc */
[--C-:B------:R-:W-:Y:S02]  /*bc70*/  FFMA.FTZ R20, R20, c[0x0][0x2d0], -R188.reuse ;  /* 0x0000b40014147a23 */ /* 0x100fe400000108bc */
[--C-:B------:R-:W-:Y:S02]  /*bc80*/  FFMA.FTZ R32, R32, c[0x0][0x2d0], -R188.reuse ;  /* 0x0000b40020207a23 */ /* 0x100fe400000108bc */
[--C-:B------:R-:W-:Y:S02]  /*bc90*/  FFMA.FTZ R12, R12, c[0x0][0x2d0], -R188.reuse ;  /* 0x0000b4000c0c7a23 */ /* 0x100fe400000108bc */
[----:B------:R-:W-:Y:S01]  /*bca0*/  FFMA.FTZ R13, R13, c[0x0][0x2d0], -R188 ;  /* 0x0000b4000d0d7a23 */ /* 0x000fe200000108bc */
[----:B------:R-:W-:Y:S10]  /*bcb0*/  MUFU.EX2 R20, R20 ;  /* 0x0000001400147308 */ /* 0x000ff40000000800 */
[----:B------:R2:W-:Y:S01]  /*bcc0*/  MUFU.EX2 R181, R12 ;  /* 0x0000000c00b57308 */ /* 0x0005e20000000800 */
[----:B-1----:R-:W-:Y:S09]  /*bcd0*/  F2FP.PACK_AB R14, R176, R191 ;  /* 0x000000bfb00e723e */ /* 0x002ff200000000ff */
[----:B------:R-:W-:Y:S10]  /*bce0*/  MUFU.EX2 R187, R13 ;  /* 0x0000000d00bb7308 */ /* 0x000ff40000000800 */
[----:B------:R-:W1:Y:S01]  /*bcf0*/  MUFU.EX2 R184, R15 ;  /* 0x0000000f00b87308 */ /* 0x000e620000000800 */
[----:B--2---:R-:W-:Y:S09]  /*bd00*/  MOV R12, R182 ;  /* 0x000000b6000c7202 */ /* 0x004ff20000000f00 */
[----:B------:R2:W2:Y:S01]  /*bd10*/  MUFU.EX2 R182, R18 ;  /* 0x0000001200b67308 */ /* 0x0004a20000000800 */
[----:B---3--:R-:W-:Y:S01]  /*bd20*/  FMUL.FTZ R131, R0, R131 ;  /* 0x0000008300837220 */ /* 0x008fe20000410000 */
[----:B------:R3:W4:Y:S01]  /*bd30*/  LDSM.16.MT88.4 R164, [R158] ;  /* 0x000000009ea4783b */ /* 0x0007220000004200 */
[----:B-1----:R-:W-:Y:S05]  /*bd40*/  F2FP.PACK_AB R13, R184, R183 ;  /* 0x000000b7b80d723e */ /* 0x002fea00000000ff */
[----:B--2---:R-:W-:Y:S01]  /*bd50*/  LDSM.16.MT88.4 R16, [R251+0x800] ;  /* 0x00080000fb10783b */ /* 0x004fe20000004200 */
[----:B------:R-:W-:Y:S05]  /*bd60*/  F2FP.PACK_AB R15, R186, R182 ;  /* 0x000000b6ba0f723e */ /* 0x000fea00000000ff */
[----:B---3--:R-:W2:Y:S01]  /*bd70*/  LDL.LU R158, [R1+0x84] ;  /* 0x00008400019e7983 */ /* 0x008ea20000300800 */
[C---:B----4-:R-:W-:Y:S08]  /*bd80*/  HMMA.16816.F32 R148, R160.reuse, R164, R148 ;  /* 0x000000a4a094723c */ /* 0x050ff00000001894 */
        /* <DEDUP_REMOVED lines=16> */
[----:B------:R-:W1:Y:S03]  /*be90*/  LDSM.16.MT88.4 R164, [R252+0x4000] ;  /* 0x00400000fca4783b */ /* 0x000e660000004200 */
[----:B--2---:R-:W-:Y:S01]  /*bea0*/  FFMA.FTZ R158, R2, R158, R189 ;  /* 0x0000009e029e7223 */ /* 0x004fe200000100bd */
[----:B------:R-:W-:Y:S02]  /*beb0*/  MOV R189, R12 ;  /* 0x0000000c00bd7202 */ /* 0x000fe40000000f00 */
[----:B------:R-:W2:Y:S01]  /*bec0*/  LDL.LU R2, [R1+0x88] ;  /* 0x0000880001027983 */ /* 0x000ea20000300800 */
[-C--:B------:R-:W-:Y:S01]  /*bed0*/  F2FP.PACK_AB R12, R187, R181.reuse ;  /* 0x000000b5bb0c723e */ /* 0x080fe200000000ff */
        /* <DEDUP_REMOVED lines=18> */
[----:B--2---:R-:W-:Y:S02]  /*c000*/  FFMA.FTZ R2, R0, R2, R180 ;  /* 0x0000000200027223 */ /* 0x004fe400000100b4 */
[----:B------:R-:W-:Y:S02]  /*c010*/  MUFU.EX2 R180, R23 ;  /* 0x0000001700b47308 */ /* 0x000fe40000000800 */
[C---:B-1----:R-:W-:Y:S04]  /*c020*/  HMMA.16816.F32 R124, R160.reuse, R164, R124 ;  /* 0x000000a4a07c723c */ /* 0x042fe8000000187c */
[----:B------:R-:W-:Y:S02]  /*c030*/  FADD.FTZ R0, R179, R158 ;  /* 0x0000009eb3007221 */ /* 0x000fe40000010000 */
[----:B------:R-:W-:Y:S02]  /*c040*/  FADD.FTZ R2, R185, R2 ;  /* 0x00000002b9027221 */ /* 0x000fe40000010000 */
[----:B------:R-:W-:Y:S01]  /*c050*/  FADD.FTZ R0, R178, R0 ;  /* 0x00000000b2007221 */ /* 0x000fe20000010000 */
[----:B------:R-:W-:Y:S01]  /*c060*/  HMMA.16816.F32 R128, R160, R166, R128 ;  /* 0x000000a6a080723c */ /* 0x000fe20000001880 */
[----:B------:R-:W1:Y:S01]  /*c070*/  LDSM.16.MT88.4 R160, [R248+0x800] ;  /* 0x00080000f8a0783b */ /* 0x000e620000004200 */
[----:B------:R-:W-:Y:S01]  /*c080*/  MUFU.EX2 R179, R26 ;  /* 0x0000001a00b37308 */ /* 0x000fe20000000800 */
[----:B------:R-:W-:Y:S04]  /*c090*/  FADD.FTZ R2, R159, R2 ;  /* 0x000000029f027221 */ /* 0x000fe80000010000 */
[----:B------:R-:W2:Y:S01]  /*c0a0*/  LDSM.16.MT88.4 R164, [R252+0x800] ;  /* 0x00080000fca4783b */ /* 0x000ea20000004200 */
[----:B------:R-:W-:Y:S04]  /*c0b0*/  FADD.FTZ R2, R190, R2 ;  /* 0x00000002be027221 */ /* 0x000fe80000010000 */
[----:B------:R-:W-:Y:S01]  /*c0c0*/  MUFU.EX2 R178, R27 ;  /* 0x0000001b00b27308 */ /* 0x000fe20000000800 */
[----:B------:R-:W-:Y:S04]  /*c0d0*/  FADD.FTZ R2, R183, R2 ;  /* 0x00000002b7027221 */ /* 0x000fe80000010000 */
[----:B------:R-:W-:Y:S05]  /*c0e0*/  FADD.FTZ R2, R184, R2 ;  /* 0x00000002b8027221 */ /* 0x000fea0000010000 */
[----:B------:R-:W-:Y:S10]  /*c0f0*/  MUFU.EX2 R159, R34 ;  /* 0x00000022009f7308 */ /* 0x000ff40000000800 */
[----:B------:R3:W-:Y:S01]  /*c100*/  MUFU.EX2 R185, R32 ;  /* 0x0000002000b97308 */ /* 0x0007e20000000800 */
[C---:B-1----:R-:W-:Y:S09]  /*c110*/  HMMA.16816.F32 R4, R12.reuse, R160, R4 ;  /* 0x000000a00c04723c */ /* 0x042ff20000001804 */
[----:B------:R-:W-:Y:S01]  /*c120*/  MUFU.EX2 R158, R3 ;  /* 0x00000003009e7308 */ /* 0x000fe20000000800 */
[C---:B------:R-:W-:Y:S01]  /*c130*/  HMMA.16816.F32 R8, R12.reuse, R162, R8 ;  /* 0x000000a20c08723c */ /* 0x040fe20000001808 */
[----:B------:R-:W1:Y:S07]  /*c140*/  LDSM.16.MT88.4 R160, [R177+0x800] ;  /* 0x00080000b1a0783b */ /* 0x000e6e0000004200 */
[C---:B--2---:R-:W-:Y:S07]  /*c150*/  HMMA.16816.F32 R132, R12.reuse, R164, R132 ;  /* 0x000000a40c84723c */ /* 0x044fee0000001884 */
[----:B------:R-:W-:Y:S01]  /*c160*/  MOV R165, R181 ;  /* 0x000000b500a57202 */ /* 0x000fe20000000f00 */
[C---:B------:R-:W-:Y:S01]  /*c170*/  HMMA.16816.F32 R136, R12.reuse, R166, R136 ;  /* 0x000000a60c88723c */ /* 0x040fe20000001888 */
[----:B------:R2:W-:Y:S03]  /*c180*/  MUFU.EX2 R167, R21 ;  /* 0x0000001500a77308 */ /* 0x0005e60000000800 */
[----:B------:R-:W-:Y:S04]  /*c190*/  MOV R164, R191 ;  /* 0x000000bf00a47202 */ /* 0x000fe80000000f00 */
[C---:B------:R-:W-:Y:S03]  /*c1a0*/  HMMA.16816.F32 R140, R12.reuse, R16, R140 ;  /* 0x000000100c8c723c */ /* 0x040fe6000000188c */
[----:B------:R4:W4:Y:S01]  /*c1b0*/  MUFU.EX2 R181, R22 ;  /* 0x0000001600b57308 */ /* 0x0009220000000800 */
[----:B---3--:R-:W-:Y:S04]  /*c1c0*/  MOV R32, R164 ;  /* 0x000000a400207202 */ /* 0x008fe80000000f00 */
[C---:B------:R-:W-:Y:S01]  /*c1d0*/  HMMA.16816.F32 R144, R12.reuse, R18, R144 ;  /* 0x000000120c90723c */ /* 0x040fe20000001890 */
[----:B------:R-:W3:Y:S04]  /*c1e0*/  LDSM.16.MT88.4 R16, [R248+0x2800] ;  /* 0x00280000f810783b */ /* 0x000ee80000004200 */
[----:B------:R-:W-:Y:S03]  /*c1f0*/  MUFU.EX2 R166, R24 ;  /* 0x0000001800a67308 */ /* 0x000fe60000000800 */
[C---:B-1----:R-:W-:Y:S04]  /*c200*/  HMMA.16816.F32 R148, R12.reuse, R160, R148 ;  /* 0x000000a00c94723c */ /* 0x042fe80000001894 */
[----:B--2---:R-:W-:Y:S01]  /*c210*/  MOV R21, R189 ;  /* 0x000000bd00157202 */ /* 0x004fe20000000f00 */
[--C-:B------:R-:W-:Y:S01]  /*c220*/  FFMA.FTZ R189, R28, c[0x0][0x2d0], -R188.reuse ;  /* 0x0000b4001cbd7a23 */ /* 0x100fe200000108bc */
[----:B------:R-:W-:Y:S01]  /*c230*/  MOV R28, R187 ;  /* 0x000000bb001c7202 */ /* 0x000fe20000000f00 */
[----:B------:R1:W2:Y:S01]  /*c240*/  MUFU.EX2 R191, R25 ;  /* 0x0000001900bf7308 */ /* 0x0002a20000000800 */
[--C-:B------:R-:W-:Y:S01]  /*c250*/  FFMA.FTZ R187, R29, c[0x0][0x2d0], -R188.reuse ;  /* 0x0000b4001dbb7a23 */ /* 0x100fe200000108bc */
[C---:B------:R-:W-:Y:S01]  /*c260*/  HMMA.16816.F32 R152, R12.reuse, R162, R152 ;  /* 0x000000a20c98723c */ /* 0x040fe20000001898 */
[----:B------:R-:W2:Y:S02]  /*c270*/  LDSM.16.MT88.4 R160, [R252+0x2800] ;  /* 0x00280000fca0783b */ /* 0x000ea40000004200 */
[----:B------:R-:W-:Y:S01]  /*c280*/  MOV R29, R21 ;  /* 0x00000015001d7202 */ /* 0x000fe20000000f00 */
[----:B------:R-:W-:Y:S01]  /*c290*/  FFMA.FTZ R188, R33, c[0x0][0x2d0], -R188 ;  /* 0x0000b40021bc7a23 */ /* 0x000fe200000108bc */
[----:B------:R-:W-:Y:S02]  /*c2a0*/  MOV R33, R20 ;  /* 0x0000001400217202 */ /* 0x000fe40000000f00 */
[----:B----4-:R-:W-:Y:S01]  /*c2b0*/  LDSM.16.MT88.4 R20, [R248+0x1000] ;  /* 0x00100000f814783b */ /* 0x010fe20000004200 */
[----:B------:R-:W-:Y:S01]  /*c2c0*/  FADD.FTZ R0, R29, R0 ;  /* 0x000000001d007221 */ /* 0x000fe20000010000 */
[----:B------:R-:W-:Y:S03]  /*c2d0*/  MUFU.EX2 R189, R189 ;  /* 0x000000bd00bd7308 */ /* 0x000fe60000000800 */
[-C--:B------:R-:W-:Y:S01]  /*c2e0*/  MOV R184, R33.reuse ;  /* 0x0000002100b87202 */ /* 0x080fe20000000f00 */
[----:B------:R-:W-:Y:S04]  /*c2f0*/  FADD.FTZ R0, R165, R0 ;  /* 0x00000000a5007221 */ /* 0x000fe80000010000 */
[----:B------:R-:W-:Y:S02]  /*c300*/  FADD.FTZ R0, R28, R0 ;  /* 0x000000001c007221 */ /* 0x000fe40000010000 */
[----:B------:R-:W-:Y:S02]  /*c310*/  MUFU.EX2 R188, R188 ;  /* 0x000000bc00bc7308 */ /* 0x000fe40000000800 */
[----:B------:R-:W-:Y:S01]  /*c320*/  FADD.FTZ R3, R32, R0 ;  /* 0x0000000020037221 */ /* 0x000fe20000010000 */
[----:B-1----:R-:W-:Y:S01]  /*c330*/  LDSM.16.MT88.4 R24, [R251+0x1000] ;  /* 0x00100000fb18783b */ /* 0x002fe20000004200 */
[----:B------:R-:W-:Y:S01]  /*c340*/  FADD.FTZ R0, R182, R2 ;  /* 0x00000002b6007221 */ /* 0x000fe20000010000 */
[C---:B---3--:R-:W-:Y:S03]  /*c350*/  HMMA.16816.F32 R36, R12.reuse, R16, R36 ;  /* 0x000000100c24723c */ /* 0x048fe60000001824 */
[----:B------:R-:W-:Y:S02]  /*c360*/  FADD.FTZ R0, R186, R0 ;  /* 0x00000000ba007221 */ /* 0x000fe40000010000 */
[----:B------:R-:W-:Y:S02]  /*c370*/  MUFU.EX2 R187, R187 ;  /* 0x000000bb00bb7308 */ /* 0x000fe40000000800 */
[----:B------:R-:W-:Y:S01]  /*c380*/  FADD.FTZ R0, R181, R0 ;  /* 0x00000000b5007221 */ /* 0x000fe20000010000 */
[C---:B------:R-:W-:Y:S01]  /*c390*/  HMMA.16816.F32 R40, R12.reuse, R18, R40 ;  /* 0x000000120c28723c */ /* 0x040fe20000001828 */
[----:B------:R-:W1:Y:S03]  /*c3a0*/  LDSM.16.MT88.4 R16, [R251+0x2800] ;  /* 0x00280000fb10783b */ /* 0x000e660000004200 */
[C---:B------:R-:W-:Y:S04]  /*c3b0*/  FADD.FTZ R0, R180.reuse, R0 ;  /* 0x00000000b4007221 */ /* 0x040fe80000010000 */
        /* <DEDUP_REMOVED lines=35> */
[----:B------:R-:W-:Y:S01]  /*c5f0*/  F2FP.PACK_AB R14, R191, R166 ;  /* 0x000000a6bf0e723e */ /* 0x000fe200000000ff */
[----:B------:R-:W-:Y:S02]  /*c600*/  LDSM.16.MT88.4 R32, [R248+0x3800] ;  /* 0x00380000f820783b */ /* 0x000fe40000004200 */
[----:B------:R-:W-:Y:S02]  /*c610*/  F2FP.PACK_AB R13, R180, R181 ;  /* 0x000000b5b40d723e */ /* 0x000fe400000000ff */
[----:B------:R-:W-:Y:S07]  /*c620*/  F2FP.PACK_AB R15, R178, R179 ;  /* 0x000000b3b20f723e */ /* 0x000fee00000000ff */
        /* <DEDUP_REMOVED lines=8> */
[----:B------:R-:W3:Y:S07]  /*c6b0*/  LDSM.16.MT88.4 R24, [R251+0x3000] ;  /* 0x00300000fb18783b */ /* 0x000eee0000004200 */
[C---:B--2---:R-:W-:Y:S08]  /*c6c0*/  HMMA.16816.F32 R148, R12.reuse, R160, R148 ;  /* 0x000000a00c94723c */ /* 0x044ff00000001894 */
[C---:B------:R-:W-:Y:S01]  /*c6d0*/  HMMA.16816.F32 R152, R12.reuse, R162, R152 ;  /* 0x000000a20c98723c */ /* 0x040fe20000001898 */
[----:B------:R-:W-:Y:S07]  /*c6e0*/  LDSM.16.MT88.4 R160, [R248+0x5000] ;  /* 0x00500000f8a0783b */ /* 0x000fee0000004200 */
[C---:B-1----:R-:W-:Y:S08]  /*c6f0*/  HMMA.16816.F32 R36, R12.reuse, R16, R36 ;  /* 0x000000100c24723c */ /* 0x042ff00000001824 */
[C---:B------:R-:W-:Y:S01]  /*c700*/  HMMA.16816.F32 R40, R12.reuse, R18, R40 ;  /* 0x000000120c28723c */ /* 0x040fe20000001828 */
[----:B------:R-:W1:Y:S07]  /*c710*/  LDSM.16.MT88.4 R16, [R177+0x3000] ;  /* 0x00300000b110783b */ /* 0x000e6e0000004200 */
[C---:B------:R-:W-:Y:S08]  /*c720*/  HMMA.16816.F32 R44, R12.reuse, R20, R44 ;  /* 0x000000140c2c723c */ /* 0x040ff0000000182c */
[C---:B------:R-:W-:Y:S01]  /*c730*/  HMMA.16816.F32 R48, R12.reuse, R22, R48 ;  /* 0x000000160c30723c */ /* 0x040fe20000001830 */
[----:B------:R-:W2:Y:S07]  /*c740*/  LDSM.16.MT88.4 R20, [R252+0x5000] ;  /* 0x00500000fc14783b */ /* 0x000eae0000004200 */
[C---:B---3--:R-:W-:Y:S08]  /*c750*/  HMMA.16816.F32 R52, R12.reuse, R24, R52 ;  /* 0x000000180c34723c */ /* 0x048ff00000001834 */
        /* <DEDUP_REMOVED lines=15> */
[C---:B------:R-:W-:Y:S08]  /*c850*/  HMMA.16816.F32 R96, R12.reuse, R26, R96 ;  /* 0x0000001a0c60723c */ /* 0x040ff00000001860 */
[C---:B---3--:R-:W-:Y:S07]  /*c860*/  HMMA.16816.F32 R100, R12.reuse, R160, R100 ;  /* 0x000000a00c64723c */ /* 0x048fee0000001864 */
[----:B------:R-:W-:Y:S01]  /*c870*/  MOV R160, R177 ;  /* 0x000000b100a07202 */ /* 0x000fe20000000f00 */
[C---:B------:R-:W-:Y:S01]  /*c880*/  HMMA.16816.F32 R104, R12.reuse, R162, R104 ;  /* 0x000000a20c68723c */ /* 0x040fe20000001868 */
[----:B------:R-:W2:Y:S03]  /*c890*/  MUFU.EX2 R177, R30 ;  /* 0x0000001e00b17308 */ /* 0x000ea60000000800 */
[----:B------:R-:W3:Y:S01]  /*c8a0*/  LDSM.16.MT88.4 R24, [R160+0x7000] ;  /* 0x00700000a018783b */ /* 0x000ee20000004200 */
[----:B------:R-:W-:Y:S02]  /*c8b0*/  MOV R182, R160 ;  /* 0x000000a000b67202 */ /* 0x000fe40000000f00 */
[----:B------:R-:W-:Y:S01]  /*c8c0*/  MOV R162, R166 ;  /* 0x000000a600a27202 */ /* 0x000fe20000000f00 */
[C---:B-1----:R-:W-:Y:S04]  /*c8d0*/  HMMA.16816.F32 R108, R12.reuse, R16, R108 ;  /* 0x000000100c6c723c */ /* 0x042fe8000000186c */
[----:B------:R-:W-:Y:S02]  /*c8e0*/  MOV R163, R167 ;  /* 0x000000a700a37202 */ /* 0x000fe40000000f00 */
[----:B------:R-:W1:Y:S01]  /*c8f0*/  LDSM.16.MT88.4 R164, [R248+0x1800] ;  /* 0x00180000f8a4783b */ /* 0x000e620000004200 */
[----:B------:R-:W-:Y:S01]  /*c900*/  MOV R161, R176 ;  /* 0x000000b000a17202 */ /* 0x000fe20000000f00 */
[C---:B------:R-:W-:Y:S01]  /*c910*/  HMMA.16816.F32 R112, R12.reuse, R18, R112 ;  /* 0x000000120c70723c */ /* 0x040fe20000001870 */
[----:B------:R4:W2:Y:S03]  /*c920*/  MUFU.EX2 R176, R31 ;  /* 0x0000001f00b07308 */ /* 0x0008a60000000800 */
[----:B------:R-:W1:Y:S01]  /*c930*/  LDSM.16.MT88.4 R16, [R252+0x1800] ;  /* 0x00180000fc10783b */ /* 0x000e620000004200 */
[----:B------:R-:W-:Y:S02]  /*c940*/  MOV R190, R162 ;  /* 0x000000a200be7202 */ /* 0x000fe40000000f00 */
[----:B------:R-:W-:Y:S01]  /*c950*/  MOV R183, R163 ;  /* 0x000000a300b77202 */ /* 0x000fe20000000f00 */
[C---:B------:R-:W-:Y:S04]  /*c960*/  HMMA.16816.F32 R116, R12.reuse, R20, R116 ;  /* 0x000000140c74723c */ /* 0x040fe80000001874 */
[----:B------:R-:W-:Y:S04]  /*c970*/  MOV R2, R161 ;  /* 0x000000a100027202 */ /* 0x000fe80000000f00 */
[C---:B------:R-:W-:Y:S01]  /*c980*/  HMMA.16816.F32 R120, R12.reuse, R22, R120 ;  /* 0x000000160c78723c */ /* 0x040fe20000001878 */
[----:B------:R1:W-:Y:S03]  /*c990*/  LDSM.16.MT88.4 R20, [R160+0x1800] ;  /* 0x00180000a014783b */ /* 0x0003e60000004200 */
[----:B------:R-:W-:Y:S02]  /*c9a0*/  FADD.FTZ R2, R2, R3 ;  /* 0x0000000302027221 */ /* 0x000fe40000010000 */
[----:B------:R-:W-:Y:S02]  /*c9b0*/  FADD.FTZ R3, R178, R0 ;  /* 0x00000000b2037221 */ /* 0x000fe40000010000 */
[----:B------:R-:W-:Y:S01]  /*c9c0*/  FADD.FTZ R2, R184, R2 ;  /* 0x00000002b8027221 */ /* 0x000fe20000010000 */
[----:B----4-:R-:W4:Y:S01]  /*c9d0*/  LDSM.16.MT88.4 R28, [R251+0x1800] ;  /* 0x00180000fb1c783b */ /* 0x010f220000004200 */
[C---:B---3--:R-:W-:Y:S03]  /*c9e0*/  HMMA.16816.F32 R124, R12.reuse, R24, R124 ;  /* 0x000000180c7c723c */ /* 0x048fe6000000187c */
[----:B--2---:R-:W-:Y:S02]  /*c9f0*/  FADD.FTZ R3, R177, R3 ;  /* 0x00000003b1037221 */ /* 0x004fe40000010000 */
[----:B------:R-:W-:Y:S02]  /*ca00*/  FADD.FTZ R2, R183, R2 ;  /* 0x00000002b7027221 */ /* 0x000fe40000010000 */
[----:B------:R-:W-:Y:S01]  /*ca10*/  FADD.FTZ R3, R176, R3 ;  /* 0x00000003b0037221 */ /* 0x000fe20000010000 */
[----:B------:R-:W-:Y:S01]  /*ca20*/  HMMA.16816.F32 R128, R12, R26, R128 ;  /* 0x0000001a0c80723c */ /* 0x000fe20000001880 */
[----:B------:R-:W2:Y:S03]  /*ca30*/  LDSM.16.MT88.4 R24, [R252+0x3800] ;  /* 0x00380000fc18783b */ /* 0x000ea60000004200 */
[----:B------:R-:W-:Y:S03]  /*ca40*/  FADD.FTZ R2, R190, R2 ;  /* 0x00000002be027221 */ /* 0x000fe60000010000 */
[----:B------:R-:W-:Y:S01]  /*ca50*/  F2FP.PACK_AB R12, R187, R189 ;  /* 0x000000bdbb0c723e */ /* 0x000fe200000000ff */
[----:B------:R-:W-:Y:S01]  /*ca60*/  FADD.FTZ R2, R191, R2 ;  /* 0x00000002bf027221 */ /* 0x000fe20000010000 */
[----:B------:R-:W-:Y:S03]  /*ca70*/  F2FP.PACK_AB R13, R176, R177 ;  /* 0x000000b1b00d723e */ /* 0x000fe600000000ff */
[----:B------:R-:W-:Y:S01]  /*ca80*/  F2FP.PACK_AB R14, R188, R185 ;  /* 0x000000b9bc0e723e */ /* 0x000fe200000000ff */
[----:B------:R-:W-:Y:S01]  /*ca90*/  FADD.FTZ R0, R189, R2 ;  /* 0x00000002bd007221 */ /* 0x000fe20000010000 */
[----:B------:R-:W-:Y:S03]  /*caa0*/  F2FP.PACK_AB R15, R158, R159 ;  /* 0x0000009f9e0f723e */ /* 0x000fe600000000ff */
[----:B------:R-:W-:Y:S04]  /*cab0*/  FADD.FTZ R0, R187, R0 ;  /* 0x00000000bb007221 */ /* 0x000fe80000010000 */
[C---:B-1----:R-:W-:Y:S01]  /*cac0*/  HMMA.16816.F32 R160, R12.reuse, R164, R4 ;  /* 0x000000a40ca0723c */ /* 0x042fe20000001804 */
[----:B------:R-:W1:Y:S02]  /*cad0*/  LDSM.16.MT88.4 R4, [R251+0x3800] ;  /* 0x00380000fb04783b */ /* 0x000e640000004200 */
[----:B------:R-:W-:Y:S02]  /*cae0*/  FADD.FTZ R2, R185, R0 ;  /* 0x00000000b9027221 */ /* 0x000fe40000010000 */
[----:B------:R-:W-:Y:S01]  /*caf0*/  FADD.FTZ R0, R159, R3 ;  /* 0x000000039f007221 */ /* 0x000fe20000010000 */
[----:B------:R-:W-:Y:S01]  /*cb00*/  MOV R159, R156 ;  /* 0x0000009c009f7202 */ /* 0x000fe20000000f00 */
[----:B------:R-:W-:Y:S01]  /*cb10*/  FADD.FTZ R2, R188, R2 ;  /* 0x00000002bc027221 */ /* 0x000fe20000010000 */
[C---:B------:R-:W-:Y:S01]  /*cb20*/  HMMA.16816.F32 R164, R12.reuse, R166, R8 ;  /* 0x000000a60ca4723c */ /* 0x040fe20000001808 */
[----:B------:R-:W3:Y:S03]  /*cb30*/  LDSM.16.MT88.4 R8, [R182+0x3800] ;  /* 0x00380000b608783b */ /* 0x000ee60000004200 */
[----:B------:R-:W-:Y:S01]  /*cb40*/  FADD.FTZ R0, R158, R0 ;  /* 0x000000009e007221 */ /* 0x000fe20000010000 */
[----:B------:R-:W-:Y:S02]  /*cb50*/  MOV R158, R157 ;  /* 0x0000009d009e7202 */ /* 0x000fe40000000f00 */
[----:B------:R-:W-:Y:S01]  /*cb60*/  STL [R1+0x84], R2 ;  /* 0x0000840201007387 */ /* 0x000fe20000100800 */
[C---:B------:R-:W-:Y:S05]  /*cb70*/  HMMA.16816.F32 R132, R12.reuse, R16, R132 ;  /* 0x000000100c84723c */ /* 0x040fea0000001884 */
[----:B------:R-:W-:Y:S03]  /*cb80*/  STL [R1+0x88], R0 ;  /* 0x0000880001007387 */ /* 0x000fe60000100800 */
[C---:B------:R-:W-:Y:S03]  /*cb90*/  HMMA.16816.F32 R136, R12.reuse, R18, R136 ;  /* 0x000000120c88723c */ /* 0x040fe60000001888 */
[----:B------:R-:W1:Y:S05]  /*cba0*/  LDSM.16.MT88.4 R16, [R248+0x5800] ;  /* 0x00580000f810783b */ /* 0x000e6a0000004200 */
[C---:B----4-:R-:W-:Y:S08]  /*cbb0*/  HMMA.16816.F32 R140, R12.reuse, R28, R140 ;  /* 0x0000001c0c8c723c */ /* 0x050ff0000000188c */
[C---:B------:R-:W-:Y:S01]  /*cbc0*/  HMMA.16816.F32 R144, R12.reuse, R30, R144 ;  /* 0x0000001e0c90723c */ /* 0x040fe20000001890 */
[----:B------:R-:W-:Y:S07]  /*cbd0*/  LDSM.16.MT88.4 R28, [R251+0x5800] ;  /* 0x00580000fb1c783b */ /* 0x000fee0000004200 */
[C---:B------:R-:W-:Y:S08]  /*cbe0*/  HMMA.16816.F32 R148, R12.reuse, R20, R148 ;  /* 0x000000140c94723c */ /* 0x040ff00000001894 */
[C---:B------:R-:W-:Y:S01]  /*cbf0*/  HMMA.16816.F32 R152, R12.reuse, R22, R152 ;  /* 0x000000160c98723c */ /* 0x040fe20000001898 */
[----:B------:R-:W4:Y:S07]  /*cc00*/  LDSM.16.MT88.4 R20, [R252+0x5800] ;  /* 0x00580000fc14783b */ /* 0x000f2e0000004200 */
[C---:B------:R-:W-:Y:S08]  /*cc10*/  HMMA.16816.F32 R36, R12.reuse, R32, R36 ;  /* 0x000000200c24723c */ /* 0x040ff00000001824 */
[C---:B------:R-:W-:Y:S08]  /*cc20*/  HMMA.16816.F32 R40, R12.reuse, R34, R40 ;  /* 0x000000220c28723c */ /* 0x040ff00000001828 */
[C---:B--2---:R-:W-:Y:S08]  /*cc30*/  HMMA.16816.F32 R44, R12.reuse, R24, R44 ;  /* 0x000000180c2c723c */ /* 0x044ff0000000182c */
[C---:B------:R-:W-:Y:S01]  /*cc40*/  HMMA.16816.F32 R48, R12.reuse, R26, R48 ;  /* 0x0000001a0c30723c */ /* 0x040fe20000001830 */
[----:B------:R-:W-:Y:S07]  /*cc50*/  LDSM.16.MT88.4 R24, [R251+0x7800] ;  /* 0x00780000fb18783b */ /* 0x000fee0000004200 */
[C---:B-1----:R-:W-:Y:S08]  /*cc60*/  HMMA.16816.F32 R52, R12.reuse, R4, R52 ;  /* 0x000000040c34723c */ /* 0x042ff00000001834 */
[C---:B------:R-:W-:Y:S01]  /*cc70*/  HMMA.16816.F32 R56, R12.reuse, R6, R56 ;  /* 0x000000060c38723c */ /* 0x040fe20000001838 */
[----:B------:R-:W1:Y:S07]  /*cc80*/  LDSM.16.MT88.4 R4, [R182+0x5800] ;  /* 0x00580000b604783b */ /* 0x000e6e0000004200 */
[C---:B---3--:R-:W-:Y:S08]  /*cc90*/  HMMA.16816.F32 R60, R12.reuse, R8, R60 ;  /* 0x000000080c3c723c */ /* 0x048ff0000000183c */
[C---:B------:R-:W-:Y:S01]  /*cca0*/  HMMA.16816.F32 R64, R12.reuse, R10, R64 ;  /* 0x0000000a0c40723c */ /* 0x040fe20000001840 */
[----:B------:R-:W2:Y:S07]  /*ccb0*/  LDSM.16.MT88.4 R8, [R248+0x7800] ;  /* 0x00780000f808783b */ /* 0x000eae0000004200 */
[C---:B------:R-:W-:Y:S08]  /*ccc0*/  HMMA.16816.F32 R68, R12.reuse, R16, R68 ;  /* 0x000000100c44723c */ /* 0x040ff00000001844 */
[C---:B------:R-:W-:Y:S01]  /*ccd0*/  HMMA.16816.F32 R72, R12.reuse, R18, R72 ;  /* 0x000000120c48723c */ /* 0x040fe20000001848 */
[----:B------:R-:W3:Y:S07]  /*cce0*/  LDSM.16.MT88.4 R16, [R252+0x7800] ;  /* 0x00780000fc10783b */ /* 0x000eee0000004200 */
[C---:B----4-:R-:W-:Y:S08]  /*ccf0*/  HMMA.16816.F32 R76, R12.reuse, R20, R76 ;  /* 0x000000140c4c723c */ /* 0x050ff0000000184c */
[C---:B------:R-:W-:Y:S01]  /*cd00*/  HMMA.16816.F32 R80, R12.reuse, R22, R80 ;  /* 0x000000160c50723c */ /* 0x040fe20000001850 */
[----:B------:R-:W4:Y:S07]  /*cd10*/  LDSM.16.MT88.4 R20, [R182+0x7800] ;  /* 0x00780000b614783b */ /* 0x000f2e0000004200 */
[C---:B------:R-:W-:Y:S08]  /*cd20*/  HMMA.16816.F32 R84, R12.reuse, R28, R84 ;  /* 0x0000001c0c54723c */ /* 0x040ff00000001854 */
[C---:B------:R-:W-:Y:S08]  /*cd30*/  HMMA.16816.F32 R88, R12.reuse, R30, R88 ;  /* 0x0000001e0c58723c */ /* 0x040ff00000001858 */
[C---:B-1----:R-:W-:Y:S08]  /*cd40*/  HMMA.16816.F32 R92, R12.reuse, R4, R92 ;  /* 0x000000040c5c723c */ /* 0x042ff0000000185c */
[C---:B------:R-:W-:Y:S08]  /*cd50*/  HMMA.16816.F32 R96, R12.reuse, R6, R96 ;  /* 0x000000060c60723c */ /* 0x040ff00000001860 */
[C---:B--2---:R-:W-:Y:S08]  /*cd60*/  HMMA.16816.F32 R100, R12.reuse, R8, R100 ;  /* 0x000000080c64723c */ /* 0x044ff00000001864 */
[C---:B------:R-:W-:Y:S08]  /*cd70*/  HMMA.16816.F32 R104, R12.reuse, R10, R104 ;  /* 0x0000000a0c68723c */ /* 0x040ff00000001868 */
[C---:B---3--:R-:W-:Y:S08]  /*cd80*/  HMMA.16816.F32 R108, R12.reuse, R16, R108 ;  /* 0x000000100c6c723c */ /* 0x048ff0000000186c */
[C---:B------:R-:W-:Y:S08]  /*cd90*/  HMMA.16816.F32 R112, R12.reuse, R18, R112 ;  /* 0x000000120c70723c */ /* 0x040ff00000001870 */
[C---:B------:R-:W-:Y:S08]  /*cda0*/  HMMA.16816.F32 R116, R12.reuse, R24, R116 ;  /* 0x000000180c74723c */ /* 0x040ff00000001874 */
[C---:B------:R-:W-:Y:S08]  /*cdb0*/  HMMA.16816.F32 R120, R12.reuse, R26, R120 ;  /* 0x0000001a0c78723c */ /* 0x040ff00000001878 */
[C---:B----4-:R-:W-:Y:S08]  /*cdc0*/  HMMA.16816.F32 R124, R12.reuse, R20, R124 ;  /* 0x000000140c7c723c */ /* 0x050ff0000000187c */
[----:B------:R-:W-:Y:S01]  /*cdd0*/  HMMA.16816.F32 R128, R12, R22, R128 ;  /* 0x000000160c80723c */ /* 0x000fe20000001880 */
[----:B------:R-:W-:-:S07]  /*cde0*/  @P0 BRA `(.L_x_837) ;  /* 0xffffca6000000947 */ /* 0x000fce000383ffff */
.L_x_836:
[----:B------:R-:W-:Y:S07]  /*cdf0*/  @!UPT UIADD3 URZ, URZ, URZ, URZ ;  /* 0x0000003f3f3ff290 */ /* 0x000fee000fffe03f */
[----:B------:R-:W-:Y:S02]  /*ce00*/  MOV R7, 0x1f ;  /* 0x0000001f00077802 */ /* 0x000fe40000000f00 */
[----:B------:R-:W-:Y:S01]  /*ce10*/  MOV R6, 0xffffffff ;  /* 0xffffffff00067802 */ /* 0x000fe20000000f00 */
[----:B------:R-:W-:Y:S06]  /*ce20*/  BRA.DIV ~URZ, `(.L_x_838) ;  /* 0x00002a427f007947 */ /* 0x000fec000b800000 */
[----:B------:R-:W2:Y:S04]  /*ce30*/  LDL R2, [R1+0x84] ;  /* 0x0000840001027983 */ /* 0x000ea80000100800 */
[----:B--2---:R1:W2:Y:S02]  /*ce40*/  SHFL.BFLY PT, R0, R2, 0x2, 0x1f ;  /* 0x0c401f0002007f89 */ /* 0x0042a400000e0000 */
.L_x_852:
[----:B-1----:R-:W3:Y:S02]  /*ce50*/  LDL.LU R2, [R1+0x84] ;  /* 0x0000840001027983 */ /* 0x002ee40000300800 */
[----:B--23--:R-:W-:Y:S01]  /*ce60*/  FADD.FTZ R0, R0, R2 ;  /* 0x0000000200007221 */ /* 0x00cfe20000010000 */
[----:B------:R-:W-:Y:S05]  /*ce70*/  BRA.DIV ~URZ, `(.L_x_839) ;  /* 0x00002a527f007947 */ /* 0x000fea000b800000 */
[----:B------:R-:W2:Y:S04]  /*ce80*/  LDL.LU R5, [R1+0x88] ;  /* 0x0000880001057983 */ /* 0x000ea80000300800 */
[----:B------:R-:W1:Y:S02]  /*ce90*/  SHFL.BFLY PT, R2, R0, 0x1, 0x1f ;  /* 0x0c201f0000027f89 */ /* 0x000e6400000e0000 */
[----:B-1----:R-:W-:-:S02]  /*cea0*/  FADD.FTZ R0, R0, R2 ;  /* 0x0000000200007221 */ /* 0x002fc40000010000 */
[----:B--2---:R-:W1:Y:S02]  /*ceb0*/  SHFL.BFLY PT, R4, R5, 0x2, 0x1f ;  /* 0x0c401f0005047f89 */ /* 0x004e6400000e0000 */
[----:B-1----:R-:W-:-:S05]  /*cec0*/  FADD.FTZ R4, R4, R5 ;  /* 0x0000000504047221 */ /* 0x002fca0000010000 */
[----:B------:R1:W2:Y:S02]  /*ced0*/  SHFL.BFLY PT, R3, R4, 0x1, 0x1f ;  /* 0x0c201f0004037f89 */ /* 0x0002a400000e0000 */
.L_x_853:
        /* <DEDUP_REMOVED lines=30> */
[C---:B-----5:R-:W-:Y:S02]  /*d0c0*/  FMUL.FTZ R168, R2.reuse, R40 ;  /* 0x0000002802a87220 */ /* 0x060fe40000410000 */
        /* <DEDUP_REMOVED lines=118> */
.L_x_831:
[----:B--2---:R2:W5:Y:S01]  /*d830*/  LDL R7, [R1+0xb4] ;  /* 0x0000b40001077983 */ /* 0x0045620000100800 */
[----:B------:R-:W-:Y:S03]  /*d840*/  BSSY B0, `(.L_x_840) ;  /* 0x0000012000007945 */ /* 0x000fe60003800000 */
[----:B------:R-:W3:Y:S02]  /*d850*/  S2R R6, SR_TID.X ;  /* 0x0000000000067919 */ /* 0x000ee40000002100 */
[----:B---3--:R-:W-:-:S13]  /*d860*/  LOP3.LUT P6, RZ, R6, 0xff, RZ, 0xc0, !PT ;  /* 0x000000ff06ff7812 */ /* 0x008fda00078cc0ff */
[----:B------:R-:W-:Y:S05]  /*d870*/  @P6 BRA `(.L_x_841) ;  /* 0x000000e000006947 */ /* 0x000fea0003800000 */
[----:B--2---:R-:W2:Y:S01]  /*d880*/  S2R R4, SR_LANEID ;  /* 0x0000000000047919 */ /* 0x004ea20000000000 */
        /* <DEDUP_REMOVED lines=11> */
[----:B---3-5:R-:W-:-:S05]  /*d940*/  IADD3 R7, R3, c[0x0][0xc], R2 ;  /* 0x0000030003077a10 */ /* 0x028fca0007ffe002 */
[----:B------:R2:W-:Y:S02]  /*d950*/  STL [R1+0xb4], R7 ;  /* 0x0000b40701007387 */ /* 0x0005e40000100800 */
.L_x_841:
[----:B--2---:R-:W-:Y:S05]  /*d960*/  BSYNC B0 ;  /* 0x0000000000007941 */ /* 0x004fea0003800000 */
.L_x_840:
[----:B------:R-:W-:Y:S01]  /*d970*/  PRMT R0, R0, 0x9910, RZ ;  /* 0x0000991000007816 */ /* 0x000fe200000000ff */
[----:B------:R-:W-:Y:S01]  /*d980*/  BSSY B1, `(.L_x_842) ;  /* 0x00001da000017945 */ /* 0x000fe20003800000 */
[----:B-----5:R-:W-:Y:S01]  /*d990*/  IMAD.MOV.U32 R156, RZ, RZ, R7 ;  /* 0x000000ffff9c7224 */ /* 0x020fe200078e0007 */
[----:B------:R-:W-:Y:S01]  /*d9a0*/  MOV R186, 0x1f ;  /* 0x0000001f00ba7802 */ /* 0x000fe20000000f00 */
[----:B------:R-:W-:Y:S01]  /*d9b0*/  IMAD.MOV.U32 R187, RZ, RZ, RZ ;  /* 0x000000ffffbb7224 */ /* 0x000fe200078e00ff */
[----:B------:R-:W-:Y:S01]  /*d9c0*/  ISETP.NE.AND P0, PT, R0, RZ, PT ;  /* 0x000000ff0000720c */ /* 0x000fe20003f05270 */
[----:B------:R-:W-:-:S12]  /*d9d0*/  IMAD.MOV.U32 R157, RZ, RZ, -0x1 ;  /* 0xffffffffff9d7424 */ /* 0x000fd800078e00ff */
[----:B------:R-:W-:Y:S05]  /*d9e0*/  @!P0 BRA `(.L_x_843) ;  /* 0x00001a7000008947 */ /* 0x000fea0003800000 */
[----:B------:R-:W-:Y:S01]  /*d9f0*/  WARPSYNC 0xffffffff ;  /* 0xffffffff00007948 */ /* 0x000fe20003800000 */
[----:B------:R-:W-:Y:S06]  /*da00*/  BAR.SYNC.DEFER_BLOCKING 0x1, 0x100 ;  /* 0x0044000000007b1d */ /* 0x000fec0000010000 */
[----:B------:R-:W-:Y:S05]  /*da10*/  BRA.CONV ~URZ, `(.L_x_844) ;  /* 0x000000537f007947 */ /* 0x000fea000b800000 */
[----:B------:R-:W-:Y:S02]  /*da20*/  SHF.R.S32.HI R0, RZ, 0x1f, R6 ;  /* 0x0000001fff007819 */ /* 0x000fe40000011406 */
[----:B------:R-:W-:Y:S02]  /*da30*/  MOV R2, 0xda70 ;  /* 0x0000da7000027802 */ /* 0x000fe40000000f00 */
[----:B------:R-:W-:-:S04]  /*da40*/  LEA.HI R0, R0, R6, RZ, 0x7 ;  /* 0x0000000600007211 */ /* 0x000fc800078f38ff */
[----:B------:R-:W-:Y:S02]  /*da50*/  SHF.R.S32.HI R0, RZ, 0x7, R0 ;  /* 0x00000007ff007819 */ /* 0x000fe40000011400 */
[----:B-1----:R-:W-:Y:S05]  /*da60*/  CALL.REL.NOINC `($__internal_17_$__cuda_sm70_shflsync_idx_p) ;  /* 0x0000200000007944 */ /* 0x002fea0003c00000 */
.L_x_844:
[----:B------:R-:W3:Y:S04]  /*da70*/  LDL R8, [R1+0x108] ;  /* 0x0001080001087983 */ /* 0x000ee80000100800 */
[----:B------:R-:W4:Y:S04]  /*da80*/  LDL.LU R5, [R1+0x98] ;  /* 0x0000980001057983 */ /* 0x000f280000300800 */
[----:B-12---:R-:W2:Y:S04]  /*da90*/  LDL.LU R11, [R1+0x9c] ;  /* 0x00009c00010b7983 */ /* 0x006ea80000300800 */
[----:B------:R-:W2:Y:S04]  /*daa0*/  LDL.LU R17, [R1+0xa0] ;  /* 0x0000a00001117983 */ /* 0x000ea80000300800 */
[----:B------:R-:W3:Y:S01]  /*dab0*/  LDL.LU R19, [R1+0xb0] ;  /* 0x0000b00001137983 */ /* 0x000ee20000300800 */
[----:B------:R-:W-:-:S03]  /*dac0*/  IMAD.MOV.U32 R3, RZ, RZ, 0x1 ;  /* 0x00000001ff037424 */ /* 0x000fc600078e00ff */
[----:B------:R-:W3:Y:S02]  /*dad0*/  LDL R18, [R1+0x110] ;  /* 0x0001100001127983 */ /* 0x000ee40000100800 */
[----:B------:R-:W-:Y:S02]  /*dae0*/  ISETP.NE.AND P1, PT, R3, c[0x0][0x4e8], PT ;  /* 0x00013a0003007a0c */ /* 0x000fe40003f25270 */
[----:B------:R-:W3:Y:S04]  /*daf0*/  LDL R205, [R1+0x94] ;  /* 0x0000940001cd7983 */ /* 0x000ee80000100800 */
[----:B------:R-:W3:Y:S04]  /*db00*/  LDL R204, [R1+0xb8] ;  /* 0x0000b80001cc7983 */ /* 0x000ee80000100800 */
[----:B------:R1:W5:Y:S04]  /*db10*/  LDL R203, [R1+0x104] ;  /* 0x0001040001cb7983 */ /* 0x0003680000100800 */
        /* <DEDUP_REMOVED lines=15> */
[----:B------:R-:W1:Y:S01]  /*dc10*/  S2R R20, SR_TID.X ;  /* 0x0000000000147919 */ /* 0x000e620000002100 */
[----:B------:R-:W-:-:S02]  /*dc20*/  ULDC UR5, c[0x0][0x4e8] ;  /* 0x00013a0000057ab9 */ /* 0x000fc40000000800 */
[----:B------:R-:W-:Y:S02]  /*dc30*/  ULDC UR4, c[0x0][0x388] ;  /* 0x0000e20000047ab9 */ /* 0x000fe40000000800 */
[----:B------:R-:W-:Y:S01]  /*dc40*/  UIMAD UR4, UR5, UR4, URZ ;  /* 0x00000004050472a4 */ /* 0x000fe2000f8e023f */
[----:B------:R-:W-:Y:S01]  /*dc50*/  BSSY B0, `(.L_x_845) ;  /* 0x00000fc000007945 */ /* 0x000fe20003800000 */
[----:B----4-:R-:W-:Y:S01]  /*dc60*/  SHF.R.S32.HI R0, RZ, 0x1f, R5 ;  /* 0x0000001fff007819 */ /* 0x010fe20000011405 */
[----:B------:R-:W-:-:S04]  /*dc70*/  IMAD.WIDE.U32 R6, R5, c[0x0][0x4d0], RZ ;  /* 0x0001340005067a25 */ /* 0x000fc800078e00ff */
[C---:B------:R-:W-:Y:S02]  /*dc80*/  IMAD R2, R0.reuse, c[0x0][0x4d0], RZ ;  /* 0x0001340000027a24 */ /* 0x040fe400078e02ff */
[----:B------:R-:W-:Y:S02]  /*dc90*/  IMAD R4, R0, c[0x0][0x438], RZ ;  /* 0x00010e0000047a24 */ /* 0x000fe400078e02ff */
[----:B------:R-:W-:Y:S01]  /*dca0*/  IMAD R3, R5, c[0x0][0x4d4], R2 ;  /* 0x0001350005037a24 */ /* 0x000fe200078e0202 */
[----:B--2---:R-:W-:Y:S01]  /*dcb0*/  SHF.R.S32.HI R2, RZ, 0x1f, R11 ;  /* 0x0000001fff027819 */ /* 0x004fe2000001140b */
[----:B---3--:R-:W-:Y:S02]  /*dcc0*/  IMAD.IADD R0, R8, 0x1, R19 ;  /* 0x0000000108007824 */ /* 0x008fe400078e0213 */
[----:B------:R-:W-:Y:S02]  /*dcd0*/  IMAD.IADD R7, R7, 0x1, R3 ;  /* 0x0000000107077824 */ /* 0x000fe400078e0203 */
[----:B------:R-:W-:-:S02]  /*dce0*/  IMAD R9, R2, c[0x0][0x4d8], RZ ;  /* 0x0001360002097a24 */ /* 0x000fc400078e02ff */
[----:B------:R-:W-:-:S04]  /*dcf0*/  @P1 IMAD.HI.U32 R10, R0, c[0x0][0x4ec], RZ ;  /* 0x00013b00000a1a27 */ /* 0x000fc800078e00ff */
[----:B------:R-:W-:Y:S02]  /*dd00*/  IMAD R8, R5, c[0x0][0x43c], R4 ;  /* 0x00010f0005087a24 */ /* 0x000fe400078e0204 */
[----:B------:R-:W-:Y:S01]  /*dd10*/  IMAD.MOV.U32 R3, RZ, RZ, R0 ;  /* 0x000000ffff037224 */ /* 0x000fe200078e0000 */
[----:B------:R-:W-:Y:S01]  /*dd20*/  @P1 SHF.R.U32.HI R3, RZ, c[0x0][0x4f0], R10 ;  /* 0x00013c00ff031a19 */ /* 0x000fe2000001160a */
[C---:B------:R-:W-:Y:S02]  /*dd30*/  IMAD R9, R11.reuse, c[0x0][0x4dc], R9 ;  /* 0x000137000b097a24 */ /* 0x040fe400078e0209 */
[----:B------:R-:W-:-:S04]  /*dd40*/  IMAD.WIDE.U32 R6, R11, c[0x0][0x4d8], R6 ;  /* 0x000136000b067a25 */ /* 0x000fc800078e0006 */
[----:B------:R-:W-:-:S04]  /*dd50*/  IMAD.WIDE.U32 R4, R5, c[0x0][0x438], RZ ;  /* 0x00010e0005047a25 */ /* 0x000fc800078e00ff */
[----:B------:R-:W-:Y:S01]  /*dd60*/  IMAD.IADD R7, R7, 0x1, R9 ;  /* 0x0000000107077824 */ /* 0x000fe200078e0209 */
[----:B------:R-:W-:Y:S01]  /*dd70*/  SHF.R.S32.HI R9, RZ, 0x1f, R17 ;  /* 0x0000001fff097819 */ /* 0x000fe20000011411 */
[----:B------:R-:W-:Y:S02]  /*dd80*/  IMAD.IADD R5, R5, 0x1, R8 ;  /* 0x0000000105057824 */ /* 0x000fe400078e0208 */
[----:B------:R-:W-:Y:S02]  /*dd90*/  IMAD.MOV R8, RZ, RZ, -R3 ;  /* 0x000000ffff087224 */ /* 0x000fe400078e0a03 */
[----:B------:R-:W-:Y:S02]  /*dda0*/  IMAD R2, R2, c[0x0][0x440], RZ ;  /* 0x0001100002027a24 */ /* 0x000fe400078e02ff */
[----:B------:R-:W-:Y:S02]  /*ddb0*/  IMAD R10, R9, c[0x0][0x4e0], RZ ;  /* 0x00013800090a7a24 */ /* 0x000fe400078e02ff */
[----:B------:R-:W-:-:S02]  /*ddc0*/  IMAD R8, R8, c[0x0][0x4e8], R0 ;  /* 0x00013a0008087a24 */ /* 0x000fc400078e0200 */
[----:B------:R-:W-:Y:S01]  /*ddd0*/  IMAD.WIDE.U32 R6, R17, c[0x0][0x4e0], R6 ;  /* 0x0001380011067a25 */ /* 0x000fe200078e0006 */
[----:B------:R-:W-:-:S03]  /*dde0*/  SHF.R.S32.HI R12, RZ, 0x1f, R3 ;  /* 0x0000001fff0c7819 */ /* 0x000fc60000011403 */
[C---:B------:R-:W-:Y:S02]  /*ddf0*/  IMAD R14, R11.reuse, c[0x0][0x444], R2 ;  /* 0x000111000b0e7a24 */ /* 0x040fe400078e0202 */
[----:B------:R-:W-:Y:S01]  /*de00*/  IMAD.WIDE.U32 R4, R11, c[0x0][0x440], R4 ;  /* 0x000110000b047a25 */ /* 0x000fe200078e0004 */
[----:B------:R-:W-:Y:S02]  /*de10*/  SHF.R.S32.HI R13, RZ, 0x1f, R8 ;  /* 0x0000001fff0d7819 */ /* 0x000fe40000011408 */
[----:B------:R-:W-:Y:S01]  /*de20*/  IADD3 R6, P0, R3, R6, RZ ;  /* 0x0000000603067210 */ /* 0x000fe20007f1e0ff */
[----:B------:R-:W-:Y:S02]  /*de30*/  IMAD R11, R17, c[0x0][0x4e4], R10 ;  /* 0x00013900110b7a24 */ /* 0x000fe400078e020a */
[----:B------:R-:W-:-:S03]  /*de40*/  @P1 IMAD.HI.U32 R10, R0, c[0x0][0x4ec], RZ ;  /* 0x00013b00000a1a27 */ /* 0x000fc600078e00ff */
[----:B------:R-:W-:Y:S01]  /*de50*/  IADD3.X R7, R12, R7, R11, P0, !PT ;  /* 0x000000070c077210 */ /* 0x000fe200007fe40b */
[----:B------:R-:W-:Y:S02]  /*de60*/  IMAD R9, R9, c[0x0][0x448], RZ ;  /* 0x0001120009097a24 */ /* 0x000fe400078e02ff */
[----:B------:R-:W-:Y:S01]  /*de70*/  IMAD.MOV.U32 R2, RZ, RZ, R0 ;  /* 0x000000ffff027224 */ /* 0x000fe200078e0000 */
[----:B------:R-:W-:Y:S01]  /*de80*/  @P1 SHF.R.U32.HI R2, RZ, c[0x0][0x4f0], R10 ;  /* 0x00013c00ff021a19 */ /* 0x000fe2000001160a */
[----:B------:R-:W-:Y:S02]  /*de90*/  IMAD.IADD R5, R5, 0x1, R14 ;  /* 0x0000000105057824 */ /* 0x000fe400078e020e */
[----:B------:R-:W-:Y:S02]  /*dea0*/  IMAD R3, R13, c[0x0][0x4c8], RZ ;  /* 0x000132000d037a24 */ /* 0x000fe400078e02ff */
[C---:B------:R-:W-:Y:S02]  /*deb0*/  IMAD R10, R17.reuse, c[0x0][0x44c], R9 ;  /* 0x00011300110a7a24 */ /* 0x040fe400078e0209 */
[----:B------:R-:W-:Y:S01]  /*dec0*/  IMAD.WIDE.U32 R4, R17, c[0x0][0x448], R4 ;  /* 0x0001120011047a25 */ /* 0x000fe200078e0004 */
[----:B-1----:R-:W-:-:S03]  /*ded0*/  SHF.R.S32.HI R17, RZ, 0x1f, R20 ;  /* 0x0000001fff117819 */ /* 0x002fc60000011414 */
[C---:B------:R-:W-:Y:S02]  /*dee0*/  IMAD R9, R8.reuse, c[0x0][0x4cc], R3 ;  /* 0x0001330008097a24 */ /* 0x040fe400078e0203 */
[----:B------:R-:W-:Y:S01]  /*def0*/  IMAD.WIDE.U32 R6, R8, c[0x0][0x4c8], R6 ;  /* 0x0001320008067a25 */ /* 0x000fe200078e0006 */
[----:B------:R-:W-:-:S03]  /*df00*/  SHF.R.S32.HI R8, RZ, 0x1f, R2 ;  /* 0x0000001fff087819 */ /* 0x000fc60000011402 */
[----:B------:R-:W-:Y:S02]  /*df10*/  IMAD.MOV R3, RZ, RZ, -R2 ;  /* 0x000000ffff037224 */ /* 0x000fe400078e0a02 */
[----:B------:R-:W-:Y:S01]  /*df20*/  IMAD.IADD R5, R5, 0x1, R10 ;  /* 0x0000000105057824 */ /* 0x000fe200078e020a */
[----:B------:R-:W-:Y:S01]  /*df30*/  LEA R10, P0, R6, c[0x0][0x4a8], 0x2 ;  /* 0x00012a00060a7a11 */ /* 0x000fe200078010ff */
[----:B------:R-:W-:Y:S01]  /*df40*/  IMAD.IADD R9, R7, 0x1, R9 ;  /* 0x0000000107097824 */ /* 0x000fe200078e0209 */
[----:B------:R-:W-:Y:S01]  /*df50*/  LEA.HI R17, R17, R20, RZ, 0x5 ;  /* 0x0000001411117211 */ /* 0x000fe200078f28ff */
[----:B------:R-:W-:Y:S02]  /*df60*/  IMAD R7, R3, c[0x0][0x4e8], R0 ;  /* 0x00013a0003077a24 */ /* 0x000fe400078e0200 */
[----:B------:R-:W-:Y:S01]  /*df70*/  IMAD R0, R8, c[0x0][0x430], RZ ;  /* 0x00010c0008007a24 */ /* 0x000fe200078e02ff */
[----:B------:R-:W-:Y:S02]  /*df80*/  LEA.HI.X R6, R6, c[0x0][0x4ac], R9, 0x2, P0 ;  /* 0x00012b0006067a11 */ /* 0x000fe400000f1409 */
[----:B------:R-:W-:Y:S01]  /*df90*/  LOP3.LUT R17, R17, 0xffffffe0, RZ, 0xc0, !PT ;  /* 0xffffffe011117812 */ /* 0x000fe200078ec0ff */
[----:B------:R-:W-:-:S02]  /*dfa0*/  IMAD R0, R2, c[0x0][0x434], R0 ;  /* 0x00010d0002007a24 */ /* 0x000fc400078e0200 */
[----:B------:R-:W-:Y:S01]  /*dfb0*/  IMAD.WIDE.U32 R2, R2, c[0x0][0x430], R4 ;  /* 0x00010c0002027a25 */ /* 0x000fe200078e0004 */
[----:B------:R-:W-:Y:S04]  /*dfc0*/  SHFL.IDX PT, R8, R10, RZ, 0x1c1f ;  /* 0x001c1fff0a087589 */ /* 0x000fe800000e0000 */
[----:B------:R-:W1:Y:S01]  /*dfd0*/  SHFL.IDX PT, R9, R6, RZ, 0x1c1f ;  /* 0x001c1fff06097589 */ /* 0x000e6200000e0000 */
[----:B------:R-:W-:Y:S02]  /*dfe0*/  IMAD.IADD R17, R20, 0x1, -R17 ;  /* 0x0000000114117824 */ /* 0x000fe400078e0a11 */
[----:B------:R-:W-:Y:S01]  /*dff0*/  IMAD.IADD R3, R3, 0x1, R0 ;  /* 0x0000000103037824 */ /* 0x000fe200078e0200 */
[----:B------:R-:W-:Y:S01]  /*e000*/  SHFL.IDX PT, R4, R10, 0x1, 0x1c1f ;  /* 0x003c1f000a047f89 */ /* 0x000fe200000e0000 */
[----:B------:R-:W-:-:S03]  /*e010*/  IMAD.IADD R0, R18, 0x1, R19 ;  /* 0x0000000112007824 */ /* 0x000fc600078e0213 */
[----:B------:R2:W3:Y:S01]  /*e020*/  SHFL.IDX PT, R5, R6, 0x1, 0x1c1f ;  /* 0x003c1f0006057f89 */ /* 0x0004e200000e0000 */
[----:B------:R-:W-:Y:S01]  /*e030*/  LOP3.LUT P3, RZ, R17, 0x3, RZ, 0xc0, !PT ;  /* 0x0000000311ff7812 */ /* 0x000fe2000786c0ff */
[----:B------:R-:W-:-:S03]  /*e040*/  IMAD.WIDE.U32 R2, R7, c[0x0][0x428], R2 ;  /* 0x00010a0007027a25 */ /* 0x000fc600078e0002 */
[C---:B------:R-:W-:Y:S02]  /*e050*/  ISETP.GE.OR P4, PT, R0.reuse, UR4, P3 ;  /* 0x0000000400007c0c */ /* 0x040fe40009f86670 */
[----:B------:R-:W-:Y:S02]  /*e060*/  ISETP.GE.AND P1, PT, R0, UR4, PT ;  /* 0x0000000400007c0c */ /* 0x000fe4000bf26270 */
[----:B--2---:R-:W-:-:S05]  /*e070*/  SHF.R.S32.HI R6, RZ, 0x1f, R7 ;  /* 0x0000001fff067819 */ /* 0x004fca0000011407 */
[----:B------:R-:W-:Y:S01]  /*e080*/  IMAD R10, R6, c[0x0][0x428], RZ ;  /* 0x00010a00060a7a24 */ /* 0x000fe200078e02ff */
[----:B------:R-:W-:-:S03]  /*e090*/  IADD3 R6, R0, 0x8, RZ ;  /* 0x0000000800067810 */ /* 0x000fc60007ffe0ff */
[----:B------:R-:W-:Y:S01]  /*e0a0*/  IMAD R10, R7, c[0x0][0x42c], R10 ;  /* 0x00010b00070a7a24 */ /* 0x000fe200078e020a */
[----:B------:R-:W-:Y:S02]  /*e0b0*/  ISETP.GE.OR P3, PT, R6, UR4, P3 ;  /* 0x0000000406007c0c */ /* 0x000fe40009f66670 */
[C---:B------:R-:W-:Y:S01]  /*e0c0*/  LEA R36, P2, R2.reuse, c[0x0][0x400], 0x2 ;  /* 0x0001000002247a11 */ /* 0x040fe200078410ff */
[----:B------:R-:W-:Y:S01]  /*e0d0*/  IMAD.IADD R3, R3, 0x1, R10 ;  /* 0x0000000103037824 */ /* 0x000fe200078e020a */
[----:B-1----:R1:W-:Y:S04]  /*e0e0*/  @!P4 ST.E [R8.64], R16 ;  /* 0x000000100800c985 */ /* 0x0023e8000c101906 */
[----:B------:R-:W-:Y:S02]  /*e0f0*/  LEA.HI.X R31, R2, c[0x0][0x404], R3, 0x2, P2 ;  /* 0x00010100021f7a11 */ /* 0x000fe400010f1403 */
[C---:B------:R-:W-:Y:S01]  /*e100*/  IADD3 R10, R205.reuse, 0x8, RZ ;  /* 0x00000008cd0a7810 */ /* 0x040fe20007ffe0ff */
[----:B------:R-:W2:Y:S01]  /*e110*/  SHFL.IDX PT, R2, R36, RZ, 0x1c1f ;  /* 0x001c1fff24027589 */ /* 0x000ea200000e0000 */
[----:B------:R-:W-:-:S02]  /*e120*/  IADD3 R0, R205, 0x10, RZ ;  /* 0x00000010cd007810 */ /* 0x000fc40007ffe0ff */
[C---:B------:R-:W-:Y:S01]  /*e130*/  IADD3 R11, R205.reuse, 0x18, RZ ;  /* 0x00000018cd0b7810 */ /* 0x040fe20007ffe0ff */
[----:B---3--:R3:W-:Y:S01]  /*e140*/  @!P3 ST.E [R4.64], R15 ;  /* 0x0000000f0400b985 */ /* 0x0087e2000c101906 */
[C---:B------:R-:W-:Y:S02]  /*e150*/  IADD3 R12, R205.reuse, 0x20, RZ ;  /* 0x00000020cd0c7810 */ /* 0x040fe40007ffe0ff */
[C---:B------:R-:W-:Y:S01]  /*e160*/  IADD3 R13, R205.reuse, 0x28, RZ ;  /* 0x00000028cd0d7810 */ /* 0x040fe20007ffe0ff */
[----:B------:R4:W2:Y:S01]  /*e170*/  SHFL.IDX PT, R3, R31, RZ, 0x1c1f ;  /* 0x001c1fff1f037589 */ /* 0x0008a200000e0000 */
[C---:B------:R-:W-:Y:S02]  /*e180*/  IADD3 R14, R205.reuse, 0x30, RZ ;  /* 0x00000030cd0e7810 */ /* 0x040fe40007ffe0ff */
[C---:B------:R-:W-:Y:S02]  /*e190*/  IADD3 R18, R205.reuse, 0x48, RZ ;  /* 0x00000048cd127810 */ /* 0x040fe40007ffe0ff */
[----:B------:R-:W-:-:S02]  /*e1a0*/  IADD3 R17, R205, 0x50, RZ ;  /* 0x00000050cd117810 */ /* 0x000fc40007ffe0ff */
[C---:B------:R-:W-:Y:S02]  /*e1b0*/  IADD3 R19, R205.reuse, 0x58, RZ ;  /* 0x00000058cd137810 */ /* 0x040fe40007ffe0ff */
[C---:B------:R-:W-:Y:S02]  /*e1c0*/  IADD3 R20, R205.reuse, 0x60, RZ ;  /* 0x00000060cd147810 */ /* 0x040fe40007ffe0ff */
[C---:B------:R-:W-:Y:S02]  /*e1d0*/  IADD3 R21, R205.reuse, 0x68, RZ ;  /* 0x00000068cd157810 */ /* 0x040fe40007ffe0ff */
[C---:B-1----:R-:W-:Y:S02]  /*e1e0*/  IADD3 R16, R205.reuse, 0x40, RZ ;  /* 0x00000040cd107810 */ /* 0x042fe40007ffe0ff */
[C---:B------:R-:W-:Y:S02]  /*e1f0*/  IADD3 R22, R205.reuse, 0x70, RZ ;  /* 0x00000070cd167810 */ /* 0x040fe40007ffe0ff */
[----:B------:R-:W-:-:S02]  /*e200*/  IADD3 R23, R205, 0x78, RZ ;  /* 0x00000078cd177810 */ /* 0x000fc40007ffe0ff */
[C---:B------:R-:W-:Y:S02]  /*e210*/  IADD3 R24, R205.reuse, 0x80, RZ ;  /* 0x00000080cd187810 */ /* 0x040fe40007ffe0ff */
[C---:B------:R-:W-:Y:S02]  /*e220*/  IADD3 R26, R205.reuse, 0x88, RZ ;  /* 0x00000088cd1a7810 */ /* 0x040fe40007ffe0ff */
[C---:B---3--:R-:W-:Y:S02]  /*e230*/  IADD3 R15, R205.reuse, 0x38, RZ ;  /* 0x00000038cd0f7810 */ /* 0x048fe40007ffe0ff */
[C---:B------:R-:W-:Y:S02]  /*e240*/  IADD3 R25, R205.reuse, 0x90, RZ ;  /* 0x00000090cd197810 */ /* 0x040fe40007ffe0ff */
[C---:B------:R-:W-:Y:S02]  /*e250*/  IADD3 R27, R205.reuse, 0x98, RZ ;  /* 0x00000098cd1b7810 */ /* 0x040fe40007ffe0ff */
[----:B------:R-:W-:-:S02]  /*e260*/  IADD3 R28, R205, 0xa0, RZ ;  /* 0x000000a0cd1c7810 */ /* 0x000fc40007ffe0ff */
[C---:B------:R-:W-:Y:S02]  /*e270*/  IADD3 R30, R205.reuse, 0xa8, RZ ;  /* 0x000000a8cd1e7810 */ /* 0x040fe40007ffe0ff */
[----:B------:R-:W-:Y:S02]  /*e280*/  IADD3 R29, R205, 0xb0, RZ ;  /* 0x000000b0cd1d7810 */ /* 0x000fe40007ffe0ff */
[----:B------:R-:W-:Y:S02]  /*e290*/  ISETP.GE.AND P0, PT, R6, UR4, PT ;  /* 0x0000000406007c0c */ /* 0x000fe4000bf06270 */
        /* <DEDUP_REMOVED lines=22> */
[----:B------:R-:W-:Y:S01]  /*e400*/  SHF.R.S32.HI R53, RZ, 0x1f, R29 ;  /* 0x0000001fff357819 */ /* 0x000fe2000001141d */
[----:B------:R-:W-:Y:S05]  /*e410*/  @P1 BRA `(.L_x_846) ;  /* 0x000007f000001947 */ /* 0x000fea0003800000 */
[----:B--2-4-:R-:W-:Y:S02]  /*e420*/  ISETP.GE.AND P1, PT, R205, c[0x0][0x3c8], PT ;  /* 0x0000f200cd007a0c */ /* 0x014fe40003f26270 */
[----:B------:R-:W-:Y:S02]  /*e430*/  ISETP.GE.AND P3, PT, R10, c[0x0][0x3c8], PT ;  /* 0x0000f2000a007a0c */ /* 0x000fe40003f66270 */
[----:B------:R-:W-:Y:S02]  /*e440*/  ISETP.GE.AND P2, PT, R0, c[0x0][0x3c8], PT ;  /* 0x0000f20000007a0c */ /* 0x000fe40003f46270 */
[----:B------:R-:W-:Y:S02]  /*e450*/  ISETP.GE.AND P5, PT, R12, c[0x0][0x3c8], PT ;  /* 0x0000f2000c007a0c */ /* 0x000fe40003fa6270 */
[----:B------:R-:W-:-:S05]  /*e460*/  ISETP.GE.AND P4, PT, R14, c[0x0][0x3c8], PT ;  /* 0x0000f2000e007a0c */ /* 0x000fca0003f86270 */
[----:B------:R-:W-:-:S05]  /*e470*/  @!P1 IMAD.WIDE R4, R205, 0x4, R2 ;  /* 0x00000004cd049825 */ /* 0x000fca00078e0202 */
[----:B------:R1:W-:Y:S02]  /*e480*/  @!P1 ST.E.64 [R4.64], R160 ;  /* 0x000000a004009985 */ /* 0x0003e4000c101b06 */
[----:B-1----:R-:W-:-:S04]  /*e490*/  @!P3 LEA R4, P1, R10, R2, 0x2 ;  /* 0x000000020a04b211 */ /* 0x002fc800078210ff */
[----:B------:R-:W-:-:S05]  /*e4a0*/  @!P3 LEA.HI.X R5, R10, R3, R33, 0x2, P1 ;  /* 0x000000030a05b211 */ /* 0x000fca00008f1421 */
[----:B------:R1:W-:Y:S01]  /*e4b0*/  @!P3 ST.E.64 [R4.64], R164 ;  /* 0x000000a40400b985 */ /* 0x0003e2000c101b06 */
[----:B------:R-:W-:Y:S02]  /*e4c0*/  ISETP.GE.AND P3, PT, R11, c[0x0][0x3c8], PT ;  /* 0x0000f2000b007a0c */ /* 0x000fe40003f66270 */
[----:B-1----:R-:W-:-:S04]  /*e4d0*/  @!P2 LEA R4, P1, R0, R2, 0x2 ;  /* 0x000000020004a211 */ /* 0x002fc800078210ff */
[----:B------:R-:W-:Y:S02]  /*e4e0*/  @!P2 LEA.HI.X R5, R0, R3, R32, 0x2, P1 ;  /* 0x000000030005a211 */ /* 0x000fe400008f1420 */
[----:B------:R-:W-:-:S03]  /*e4f0*/  ISETP.GE.AND P1, PT, R13, c[0x0][0x3c8], PT ;  /* 0x0000f2000d007a0c */ /* 0x000fc60003f26270 */
[----:B------:R1:W-:Y:S02]  /*e500*/  @!P2 ST.E.64 [R4.64], R132 ;  /* 0x000000840400a985 */ /* 0x0003e4000c101b06 */
[----:B-1----:R-:W-:-:S04]  /*e510*/  @!P3 LEA R4, P2, R11, R2, 0x2 ;  /* 0x000000020b04b211 */ /* 0x002fc800078410ff */
[----:B------:R-:W-:-:S05]  /*e520*/  @!P3 LEA.HI.X R5, R11, R3, R34, 0x2, P2 ;  /* 0x000000030b05b211 */ /* 0x000fca00010f1422 */
[----:B------:R1:W-:Y:S01]  /*e530*/  @!P3 ST.E.64 [R4.64], R136 ;  /* 0x000000880400b985 */ /* 0x0003e2000c101b06 */
[----:B------:R-:W-:-:S04]  /*e540*/  @!P1 LEA R6, P3, R13, R2, 0x2 ;  /* 0x000000020d069211 */ /* 0x000fc800078610ff */
[----:B------:R-:W-:Y:S02]  /*e550*/  @!P1 LEA.HI.X R7, R13, R3, R37, 0x2, P3 ;  /* 0x000000030d079211 */ /* 0x000fe400018f1425 */
[----:B-1----:R-:W-:-:S04]  /*e560*/  @!P5 LEA R4, P2, R12, R2, 0x2 ;  /* 0x000000020c04d211 */ /* 0x002fc800078410ff */
[----:B------:R-:W-:Y:S02]  /*e570*/  @!P5 LEA.HI.X R5, R12, R3, R35, 0x2, P2 ;  /* 0x000000030c05d211 */ /* 0x000fe400010f1423 */
[----:B------:R-:W-:-:S03]  /*e580*/  ISETP.GE.AND P2, PT, R15, c[0x0][0x3c8], PT ;  /* 0x0000f2000f007a0c */ /* 0x000fc60003f46270 */
[----:B------:R1:W-:Y:S01]  /*e590*/  @!P5 ST.E.64 [R4.64], R140 ;  /* 0x0000008c0400d985 */ /* 0x0003e2000c101b06 */
[----:B------:R-:W-:-:S03]  /*e5a0*/  ISETP.GE.AND P5, PT, R16, c[0x0][0x3c8], PT ;  /* 0x0000f20010007a0c */ /* 0x000fc60003fa6270 */
[----:B------:R2:W-:Y:S01]  /*e5b0*/  @!P1 ST.E.64 [R6.64], R144 ;  /* 0x0000009006009985 */ /* 0x0005e2000c101b06 */
[----:B------:R-:W-:Y:S02]  /*e5c0*/  ISETP.GE.AND P1, PT, R18, c[0x0][0x3c8], PT ;  /* 0x0000f20012007a0c */ /* 0x000fe40003f26270 */
[----:B-1----:R-:W-:-:S04]  /*e5d0*/  @!P4 LEA R4, P3, R14, R2, 0x2 ;  /* 0x000000020e04c211 */ /* 0x002fc800078610ff */
[----:B------:R-:W-:Y:S02]  /*e5e0*/  @!P4 LEA.HI.X R5, R14, R3, R38, 0x2, P3 ;  /* 0x000000030e05c211 */ /* 0x000fe400018f1426 */
[----:B--2---:R-:W-:-:S03]  /*e5f0*/  @!P2 LEA R6, P3, R15, R2, 0x2 ;  /* 0x000000020f06a211 */ /* 0x004fc600078610ff */
[----:B------:R1:W-:Y:S01]  /*e600*/  @!P4 ST.E.64 [R4.64], R148 ;  /* 0x000000940400c985 */ /* 0x0003e2000c101b06 */
[----:B------:R-:W-:Y:S02]  /*e610*/  @!P2 LEA.HI.X R7, R15, R3, R39, 0x2, P3 ;  /* 0x000000030f07a211 */ /* 0x000fe400018f1427 */
        /* <DEDUP_REMOVED lines=56> */
[----:B-----5:R-:W-:-:S03]  /*e9a0*/  ISETP.GE.AND P5, PT, R202, c[0x0][0x3c8], PT ;  /* 0x0000f200ca007a0c */ /* 0x020fc60003fa6270 */
        /* <DEDUP_REMOVED lines=12> */
[----:B------:R-:W-:-:S03]  /*ea70*/  @!P1 LEA R8, P4, R200, R2, 0x2 ;  /* 0x00000002c8089211 */ /* 0x000fc600078810ff */
[----:B------:R1:W-:Y:S01]  /*ea80*/  @!P5 ST.E.64 [R4.64], R100 ;  /* 0x000000640400d985 */ /* 0x0003e2000c101b06 */
[-C--:B------:R-:W-:Y:S02]  /*ea90*/  @!P1 LEA.HI.X R9, R200, R3.reuse, R201, 0x2, P4 ;  /* 0x00000003c8099211 */ /* 0x080fe400020f14c9 */
[----:B------:R-:W-:Y:S02]  /*eaa0*/  ISETP.GE.AND P5, PT, R194, c[0x0][0x3c8], PT ;  /* 0x0000f200c2007a0c */ /* 0x000fe40003fa6270 */
[C---:B--2---:R-:W-:Y:S01]  /*eab0*/  @!P3 LEA R6, P4, R198.reuse, R2, 0x2 ;  /* 0x00000002c606b211 */ /* 0x044fe200078810ff */
[----:B------:R2:W-:Y:S03]  /*eac0*/  @!P1 ST.E.64 [R8.64], R104 ;  /* 0x0000006808009985 */ /* 0x0005e6000c101b06 */
        /* <DEDUP_REMOVED lines=8> */
[----:B------:R-:W-:Y:S02]  /*eb50*/  ISETP.GE.AND P2, PT, R188, c[0x0][0x3c8], PT ;  /* 0x0000f200bc007a0c */ /* 0x000fe40003f46270 */
[----:B------:R-:W-:Y:S02]  /*eb60*/  @!P5 LEA.HI.X R9, R194, R3, R195, 0x2, P1 ;  /* 0x00000003c209d211 */ /* 0x000fe400008f14c3 */
[----:B---3--:R-:W-:-:S03]  /*eb70*/  @!P4 LEA R6, P1, R192, R2, 0x2 ;  /* 0x00000002c006c211 */ /* 0x008fc600078210ff */
[----:B------:R2:W-:Y:S01]  /*eb80*/  @!P5 ST.E.64 [R8.64], R176 ;  /* 0x000000b00800d985 */ /* 0x0005e2000c101b06 */
[----:B------:R-:W-:-:S05]  /*eb90*/  @!P4 LEA.HI.X R7, R192, R3, R193, 0x2, P1 ;  /* 0x00000003c007c211 */ /* 0x000fca00008f14c1 */
[----:B------:R2:W-:Y:S01]  /*eba0*/  @!P4 ST.E.64 [R6.64], R120 ;  /* 0x000000780600c985 */ /* 0x0005e2000c101b06 */
[----:B-1----:R-:W-:-:S04]  /*ebb0*/  @!P3 LEA R4, P1, R190, R2, 0x2 ;  /* 0x00000002be04b211 */ /* 0x002fc800078210ff */
[----:B------:R-:W-:Y:S02]  /*ebc0*/  @!P3 LEA.HI.X R5, R190, R3, R191, 0x2, P1 ;  /* 0x00000003be05b211 */ /* 0x000fe400008f14bf */
[----:B------:R-:W-:-:S03]  /*ebd0*/  @!P2 LEA R2, P1, R188, R2, 0x2 ;  /* 0x00000002bc02a211 */ /* 0x000fc600078210ff */
[----:B------:R2:W-:Y:S01]  /*ebe0*/  @!P3 ST.E.64 [R4.64], R124 ;  /* 0x0000007c0400b985 */ /* 0x0005e2000c101b06 */
[----:B------:R-:W-:-:S05]  /*ebf0*/  @!P2 LEA.HI.X R3, R188, R3, R189, 0x2, P1 ;  /* 0x00000003bc03a211 */ /* 0x000fca00008f14bd */
[----:B------:R2:W-:Y:S04]  /*ec00*/  @!P2 ST.E.64 [R2.64], R128 ;  /* 0x000000800200a985 */ /* 0x0005e8000c101b06 */
.L_x_846:
[----:B--2-4-:R-:W-:Y:S05]  /*ec10*/  BSYNC B0 ;  /* 0x0000000000007941 */ /* 0x014fea0003800000 */
.L_x_845:
[----:B------:R1:W2:Y:S04]  /*ec20*/  SHFL.IDX PT, R3, R31, 0x1, 0x1c1f ;  /* 0x003c1f001f037f89 */ /* 0x0002a800000e0000 */
[----:B------:R1:W3:Y:S01]  /*ec30*/  SHFL.IDX PT, R2, R36, 0x1, 0x1c1f ;  /* 0x003c1f0024027f89 */ /* 0x0002e200000e0000 */
[----:B------:R-:W-:Y:S05]  /*ec40*/  @P0 BRA `(.L_x_847) ;  /* 0x00000ad000000947 */ /* 0x000fea0003800000 */
[----:B------:R-:W-:Y:S02]  /*ec50*/  ISETP.GE.AND P4, PT, R10, c[0x0][0x3c8], PT ;  /* 0x0000f2000a007a0c */ /* 0x000fe40003f86270 */
[----:B------:R-:W-:Y:S02]  /*ec60*/  ISETP.GE.AND P0, PT, R205, c[0x0][0x3c8], PT ;  /* 0x0000f200cd007a0c */ /* 0x000fe40003f06270 */
[----:B------:R-:W-:Y:S02]  /*ec70*/  ISETP.GE.AND P2, PT, R0, c[0x0][0x3c8], PT ;  /* 0x0000f20000007a0c */ /* 0x000fe40003f46270 */
[----:B------:R-:W-:-:S07]  /*ec80*/  ISETP.GE.AND P3, PT, R11, c[0x0][0x3c8], PT ;  /* 0x0000f2000b007a0c */ /* 0x000fce0003f66270 */
[CC--:B---3--:R-:W-:Y:S02]  /*ec90*/  @!P4 LEA R4, P1, R10.reuse, R2.reuse, 0x2 ;  /* 0x000000020a04c211 */ /* 0x0c8fe400078210ff */
[----:B--2---:R-:W-:Y:S02]  /*eca0*/  @!P0 IMAD.WIDE R6, R205, 0x4, R2 ;  /* 0x00000004cd068825 */ /* 0x004fe400078e0202 */
[-C--:B------:R-:W-:Y:S02]  /*ecb0*/  @!P4 LEA.HI.X R5, R10, R3.reuse, R33, 0x2, P1 ;  /* 0x000000030a05c211 */ /* 0x080fe400008f1421 */
[----:B------:R-:W-:Y:S01]  /*ecc0*/  ISETP.GE.AND P1, PT, R12, c[0x0][0x3c8], PT ;  /* 0x0000f2000c007a0c */ /* 0x000fe20003f26270 */
        /* <DEDUP_REMOVED lines=10> */
[----:B------:R-:W-:Y:S01]  /*ed70*/  @!P3 ST.E.64 [R10.64], R180 ;  /* 0x000000b40a00b985 */ /* 0x000fe2000c101b06 */
[----:B------:R-:W-:Y:S02]  /*ed80*/  ISETP.GE.AND P3, PT, R16, c[0x0][0x3c8], PT ;  /* 0x0000f20010007a0c */ /* 0x000fe40003f66270 */
[----:B--2---:R-:W-:-:S04]  /*ed90*/  @!P1 LEA R6, P5, R12, R2, 0x2 ;  /* 0x000000020c069211 */ /* 0x004fc800078a10ff */
[----:B------:R-:W-:Y:S02]  /*eda0*/  @!P1 LEA.HI.X R7, R12, R3, R35, 0x2, P5 ;  /* 0x000000030c079211 */ /* 0x000fe400028f1423 */
[----:B---3--:R-:W-:-:S03]  /*edb0*/  @!P0 LEA R4, P5, R13, R2, 0x2 ;  /* 0x000000020d048211 */ /* 0x008fc600078a10ff */
[----:B------:R-:W-:Y:S01]  /*edc0*/  @!P1 ST.E.64 [R6.64], R142 ;  /* 0x0000008e06009985 */ /* 0x000fe2000c101b06 */
[-C--:B------:R-:W-:Y:S02]  /*edd0*/  @!P0 LEA.HI.X R5, R13, R3.reuse, R37, 0x2, P5 ;  /* 0x000000030d058211 */ /* 0x080fe400028f1425 */
[----:B----4-:R-:W-:Y:S02]  /*ede0*/  @!P4 LEA R8, P5, R14, R2, 0x2 ;  /* 0x000000020e08c211 */ /* 0x010fe400078a10ff */
[----:B------:R-:W-:Y:S01]  /*edf0*/  ISETP.GE.AND P1, PT, R17, c[0x0][0x3c8], PT ;  /* 0x0000f20011007a0c */ /* 0x000fe20003f26270 */
[----:B------:R2:W-:Y:S01]  /*ee00*/  @!P0 ST.E.64 [R4.64], R146 ;  /* 0x0000009204008985 */ /* 0x0005e2000c101b06 */
[----:B------:R-:W-:Y:S02]  /*ee10*/  ISETP.GE.AND P0, PT, R18, c[0x0][0x3c8], PT ;  /* 0x0000f20012007a0c */ /* 0x000fe40003f06270 */
        /* <DEDUP_REMOVED lines=8> */
[----:B---3--:R-:W-:-:S03]  /*eea0*/  @!P1 LEA R8, P5, R17, R2, 0x2 ;  /* 0x0000000211089211 */ /* 0x008fc600078a10ff */
[----:B------:R3:W-:Y:S01]  /*eeb0*/  @!P3 ST.E.64 [R6.64], R116 ;  /* 0x000000740600b985 */ /* 0x0007e2000c101b06 */
[----:B------:R-:W-:Y:S02]  /*eec0*/  ISETP.GE.AND P3, PT, R21, c[0x0][0x3c8], PT ;  /* 0x0000f20015007a0c */ /* 0x000fe40003f66270 */
[----:B------:R-:W-:Y:S02]  /*eed0*/  @!P1 LEA.HI.X R9, R17, R3, R41, 0x2, P5 ;  /* 0x0000000311099211 */ /* 0x000fe400028f1429 */
[----:B------:R-:W-:-:S04]  /*eee0*/  @!P4 LEA R10, P5, R19, R2, 0x2 ;  /* 0x00000002130ac211 */ /* 0x000fc800078a10ff */
[----:B------:R-:W-:Y:S02]  /*eef0*/  @!P4 LEA.HI.X R11, R19, R3, R43, 0x2, P5 ;  /* 0x00000003130bc211 */ /* 0x000fe400028f142b */
[----:B--2---:R-:W-:-:S04]  /*ef00*/  @!P0 LEA R4, P2, R18, R2, 0x2 ;  /* 0x0000000212048211 */ /* 0x004fc800078410ff */
[----:B------:R-:W-:Y:S02]  /*ef10*/  @!P0 LEA.HI.X R5, R18, R3, R42, 0x2, P2 ;  /* 0x0000000312058211 */ /* 0x000fe400010f142a */
[----:B------:R-:W-:-:S03]  /*ef20*/  ISETP.GE.AND P2, PT, R20, c[0x0][0x3c8], PT ;  /* 0x0000f20014007a0c */ /* 0x000fc60003f46270 */
[----:B------:R2:W-:Y:S01]  /*ef30*/  @!P0 ST.E.64 [R4.64], R134 ;  /* 0x0000008604008985 */ /* 0x0005e2000c101b06 */
[----:B------:R-:W-:-:S03]  /*ef40*/  ISETP.GE.AND P0, PT, R22, c[0x0][0x3c8], PT ;  /* 0x0000f20016007a0c */ /* 0x000fc60003f06270 */
[----:B------:R4:W-:Y:S01]  /*ef50*/  @!P1 ST.E.64 [R8.64], R182 ;  /* 0x000000b608009985 */ /* 0x0009e2000c101b06 */
[----:B------:R-:W-:-:S03]  /*ef60*/  ISETP.GE.AND P1, PT, R23, c[0x0][0x3c8], PT ;  /* 0x0000f20017007a0c */ /* 0x000fc60003f26270 */
[----:B------:R-:W-:Y:S01]  /*ef70*/  @!P4 ST.E.64 [R10.64], R184 ;  /* 0x000000b80a00c985 */ /* 0x000fe2000c101b06 */
[----:B------:R-:W-:Y:S02]  /*ef80*/  ISETP.GE.AND P4, PT, R26, c[0x0][0x3c8], PT ;  /* 0x0000f2001a007a0c */ /* 0x000fe40003f86270 */
[----:B---3--:R-:W-:-:S04]  /*ef90*/  @!P2 LEA R6, P5, R20, R2, 0x2 ;  /* 0x000000021406a211 */ /* 0x008fc800078a10ff */
[----:B------:R-:W-:-:S05]  /*efa0*/  @!P2 LEA.HI.X R7, R20, R3, R44, 0x2, P5 ;  /* 0x000000031407a211 */ /* 0x000fca00028f142c */
[----:B------:R-:W-:Y:S01]  /*efb0*/  @!P2 ST.E.64 [R6.64], R138 ;  /* 0x0000008a0600a985 */ /* 0x000fe2000c101b06 */
        /* <DEDUP_REMOVED lines=15> */
[----:B------:R-:W-:Y:S01]  /*f0b0*/  @!P2 ST.E.64 [R10.64], R70 ;  /* 0x000000460a00a985 */ /* 0x000fe2000c101b06 */
[----:B------:R-:W-:Y:S02]  /*f0c0*/  @!P3 LEA.HI.X R9, R25, R3, R49, 0x2, P5 ;  /* 0x000000031909b211 */ /* 0x000fe400028f1431 */
[----:B------:R-:W-:Y:S02]  /*f0d0*/  ISETP.GE.AND P2, PT, R30, c[0x0][0x3c8], PT ;  /* 0x0000f2001e007a0c */ /* 0x000fe40003f46270 */
[----:B------:R-:W-:-:S04]  /*f0e0*/  @!P0 LEA R6, P5, R27, R2, 0x2 ;  /* 0x000000021b068211 */ /* 0x000fc800078a10ff */
[----:B------:R-:W-:Y:S02]  /*f0f0*/  @!P0 LEA.HI.X R7, R27, R3, R51, 0x2, P5 ;  /* 0x000000031b078211 */ /* 0x000fe400028f1433 */
[----:B--2---:R-:W-:-:S04]  /*f100*/  @!P4 LEA R4, P1, R26, R2, 0x2 ;  /* 0x000000021a04c211 */ /* 0x004fc800078210ff */
[----:B------:R-:W-:Y:S02]  /*f110*/  @!P4 LEA.HI.X R5, R26, R3, R50, 0x2, P1 ;  /* 0x000000031a05c211 */ /* 0x000fe400008f1432 */
[----:B------:R-:W-:-:S03]  /*f120*/  ISETP.GE.AND P1, PT, R28, c[0x0][0x3c8], PT ;  /* 0x0000f2001c007a0c */ /* 0x000fc60003f26270 */
[----:B------:R2:W-:Y:S01]  /*f130*/  @!P4 ST.E.64 [R4.64], R74 ;  /* 0x0000004a0400c985 */ /* 0x0005e2000c101b06 */
[----:B------:R-:W-:-:S03]  /*f140*/  ISETP.GE.AND P4, PT, R29, c[0x0][0x3c8], PT ;  /* 0x0000f2001d007a0c */ /* 0x000fc60003f86270 */
[----:B------:R-:W-:Y:S01]  /*f150*/  @!P3 ST.E.64 [R8.64], R78 ;  /* 0x0000004e0800b985 */ /* 0x000fe2000c101b06 */
[----:B------:R-:W-:-:S03]  /*f160*/  ISETP.GE.AND P3, PT, R204, c[0x0][0x3c8], PT ;  /* 0x0000f200cc007a0c */ /* 0x000fc60003f66270 */
[----:B------:R3:W-:Y:S02]  /*f170*/  @!P0 ST.E.64 [R6.64], R82 ;  /* 0x0000005206008985 */ /* 0x0007e4000c101b06 */
[----:B--2---:R-:W-:-:S04]  /*f180*/  @!P1 LEA R4, P5, R28, R2, 0x2 ;  /* 0x000000021c049211 */ /* 0x004fc800078a10ff */
[----:B------:R-:W-:Y:S02]  /*f190*/  @!P1 LEA.HI.X R5, R28, R3, R52, 0x2, P5 ;  /* 0x000000031c059211 */ /* 0x000fe400028f1434 */
[----:B---3--:R-:W-:-:S03]  /*f1a0*/  @!P2 LEA R6, P0, R30, R2, 0x2 ;  /* 0x000000021e06a211 */ /* 0x008fc600078010ff */
[----:B------:R2:W-:Y:S01]  /*f1b0*/  @!P1 ST.E.64 [R4.64], R86 ;  /* 0x0000005604009985 */ /* 0x0005e2000c101b06 */
[----:B-----5:R-:W-:Y:S02]  /*f1c0*/  ISETP.GE.AND P1, PT, R202, c[0x0][0x3c8], PT ;  /* 0x0000f200ca007a0c */ /* 0x020fe40003f26270 */
[----:B------:R-:W-:Y:S02]  /*f1d0*/  @!P2 LEA.HI.X R7, R30, R3, R54, 0x2, P0 ;  /* 0x000000031e07a211 */ /* 0x000fe400000f1436 */
[----:B------:R-:W-:-:S03]  /*f1e0*/  ISETP.GE.AND P0, PT, R200, c[0x0][0x3c8], PT ;  /* 0x0000f200c8007a0c */ /* 0x000fc60003f06270 */
[----:B------:R3:W-:Y:S01]  /*f1f0*/  @!P2 ST.E.64 [R6.64], R90 ;  /* 0x0000005a0600a985 */ /* 0x0007e2000c101b06 */
[----:B------:R-:W-:-:S04]  /*f200*/  @!P3 LEA R8, P2, R204, R2, 0x2 ;  /* 0x00000002cc08b211 */ /* 0x000fc800078410ff */
[----:B------:R-:W-:Y:S02]  /*f210*/  @!P3 LEA.HI.X R9, R204, R3, R55, 0x2, P2 ;  /* 0x00000003cc09b211 */ /* 0x000fe400010f1437 */
[----:B--2---:R-:W-:-:S04]  /*f220*/  @!P4 LEA R4, P5, R29, R2, 0x2 ;  /* 0x000000021d04c211 */ /* 0x004fc800078a10ff */
[----:B------:R-:W-:Y:S02]  /*f230*/  @!P4 LEA.HI.X R5, R29, R3, R53, 0x2, P5 ;  /* 0x000000031d05c211 */ /* 0x000fe400028f1435 */
[----:B---3--:R-:W-:-:S03]  /*f240*/  @!P0 LEA R6, P2, R200, R2, 0x2 ;  /* 0x00000002c8068211 */ /* 0x008fc600078410ff */
[----:B------:R2:W-:Y:S01]  /*f250*/  @!P4 ST.E.64 [R4.64], R94 ;  /* 0x0000005e0400c985 */ /* 0x0005e2000c101b06 */
[----:B------:R-:W-:Y:S02]  /*f260*/  ISETP.GE.AND P4, PT, R198, c[0x0][0x3c8], PT ;  /* 0x0000f200c6007a0c */ /* 0x000fe40003f86270 */
[----:B------:R-:W-:Y:S01]  /*f270*/  @!P0 LEA.HI.X R7, R200, R3, R201, 0x2, P2 ;  /* 0x00000003c8078211 */ /* 0x000fe200010f14c9 */
[----:B------:R-:W-:Y:S01]  /*f280*/  @!P3 ST.E.64 [R8.64], R98 ;  /* 0x000000620800b985 */ /* 0x000fe2000c101b06 */
[----:B------:R-:W-:Y:S02]  /*f290*/  ISETP.GE.AND P3, PT, R196, c[0x0][0x3c8], PT ;  /* 0x0000f200c4007a0c */ /* 0x000fe40003f66270 */
[----:B------:R-:W-:Y:S02]  /*f2a0*/  ISETP.GE.AND P2, PT, R194, c[0x0][0x3c8], PT ;  /* 0x0000f200c2007a0c */ /* 0x000fe40003f46270 */
[----:B--2---:R-:W-:-:S04]  /*f2b0*/  @!P1 LEA R4, P5, R202, R2, 0x2 ;  /* 0x00000002ca049211 */ /* 0x004fc800078a10ff */
[----:B------:R-:W-:-:S05]  /*f2c0*/  @!P1 LEA.HI.X R5, R202, R3, R203, 0x2, P5 ;  /* 0x00000003ca059211 */ /* 0x000fca00028f14cb */
[----:B------:R2:W-:Y:S01]  /*f2d0*/  @!P1 ST.E.64 [R4.64], R102 ;  /* 0x0000006604009985 */ /* 0x0005e2000c101b06 */
[----:B------:R-:W-:-:S03]  /*f2e0*/  ISETP.GE.AND P1, PT, R192, c[0x0][0x3c8], PT ;  /* 0x0000f200c0007a0c */ /* 0x000fc60003f26270 */
[----:B------:R3:W-:Y:S01]  /*f2f0*/  @!P0 ST.E.64 [R6.64], R106 ;  /* 0x0000006a06008985 */ /* 0x0007e2000c101b06 */
[----:B------:R-:W-:Y:S02]  /*f300*/  ISETP.GE.AND P0, PT, R190, c[0x0][0x3c8], PT ;  /* 0x0000f200be007a0c */ /* 0x000fe40003f06270 */
[----:B--2---:R-:W-:-:S04]  /*f310*/  @!P4 LEA R4, P5, R198, R2, 0x2 ;  /* 0x00000002c604c211 */ /* 0x004fc800078a10ff */
[----:B------:R-:W-:Y:S02]  /*f320*/  @!P4 LEA.HI.X R5, R198, R3, R199, 0x2, P5 ;  /* 0x00000003c605c211 */ /* 0x000fe400028f14c7 */
[----:B------:R-:W-:-:S03]  /*f330*/  @!P3 LEA R10, P5, R196, R2, 0x2 ;  /* 0x00000002c40ab211 */ /* 0x000fc600078a10ff */
[----:B------:R2:W-:Y:S01]  /*f340*/  @!P4 ST.E.64 [R4.64], R110 ;  /* 0x0000006e0400c985 */ /* 0x0005e2000c101b06 */
[-C--:B------:R-:W-:Y:S02]  /*f350*/  @!P2 LEA R8, P4, R194, R2.reuse, 0x2 ;  /* 0x00000002c208a211 */ /* 0x080fe400078810ff */
[-C--:B------:R-:W-:Y:S02]  /*f360*/  @!P3 LEA.HI.X R11, R196, R3.reuse, R197, 0x2, P5 ;  /* 0x00000003c40bb211 */ /* 0x080fe400028f14c5 */
[----:B---3--:R-:W-:Y:S02]  /*f370*/  @!P1 LEA R6, P5, R192, R2, 0x2 ;  /* 0x00000002c0069211 */ /* 0x008fe400078a10ff */
[-C--:B------:R-:W-:Y:S01]  /*f380*/  @!P2 LEA.HI.X R9, R194, R3.reuse, R195, 0x2, P4 ;  /* 0x00000003c209a211 */ /* 0x080fe200020f14c3 */
[----:B------:R3:W-:Y:S01]  /*f390*/  @!P3 ST.E.64 [R10.64], R114 ;  /* 0x000000720a00b985 */ /* 0x0007e2000c101b06 */
[----:B------:R-:W-:-:S03]  /*f3a0*/  @!P1 LEA.HI.X R7, R192, R3, R193, 0x2, P5 ;  /* 0x00000003c0079211 */ /* 0x000fc600028f14c1 */
[----:B------:R3:W-:Y:S04]  /*f3b0*/  @!P2 ST.E.64 [R8.64], R118 ;  /* 0x000000760800a985 */ /* 0x0007e8000c101b06 */
[----:B------:R3:W-:Y:S01]  /*f3c0*/  @!P1 ST.E.64 [R6.64], R122 ;  /* 0x0000007a06009985 */ /* 0x0007e2000c101b06 */
[----:B--2---:R-:W-:-:S04]  /*f3d0*/  @!P0 LEA R4, P4, R190, R2, 0x2 ;  /* 0x00000002be048211 */ /* 0x004fc800078810ff */
[----:B------:R-:W-:-:S05]  /*f3e0*/  @!P0 LEA.HI.X R5, R190, R3, R191, 0x2, P4 ;  /* 0x00000003be058211 */ /* 0x000fca00020f14bf */
[----:B------:R3:W-:Y:S01]  /*f3f0*/  @!P0 ST.E.64 [R4.64], R126 ;  /* 0x0000007e04008985 */ /* 0x0007e2000c101b06 */
[----:B------:R-:W-:-:S13]  /*f400*/  ISETP.GE.AND P0, PT, R188, c[0x0][0x3c8], PT ;  /* 0x0000f200bc007a0c */ /* 0x000fda0003f06270 */
[----:B------:R-:W-:Y:S05]  /*f410*/  @P0 BRA `(.L_x_847) ;  /* 0x0000030000000947 */ /* 0x000fea0003800000 */
[----:B------:R-:W-:-:S04]  /*f420*/  LEA R2, P0, R188, R2, 0x2 ;  /* 0x00000002bc027211 */ /* 0x000fc800078010ff */
[----:B------:R-:W-:-:S05]  /*f430*/  LEA.HI.X R3, R188, R3, R189, 0x2, P0 ;  /* 0x00000003bc037211 */ /* 0x000fca00000f14bd */
[----:B------:R2:W-:Y:S01]  /*f440*/  ST.E.64 [R2.64], R130 ;  /* 0x0000008202007985 */ /* 0x0005e2000c101b06 */
[----:B------:R-:W-:Y:S05]  /*f450*/  BRA `(.L_x_847) ;  /* 0x000002c000007947 */ /* 0x000fea0003800000 */
.L_x_843:
[----:B------:R-:W2:Y:S02]  /*f460*/  S2R R4, SR_TID.X ;  /* 0x0000000000047919 */ /* 0x000ea40000002100 */
[----:B--2---:R-:W-:-:S13]  /*f470*/  ISETP.GT.AND P0, PT, R4, 0x7f, PT ;  /* 0x0000007f0400780c */ /* 0x004fda0003f04270 */
[----:B------:R-:W-:Y:S05]  /*f480*/  @P0 BRA `(.L_x_847) ;  /* 0x0000029000000947 */ /* 0x000fea0003800000 */
[----:B------:R-:W2:Y:S01]  /*f490*/  LDL.LU R3, [R1+0xb0] ;  /* 0x0000b00001037983 */ /* 0x000ea20000300800 */
[----:B------:R-:W-:-:S05]  /*f4a0*/  MOV R2, c[0x0][0x4e8] ;  /* 0x00013a0000027a02 */ /* 0x000fca0000000f00 */
[----:B------:R-:W-:Y:S01]  /*f4b0*/  IMAD R0, R2, c[0x0][0x388], RZ ;  /* 0x0000e20002007a24 */ /* 0x000fe200078e02ff */
[----:B--2---:R-:W-:-:S04]  /*f4c0*/  IADD3 R4, R3, R4, RZ ;  /* 0x0000000403047210 */ /* 0x004fc80007ffe0ff */
[----:B------:R-:W-:-:S13]  /*f4d0*/  ISETP.GE.AND P0, PT, R4, R0, PT ;  /* 0x000000000400720c */ /* 0x000fda0003f06270 */
[----:B------:R-:W-:Y:S05]  /*f4e0*/  @P0 BRA `(.L_x_847) ;  /* 0x0000023000000947 */ /* 0x000fea0003800000 */
[----:B------:R-:W2:Y:S04]  /*f4f0*/  LDL.LU R3, [R1+0x98] ;  /* 0x0000980001037983 */ /* 0x000ea80000300800 */
[----:B------:R-:W3:Y:S04]  /*f500*/  LDL.LU R9, [R1+0x9c] ;  /* 0x00009c0001097983 */ /* 0x000ee80000300800 */
[----:B------:R-:W4:Y:S01]  /*f510*/  LDL.LU R8, [R1+0xa0] ;  /* 0x0000a00001087983 */ /* 0x000f220000300800 */
[----:B------:R-:W-:-:S13]  /*f520*/  ISETP.NE.AND P0, PT, R2, 0x1, PT ;  /* 0x000000010200780c */ /* 0x000fda0003f05270 */
[----:B------:R-:W-:Y:S01]  /*f530*/  @P0 IMAD.HI.U32 R7, R4, c[0x0][0x4ec], RZ ;  /* 0x00013b0004070a27 */ /* 0x000fe200078e00ff */
[----:B--2---:R-:W-:Y:S02]  /*f540*/  SHF.R.S32.HI R0, RZ, 0x1f, R3 ;  /* 0x0000001fff007819 */ /* 0x004fe40000011403 */
[----:B---3--:R-:W-:-:S03]  /*f550*/  SHF.R.S32.HI R6, RZ, 0x1f, R9 ;  /* 0x0000001fff067819 */ /* 0x008fc60000011409 */
[----:B------:R-:W-:-:S04]  /*f560*/  IMAD R0, R0, c[0x0][0x4d0], RZ ;  /* 0x0001340000007a24 */ /* 0x000fc800078e02ff */
[C---:B------:R-:W-:Y:S01]  /*f570*/  IMAD R5, R3.reuse, c[0x0][0x4d4], R0 ;  /* 0x0001350003057a24 */ /* 0x040fe200078e0200 */
[----:B------:R-:W-:Y:S01]  /*f580*/  MOV R0, R4 ;  /* 0x0000000400007202 */ /* 0x000fe20000000f00 */
[----:B------:R-:W-:Y:S01]  /*f590*/  IMAD.WIDE.U32 R2, R3, c[0x0][0x4d0], RZ ;  /* 0x0001340003027a25 */ /* 0x000fe200078e00ff */
[----:B------:R-:W-:-:S03]  /*f5a0*/  @P0 SHF.R.U32.HI R0, RZ, c[0x0][0x4f0], R7 ;  /* 0x00013c00ff000a19 */ /* 0x000fc60000011607 */
[----:B------:R-:W-:Y:S01]  /*f5b0*/  IMAD R6, R6, c[0x0][0x4d8], RZ ;  /* 0x0001360006067a24 */ /* 0x000fe200078e02ff */
[----:B------:R-:W-:Y:S02]  /*f5c0*/  IADD3 R3, R3, R5, RZ ;  /* 0x0000000503037210 */ /* 0x000fe40007ffe0ff */
[----:B----4-:R-:W-:Y:S01]  /*f5d0*/  SHF.R.S32.HI R5, RZ, 0x1f, R8 ;  /* 0x0000001fff057819 */ /* 0x010fe20000011408 */
[C---:B------:R-:W-:Y:S01]  /*f5e0*/  IMAD R7, R9.reuse, c[0x0][0x4dc], R6 ;  /* 0x0001370009077a24 */ /* 0x040fe200078e0206 */
[----:B------:R-:W-:Y:S01]  /*f5f0*/  IADD3 R6, -R0, RZ, RZ ;  /* 0x000000ff00067210 */ /* 0x000fe20007ffe1ff */
[----:B------:R-:W-:-:S04]  /*f600*/  IMAD.WIDE.U32 R2, R9, c[0x0][0x4d8], R2 ;  /* 0x0001360009027a25 */ /* 0x000fc800078e0002 */
[----:B------:R-:W-:Y:S01]  /*f610*/  IMAD R5, R5, c[0x0][0x4e0], RZ ;  /* 0x0001380005057a24 */ /* 0x000fe200078e02ff */
[----:B------:R-:W-:Y:S01]  /*f620*/  IADD3 R3, R3, R7, RZ ;  /* 0x0000000703037210 */ /* 0x000fe20007ffe0ff */
[----:B------:R-:W-:Y:S01]  /*f630*/  IMAD R4, R6, c[0x0][0x4e8], R4 ;  /* 0x00013a0006047a24 */ /* 0x000fe200078e0204 */
[----:B------:R-:W-:Y:S01]  /*f640*/  SHF.R.S32.HI R7, RZ, 0x1f, R0 ;  /* 0x0000001fff077819 */ /* 0x000fe20000011400 */
[C---:B------:R-:W-:Y:S02]  /*f650*/  IMAD R6, R8.reuse, c[0x0][0x4e4], R5 ;  /* 0x0001390008067a24 */ /* 0x040fe400078e0205 */
[----:B------:R-:W-:Y:S01]  /*f660*/  IMAD.WIDE.U32 R2, R8, c[0x0][0x4e0], R2 ;  /* 0x0001380008027a25 */ /* 0x000fe200078e0002 */
[----:B------:R-:W-:-:S04]  /*f670*/  SHF.R.S32.HI R5, RZ, 0x1f, R4 ;  /* 0x0000001fff057819 */ /* 0x000fc80000011404 */
[----:B------:R-:W-:Y:S01]  /*f680*/  IADD3 R2, P0, R0, R2, RZ ;  /* 0x0000000200027210 */ /* 0x000fe20007f1e0ff */
[----:B------:R-:W-:-:S03]  /*f690*/  IMAD R0, R5, c[0x0][0x4c8], RZ ;  /* 0x0001320005007a24 */ /* 0x000fc600078e02ff */
[----:B------:R-:W-:Y:S01]  /*f6a0*/  IADD3.X R3, R7, R3, R6, P0, !PT ;  /* 0x0000000307037210 */ /* 0x000fe200007fe406 */
[----:B------:R-:W-:-:S04]  /*f6b0*/  IMAD R0, R4, c[0x0][0x4cc], R0 ;  /* 0x0001330004007a24 */ /* 0x000fc800078e0200 */
[----:B------:R-:W-:-:S05]  /*f6c0*/  IMAD.WIDE.U32 R2, R4, c[0x0][0x4c8], R2 ;  /* 0x0001320004027a25 */ /* 0x000fca00078e0002 */
[----:B------:R-:W-:Y:S02]  /*f6d0*/  IADD3 R0, R3, R0, RZ ;  /* 0x0000000003007210 */ /* 0x000fe40007ffe0ff */
[----:B------:R-:W-:-:S04]  /*f6e0*/  LEA R4, P0, R2, c[0x0][0x4a8], 0x2 ;  /* 0x00012a0002047a11 */ /* 0x000fc800078010ff */
[----:B------:R-:W-:Y:S02]  /*f6f0*/  LEA.HI.X R5, R2, c[0x0][0x4ac], R0, 0x2, P0 ;  /* 0x00012b0002057a11 */ /* 0x000fe400000f1400 */
[----:B------:R-:W-:-:S05]  /*f700*/  MOV R0, 0xff800000 ;  /* 0xff80000000007802 */ /* 0x000fca0000000f00 */
[----:B------:R2:W-:Y:S02]  /*f710*/  STG.E [R4.64], R0 ;  /* 0x0000000004007986 */ /* 0x0005e4000c101906 */
.L_x_847:
[----:B------:R-:W-:Y:S05]  /*f720*/  BSYNC B1 ;  /* 0x0000000000017941 */ /* 0x000fea0003800000 */
.L_x_842:
[----:B--2---:R-:W2:Y:S02]  /*f730*/  LDL R0, [R1+0x10c] ;  /* 0x00010c0001007983 */ /* 0x004ea40000100800 */
[----:B--2---:R-:W-:-:S13]  /*f740*/  ISETP.NE.AND P0, PT, R0, RZ, PT ;  /* 0x000000ff0000720c */ /* 0x004fda0003f05270 */
[----:B------:R-:W-:Y:S01]  /*f750*/  @P0 WARPSYNC 0xffffffff ;  /* 0xffffffff00000948 */ /* 0x000fe20003800000 */
[----:B------:R-:W-:Y:S06]  /*f760*/  @P0 BAR.SYNC.DEFER_BLOCKING 0x5, 0x100 ;  /* 0x0144000000000b1d */ /* 0x000fec0000010000 */
[----:B------:R-:W2:Y:S04]  /*f770*/  @P0 LDS R0, [0x18100] ;  /* 0x01810000ff000984 */ /* 0x000ea80000000800 */
[----:B--2---:R2:W-:Y:S04]  /*f780*/  @P0 STL [R1+0xb4], R0 ;  /* 0x0000b40001000387 */ /* 0x0045e80000100800 */
[----:B------:R-:W-:Y:S06]  /*f790*/  @P0 BAR.ARV 0x4, 0x100 ;  /* 0x0104000000000b1d */ /* 0x000fec0000002000 */
[----:B------:R-:W-:Y:S05]  /*f7a0*/  @P0 BRA `(.L_x_848) ;  /* 0x0000007000000947 */ /* 0x000fea0003800000 */
[----:B------:R-:W-:Y:S05]  /*f7b0*/  BRA.DIV ~URZ, `(.L_x_849) ;  /* 0x000002227f007947 */ /* 0x000fea000b800000 */
[----:B--2---:R2:W4:Y:S02]  /*f7c0*/  SHFL.IDX PT, R0, R156, RZ, 0x1f ;  /* 0x00001fff9c007589 */ /* 0x00452400000e0000 */
.L_x_854:
[----:B------:R-:W-:Y:S01]  /*f7d0*/  WARPSYNC 0xffffffff ;  /* 0xffffffff00007948 */ /* 0x000fe20003800000 */
[----:B------:R-:W-:Y:S06]  /*f7e0*/  BAR.SYNC.DEFER_BLOCKING 0x4, 0x100 ;  /* 0x0104000000007b1d */ /* 0x000fec0000010000 */
[----:B----4-:R4:W-:Y:S04]  /*f7f0*/  STL [R1+0xb4], R0 ;  /* 0x0000b40001007387 */ /* 0x0109e80000100800 */
[----:B------:R4:W-:Y:S04]  /*f800*/  @!P6 STS [0x18100], R156 ;  /* 0x0181009cff00e388 */ /* 0x0009e80000000800 */
[----:B------:R-:W-:Y:S06]  /*f810*/  BAR.ARV 0x5, 0x100 ;  /* 0x0144000000007b1d */ /* 0x000fec0000002000 */
.L_x_848:
[----:B--2-4-:R-:W2:Y:S02]  /*f820*/  LDL R0, [R1+0xb4] ;  /* 0x0000b40001007983 */ /* 0x014ea40000100800 */
[----:B--2---:R-:W-:-:S13]  /*f830*/  ISETP.GE.AND P0, PT, R0, c[0x0][0x538], PT ;  /* 0x00014e0000007a0c */ /* 0x004fda0003f06270 */
[----:B-1-3-5:R-:W-:Y:S01]  /*f840*/  @P0 CALL.REL.NOINC `(.L_x_850) ;  /* 0x0000001000000944 */ /* 0x02afe20003c00000 */
[----:B------:R-:W-:Y:S05]  /*f850*/  BRA `(.L_x_851) ;  /* 0xffff136000007947 */ /* 0x000fea000383ffff */
.L_x_850:
[----:B------:R-:W-:Y:S05]  /*f860*/  EXIT ;  /* 0x000000000000794d */ /* 0x000fea0003800000 */
.L_x_838:
[----:B------:R1:W5:Y:S01]  /*f870*/  LDL R2, [R1+0x84] ;  /* 0x0000840001027983 */ /* 0x0003620000100800 */
[----:B------:R-:W-:Y:S02]  /*f880*/  MOV R5, 0x2 ;  /* 0x0000000200057802 */ /* 0x000fe40000000f00 */
[----:B------:R-:W-:Y:S02]  /*f890*/  MOV R3, 0xf8b0 ;  /* 0x0000f8b000037802 */ /* 0x000fe40000000f00 */
[----:B-1---5:R-:W-:Y:S05]  /*f8a0*/  CALL.REL.NOINC `($__internal_16_$__cuda_sm70_shflsync_bfly_p) ;  /* 0x0000017000007944 */ /* 0x022fea0003c00000 */
[----:B------:R-:W-:Y:S01]  /*f8b0*/  MOV R0, R5 ;  /* 0x0000000500007202 */ /* 0x000fe20000000f00 */
[----:B------:R-:W-:Y:S05]  /*f8c0*/  BRA `(.L_x_852) ;  /* 0xffffd58000007947 */ /* 0x000fea000383ffff */
.L_x_839:
[----:B------:R-:W-:Y:S01]  /*f8d0*/  IMAD.MOV.U32 R2, RZ, RZ, R0 ;  /* 0x000000ffff027224 */ /* 0x000fe200078e0000 */
[----:B------:R-:W-:Y:S02]  /*f8e0*/  MOV R5, 0x1 ;  /* 0x0000000100057802 */ /* 0x000fe40000000f00 */
[----:B------:R-:W-:Y:S02]  /*f8f0*/  MOV R3, 0xf910 ;  /* 0x0000f91000037802 */ /* 0x000fe40000000f00 */
[----:B-----5:R-:W-:Y:S05]  /*f900*/  CALL.REL.NOINC `($__internal_16_$__cuda_sm70_shflsync_bfly_p) ;  /* 0x0000011000007944 */ /* 0x020fea0003c00000 */
[----:B------:R1:W5:Y:S01]  /*f910*/  LDL R2, [R1+0x88] ;  /* 0x0000880001027983 */ /* 0x0003620000100800 */
[----:B------:R-:W-:Y:S01]  /*f920*/  FADD.FTZ R0, R0, R5 ;  /* 0x0000000500007221 */ /* 0x000fe20000010000 */
[----:B------:R-:W-:Y:S02]  /*f930*/  MOV R5, 0x2 ;  /* 0x0000000200057802 */ /* 0x000fe40000000f00 */
[----:B------:R-:W-:-:S02]  /*f940*/  MOV R3, 0xf960 ;  /* 0x0000f96000037802 */ /* 0x000fc40000000f00 */
[----:B-1---5:R-:W-:Y:S05]  /*f950*/  CALL.REL.NOINC `($__internal_16_$__cuda_sm70_shflsync_bfly_p) ;  /* 0x000000c000007944 */ /* 0x022fea0003c00000 */
[----:B------:R-:W2:Y:S01]  /*f960*/  LDL.LU R2, [R1+0x88] ;  /* 0x0000880001027983 */ /* 0x000ea20000300800 */
[----:B------:R-:W-:Y:S01]  /*f970*/  MOV R3, 0xf9c0 ;  /* 0x0000f9c000037802 */ /* 0x000fe20000000f00 */
[----:B--2---:R-:W-:Y:S01]  /*f980*/  FADD.FTZ R4, R2, R5 ;  /* 0x0000000502047221 */ /* 0x004fe20000010000 */
[----:B------:R-:W-:-:S04]  /*f990*/  MOV R5, 0x1 ;  /* 0x0000000100057802 */ /* 0x000fc80000000f00 */
[----:B------:R-:W-:Y:S02]  /*f9a0*/  MOV R2, R4 ;  /* 0x0000000400027202 */ /* 0x000fe40000000f00 */
[----:B------:R-:W-:Y:S05]  /*f9b0*/  CALL.REL.NOINC `($__internal_16_$__cuda_sm70_shflsync_bfly_p) ;  /* 0x0000006000007944 */ /* 0x000fea0003c00000 */
[----:B------:R-:W-:Y:S01]  /*f9c0*/  MOV R3, R5 ;  /* 0x0000000500037202 */ /* 0x000fe20000000f00 */
[----:B------:R-:W-:Y:S05]  /*f9d0*/  BRA `(.L_x_853) ;  /* 0xffffd50000007947 */ /* 0x000fea000383ffff */
.L_x_849:
[----:B--2---:R-:W-:Y:S02]  /*f9e0*/  MOV R0, R156 ;  /* 0x0000009c00007202 */ /* 0x004fe40000000f00 */
[----:B---3--:R-:W-:Y:S02]  /*f9f0*/  MOV R2, 0xfa10 ;  /* 0x0000fa1000027802 */ /* 0x008fe40000000f00 */
[----:B-1---5:R-:W-:Y:S05]  /*fa00*/  CALL.REL.NOINC `($__internal_17_$__cuda_sm70_shflsync_idx_p) ;  /* 0x0000006000007944 */ /* 0x022fea0003c00000 */
[----:B-12---:R-:W-:Y:S05]  /*fa10*/  BRA `(.L_x_854) ;  /* 0xfffffdb000007947 */ /* 0x006fea000383ffff */
        .weak           $__internal_16_$__cuda_sm70_shflsync_bfly_p
        .type           $__internal_16_$__cuda_sm70_shflsync_bfly_p,@function
        .size           $__internal_16_$__cuda_sm70_shflsync_bfly_p,($__internal_17_$__cuda_sm70_shflsync_idx_p - $__internal_16_$__cuda_sm70_shflsync_bfly_p)
$__internal_16_$__cuda_sm70_shflsync_bfly_p:
[----:B------:R-:W-:Y:S04]  /*fa20*/  WARPSYNC R6 ;  /* 0x0000000600007348 */ /* 0x000fe80003800000 */
[----:B------:R1:W2:Y:S02]  /*fa30*/  SHFL.BFLY PT, R5, R2, R5, R7 ;  /* 0x0c00000502057389 */ /* 0x0002a400000e0007 */
[----:B-1----:R-:W-:Y:S02]  /*fa40*/  MOV R2, R3 ;  /* 0x0000000300027202 */ /* 0x002fe40000000f00 */
[----:B------:R-:W-:-:S04]  /*fa50*/  MOV R3, 0x0 ;  /* 0x0000000000037802 */ /* 0x000fc80000000f00 */
[----:B--2---:R-:W-:Y:S05]  /*fa60*/  RET.REL.NODEC R2 `(_ZN7cutlass13device_kernelIN5flash19enable_sm80_to_sm89INS1_16FlashAttnFwdSm80INS1_25CollectiveMainloopFwdSm80ILi8ELi1ELb1EN4cute5tupleIJNS5_1CILi128EEENS7_ILi64EEENS7_ILi256EEEEEELi256ENS_6half_tEfNS_4arch4Sm80ELb1ELb0ELb0ELb0ELb0ELb0ELb1ELb1EEENS1_21CollectiveEpilogueFwdINS6_IJS8_SA_S9_EEENS6_IJNS7_ILi1EEESI_SI_EEESC_SE_Li256ELb0ELb1ELb1ELb0EEENS1_30DynamicPersistentTileSchedulerILi256ELi256ELb1ELb1ELb0EEEEEEEEEvNT_6ParamsE) ;  /* 0xffff059002007950 */ /* 0x004fea0003c3ffff */
        .weak           $__internal_17_$__cuda_sm70_shflsync_idx_p
        .type           $__internal_17_$__cuda_sm70_shflsync_idx_p,@function
        .size           $__internal_17_$__cuda_sm70_shflsync_idx_p,(.L_x_2579 - $__internal_17_$__cuda_sm70_shflsync_idx_p)
$__internal_17_$__cuda_sm70_shflsync_idx_p:
[----:B------:R-:W-:Y:S01]  /*fa70*/  MOV R3, 0x0 ;  /* 0x0000000000037802 */ /* 0x000fe20000000f00 */
[----:B------:R-:W-:Y:S04]  /*fa80*/  WARPSYNC R157 ;  /* 0x0000009d00007348 */ /* 0x000fe80003800000 */
[----:B------:R1:W2:Y:S01]  /*fa90*/  SHFL.IDX PT, R0, R0, R187, R186 ;  /* 0x000000bb00007389 */ /* 0x0002a200000e00ba */
[----:B------:R-:W-:Y:S05]  /*faa0*/  RET.REL.NODEC R2 `(_ZN7cutlass13device_kernelIN5flash19enable_sm80_to_sm89INS1_16FlashAttnFwdSm80INS1_25CollectiveMainloopFwdSm80ILi8ELi1ELb1EN4cute5tupleIJNS5_1CILi128EEENS7_ILi64EEENS7_ILi256EEEEEELi256ENS_6half_tEfNS_4arch4Sm80ELb1ELb0ELb0ELb0ELb0ELb0ELb1ELb1EEENS1_21CollectiveEpilogueFwdINS6_IJS8_SA_S9_EEENS6_IJNS7_ILi1EEESI_SI_EEESC_SE_Li256ELb0ELb1ELb1ELb0EEENS1_30DynamicPersistentTileSchedulerILi256ELi256ELb1ELb1ELb0EEEEEEEEEvNT_6ParamsE) ;  /* 0xffff055002007950 */ /* 0x000fea0003c3ffff */
.L_x_855:
        /* <DEDUP_REMOVED lines=13> */
.L_x_2579:


//--------------------- .text._ZN7cutlass13device_kernelIN5flash19enable_sm80_to_sm89INS1_16FlashAttnFwdSm80INS1_25CollectiveMainloopFwdSm80ILi8ELi1ELb1EN4cute5tupleIJNS5_1CILi128EEENS7_ILi48EEENS7_ILi256EEEEEELi256ENS_6half_tEfNS_4arch4Sm80ELb1ELb0ELb0ELb1ELb0ELb0ELb1ELb1EEENS1_21CollectiveEpilogueFwdINS6_IJS8_SA_S9_EEENS6_IJNS7_ILi1EEESI_SI_EEESC_SE_Li256ELb1ELb1ELb1ELb0EEENS1_36VarlenDynamicPersistentTileSchedulerILi128ELi48ELi256ELi256ELb1ELb1ELb0ELb1ELb1ELb1EEEEEEEEEvNT_6ParamsE --------------------------
	.section	.text._ZN7cutlass13device_kernelIN5flash19enable_sm80_to_sm89INS1_16FlashAttnFwdSm80INS1_25CollectiveMainloopFwdSm80ILi8ELi1ELb1EN4cute5tupleIJNS5_1CILi128EEENS7_ILi48EEENS7_ILi256EEEEEELi256ENS_6half_tEfNS_4arch4Sm80ELb1ELb0ELb0ELb1ELb0ELb0ELb1ELb1EEENS1_21CollectiveEpilogueFwdINS6_IJS8_SA_S9_EEENS6_IJNS7_ILi1EEESI_SI_EEESC_SE_Li256ELb1ELb1ELb1ELb0EEENS1_36VarlenDynamicPersistentTileSchedulerILi128ELi48ELi256ELi256ELb1ELb1ELb0ELb1ELb1ELb1EEEEEEEEEvNT_6ParamsE,"ax",@progbits
	.sectioninfo	@"SHI_REGISTERS=255"
	.align	128
.text._ZN7cutlass13device_kernelIN5flash19enable_sm80_to_sm89INS1_16FlashAttnFwdSm80INS1_25CollectiveMainloopFwdSm80ILi8ELi1ELb1EN4cute5tupleIJNS5_1CILi128EEENS7_ILi48EEENS7_ILi256EEEEEELi256ENS_6half_tEfNS_4arch4Sm80ELb1ELb0ELb0ELb1ELb0ELb0ELb1ELb1EEENS1_21CollectiveEpilogueFwdINS6_IJS8_SA_S9_EEENS6_IJNS7_ILi1EEESI_SI_EEESC_SE_Li256ELb1ELb1ELb1ELb0EEENS1_36VarlenDynamicPersistentTileSchedulerILi128ELi48ELi256ELi256ELb1ELb1ELb0ELb1ELb1ELb1EEEEEEEEEvNT_6ParamsE:
        .type           _ZN7cutlass13device_kernelIN5flash19enable_sm80_to_sm89INS1_16FlashAttnFwdSm80INS1_25CollectiveMainloopFwdSm80ILi8ELi1ELb1EN4cute5tupleIJNS5_1CILi128EEENS7_ILi48EEENS7_ILi256EEEEEELi256ENS_6half_tEfNS_4arch4Sm80ELb1ELb0ELb0ELb1ELb0ELb0ELb1ELb1EEENS1_21CollectiveEpilogueFwdINS6_IJS8_SA_S9_EEENS6_IJNS7_ILi1EEESI_SI_EEESC_SE_Li256ELb1ELb1ELb1ELb0EEENS1_36VarlenDynamicPersistentTileSchedulerILi128ELi48ELi256ELi256ELb1ELb1ELb0ELb1ELb1ELb1EEEEEEEEEvNT_6ParamsE,@function
        .size           _ZN7cutlass13device_kernelIN5flash19enable_sm80_to_sm89INS1_16FlashAttnFwdSm80INS1_25CollectiveMainloopFwdSm80ILi8ELi1ELb1EN4cute5tupleIJNS5_1CILi128EEENS7_ILi48EEENS7_ILi256EEEEEELi256ENS_6half_tEfNS_4arch4Sm80ELb1ELb0ELb0ELb1ELb0ELb0ELb1ELb1EEENS1_21CollectiveEpilogueFwdINS6_IJS8_SA_S9_EEENS6_IJNS7_ILi1EEESI_SI_EEESC_SE_Li256ELb1ELb1ELb1ELb0EEENS1_36VarlenDynamicPersistentTileSchedulerILi128ELi48ELi256ELi256ELb1ELb1ELb0ELb1ELb1ELb1EEEEEEEEEvNT_6ParamsE,(.L_x_2582 - _ZN7cutlass13device_kernelIN5flash19enable_sm80_to_sm89INS1_16FlashAttnFwdSm80INS1_25CollectiveMainloopFwdSm80ILi8ELi1ELb1EN4cute5tupleIJNS5_1CILi128EEENS7_ILi48EEENS7_ILi256EEEEEELi256ENS_6half_tEfNS_4arch4Sm80ELb1ELb0ELb0ELb1ELb0ELb0ELb1ELb1EEENS1_21CollectiveEpilogueFwdINS6_IJS8_SA_S9_EEENS6_IJNS7_ILi1EEESI_SI_EEESC_SE_Li256ELb1ELb1ELb1ELb0EEENS1_36VarlenDynamicPersistentTileSchedulerILi128ELi48ELi256ELi256ELb1ELb1ELb0ELb1ELb1ELb1EEEEEEEEEvNT_6ParamsE)
        .other          _ZN7cutlass13device_kernelIN5flash19enable_sm80_to_sm89INS1_16FlashAttnFwdSm80INS1_25CollectiveMainloopFwdSm80ILi8ELi1ELb1EN4cute5tupleIJNS5_1CILi128EEENS7_ILi48EEENS7_ILi256EEEEEELi256ENS_6half_tEfNS_4arch4Sm80ELb1ELb0ELb0ELb1ELb0ELb0ELb1ELb1EEENS1_21CollectiveEpilogueFwdINS6_IJS8_SA_S9_EEENS6_IJNS7_ILi1EEESI_SI_EEESC_SE_Li256ELb1ELb1ELb1ELb0EEENS1_36VarlenDynamicPersistentTileSchedulerILi128ELi48ELi256ELi256ELb1ELb1ELb0ELb1ELb1ELb1EEEEEEEEEvNT_6ParamsE,@"STO_CUDA_ENTRY STV_DEFAULT"
_ZN7cutlass13device_kernelIN5flash19enable_sm80_to_sm89INS1_16FlashAttnFwdSm80INS1_25CollectiveMainloopFwdSm80ILi8ELi1ELb1EN4cute5tupleIJNS5_1CILi128EEENS7_ILi48EEENS7_ILi256EEEEEELi256ENS_6half_tEfNS_4arch4Sm80ELb1ELb0ELb0ELb1ELb0ELb0ELb1ELb1EEENS1_21CollectiveEpilogueFwdINS6_IJS8_SA_S9_EEENS6_IJNS7_ILi1EEESI_SI_EEESC_SE_Li256ELb1ELb1ELb1ELb0EEENS1_36VarlenDynamicPersistentTileSchedulerILi128ELi48ELi256ELi256ELb1ELb1ELb0ELb1ELb1ELb1EEEEEEEEEvNT_6ParamsE:
        /* <DEDUP_REMOVED lines=54> */
.L_x_861:
        /* <DEDUP_REMOVED lines=16> */
.L_x_952:
        /* <DEDUP_REMOVED lines=16> */
.L_x_953:
[----:B--2---:R-:W-:-:S05]  /*0560*/  IMAD R0, R0, c[0x0][0x538], RZ ;  /* 0x00014e0000007a24 */ /* 0x004fca00078e02ff */
[----:B------:R-:W-:-:S04]  /*0570*/  IADD3 R6, R0, R6, RZ ;  /* 0x0000000600067210 */ /* 0x000fc80007ffe0ff */
[----:B------:R-:W-:-:S13]  /*0580*/  ISETP.GT.AND P0, PT, R6, UR4, PT ;  /* 0x0000000406007c0c */ /* 0x000fda000bf04270 */
[----:B-1----:R-:W-:Y:S05]  /*0590*/  @!P0 BRA `(.L_x_861) ;  /* 0xfffffdc000008947 */ /* 0x002fea000383ffff */
.L_x_857:
[----:B------:R-:W-:-:S05]  /*05a0*/  IADD3 R11, -R0, R6, RZ ;  /* 0x00000006000b7210 */ /* 0x000fca0007ffe1ff */
[----:B------:R-:W-:-:S05]  /*05b0*/  IMAD R0, R4, c[0x0][0x538], R11 ;  /* 0x00014e0004007a24 */ /* 0x000fca00078e020b */
[----:B------:R-:W-:Y:S01]  /*05c0*/  ISETP.GT.AND P0, PT, R0, UR4, PT ;  /* 0x0000000400007c0c */ /* 0x000fe2000bf04270 */
[----:B------:R-:W-:-:S12]  /*05d0*/  BRA.DIV ~URZ, `(.L_x_862) ;  /* 0x000114427f007947 */ /* 0x000fd8000b800000 */
[----:B------:R-:W-:-:S04]  /*05e0*/  VOTE.ANY R10, PT, !P0 ;  /* 0x00000000000a7806 */ /* 0x000fc800040e0100 */
.L_x_954:
[----:B------:R-:W1:Y:S02]  /*05f0*/  POPC R6, R10 ;  /* 0x0000000a00067309 */ /* 0x000e640000000000 */
[----:B-1----:R-:W-:-:S05]  /*0600*/  IADD3 R0, R6, R7, RZ ;  /* 0x0000000706007210 */ /* 0x002fca0007ffe0ff */
[----:B------:R1:W-:Y:S01]  /*0610*/  STL [R1+0x8c], R0 ;  /* 0x00008c0001007387 */ /* 0x0003e20000100800 */
[----:B------:R-:W-:Y:S05]  /*0620*/  BRA.DIV ~URZ, `(.L_x_863) ;  /* 0x000114427f007947 */ /* 0x000fea000b800000 */
[----:B------:R2:W3:Y:S01]  /*0630*/  SHFL.IDX PT, R12, R9, R6, 0x1f ;  /* 0x00001f06090c7589 */ /* 0x0004e200000e0000 */
[----:B------:R-:W-:-:S03]  /*0640*/  MOV R7, RZ ;  /* 0x000000ff00077202 */ /* 0x000fc60000000f00 */
[----:B------:R2:W4:Y:S04]  /*0650*/  SHFL.IDX PT, R9, R8, R6, 0x1f ;  /* 0x00001f0608097589 */ /* 0x00052800000e0000 */
.L_x_955:
[----:B------:R-:W-:Y:S01]  /*0660*/  ISETP.NE.AND P0, PT, R10, RZ, PT ;  /* 0x000000ff0a00720c */ /* 0x000fe20003f05270 */
[----:B------:R-:W-:-:S12]  /*0670*/  BSSY B0, `(.L_x_864) ;  /* 0x0000005000007945 */ /* 0x000fd80003800000 */
[----:B------:R-:W-:Y:S05]  /*0680*/  @!P0 BRA `(.L_x_865) ;  /* 0x0000003000008947 */ /* 0x000fea0003800000 */
[----:B------:R-:W-:Y:S01]  /*0690*/  IADD3 R3, R6, -0x1, RZ ;  /* 0xffffffff06037810 */ /* 0x000fe20007ffe0ff */
[----:B------:R-:W-:Y:S05]  /*06a0*/  BRA.DIV ~URZ, `(.L_x_866) ;  /* 0x000114a27f007947 */ /* 0x000fea000b800000 */
[----:B------:R1:W2:Y:S02]  /*06b0*/  SHFL.IDX PT, R7, R4, R3, 0x1f ;  /* 0x00001f0304077589 */ /* 0x0002a400000e0000 */
.L_x_865:
[----:B------:R-:W-:Y:S05]  /*06c0*/  BSYNC B0 ;  /* 0x0000000000007941 */ /* 0x000fea0003800000 */
.L_x_864:
        /* <DEDUP_REMOVED lines=69> */
.L_x_868:
        /* <DEDUP_REMOVED lines=46> */
[----:B------:R-:W-:Y:S02]  /*0e00*/  IMAD.MOV.U32 R7, RZ, RZ, R0 ;  /* 0x000000ffff077224 */ /* 0x000fe400078e0000 */
[----:B------:R-:W-:Y:S01]  /*0e10*/  IMAD.MOV.U32 R2, RZ, RZ, RZ ;  /* 0x000000ffff027224 */ /* 0x000fe200078e00ff */
[----:B------:R-:W-:Y:S01]  /*0e20*/  IABS R0, R8 ;  /* 0x0000000800007213 */ /* 0x000fe20000000000 */
[----:B------:R-:W-:-:S04]  /*0e30*/  IMAD R7, R7, R5, RZ ;  /* 0x0000000507077224 */ /* 0x000fc800078e02ff */
        /* <DEDUP_REMOVED lines=20> */
.L_x_869:
[----:B------:R-:W-:Y:S05]  /*0f80*/  BSYNC B0 ;  /* 0x0000000000007941 */ /* 0x000fea0003800000 */
.L_x_867:
[----:B------:R-:W-:-:S04]  /*0f90*/  LOP3.LUT R0, RZ, R0, RZ, 0x33, !PT ;  /* 0x00000000ff007212 */ /* 0x000fc800078e33ff */
[----:B------:R-:W-:-:S05]  /*0fa0*/  IADD3 R0, R0, R12, RZ ;  /* 0x0000000c00007210 */ /* 0x000fca0007ffe0ff */
[----:B------:R2:W-:Y:S01]  /*0fb0*/  STL [R1+0x84], R0 ;  /* 0x0000840001007387 */ /* 0x0005e20000100800 */
[----:B------:R-:W-:Y:S05]  /*0fc0*/  BRA `(.L_x_870) ;  /* 0x0000006000007947 */ /* 0x000fea0003800000 */
.L_x_858:
[----:B------:R-:W-:Y:S01]  /*0fd0*/  MOV R0, UR4 ;  /* 0x0000000400007c02 */ /* 0x000fe20008000f00 */
[----:B------:R-:W-:Y:S04]  /*0fe0*/  STL [R1+0x84], RZ ;  /* 0x000084ff01007387 */ /* 0x000fe80000100800 */
[----:B------:R-:W-:Y:S04]  /*0ff0*/  STL [R1+0x88], RZ ;  /* 0x000088ff01007387 */ /* 0x000fe80000100800 */
[----:B------:R1:W-:Y:S02]  /*1000*/  STL [R1+0x80], R0 ;  /* 0x0000800001007387 */ /* 0x0003e40000100800 */
[----:B-1----:R-:W-:-:S05]  /*1010*/  MOV R0, c[0x0][0x53c] ;  /* 0x00014f0000007a02 */ /* 0x002fca0000000f00 */
[----:B------:R1:W-:Y:S02]  /*1020*/  STL [R1+0x8c], R0 ;  /* 0x00008c0001007387 */ /* 0x0003e40000100800 */
.L_x_870:
        /* <DEDUP_REMOVED lines=8> */
.L_x_856:
[----:B-12---:R-:W2:Y:S02]  /*10b0*/  LDL R0, [R1+0x8c] ;  /* 0x00008c0001007983 */ /* 0x006ea40000100800 */
[----:B--2---:R-:W-:-:S13]  /*10c0*/  ISETP.GE.AND P0, PT, R0, c[0x0][0x53c], PT ;  /* 0x00014f0000007a0c */ /* 0x004fda0003f06270 */
        /* <DEDUP_REMOVED lines=8> */
[----:B---3--:R-:W-:-:S02]  /*1150*/  SHF.R.S32.HI R6, RZ, 0x2, R16 ;  /* 0x00000002ff067819 */ /* 0x008fc40000011410 */
        /* <DEDUP_REMOVED lines=14> */
[C---:B------:R-:W-:Y:S01]  /*1240*/  IMAD.SHL.U32 R20, R7.reuse, 0x8, RZ ;  /* 0x0000000807147824 */ /* 0x040fe200078e00ff */
[----:B------:R-:W-:Y:S01]  /*1250*/  LOP3.LUT R2, R4, 0x1c0, RZ, 0xc0, !PT ;  /* 0x000001c004027812 */ /* 0x000fe200078ec0ff */
[----:B------:R-:W-:Y:S01]  /*1260*/  IMAD.SHL.U32 R4, R7, 0x40, RZ ;  /* 0x0000004007047824 */ /* 0x000fe200078e00ff */
[----:B------:R-:W-:Y:S01]  /*1270*/  LEA.HI R12, R5, R0, RZ, 0x3 ;  /* 0x00000000050c7211 */ /* 0x000fe200078f18ff */
[----:B------:R-:W-:Y:S01]  /*1280*/  IMAD.IADD R6, R6, 0x1, -R3 ;  /* 0x0000000106067824 */ /* 0x000fe200078e0a03 */
[----:B------:R-:W-:Y:S01]  /*1290*/  SHF.R.U32.HI R5, RZ, 0x3, R2 ;  /* 0x00000003ff057819 */ /* 0x000fe20000011602 */
[----:B------:R-:W-:Y:S01]  /*12a0*/  STL [R1+0x70], R20 ;  /* 0x0000701401007387 */ /* 0x000fe20000100800 */
[----:B------:R-:W-:-:S02]  /*12b0*/  LOP3.LUT R3, R2, 0x38, R20, 0xf8, !PT ;  /* 0x0000003802037812 */ /* 0x000fc400078ef814 */
[----:B------:R-:W-:Y:S02]  /*12c0*/  LOP3.LUT R2, R12, 0xfffffff8, RZ, 0xc0, !PT ;  /* 0xfffffff80c027812 */ /* 0x000fe400078ec0ff */
[----:B------:R-:W-:Y:S02]  /*12d0*/  LOP3.LUT R7, R3, R5, RZ, 0x3c, !PT ;  /* 0x0000000503077212 */ /* 0x000fe400078e3cff */
[----:B------:R-:W-:Y:S01]  /*12e0*/  SHF.R.S32.HI R3, RZ, 0x1f, R9 ;  /* 0x0000001fff037819 */ /* 0x000fe20000011409 */
[----:B------:R-:W-:Y:S01]  /*12f0*/  IMAD.IADD R5, R0, 0x1, -R2 ;  /* 0x0000000100057824 */ /* 0x000fe200078e0a02 */
[----:B------:R-:W-:Y:S02]  /*1300*/  LOP3.LUT R2, R9, 0xffffffe0, RZ, 0xc0, !PT ;  /* 0xffffffe009027812 */ /* 0x000fe400078ec0ff */
[----:B------:R-:W-:Y:S02]  /*1310*/  LOP3.LUT R0, R4, 0x1c0, RZ, 0xc0, !PT ;  /* 0x000001c004007812 */ /* 0x000fe400078ec0ff */
[----:B------:R-:W-:Y:S01]  /*1320*/  LEA.HI R9, R10, R19, RZ, 0x6 ;  /* 0x000000130a097211 */ /* 0x000fe200078f30ff */
[----:B------:R-:W-:Y:S01]  /*1330*/  IMAD.IADD R18, R19, 0x1, -R2 ;  /* 0x0000000113127824 */ /* 0x000fe200078e0a02 */
[----:B------:R-:W-:-:S02]  /*1340*/  LOP3.LUT R4, R0, 0x8, R11, 0xf8, !PT ;  /* 0x0000000800047812 */ /* 0x000fc400078ef80b */
[----:B------:R-:W-:Y:S02]  /*1350*/  SHF.R.U32.HI R2, RZ, 0x3, R0 ;  /* 0x00000003ff027819 */ /* 0x000fe40000011600 */
[----:B------:R-:W-:Y:S02]  /*1360*/  LEA.HI R0, R3, R8, RZ, 0x3 ;  /* 0x0000000803007211 */ /* 0x000fe400078f18ff */
[----:B------:R-:W-:Y:S02]  /*1370*/  SHF.R.S32.HI R10, RZ, 0x1f, R18 ;  /* 0x0000001fff0a7819 */ /* 0x000fe40000011412 */
[----:B------:R-:W-:Y:S01]  /*1380*/  LOP3.LUT R13, R4, R2, RZ, 0x3c, !PT ;  /* 0x00000002040d7212 */ /* 0x000fe200078e3cff */
[----:B------:R-:W-:Y:S01]  /*1390*/  IMAD.SHL.U32 R2, R9, 0x8, RZ ;  /* 0x0000000809027824 */ /* 0x000fe200078e00ff */
[----:B------:R-:W-:Y:S02]  /*13a0*/  LOP3.LUT R0, R0, 0xffffff8, RZ, 0xc0, !PT ;  /* 0x0ffffff800007812 */ /* 0x000fe400078ec0ff */
        /* <DEDUP_REMOVED lines=14> */
[----:B------:R-:W-:Y:S01]  /*1490*/  IMAD.SHL.U32 R4, R6, 0x40, RZ ;  /* 0x0000004006047824 */ /* 0x000fe200078e00ff */
[----:B------:R-:W-:Y:S01]  /*14a0*/  LOP3.LUT R5, R0, 0x8, R2, 0xf8, !PT ;  /* 0x0000000800057812 */ /* 0x000fe200078ef802 */
[----:B------:R-:W-:Y:S01]  /*14b0*/  IMAD.MOV.U32 R16, RZ, RZ, 0x20 ;  /* 0x00000020ff107424 */ /* 0x000fe200078e00ff */
[----:B------:R-:W-:Y:S01]  /*14c0*/  SHF.R.U32.HI R2, RZ, 0x3, R0 ;  /* 0x00000003ff027819 */ /* 0x000fe20000011600 */
[----:B------:R-:W-:Y:S01]  /*14d0*/  STL [R1+0xd0], R17 ;  /* 0x0000d01101007387 */ /* 0x000fe20000100800 */
[----:B------:R-:W-:-:S02]  /*14e0*/  LEA.HI R0, R3, R3, RZ, 0x1 ;  /* 0x0000000303007211 */ /* 0x000fc400078f08ff */
[----:B------:R-:W-:Y:S01]  /*14f0*/  LOP3.LUT R7, R5, R2, RZ, 0x3c, !PT ;  /* 0x0000000205077212 */ /* 0x000fe200078e3cff */
[----:B------:R-:W-:Y:S01]  /*1500*/  IMAD R5, R8, 0x200, R3 ;  /* 0x0000020008057824 */ /* 0x000fe200078e0203 */
[----:B------:R-:W-:Y:S02]  /*1510*/  LOP3.LUT R2, R4, 0x1c0, RZ, 0xc0, !PT ;  /* 0x000001c004027812 */ /* 0x000fe400078ec0ff */
[----:B------:R-:W-:Y:S01]  /*1520*/  R2P PR, R6, 0x6 ;  /* 0x0000000606007804 */ /* 0x000fe20000000000 */
[----:B------:R-:W-:Y:S01]  /*1530*/  IMAD.MOV.U32 R6, RZ, RZ, 0x10 ;  /* 0x00000010ff067424 */ /* 0x000fe200078e00ff */
[----:B------:R-:W-:Y:S02]  /*1540*/  LOP3.LUT R0, R0, 0x1ffffffe, RZ, 0xc0, !PT ;  /* 0x1ffffffe00007812 */ /* 0x000fe400078ec0ff */
[----:B------:R-:W-:Y:S02]  /*1550*/  LEA.HI R2, R2, R2, RZ, 0x1d ;  /* 0x0000000202027211 */ /* 0x000fe400078fe8ff */
[----:B------:R-:W-:Y:S01]  /*1560*/  SEL R4, R6, 0xfffffff0, !P3 ;  /* 0xfffffff006047807 */ /* 0x000fe20005800000 */
[----:B------:R-:W-:Y:S01]  /*1570*/  IMAD.IADD R11, R3, 0x1, -R0 ;  /* 0x00000001030b7824 */ /* 0x000fe200078e0a00 */
[----:B------:R-:W-:Y:S01]  /*1580*/  SEL R3, R16, 0xffffffe0, !P0 ;  /* 0xffffffe010037807 */ /* 0x000fe20004000000 */
[----:B------:R-:W-:Y:S01]  /*1590*/  IMAD.SHL.U32 R6, R12, 0x40, RZ ;  /* 0x000000400c067824 */ /* 0x000fe200078e00ff */
[C---:B------:R-:W-:Y:S01]  /*15a0*/  IADD3 R19, R20.reuse, 0x80, RZ ;  /* 0x0000008014137810 */ /* 0x040fe20007ffe0ff */
[----:B------:R-:W-:Y:S01]  /*15b0*/  IMAD.U32 R9, R5, 0x2, R2 ;  /* 0x0000000205097824 */ /* 0x000fe200078e0002 */
[----:B------:R-:W-:Y:S01]  /*15c0*/  IADD3 R5, R20, 0xc0, RZ ;  /* 0x000000c014057810 */ /* 0x000fe20007ffe0ff */
[----:B------:R-:W-:Y:S01]  /*15d0*/  IMAD.IADD R4, R4, 0x1, R3 ;  /* 0x0000000104047824 */ /* 0x000fe200078e0203 */
[----:B------:R-:W-:Y:S01]  /*15e0*/  LOP3.LUT R2, R10, 0x7ffffffc, RZ, 0xc0, !PT ;  /* 0x7ffffffc0a027812 */ /* 0x000fe200078ec0ff */
[----:B------:R-:W-:Y:S01]  /*15f0*/  STL [R1+0x7c], R19 ;  /* 0x00007c1301007387 */ /* 0x000fe20000100800 */
[----:B------:R-:W-:Y:S01]  /*1600*/  LOP3.LUT R3, R7, 0x7ffffe00, R6, 0xf8, !PT ;  /* 0x7ffffe0007037812 */ /* 0x000fe200078ef806 */
[----:B------:R-:W-:Y:S01]  /*1610*/  IMAD.MOV.U32 R7, RZ, RZ, 0x40 ;  /* 0x00000040ff077424 */ /* 0x000fe200078e00ff */
[----:B------:R-:W-:Y:S01]  /*1620*/  SHF.R.S32.HI R6, RZ, 0x1f, R19 ;  /* 0x0000001fff067819 */ /* 0x000fe20000011413 */
[----:B------:R1:W-:Y:S01]  /*1630*/  STL [R1+0x90], R5 ;  /* 0x0000900501007387 */ /* 0x0003e20000100800 */
[----:B------:R-:W-:Y:S01]  /*1640*/  IMAD.IADD R2, R18, 0x1, -R2 ;  /* 0x0000000112027824 */ /* 0x000fe200078e0a02 */
[----:B------:R-:W-:Y:S01]  /*1650*/  LEA R12, R9, 0x80, 0x1 ;  /* 0x00000080090c7811 */ /* 0x000fe200078e08ff */
[----:B------:R-:W-:Y:S01]  /*1660*/  IMAD R0, R14, 0x200, R13 ;  /* 0x000002000e007824 */ /* 0x000fe200078e020d */
[----:B------:R2:W-:Y:S01]  /*1670*/  STL [R1+0xa0], R6 ;  /* 0x0000a00601007387 */ /* 0x0005e20000100800 */
[----:B------:R-:W-:Y:S01]  /*1680*/  IMAD.SHL.U32 R10, R15, 0x2, RZ ;  /* 0x000000020f0a7824 */ /* 0x000fe200078e00ff */
[----:B------:R-:W-:Y:S01]  /*1690*/  LEA R239, R3, 0x4080, 0x1 ;  /* 0x0000408003ef7811 */ /* 0x000fe200078e08ff */
[----:B------:R-:W-:Y:S01]  /*16a0*/  IMAD.SHL.U32 R9, R2, 0x2, RZ ;  /* 0x0000000202097824 */ /* 0x000fe200078e00ff */
[----:B------:R-:W-:Y:S01]  /*16b0*/  LEA R236, R0, 0x14080, 0x1 ;  /* 0x0001408000ec7811 */ /* 0x000fe200078e08ff */
[----:B------:R-:W-:Y:S01]  /*16c0*/  IMAD R2, R11, 0x8, R17 ;  /* 0x000000080b027824 */ /* 0x000fe200078e0211 */
[----:B------:R-:W-:-:S05]  /*16d0*/  SEL R0, R7, 0xffffffc0, !P0 ;  /* 0xffffffc007007807 */ /* 0x000fca0004000000 */
[----:B------:R-:W-:Y:S01]  /*16e0*/  IMAD.IADD R240, R239, 0x1, R0 ;  /* 0x00000001eff07824 */ /* 0x000fe200078e0200 */
[----:B-1----:R-:W-:Y:S02]  /*16f0*/  SHF.R.S32.HI R5, RZ, 0x1f, R5 ;  /* 0x0000001fff057819 */ /* 0x002fe40000011405 */
[----:B--2---:R-:W-:-:S03]  /*1700*/  SEL R6, R16, 0xffffffe0, !P1 ;  /* 0xffffffe010067807 */ /* 0x004fc60004800000 */
[----:B------:R1:W-:Y:S04]  /*1710*/  STL [R1+0x9c], R5 ;  /* 0x00009c0501007387 */ /* 0x0003e80000100800 */
[----:B------:R2:W-:Y:S04]  /*1720*/  STL [R1+0x18], R10 ;  /* 0x0000180a01007387 */ /* 0x0005e80000100800 */
[----:B------:R3:W-:Y:S04]  /*1730*/  STL [R1+0x64], R9 ;  /* 0x0000640901007387 */ /* 0x0007e80000100800 */
[----:B------:R-:W-:Y:S04]  /*1740*/  STL [R1+0xa4], R12 ;  /* 0x0000a40c01007387 */ /* 0x000fe80000100800 */
[----:B------:R4:W-:Y:S01]  /*1750*/  STL [R1+0xc8], R2 ;  /* 0x0000c80201007387 */ /* 0x0009e20000100800 */
[----:B-1----:R-:W-:Y:S01]  /*1760*/  SEL R5, R7, 0xffffffc0, !P2 ;  /* 0xffffffc007057807 */ /* 0x002fe20005000000 */
[----:B--2---:R-:W-:-:S04]  /*1770*/  IMAD.IADD R10, R12, 0x1, R6 ;  /* 0x000000010c0a7824 */ /* 0x004fc800078e0206 */
[C-C-:B------:R-:W-:Y:S01]  /*1780*/  IMAD.IADD R7, R12.reuse, 0x1, R5.reuse ;  /* 0x000000010c077824 */ /* 0x140fe200078e0205 */
[----:B---3--:R-:W-:Y:S01]  /*1790*/  IADD3 R9, R12, -0x10, RZ ;  /* 0xfffffff00c097810 */ /* 0x008fe20007ffe0ff */
[----:B------:R-:W-:Y:S01]  /*17a0*/  IMAD.IADD R3, R10, 0x1, R5 ;  /* 0x000000010a037824 */ /* 0x000fe200078e0205 */
[----:B------:R-:W-:Y:S01]  /*17b0*/  @P4 IADD3 R9, R12, 0x10, RZ ;  /* 0x000000100c094810 */ /* 0x000fe20007ffe0ff */
[----:B------:R-:W-:Y:S04]  /*17c0*/  STL [R1+0xb0], R10 ;  /* 0x0000b00a01007387 */ /* 0x000fe80000100800 */
[----:B------:R1:W-:Y:S01]  /*17d0*/  STL [R1+0xc0], R7 ;  /* 0x0000c00701007387 */ /* 0x0003e20000100800 */
[----:B----4-:R-:W-:-:S03]  /*17e0*/  SEL R2, R16, 0xffffffe0, !P3 ;  /* 0xffffffe010027807 */ /* 0x010fc60005800000 */
[----:B------:R2:W-:Y:S01]  /*17f0*/  STL [R1+0xa8], R9 ;  /* 0x0000a80901007387 */ /* 0x0005e20000100800 */
[--C-:B------:R-:W-:Y:S01]  /*1800*/  IADD3 R242, R0, R239, R2.reuse ;  /* 0x000000ef00f27210 */ /* 0x100fe20007ffe002 */
[----:B------:R-:W-:Y:S02]  /*1810*/  IMAD.IADD R241, R239, 0x1, R2 ;  /* 0x00000001eff17824 */ /* 0x000fe400078e0202 */
[----:B------:R3:W-:Y:S01]  /*1820*/  STL [R1+0xbc], R3 ;  /* 0x0000bc0301007387 */ /* 0x0007e20000100800 */
[----:B-1----:R-:W-:Y:S02]  /*1830*/  IMAD.IADD R7, R6, 0x1, R9 ;  /* 0x0000000106077824 */ /* 0x002fe400078e0209 */
[----:B------:R-:W-:Y:S02]  /*1840*/  IMAD R6, R8, 0x800, R239 ;  /* 0x0000080008067824 */ /* 0x000fe400078e02ef */
[----:B--2---:R-:W-:Y:S02]  /*1850*/  IMAD.IADD R9, R5, 0x1, R9 ;  /* 0x0000000105097824 */ /* 0x004fe400078e0209 */
[----:B---3--:R-:W-:-:S03]  /*1860*/  IMAD R3, R4, 0x2, R239 ;  /* 0x0000000204037824 */ /* 0x008fc600078e02ef */
[----:B------:R-:W-:Y:S01]  /*1870*/  STL [R1+0xb8], R9 ;  /* 0x0000b80901007387 */ /* 0x000fe20000100800 */
[----:B------:R-:W-:-:S03]  /*1880*/  IMAD.IADD R4, R7, 0x1, R5 ;  /* 0x0000000107047824 */ /* 0x000fc600078e0205 */
[----:B------:R-:W-:Y:S04]  /*1890*/  STL [R1+0xac], R7 ;  /* 0x0000ac0701007387 */ /* 0x000fe80000100800 */
[----:B------:R1:W-:Y:S04]  /*18a0*/  STL [R1+0x8], R3 ;  /* 0x0000080301007387 */ /* 0x0003e80000100800 */
[----:B------:R2:W-:Y:S01]  /*18b0*/  STL [R1+0xb4], R4 ;  /* 0x0000b40401007387 */ /* 0x0005e20000100800 */
[--C-:B-1----:R-:W-:Y:S02]  /*18c0*/  IMAD.IADD R3, R2, 0x1, R6.reuse ;  /* 0x0000000102037824 */ /* 0x102fe400078e0206 */
[----:B------:R-:W-:-:S02]  /*18d0*/  IMAD.IADD R2, R0, 0x1, R6 ;  /* 0x0000000100027824 */ /* 0x000fc400078e0206 */
[----:B------:R-:W-:Y:S01]  /*18e0*/  IMAD.IADD R0, R0, 0x1, R3 ;  /* 0x0000000100007824 */ /* 0x000fe200078e0203 */
[----:B------:R2:W-:Y:S04]  /*18f0*/  STL [R1+0xc], R3 ;  /* 0x00000c0301007387 */ /* 0x0005e80000100800 */
[----:B------:R2:W-:Y:S04]  /*1900*/  STL [R1+0x14], R2 ;  /* 0x0000140201007387 */ /* 0x0005e80000100800 */
[----:B------:R2:W-:Y:S02]  /*1910*/  STL [R1+0x10], R0 ;  /* 0x0000100001007387 */ /* 0x0005e40000100800 */
.L_x_951:
[----:B--2---:R-:W2:Y:S01]  /*1920*/  LDL R0, [R1+0x8c] ;  /* 0x00008c0001007983 */ /* 0x004ea20000100800 */
[----:B------:R-:W-:Y:S01]  /*1930*/  IMAD.MOV.U32 R13, RZ, RZ, 0x4 ;  /* 0x00000004ff0d7424 */ /* 0x000fe200078e00ff */
[----:B------:R-:W-:-:S02]  /*1940*/  ISETP.NE.U32.AND P0, PT, RZ, c[0x0][0x370], PT ;  /* 0x0000dc00ff007a0c */ /* 0x000fc40003f05070 */
[----:B------:R-:W-:Y:S01]  /*1950*/  ISETP.NE.U32.AND P3, PT, RZ, c[0x0][0x360], PT ;  /* 0x0000d800ff007a0c */ /* 0x000fe20003f65070 */
[----:B------:R-:W3:Y:S01]  /*1960*/  LDL R10, [R1+0x88] ;  /* 0x00008800010a7983 */ /* 0x000ee20000100800 */
[----:B------:R-:W-:Y:S01]  /*1970*/  ISETP.NE.AND.EX P1, PT, RZ, c[0x0][0x374], PT, P0 ;  /* 0x0000dd00ff007a0c */ /* 0x000fe20003f25300 */
[----:B--2---:R-:W-:-:S05]  /*1980*/  IMAD.WIDE R2, R0, R13, c[0x0][0x588] ;  /* 0x0001620000027625 */ /* 0x004fca00078e020d */
[----:B------:R-:W2:Y:S01]  /*1990*/  LDG.E R32, [R2.64] ;  /* 0x0000000602207981 */ /* 0x000ea2000c1e1900 */
[----:B------:R-:W-:Y:S01]  /*19a0*/  ISETP.NE.AND.EX P3, PT, RZ, c[0x0][0x364], PT, P3 ;  /* 0x0000d900ff007a0c */ /* 0x000fe20003f65330 */
[----:B------:R-:W-:Y:S01]  /*19b0*/  CS2R R8, SRZ ;  /* 0x0000000000087805 */ /* 0x000fe2000001ff00 */
[----:B------:R-:W-:Y:S02]  /*19c0*/  ISETP.NE.U32.AND P4, PT, RZ, c[0x0][0x348], PT ;  /* 0x0000d200ff007a0c */ /* 0x000fe40003f85070 */
[----:B------:R-:W-:Y:S02]  /*19d0*/  ISETP.NE.U32.AND P2, PT, RZ, c[0x0][0x350], PT ;  /* 0x0000d400ff007a0c */ /* 0x000fe40003f45070 */
[----:B------:R-:W-:Y:S02]  /*19e0*/  ISETP.NE.AND.EX P4, PT, RZ, c[0x0][0x34c], PT, P4 ;  /* 0x0000d300ff007a0c */ /* 0x000fe40003f85340 */
[----:B------:R-:W-:Y:S01]  /*19f0*/  ISETP.NE.AND.EX P5, PT, RZ, c[0x0][0x354], PT, P2 ;  /* 0x0000d500ff007a0c */ /* 0x000fe20003fa5320 */
[----:B------:R-:W-:Y:S01]  /*1a00*/  IMAD.MOV.U32 R12, RZ, RZ, RZ ;  /* 0x000000ffff0c7224 */ /* 0x000fe200078e00ff */
[----:B--2---:R-:W-:Y:S01]  /*1a10*/  SHF.R.S32.HI R11, RZ, 0x1f, R32 ;  /* 0x0000001fff0b7819 */ /* 0x004fe20000011420 */
[----:B------:R1:W-:Y:S01]  /*1a20*/  STL [R1+0x94], R32 ;  /* 0x0000942001007387 */ /* 0x0003e20000100800 */
[----:B------:R-:W-:-:S04]  /*1a30*/  @P1 LEA R2, P0, R32, c[0x0][0x370], 0x2 ;  /* 0x0000dc0020021a11 */ /* 0x000fc800078010ff */
[C-C-:B------:R-:W-:Y:S02]  /*1a40*/  @P1 LEA.HI.X R3, R32.reuse, c[0x0][0x374], R11.reuse, 0x2, P0 ;  /* 0x0000dd0020031a11 */ /* 0x140fe400000f140b */
[C---:B------:R-:W-:Y:S02]  /*1a50*/  @P3 LEA R6, P0, R32.reuse, c[0x0][0x360], 0x2 ;  /* 0x0000d80020063a11 */ /* 0x040fe400078010ff */
[C---:B------:R-:W-:Y:S01]  /*1a60*/  LEA R4, P2, R32.reuse, c[0x0][0x348], 0x2 ;  /* 0x0000d20020047a11 */ /* 0x040fe200078410ff */
[----:B------:R2:W5:Y:S01]  /*1a70*/  @P1 LDG.E R8, [R2.64] ;  /* 0x0000000602081981 */ /* 0x000562000c1e1900 */
[C-C-:B------:R-:W-:Y:S02]  /*1a80*/  @P3 LEA.HI.X R7, R32.reuse, c[0x0][0x364], R11.reuse, 0x2, P0 ;  /* 0x0000d90020073a11 */ /* 0x140fe400000f140b */
[----:B------:R-:W-:Y:S02]  /*1a90*/  LEA.HI.X R5, R32, c[0x0][0x34c], R11, 0x2, P2 ;  /* 0x0000d30020057a11 */ /* 0x000fe400010f140b */
[----:B---3--:R-:W-:Y:S01]  /*1aa0*/  LOP3.LUT R26, R10, 0xffff, RZ, 0xc0, !PT ;  /* 0x0000ffff0a1a7812 */ /* 0x008fe200078ec0ff */
[----:B------:R-:W3:Y:S01]  /*1ab0*/  @P3 LDG.E R0, [R6.64] ;  /* 0x0000000606003981 */ /* 0x000ee2000c1e1900 */
[----:B------:R-:W-:Y:S01]  /*1ac0*/  YIELD ;  /* 0x0000000000007946 */ /* 0x000fe20003800000 */
[----:B------:R-:W-:-:S02]  /*1ad0*/  P2R R22, PR, RZ, 0x20 ;  /* 0x00000020ff167803 */ /* 0x000fc40000000000 */
[----:B------:R1:W5:Y:S01]  /*1ae0*/  @P4 LDG.E R12, [R4.64] ;  /* 0x00000006040c4981 */ /* 0x000362000c1e1900 */
[----:B--2---:R-:W-:-:S04]  /*1af0*/  LEA R2, P1, R32, c[0x0][0x350], 0x2 ;  /* 0x0000d40020027a11 */ /* 0x004fc800078210ff */
[----:B------:R-:W-:-:S05]  /*1b00*/  LEA.HI.X R3, R32, c[0x0][0x354], R11, 0x2, P1 ;  /* 0x0000d50020037a11 */ /* 0x000fca00008f140b */
[----:B------:R1:W5:Y:S04]  /*1b10*/  @P5 LDG.E R9, [R2.64] ;  /* 0x0000000602095981 */ /* 0x000368000c1e1900 */
[----:B------:R1:W-:Y:S04]  /*1b20*/  STL [R1+0x98], R26 ;  /* 0x0000981a01007387 */ /* 0x0003e80000100800 */
[----:B---3--:R1:W-:Y:S01]  /*1b30*/  @P3 STL [R1+0x68], R0 ;  /* 0x0000680001003387 */ /* 0x0083e20000100800 */
        /* <DEDUP_REMOVED lines=8> */
.L_x_871:
[----:B------:R-:W-:-:S04]  /*1bc0*/  ISETP.NE.U32.AND P0, PT, RZ, c[0x0][0x368], PT ;  /* 0x0000da00ff007a0c */ /* 0x000fc80003f05070 */
[----:B------:R-:W-:-:S13]  /*1bd0*/  ISETP.NE.AND.EX P0, PT, RZ, c[0x0][0x36c], PT, P0 ;  /* 0x0000db00ff007a0c */ /* 0x000fda0003f05300 */
[----:B------:R-:W-:Y:S05]  /*1be0*/  @!P0 BRA `(.L_x_872) ;  /* 0x0000004000008947 */ /* 0x000fea0003800000 */
[----:B-1----:R-:W-:-:S04]  /*1bf0*/  LEA R2, P0, R32, c[0x0][0x368], 0x2 ;  /* 0x0000da0020027a11 */ /* 0x002fc800078010ff */
[----:B------:R-:W-:-:S05]  /*1c00*/  LEA.HI.X R3, R32, c[0x0][0x36c], R11, 0x2, P0 ;  /* 0x0000db0020037a11 */ /* 0x000fca00000f140b */
[----:B------:R1:W5:Y:S01]  /*1c10*/  LDG.E R0, [R2.64] ;  /* 0x0000000602007981 */ /* 0x000362000c1e1900 */
[----:B------:R-:W-:Y:S05]  /*1c20*/  BRA `(.L_x_873) ;  /* 0x0000005000007947 */ /* 0x000fea0003800000 */
.L_x_872:
[----:B-1----:R-:W-:Y:S01]  /*1c30*/  MOV R0, c[0x0][0x1d0] ;  /* 0x0000740000007a02 */ /* 0x002fe20000000f00 */
[----:B------:R-:W-:Y:S05]  /*1c40*/  @!P5 BRA `(.L_x_873) ;  /* 0x000000300000d947 */ /* 0x000fea0003800000 */
[----:B------:R-:W2:Y:S04]  /*1c50*/  LDG.E R4, [R2.64] ;  /* 0x0000000602047981 */ /* 0x000ea8000c1e1900 */
[----:B------:R-:W2:Y:S02]  /*1c60*/  LDG.E R0, [R2.64+0x4] ;  /* 0x0000040602007981 */ /* 0x000ea4000c1e1900 */
[----:B--2---:R-:W-:Y:S02]  /*1c70*/  IADD3 R0, -R4, R0, RZ ;  /* 0x0000000004007210 */ /* 0x004fe40007ffe1ff */
.L_x_873:
[----:B-1----:R-:W2:Y:S04]  /*1c80*/  LDL R3, [R1+0x68] ;  /* 0x0000680001037983 */ /* 0x002ea80000100800 */
[----:B------:R-:W3:Y:S04]  /*1c90*/  LDL.LU R2, [R1+0x84] ;  /* 0x0000840001027983 */ /* 0x000ee80000300800 */
[----:B------:R-:W4:Y:S01]  /*1ca0*/  LDL.LU R31, [R1+0x30] ;  /* 0x00003000011f7983 */ /* 0x000f220000300800 */
[----:B------:R-:W-:-:S05]  /*1cb0*/  IMAD.MOV.U32 R66, RZ, RZ, c[0x0][0x2c4] ;  /* 0x0000b100ff427624 */ /* 0x000fca00078e00ff */
[----:B------:R-:W-:Y:S01]  /*1cc0*/  ISETP.NE.AND P3, PT, R66, 0x1, PT ;  /* 0x000000014200780c */ /* 0x000fe20003f65270 */
[--C-:B-----5:R-:W-:Y:S01]  /*1cd0*/  IMAD.IADD R24, R0, 0x1, -R8.reuse ;  /* 0x0000000100187824 */ /* 0x120fe200078e0a08 */
[----:B------:R-:W-:Y:S01]  /*1ce0*/  BSSY B0, `(.L_x_874) ;  /* 0x0000040000007945 */ /* 0x000fe20003800000 */
[----:B------:R-:W-:Y:S02]  /*1cf0*/  IMAD.IADD R18, R9, 0x1, R8 ;  /* 0x0000000109127824 */ /* 0x000fe400078e0208 */
[----:B--2---:R-:W-:Y:S02]  /*1d00*/  IMAD.MOV.U32 R14, RZ, RZ, R3 ;  /* 0x000000ffff0e7224 */ /* 0x004fe400078e0003 */
[----:B---3--:R-:W-:-:S05]  /*1d10*/  IMAD.SHL.U32 R15, R2, 0x80, RZ ;  /* 0x00000080020f7824 */ /* 0x008fca00078e00ff */
[----:B------:R-:W-:-:S05]  /*1d20*/  IADD3 R2, R15, 0x7f, RZ ;  /* 0x0000007f0f027810 */ /* 0x000fca0007ffe0ff */
[----:B------:R-:W-:-:S04]  /*1d30*/  @P3 IMAD.HI.U32 R3, R2, c[0x0][0x2c8], RZ ;  /* 0x0000b20002033a27 */ /* 0x000fc800078e00ff */
[----:B------:R-:W-:Y:S01]  /*1d40*/  IMAD.MOV.U32 R0, RZ, RZ, R2 ;  /* 0x000000ffff007224 */ /* 0x000fe200078e0002 */
[C---:B------:R-:W-:Y:S02]  /*1d50*/  IADD3 R2, R24.reuse, 0x30, -R14 ;  /* 0x0000003018027810 */ /* 0x040fe40007ffe80e */
[----:B------:R-:W-:Y:S02]  /*1d60*/  @P3 SHF.R.U32.HI R0, RZ, c[0x0][0x2cc], R3 ;  /* 0x0000b300ff003a19 */ /* 0x000fe40000011603 */
[----:B------:R-:W-:-:S03]  /*1d70*/  IADD3 R3, R24, 0x2f, RZ ;  /* 0x0000002f18037810 */ /* 0x000fc60007ffe0ff */
[----:B------:R-:W-:Y:S02]  /*1d80*/  IMAD.IADD R0, R2, 0x1, R0 ;  /* 0x0000000102007824 */ /* 0x000fe400078e0200 */
[----:B------:R-:W-:-:S04]  /*1d90*/  IMAD.HI R2, R3, 0x2aaaaaab, RZ ;  /* 0x2aaaaaab03027827 */ /* 0x000fc800078e02ff */
[----:B------:R-:W-:Y:S01]  /*1da0*/  IMAD.HI R0, R0, 0x2aaaaaab, RZ ;  /* 0x2aaaaaab00007827 */ /* 0x000fe200078e02ff */
[----:B------:R-:W-:-:S04]  /*1db0*/  SHF.R.U32.HI R4, RZ, 0x1f, R2 ;  /* 0x0000001fff047819 */ /* 0x000fc80000011602 */
[----:B------:R-:W-:Y:S02]  /*1dc0*/  SHF.R.U32.HI R3, RZ, 0x1f, R0 ;  /* 0x0000001fff037819 */ /* 0x000fe40000011600 */
[----:B------:R-:W-:Y:S02]  /*1dd0*/  LEA.HI.SX32 R4, R2, R4, 0x1d ;  /* 0x0000000402047211 */ /* 0x000fe400078feaff */
[----:B------:R-:W-:Y:S02]  /*1de0*/  LOP3.LUT R2, R10, 0xff000000, RZ, 0xc0, !PT ;  /* 0xff0000000a027812 */ /* 0x000fe400078ec0ff */
[----:B------:R-:W-:Y:S02]  /*1df0*/  LEA.HI.SX32 R0, R0, R3, 0x1d ;  /* 0x0000000300007211 */ /* 0x000fe400078feaff */
[----:B------:R-:W-:Y:S02]  /*1e00*/  LOP3.LUT R3, R10, 0xff0000, RZ, 0xc0, !PT ;  /* 0x00ff00000a037812 */ /* 0x000fe400078ec0ff */
[----:B------:R-:W-:-:S02]  /*1e10*/  SHF.R.U32.HI R2, RZ, 0x8, R2 ;  /* 0x00000008ff027819 */ /* 0x000fc40000011602 */
[----:B----4-:R-:W-:Y:S02]  /*1e20*/  LOP3.LUT R31, R31, 0xfffffbff, RZ, 0xc0, !PT ;  /* 0xfffffbff1f1f7812 */ /* 0x010fe400078ec0ff */
[----:B------:R-:W-:Y:S02]  /*1e30*/  LEA.HI R3, R3, R2, RZ, 0x10 ;  /* 0x0000000203037211 */ /* 0x000fe400078f80ff */
[----:B------:R-:W-:Y:S02]  /*1e40*/  @P3 LOP3.LUT R31, R31, 0x400, RZ, 0xfc, !PT ;  /* 0x000004001f1f3812 */ /* 0x000fe400078efcff */
[----:B------:R-:W-:Y:S01]  /*1e50*/  LOP3.LUT R16, R3, 0xff, RZ, 0xc0, !PT ;  /* 0x000000ff03107812 */ /* 0x000fe200078ec0ff */
[----:B------:R1:W-:Y:S01]  /*1e60*/  STL [R1+0x84], R15 ;  /* 0x0000840f01007387 */ /* 0x0003e20000100800 */
[----:B------:R-:W-:-:S03]  /*1e70*/  SHF.R.U32.HI R5, RZ, 0x10, R3 ;  /* 0x00000010ff057819 */ /* 0x000fc60000011603 */
[----:B------:R1:W-:Y:S01]  /*1e80*/  STL [R1+0x78], R24 ;  /* 0x0000781801007387 */ /* 0x0003e20000100800 */
[----:B------:R-:W-:-:S03]  /*1e90*/  IMNMX R6, R4, R0, PT ;  /* 0x0000000004067217 */ /* 0x000fc60003800200 */
[----:B------:R1:W-:Y:S04]  /*1ea0*/  STL [R1+0x30], R31 ;  /* 0x0000301f01007387 */ /* 0x0003e80000100800 */
[----:B------:R1:W-:Y:S04]  /*1eb0*/  STL [R1+0xc4], R16 ;  /* 0x0000c41001007387 */ /* 0x0003e80000100800 */
[----:B------:R1:W-:Y:S01]  /*1ec0*/  STL [R1+0x88], R5 ;  /* 0x0000880501007387 */ /* 0x0003e20000100800 */
[----:B------:R-:W-:Y:S01]  /*1ed0*/  ISETP.GE.AND P0, PT, R6, 0x1, PT ;  /* 0x000000010600780c */ /* 0x000fe20003f06270 */
[----:B------:R-:W-:-:S12]  /*1ee0*/  IMAD.MOV.U32 R2, RZ, RZ, RZ ;  /* 0x000000ffff027224 */ /* 0x000fd800078e00ff */
[----:B------:R-:W-:Y:S05]  /*1ef0*/  @!P0 BRA `(.L_x_875) ;  /* 0x000001e000008947 */ /* 0x000fea0003800000 */
[----:B------:R-:W-:-:S04]  /*1f00*/  ISETP.NE.AND P0, PT, R5, RZ, PT ;  /* 0x000000ff0500720c */ /* 0x000fc80003f05270 */
        /* <DEDUP_REMOVED lines=29> */
.L_x_875:
[----:B------:R-:W-:Y:S05]  /*20e0*/  BSYNC B0 ;  /* 0x0000000000007941 */ /* 0x000fea0003800000 */
.L_x_874:
        /* <DEDUP_REMOVED lines=14> */
[----:B------:R2:W-:Y:S01]  /*21d0*/  STL [R1+0x24], R72 ;  /* 0x0000244801007387 */ /* 0x0005e20000100800 */
        /* <DEDUP_REMOVED lines=58> */
[----:B--2---:R-:W-:Y:S01]  /*2580*/  ISETP.NE.U32.AND P0, PT, RZ, c[0x0][0x340], PT ;  /* 0x0000d000ff007a0c */ /* 0x004fe20003f05070 */
[----:B------:R-:W2:Y:S01]  /*2590*/  LDL.64 R8, [R1+0x70] ;  /* 0x0000700001087983 */ /* 0x000ea20000100a00 */
[----:B------:R-:W-:-:S02]  /*25a0*/  IMAD.MOV.U32 R135, RZ, RZ, R15 ;  /* 0x000000ffff877224 */ /* 0x000fc400078e000f */
[----:B------:R-:W-:Y:S01]  /*25b0*/  ISETP.NE.AND.EX P1, PT, RZ, c[0x0][0x344], PT, P0 ;  /* 0x0000d100ff007a0c */ /* 0x000fe20003f25300 */
[----:B------:R3:W2:Y:S04]  /*25c0*/  LDL.64 R28, [R1+0x70] ;  /* 0x00007000011c7983 */ /* 0x0006a80000100a00 */
[----:B------:R-:W4:Y:S04]  /*25d0*/  LDL R21, [R1+0x7c] ;  /* 0x00007c0001157983 */ /* 0x000f280000100800 */
[----:B------:R-:W5:Y:S04]  /*25e0*/  LDL R20, [R1+0x90] ;  /* 0x0000900001147983 */ /* 0x000f680000100800 */
[----:B------:R-:W-:Y:S01]  /*25f0*/  @P1 IMAD.WIDE R2, R32, R13, c[0x0][0x340] ;  /* 0x0000d00020021625 */ /* 0x000fe200078e020d */
[----:B------:R-:W3:Y:S04]  /*2600*/  LDL R30, [R1+0xa0] ;  /* 0x0000a000011e7983 */ /* 0x000ee80000100800 */
[----:B------:R1:W3:Y:S04]  /*2610*/  @P1 LDG.E R19, [R2.64] ;  /* 0x0000000602131981 */ /* 0x0002e8000c1e1900 */
[----:B------:R-:W4:Y:S04]  /*2620*/  LDL R27, [R1+0x9c] ;  /* 0x00009c00011b7983 */ /* 0x000f280000100800 */
[----:B------:R-:W4:Y:S04]  /*2630*/  LDL R67, [R1+0x18] ;  /* 0x0000180001437983 */ /* 0x000f280000100800 */
[----:B------:R-:W1:Y:S01]  /*2640*/  S2R R4, SR_TID.X ;  /* 0x0000000000047919 */ /* 0x000e620000002100 */
[----:B------:R-:W-:-:S05]  /*2650*/  SHF.R.S32.HI R0, RZ, 0x1f, R12 ;  /* 0x0000001fff007819 */ /* 0x000fca000001140c */
[----:B------:R-:W-:Y:S01]  /*2660*/  IMAD R0, R0, c[0x0][0x178], RZ ;  /* 0x00005e0000007a24 */ /* 0x000fe200078e02ff */
[--C-:B-1----:R-:W-:Y:S02]  /*2670*/  SHF.R.S32.HI R25, RZ, 0x1f, R4.reuse ;  /* 0x0000001fff197819 */ /* 0x102fe40000011404 */
[----:B------:R-:W-:Y:S02]  /*2680*/  SHF.R.S32.HI R73, RZ, 0x1f, R4 ;  /* 0x0000001fff497819 */ /* 0x000fe40000011404 */
[-C--:B------:R-:W-:Y:S02]  /*2690*/  LEA.HI R25, R25, R4.reuse, RZ, 0x3 ;  /* 0x0000000419197211 */ /* 0x080fe400078f18ff */
[----:B------:R-:W-:Y:S02]  /*26a0*/  LEA.HI R73, R73, R4, RZ, 0x3 ;  /* 0x0000000449497211 */ /* 0x000fe400078f18ff */
[----:B------:R-:W-:Y:S02]  /*26b0*/  LOP3.LUT R25, R25, 0xfffffff8, RZ, 0xc0, !PT ;  /* 0xfffffff819197812 */ /* 0x000fe400078ec0ff */
[----:B------:R-:W-:-:S03]  /*26c0*/  SHF.R.S32.HI R73, RZ, 0x3, R73 ;  /* 0x00000003ff497819 */ /* 0x000fc60000011449 */
[----:B------:R-:W-:Y:S02]  /*26d0*/  IMAD.IADD R25, R4, 0x1, -R25 ;  /* 0x0000000104197824 */ /* 0x000fe400078e0a19 */
[----:B------:R-:W-:-:S04]  /*26e0*/  IMAD.WIDE.U32 R2, R12, c[0x0][0x178], RZ ;  /* 0x00005e000c027a25 */ /* 0x000fc800078e00ff */
[----:B------:R-:W-:Y:S02]  /*26f0*/  IMAD R5, R25, 0x20, R73 ;  /* 0x0000002019057824 */ /* 0x000fe400078e0249 */
[----:B------:R-:W-:Y:S02]  /*2700*/  IMAD R0, R12, c[0x0][0x17c], R0 ;  /* 0x00005f000c007a24 */ /* 0x000fe400078e0200 */
[----:B------:R-:W-:Y:S02]  /*2710*/  IMAD.IADD R5, R135, 0x1, R5 ;  /* 0x0000000187057824 */ /* 0x000fe400078e0205 */
[----:B------:R-:W-:Y:S01]  /*2720*/  IMAD.IADD R3, R3, 0x1, R0 ;  /* 0x0000000103037824 */ /* 0x000fe200078e0200 */
[----:B------:R-:W-:Y:S01]  /*2730*/  SEL R6, R11, RZ, !P4 ;  /* 0x000000ff0b067207 */ /* 0x000fe20006000000 */
[----:B------:R-:W-:Y:S01]  /*2740*/  @P3 IMAD.HI.U32 R7, R5, c[0x0][0x2c8], RZ ;  /* 0x0000b20005073a27 */ /* 0x000fe200078e00ff */
[----:B------:R-:W-:-:S03]  /*2750*/  SEL R4, R32, RZ, !P4 ;  /* 0x000000ff20047207 */ /* 0x000fc60006000000 */
        /* <DEDUP_REMOVED lines=8> */
[----:B------:R-:W-:-:S04]  /*27e0*/  IMAD.MOV R4, RZ, RZ, -R0 ;  /* 0x000000ffff047224 */ /* 0x000fc800078e0a00 */
[----:B------:R-:W-:Y:S02]  /*27f0*/  IMAD R4, R4, c[0x0][0x2c4], R5 ;  /* 0x0000b10004047a24 */ /* 0x000fe400078e0205 */
[----:B------:R-:W-:Y:S02]  /*2800*/  IMAD R5, R7, c[0x0][0x1b0], RZ ;  /* 0x00006c0007057a24 */ /* 0x000fe400078e02ff */
[----:B------:R-:W-:Y:S02]  /*2810*/  IMAD.IADD R3, R3, 0x1, R6 ;  /* 0x0000000103037824 */ /* 0x000fe400078e0206 */
[C---:B------:R-:W-:Y:S01]  /*2820*/  IMAD R6, R0.reuse, c[0x0][0x1b4], R5 ;  /* 0x00006d0000067a24 */ /* 0x040fe200078e0205 */
[----:B------:R-:W-:Y:S01]  /*2830*/  SHF.R.S32.HI R5, RZ, 0x1f, R4 ;  /* 0x0000001fff057819 */ /* 0x000fe20000011404 */
[----:B------:R-:W-:-:S04]  /*2840*/  IMAD.WIDE.U32 R2, R0, c[0x0][0x1b0], R2 ;  /* 0x00006c0000027a25 */ /* 0x000fc800078e0002 */
[----:B------:R-:W-:Y:S02]  /*2850*/  IMAD R0, R5, c[0x0][0x1a8], RZ ;  /* 0x00006a0005007a24 */ /* 0x000fe400078e02ff */
[----:B------:R-:W-:Y:S02]  /*2860*/  IMAD.IADD R3, R3, 0x1, R6 ;  /* 0x0000000103037824 */ /* 0x000fe400078e0206 */
[C---:B------:R-:W-:Y:S02]  /*2870*/  IMAD R0, R4.reuse, c[0x0][0x1ac], R0 ;  /* 0x00006b0004007a24 */ /* 0x040fe400078e0200 */
[----:B------:R-:W-:-:S04]  /*2880*/  IMAD.WIDE.U32 R2, R4, c[0x0][0x1a8], R2 ;  /* 0x00006a0004027a25 */ /* 0x000fc800078e0002 */
[----:B------:R-:W-:Y:S01]  /*2890*/  IMAD.IADD R0, R3, 0x1, R0 ;  /* 0x0000000103007824 */ /* 0x000fe200078e0200 */
[C---:B------:R-:W-:Y:S01]  /*28a0*/  LEA R13, P0, R2.reuse, c[0x0][0x160], 0x1 ;  /* 0x00005800020d7a11 */ /* 0x040fe200078008ff */
[----:B------:R-:W-:Y:S03]  /*28b0*/  WARPSYNC 0xffffffff ;  /* 0xffffffff00007948 */ /* 0x000fe60003800000 */
[----:B------:R-:W-:Y:S02]  /*28c0*/  LEA.HI.X R12, R2, c[0x0][0x164], R0, 0x1, P0 ;  /* 0x00005900020c7a11 */ /* 0x000fe400000f0c00 */
[----:B------:R-:W1:Y:S01]  /*28d0*/  SHFL.IDX PT, R2, R13, RZ, 0x181f ;  /* 0x00181fff0d027589 */ /* 0x000e6200000e0000 */
[----:B------:R-:W-:-:S03]  /*28e0*/  IMAD R15, R14, c[0x0][0x2c4], RZ ;  /* 0x0000b1000e0f7a24 */ /* 0x000fc600078e02ff */
[----:B------:R-:W1:Y:S01]  /*28f0*/  SHFL.IDX PT, R3, R12, RZ, 0x181f ;  /* 0x00181fff0c037589 */ /* 0x000e6200000e0000 */
[----:B------:R-:W-:-:S05]  /*2900*/  IMAD.IADD R14, R73, 0x1, R135 ;  /* 0x00000001490e7824 */ /* 0x000fca00078e0287 */
[----:B------:R-:W-:Y:S02]  /*2910*/  ISETP.GE.AND P0, PT, R14, R15, PT ;  /* 0x0000000f0e00720c */ /* 0x000fe40003f06270 */
[----:B------:R-:W-:Y:S01]  /*2920*/  IADD3 R65, R72, -0x1, RZ ;  /* 0xffffffff48417810 */ /* 0x000fe20007ffe0ff */
[----:B------:R-:W-:-:S05]  /*2930*/  IMAD.MOV.U32 R74, RZ, RZ, R31 ;  /* 0x000000ffff4a7224 */ /* 0x000fca00078e001f */
[----:B------:R-:W-:Y:S01]  /*2940*/  LOP3.LUT R74, R74, 0xfffffffd, RZ, 0xc0, !PT ;  /* 0xfffffffd4a4a7812 */ /* 0x000fe200078ec0ff */
[----:B--2---:R-:W-:-:S05]  /*2950*/  IMAD.MOV.U32 R28, RZ, RZ, R8 ;  /* 0x000000ffff1c7224 */ /* 0x004fca00078e0008 */
[C---:B------:R-:W-:Y:S02]  /*2960*/  IADD3 R0, R28.reuse, 0x40, RZ ;  /* 0x000000401c007810 */ /* 0x040fe40007ffe0ff */
[C---:B------:R-:W-:Y:S02]  /*2970*/  ISETP.GE.AND P3, PT, R28.reuse, c[0x0][0x198], PT ;  /* 0x000066001c007a0c */ /* 0x040fe40003f66270 */
[----:B------:R-:W-:Y:S02]  /*2980*/  SHF.R.S32.HI R29, RZ, 0x1f, R28 ;  /* 0x0000001fff1d7819 */ /* 0x000fe4000001141c */
[----:B------:R-:W-:Y:S02]  /*2990*/  SHF.R.S32.HI R17, RZ, 0x1f, R0 ;  /* 0x0000001fff117819 */ /* 0x000fe40000011400 */
[----:B-1----:R-:W-:Y:S02]  /*29a0*/  @!P0 LEA R6, P2, R28, R2, 0x1 ;  /* 0x000000021c068211 */ /* 0x002fe400078408ff */
[----:B---3--:R-:W-:Y:S01]  /*29b0*/  @P1 SHF.R.S32.HI R16, RZ, 0x1f, R19 ;  /* 0x0000001fff101819 */ /* 0x008fe20000011413 */
[----:B------:R-:W-:-:S02]  /*29c0*/  @!P1 IMAD.MOV.U32 R16, RZ, RZ, R11 ;  /* 0x000000ffff109224 */ /* 0x000fc400078e000b */
[----:B------:R-:W-:Y:S01]  /*29d0*/  @!P1 IMAD.MOV.U32 R19, RZ, RZ, R32 ;  /* 0x000000ffff139224 */ /* 0x000fe200078e0020 */
[C---:B------:R-:W-:Y:S02]  /*29e0*/  @!P0 LEA R10, P1, R0.reuse, R2, 0x1 ;  /* 0x00000002000a8211 */ /* 0x040fe400078208ff */
[----:B------:R-:W-:Y:S02]  /*29f0*/  ISETP.GE.AND P6, PT, R0, c[0x0][0x198], PT ;  /* 0x0000660000007a0c */ /* 0x000fe40003fc6270 */
[----:B----4-:R-:W-:Y:S01]  /*2a00*/  ISETP.GE.AND P5, PT, R21, c[0x0][0x198], PT ;  /* 0x0000660015007a0c */ /* 0x010fe20003fa6270 */
[----:B------:R-:W-:Y:S01]  /*2a10*/  BAR.SYNC.DEFER_BLOCKING 0x0 ;  /* 0x0000000000007b1d */ /* 0x000fe20000010000 */
[----:B-----5:R-:W-:Y:S02]  /*2a20*/  ISETP.GE.AND P4, PT, R20, c[0x0][0x198], PT ;  /* 0x0000660014007a0c */ /* 0x020fe40003f86270 */
[-C--:B------:R-:W-:Y:S02]  /*2a30*/  @!P0 LEA.HI.X R7, R28, R3.reuse, R29, 0x1, P2 ;  /* 0x000000031c078211 */ /* 0x080fe400010f0c1d */
[----:B------:R-:W-:-:S02]  /*2a40*/  @!P0 LEA.HI.X R11, R0, R3, R17, 0x1, P1 ;  /* 0x00000003000b8211 */ /* 0x000fc400008f0c11 */
[CC--:B------:R-:W-:Y:S02]  /*2a50*/  @!P0 LEA R8, P2, R21.reuse, R2.reuse, 0x1 ;  /* 0x0000000215088211 */ /* 0x0c0fe400078408ff */
[C---:B------:R-:W-:Y:S02]  /*2a60*/  @!P0 LEA R4, P1, R20.reuse, R2, 0x1 ;  /* 0x0000000214048211 */ /* 0x040fe400078208ff */
[----:B------:R-:W1:Y:S01]  /*2a70*/  SHFL.IDX PT, R2, R13, 0x1, 0x181f ;  /* 0x00381f000d027f89 */ /* 0x000e6200000e0000 */
[-C--:B------:R-:W-:Y:S02]  /*2a80*/  @!P0 LEA.HI.X R9, R21, R3.reuse, R30, 0x1, P2 ;  /* 0x0000000315098211 */ /* 0x080fe400010f0c1e */
[----:B------:R-:W-:Y:S02]  /*2a90*/  @!P0 LEA.HI.X R5, R20, R3, R27, 0x1, P1 ;  /* 0x0000000314058211 */ /* 0x000fe400008f0c1b */
[----:B------:R-:W2:Y:S04]  /*2aa0*/  SHFL.IDX PT, R3, R12, 0x1, 0x181f ;  /* 0x00381f000c037f89 */ /* 0x000ea800000e0000 */
[----:B------:R-:W-:Y:S01]  /*2ab0*/  @!PT LDS RZ, [RZ] ;  /* 0x00000000fffff984 */ /* 0x000fe20000000800 */
[----:B------:R3:W-:Y:S04]  /*2ac0*/  @!P0 LDGSTS.E.BYPASS.LTC128B.128 [R67+0x4080], [R6.64], !P3 ;  /* 0x0408000006438fae */ /* 0x0007e8000d901d46 */
[----:B------:R4:W-:Y:S04]  /*2ad0*/  @!P0 LDGSTS.E.BYPASS.LTC128B.128 [R67+0x8080], [R10.64], !P6 ;  /* 0x080800000a438fae */ /* 0x0009e8000f101d46 */
[----:B------:R5:W-:Y:S04]  /*2ae0*/  @!P0 LDGSTS.E.BYPASS.LTC128B.128 [R67+0xc080], [R8.64], !P5 ;  /* 0x0c08000008438fae */ /* 0x000be8000e901d46 */
[----:B------:R1:W-:Y:S01]  /*2af0*/  @!P0 LDGSTS.E.BYPASS.LTC128B.128 [R67+0x10080], [R4.64], !P4 ;  /* 0x1008000004438fae */ /* 0x0003e2000e101d46 */
[----:B---3--:R-:W-:-:S04]  /*2b00*/  IADD3 R6, R14, 0x20, RZ ;  /* 0x000000200e067810 */ /* 0x008fc80007ffe0ff */
[----:B------:R-:W-:-:S13]  /*2b10*/  ISETP.GE.AND P0, PT, R6, R15, PT ;  /* 0x0000000f0600720c */ /* 0x000fda0003f06270 */
[----:B-1----:R-:W-:-:S04]  /*2b20*/  @!P0 LEA R6, P1, R28, R2, 0x1 ;  /* 0x000000021c068211 */ /* 0x002fc800078208ff */
[----:B--2---:R-:W-:Y:S02]  /*2b30*/  @!P0 LEA.HI.X R7, R28, R3, R29, 0x1, P1 ;  /* 0x000000031c078211 */ /* 0x004fe400008f0c1d */
[----:B----4-:R-:W-:-:S03]  /*2b40*/  @!P0 LEA R10, P1, R0, R2, 0x1 ;  /* 0x00000002000a8211 */ /* 0x010fc600078208ff */
[----:B------:R1:W-:Y:S01]  /*2b50*/  @!P0 LDGSTS.E.BYPASS.LTC128B.128 [R67+0x5080], [R6.64], !P3 ;  /* 0x0508000006438fae */ /* 0x0003e2000d901d46 */
[----:B------:R-:W-:Y:S02]  /*2b60*/  @!P0 LEA.HI.X R11, R0, R3, R17, 0x1, P1 ;  /* 0x00000003000b8211 */ /* 0x000fe400008f0c11 */
[----:B-----5:R-:W-:-:S03]  /*2b70*/  @!P0 LEA R8, P1, R21, R2, 0x1 ;  /* 0x0000000215088211 */ /* 0x020fc600078208ff */
[----:B------:R2:W-:Y:S01]  /*2b80*/  @!P0 LDGSTS.E.BYPASS.LTC128B.128 [R67+0x9080], [R10.64], !P6 ;  /* 0x090800000a438fae */ /* 0x0005e2000f101d46 */
[-C--:B------:R-:W-:Y:S02]  /*2b90*/  @!P0 LEA.HI.X R9, R21, R3.reuse, R30, 0x1, P1 ;  /* 0x0000000315098211 */ /* 0x080fe400008f0c1e */
[C---:B------:R-:W-:Y:S02]  /*2ba0*/  @!P0 LEA R4, P1, R20.reuse, R2, 0x1 ;  /* 0x0000000214048211 */ /* 0x040fe400078208ff */
[----:B------:R-:W3:Y:S02]  /*2bb0*/  SHFL.IDX PT, R2, R13, 0x2, 0x181f ;  /* 0x00581f000d027f89 */ /* 0x000ee400000e0000 */
[----:B------:R-:W-:Y:S02]  /*2bc0*/  @!P0 LEA.HI.X R5, R20, R3, R27, 0x1, P1 ;  /* 0x0000000314058211 */ /* 0x000fe400008f0c1b */
[----:B------:R-:W4:Y:S04]  /*2bd0*/  SHFL.IDX PT, R3, R12, 0x2, 0x181f ;  /* 0x00581f000c037f89 */ /* 0x000f2800000e0000 */
[----:B------:R3:W-:Y:S04]  /*2be0*/  @!P0 LDGSTS.E.BYPASS.LTC128B.128 [R67+0xd080], [R8.64], !P5 ;  /* 0x0d08000008438fae */ /* 0x0007e8000e901d46 */
[----:B------:R5:W-:Y:S01]  /*2bf0*/  @!P0 LDGSTS.E.BYPASS.LTC128B.128 [R67+0x11080], [R4.64], !P4 ;  /* 0x1108000004438fae */ /* 0x000be2000e101d46 */
[----:B-1----:R-:W-:-:S04]  /*2c00*/  IADD3 R6, R14, 0x40, RZ ;  /* 0x000000400e067810 */ /* 0x002fc80007ffe0ff */
[----:B------:R-:W-:-:S13]  /*2c10*/  ISETP.GE.AND P0, PT, R6, R15, PT ;  /* 0x0000000f0600720c */ /* 0x000fda0003f06270 */
[----:B---3--:R-:W-:-:S04]  /*2c20*/  @!P0 LEA R8, P1, R28, R2, 0x1 ;  /* 0x000000021c088211 */ /* 0x008fc800078208ff */
[-C--:B----4-:R-:W-:Y:S02]  /*2c30*/  @!P0 LEA.HI.X R9, R28, R3.reuse, R29, 0x1, P1 ;  /* 0x000000031c098211 */ /* 0x090fe400008f0c1d */
[CC--:B------:R-:W-:Y:S01]  /*2c40*/  @!P0 LEA R6, P1, R0.reuse, R2.reuse, 0x1 ;  /* 0x0000000200068211 */ /* 0x0c0fe200078208ff */
[----:B--2---:R-:W1:Y:S03]  /*2c50*/  SHFL.IDX PT, R11, R13, 0x3, 0x181f ;  /* 0x00781f000d0b7f89 */ /* 0x004e6600000e0000 */
[----:B------:R-:W-:Y:S01]  /*2c60*/  @!P0 LEA.HI.X R7, R0, R3, R17, 0x1, P1 ;  /* 0x0000000300078211 */ /* 0x000fe200008f0c11 */
[----:B------:R2:W-:Y:S01]  /*2c70*/  @!P0 LDGSTS.E.BYPASS.LTC128B.128 [R67+0x6080], [R8.64], !P3 ;  /* 0x0608000008438fae */ /* 0x0005e2000d901d46 */
[----:B-----5:R-:W-:-:S03]  /*2c80*/  @!P0 LEA R4, P1, R21, R2, 0x1 ;  /* 0x0000000215048211 */ /* 0x020fc600078208ff */
[----:B------:R1:W-:Y:S01]  /*2c90*/  @!P0 LDGSTS.E.BYPASS.LTC128B.128 [R67+0xa080], [R6.64], !P6 ;  /* 0x0a08000006438fae */ /* 0x0003e2000f101d46 */
[-C--:B------:R-:W-:Y:S02]  /*2ca0*/  @!P0 LEA.HI.X R5, R21, R3.reuse, R30, 0x1, P1 ;  /* 0x0000000315058211 */ /* 0x080fe400008f0c1e */
[C---:B------:R-:W-:Y:S01]  /*2cb0*/  @!P0 LEA R2, P1, R20.reuse, R2, 0x1 ;  /* 0x0000000214028211 */ /* 0x040fe200078208ff */
[----:B------:R-:W3:Y:S03]  /*2cc0*/  SHFL.IDX PT, R10, R12, 0x3, 0x181f ;  /* 0x00781f000c0a7f89 */ /* 0x000ee600000e0000 */
[----:B------:R-:W-:Y:S01]  /*2cd0*/  @!P0 LEA.HI.X R3, R20, R3, R27, 0x1, P1 ;  /* 0x0000000314038211 */ /* 0x000fe200008f0c1b */
[----:B------:R4:W-:Y:S04]  /*2ce0*/  @!P0 LDGSTS.E.BYPASS.LTC128B.128 [R67+0xe080], [R4.64], !P5 ;  /* 0x0e08000004438fae */ /* 0x0009e8000e901d46 */
[----:B------:R5:W-:Y:S01]  /*2cf0*/  @!P0 LDGSTS.E.BYPASS.LTC128B.128 [R67+0x12080], [R2.64], !P4 ;  /* 0x1208000002438fae */ /* 0x000be2000e101d46 */
[----:B----4-:R-:W-:-:S02]  /*2d00*/  IADD3 R4, R14, 0x60, RZ ;  /* 0x000000600e047810 */ /* 0x010fc40007ffe0ff */
[----:B-----5:R-:W-:Y:S02]  /*2d10*/  SHF.R.S32.HI R3, RZ, 0x1f, R18 ;  /* 0x0000001fff037819 */ /* 0x020fe40000011412 */
[----:B------:R-:W-:-:S04]  /*2d20*/  IADD3 R2, P0, R73, R18, RZ ;  /* 0x0000001249027210 */ /* 0x000fc80007f1e0ff */
[----:B------:R-:W-:Y:S02]  /*2d30*/  LEA.HI.X.SX32 R3, R73, R3, 0x1, P0 ;  /* 0x0000000349037211 */ /* 0x000fe400000f0eff */
[----:B------:R-:W-:Y:S01]  /*2d40*/  ISETP.GE.AND P0, PT, R4, R15, PT ;  /* 0x0000000f0400720c */ /* 0x000fe20003f06270 */
[----:B------:R-:W-:Y:S02]  /*2d50*/  IMAD.MOV.U32 R15, RZ, RZ, 0x30 ;  /* 0x00000030ff0f7424 */ /* 0x000fe400078e00ff */
[----:B--2---:R-:W-:-:S10]  /*2d60*/  IMAD R8, R3, c[0x0][0x1e0], RZ ;  /* 0x0000780003087a24 */ /* 0x004fd400078e02ff */
[----:B-1----:R-:W-:-:S04]  /*2d70*/  @!P0 LEA R6, P1, R28, R11, 0x1 ;  /* 0x0000000b1c068211 */ /* 0x002fc800078208ff */
[--C-:B---3--:R-:W-:Y:S01]  /*2d80*/  @!P0 LEA.HI.X R7, R28, R10, R29.reuse, 0x1, P1 ;  /* 0x0000000a1c078211 */ /* 0x108fe200008f0c1d */
[----:B------:R-:W-:-:S04]  /*2d90*/  IMAD.WIDE.U32 R4, R2, c[0x0][0x1e0], R28 ;  /* 0x0000780002047a25 */ /* 0x000fc800078e001c */
[----:B------:R1:W-:Y:S01]  /*2da0*/  @!P0 LDGSTS.E.BYPASS.LTC128B.128 [R67+0x7080], [R6.64], !P3 ;  /* 0x0708000006438fae */ /* 0x0003e2000d901d46 */
[----:B------:R-:W-:Y:S02]  /*2db0*/  IMAD R8, R2, c[0x0][0x1e4], R8 ;  /* 0x0000790002087a24 */ /* 0x000fe400078e0208 */
[----:B------:R-:W-:Y:S02]  /*2dc0*/  IMAD R12, R3, c[0x0][0x208], RZ ;  /* 0x00008200030c7a24 */ /* 0x000fe400078e02ff */
[----:B------:R-:W-:Y:S02]  /*2dd0*/  IMAD R15, R72, -0x30, R15 ;  /* 0xffffffd0480f7824 */ /* 0x000fe400078e020f */
[----:B------:R-:W-:Y:S01]  /*2de0*/  IMAD.IADD R3, R5, 0x1, R8 ;  /* 0x0000000105037824 */ /* 0x000fe200078e0208 */
[----:B------:R-:W-:Y:S01]  /*2df0*/  SHF.R.S32.HI R18, RZ, 0x1f, R65 ;  /* 0x0000001fff127819 */ /* 0x000fe20000011441 */
[----:B------:R-:W-:Y:S01]  /*2e00*/  IMAD.WIDE.U32 R8, R2, c[0x0][0x208], R28 ;  /* 0x0000820002087a25 */ /* 0x000fe200078e001c */
[----:B------:R-:W-:-:S03]  /*2e10*/  ISETP.NE.AND P2, PT, R22, RZ, PT ;  /* 0x000000ff1600720c */ /* 0x000fc60003f45270 */
[----:B------:R-:W-:Y:S02]  /*2e20*/  IMAD R12, R2, c[0x0][0x20c], R12 ;  /* 0x00008300020c7a24 */ /* 0x000fe400078e020c */
[----:B------:R-:W-:Y:S02]  /*2e30*/  IMAD.MOV.U32 R2, RZ, RZ, R4 ;  /* 0x000000ffff027224 */ /* 0x000fe400078e0004 */
[----:B------:R-:W-:Y:S01]  /*2e40*/  IMAD.IADD R64, R24, 0x1, R15 ;  /* 0x0000000118407824 */ /* 0x000fe200078e020f */
[----:B-1----:R-:W-:-:S04]  /*2e50*/  @!P0 LEA R6, P1, R0, R11, 0x1 ;  /* 0x0000000b00068211 */ /* 0x002fc800078208ff */
[C---:B------:R-:W-:Y:S02]  /*2e60*/  @!P0 LEA.HI.X R7, R0.reuse, R10, R17, 0x1, P1 ;  /* 0x0000000a00078211 */ /* 0x040fe400008f0c11 */
[----:B------:R-:W-:Y:S01]  /*2e70*/  ISETP.GE.AND P1, PT, R0, c[0x0][0x1d4], PT ;  /* 0x0000750000007a0c */ /* 0x000fe20003f26270 */
[----:B------:R-:W-:Y:S02]  /*2e80*/  IMAD.WIDE.U32 R4, R26, c[0x0][0x1e8], R2 ;  /* 0x00007a001a047a25 */ /* 0x000fe400078e0002 */
[----:B------:R1:W-:Y:S02]  /*2e90*/  @!P0 LDGSTS.E.BYPASS.LTC128B.128 [R67+0xb080], [R6.64], !P6 ;  /* 0x0b08000006438fae */ /* 0x0003e4000f101d46 */
[----:B------:R-:W-:Y:S01]  /*2ea0*/  IMAD.IADD R3, R9, 0x1, R12 ;  /* 0x0000000109037824 */ /* 0x000fe200078e020c */
[----:B------:R-:W-:Y:S01]  /*2eb0*/  SEL R12, R16, RZ, !P2 ;  /* 0x000000ff100c7207 */ /* 0x000fe20005000000 */
[----:B------:R-:W-:Y:S01]  /*2ec0*/  IMAD.MOV.U32 R2, RZ, RZ, R8 ;  /* 0x000000ffff027224 */ /* 0x000fe200078e0008 */
[----:B------:R-:W-:Y:S01]  /*2ed0*/  SEL R0, R19, RZ, !P2 ;  /* 0x000000ff13007207 */ /* 0x000fe20005000000 */
[----:B------:R-:W-:-:S02]  /*2ee0*/  IMAD R5, R26, c[0x0][0x1ec], R5 ;  /* 0x00007b001a057a24 */ /* 0x000fc400078e0205 */
[----:B------:R-:W-:Y:S02]  /*2ef0*/  IMAD R9, R12, c[0x0][0x1f0], RZ ;  /* 0x00007c000c097a24 */ /* 0x000fe400078e02ff */
[----:B------:R-:W-:Y:S01]  /*2f00*/  @P1 LOP3.LUT R74, R74, 0x2, RZ, 0xfc, !PT ;  /* 0x000000024a4a1812 */ /* 0x000fe200078efcff */
[----:B------:R-:W-:-:S04]  /*2f10*/  IMAD.WIDE.U32 R70, R0, c[0x0][0x1f0], R4 ;  /* 0x00007c0000467a25 */ /* 0x000fc800078e0004 */
[----:B------:R-:W-:-:S04]  /*2f20*/  IMAD.WIDE.U32 R16, R65, c[0x0][0x1e0], RZ ;  /* 0x0000780041107a25 */ /* 0x000fc800078e00ff */
[----:B-1----:R-:W-:Y:S01]  /*2f30*/  IMAD R6, R18, c[0x0][0x1e0], RZ ;  /* 0x0000780012067a24 */ /* 0x002fe200078e02ff */
[----:B------:R-:W-:-:S03]  /*2f40*/  IMNMX R7, R64, 0x30, PT ;  /* 0x0000003040077817 */ /* 0x000fc60003800200 */
[----:B------:R-:W-:Y:S01]  /*2f50*/  IMAD R14, R65, c[0x0][0x1e4], R6 ;  /* 0x00007900410e7a24 */ /* 0x000fe200078e0206 */
[-C--:B------:R-:W-:Y:S01]  /*2f60*/  @!P0 LEA R6, P1, R21, R11.reuse, 0x1 ;  /* 0x0000000b15068211 */ /* 0x080fe200078208ff */
[----:B------:R-:W-:Y:S02]  /*2f70*/  IMAD.IADD R8, R7, 0x1, -R73 ;  /* 0x0000000107087824 */ /* 0x000fe400078e0a49 */
[----:B------:R-:W-:Y:S01]  /*2f80*/  IMAD R13, R0, c[0x0][0x1f4], R9 ;  /* 0x00007d00000d7a24 */ /* 0x000fe200078e0209 */
[-C--:B------:R-:W-:Y:S02]  /*2f90*/  @!P0 LEA.HI.X R7, R21, R10.reuse, R30, 0x1, P1 ;  /* 0x0000000a15078211 */ /* 0x080fe400008f0c1e */
[----:B------:R-:W-:Y:S02]  /*2fa0*/  ISETP.GE.AND P2, PT, R8, 0x1, PT ;  /* 0x000000010800780c */ /* 0x000fe40003f46270 */
[C---:B------:R-:W-:Y:S01]  /*2fb0*/  @!P0 LEA R4, P1, R20.reuse, R11, 0x1 ;  /* 0x0000000b14048211 */ /* 0x040fe200078208ff */
[----:B------:R-:W-:Y:S01]  /*2fc0*/  IMAD.IADD R9, R17, 0x1, R14 ;  /* 0x0000000111097824 */ /* 0x000fe200078e020e */
[----:B------:R1:W-:Y:S01]  /*2fd0*/  @!P0 LDGSTS.E.BYPASS.LTC128B.128 [R67+0xf080], [R6.64], !P5 ;  /* 0x0f08000006438fae */ /* 0x0003e2000e901d46 */
[----:B------:R-:W-:Y:S01]  /*2fe0*/  IMAD.IADD R69, R71, 0x1, R13 ;  /* 0x0000000147457824 */ /* 0x000fe200078e020d */
[----:B------:R-:W-:Y:S01]  /*2ff0*/  @!P0 LEA.HI.X R5, R20, R10, R27, 0x1, P1 ;  /* 0x0000000a14058211 */ /* 0x000fe200008f0c1b */
[----:B------:R-:W-:Y:S01]  /*3000*/  IMAD.MOV.U32 R68, RZ, RZ, R70 ;  /* 0x000000ffff447224 */ /* 0x000fe200078e0046 */
[----:B------:R-:W-:Y:S01]  /*3010*/  ISETP.GE.AND P3, PT, R28, c[0x0][0x1d4], PT ;  /* 0x000075001c007a0c */ /* 0x000fe20003f66270 */
[----:B------:R-:W-:-:S02]  /*3020*/  IMAD R9, R9, 0x30, RZ ;  /* 0x0000003009097824 */ /* 0x000fc400078e02ff */
[----:B------:R2:W-:Y:S01]  /*3030*/  @!P0 LDGSTS.E.BYPASS.LTC128B.128 [R67+0x13080], [R4.64], !P4 ;  /* 0x1308000004438fae */ /* 0x0005e2000e101d46 */
[----:B------:R-:W-:Y:S02]  /*3040*/  LOP3.LUT P4, RZ, R74, 0x2, RZ, 0xc0, !PT ;  /* 0x000000024aff7812 */ /* 0x000fe4000788c0ff */
[----:B------:R-:W-:Y:S01]  /*3050*/  ISETP.GE.AND P6, PT, R21, c[0x0][0x1d4], PT ;  /* 0x0000750015007a0c */ /* 0x000fe20003fc6270 */
[----:B------:R-:W0:Y:S01]  /*3060*/  LDGDEPBAR ;  /* 0x00000000000079af */ /* 0x000e220000000000 */
[----:B------:R-:W-:Y:S02]  /*3070*/  ISETP.GE.AND P5, PT, R20, c[0x0][0x1d4], PT ;  /* 0x0000750014007a0c */ /* 0x000fe40003fa6270 */
[----:B------:R-:W-:Y:S01]  /*3080*/  ISETP.GE.AND P1, PT, R8, 0x21, PT ;  /* 0x000000210800780c */ /* 0x000fe20003f26270 */
[----:B------:R-:W-:Y:S02]  /*3090*/  IMAD R8, R12, c[0x0][0x218], RZ ;  /* 0x000086000c087a24 */ /* 0x000fe400078e02ff */
[----:B-1----:R-:W-:-:S04]  /*30a0*/  IMAD.WIDE.U32 R6, R16, 0x30, R68 ;  /* 0x0000003010067825 */ /* 0x002fc800078e0044 */
[----:B------:R-:W-:Y:S02]  /*30b0*/  IMAD.IADD R7, R7, 0x1, R9 ;  /* 0x0000000107077824 */ /* 0x000fe400078e0209 */
[----:B--2---:R-:W-:Y:S01]  /*30c0*/  IMAD.WIDE.U32 R4, R26, c[0x0][0x210], R2 ;  /* 0x000084001a047a25 */ /* 0x004fe200078e0002 */
[----:B------:R-:W-:-:S03]  /*30d0*/  @P2 LEA R2, P0, R6, c[0x0][0x1c8], 0x1 ;  /* 0x0000720006022a11 */ /* 0x000fc600078008ff */
[----:B------:R-:W-:Y:S01]  /*30e0*/  IMAD R5, R26, c[0x0][0x214], R5 ;  /* 0x000085001a057a24 */ /* 0x000fe200078e0205 */
[----:B------:R-:W-:Y:S01]  /*30f0*/  @P2 LEA.HI.X R3, R6, c[0x0][0x1cc], R7, 0x1, P0 ;  /* 0x0000730006032a11 */ /* 0x000fe200000f0c07 */
[----:B------:R-:W-:Y:S01]  /*3100*/  IMAD.MOV.U32 R9, RZ, RZ, 0x20 ;  /* 0x00000020ff097424 */ /* 0x000fe200078e00ff */
[----:B------:R-:W-:Y:S01]  /*3110*/  LOP3.LUT R74, R74, 0xfffffffe, RZ, 0xc0, !PT ;  /* 0xfffffffe4a4a7812 */ /* 0x000fe200078ec0ff */
[C---:B------:R-:W-:Y:S02]  /*3120*/  IMAD R8, R0.reuse, c[0x0][0x21c], R8 ;  /* 0x0000870000087a24 */ /* 0x040fe400078e0208 */
[----:B------:R-:W-:Y:S01]  /*3130*/  IMAD.WIDE.U32 R26, R0, c[0x0][0x218], R4 ;  /* 0x00008600001a7a25 */ /* 0x000fe200078e0004 */
[----:B------:R1:W-:Y:S01]  /*3140*/  @P2 LDGSTS.E.BYPASS.LTC128B.128 [R67+0x14080], [R2.64], !P3 ;  /* 0x1408000002432fae */ /* 0x0003e2000d901d46 */
[----:B------:R-:W-:Y:S02]  /*3150*/  @P3 LOP3.LUT R74, R74, 0x1, RZ, 0xfc, !PT ;  /* 0x000000014a4a3812 */ /* 0x000fe400078efcff */
[----:B------:R-:W-:Y:S01]  /*3160*/  IMAD.WIDE.U32 R10, R9, c[0x0][0x1e0], RZ ;  /* 0x00007800090a7a25 */ /* 0x000fe200078e00ff */
[----:B------:R1:W-:Y:S04]  /*3170*/  @P2 LDGSTS.E.BYPASS.LTC128B.128 [R67+0x15880], [R2.64+0x80], !P4 ;  /* 0x1588008002432fae */ /* 0x0003e8000e101d46 */
[----:B------:R1:W-:Y:S01]  /*3180*/  @P2 LDGSTS.E.BYPASS.LTC128B.128 [R67+0x17080], [R2.64+0x100], !P6 ;  /* 0x1708010002432fae */ /* 0x0003e2000f101d46 */
[----:B------:R-:W-:Y:S01]  /*3190*/  IMAD.IADD R17, R27, 0x1, R8 ;  /* 0x000000011b117824 */ /* 0x000fe200078e0208 */
[----:B------:R-:W-:Y:S01]  /*31a0*/  @P1 IADD3 R0, P0, R6, R10, RZ ;  /* 0x0000000a06001210 */ /* 0x000fe20007f1e0ff */
[----:B------:R-:W-:Y:S01]  /*31b0*/  IMAD.MOV.U32 R16, RZ, RZ, R26 ;  /* 0x000000ffff107224 */ /* 0x000fe200078e001a */
[----:B------:R1:W-:Y:S04]  /*31c0*/  @P2 LDGSTS.E.BYPASS.LTC128B.128 [R67+0x18880], [R2.64+0x180], !P5 ;  /* 0x1888018002432fae */ /* 0x0003e8000e901d46 */
[----:B------:R-:W-:Y:S04]  /*31d0*/  STL [R1+0x74], R29 ;  /* 0x0000741d01007387 */ /* 0x000fe80000100800 */
[----:B------:R-:W-:Y:S04]  /*31e0*/  STL.64 [R1+0x48], R70 ;  /* 0x0000484601007387 */ /* 0x000fe80000100a00 */
[----:B------:R-:W-:Y:S04]  /*31f0*/  STL.64 [R1+0x38], R68 ;  /* 0x0000384401007387 */ /* 0x000fe80000100a00 */
[----:B------:R-:W-:Y:S04]  /*3200*/  STL [R1+0x30], R74 ;  /* 0x0000304a01007387 */ /* 0x000fe80000100800 */
[----:B------:R-:W-:Y:S01]  /*3210*/  STL.64 [R1+0x50], R26 ;  /* 0x0000501a01007387 */ /* 0x000fe20000100a00 */
[----:B-1----:R-:W-:-:S03]  /*3220*/  IMAD R3, R9, c[0x0][0x1e4], RZ ;  /* 0x0000790009037a24 */ /* 0x002fc600078e02ff */
[----:B------:R-:W-:Y:S02]  /*3230*/  STL.64 [R1+0x40], R16 ;  /* 0x0000401001007387 */ /* 0x000fe40000100a00 */
[----:B------:R-:W-:Y:S02]  /*3240*/  @P1 IADD3.X R3, R7, R11, R3, P0, !PT ;  /* 0x0000000b07031210 */ /* 0x000fe400007fe403 */
[----:B------:R-:W2:Y:S04]  /*3250*/  LDL R10, [R1+0x14] ;  /* 0x00001400010a7983 */ /* 0x000ea80000100800 */
[----:B------:R-:W3:Y:S04]  /*3260*/  LDL R11, [R1+0xc] ;  /* 0x00000c00010b7983 */ /* 0x000ee80000100800 */
[----:B------:R-:W4:Y:S01]  /*3270*/  LDL R9, [R1+0x10] ;  /* 0x0000100001097983 */ /* 0x000f220000100800 */
[----:B------:R-:W-:-:S04]  /*3280*/  IMAD R2, R18, c[0x0][0x208], RZ ;  /* 0x0000820012027a24 */ /* 0x000fc800078e02ff */
[----:B------:R-:W-:Y:S01]  /*3290*/  IMAD R6, R65, c[0x0][0x20c], R2 ;  /* 0x0000830041067a24 */ /* 0x000fe200078e0202 */
[----:B------:R-:W-:-:S04]  /*32a0*/  @P1 LEA R2, P0, R0, c[0x0][0x1c8], 0x1 ;  /* 0x0000720000021a11 */ /* 0x000fc800078008ff */
[----:B------:R-:W-:-:S05]  /*32b0*/  @P1 LEA.HI.X R3, R0, c[0x0][0x1cc], R3, 0x1, P0 ;  /* 0x0000730000031a11 */ /* 0x000fca00000f0c03 */
[----:B------:R1:W-:Y:S04]  /*32c0*/  @P1 LDGSTS.E.BYPASS.LTC128B.128 [R67+0x15080], [R2.64], !P3 ;  /* 0x1508000002431fae */ /* 0x0003e8000d901d46 */
[----:B------:R1:W-:Y:S04]  /*32d0*/  @P1 LDGSTS.E.BYPASS.LTC128B.128 [R67+0x16880], [R2.64+0x80], !P4 ;  /* 0x1688008002431fae */ /* 0x0003e8000e101d46 */
[----:B------:R1:W-:Y:S04]  /*32e0*/  @P1 LDGSTS.E.BYPASS.LTC128B.128 [R67+0x18080], [R2.64+0x100], !P6 ;  /* 0x1808010002431fae */ /* 0x0003e8000f101d46 */
[----:B------:R1:W-:Y:S04]  /*32f0*/  @P1 LDGSTS.E.BYPASS.LTC128B.128 [R67+0x19880], [R2.64+0x180], !P5 ;  /* 0x1988018002431fae */ /* 0x0003e8000e901d46 */
[----:B------:R-:W0:Y:S04]  /*3300*/  LDGDEPBAR ;  /* 0x00000000000079af */ /* 0x000e280000000000 */
[----:B------:R-:W5:Y:S04]  /*3310*/  S2R R13, SR_TID.X ;  /* 0x00000000000d7919 */ /* 0x000f680000002100 */
[----:B------:R-:W1:Y:S01]  /*3320*/  S2R R20, SR_TID.X ;  /* 0x0000000000147919 */ /* 0x000e620000002100 */
[----:B------:R-:W-:-:S04]  /*3330*/  DEPBAR.LE SB0, 0x1 ;  /* 0x000080400000791a */ /* 0x000fc80000000000 */
[----:B------:R-:W-:Y:S01]  /*3340*/  BAR.SYNC.DEFER_BLOCKING 0x0 ;  /* 0x0000000000007b1d */ /* 0x000fe20000010000 */
[----:B-----5:R-:W-:-:S04]  /*3350*/  SHF.R.S32.HI R12, RZ, 0x1f, R13 ;  /* 0x0000001fff0c7819 */ /* 0x020fc8000001140d */
[----:B------:R-:W-:Y:S01]  /*3360*/  LEA.HI R12, R12, R13, RZ, 0x5 ;  /* 0x0000000d0c0c7211 */ /* 0x000fe200078f28ff */
[----:B------:R-:W-:Y:S01]  /*3370*/  IMAD.WIDE.U32 R4, R65, c[0x0][0x208], RZ ;  /* 0x0000820041047a25 */ /* 0x000fe200078e00ff */
[----:B-1----:R-:W-:Y:S02]  /*3380*/  ISETP.GT.AND P2, PT, R20, 0x7f, PT ;  /* 0x0000007f1400780c */ /* 0x002fe40003f44270 */
[----:B------:R-:W-:Y:S01]  /*3390*/  SHF.R.S32.HI R12, RZ, 0x5, R12 ;  /* 0x00000005ff0c7819 */ /* 0x000fe2000001140c */
[----:B------:R-:W-:-:S04]  /*33a0*/  IMAD.IADD R6, R5, 0x1, R6 ;  /* 0x0000000105067824 */ /* 0x000fc800078e0206 */
[----:B------:R-:W-:Y:S02]  /*33b0*/  IMAD R12, R12, 0x800, R239 ;  /* 0x000008000c0c7824 */ /* 0x000fe400078e02ef */
[----:B------:R-:W-:-:S04]  /*33c0*/  IMAD.WIDE.U32 R4, R4, 0x30, R16 ;  /* 0x0000003004047825 */ /* 0x000fc800078e0010 */
[----:B------:R-:W-:Y:S01]  /*33d0*/  IMAD R0, R6, 0x30, RZ ;  /* 0x0000003006007824 */ /* 0x000fe200078e02ff */
[----:B------:R-:W-:Y:S04]  /*33e0*/  LDSM.16.M88.4 R160, [R12] ;  /* 0x000000000ca0783b */ /* 0x000fe80000000200 */
[----:B------:R-:W-:Y:S04]  /*33f0*/  LDSM.16.M88.4 R188, [R12+0x4000] ;  /* 0x004000000cbc783b */ /* 0x000fe80000000200 */
[----:B------:R-:W-:Y:S04]  /*3400*/  LDSM.16.M88.4 R204, [R12+0x8000] ;  /* 0x008000000ccc783b */ /* 0x000fe80000000200 */
[----:B------:R-:W-:Y:S01]  /*3410*/  LDSM.16.M88.4 R220, [R12+0xc000] ;  /* 0x00c000000cdc783b */ /* 0x000fe20000000200 */
[----:B------:R-:W-:Y:S01]  /*3420*/  IMAD.IADD R5, R5, 0x1, R0 ;  /* 0x0000000105057824 */ /* 0x000fe200078e0200 */
[----:B------:R-:W-:Y:S01]  /*3430*/  LEA R6, P0, R4, c[0x0][0x1f8], 0x1 ;  /* 0x00007e0004067a11 */ /* 0x000fe200078008ff */
[----:B------:R-:W-:-:S02]  /*3440*/  @!P2 IMAD.MOV.U32 R0, RZ, RZ, c[0x0][0x208] ;  /* 0x00008200ff00a624 */ /* 0x000fc400078e00ff */
[----:B------:R-:W-:Y:S01]  /*3450*/  @!P2 IMAD.MOV.U32 R2, RZ, RZ, c[0x0][0x20c] ;  /* 0x00008300ff02a624 */ /* 0x000fe200078e00ff */
[----:B------:R-:W-:Y:S02]  /*3460*/  LEA.HI.X R7, R4, c[0x0][0x1fc], R5, 0x1, P0 ;  /* 0x00007f0004077a11 */ /* 0x000fe400000f0c05 */
[----:B------:R-:W-:-:S04]  /*3470*/  @!P2 LEA R4, P0, R0, R6, 0x6 ;  /* 0x000000060004a211 */ /* 0x000fc800078030ff */
[----:B------:R-:W-:Y:S02]  /*3480*/  @!P2 LEA.HI.X R5, R0, R7, R2, 0x6, P0 ;  /* 0x000000070005a211 */ /* 0x000fe400000f3402 */
[----:B------:R-:W-:Y:S02]  /*3490*/  SEL R0, RZ, 0xffffffff, P4 ;  /* 0xffffffffff007807 */ /* 0x000fe40002000000 */
[----:B------:R-:W-:Y:S02]  /*34a0*/  LOP3.LUT P0, RZ, R25, 0x2, RZ, 0xc0, !PT ;  /* 0x0000000219ff7812 */ /* 0x000fe4000780c0ff */
[----:B------:R-:W-:Y:S01]  /*34b0*/  SEL R2, RZ, 0x1, P3 ;  /* 0x00000001ff027807 */ /* 0x000fe20001800000 */
[----:B------:R-:W-:-:S05]  /*34c0*/  IMAD.SHL.U32 R0, R0, 0x2, RZ ;  /* 0x0000000200007824 */ /* 0x000fca00078e00ff */
[----:B------:R-:W-:Y:S02]  /*34d0*/  LOP3.LUT R3, R0, 0x2, R2, 0xe2, !PT ;  /* 0x0000000200037812 */ /* 0x000fe400078ee202 */
[----:B------:R-:W-:Y:S02]  /*34e0*/  SEL R2, RZ, 0x4, P6 ;  /* 0x00000004ff027807 */ /* 0x000fe40003000000 */
[----:B------:R-:W-:Y:S01]  /*34f0*/  SEL R0, RZ, 0x8, P5 ;  /* 0x00000008ff007807 */ /* 0x000fe20002800000 */
[----:B------:R-:W-:Y:S01]  /*3500*/  IMAD.MOV.U32 R8, RZ, RZ, 0x40 ;  /* 0x00000040ff087424 */ /* 0x000fe200078e00ff */
[----:B------:R-:W-:Y:S02]  /*3510*/  IADD3 R243, R236, 0x20, RZ ;  /* 0x00000020ecf37810 */ /* 0x000fe40007ffe0ff */
[----:B------:R-:W-:Y:S02]  /*3520*/  LOP3.LUT R3, R0, R3, R2, 0xfe, !PT ;  /* 0x0000000300037212 */ /* 0x000fe400078efe02 */
[----:B------:R-:W-:-:S02]  /*3530*/  @P0 IADD3 R243, R236, -0x20, RZ ;  /* 0xffffffe0ecf30810 */ /* 0x000fc40007ffe0ff */
[----:B------:R-:W-:Y:S02]  /*3540*/  LOP3.LUT P0, RZ, R25, 0x4, RZ, 0xc0, !PT ;  /* 0x0000000419ff7812 */ /* 0x000fe4000780c0ff */
[----:B------:R-:W-:Y:S02]  /*3550*/  IADD3 R2, R15, R24, -R73 ;  /* 0x000000180f027210 */ /* 0x000fe40007ffe849 */
[C---:B------:R-:W-:Y:S02]  /*3560*/  LOP3.LUT P3, RZ, R3.reuse, 0x1, RZ, 0xc0, !PT ;  /* 0x0000000103ff7812 */ /* 0x040fe4000786c0ff */
[----:B------:R-:W-:Y:S02]  /*3570*/  SEL R0, R8, 0xffffffc0, !P0 ;  /* 0xffffffc008007807 */ /* 0x000fe40004000000 */
[----:B------:R-:W-:Y:S02]  /*3580*/  ISETP.LT.OR P0, PT, R2, 0x1, !P3 ;  /* 0x000000010200780c */ /* 0x000fe40005f01670 */
[----:B------:R-:W-:-:S02]  /*3590*/  LOP3.LUT P2, RZ, R3, 0x2, RZ, 0xc0, !PT ;  /* 0x0000000203ff7812 */ /* 0x000fc4000784c0ff */
[----:B------:R-:W-:Y:S01]  /*35a0*/  LOP3.LUT P1, RZ, R3, 0x4, RZ, 0xc0, !PT ;  /* 0x0000000403ff7812 */ /* 0x000fe2000782c0ff */
[----:B------:R-:W-:Y:S02]  /*35b0*/  IMAD.MOV.U32 R155, RZ, RZ, R23 ;  /* 0x000000ffff9b7224 */ /* 0x000fe400078e0017 */
[----:B------:R-:W-:Y:S01]  /*35c0*/  IMAD.IADD R238, R236, 0x1, R0 ;  /* 0x00000001ecee7824 */ /* 0x000fe200078e0200 */
[----:B--2---:R-:W-:Y:S04]  /*35d0*/  LDSM.16.M88.4 R180, [R10] ;  /* 0x000000000ab4783b */ /* 0x004fe80000000200 */
[----:B---3--:R-:W-:Y:S04]  /*35e0*/  LDSM.16.M88.4 R164, [R11] ;  /* 0x000000000ba4783b */ /* 0x008fe80000000200 */
[----:B----4-:R-:W-:Y:S04]  /*35f0*/  LDSM.16.M88.4 R184, [R9] ;  /* 0x0000000009b8783b */ /* 0x010fe80000000200 */
        /* <DEDUP_REMOVED lines=12> */
[----:B------:R-:W1:Y:S04]  /*36c0*/  LDSM.16.M88.4 R12, [R236] ;  /* 0x00000000ec0c783b */ /* 0x000e680000000200 */
[----:B------:R-:W2:Y:S04]  /*36d0*/  LDSM.16.M88.4 R16, [R236+0x800] ;  /* 0x00080000ec10783b */ /* 0x000ea80000000200 */
[----:B------:R-:W3:Y:S04]  /*36e0*/  LDSM.16.M88.4 R24, [R236+0x1000] ;  /* 0x00100000ec18783b */ /* 0x000ee80000000200 */
[----:B------:R-:W4:Y:S04]  /*36f0*/  LDSM.16.M88.4 R32, [R243] ;  /* 0x00000000f320783b */ /* 0x000f280000000200 */
[----:B------:R-:W5:Y:S04]  /*3700*/  LDSM.16.M88.4 R44, [R243+0x800] ;  /* 0x00080000f32c783b */ /* 0x000f680000000200 */
[----:B------:R-:W1:Y:S04]  /*3710*/  LDSM.16.M88.4 R52, [R243+0x1000] ;  /* 0x00100000f334783b */ /* 0x000e680000000200 */
[----:B------:R-:W-:Y:S01]  /*3720*/  @!PT LDS RZ, [RZ] ;  /* 0x00000000fffff984 */ /* 0x000fe20000000800 */
[----:B------:R-:W-:Y:S01]  /*3730*/  @!PT LDS RZ, [RZ] ;  /* 0x00000000fffff984 */ /* 0x000fe20000000800 */
[----:B------:R-:W-:Y:S01]  /*3740*/  @!PT LDS RZ, [RZ] ;  /* 0x00000000fffff984 */ /* 0x000fe20000000800 */
[----:B------:R1:W-:Y:S01]  /*3750*/  LDGSTS.E.BYPASS.LTC128B.128 [R67+0x4080], [R6.64], !P0 ;  /* 0x0408000006437fae */ /* 0x0003e2000c101d46 */
[----:B------:R-:W-:-:S13]  /*3760*/  ISETP.LT.OR P0, PT, R2, 0x1, !P2 ;  /* 0x000000010200780c */ /* 0x000fda0005701670 */
[----:B------:R1:W-:Y:S01]  /*3770*/  LDGSTS.E.BYPASS.LTC128B.128 [R67+0x5880], [R6.64+0x80], !P0 ;  /* 0x0588008006437fae */ /* 0x0003e2000c101d46 */
[----:B------:R-:W-:-:S13]  /*3780*/  ISETP.LT.OR P0, PT, R2, 0x1, !P1 ;  /* 0x000000010200780c */ /* 0x000fda0004f01670 */
[----:B------:R2:W-:Y:S01]  /*3790*/  LDGSTS.E.BYPASS.LTC128B.128 [R67+0x7080], [R6.64+0x100], !P0 ;  /* 0x0708010006437fae */ /* 0x0005e2000c101d46 */
[----:B------:R-:W-:-:S04]  /*37a0*/  LOP3.LUT P0, RZ, R3, 0x8, RZ, 0xc0, !PT ;  /* 0x0000000803ff7812 */ /* 0x000fc8000780c0ff */
[----:B------:R-:W-:-:S13]  /*37b0*/  ISETP.LT.OR P4, PT, R2, 0x1, !P0 ;  /* 0x000000010200780c */ /* 0x000fda0004781670 */
[----:B------:R2:W-:Y:S01]  /*37c0*/  LDGSTS.E.BYPASS.LTC128B.128 [R67+0x8880], [R6.64+0x180], !P4 ;  /* 0x0888018006437fae */ /* 0x0005e2000e101d46 */
[----:B------:R-:W-:Y:S01]  /*37d0*/  ISETP.GT.AND P4, PT, R20, 0x7f, PT ;  /* 0x0000007f1400780c */ /* 0x000fe20003f84270 */
[C---:B-1----:R-:W-:Y:S11]  /*37e0*/  HMMA.16816.F32 R8, R160.reuse, R12, RZ ;  /* 0x0000000ca008723c */ /* 0x042ff600000018ff */
[----:B------:R-:W-:Y:S01]  /*37f0*/  @!UPT UIADD3 URZ, URZ, URZ, URZ ;  /* 0x0000003f3f3ff290 */ /* 0x000fe2000fffe03f */
[C---:B------:R-:W-:Y:S02]  /*3800*/  @!P4 ISETP.LT.OR P3, PT, R2.reuse, 0x21, !P3 ;  /* 0x000000210200c80c */ /* 0x040fe40005f61670 */
[C---:B------:R-:W-:Y:S02]  /*3810*/  @!P4 ISETP.LT.OR P2, PT, R2.reuse, 0x21, !P2 ;  /* 0x000000210200c80c */ /* 0x040fe40005741670 */
[C---:B------:R-:W-:Y:S02]  /*3820*/  @!P4 ISETP.LT.OR P1, PT, R2.reuse, 0x21, !P1 ;  /* 0x000000210200c80c */ /* 0x040fe40004f21670 */
[----:B------:R-:W-:Y:S01]  /*3830*/  @!P4 ISETP.LT.OR P0, PT, R2, 0x21, !P0 ;  /* 0x000000210200c80c */ /* 0x000fe20004701670 */
[C---:B------:R-:W-:Y:S06]  /*3840*/  HMMA.16816.F32 R12, R160.reuse, R14, RZ ;  /* 0x0000000ea00c723c */ /* 0x040fec00000018ff */
[----:B------:R1:W-:Y:S02]  /*3850*/  @!P4 LDGSTS.E.BYPASS.LTC128B.128 [R67+0x5080], [R4.64], !P3 ;  /* 0x050800000443cfae */ /* 0x0003e4000d901d46 */
[C---:B--2---:R-:W-:Y:S02]  /*3860*/  HMMA.16816.F32 R20, R160.reuse, R16, RZ ;  /* 0x00000010a014723c */ /* 0x044fe400000018ff */
[----:B------:R1:W-:Y:S04]  /*3870*/  @!P4 LDGSTS.E.BYPASS.LTC128B.128 [R67+0x6880], [R4.64+0x80], !P2 ;  /* 0x068800800443cfae */ /* 0x0003e8000d101d46 */
[----:B------:R1:W-:Y:S02]  /*3880*/  @!P4 LDGSTS.E.BYPASS.LTC128B.128 [R67+0x8080], [R4.64+0x100], !P1 ;  /* 0x080801000443cfae */ /* 0x0003e4000c901d46 */
[C---:B------:R-:W-:Y:S02]  /*3890*/  HMMA.16816.F32 R28, R160.reuse, R18, RZ ;  /* 0x00000012a01c723c */ /* 0x040fe400000018ff */
[----:B------:R1:W-:Y:S04]  /*38a0*/  @!P4 LDGSTS.E.BYPASS.LTC128B.128 [R67+0x9880], [R4.64+0x180], !P0 ;  /* 0x098801800443cfae */ /* 0x0003e8000c101d46 */
[----:B------:R-:W2:Y:S02]  /*38b0*/  LDSM.16.M88.4 R48, [R238] ;  /* 0x00000000ee30783b */ /* 0x000ea40000000200 */
[C---:B---3--:R-:W-:Y:S02]  /*38c0*/  HMMA.16816.F32 R36, R160.reuse, R24, RZ ;  /* 0x00000018a024723c */ /* 0x048fe400000018ff */
[----:B------:R-:W3:Y:S04]  /*38d0*/  LDSM.16.M88.4 R56, [R238+0x800] ;  /* 0x00080000ee38783b */ /* 0x000ee80000000200 */
[----:B------:R-:W2:Y:S02]  /*38e0*/  LDSM.16.M88.4 R60, [R238+0x1000] ;  /* 0x00100000ee3c783b */ /* 0x000ea40000000200 */
[----:B------:R-:W-:Y:S01]  /*38f0*/  HMMA.16816.F32 R40, R160, R26, RZ ;  /* 0x0000001aa028723c */ /* 0x000fe200000018ff */
[C---:B------:R-:W-:Y:S01]  /*3900*/  IMAD.IADD R237, R243.reuse, 0x1, R0 ;  /* 0x00000001f3ed7824 */ /* 0x040fe200078e0200 */
[----:B------:R-:W0:Y:S06]  /*3910*/  LDGDEPBAR ;  /* 0x00000000000079af */ /* 0x000e2c0000000000 */
[C---:B----4-:R-:W-:Y:S08]  /*3920*/  HMMA.16816.F32 R12, R164.reuse, R34, R12 ;  /* 0x00000022a40c723c */ /* 0x050ff0000000180c */
[C---:B-1----:R-:W-:Y:S01]  /*3930*/  HMMA.16816.F32 R4, R164.reuse, R32, R8 ;  /* 0x00000020a404723c */ /* 0x042fe20000001808 */
[----:B------:R-:W1:Y:S04]  /*3940*/  LDSM.16.M88.4 R8, [R237] ;  /* 0x00000000ed08783b */ /* 0x000e680000000200 */
[----:B------:R-:W-:Y:S03]  /*3950*/  LDSM.16.M88.4 R32, [R236+0x1800] ;  /* 0x00180000ec20783b */ /* 0x000fe60000000200 */
[C---:B-----5:R-:W-:Y:S08]  /*3960*/  HMMA.16816.F32 R16, R164.reuse, R44, R20 ;  /* 0x0000002ca410723c */ /* 0x060ff00000001814 */
[C---:B------:R-:W-:Y:S01]  /*3970*/  HMMA.16816.F32 R20, R164.reuse, R46, R28 ;  /* 0x0000002ea414723c */ /* 0x040fe2000000181c */
[----:B------:R-:W-:Y:S07]  /*3980*/  LDSM.16.M88.4 R44, [R237+0x1000] ;  /* 0x00100000ed2c783b */ /* 0x000fee0000000200 */
[C---:B------:R-:W-:Y:S01]  /*3990*/  HMMA.16816.F32 R24, R164.reuse, R52, R36 ;  /* 0x00000034a418723c */ /* 0x040fe20000001824 */
[----:B------:R-:W4:Y:S07]  /*39a0*/  LDSM.16.M88.4 R36, [R237+0x800] ;  /* 0x00080000ed24783b */ /* 0x000f2e0000000200 */
[----:B------:R-:W-:Y:S01]  /*39b0*/  HMMA.16816.F32 R28, R164, R54, R40 ;  /* 0x00000036a41c723c */ /* 0x000fe20000001828 */
[----:B------:R-:W5:Y:S04]  /*39c0*/  LDSM.16.M88.4 R40, [R236+0x2000] ;  /* 0x00200000ec28783b */ /* 0x000f680000000200 */
[----:B------:R-:W-:Y:S03]  /*39d0*/  LDSM.16.M88.4 R52, [R238+0x2800] ;  /* 0x00280000ee34783b */ /* 0x000fe60000000200 */
[C---:B--2---:R-:W-:Y:S08]  /*39e0*/  HMMA.16816.F32 R4, R180.reuse, R48, R4 ;  /* 0x00000030b404723c */ /* 0x044ff00000001804 */
[C---:B------:R-:W-:Y:S01]  /*39f0*/  HMMA.16816.F32 R12, R180.reuse, R50, R12 ;  /* 0x00000032b40c723c */ /* 0x040fe2000000180c */
[----:B------:R-:W2:Y:S07]  /*3a00*/  LDSM.16.M88.4 R48, [R236+0x2800] ;  /* 0x00280000ec30783b */ /* 0x000eae0000000200 */
[C---:B---3--:R-:W-:Y:S08]  /*3a10*/  HMMA.16816.F32 R16, R180.reuse, R56, R16 ;  /* 0x00000038b410723c */ /* 0x048ff00000001810 */
[C---:B------:R-:W-:Y:S01]  /*3a20*/  HMMA.16816.F32 R20, R180.reuse, R58, R20 ;  /* 0x0000003ab414723c */ /* 0x040fe20000001814 */
[----:B------:R-:W-:Y:S07]  /*3a30*/  LDSM.16.M88.4 R56, [R236+0x5800] ;  /* 0x00580000ec38783b */ /* 0x000fee0000000200 */
[C---:B------:R-:W-:Y:S08]  /*3a40*/  HMMA.16816.F32 R24, R180.reuse, R60, R24 ;  /* 0x0000003cb418723c */ /* 0x040ff00000001818 */
[----:B------:R-:W-:Y:S08]  /*3a50*/  HMMA.16816.F32 R28, R180, R62, R28 ;  /* 0x0000003eb41c723c */ /* 0x000ff0000000181c */
[C---:B-1----:R-:W-:Y:S08]  /*3a60*/  HMMA.16816.F32 R4, R184.reuse, R8, R4 ;  /* 0x00000008b804723c */ /* 0x042ff00000001804 */
[C---:B------:R-:W-:Y:S01]  /*3a70*/  HMMA.16816.F32 R12, R184.reuse, R10, R12 ;  /* 0x0000000ab80c723c */ /* 0x040fe2000000180c */
[----:B------:R-:W1:Y:S07]  /*3a80*/  LDSM.16.M88.4 R8, [R243+0x1800] ;  /* 0x00180000f308783b */ /* 0x000e6e0000000200 */
[C---:B----4-:R-:W-:Y:S08]  /*3a90*/  HMMA.16816.F32 R16, R184.reuse, R36, R16 ;  /* 0x00000024b810723c */ /* 0x050ff00000001810 */
[C---:B------:R-:W-:Y:S01]  /*3aa0*/  HMMA.16816.F32 R20, R184.reuse, R38, R20 ;  /* 0x00000026b814723c */ /* 0x040fe20000001814 */
[----:B------:R-:W3:Y:S07]  /*3ab0*/  LDSM.16.M88.4 R36, [R243+0x2000] ;  /* 0x00200000f324783b */ /* 0x000eee0000000200 */
[C---:B------:R-:W-:Y:S08]  /*3ac0*/  HMMA.16816.F32 R24, R184.reuse, R44, R24 ;  /* 0x0000002cb818723c */ /* 0x040ff00000001818 */
[----:B------:R-:W-:Y:S01]  /*3ad0*/  HMMA.16816.F32 R28, R184, R46, R28 ;  /* 0x0000002eb81c723c */ /* 0x000fe2000000181c */
[----:B------:R-:W4:Y:S07]  /*3ae0*/  LDSM.16.M88.4 R44, [R243+0x2800] ;  /* 0x00280000f32c783b */ /* 0x000f2e0000000200 */
[C---:B------:R-:W-:Y:S08]  /*3af0*/  HMMA.16816.F32 R4, R188.reuse, R32, R4 ;  /* 0x00000020bc04723c */ /* 0x040ff00000001804 */
[C---:B------:R-:W-:Y:S01]  /*3b00*/  HMMA.16816.F32 R12, R188.reuse, R34, R12 ;  /* 0x00000022bc0c723c */ /* 0x040fe2000000180c */
[----:B------:R-:W3:Y:S07]  /*3b10*/  LDSM.16.M88.4 R32, [R238+0x1800] ;  /* 0x00180000ee20783b */ /* 0x000eee0000000200 */
[C---:B-----5:R-:W-:Y:S08]  /*3b20*/  HMMA.16816.F32 R16, R188.reuse, R40, R16 ;  /* 0x00000028bc10723c */ /* 0x060ff00000001810 */
[C---:B------:R-:W-:Y:S01]  /*3b30*/  HMMA.16816.F32 R20, R188.reuse, R42, R20 ;  /* 0x0000002abc14723c */ /* 0x040fe20000001814 */
[----:B------:R-:W5:Y:S07]  /*3b40*/  LDSM.16.M88.4 R40, [R238+0x2000] ;  /* 0x00200000ee28783b */ /* 0x000f6e0000000200 */
[C---:B--2---:R-:W-:Y:S08]  /*3b50*/  HMMA.16816.F32 R24, R188.reuse, R48, R24 ;  /* 0x00000030bc18723c */ /* 0x044ff00000001818 */
[----:B------:R-:W-:Y:S01]  /*3b60*/  HMMA.16816.F32 R28, R188, R50, R28 ;  /* 0x00000032bc1c723c */ /* 0x000fe2000000181c */
[----:B------:R-:W-:Y:S07]  /*3b70*/  LDSM.16.M88.4 R48, [R237+0x2800] ;  /* 0x00280000ed30783b */ /* 0x000fee0000000200 */
[C---:B-1----:R-:W-:Y:S08]  /*3b80*/  HMMA.16816.F32 R4, R192.reuse, R8, R4 ;  /* 0x00000008c004723c */ /* 0x042ff00000001804 */
[C---:B------:R-:W-:Y:S01]  /*3b90*/  HMMA.16816.F32 R12, R192.reuse, R10, R12 ;  /* 0x0000000ac00c723c */ /* 0x040fe2000000180c */
[----:B------:R-:W1:Y:S07]  /*3ba0*/  LDSM.16.M88.4 R8, [R237+0x1800] ;  /* 0x00180000ed08783b */ /* 0x000e6e0000000200 */
[C---:B---3--:R-:W-:Y:S08]  /*3bb0*/  HMMA.16816.F32 R16, R192.reuse, R36, R16 ;  /* 0x00000024c010723c */ /* 0x048ff00000001810 */
[C---:B------:R-:W-:Y:S01]  /*3bc0*/  HMMA.16816.F32 R20, R192.reuse, R38, R20 ;  /* 0x00000026c014723c */ /* 0x040fe20000001814 */
[----:B------:R-:W2:Y:S07]  /*3bd0*/  LDSM.16.M88.4 R36, [R237+0x2000] ;  /* 0x00200000ed24783b */ /* 0x000eae0000000200 */
[C---:B----4-:R-:W-:Y:S08]  /*3be0*/  HMMA.16816.F32 R24, R192.reuse, R44, R24 ;  /* 0x0000002cc018723c */ /* 0x050ff00000001818 */
[----:B------:R-:W-:Y:S01]  /*3bf0*/  HMMA.16816.F32 R28, R192, R46, R28 ;  /* 0x0000002ec01c723c */ /* 0x000fe2000000181c */
[----:B------:R-:W-:Y:S07]  /*3c00*/  LDSM.16.M88.4 R44, [R236+0x3800] ;  /* 0x00380000ec2c783b */ /* 0x000fee0000000200 */
[C---:B------:R-:W-:Y:S08]  /*3c10*/  HMMA.16816.F32 R4, R196.reuse, R32, R4 ;  /* 0x00000020c404723c */ /* 0x040ff00000001804 */
[C---:B------:R-:W-:Y:S01]  /*3c20*/  HMMA.16816.F32 R12, R196.reuse, R34, R12 ;  /* 0x00000022c40c723c */ /* 0x040fe2000000180c */
[----:B------:R-:W3:Y:S07]  /*3c30*/  LDSM.16.M88.4 R32, [R236+0x3000] ;  /* 0x00300000ec20783b */ /* 0x000eee0000000200 */
[C---:B-----5:R-:W-:Y:S08]  /*3c40*/  HMMA.16816.F32 R16, R196.reuse, R40, R16 ;  /* 0x00000028c410723c */ /* 0x060ff00000001810 */
[C---:B------:R-:W-:Y:S01]  /*3c50*/  HMMA.16816.F32 R20, R196.reuse, R42, R20 ;  /* 0x0000002ac414723c */ /* 0x040fe20000001814 */
[----:B------:R-:W-:Y:S07]  /*3c60*/  LDSM.16.M88.4 R40, [R243+0x3800] ;  /* 0x00380000f328783b */ /* 0x000fee0000000200 */
[C---:B------:R-:W-:Y:S08]  /*3c70*/  HMMA.16816.F32 R24, R196.reuse, R52, R24 ;  /* 0x00000034c418723c */ /* 0x040ff00000001818 */
[----:B------:R-:W-:Y:S01]  /*3c80*/  HMMA.16816.F32 R28, R196, R54, R28 ;  /* 0x00000036c41c723c */ /* 0x000fe2000000181c */
[----:B------:R-:W4:Y:S07]  /*3c90*/  LDSM.16.M88.4 R52, [R236+0x4000] ;  /* 0x00400000ec34783b */ /* 0x000f2e0000000200 */
[C---:B-1----:R-:W-:Y:S08]  /*3ca0*/  HMMA.16816.F32 R4, R200.reuse, R8, R4 ;  /* 0x00000008c804723c */ /* 0x042ff00000001804 */
[C---:B------:R-:W-:Y:S01]  /*3cb0*/  HMMA.16816.F32 R12, R200.reuse, R10, R12 ;  /* 0x0000000ac80c723c */ /* 0x040fe2000000180c */
[----:B------:R-:W1:Y:S07]  /*3cc0*/  LDSM.16.M88.4 R8, [R243+0x3000] ;  /* 0x00300000f308783b */ /* 0x000e6e0000000200 */
[C---:B--2---:R-:W-:Y:S08]  /*3cd0*/  HMMA.16816.F32 R16, R200.reuse, R36, R16 ;  /* 0x00000024c810723c */ /* 0x044ff00000001810 */
[C---:B------:R-:W-:Y:S01]  /*3ce0*/  HMMA.16816.F32 R20, R200.reuse, R38, R20 ;  /* 0x00000026c814723c */ /* 0x040fe20000001814 */
[----:B------:R-:W-:Y:S07]  /*3cf0*/  LDSM.16.M88.4 R36, [R238+0x3000] ;  /* 0x00300000ee24783b */ /* 0x000fee0000000200 */
[C---:B------:R-:W-:Y:S08]  /*3d00*/  HMMA.16816.F32 R24, R200.reuse, R48, R24 ;  /* 0x00000030c818723c */ /* 0x040ff00000001818 */
[----:B------:R-:W-:Y:S01]  /*3d10*/  HMMA.16816.F32 R28, R200, R50, R28 ;  /* 0x00000032c81c723c */ /* 0x000fe2000000181c */
[----:B------:R-:W2:Y:S07]  /*3d20*/  LDSM.16.M88.4 R48, [R243+0x4000] ;  /* 0x00400000f330783b */ /* 0x000eae0000000200 */
[C---:B---3--:R-:W-:Y:S08]  /*3d30*/  HMMA.16816.F32 R4, R204.reuse, R32, R4 ;  /* 0x00000020cc04723c */ /* 0x048ff00000001804 */
[C---:B------:R-:W-:Y:S01]  /*3d40*/  HMMA.16816.F32 R12, R204.reuse, R34, R12 ;  /* 0x00000022cc0c723c */ /* 0x040fe2000000180c */
[----:B------:R-:W-:Y:S07]  /*3d50*/  LDSM.16.M88.4 R32, [R237+0x3000] ;  /* 0x00300000ed20783b */ /* 0x000fee0000000200 */
[C---:B------:R-:W-:Y:S08]  /*3d60*/  HMMA.16816.F32 R16, R204.reuse, R44, R16 ;  /* 0x0000002ccc10723c */ /* 0x040ff00000001810 */
[C---:B------:R-:W-:Y:S01]  /*3d70*/  HMMA.16816.F32 R20, R204.reuse, R46, R20 ;  /* 0x0000002ecc14723c */ /* 0x040fe20000001814 */
[----:B------:R-:W3:Y:S07]  /*3d80*/  LDSM.16.M88.4 R44, [R238+0x3800] ;  /* 0x00380000ee2c783b */ /* 0x000eee0000000200 */
[C---:B----4-:R-:W-:Y:S08]  /*3d90*/  HMMA.16816.F32 R24, R204.reuse, R52, R24 ;  /* 0x00000034cc18723c */ /* 0x050ff00000001818 */
[----:B------:R-:W-:Y:S01]  /*3da0*/  HMMA.16816.F32 R28, R204, R54, R28 ;  /* 0x00000036cc1c723c */ /* 0x000fe2000000181c */
[----:B------:R-:W4:Y:S07]  /*3db0*/  LDSM.16.M88.4 R52, [R238+0x4000] ;  /* 0x00400000ee34783b */ /* 0x000f2e0000000200 */
[C---:B-1----:R-:W-:Y:S08]  /*3dc0*/  HMMA.16816.F32 R4, R208.reuse, R8, R4 ;  /* 0x00000008d004723c */ /* 0x042ff00000001804 */
[C---:B------:R-:W-:Y:S08]  /*3dd0*/  HMMA.16816.F32 R12, R208.reuse, R10, R12 ;  /* 0x0000000ad00c723c */ /* 0x040ff0000000180c */
[C---:B------:R-:W-:Y:S08]  /*3de0*/  HMMA.16816.F32 R16, R208.reuse, R40, R16 ;  /* 0x00000028d010723c */ /* 0x040ff00000001810 */
[C---:B------:R-:W-:Y:S01]  /*3df0*/  HMMA.16816.F32 R20, R208.reuse, R42, R20 ;  /* 0x0000002ad014723c */ /* 0x040fe20000001814 */
[----:B------:R-:W1:Y:S07]  /*3e00*/  LDSM.16.M88.4 R40, [R237+0x3800] ;  /* 0x00380000ed28783b */ /* 0x000e6e0000000200 */
[C---:B--2---:R-:W-:Y:S08]  /*3e10*/  HMMA.16816.F32 R24, R208.reuse, R48, R24 ;  /* 0x00000030d018723c */ /* 0x044ff00000001818 */
[----:B------:R-:W-:Y:S01]  /*3e20*/  HMMA.16816.F32 R28, R208, R50, R28 ;  /* 0x00000032d01c723c */ /* 0x000fe2000000181c */
[----:B------:R-:W2:Y:S07]  /*3e30*/  LDSM.16.M88.4 R48, [R237+0x4000] ;  /* 0x00400000ed30783b */ /* 0x000eae0000000200 */
[C---:B------:R-:W-:Y:S08]  /*3e40*/  HMMA.16816.F32 R8, R212.reuse, R36, R4 ;  /* 0x00000024d408723c */ /* 0x040ff00000001804 */
[C---:B------:R-:W-:Y:S01]  /*3e50*/  HMMA.16816.F32 R4, R212.reuse, R38, R12 ;  /* 0x00000026d404723c */ /* 0x040fe2000000180c */
[----:B------:R-:W5:Y:S07]  /*3e60*/  LDSM.16.M88.4 R36, [R236+0x4800] ;  /* 0x00480000ec24783b */ /* 0x000f6e0000000200 */
[C---:B---3--:R-:W-:Y:S08]  /*3e70*/  HMMA.16816.F32 R16, R212.reuse, R44, R16 ;  /* 0x0000002cd410723c */ /* 0x048ff00000001810 */
[C---:B------:R-:W-:Y:S01]  /*3e80*/  HMMA.16816.F32 R20, R212.reuse, R46, R20 ;  /* 0x0000002ed414723c */ /* 0x040fe20000001814 */
[----:B------:R-:W3:Y:S07]  /*3e90*/  LDSM.16.M88.4 R44, [R236+0x5000] ;  /* 0x00500000ec2c783b */ /* 0x000eee0000000200 */
[C---:B----4-:R-:W-:Y:S08]  /*3ea0*/  HMMA.16816.F32 R24, R212.reuse, R52, R24 ;  /* 0x00000034d418723c */ /* 0x050ff00000001818 */
[----:B------:R-:W-:Y:S01]  /*3eb0*/  HMMA.16816.F32 R28, R212, R54, R28 ;  /* 0x00000036d41c723c */ /* 0x000fe2000000181c */
[----:B------:R-:W-:Y:S07]  /*3ec0*/  LDSM.16.M88.4 R52, [R243+0x5800] ;  /* 0x00580000f334783b */ /* 0x000fee0000000200 */
[C---:B------:R-:W-:Y:S08]  /*3ed0*/  HMMA.16816.F32 R12, R216.reuse, R32, R8 ;  /* 0x00000020d80c723c */ /* 0x040ff00000001808 */
[C---:B------:R-:W-:Y:S01]  /*3ee0*/  HMMA.16816.F32 R8, R216.reuse, R34, R4 ;  /* 0x00000022d808723c */ /* 0x040fe20000001804 */
[----:B------:R-:W4:Y:S07]  /*3ef0*/  LDSM.16.M88.4 R32, [R243+0x4800] ;  /* 0x00480000f320783b */ /* 0x000f2e0000000200 */
[C---:B-1----:R-:W-:Y:S08]  /*3f00*/  HMMA.16816.F32 R4, R216.reuse, R40, R16 ;  /* 0x00000028d804723c */ /* 0x042ff00000001810 */
[C---:B------:R-:W-:Y:S01]  /*3f10*/  HMMA.16816.F32 R20, R216.reuse, R42, R20 ;  /* 0x0000002ad814723c */ /* 0x040fe20000001814 */
[----:B------:R-:W1:Y:S07]  /*3f20*/  LDSM.16.M88.4 R40, [R243+0x5000] ;  /* 0x00500000f328783b */ /* 0x000e6e0000000200 */
[C---:B--2---:R-:W-:Y:S08]  /*3f30*/  HMMA.16816.F32 R24, R216.reuse, R48, R24 ;  /* 0x00000030d818723c */ /* 0x044ff00000001818 */
[----:B------:R-:W-:Y:S01]  /*3f40*/  HMMA.16816.F32 R28, R216, R50, R28 ;  /* 0x00000032d81c723c */ /* 0x000fe2000000181c */
[----:B------:R-:W-:Y:S07]  /*3f50*/  LDSM.16.M88.4 R48, [R238+0x5000] ;  /* 0x00500000ee30783b */ /* 0x000fee0000000200 */
[C---:B-----5:R-:W-:Y:S08]  /*3f60*/  HMMA.16816.F32 R16, R220.reuse, R36, R12 ;  /* 0x00000024dc10723c */ /* 0x060ff0000000180c */
[C---:B------:R-:W-:Y:S01]  /*3f70*/  HMMA.16816.F32 R12, R220.reuse, R38, R8 ;  /* 0x00000026dc0c723c */ /* 0x040fe20000001808 */
[----:B------:R-:W-:Y:S07]  /*3f80*/  LDSM.16.M88.4 R36, [R237+0x5000] ;  /* 0x00500000ed24783b */ /* 0x000fee0000000200 */
[C---:B---3--:R-:W-:Y:S08]  /*3f90*/  HMMA.16816.F32 R8, R220.reuse, R44, R4 ;  /* 0x0000002cdc08723c */ /* 0x048ff00000001804 */
[C---:B------:R-:W-:Y:S01]  /*3fa0*/  HMMA.16816.F32 R4, R220.reuse, R46, R20 ;  /* 0x0000002edc04723c */ /* 0x040fe20000001814 */
[----:B------:R-:W2:Y:S07]  /*3fb0*/  LDSM.16.M88.4 R44, [R238+0x4800] ;  /* 0x00480000ee2c783b */ /* 0x000eae0000000200 */
[C---:B------:R-:W-:Y:S08]  /*3fc0*/  HMMA.16816.F32 R24, R220.reuse, R56, R24 ;  /* 0x00000038dc18723c */ /* 0x040ff00000001818 */
[----:B------:R-:W-:Y:S01]  /*3fd0*/  HMMA.16816.F32 R28, R220, R58, R28 ;  /* 0x0000003adc1c723c */ /* 0x000fe2000000181c */
[----:B------:R-:W3:Y:S07]  /*3fe0*/  LDSM.16.M88.4 R56, [R238+0x5800] ;  /* 0x00580000ee38783b */ /* 0x000eee0000000200 */
[C---:B----4-:R-:W-:Y:S08]  /*3ff0*/  HMMA.16816.F32 R20, R224.reuse, R32, R16 ;  /* 0x00000020e014723c */ /* 0x050ff00000001810 */
[C---:B------:R-:W-:Y:S01]  /*4000*/  HMMA.16816.F32 R16, R224.reuse, R34, R12 ;  /* 0x00000022e010723c */ /* 0x040fe2000000180c */
[----:B------:R-:W-:Y:S07]  /*4010*/  LDSM.16.M88.4 R32, [R237+0x5800] ;  /* 0x00580000ed20783b */ /* 0x000fee0000000200 */
[C---:B-1----:R-:W-:Y:S08]  /*4020*/  HMMA.16816.F32 R12, R224.reuse, R40, R8 ;  /* 0x00000028e00c723c */ /* 0x042ff00000001808 */
[----:B------:R-:W-:Y:S01]  /*4030*/  HMMA.16816.F32 R8, R224, R42, R4 ;  /* 0x0000002ae008723c */ /* 0x000fe20000001804 */
[----:B------:R-:W1:Y:S01]  /*4040*/  LDSM.16.M88.4 R40, [R237+0x4800] ;  /* 0x00480000ed28783b */ /* 0x000e620000000200 */
[----:B------:R-:W-:Y:S01]  /*4050*/  IADD3 R2, R243, 0x1000, RZ ;  /* 0x00001000f3027810 */ /* 0x000fe20007ffe0ff */
[----:B------:R-:W-:-:S05]  /*4060*/  DEPBAR.LE SB0, 0x0 ;  /* 0x000080000000791a */ /* 0x000fca0000000000 */
[C---:B------:R-:W-:Y:S08]  /*4070*/  HMMA.16816.F32 R4, R224.reuse, R52, R24 ;  /* 0x00000034e004723c */ /* 0x040ff00000001818 */
[----:B------:R-:W-:Y:S01]  /*4080*/  HMMA.16816.F32 R28, R224, R54, R28 ;  /* 0x00000036e01c723c */ /* 0x000fe2000000181c */
[----:B------:R-:W-:-:S07]  /*4090*/  IADD3 R0, R243, 0x800, RZ ;  /* 0x00000800f3007810 */ /* 0x000fce0007ffe0ff */
[C---:B--2---:R-:W-:Y:S08]  /*40a0*/  HMMA.16816.F32 R24, R228.reuse, R44, R20 ;  /* 0x0000002ce418723c */ /* 0x044ff00000001814 */
[C---:B------:R-:W-:Y:S08]  /*40b0*/  HMMA.16816.F32 R20, R228.reuse, R46, R16 ;  /* 0x0000002ee414723c */ /* 0x040ff00000001810 */
[C---:B------:R-:W-:Y:S08]  /*40c0*/  HMMA.16816.F32 R16, R228.reuse, R48, R12 ;  /* 0x00000030e410723c */ /* 0x040ff0000000180c */
[C---:B------:R-:W-:Y:S01]  /*40d0*/  HMMA.16816.F32 R12, R228.reuse, R50, R8 ;  /* 0x00000032e40c723c */ /* 0x040fe20000001808 */
[----:B------:R2:W-:Y:S07]  /*40e0*/  STL [R1+0x4], R2 ;  /* 0x0000040201007387 */ /* 0x0005ee0000100800 */
[C---:B---3--:R-:W-:Y:S01]  /*40f0*/  HMMA.16816.F32 R8, R228.reuse, R56, R4 ;  /* 0x00000038e408723c */ /* 0x048fe20000001804 */
[----:B------:R2:W-:Y:S07]  /*4100*/  STL [R1], R0 ;  /* 0x0000000001007387 */ /* 0x0005ee0000100800 */
[----:B------:R-:W-:Y:S01]  /*4110*/  HMMA.16816.F32 R4, R228, R58, R28 ;  /* 0x0000003ae404723c */ /* 0x000fe2000000181c */
[----:B------:R-:W-:Y:S01]  /*4120*/  ISETP.GT.AND P0, PT, R65, R155, PT ;  /* 0x0000009b4100720c */ /* 0x000fe20003f04270 */
[----:B------:R-:W-:Y:S06]  /*4130*/  BSSY B0, `(.L_x_877) ;  /* 0x0000038000007945 */ /* 0x000fec0003800000 */
[----:B-1----:R-:W-:Y:S01]  /*4140*/  HMMA.16816.F32 R28, R232, R40, R24 ;  /* 0x00000028e81c723c */ /* 0x002fe20000001818 */
[----:B------:R-:W-:-:S02]  /*4150*/  IADD3 R252, R243, 0x4800, RZ ;  /* 0x00004800f3fc7810 */ /* 0x000fc40007ffe0ff */
[----:B------:R-:W-:-:S05]  /*4160*/  IADD3 R251, R243, 0x5800, RZ ;  /* 0x00005800f3fb7810 */ /* 0x000fca0007ffe0ff */
[----:B------:R-:W-:Y:S01]  /*4170*/  HMMA.16816.F32 R40, R232, R42, R20 ;  /* 0x0000002ae828723c */ /* 0x000fe20000001814 */
[C---:B------:R-:W-:Y:S02]  /*4180*/  IADD3 R250, R243.reuse, 0x5000, RZ ;  /* 0x00005000f3fa7810 */ /* 0x040fe40007ffe0ff */
[----:B------:R-:W-:-:S05]  /*4190*/  IADD3 R249, R243, 0x3000, RZ ;  /* 0x00003000f3f97810 */ /* 0x000fca0007ffe0ff */
[----:B------:R-:W-:Y:S01]  /*41a0*/  HMMA.16816.F32 R24, R232, R36, R16 ;  /* 0x00000024e818723c */ /* 0x000fe20000001810 */
[C---:B------:R-:W-:Y:S02]  /*41b0*/  IADD3 R248, R243.reuse, 0x4000, RZ ;  /* 0x00004000f3f87810 */ /* 0x040fe40007ffe0ff */
[----:B------:R-:W-:-:S05]  /*41c0*/  IADD3 R247, R243, 0x3800, RZ ;  /* 0x00003800f3f77810 */ /* 0x000fca0007ffe0ff */
[----:B------:R-:W-:Y:S01]  /*41d0*/  HMMA.16816.F32 R20, R232, R32, R8 ;  /* 0x00000020e814723c */ /* 0x000fe20000001808 */
[C---:B------:R-:W-:Y:S02]  /*41e0*/  IADD3 R246, R243.reuse, 0x1800, RZ ;  /* 0x00001800f3f67810 */ /* 0x040fe40007ffe0ff */
[C---:B------:R-:W-:Y:S02]  /*41f0*/  IADD3 R245, R243.reuse, 0x2800, RZ ;  /* 0x00002800f3f57810 */ /* 0x040fe40007ffe0ff */
[----:B------:R-:W-:-:S03]  /*4200*/  IADD3 R244, R243, 0x2000, RZ ;  /* 0x00002000f3f47810 */ /* 0x000fc60007ffe0ff */
[C---:B------:R-:W-:Y:S08]  /*4210*/  HMMA.16816.F32 R36, R232.reuse, R38, R12 ;  /* 0x00000026e824723c */ /* 0x040ff0000000180c */
[----:B------:R-:W-:Y:S01]  /*4220*/  HMMA.16816.F32 R32, R232, R34, R4 ;  /* 0x00000022e820723c */ /* 0x000fe20000001804 */
[----:B------:R-:W-:Y:S06]  /*4230*/  BAR.SYNC.DEFER_BLOCKING 0x0 ;  /* 0x0000000000007b1d */ /* 0x000fec0000010000 */
[----:B------:R-:W-:Y:S01]  /*4240*/  @!UPT UIADD3 URZ, URZ, URZ, URZ ;  /* 0x0000003f3f3ff290 */ /* 0x000fe2000fffe03f */
[----:B------:R-:W-:Y:S11]  /*4250*/  @!P0 BRA `(.L_x_878) ;  /* 0x0000025000008947 */ /* 0x000ff60003800000 */
[----:B--2---:R-:W-:Y:S02]  /*4260*/  IADD3 R4, -R73, 0x30, RZ ;  /* 0x0000003049047810 */ /* 0x004fe40007ffe1ff */
        /* <DEDUP_REMOVED lines=36> */
.L_x_878:
[----:B--2---:R-:W-:Y:S05]  /*44b0*/  BSYNC B0 ;  /* 0x0000000000007941 */ /* 0x004fea0003800000 */
.L_x_877:
[----:B-1----:R-:W2:Y:S04]  /*44c0*/  LDL R4, [R1+0x64] ;  /* 0x0000640001047983 */ /* 0x002ea80000100800 */
[----:B------:R-:W-:Y:S04]  /*44d0*/  STL [R1+0xdc], R162 ;  /* 0x0000dca201007387 */ /* 0x000fe80000100800 */
[----:B------:R-:W-:Y:S04]  /*44e0*/  STL [R1+0xd8], R161 ;  /* 0x0000d8a101007387 */ /* 0x000fe80000100800 */
[----:B------:R1:W-:Y:S04]  /*44f0*/  STL [R1+0xd4], R160 ;  /* 0x0000d4a001007387 */ /* 0x0003e80000100800 */
[----:B------:R-:W3:Y:S04]  /*4500*/  LDL R134, [R1+0xc8] ;  /* 0x0000c80001867983 */ /* 0x000ee80000100800 */
[----:B------:R-:W4:Y:S01]  /*4510*/  LDL R44, [R1+0x8] ;  /* 0x00000800012c7983 */ /* 0x000f220000100800 */
[----:B------:R-:W-:-:S03]  /*4520*/  ISETP.NE.AND P3, PT, R66, 0x1, PT ;  /* 0x000000014200780c */ /* 0x000fc60003f65270 */
[----:B------:R-:W-:Y:S04]  /*4530*/  LDSM.16.MT88.4 R48, [R241+0x800] ;  /* 0x00080000f130783b */ /* 0x000fe80000004200 */
[----:B------:R-:W-:Y:S04]  /*4540*/  LDSM.16.MT88.4 R68, [R241+0x1800] ;  /* 0x00180000f144783b */ /* 0x000fe80000004200 */
[----:B------:R-:W-:Y:S04]  /*4550*/  LDSM.16.MT88.4 R56, [R239+0x2000] ;  /* 0x00200000ef38783b */ /* 0x000fe80000004200 */
[----:B------:R-:W-:Y:S04]  /*4560*/  LDSM.16.MT88.4 R60, [R242+0x800] ;  /* 0x00080000f23c783b */ /* 0x000fe80000004200 */
[----:B-1----:R-:W4:Y:S04]  /*4570*/  LDL R160, [R1+0x68] ;  /* 0x0000680001a07983 */ /* 0x002f280000100800 */
[----:B------:R-:W-:Y:S04]  /*4580*/  LDSM.16.MT88.4 R72, [R241+0x2000] ;  /* 0x00200000f148783b */ /* 0x000fe80000004200 */
[----:B------:R-:W0:Y:S01]  /*4590*/  LDGDEPBAR ;  /* 0x00000000000079af */ /* 0x000e220000000000 */
[----:B---3--:R-:W-:-:S04]  /*45a0*/  IMAD.IADD R0, R134, 0x1, R135 ;  /* 0x0000000186007824 */ /* 0x008fc800078e0287 */
[----:B------:R-:W-:-:S05]  /*45b0*/  @P3 IMAD.HI.U32 R2, R0, c[0x0][0x2c8], RZ ;  /* 0x0000b20000023a27 */ /* 0x000fca00078e00ff */
[----:B------:R-:W-:-:S05]  /*45c0*/  @P3 SHF.R.U32.HI R0, RZ, c[0x0][0x2cc], R2 ;  /* 0x0000b300ff003a19 */ /* 0x000fca0000011602 */
[----:B------:R-:W1:Y:S01]  /*45d0*/  SHFL.IDX PT, R2, R0, RZ, 0x1c1f ;  /* 0x001c1fff00027589 */ /* 0x000e6200000e0000 */
[----:B--2---:R-:W-:Y:S01]  /*45e0*/  IADD3 R3, -R4, 0x1, R64 ;  /* 0x0000000104037810 */ /* 0x004fe20007ffe140 */
[----:B------:R-:W-:Y:S02]  /*45f0*/  IMAD.IADD R4, R64, 0x1, -R4 ;  /* 0x0000000140047824 */ /* 0x000fe400078e0a04 */
[----:B------:R2:W3:Y:S04]  /*4600*/  SHFL.IDX PT, R6, R0, 0x1, 0x1c1f ;  /* 0x003c1f0000067f89 */ /* 0x0004e800000e0000 */
[----:B------:R-:W-:Y:S01]  /*4610*/  LDSM.16.MT88.4 R64, [R240+0x800] ;  /* 0x00080000f040783b */ /* 0x000fe20000004200 */
[----:B----4-:R-:W-:-:S05]  /*4620*/  IMAD.IADD R3, R3, 0x1, -R160 ;  /* 0x0000000103037824 */ /* 0x010fca00078e0aa0 */
[----:B-1----:R-:W-:-:S04]  /*4630*/  IADD3 R2, R3, R2, RZ ;  /* 0x0000000203027210 */ /* 0x002fc80007ffe0ff */
[----:B------:R-:W-:-:S04]  /*4640*/  IMNMX R2, R4, R2, PT ;  /* 0x0000000204027217 */ /* 0x000fc80003800200 */
[C---:B------:R-:W-:Y:S02]  /*4650*/  ISETP.GT.AND P0, PT, R2.reuse, RZ, PT ;  /* 0x000000ff0200720c */ /* 0x040fe40003f04270 */
[----:B------:R-:W-:Y:S02]  /*4660*/  ISETP.GT.AND P1, PT, R2, 0x1, PT ;  /* 0x000000010200780c */ /* 0x000fe40003f24270 */
[----:B------:R-:W-:Y:S02]  /*4670*/  FSEL R16, R28, -INF , P0 ;  /* 0xff8000001c107808 */ /* 0x000fe40000000000 */
[C---:B------:R-:W-:Y:S02]  /*4680*/  ISETP.GT.AND P0, PT, R2.reuse, 0x8, PT ;  /* 0x000000080200780c */ /* 0x040fe40003f04270 */
[----:B------:R-:W-:Y:S02]  /*4690*/  FSEL R15, R29, -INF , P1 ;  /* 0xff8000001d0f7808 */ /* 0x000fe40000800000 */
[----:B------:R-:W-:-:S02]  /*46a0*/  ISETP.GT.AND P1, PT, R2, 0x9, PT ;  /* 0x000000090200780c */ /* 0x000fc40003f24270 */
[----:B------:R-:W-:Y:S02]  /*46b0*/  FSEL R14, R40, -INF , P0 ;  /* 0xff800000280e7808 */ /* 0x000fe40000000000 */
[----:B--2---:R-:W-:Y:S02]  /*46c0*/  FMNMX.FTZ R0, R16, R15, !PT ;  /* 0x0000000f10007209 */ /* 0x004fe40007810000 */
[----:B------:R-:W-:Y:S02]  /*46d0*/  ISETP.GT.AND P0, PT, R2, 0x10, PT ;  /* 0x000000100200780c */ /* 0x000fe40003f04270 */
[----:B------:R-:W-:Y:S02]  /*46e0*/  FSEL R13, R41, -INF , P1 ;  /* 0xff800000290d7808 */ /* 0x000fe40000800000 */
[----:B------:R-:W-:Y:S02]  /*46f0*/  FMNMX.FTZ R0, R14, R0, !PT ;  /* 0x000000000e007209 */ /* 0x000fe40007810000 */
[----:B------:R-:W-:-:S02]  /*4700*/  ISETP.GT.AND P1, PT, R2, 0x11, PT ;  /* 0x000000110200780c */ /* 0x000fc40003f24270 */
[----:B------:R-:W-:Y:S02]  /*4710*/  FSEL R12, R24, -INF , P0 ;  /* 0xff800000180c7808 */ /* 0x000fe40000000000 */
[C---:B------:R-:W-:Y:S02]  /*4720*/  ISETP.GT.AND P0, PT, R2.reuse, 0x18, PT ;  /* 0x000000180200780c */ /* 0x040fe40003f04270 */
[----:B------:R-:W-:Y:S02]  /*4730*/  FMNMX.FTZ R0, R13, R0, !PT ;  /* 0x000000000d007209 */ /* 0x000fe40007810000 */
[----:B------:R-:W-:Y:S02]  /*4740*/  FSEL R17, R25, -INF , P1 ;  /* 0xff80000019117808 */ /* 0x000fe40000800000 */
[----:B------:R-:W-:Y:S02]  /*4750*/  ISETP.GT.AND P1, PT, R2, 0x19, PT ;  /* 0x000000190200780c */ /* 0x000fe40003f24270 */
[----:B------:R-:W-:-:S02]  /*4760*/  FSEL R11, R36, -INF , P0 ;  /* 0xff800000240b7808 */ /* 0x000fc40000000000 */
[----:B------:R-:W-:Y:S01]  /*4770*/  FMNMX.FTZ R5, R12, R0, !PT ;  /* 0x000000000c057209 */ /* 0x000fe20007810000 */
[----:B---3--:R-:W-:Y:S01]  /*4780*/  IMAD.IADD R0, R3, 0x1, R6 ;  /* 0x0000000103007824 */ /* 0x008fe200078e0206 */
[C---:B------:R-:W-:Y:S02]  /*4790*/  ISETP.GT.AND P0, PT, R2.reuse, 0x20, PT ;  /* 0x000000200200780c */ /* 0x040fe40003f04270 */
[----:B------:R-:W-:Y:S02]  /*47a0*/  FSEL R10, R37, -INF , P1 ;  /* 0xff800000250a7808 */ /* 0x000fe40000800000 */
[----:B------:R-:W-:Y:S02]  /*47b0*/  ISETP.GT.AND P1, PT, R2, 0x21, PT ;  /* 0x000000210200780c */ /* 0x000fe40003f24270 */
[----:B------:R-:W-:Y:S02]  /*47c0*/  FSEL R99, R20, -INF , P0 ;  /* 0xff80000014637808 */ /* 0x000fe40000000000 */
[----:B------:R-:W-:-:S02]  /*47d0*/  FMNMX.FTZ R3, R17, R5, !PT ;  /* 0x0000000511037209 */ /* 0x000fc40007810000 */
[----:B------:R-:W-:Y:S02]  /*47e0*/  ISETP.GT.AND P0, PT, R2, 0x28, PT ;  /* 0x000000280200780c */ /* 0x000fe40003f04270 */
[----:B------:R-:W-:Y:S02]  /*47f0*/  IMNMX R0, R4, R0, PT ;  /* 0x0000000004007217 */ /* 0x000fe40003800200 */
[----:B------:R-:W-:Y:S02]  /*4800*/  FSEL R98, R21, -INF , P1 ;  /* 0xff80000015627808 */ /* 0x000fe40000800000 */
[----:B------:R-:W-:Y:S02]  /*4810*/  FMNMX.FTZ R3, R11, R3, !PT ;  /* 0x000000030b037209 */ /* 0x000fe40007810000 */
[----:B------:R-:W-:Y:S02]  /*4820*/  ISETP.GT.AND P1, PT, R2, 0x29, PT ;  /* 0x000000290200780c */ /* 0x000fe40003f24270 */
[----:B------:R-:W-:-:S02]  /*4830*/  FSEL R97, R32, -INF , P0 ;  /* 0xff80000020617808 */ /* 0x000fc40000000000 */
[C---:B------:R-:W-:Y:S02]  /*4840*/  ISETP.GT.AND P0, PT, R0.reuse, RZ, PT ;  /* 0x000000ff0000720c */ /* 0x040fe40003f04270 */
[----:B------:R-:W-:Y:S02]  /*4850*/  ISETP.GT.AND P2, PT, R0, 0x1, PT ;  /* 0x000000010000780c */ /* 0x000fe40003f44270 */
[----:B------:R-:W-:Y:S02]  /*4860*/  FMNMX.FTZ R3, R10, R3, !PT ;  /* 0x000000030a037209 */ /* 0x000fe40007810000 */
[----:B------:R-:W-:Y:S02]  /*4870*/  FSEL R94, R33, -INF , P1 ;  /* 0xff800000215e7808 */ /* 0x000fe40000800000 */
[----:B------:R-:W-:Y:S02]  /*4880*/  FSEL R9, R30, -INF , P0 ;  /* 0xff8000001e097808 */ /* 0x000fe40000000000 */
[----:B------:R-:W-:-:S02]  /*4890*/  ISETP.GT.AND P1, PT, R0, 0x8, PT ;  /* 0x000000080000780c */ /* 0x000fc40003f24270 */
[----:B------:R-:W-:Y:S02]  /*48a0*/  FSEL R8, R31, -INF , P2 ;  /* 0xff8000001f087808 */ /* 0x000fe40001000000 */
[----:B------:R-:W-:Y:S01]  /*48b0*/  FMNMX.FTZ R2, R99, R3, !PT ;  /* 0x0000000363027209 */ /* 0x000fe20007810000 */
[----:B------:R-:W-:Y:S01]  /*48c0*/  LDSM.16.MT88.4 R28, [R241] ;  /* 0x00000000f11c783b */ /* 0x000fe20000004200 */
[----:B------:R-:W-:Y:S02]  /*48d0*/  ISETP.GT.AND P0, PT, R0, 0x9, PT ;  /* 0x000000090000780c */ /* 0x000fe40003f04270 */
[----:B------:R-:W-:Y:S02]  /*48e0*/  FSEL R7, R42, -INF , P1 ;  /* 0xff8000002a077808 */ /* 0x000fe40000800000 */
[----:B------:R-:W-:Y:S02]  /*48f0*/  FMNMX.FTZ R3, R9, R8, !PT ;  /* 0x0000000809037209 */ /* 0x000fe40007810000 */
[----:B------:R-:W-:-:S02]  /*4900*/  FSEL R6, R43, -INF , P0 ;  /* 0xff8000002b067808 */ /* 0x000fc40000000000 */
[----:B------:R-:W-:Y:S01]  /*4910*/  ISETP.GT.AND P1, PT, R0, 0x10, PT ;  /* 0x000000100000780c */ /* 0x000fe20003f24270 */
[----:B------:R-:W-:Y:S01]  /*4920*/  LDSM.16.MT88.4 R40, [R44] ;  /* 0x000000002c28783b */ /* 0x000fe20000004200 */
[----:B------:R-:W-:Y:S02]  /*4930*/  FMNMX.FTZ R3, R7, R3, !PT ;  /* 0x0000000307037209 */ /* 0x000fe40007810000 */
[----:B------:R-:W-:Y:S01]  /*4940*/  FMNMX.FTZ R2, R98, R2, !PT ;  /* 0x0000000262027209 */ /* 0x000fe20007810000 */
[----:B------:R-:W-:Y:S01]  /*4950*/  LDSM.16.MT88.4 R44, [R239+0x1800] ;  /* 0x00180000ef2c783b */ /* 0x000fe20000004200 */
[----:B------:R-:W-:Y:S02]  /*4960*/  ISETP.GT.AND P0, PT, R0, 0x11, PT ;  /* 0x000000110000780c */ /* 0x000fe40003f04270 */
[----:B------:R-:W-:Y:S02]  /*4970*/  FSEL R5, R26, -INF , P1 ;  /* 0xff8000001a057808 */ /* 0x000fe40000800000 */
[----:B------:R-:W-:-:S02]  /*4980*/  FMNMX.FTZ R3, R6, R3, !PT ;  /* 0x0000000306037209 */ /* 0x000fc40007810000 */
[----:B------:R-:W-:Y:S02]  /*4990*/  FMNMX.FTZ R2, R97, R2, !PT ;  /* 0x0000000261027209 */ /* 0x000fe40007810000 */
[----:B------:R-:W-:Y:S02]  /*49a0*/  FSEL R4, R27, -INF , P0 ;  /* 0xff8000001b047808 */ /* 0x000fe40000000000 */
[----:B------:R-:W-:Y:S01]  /*49b0*/  ISETP.GT.AND P1, PT, R0, 0x18, PT ;  /* 0x000000180000780c */ /* 0x000fe20003f24270 */
[----:B------:R-:W-:Y:S01]  /*49c0*/  LDSM.16.MT88.4 R24, [R240] ;  /* 0x00000000f018783b */ /* 0x000fe20000004200 */
[----:B------:R-:W-:Y:S02]  /*49d0*/  FMNMX.FTZ R18, R5, R3, !PT ;  /* 0x0000000305127209 */ /* 0x000fe40007810000 */
[----:B------:R-:W-:Y:S02]  /*49e0*/  FMNMX.FTZ R2, R94, R2, !PT ;  /* 0x000000025e027209 */ /* 0x000fe40007810000 */
[----:B------:R-:W-:-:S02]  /*49f0*/  ISETP.GT.AND P0, PT, R0, 0x19, PT ;  /* 0x000000190000780c */ /* 0x000fc40003f04270 */
[----:B------:R-:W-:Y:S02]  /*4a00*/  FSEL R3, R38, -INF , P1 ;  /* 0xff80000026037808 */ /* 0x000fe40000800000 */
[----:B------:R-:W-:Y:S01]  /*4a10*/  FMNMX.FTZ R19, R4, R18, !PT ;  /* 0x0000001204137209 */ /* 0x000fe20007810000 */
[----:B------:R-:W1:Y:S01]  /*4a20*/  SHFL.BFLY PT, R20, R2, 0x2, 0x1f ;  /* 0x0c401f0002147f89 */ /* 0x000e6200000e0000 */
[----:B------:R-:W-:Y:S02]  /*4a30*/  FSEL R18, R39, -INF , P0 ;  /* 0xff80000027127808 */ /* 0x000fe40000000000 */
[C---:B------:R-:W-:Y:S02]  /*4a40*/  ISETP.GT.AND P1, PT, R0.reuse, 0x20, PT ;  /* 0x000000200000780c */ /* 0x040fe40003f24270 */
[----:B------:R-:W-:Y:S02]  /*4a50*/  FMNMX.FTZ R19, R3, R19, !PT ;  /* 0x0000001303137209 */ /* 0x000fe40007810000 */
[----:B------:R-:W-:-:S02]  /*4a60*/  ISETP.GT.AND P0, PT, R0, 0x21, PT ;  /* 0x000000210000780c */ /* 0x000fc40003f04270 */
[----:B------:R-:W-:Y:S02]  /*4a70*/  FSEL R96, R22, -INF , P1 ;  /* 0xff80000016607808 */ /* 0x000fe40000800000 */
[----:B------:R-:W-:Y:S02]  /*4a80*/  FMNMX.FTZ R19, R18, R19, !PT ;  /* 0x0000001312137209 */ /* 0x000fe40007810000 */
[----:B------:R-:W-:Y:S02]  /*4a90*/  FSEL R95, R23, -INF , P0 ;  /* 0xff800000175f7808 */ /* 0x000fe40000000000 */
[----:B------:R-:W-:Y:S02]  /*4aa0*/  ISETP.GT.AND P1, PT, R0, 0x28, PT ;  /* 0x000000280000780c */ /* 0x000fe40003f24270 */
[----:B------:R-:W-:Y:S02]  /*4ab0*/  FMNMX.FTZ R19, R96, R19, !PT ;  /* 0x0000001360137209 */ /* 0x000fe40007810000 */
[----:B------:R-:W-:-:S02]  /*4ac0*/  ISETP.GT.AND P0, PT, R0, 0x29, PT ;  /* 0x000000290000780c */ /* 0x000fc40003f04270 */
[----:B------:R-:W-:Y:S02]  /*4ad0*/  FSEL R93, R34, -INF , P1 ;  /* 0xff800000225d7808 */ /* 0x000fe40000800000 */
[----:B------:R-:W-:Y:S02]  /*4ae0*/  FMNMX.FTZ R0, R95, R19, !PT ;  /* 0x000000135f007209 */ /* 0x000fe40007810000 */
[----:B------:R-:W-:Y:S02]  /*4af0*/  FSEL R92, R35, -INF , P0 ;  /* 0xff800000235c7808 */ /* 0x000fe40000000000 */
[----:B------:R-:W-:Y:S01]  /*4b00*/  FMNMX.FTZ R0, R93, R0, !PT ;  /* 0x000000005d007209 */ /* 0x000fe20007810000 */
[----:B------:R-:W-:Y:S03]  /*4b10*/  LDSM.16.MT88.4 R32, [R239+0x800] ;  /* 0x00080000ef20783b */ /* 0x000fe60000004200 */
[----:B------:R-:W-:-:S02]  /*4b20*/  FMNMX.FTZ R0, R92, R0, !PT ;  /* 0x000000005c007209 */ /* 0x000fc40007810000 */
[----:B-1----:R-:W-:-:S03]  /*4b30*/  FMNMX.FTZ R2, R2, R20, !PT ;  /* 0x0000001402027209 */ /* 0x002fc60007810000 */
[----:B------:R-:W1:Y:S04]  /*4b40*/  SHFL.BFLY PT, R20, R0, 0x2, 0x1f ;  /* 0x0c401f0000147f89 */ /* 0x000e6800000e0000 */
[----:B------:R-:W2:Y:S01]  /*4b50*/  SHFL.BFLY PT, R19, R2, 0x1, 0x1f ;  /* 0x0c201f0002137f89 */ /* 0x000ea200000e0000 */
[----:B-1----:R-:W-:Y:S02]  /*4b60*/  FMNMX.FTZ R0, R0, R20, !PT ;  /* 0x0000001400007209 */ /* 0x002fe40007810000 */
[----:B--2---:R-:W-:-:S03]  /*4b70*/  FMNMX.FTZ R133, R2, R19, !PT ;  /* 0x0000001302857209 */ /* 0x004fc60007810000 */
[----:B------:R-:W1:Y:S01]  /*4b80*/  SHFL.BFLY PT, R19, R0, 0x1, 0x1f ;  /* 0x0c201f0000137f89 */ /* 0x000e6200000e0000 */
[C---:B------:R-:W-:Y:S01]  /*4b90*/  FSETP.NEU.FTZ.AND P0, PT, R133.reuse, -INF , PT ;  /* 0xff8000008500780b */ /* 0x040fe20003f1d000 */
[----:B------:R-:W-:-:S05]  /*4ba0*/  FMUL.FTZ R2, R133, c[0x0][0x2d0] ;  /* 0x0000b40085027a20 */ /* 0x000fca0000410000 */
[----:B------:R-:W-:-:S05]  /*4bb0*/  FSEL R2, R2, RZ, P0 ;  /* 0x000000ff02027208 */ /* 0x000fca0000000000 */
[--C-:B------:R-:W-:Y:S02]  /*4bc0*/  FFMA.FTZ R12, R12, c[0x0][0x2d0], -R2.reuse ;  /* 0x0000b4000c0c7a23 */ /* 0x100fe40000010802 */
[--C-:B------:R-:W-:Y:S02]  /*4bd0*/  FFMA.FTZ R15, R15, c[0x0][0x2d0], -R2.reuse ;  /* 0x0000b4000f0f7a23 */ /* 0x100fe40000010802 */
[----:B------:R2:W-:Y:S01]  /*4be0*/  MUFU.EX2 R88, R12 ;  /* 0x0000000c00587308 */ /* 0x0005e20000000800 */
[--C-:B------:R-:W-:Y:S01]  /*4bf0*/  FFMA.FTZ R14, R14, c[0x0][0x2d0], -R2.reuse ;  /* 0x0000b4000e0e7a23 */ /* 0x100fe20000010802 */
[----:B-1----:R-:W-:Y:S01]  /*4c00*/  FMNMX.FTZ R132, R0, R19, !PT ;  /* 0x0000001300847209 */ /* 0x002fe20007810000 */
[--C-:B------:R-:W-:Y:S02]  /*4c10*/  FFMA.FTZ R0, R17, c[0x0][0x2d0], -R2.reuse ;  /* 0x0000b40011007a23 */ /* 0x100fe40000010802 */
[----:B------:R-:W-:-:S03]  /*4c20*/  FFMA.FTZ R13, R13, c[0x0][0x2d0], -R2 ;  /* 0x0000b4000d0d7a23 */ /* 0x000fc60000010802 */
[----:B------:R1:W-:Y:S01]  /*4c30*/  MUFU.EX2 R89, R0 ;  /* 0x0000000000597308 */ /* 0x0003e20000000800 */
[C---:B------:R-:W-:Y:S01]  /*4c40*/  FSETP.NEU.FTZ.AND P0, PT, R132.reuse, -INF , PT ;  /* 0xff8000008400780b */ /* 0x040fe20003f1d000 */
[----:B--2---:R-:W-:-:S06]  /*4c50*/  FMUL.FTZ R12, R132, c[0x0][0x2d0] ;  /* 0x0000b400840c7a20 */ /* 0x004fcc0000410000 */
[----:B------:R-:W-:Y:S01]  /*4c60*/  MUFU.EX2 R80, R15 ;  /* 0x0000000f00507308 */ /* 0x000fe20000000800 */
[----:B-1----:R-:W-:-:S07]  /*4c70*/  FFMA.FTZ R0, R11, c[0x0][0x2d0], -R2 ;  /* 0x0000b4000b007a23 */ /* 0x002fce0000010802 */
[----:B------:R-:W-:Y:S08]  /*4c80*/  MUFU.EX2 R84, R14 ;  /* 0x0000000e00547308 */ /* 0x000ff00000000800 */
[----:B------:R1:W-:Y:S08]  /*4c90*/  MUFU.EX2 R90, R0 ;  /* 0x00000000005a7308 */ /* 0x0003f00000000800 */
[----:B------:R2:W-:Y:S01]  /*4ca0*/  MUFU.EX2 R83, R13 ;  /* 0x0000000d00537308 */ /* 0x0005e20000000800 */
[----:B-1----:R-:W-:-:S02]  /*4cb0*/  FSEL R0, R12, RZ, P0 ;  /* 0x000000ff0c007208 */ /* 0x002fc40000000000 */
[----:B--2---:R-:W1:Y:S01]  /*4cc0*/  LDSM.16.MT88.4 R12, [R239] ;  /* 0x00000000ef0c783b */ /* 0x004e620000004200 */
[----:B------:R-:W-:Y:S02]  /*4cd0*/  FFMA.FTZ R16, R16, c[0x0][0x2d0], -R2 ;  /* 0x0000b40010107a23 */ /* 0x000fe40000010802 */
[--C-:B------:R-:W-:Y:S02]  /*4ce0*/  FFMA.FTZ R9, R9, c[0x0][0x2d0], -R0.reuse ;  /* 0x0000b40009097a23 */ /* 0x100fe40000010800 */
[--C-:B------:R-:W-:Y:S02]  /*4cf0*/  FFMA.FTZ R8, R8, c[0x0][0x2d0], -R0.reuse ;  /* 0x0000b40008087a23 */ /* 0x100fe40000010800 */
[--C-:B------:R-:W-:Y:S02]  /*4d00*/  FFMA.FTZ R7, R7, c[0x0][0x2d0], -R0.reuse ;  /* 0x0000b40007077a23 */ /* 0x100fe40000010800 */
[----:B------:R-:W-:Y:S01]  /*4d10*/  FFMA.FTZ R6, R6, c[0x0][0x2d0], -R0 ;  /* 0x0000b40006067a23 */ /* 0x000fe20000010800 */
[----:B------:R-:W2:Y:S08]  /*4d20*/  MUFU.EX2 R82, R16 ;  /* 0x0000001000527308 */ /* 0x000eb00000000800 */
[----:B------:R-:W-:Y:S08]  /*4d30*/  MUFU.EX2 R78, R9 ;  /* 0x00000009004e7308 */ /* 0x000ff00000000800 */
[----:B------:R2:W3:Y:S08]  /*4d40*/  MUFU.EX2 R77, R8 ;  /* 0x00000008004d7308 */ /* 0x0004f00000000800 */
[----:B------:R-:W-:Y:S08]  /*4d50*/  MUFU.EX2 R76, R7 ;  /* 0x00000007004c7308 */ /* 0x000ff00000000800 */
[----:B------:R-:W4:Y:S01]  /*4d60*/  MUFU.EX2 R79, R6 ;  /* 0x00000006004f7308 */ /* 0x000f220000000800 */
[----:B------:R-:W-:Y:S01]  /*4d70*/  FFMA.FTZ R10, R10, c[0x0][0x2d0], -R2 ;  /* 0x0000b4000a0a7a23 */ /* 0x000fe20000010802 */
[----:B--2---:R-:W-:Y:S01]  /*4d80*/  F2FP.PACK_AB R8, R80, R82 ;  /* 0x000000525008723e */ /* 0x004fe200000000ff */
[----:B------:R-:W-:Y:S01]  /*4d90*/  FFMA.FTZ R3, R3, c[0x0][0x2d0], -R0 ;  /* 0x0000b40003037a23 */ /* 0x000fe20000010800 */
[----:B---3--:R-:W-:-:S04]  /*4da0*/  F2FP.PACK_AB R9, R77, R78 ;  /* 0x0000004e4d09723e */ /* 0x008fc800000000ff */
[----:B------:R2:W-:Y:S01]  /*4db0*/  MUFU.EX2 R91, R10 ;  /* 0x0000000a005b7308 */ /* 0x0005e20000000800 */
[--C-:B------:R-:W-:Y:S02]  /*4dc0*/  FFMA.FTZ R5, R5, c[0x0][0x2d0], -R0.reuse ;  /* 0x0000b40005057a23 */ /* 0x100fe40000010800 */
[----:B------:R-:W-:Y:S01]  /*4dd0*/  FFMA.FTZ R4, R4, c[0x0][0x2d0], -R0 ;  /* 0x0000b40004047a23 */ /* 0x000fe20000010800 */
[----:B----4-:R-:W-:-:S04]  /*4de0*/  F2FP.PACK_AB R11, R79, R76 ;  /* 0x0000004c4f0b723e */ /* 0x010fc800000000ff */
[----:B------:R3:W-:Y:S01]  /*4df0*/  MUFU.EX2 R86, R3 ;  /* 0x0000000300567308 */ /* 0x0007e20000000800 */
[----:B--2---:R-:W-:-:S07]  /*4e00*/  F2FP.PACK_AB R10, R83, R84 ;  /* 0x00000054530a723e */ /* 0x004fce00000000ff */
[----:B------:R-:W-:Y:S01]  /*4e10*/  MUFU.EX2 R81, R5 ;  /* 0x0000000500517308 */ /* 0x000fe20000000800 */
[----:B---3--:R-:W-:Y:S01]  /*4e20*/  FFMA.FTZ R3, R18, c[0x0][0x2d0], -R0 ;  /* 0x0000b40012037a23 */ /* 0x008fe20000010800 */
[C---:B-1----:R-:W-:Y:S06]  /*4e30*/  HMMA.16816.F32 R20, R8.reuse, R12, RZ ;  /* 0x0000000c0814723c */ /* 0x042fec00000018ff */
[----:B------:R1:W2:Y:S02]  /*4e40*/  MUFU.EX2 R85, R4 ;  /* 0x0000000400557308 */ /* 0x0002a40000000800 */
[C---:B------:R-:W-:Y:S06]  /*4e50*/  HMMA.16816.F32 R16, R8.reuse, R14, RZ ;  /* 0x0000000e0810723c */ /* 0x040fec00000018ff */
[----:B------:R-:W3:Y:S02]  /*4e60*/  MUFU.EX2 R87, R3 ;  /* 0x0000000300577308 */ /* 0x000ee40000000800 */
[----:B------:R-:W-:Y:S01]  /*4e70*/  HMMA.16816.F32 R12, R8, R28, RZ ;  /* 0x0000001c080c723c */ /* 0x000fe200000018ff */
[----:B-1----:R-:W-:-:S02]  /*4e80*/  F2FP.PACK_AB R4, R89, R88 ;  /* 0x000000585904723e */ /* 0x002fc400000000ff */
[----:B--2---:R-:W-:Y:S02]  /*4e90*/  F2FP.PACK_AB R5, R85, R81 ;  /* 0x000000515505723e */ /* 0x004fe400000000ff */
[----:B------:R-:W-:-:S03]  /*4ea0*/  F2FP.PACK_AB R6, R91, R90 ;  /* 0x0000005a5b06723e */ /* 0x000fc600000000ff */
[----:B------:R-:W-:Y:S01]  /*4eb0*/  HMMA.16816.F32 R52, R8, R30, RZ ;  /* 0x0000001e0834723c */ /* 0x000fe200000018ff */
[----:B---3--:R-:W-:-:S07]  /*4ec0*/  F2FP.PACK_AB R7, R87, R86 ;  /* 0x000000565707723e */ /* 0x008fce00000000ff */
[C---:B------:R-:W-:Y:S08]  /*4ed0*/  HMMA.16816.F32 R156, R4.reuse, R32, R20 ;  /* 0x00000020049c723c */ /* 0x040ff00000001814 */
[----:B------:R-:W-:Y:S08]  /*4ee0*/  HMMA.16816.F32 R144, R4, R34, R16 ;  /* 0x000000220490723c */ /* 0x000ff00000001810 */
[----:B------:R-:W-:Y:S08]  /*4ef0*/  HMMA.16816.F32 R32, R8, R26, RZ ;  /* 0x0000001a0820723c */ /* 0x000ff000000018ff */
[----:B------:R-:W-:Y:S08]  /*4f00*/  HMMA.16816.F32 R148, R4, R48, R12 ;  /* 0x000000300494723c */ /* 0x000ff0000000180c */
[C---:B------:R-:W-:Y:S08]  /*4f10*/  HMMA.16816.F32 R16, R8.reuse, R46, RZ ;  /* 0x0000002e0810723c */ /* 0x040ff000000018ff */
[C---:B------:R-:W-:Y:S08]  /*4f20*/  HMMA.16816.F32 R28, R8.reuse, R40, RZ ;  /* 0x00000028081c723c */ /* 0x040ff000000018ff */
[C---:B------:R-:W-:Y:S08]  /*4f30*/  HMMA.16816.F32 R12, R8.reuse, R68, RZ ;  /* 0x00000044080c723c */ /* 0x040ff000000018ff */
[C---:B------:R-:W-:Y:S08]  /*4f40*/  HMMA.16816.F32 R36, R8.reuse, R24, RZ ;  /* 0x000000180824723c */ /* 0x040ff000000018ff */
[C---:B------:R-:W-:Y:S08]  /*4f50*/  HMMA.16816.F32 R24, R8.reuse, R42, RZ ;  /* 0x0000002a0818723c */ /* 0x040ff000000018ff */
[----:B------:R-:W-:Y:S01]  /*4f60*/  HMMA.16816.F32 R20, R8, R44, RZ ;  /* 0x0000002c0814723c */ /* 0x000fe200000018ff */
[----:B------:R-:W1:Y:S07]  /*4f70*/  LDSM.16.MT88.4 R44, [R240+0x1800] ;  /* 0x00180000f02c783b */ /* 0x000e6e0000004200 */
[C---:B------:R-:W-:Y:S01]  /*4f80*/  HMMA.16816.F32 R136, R4.reuse, R50, R52 ;  /* 0x000000320488723c */ /* 0x040fe20000001834 */
[----:B------:R-:W2:Y:S04]  /*4f90*/  LDSM.16.MT88.4 R52, [R242+0x1800] ;  /* 0x00180000f234783b */ /* 0x000ea80000004200 */
[----:B------:R-:W-:Y:S03]  /*4fa0*/  LDSM.16.MT88.4 R48, [R239+0x3800] ;  /* 0x00380000ef30783b */ /* 0x000fe60000004200 */
[C---:B------:R-:W-:Y:S01]  /*4fb0*/  HMMA.16816.F32 R100, R4.reuse, R66, R32 ;  /* 0x000000420464723c */ /* 0x040fe20000001820 */
[----:B------:R-:W3:Y:S07]  /*4fc0*/  LDSM.16.MT88.4 R32, [R242+0x2000] ;  /* 0x00200000f220783b */ /* 0x000eee0000004200 */
[C---:B------:R-:W-:Y:S08]  /*4fd0*/  HMMA.16816.F32 R16, R4.reuse, R58, R16 ;  /* 0x0000003a0410723c */ /* 0x040ff00000001810 */
[C---:B------:R-:W-:Y:S08]  /*4fe0*/  HMMA.16816.F32 R28, R4.reuse, R60, R28 ;  /* 0x0000003c041c723c */ /* 0x040ff0000000181c */
[C---:B------:R-:W-:Y:S08]  /*4ff0*/  HMMA.16816.F32 R12, R4.reuse, R72, R12 ;  /* 0x00000048040c723c */ /* 0x040ff0000000180c */
[C---:B------:R-:W-:Y:S08]  /*5000*/  HMMA.16816.F32 R24, R4.reuse, R62, R24 ;  /* 0x0000003e0418723c */ /* 0x040ff00000001818 */
[----:B------:R-:W-:Y:S01]  /*5010*/  HMMA.16816.F32 R20, R4, R56, R20 ;  /* 0x000000380414723c */ /* 0x000fe20000001814 */
[----:B------:R-:W-:Y:S01]  /*5020*/  IMAD.MOV.U32 R116, RZ, RZ, R100 ;  /* 0x000000ffff747224 */ /* 0x000fe200078e0064 */
[----:B------:R-:W-:Y:S01]  /*5030*/  MOV R114, R103 ;  /* 0x0000006700727202 */ /* 0x000fe20000000f00 */
[----:B------:R-:W-:-:S02]  /*5040*/  IMAD.MOV.U32 R115, RZ, RZ, R102 ;  /* 0x000000ffff737224 */ /* 0x000fc400078e0066 */
[----:B------:R-:W-:Y:S01]  /*5050*/  IMAD.MOV.U32 R113, RZ, RZ, R101 ;  /* 0x000000ffff717224 */ /* 0x000fe200078e0065 */
[----:B------:R-:W-:Y:S01]  /*5060*/  MOV R101, R16 ;  /* 0x0000001000657202 */ /* 0x000fe20000000f00 */
[----:B------:R-:W-:Y:S01]  /*5070*/  IMAD.MOV.U32 R103, RZ, RZ, R18 ;  /* 0x000000ffff677224 */ /* 0x000fe200078e0012 */
[----:B------:R-:W-:Y:S01]  /*5080*/  HMMA.16816.F32 R140, R4, R64, R36 ;  /* 0x00000040048c723c */ /* 0x000fe20000001824 */
[----:B------:R-:W-:Y:S01]  /*5090*/  IMAD.MOV.U32 R102, RZ, RZ, R19 ;  /* 0x000000ffff667224 */ /* 0x000fe200078e0013 */
[----:B------:R-:W-:Y:S01]  /*50a0*/  MOV R111, R31 ;  /* 0x0000001f006f7202 */ /* 0x000fe20000000f00 */
[----:B------:R-:W-:Y:S01]  /*50b0*/  IMAD.MOV.U32 R100, RZ, RZ, R17 ;  /* 0x000000ffff647224 */ /* 0x000fe200078e0011 */
[----:B------:R-:W-:Y:S01]  /*50c0*/  MOV R162, R14 ;  /* 0x0000000e00a27202 */ /* 0x000fe20000000f00 */
[----:B------:R-:W-:Y:S01]  /*50d0*/  IMAD.MOV.U32 R3, RZ, RZ, R28 ;  /* 0x000000ffff037224 */ /* 0x000fe200078e001c */
[----:B------:R-:W4:Y:S01]  /*50e0*/  LDSM.16.MT88.4 R16, [R240+0x2000] ;  /* 0x00200000f010783b */ /* 0x000f220000004200 */
[----:B------:R-:W-:Y:S01]  /*50f0*/  IMAD.MOV.U32 R112, RZ, RZ, R30 ;  /* 0x000000ffff707224 */ /* 0x000fe200078e001e */
[----:B------:R-:W-:Y:S01]  /*5100*/  HMMA.16816.F32 R40, R8, R70, RZ ;  /* 0x000000460828723c */ /* 0x000fe200000018ff */
[----:B------:R-:W-:Y:S01]  /*5110*/  IMAD.MOV.U32 R110, RZ, RZ, R29 ;  /* 0x000000ffff6e7224 */ /* 0x000fe200078e001d */
[----:B------:R-:W3:Y:S01]  /*5120*/  LDSM.16.MT88.4 R36, [R239+0x3000] ;  /* 0x00300000ef24783b */ /* 0x000ee20000004200 */
[----:B------:R-:W-:-:S02]  /*5130*/  IMAD.MOV.U32 R109, RZ, RZ, R12 ;  /* 0x000000ffff6d7224 */ /* 0x000fc400078e000c */
[----:B------:R-:W-:Y:S02]  /*5140*/  IMAD.MOV.U32 R108, RZ, RZ, R13 ;  /* 0x000000ffff6c7224 */ /* 0x000fe400078e000d */
[----:B------:R-:W-:Y:S01]  /*5150*/  IMAD.MOV.U32 R161, RZ, RZ, R15 ;  /* 0x000000ffffa17224 */ /* 0x000fe200078e000f */
[----:B-1----:R-:W-:Y:S01]  /*5160*/  HMMA.16816.F32 R28, R8, R46, RZ ;  /* 0x0000002e081c723c */ /* 0x002fe200000018ff */
[----:B------:R-:W-:Y:S01]  /*5170*/  IMAD.MOV.U32 R107, RZ, RZ, R26 ;  /* 0x000000ffff6b7224 */ /* 0x000fe200078e001a */
[----:B------:R-:W-:Y:S01]  /*5180*/  MOV R105, R24 ;  /* 0x0000001800697202 */ /* 0x000fe20000000f00 */
[----:B------:R-:W-:Y:S01]  /*5190*/  IMAD.MOV.U32 R106, RZ, RZ, R27 ;  /* 0x000000ffff6a7224 */ /* 0x000fe200078e001b */
[----:B------:R-:W-:Y:S01]  /*51a0*/  MOV R117, R21 ;  /* 0x0000001500757202 */ /* 0x000fe20000000f00 */
[----:B------:R-:W-:-:S03]  /*51b0*/  IMAD.MOV.U32 R104, RZ, RZ, R25 ;  /* 0x000000ffff687224 */ /* 0x000fc600078e0019 */
[C---:B------:R-:W-:Y:S01]  /*51c0*/  HMMA.16816.F32 R12, R8.reuse, R44, RZ ;  /* 0x0000002c080c723c */ /* 0x040fe200000018ff */
[----:B------:R-:W1:Y:S01]  /*51d0*/  LDSM.16.MT88.4 R44, [R241+0x3000] ;  /* 0x00300000f12c783b */ /* 0x000e620000004200 */
[----:B------:R-:W-:Y:S02]  /*51e0*/  IMAD.MOV.U32 R119, RZ, RZ, R22 ;  /* 0x000000ffff777224 */ /* 0x000fe400078e0016 */
[----:B------:R-:W-:Y:S02]  /*51f0*/  IMAD.MOV.U32 R118, RZ, RZ, R23 ;  /* 0x000000ffff767224 */ /* 0x000fe400078e0017 */
[----:B------:R-:W-:Y:S02]  /*5200*/  IMAD.MOV.U32 R130, RZ, RZ, R20 ;  /* 0x000000ffff827224 */ /* 0x000fe400078e0014 */
[C---:B--2---:R-:W-:Y:S08]  /*5210*/  HMMA.16816.F32 R24, R8.reuse, R52, RZ ;  /* 0x000000340818723c */ /* 0x044ff000000018ff */
[----:B------:R-:W-:Y:S01]  /*5220*/  HMMA.16816.F32 R20, R8, R54, RZ ;  /* 0x000000360814723c */ /* 0x000fe200000018ff */
[----:B------:R-:W2:Y:S07]  /*5230*/  LDSM.16.MT88.4 R52, [R240+0x3000] ;  /* 0x00300000f034783b */ /* 0x000eae0000004200 */
[C---:B------:R-:W-:Y:S01]  /*5240*/  HMMA.16816.F32 R56, R4.reuse, R74, R40 ;  /* 0x0000004a0438723c */ /* 0x040fe20000001828 */
[----:B------:R-:W1:Y:S07]  /*5250*/  LDSM.16.MT88.4 R40, [R241+0x3800] ;  /* 0x00380000f128783b */ /* 0x000e6e0000004200 */
[C---:B---3--:R-:W-:Y:S08]  /*5260*/  HMMA.16816.F32 R72, R4.reuse, R32, R24 ;  /* 0x000000200448723c */ /* 0x048ff00000001818 */
[C---:B------:R-:W-:Y:S01]  /*5270*/  HMMA.16816.F32 R68, R4.reuse, R34, R20 ;  /* 0x000000220444723c */ /* 0x040fe20000001814 */
[----:B------:R-:W3:Y:S07]  /*5280*/  LDSM.16.MT88.4 R32, [R240+0x3800] ;  /* 0x00380000f020783b */ /* 0x000eee0000004200 */
[C---:B----4-:R-:W-:Y:S08]  /*5290*/  HMMA.16816.F32 R64, R4.reuse, R16, R12 ;  /* 0x000000100440723c */ /* 0x050ff0000000180c */
[----:B------:R-:W-:Y:S08]  /*52a0*/  HMMA.16816.F32 R60, R4, R18, R28 ;  /* 0x00000012043c723c */ /* 0x000ff0000000181c */
[C---:B------:R-:W-:Y:S08]  /*52b0*/  HMMA.16816.F32 R12, R8.reuse, R36, RZ ;  /* 0x00000024080c723c */ /* 0x040ff000000018ff */
[C---:B------:R-:W-:Y:S01]  /*52c0*/  HMMA.16816.F32 R28, R8.reuse, R38, RZ ;  /* 0x00000026081c723c */ /* 0x040fe200000018ff */
[----:B------:R-:W4:Y:S07]  /*52d0*/  LDSM.16.MT88.4 R36, [R242+0x3000] ;  /* 0x00300000f224783b */ /* 0x000f2e0000004200 */
[C---:B-1----:R-:W-:Y:S08]  /*52e0*/  HMMA.16816.F32 R24, R8.reuse, R44, RZ ;  /* 0x0000002c0818723c */ /* 0x042ff000000018ff */
[C---:B--2---:R-:W-:Y:S08]  /*52f0*/  HMMA.16816.F32 R16, R8.reuse, R52, RZ ;  /* 0x000000340810723c */ /* 0x044ff000000018ff */
[----:B------:R-:W-:Y:S08]  /*5300*/  HMMA.16816.F32 R20, R8, R46, RZ ;  /* 0x0000002e0814723c */ /* 0x000ff000000018ff */
[C---:B------:R-:W-:Y:S08]  /*5310*/  HMMA.16816.F32 R120, R4.reuse, R48, R12 ;  /* 0x000000300478723c */ /* 0x040ff0000000180c */
[C---:B------:R-:W-:Y:S08]  /*5320*/  HMMA.16816.F32 R176, R4.reuse, R50, R28 ;  /* 0x0000003204b0723c */ /* 0x040ff0000000181c */
[----:B------:R-:W-:Y:S08]  /*5330*/  HMMA.16816.F32 R48, R4, R40, R24 ;  /* 0x000000280430723c */ /* 0x000ff00000001818 */
[----:B------:R-:W-:Y:S08]  /*5340*/  HMMA.16816.F32 R12, R8, R54, RZ ;  /* 0x00000036080c723c */ /* 0x000ff000000018ff */
[C---:B---3--:R-:W-:Y:S08]  /*5350*/  HMMA.16816.F32 R16, R4.reuse, R32, R16 ;  /* 0x000000200410723c */ /* 0x048ff00000001810 */
[----:B------:R-:W-:Y:S01]  /*5360*/  HMMA.16816.F32 R172, R4, R42, R20 ;  /* 0x0000002a04ac723c */ /* 0x000fe20000001814 */
[----:B------:R-:W1:Y:S01]  /*5370*/  LDSM.16.MT88.4 R20, [R242+0x3800] ;  /* 0x00380000f214783b */ /* 0x000e620000004200 */
[----:B------:R-:W-:Y:S01]  /*5380*/  IMAD.MOV.U32 R27, RZ, RZ, R48 ;  /* 0x000000ffff1b7224 */ /* 0x000fe200078e0030 */
[----:B------:R-:W-:Y:S01]  /*5390*/  MOV R25, R51 ;  /* 0x0000003300197202 */ /* 0x000fe20000000f00 */
[----:B------:R-:W-:-:S02]  /*53a0*/  IMAD.MOV.U32 R26, RZ, RZ, R50 ;  /* 0x000000ffff1a7224 */ /* 0x000fc400078e0032 */
[----:B------:R-:W-:Y:S02]  /*53b0*/  IMAD.MOV.U32 R24, RZ, RZ, R49 ;  /* 0x000000ffff187224 */ /* 0x000fe400078e0031 */
[----:B------:R-:W-:Y:S01]  /*53c0*/  IMAD.MOV.U32 R30, RZ, RZ, R3 ;  /* 0x000000ffff1e7224 */ /* 0x000fe200078e0003 */
[----:B------:R-:W-:Y:S07]  /*53d0*/  HMMA.16816.F32 R168, R4, R34, R12 ;  /* 0x0000002204a8723c */ /* 0x000fee000000180c */
[----:B------:R-:W-:Y:S01]  /*53e0*/  IMAD.MOV.U32 R3, RZ, RZ, R16 ;  /* 0x000000ffff037224 */ /* 0x000fe200078e0010 */
[----:B------:R-:W-:Y:S01]  /*53f0*/  MOV R29, R19 ;  /* 0x00000013001d7202 */ /* 0x000fe20000000f00 */
[----:B------:R-:W-:Y:S01]  /*5400*/  IMAD.MOV.U32 R44, RZ, RZ, R18 ;  /* 0x000000ffff2c7224 */ /* 0x000fe200078e0012 */
[----:B----4-:R-:W-:Y:S01]  /*5410*/  HMMA.16816.F32 R12, R8, R38, RZ ;  /* 0x00000026080c723c */ /* 0x010fe200000018ff */
[----:B------:R-:W-:-:S02]  /*5420*/  IMAD.MOV.U32 R28, RZ, RZ, R17 ;  /* 0x000000ffff1c7224 */ /* 0x000fc400078e0011 */
[----:B------:R-:W-:-:S04]  /*5430*/  IMAD.MOV.U32 R34, RZ, RZ, R27 ;  /* 0x000000ffff227224 */ /* 0x000fc800078e001b */
[----:B------:R-:W-:Y:S01]  /*5440*/  MOV R39, R24 ;  /* 0x0000001800277202 */ /* 0x000fe20000000f00 */
[----:B------:R-:W-:Y:S07]  /*5450*/  HMMA.16816.F32 R16, R8, R36, RZ ;  /* 0x000000240810723c */ /* 0x000fee00000018ff */
[----:B------:R-:W-:Y:S02]  /*5460*/  IMAD.MOV.U32 R36, RZ, RZ, R26 ;  /* 0x000000ffff247224 */ /* 0x000fe400078e001a */
[----:B------:R-:W-:-:S02]  /*5470*/  IMAD.MOV.U32 R37, RZ, RZ, R25 ;  /* 0x000000ffff257224 */ /* 0x000fc400078e0019 */
[----:B------:R-:W2:Y:S11]  /*5480*/  LDSM.16.MT88.4 R24, [R239+0x4800] ;  /* 0x00480000ef18783b */ /* 0x000eb60000004200 */
[----:B------:R-:W-:Y:S02]  /*5490*/  @!UPT UIADD3 URZ, URZ, URZ, URZ ;  /* 0x0000003f3f3ff290 */ /* 0x000fe4000fffe03f */
[C---:B-1----:R-:W-:Y:S01]  /*54a0*/  HMMA.16816.F32 R124, R4.reuse, R20, R16 ;  /* 0x00000014047c723c */ /* 0x042fe20000001810 */
[----:B------:R-:W1:Y:S01]  /*54b0*/  LDSM.16.MT88.4 R16, [R239+0x5000] ;  /* 0x00500000ef10783b */ /* 0x000e620000004200 */
[----:B------:R-:W-:Y:S01]  /*54c0*/  IMAD.MOV.U32 R42, RZ, RZ, R107 ;  /* 0x000000ffff2a7224 */ /* 0x000fe200078e006b */
[----:B------:R-:W-:Y:S01]  /*54d0*/  MOV R41, R104 ;  /* 0x0000006800297202 */ /* 0x000fe20000000f00 */
[----:B------:R-:W-:Y:S02]  /*54e0*/  IMAD.MOV.U32 R43, RZ, RZ, R106 ;  /* 0x000000ffff2b7224 */ /* 0x000fe400078e006a */
[----:B------:R-:W-:Y:S02]  /*54f0*/  IMAD.MOV.U32 R40, RZ, RZ, R105 ;  /* 0x000000ffff287224 */ /* 0x000fe400078e0069 */
[----:B------:R-:W-:Y:S01]  /*5500*/  HMMA.16816.F32 R104, R4, R22, R12 ;  /* 0x000000160468723c */ /* 0x000fe2000000180c */
[----:B------:R-:W-:Y:S01]  /*5510*/  IMAD.MOV.U32 R50, RZ, RZ, R103 ;  /* 0x000000ffff327224 */ /* 0x000fe200078e0067 */
[----:B------:R-:W-:Y:S01]  /*5520*/  MOV R49, R100 ;  /* 0x0000006400317202 */ /* 0x000fe20000000f00 */
[----:B------:R-:W-:Y:S01]  /*5530*/  IMAD.MOV.U32 R51, RZ, RZ, R102 ;  /* 0x000000ffff337224 */ /* 0x000fe200078e0066 */
[----:B------:R-:W-:Y:S04]  /*5540*/  LDSM.16.MT88.4 R20, [R241+0x5000] ;  /* 0x00500000f114783b */ /* 0x000fe80000004200 */
[----:B--2---:R-:W-:Y:S01]  /*5550*/  HMMA.16816.F32 R12, R8, R24, RZ ;  /* 0x00000018080c723c */ /* 0x004fe200000018ff */
[----:B------:R-:W-:Y:S11]  /*5560*/  IMAD.MOV.U32 R48, RZ, RZ, R101 ;  /* 0x000000ffff307224 */ /* 0x000ff600078e0065 */
[----:B------:R-:W-:Y:S11]  /*5570*/  @!UPT UIADD3 URZ, URZ, URZ, URZ ;  /* 0x0000003f3f3ff290 */ /* 0x000ff6000fffe03f */
[----:B------:R-:W-:Y:S01]  /*5580*/  @!UPT UIADD3 URZ, URZ, URZ, URZ ;  /* 0x0000003f3f3ff290 */ /* 0x000fe2000fffe03f */
[----:B-1----:R-:W-:Y:S07]  /*5590*/  HMMA.16816.F32 R100, R4, R16, R12 ;  /* 0x000000100464723c */ /* 0x002fee000000180c */
[----:B------:R-:W-:-:S04]  /*55a0*/  FADD.FTZ R12, R78, R77 ;  /* 0x0000004d4e0c7221 */ /* 0x000fc80000010000 */
[----:B------:R-:W-:Y:S02]  /*55b0*/  FADD.FTZ R17, R76, R12 ;  /* 0x0000000c4c117221 */ /* 0x000fe40000010000 */
[----:B------:R-:W-:Y:S01]  /*55c0*/  HMMA.16816.F32 R12, R8, R26, RZ ;  /* 0x0000001a080c723c */ /* 0x000fe200000018ff */
[----:B------:R-:W1:Y:S01]  /*55d0*/  LDSM.16.MT88.4 R24, [R241+0x4800] ;  /* 0x00480000f118783b */ /* 0x000e620000004200 */
[----:B------:R-:W-:Y:S01]  /*55e0*/  IMAD.MOV.U32 R54, RZ, RZ, R115 ;  /* 0x000000ffff367224 */ /* 0x000fe200078e0073 */
[----:B------:R-:W-:Y:S01]  /*55f0*/  MOV R31, R113 ;  /* 0x00000071001f7202 */ /* 0x000fe20000000f00 */
[----:B------:R-:W-:Y:S02]  /*5600*/  IMAD.MOV.U32 R55, RZ, RZ, R114 ;  /* 0x000000ffff377224 */ /* 0x000fe400078e0072 */
[----:B------:R-:W-:Y:S11]  /*5610*/  IMAD.MOV.U32 R32, RZ, RZ, R112 ;  /* 0x000000ffff207224 */ /* 0x000ff600078e0070 */
[----:B------:R-:W-:Y:S07]  /*5620*/  @!UPT UIADD3 URZ, URZ, URZ, URZ ;  /* 0x0000003f3f3ff290 */ /* 0x000fee000fffe03f */
[----:B------:R-:W-:Y:S08]  /*5630*/  HMMA.16816.F32 R112, R4, R18, R12 ;  /* 0x000000120470723c */ /* 0x000ff0000000180c */
[----:B-1----:R-:W-:Y:S01]  /*5640*/  HMMA.16816.F32 R12, R8, R24, RZ ;  /* 0x00000018080c723c */ /* 0x002fe200000018ff */
[----:B------:R-:W-:Y:S02]  /*5650*/  IMAD.MOV.U32 R38, RZ, RZ, R3 ;  /* 0x000000ffff267224 */ /* 0x000fe400078e0003 */
[----:B------:R-:W-:Y:S01]  /*5660*/  FADD.FTZ R3, R82, R80 ;  /* 0x0000005052037221 */ /* 0x000fe20000010000 */
[----:B------:R-:W-:Y:S01]  /*5670*/  MOV R35, R110 ;  /* 0x0000006e00237202 */ /* 0x000fe20000000f00 */
[----:B------:R-:W-:-:S02]  /*5680*/  IMAD.MOV.U32 R82, RZ, RZ, R44 ;  /* 0x000000ffff527224 */ /* 0x000fc400078e002c */
[----:B------:R-:W-:Y:S02]  /*5690*/  IMAD.MOV.U32 R33, RZ, RZ, R111 ;  /* 0x000000ffff217224 */ /* 0x000fe400078e006f */
[----:B------:R-:W-:Y:S02]  /*56a0*/  IMAD.MOV.U32 R44, RZ, RZ, R109 ;  /* 0x000000ffff2c7224 */ /* 0x000fe400078e006d */
[----:B------:R-:W-:Y:S02]  /*56b0*/  IMAD.MOV.U32 R45, RZ, RZ, R108 ;  /* 0x000000ffff2d7224 */ /* 0x000fe400078e006c */
[----:B------:R-:W-:-:S11]  /*56c0*/  FADD.FTZ R3, R84, R3 ;  /* 0x0000000354037221 */ /* 0x000fd60000010000 */
[----:B------:R-:W-:Y:S08]  /*56d0*/  HMMA.16816.F32 R108, R4, R20, R12 ;  /* 0x00000014046c723c */ /* 0x000ff0000000180c */
[----:B------:R-:W-:Y:S01]  /*56e0*/  HMMA.16816.F32 R12, R8, R26, RZ ;  /* 0x0000001a080c723c */ /* 0x000fe200000018ff */
[----:B------:R-:W-:Y:S02]  /*56f0*/  FADD.FTZ R3, R83, R3 ;  /* 0x0000000353037221 */ /* 0x000fe40000010000 */
[----:B------:R-:W-:-:S02]  /*5700*/  FADD.FTZ R17, R79, R17 ;  /* 0x000000114f117221 */ /* 0x000fc40000010000 */
[----:B------:R-:W-:Y:S02]  /*5710*/  FADD.FTZ R3, R88, R3 ;  /* 0x0000000358037221 */ /* 0x000fe40000010000 */
[----:B------:R-:W-:Y:S02]  /*5720*/  FADD.FTZ R17, R81, R17 ;  /* 0x0000001151117221 */ /* 0x000fe40000010000 */
[----:B------:R-:W-:Y:S01]  /*5730*/  FADD.FTZ R16, R89, R3 ;  /* 0x0000000359107221 */ /* 0x000fe20000010000 */
[----:B------:R-:W-:Y:S01]  /*5740*/  MOV R152, R122 ;  /* 0x0000007a00987202 */ /* 0x000fe20000000f00 */
[----:B------:R-:W-:Y:S02]  /*5750*/  IMAD.MOV.U32 R154, RZ, RZ, R120 ;  /* 0x000000ffff9a7224 */ /* 0x000fe400078e0078 */
[----:B------:R-:W-:Y:S02]  /*5760*/  IMAD.MOV.U32 R153, RZ, RZ, R121 ;  /* 0x000000ffff997224 */ /* 0x000fe400078e0079 */
[----:B------:R-:W-:-:S02]  /*5770*/  IMAD.MOV.U32 R131, RZ, RZ, R123 ;  /* 0x000000ffff837224 */ /* 0x000fc400078e007b */
[----:B------:R-:W-:-:S07]  /*5780*/  FADD.FTZ R3, R85, R17 ;  /* 0x0000001155037221 */ /* 0x000fce0000010000 */
[----:B------:R-:W-:Y:S01]  /*5790*/  HMMA.16816.F32 R120, R4, R22, R12 ;  /* 0x000000160478723c */ /* 0x000fe2000000180c */
[----:B------:R-:W-:Y:S06]  /*57a0*/  LDSM.16.MT88.4 R20, [R240+0x5000] ;  /* 0x00500000f014783b */ /* 0x000fec0000004200 */
[----:B------:R-:W-:Y:S02]  /*57b0*/  FADD.FTZ R12, R90, R16 ;  /* 0x000000105a0c7221 */ /* 0x000fe40000010000 */
[----:B------:R-:W1:Y:S02]  /*57c0*/  LDSM.16.MT88.4 R16, [R240+0x4800] ;  /* 0x00480000f010783b */ /* 0x000e640000004200 */
[----:B------:R-:W-:-:S02]  /*57d0*/  FADD.FTZ R27, R91, R12 ;  /* 0x0000000c5b1b7221 */ /* 0x000fc40000010000 */
[----:B------:R-:W-:Y:S02]  /*57e0*/  FADD.FTZ R3, R86, R3 ;  /* 0x0000000356037221 */ /* 0x000fe40000010000 */
[----:B------:R-:W-:Y:S01]  /*57f0*/  FFMA.FTZ R24, R99, c[0x0][0x2d0], -R2 ;  /* 0x0000b40063187a23 */ /* 0x000fe20000010802 */
[----:B------:R-:W-:Y:S01]  /*5800*/  MOV R53, R117 ;  /* 0x0000007500357202 */ /* 0x000fe20000000f00 */
[----:B------:R-:W-:Y:S02]  /*5810*/  IMAD.MOV.U32 R80, RZ, RZ, R29 ;  /* 0x000000ffff507224 */ /* 0x000fe400078e001d */
[----:B------:R-:W-:Y:S02]  /*5820*/  IMAD.MOV.U32 R46, RZ, RZ, R119 ;  /* 0x000000ffff2e7224 */ /* 0x000fe400078e0077 */
[----:B------:R-:W-:Y:S02]  /*5830*/  IMAD.MOV.U32 R47, RZ, RZ, R118 ;  /* 0x000000ffff2f7224 */ /* 0x000fe400078e0076 */
[----:B------:R-:W-:-:S02]  /*5840*/  IMAD.MOV.U32 R52, RZ, RZ, R116 ;  /* 0x000000ffff347224 */ /* 0x000fc400078e0074 */
[----:B------:R-:W-:Y:S01]  /*5850*/  FADD.FTZ R29, R87, R3 ;  /* 0x00000003571d7221 */ /* 0x000fe20000010000 */
[C---:B-1----:R-:W-:Y:S08]  /*5860*/  HMMA.16816.F32 R12, R8.reuse, R16, RZ ;  /* 0x00000010080c723c */ /* 0x042ff000000018ff */
[----:B------:R-:W-:Y:S01]  /*5870*/  HMMA.16816.F32 R16, R8, R18, RZ ;  /* 0x000000120810723c */ /* 0x000fe200000018ff */
[--C-:B------:R-:W-:Y:S01]  /*5880*/  FFMA.FTZ R25, R98, c[0x0][0x2d0], -R2.reuse ;  /* 0x0000b40062197a23 */ /* 0x100fe20000010802 */
[----:B------:R-:W1:Y:S01]  /*5890*/  MUFU.EX2 R3, R24 ;  /* 0x0000001800037308 */ /* 0x000e620000000800 */
[----:B------:R-:W-:Y:S01]  /*58a0*/  MOV R77, R28 ;  /* 0x0000001c004d7202 */ /* 0x000fe20000000f00 */
[----:B------:R-:W-:-:S02]  /*58b0*/  FFMA.FTZ R26, R97, c[0x0][0x2d0], -R2 ;  /* 0x0000b400611a7a23 */ /* 0x000fc40000010802 */
[----:B------:R-:W-:-:S04]  /*58c0*/  FFMA.FTZ R28, R94, c[0x0][0x2d0], -R2 ;  /* 0x0000b4005e1c7a23 */ /* 0x000fc80000010802 */
[----:B------:R-:W2:Y:S06]  /*58d0*/  MUFU.EX2 R2, R25 ;  /* 0x0000001900027308 */ /* 0x000eac0000000800 */
[----:B------:R-:W-:Y:S07]  /*58e0*/  HMMA.16816.F32 R116, R4, R20, R12 ;  /* 0x000000140474723c */ /* 0x000fee000000180c */
[----:B------:R-:W-:-:S02]  /*58f0*/  FFMA.FTZ R13, R96, c[0x0][0x2d0], -R0 ;  /* 0x0000b400600d7a23 */ /* 0x000fc40000010800 */
[----:B------:R-:W-:Y:S01]  /*5900*/  FFMA.FTZ R12, R95, c[0x0][0x2d0], -R0 ;  /* 0x0000b4005f0c7a23 */ /* 0x000fe20000010800 */
[----:B------:R-:W-:Y:S08]  /*5910*/  MUFU.EX2 R15, R26 ;  /* 0x0000001a000f7308 */ /* 0x000ff00000000800 */
[----:B------:R-:W3:Y:S01]  /*5920*/  MUFU.EX2 R13, R13 ;  /* 0x0000000d000d7308 */ /* 0x000ee20000000800 */
[----:B------:R-:W-:Y:S07]  /*5930*/  HMMA.16816.F32 R20, R4, R22, R16 ;  /* 0x000000160414723c */ /* 0x000fee0000001810 */
[----:B------:R-:W4:Y:S01]  /*5940*/  MUFU.EX2 R12, R12 ;  /* 0x0000000c000c7308 */ /* 0x000f220000000800 */
[----:B-1----:R-:W-:-:S07]  /*5950*/  FADD.FTZ R16, R3, R27 ;  /* 0x0000001b03107221 */ /* 0x002fce0000010000 */
[----:B------:R-:W1:Y:S01]  /*5960*/  MUFU.EX2 R14, R28 ;  /* 0x0000001c000e7308 */ /* 0x000e620000000800 */
[C---:B--2---:R-:W-:Y:S01]  /*5970*/  FADD.FTZ R16, R2.reuse, R16 ;  /* 0x0000001002107221 */ /* 0x044fe20000010000 */
[----:B------:R-:W-:Y:S01]  /*5980*/  F2FP.PACK_AB R128, R2, R3 ;  /* 0x000000030280723e */ /* 0x000fe200000000ff */
[--C-:B------:R-:W-:Y:S02]  /*5990*/  FFMA.FTZ R18, R93, c[0x0][0x2d0], -R0.reuse ;  /* 0x0000b4005d127a23 */ /* 0x100fe40000010800 */
[----:B------:R-:W-:Y:S02]  /*59a0*/  FFMA.FTZ R17, R92, c[0x0][0x2d0], -R0 ;  /* 0x0000b4005c117a23 */ /* 0x000fe40000010800 */
[----:B---3--:R-:W-:Y:S02]  /*59b0*/  FADD.FTZ R0, R13, R29 ;  /* 0x0000001d0d007221 */ /* 0x008fe40000010000 */
[----:B------:R-:W-:Y:S02]  /*59c0*/  FADD.FTZ R2, R15, R16 ;  /* 0x000000100f027221 */ /* 0x000fe40000010000 */
[----:B----4-:R-:W-:-:S02]  /*59d0*/  FADD.FTZ R3, R12, R0 ;  /* 0x000000000c037221 */ /* 0x010fc40000010000 */
[----:B-1----:R-:W-:Y:S02]  /*59e0*/  FADD.FTZ R0, R14, R2 ;  /* 0x000000020e007221 */ /* 0x002fe40000010000 */
[----:B------:R-:W1:Y:S03]  /*59f0*/  MUFU.EX2 R2, R18 ;  /* 0x0000001200027308 */ /* 0x000e660000000800 */
[----:B------:R2:W-:Y:S01]  /*5a00*/  STL [R1+0x2c], R0 ;  /* 0x00002c0001007387 */ /* 0x0005e20000100800 */
[----:B------:R-:W-:Y:S01]  /*5a10*/  MOV R78, R38 ;  /* 0x00000026004e7202 */ /* 0x000fe20000000f00 */
[----:B------:R-:W-:Y:S02]  /*5a20*/  IMAD.MOV.U32 R38, RZ, RZ, R34 ;  /* 0x000000ffff267224 */ /* 0x000fe400078e0022 */
[----:B------:R-:W-:Y:S01]  /*5a30*/  IMAD.MOV.U32 R34, RZ, RZ, R30 ;  /* 0x000000ffff227224 */ /* 0x000fe200078e001e */
[----:B------:R-:W-:Y:S01]  /*5a40*/  MOV R30, R52 ;  /* 0x00000034001e7202 */ /* 0x000fe20000000f00 */
[----:B------:R-:W-:-:S02]  /*5a50*/  IMAD.MOV.U32 R52, RZ, RZ, R130 ;  /* 0x000000ffff347224 */ /* 0x000fc400078e0082 */
[----:B-1----:R-:W-:Y:S01]  /*5a60*/  FADD.FTZ R3, R2, R3 ;  /* 0x0000000302037221 */ /* 0x002fe20000010000 */
[----:B--2---:R-:W1:Y:S01]  /*5a70*/  MUFU.EX2 R0, R17 ;  /* 0x0000001100007308 */ /* 0x004e620000000800 */
[----:B------:R-:W-:Y:S01]  /*5a80*/  MOV R85, R77 ;  /* 0x0000004d00557202 */ /* 0x000fe20000000f00 */
[----:B------:R-:W-:Y:S01]  /*5a90*/  IMAD.MOV.U32 R77, RZ, RZ, R39 ;  /* 0x000000ffff4d7224 */ /* 0x000fe200078e0027 */
[----:B------:R-:W-:Y:S01]  /*5aa0*/  MOV R76, R38 ;  /* 0x00000026004c7202 */ /* 0x000fe20000000f00 */
[----:B------:R-:W-:Y:S01]  /*5ab0*/  IMAD.MOV.U32 R38, RZ, RZ, R46 ;  /* 0x000000ffff267224 */ /* 0x000fe200078e002e */
[----:B------:R-:W-:Y:S01]  /*5ac0*/  MOV R39, R47 ;  /* 0x0000002f00277202 */ /* 0x000fe20000000f00 */
[----:B------:R-:W-:Y:S02]  /*5ad0*/  IMAD.MOV.U32 R84, RZ, RZ, R78 ;  /* 0x000000ffff547224 */ /* 0x000fe400078e004e */
[----:B------:R-:W-:Y:S02]  /*5ae0*/  IMAD.MOV.U32 R46, RZ, RZ, R162 ;  /* 0x000000ffff2e7224 */ /* 0x000fe400078e00a2 */
[----:B------:R-:W-:-:S02]  /*5af0*/  IMAD.MOV.U32 R78, RZ, RZ, R36 ;  /* 0x000000ffff4e7224 */ /* 0x000fc400078e0024 */
[----:B-1----:R-:W-:Y:S01]  /*5b00*/  FADD.FTZ R3, R0, R3 ;  /* 0x0000000300037221 */ /* 0x002fe20000010000 */
[----:B------:R-:W-:Y:S01]  /*5b10*/  MOV R36, R52 ;  /* 0x0000003400247202 */ /* 0x000fe20000000f00 */
[----:B------:R-:W-:-:S03]  /*5b20*/  IMAD.MOV.U32 R47, RZ, RZ, R161 ;  /* 0x000000ffff2f7224 */ /* 0x000fc600078e00a1 */
[----:B------:R-:W-:Y:S04]  /*5b30*/  STL [R1+0x28], R3 ;  /* 0x0000280301007387 */ /* 0x000fe80000100800 */
[----:B------:R1:W5:Y:S04]  /*5b40*/  LDL.LU R162, [R1+0xdc] ;  /* 0x0000dc0001a27983 */ /* 0x0003680000300800 */
[----:B------:R1:W5:Y:S04]  /*5b50*/  LDL.LU R161, [R1+0xd8] ;  /* 0x0000d80001a17983 */ /* 0x0003680000300800 */
[----:B------:R-:W2:Y:S01]  /*5b60*/  LDL R52, [R1+0x78] ;  /* 0x0000780001347983 */ /* 0x000ea20000100800 */
[----:B------:R-:W-:Y:S01]  /*5b70*/  IMAD.MOV.U32 R86, RZ, RZ, R82 ;  /* 0x000000ffff567224 */ /* 0x000fe200078e0052 */
[----:B------:R-:W-:Y:S01]  /*5b80*/  MOV R89, R153 ;  /* 0x0000009900597202 */ /* 0x000fe20000000f00 */
[----:B------:R-:W-:-:S02]  /*5b90*/  IMAD.MOV.U32 R82, RZ, RZ, R155 ;  /* 0x000000ffff527224 */ /* 0x000fc400078e009b */
[----:B------:R-:W-:Y:S02]  /*5ba0*/  IMAD.MOV.U32 R88, RZ, RZ, R154 ;  /* 0x000000ffff587224 */ /* 0x000fe400078e009a */
[----:B------:R-:W-:Y:S02]  /*5bb0*/  IMAD.MOV.U32 R90, RZ, RZ, R152 ;  /* 0x000000ffff5a7224 */ /* 0x000fe400078e0098 */
[----:B------:R-:W3:Y:S01]  /*5bc0*/  LDSM.16.MT88.4 R152, [R239+0x1000] ;  /* 0x00100000ef98783b */ /* 0x000ee20000004200 */
[----:B------:R-:W-:Y:S01]  /*5bd0*/  IMAD.MOV.U32 R91, RZ, RZ, R131 ;  /* 0x000000ffff5b7224 */ /* 0x000fe200078e0083 */
[----:B------:R-:W-:Y:S02]  /*5be0*/  F2FP.PACK_AB R129, R12, R13 ;  /* 0x0000000d0c81723e */ /* 0x000fe400000000ff */
[----:B------:R-:W-:Y:S02]  /*5bf0*/  F2FP.PACK_AB R130, R14, R15 ;  /* 0x0000000f0e82723e */ /* 0x000fe400000000ff */
[----:B------:R-:W-:-:S02]  /*5c00*/  F2FP.PACK_AB R131, R0, R2 ;  /* 0x000000020083723e */ /* 0x000fc400000000ff */
[----:B------:R-:W-:Y:S01]  /*5c10*/  MOV R79, R37 ;  /* 0x00000025004f7202 */ /* 0x000fe20000000f00 */
[----:B------:R-:W-:Y:S02]  /*5c20*/  IMAD.MOV.U32 R37, RZ, RZ, R53 ;  /* 0x000000ffff257224 */ /* 0x000fe400078e0035 */
[----:B------:R-:W-:Y:S01]  /*5c30*/  IMAD.MOV.U32 R87, RZ, RZ, R80 ;  /* 0x000000ffff577224 */ /* 0x000fe200078e0050 */
[----:B------:R-:W-:Y:S01]  /*5c40*/  MOV R98, R32 ;  /* 0x0000002000627202 */ /* 0x000fe20000000f00 */
[----:B------:R-:W-:Y:S01]  /*5c50*/  IMAD.MOV.U32 R96, RZ, RZ, R34 ;  /* 0x000000ffff607224 */ /* 0x000fe200078e0022 */
[----:B------:R-:W-:Y:S01]  /*5c60*/  LDSM.16.MT88.4 R12, [R242+0x4800] ;  /* 0x00480000f20c783b */ /* 0x000fe20000004200 */
[C---:B---3--:R-:W-:Y:S08]  /*5c70*/  HMMA.16816.F32 R156, R128.reuse, R152, R156 ;  /* 0x00000098809c723c */ /* 0x048ff0000000189c */
[----:B------:R-:W-:Y:S01]  /*5c80*/  HMMA.16816.F32 R152, R128, R154, R144 ;  /* 0x0000009a8098723c */ /* 0x000fe20000001890 */
[----:B------:R-:W3:Y:S01]  /*5c90*/  LDSM.16.MT88.4 R144, [R241+0x1000] ;  /* 0x00100000f190783b */ /* 0x000ee20000004200 */
[----:B------:R-:W-:-:S03]  /*5ca0*/  MOV R53, R160 ;  /* 0x000000a000357202 */ /* 0x000fc60000000f00 */
[----:B------:R1:W5:Y:S04]  /*5cb0*/  LDL.LU R160, [R1+0xd4] ;  /* 0x0000d40001a07983 */ /* 0x0003680000300800 */
[----:B------:R-:W4:Y:S01]  /*5cc0*/  LDL.LU R80, [R1+0x24] ;  /* 0x0000240001507983 */ /* 0x000f220000300800 */
[C---:B---3--:R-:W-:Y:S08]  /*5cd0*/  HMMA.16816.F32 R148, R128.reuse, R144, R148 ;  /* 0x000000908094723c */ /* 0x048ff00000001894 */
[----:B------:R-:W-:Y:S01]  /*5ce0*/  HMMA.16816.F32 R144, R128, R146, R136 ;  /* 0x000000928090723c */ /* 0x000fe20000001888 */
[----:B------:R-:W3:Y:S01]  /*5cf0*/  LDSM.16.MT88.4 R136, [R240+0x1000] ;  /* 0x00100000f088783b */ /* 0x000ee20000004200 */
[----:B------:R-:W-:-:S02]  /*5d00*/  IMAD.MOV.U32 R97, RZ, RZ, R35 ;  /* 0x000000ffff617224 */ /* 0x000fc400078e0023 */
[----:B------:R-:W-:Y:S01]  /*5d10*/  IMAD.MOV.U32 R99, RZ, RZ, R33 ;  /* 0x000000ffff637224 */ /* 0x000fe200078e0021 */
[----:B------:R-:W-:Y:S01]  /*5d20*/  MOV R33, R31 ;  /* 0x0000001f00217202 */ /* 0x000fe20000000f00 */
[----:B------:R-:W-:Y:S02]  /*5d30*/  IMAD.MOV.U32 R32, RZ, RZ, R30 ;  /* 0x000000ffff207224 */ /* 0x000fe400078e001e */
[----:B------:R-:W-:Y:S02]  /*5d40*/  IMAD.MOV.U32 R34, RZ, RZ, R54 ;  /* 0x000000ffff227224 */ /* 0x000fe400078e0036 */
[----:B------:R-:W-:Y:S01]  /*5d50*/  IMAD.MOV.U32 R35, RZ, RZ, R55 ;  /* 0x000000ffff237224 */ /* 0x000fe200078e0037 */
[C---:B---3--:R-:W-:Y:S08]  /*5d60*/  HMMA.16816.F32 R140, R128.reuse, R136, R140 ;  /* 0x00000088808c723c */ /* 0x048ff0000000188c */
[C---:B------:R-:W-:Y:S01]  /*5d70*/  HMMA.16816.F32 R136, R128.reuse, R138, R32 ;  /* 0x0000008a8088723c */ /* 0x040fe20000001820 */
[----:B------:R-:W3:Y:S07]  /*5d80*/  LDSM.16.MT88.4 R32, [R242+0x1000] ;  /* 0x00100000f220783b */ /* 0x000eee0000004200 */
[C---:B---3--:R-:W-:Y:S01]  /*5d90*/  HMMA.16816.F32 R28, R128.reuse, R32, R96 ;  /* 0x00000020801c723c */ /* 0x048fe20000001860 */
[----:B------:R-:W-:Y:S07]  /*5da0*/  LDSM.16.MT88.4 R96, [R242+0x4000] ;  /* 0x00400000f260783b */ /* 0x000fee0000004200 */
[C---:B------:R-:W-:Y:S01]  /*5db0*/  HMMA.16816.F32 R32, R128.reuse, R34, R40 ;  /* 0x000000228020723c */ /* 0x040fe20000001828 */
[----:B------:R-:W3:Y:S07]  /*5dc0*/  LDSM.16.MT88.4 R40, [R239+0x2800] ;  /* 0x00280000ef28783b */ /* 0x000eee0000004200 */
[C---:B---3--:R-:W-:Y:S08]  /*5dd0*/  HMMA.16816.F32 R36, R128.reuse, R40, R36 ;  /* 0x000000288024723c */ /* 0x048ff00000001824 */
[C---:B------:R-:W-:Y:S01]  /*5de0*/  HMMA.16816.F32 R40, R128.reuse, R42, R48 ;  /* 0x0000002a8028723c */ /* 0x040fe20000001830 */
[----:B------:R-:W3:Y:S07]  /*5df0*/  LDSM.16.MT88.4 R48, [R241+0x2800] ;  /* 0x00280000f130783b */ /* 0x000eee0000004200 */
[C---:B---3--:R-:W-:Y:S08]  /*5e00*/  HMMA.16816.F32 R44, R128.reuse, R48, R44 ;  /* 0x00000030802c723c */ /* 0x048ff0000000182c */
[----:B------:R-:W-:Y:S01]  /*5e10*/  HMMA.16816.F32 R48, R128, R50, R56 ;  /* 0x000000328030723c */ /* 0x000fe20000001838 */
[----:B------:R-:W3:Y:S01]  /*5e20*/  LDSM.16.MT88.4 R56, [R240+0x2800] ;  /* 0x00280000f038783b */ /* 0x000ee20000004200 */
[----:B--2---:R-:W-:Y:S01]  /*5e30*/  MOV R26, R52 ;  /* 0x00000034001a7202 */ /* 0x004fe20000000f00 */
[----:B------:R-:W-:-:S05]  /*5e40*/  IMAD.MOV.U32 R27, RZ, RZ, R53 ;  /* 0x000000ffff1b7224 */ /* 0x000fca00078e0035 */
[C---:B------:R-:W-:Y:S08]  /*5e50*/  HMMA.16816.F32 R92, R128.reuse, R96, R124 ;  /* 0x00000060805c723c */ /* 0x040ff0000000187c */
[C---:B------:R-:W-:Y:S01]  /*5e60*/  HMMA.16816.F32 R96, R128.reuse, R98, R104 ;  /* 0x000000628060723c */ /* 0x040fe20000001868 */
[----:B------:R-:W2:Y:S07]  /*5e70*/  LDSM.16.MT88.4 R104, [R239+0x5800] ;  /* 0x00580000ef68783b */ /* 0x000eae0000004200 */
[C---:B---3--:R-:W-:Y:S01]  /*5e80*/  HMMA.16816.F32 R52, R128.reuse, R56, R64 ;  /* 0x000000388034723c */ /* 0x048fe20000001840 */
[----:B------:R-:W3:Y:S07]  /*5e90*/  LDSM.16.MT88.4 R64, [R242+0x2800] ;  /* 0x00280000f240783b */ /* 0x000eee0000004200 */
[C---:B------:R-:W-:Y:S08]  /*5ea0*/  HMMA.16816.F32 R56, R128.reuse, R58, R60 ;  /* 0x0000003a8038723c */ /* 0x040ff0000000183c */
[C---:B--2---:R-:W-:Y:S08]  /*5eb0*/  HMMA.16816.F32 R100, R128.reuse, R104, R100 ;  /* 0x000000688064723c */ /* 0x044ff00000001864 */
[----:B------:R-:W-:Y:S01]  /*5ec0*/  HMMA.16816.F32 R104, R128, R106, R112 ;  /* 0x0000006a8068723c */ /* 0x000fe20000001870 */
[----:B------:R-:W2:Y:S07]  /*5ed0*/  LDSM.16.MT88.4 R112, [R241+0x5800] ;  /* 0x00580000f170783b */ /* 0x000eae0000004200 */
[C---:B------:R-:W-:Y:S08]  /*5ee0*/  HMMA.16816.F32 R16, R8.reuse, R12, RZ ;  /* 0x0000000c0810723c */ /* 0x040ff000000018ff */
[----:B------:R-:W-:Y:S01]  /*5ef0*/  HMMA.16816.F32 R8, R8, R14, RZ ;  /* 0x0000000e0808723c */ /* 0x000fe200000018ff */
[----:B------:R-:W1:Y:S07]  /*5f00*/  LDSM.16.MT88.4 R12, [R242+0x5000] ;  /* 0x00500000f20c783b */ /* 0x000e6e0000004200 */
[----:B---3--:R-:W-:Y:S01]  /*5f10*/  HMMA.16816.F32 R60, R128, R64, R72 ;  /* 0x00000040803c723c */ /* 0x008fe20000001848 */
[----:B------:R-:W3:Y:S01]  /*5f20*/  LDSM.16.MT88.4 R72, [R239+0x4000] ;  /* 0x00400000ef48783b */ /* 0x000ee20000004200 */
[----:B------:R-:W-:Y:S01]  /*5f30*/  @P3 IMAD.HI.U32 R2, R135, c[0x0][0x2c8], RZ ;  /* 0x0000b20087023a27 */ /* 0x000fe200078e00ff */
[----:B----4-:R-:W-:-:S03]  /*5f40*/  MOV R25, R80 ;  /* 0x0000005000197202 */ /* 0x010fc60000000f00 */
[----:B------:R-:W-:Y:S01]  /*5f50*/  IMAD.MOV.U32 R0, RZ, RZ, R135 ;  /* 0x000000ffff007224 */ /* 0x000fe200078e0087 */
[----:B------:R-:W-:Y:S01]  /*5f60*/  @P3 SHF.R.U32.HI R0, RZ, c[0x0][0x2cc], R2 ;  /* 0x0000b300ff003a19 */ /* 0x000fe20000011602 */
[----:B------:R-:W-:Y:S01]  /*5f70*/  HMMA.16816.F32 R64, R128, R66, R68 ;  /* 0x000000428040723c */ /* 0x000fe20000001844 */
[----:B------:R-:W-:Y:S02]  /*5f80*/  IMAD.MOV.U32 R24, RZ, RZ, R82 ;  /* 0x000000ffff187224 */ /* 0x000fe400078e0052 */
[----:B------:R-:W4:Y:S01]  /*5f90*/  LDSM.16.MT88.4 R80, [R241+0x4000] ;  /* 0x00400000f150783b */ /* 0x000f220000004200 */
[----:B------:R-:W-:-:S04]  /*5fa0*/  IADD3 R0, R0, R26, -R27 ;  /* 0x0000001a00007210 */ /* 0x000fc80007ffe81b */
[C---:B--2---:R-:W-:Y:S08]  /*5fb0*/  HMMA.16816.F32 R108, R128.reuse, R112, R108 ;  /* 0x00000070806c723c */ /* 0x044ff0000000186c */
[----:B------:R-:W-:Y:S01]  /*5fc0*/  HMMA.16816.F32 R112, R128, R114, R120 ;  /* 0x000000728070723c */ /* 0x000fe20000001878 */
[----:B------:R-:W2:Y:S07]  /*5fd0*/  LDSM.16.MT88.4 R120, [R240+0x5800] ;  /* 0x00580000f078783b */ /* 0x000eae0000004200 */
[----:B-1----:R-:W-:Y:S08]  /*5fe0*/  HMMA.16816.F32 R16, R4, R12, R16 ;  /* 0x0000000c0410723c */ /* 0x002ff00000001810 */
[----:B---3--:R-:W-:Y:S01]  /*5ff0*/  HMMA.16816.F32 R68, R128, R72, R88 ;  /* 0x000000488044723c */ /* 0x008fe20000001858 */
[----:B------:R-:W1:Y:S07]  /*6000*/  LDSM.16.MT88.4 R88, [R240+0x4000] ;  /* 0x00400000f058783b */ /* 0x000e6e0000004200 */
[----:B------:R-:W-:Y:S01]  /*6010*/  HMMA.16816.F32 R8, R4, R14, R8 ;  /* 0x0000000e0408723c */ /* 0x000fe20000001808 */
[----:B------:R-:W3:Y:S01]  /*6020*/  LDSM.16.MT88.4 R4, [R242+0x5800] ;  /* 0x00580000f204783b */ /* 0x000ee20000004200 */
[----:B------:R-:W-:-:S05]  /*6030*/  IMAD.HI R0, R0, 0x2aaaaaab, RZ ;  /* 0x2aaaaaab00007827 */ /* 0x000fca00078e02ff */
[----:B------:R-:W-:-:S04]  /*6040*/  SHF.R.U32.HI R2, RZ, 0x1f, R0 ;  /* 0x0000001fff027819 */ /* 0x000fc80000011600 */
[----:B------:R-:W-:Y:S02]  /*6050*/  LEA.HI.SX32 R0, R0, R2, 0x1d ;  /* 0x0000000200007211 */ /* 0x000fe400078feaff */
[----:B------:R-:W-:Y:S02]  /*6060*/  IADD3 R3, R25, -0x2, RZ ;  /* 0xfffffffe19037810 */ /* 0x000fe40007ffe0ff */
[----:B------:R-:W-:-:S03]  /*6070*/  IMNMX R0, R24, R0, !PT ;  /* 0x0000000018007217 */ /* 0x000fc60007800200 */
[----:B------:R3:W-:Y:S04]  /*6080*/  STL [R1+0x20], R3 ;  /* 0x0000200301007387 */ /* 0x0007e80000100800 */
[----:B------:R3:W-:Y:S01]  /*6090*/  STL [R1+0x5c], R0 ;  /* 0x00005c0001007387 */ /* 0x0007e20000100800 */
[----:B------:R-:W-:Y:S01]  /*60a0*/  ISETP.GE.AND P0, PT, R3, R0, PT ;  /* 0x000000000300720c */ /* 0x000fe20003f06270 */
[C---:B----4-:R-:W-:Y:S08]  /*60b0*/  HMMA.16816.F32 R76, R128.reuse, R80, R76 ;  /* 0x00000050804c723c */ /* 0x050ff0000000184c */
[C---:B--2---:R-:W-:Y:S08]  /*60c0*/  HMMA.16816.F32 R116, R128.reuse, R120, R116 ;  /* 0x000000788074723c */ /* 0x044ff00000001874 */
[C---:B-1----:R-:W-:Y:S08]  /*60d0*/  HMMA.16816.F32 R84, R128.reuse, R88, R84 ;  /* 0x000000588054723c */ /* 0x042ff00000001854 */
[C---:B------:R-:W-:Y:S08]  /*60e0*/  HMMA.16816.F32 R72, R128.reuse, R74, R176 ;  /* 0x0000004a8048723c */ /* 0x040ff000000018b0 */
[C---:B------:R-:W-:Y:S08]  /*60f0*/  HMMA.16816.F32 R80, R128.reuse, R82, R172 ;  /* 0x000000528050723c */ /* 0x040ff000000018ac */
[C---:B------:R-:W-:Y:S08]  /*6100*/  HMMA.16816.F32 R88, R128.reuse, R90, R168 ;  /* 0x0000005a8058723c */ /* 0x040ff000000018a8 */
[C---:B------:R-:W-:Y:S08]  /*6110*/  HMMA.16816.F32 R120, R128.reuse, R122, R20 ;  /* 0x0000007a8078723c */ /* 0x040ff00000001814 */
[C---:B---3--:R-:W-:Y:S08]  /*6120*/  HMMA.16816.F32 R124, R128.reuse, R4, R16 ;  /* 0x00000004807c723c */ /* 0x048ff00000001810 */
[----:B------:R-:W-:Y:S01]  /*6130*/  HMMA.16816.F32 R128, R128, R6, R8 ;  /* 0x000000068080723c */ /* 0x000fe20000001808 */
[----:B------:R-:W-:Y:S07]  /*6140*/  @!P0 BRA `(.L_x_879) ;  /* 0x00002f2000008947 */ /* 0x000fee0003800000 */
[----:B------:R-:W-:Y:S01]  /*6150*/  IMAD.IADD R0, R134, 0x1, R135 ;  /* 0x0000000186007824 */ /* 0x000fe200078e0287 */
[----:B------:R-:W-:Y:S01]  /*6160*/  MOV R2, R3 ;  /* 0x0000000300027202 */ /* 0x000fe20000000f00 */
[----:B------:R-:W-:Y:S01]  /*6170*/  IMAD.MOV.U32 R134, RZ, RZ, R132 ;  /* 0x000000ffff867224 */ /* 0x000fe200078e0084 */
[----:B------:R-:W-:-:S02]  /*6180*/  MOV R135, R133 ;  /* 0x0000008500877202 */ /* 0x000fc40000000f00 */
[----:B------:R1:W-:Y:S02]  /*6190*/  STL [R1+0x58], R0 ;  /* 0x0000580001007387 */ /* 0x0003e40000100800 */
[----:B-1----:R-:W-:-:S05]  /*61a0*/  @P3 IMAD.HI.U32 R0, R0, c[0x0][0x2c8], RZ ;  /* 0x0000b20000003a27 */ /* 0x002fca00078e00ff */
[----:B------:R-:W-:-:S05]  /*61b0*/  @P3 SHF.R.U32.HI R0, RZ, c[0x0][0x2cc], R0 ;  /* 0x0000b300ff003a19 */ /* 0x000fca0000011600 */
[----:B------:R1:W-:Y:S04]  /*61c0*/  @P3 STL [R1+0x60], R0 ;  /* 0x0000600001003387 */ /* 0x0003e80000100800 */
[----:B------:R1:W-:Y:S02]  /*61d0*/  STL [R1+0x1c], R2 ;  /* 0x00001c0201007387 */ /* 0x0003e40000100800 */
.L_x_884:
[----:B------:R-:W2:Y:S01]  /*61e0*/  LDL R3, [R1] ;  /* 0x0000000001037983 */ /* 0x000ea20000100800 */
[----:B------:R-:W-:Y:S04]  /*61f0*/  DEPBAR.LE SB0, 0x0 ;  /* 0x000080000000791a */ /* 0x000fe80000000000 */
[----:B------:R-:W3:Y:S01]  /*6200*/  LDL R133, [R1+0x1c] ;  /* 0x00001c0001857983 */ /* 0x000ee20000100800 */
[----:B------:R-:W-:Y:S01]  /*6210*/  WARPSYNC 0xffffffff ;  /* 0xffffffff00007948 */ /* 0x000fe20003800000 */
[----:B------:R-:W-:Y:S02]  /*6220*/  BSSY B0, `(.L_x_880) ;  /* 0x0000033000007945 */ /* 0x000fe40003800000 */
[----:B-1----:R-:W4:Y:S04]  /*6230*/  LDL R2, [R1+0x4] ;  /* 0x0000040001027983 */ /* 0x002f280000100800 */
[----:B------:R-:W3:Y:S04]  /*6240*/  LDL R132, [R1+0x34] ;  /* 0x0000340001847983 */ /* 0x000ee80000100800 */
[----:B------:R-:W3:Y:S04]  /*6250*/  LDL R0, [R1+0x30] ;  /* 0x0000300001007983 */ /* 0x000ee80000100800 */
[----:B------:R-:W-:Y:S06]  /*6260*/  BAR.SYNC.DEFER_BLOCKING 0x0 ;  /* 0x0000000000007b1d */ /* 0x000fec0000010000 */
[----:B------:R1:W1:Y:S04]  /*6270*/  LDSM.16.M88.4 R8, [R236] ;  /* 0x00000000ec08783b */ /* 0x0002680000000200 */
[----:B------:R1:W1:Y:S04]  /*6280*/  LDSM.16.M88.4 R16, [R236+0x800] ;  /* 0x00080000ec10783b */ /* 0x0002680000000200 */
[----:B------:R1:W1:Y:S04]  /*6290*/  LDSM.16.M88.4 R24, [R236+0x1000] ;  /* 0x00100000ec18783b */ /* 0x0002680000000200 */
[----:B------:R1:W1:Y:S04]  /*62a0*/  LDSM.16.M88.4 R168, [R243] ;  /* 0x00000000f3a8783b */ /* 0x0002680000000200 */
[----:B--2---:R2:W1:Y:S04]  /*62b0*/  LDSM.16.M88.4 R172, [R3] ;  /* 0x0000000003ac783b */ /* 0x0044680000000200 */
[----:B----4-:R2:W4:Y:S01]  /*62c0*/  LDSM.16.M88.4 R176, [R2] ;  /* 0x0000000002b0783b */ /* 0x0105220000000200 */
[----:B---3--:R-:W-:Y:S02]  /*62d0*/  ISETP.GT.AND P0, PT, R132, R133, PT ;  /* 0x000000858400720c */ /* 0x008fe40003f04270 */
[----:B------:R-:W-:Y:S11]  /*62e0*/  LOP3.LUT P4, RZ, R0, 0x2, RZ, 0xc0, !PT ;  /* 0x0000000200ff7812 */ /* 0x000ff6000788c0ff */
[----:B------:R-:W-:-:S05]  /*62f0*/  @P0 BRA `(.L_x_881) ;  /* 0x0000025000000947 */ /* 0x000fca0003800000 */
[----:B------:R-:W3:Y:S01]  /*6300*/  LDL.64 R14, [R1+0x50] ;  /* 0x00005000010e7983 */ /* 0x000ee20000100a00 */
[----:B------:R-:W-:Y:S02]  /*6310*/  LOP3.LUT P3, RZ, R0, 0x1, RZ, 0xc0, !PT ;  /* 0x0000000100ff7812 */ /* 0x000fe4000786c0ff */
[----:B------:R-:W-:Y:S01]  /*6320*/  SHF.R.S32.HI R0, RZ, 0x1f, R133 ;  /* 0x0000001fff007819 */ /* 0x000fe20000011485 */
[----:B--2---:R-:W2:Y:S04]  /*6330*/  LDL.64 R12, [R1+0x40] ;  /* 0x00004000010c7983 */ /* 0x004ea80000100a00 */
[----:B----4-:R-:W4:Y:S01]  /*6340*/  LDL R6, [R1+0x18] ;  /* 0x0000180001067983 */ /* 0x010f220000100800 */
[----:B------:R-:W-:Y:S03]  /*6350*/  IMAD R0, R0, c[0x0][0x208], RZ ;  /* 0x0000820000007a24 */ /* 0x000fe600078e02ff */
[----:B------:R-:W1:Y:S01]  /*6360*/  S2R R2, SR_TID.X ;  /* 0x0000000000027919 */ /* 0x000e620000002100 */
[C---:B------:R-:W-:Y:S01]  /*6370*/  IMAD R0, R133.reuse, c[0x0][0x20c], R0 ;  /* 0x0000830085007a24 */ /* 0x040fe200078e0200 */
[----:B-1----:R-:W-:Y:S01]  /*6380*/  ISETP.GT.AND P2, PT, R2, 0x7f, PT ;  /* 0x0000007f0200780c */ /* 0x002fe20003f44270 */
[----:B------:R-:W-:Y:S04]  /*6390*/  IMAD.WIDE.U32 R2, R133, c[0x0][0x208], RZ ;  /* 0x0000820085027a25 */ /* 0x000fe800078e00ff */
[----:B------:R-:W-:Y:S02]  /*63a0*/  IMAD.IADD R0, R3, 0x1, R0 ;  /* 0x0000000103007824 */ /* 0x000fe400078e0200 */
[----:B------:R-:W-:Y:S04]  /*63b0*/  IMAD.WIDE.U32 R2, R2, 0x30, RZ ;  /* 0x0000003002027825 */ /* 0x000fe800078e00ff */
[----:B------:R-:W-:Y:S02]  /*63c0*/  IMAD R0, R0, 0x30, RZ ;  /* 0x0000003000007824 */ /* 0x000fe400078e02ff */
[----:B------:R-:W-:Y:S02]  /*63d0*/  @!P2 IMAD.MOV.U32 R4, RZ, RZ, c[0x0][0x208] ;  /* 0x00008200ff04a624 */ /* 0x000fe400078e00ff */
[----:B------:R-:W-:Y:S02]  /*63e0*/  IMAD.IADD R0, R3, 0x1, R0 ;  /* 0x0000000103007824 */ /* 0x000fe400078e0200 */
[----:B------:R-:W-:Y:S01]  /*63f0*/  @!P2 IMAD.MOV.U32 R3, RZ, RZ, c[0x0][0x20c] ;  /* 0x00008300ff03a624 */ /* 0x000fe200078e00ff */
[-C--:B---3--:R-:W-:Y:S02]  /*6400*/  IADD3 R5, P1, R14, R2.reuse, RZ ;  /* 0x000000020e057210 */ /* 0x088fe40007f3e0ff */
[C---:B------:R-:W-:Y:S04]  /*6410*/  @!P2 LEA R2, P0, R4.reuse, R2, 0x5 ;  /* 0x000000020402a211 */ /* 0x040fe800078028ff */
[----:B------:R-:W-:Y:S01]  /*6420*/  @!P2 LEA.HI.X R3, R4, R0, R3, 0x5, P0 ;  /* 0x000000000403a211 */ /* 0x000fe200000f2c03 */
[--C-:B--2---:R-:W-:Y:S01]  /*6430*/  IMAD.X R0, R0, 0x1, R13.reuse, P1 ;  /* 0x0000000100007824 */ /* 0x104fe200008e060d */
[C---:B------:R-:W-:Y:S04]  /*6440*/  LEA R4, P0, R5.reuse, c[0x0][0x1f8], 0x1 ;  /* 0x00007e0005047a11 */ /* 0x040fe800078008ff */
[----:B------:R-:W-:Y:S02]  /*6450*/  LEA.HI.X R5, R5, c[0x0][0x1fc], R0, 0x1, P0 ;  /* 0x00007f0005057a11 */ /* 0x000fe400000f0c00 */
[----:B------:R-:W-:Y:S03]  /*6460*/  @!P2 IADD3 R0, P0, R2, R14, RZ ;  /* 0x0000000e0200a210 */ /* 0x000fe60007f1e0ff */
[----:B------:R-:W-:Y:S01]  /*6470*/  @!PT LDS RZ, [RZ] ;  /* 0x00000000fffff984 */ /* 0x000fe20000000800 */
[----:B------:R-:W-:Y:S01]  /*6480*/  @!PT LDS RZ, [RZ] ;  /* 0x00000000fffff984 */ /* 0x000fe20000000800 */
[----:B------:R-:W-:Y:S01]  /*6490*/  @!PT LDS RZ, [RZ] ;  /* 0x00000000fffff984 */ /* 0x000fe20000000800 */
[----:B----4-:R1:W-:Y:S02]  /*64a0*/  LDGSTS.E.BYPASS.LTC128B.128 [R6+0x4080], [R4.64], !P3 ;  /* 0x0408000004067fae */ /* 0x0103e4000d901d46 */
        /* <DEDUP_REMOVED lines=10> */
.L_x_881:
[----:B------:R-:W-:Y:S05]  /*6550*/  BSYNC B0 ;  /* 0x0000000000007941 */ /* 0x000fea0003800000 */
.L_x_880:
[C---:B-1---5:R-:W-:Y:S01]  /*6560*/  HMMA.16816.F32 R4, R160.reuse, R8, RZ ;  /* 0x00000008a004723c */ /* 0x062fe200000018ff */
        /* <DEDUP_REMOVED lines=12> */
[----:B------:R-:W3:Y:S07]  /*6630*/  LDSM.16.M88.4 R172, [R238+0x800] ;  /* 0x00080000eeac783b */ /* 0x000eee0000000200 */
[C---:B----4-:R-:W-:Y:S07]  /*6640*/  HMMA.16816.F32 R20, R164.reuse, R176, R20 ;  /* 0x000000b0a414723c */ /* 0x050fee0000001814 */
[----:B------:R-:W-:Y:S01]  /*6650*/  MOV R177, R133 ;  /* 0x0000008500b17202 */ /* 0x000fe20000000f00 */
[----:B------:R-:W-:Y:S03]  /*6660*/  HMMA.16816.F32 R24, R164, R178, R24 ;  /* 0x000000b2a418723c */ /* 0x000fe60000001818 */
[----:B------:R-:W-:Y:S05]  /*6670*/  ISETP.GT.AND P0, PT, R177, R132, PT ;  /* 0x00000084b100720c */ /* 0x000fea0003f04270 */
[C---:B-1----:R-:W-:Y:S08]  /*6680*/  HMMA.16816.F32 R4, R180.reuse, R168, R4 ;  /* 0x000000a8b404723c */ /* 0x042ff00000001804 */
[C---:B------:R-:W-:Y:S01]  /*6690*/  HMMA.16816.F32 R8, R180.reuse, R170, R8 ;  /* 0x000000aab408723c */ /* 0x040fe20000001808 */
[----:B------:R-:W1:Y:S07]  /*66a0*/  LDSM.16.M88.4 R168, [R238+0x1000] ;  /* 0x00100000eea8783b */ /* 0x000e6e0000000200 */
[C---:B---3--:R-:W-:Y:S08]  /*66b0*/  HMMA.16816.F32 R12, R180.reuse, R172, R12 ;  /* 0x000000acb40c723c */ /* 0x048ff0000000180c */
[C---:B------:R-:W-:Y:S01]  /*66c0*/  HMMA.16816.F32 R16, R180.reuse, R174, R16 ;  /* 0x000000aeb410723c */ /* 0x040fe20000001810 */
[----:B------:R-:W3:Y:S07]  /*66d0*/  LDSM.16.M88.4 R172, [R237] ;  /* 0x00000000edac783b */ /* 0x000eee0000000200 */
[C---:B-1----:R-:W-:Y:S08]  /*66e0*/  HMMA.16816.F32 R20, R180.reuse, R168, R20 ;  /* 0x000000a8b414723c */ /* 0x042ff00000001814 */
[----:B------:R-:W-:Y:S01]  /*66f0*/  HMMA.16816.F32 R24, R180, R170, R24 ;  /* 0x000000aab418723c */ /* 0x000fe20000001818 */
[----:B------:R-:W1:Y:S07]  /*6700*/  LDSM.16.M88.4 R168, [R237+0x800] ;  /* 0x00080000eda8783b */ /* 0x000e6e0000000200 */
[C---:B---3--:R-:W-:Y:S08]  /*6710*/  HMMA.16816.F32 R4, R184.reuse, R172, R4 ;  /* 0x000000acb804723c */ /* 0x048ff00000001804 */
[C---:B------:R-:W-:Y:S01]  /*6720*/  HMMA.16816.F32 R8, R184.reuse, R174, R8 ;  /* 0x000000aeb808723c */ /* 0x040fe20000001808 */
[----:B------:R-:W3:Y:S07]  /*6730*/  LDSM.16.M88.4 R172, [R237+0x1000] ;  /* 0x00100000edac783b */ /* 0x000eee0000000200 */
[C---:B-1----:R-:W-:Y:S08]  /*6740*/  HMMA.16816.F32 R12, R184.reuse, R168, R12 ;  /* 0x000000a8b80c723c */ /* 0x042ff0000000180c */
[C---:B------:R-:W-:Y:S01]  /*6750*/  HMMA.16816.F32 R16, R184.reuse, R170, R16 ;  /* 0x000000aab810723c */ /* 0x040fe20000001810 */
[----:B------:R-:W1:Y:S07]  /*6760*/  LDSM.16.M88.4 R168, [R236+0x1800] ;  /* 0x00180000eca8783b */ /* 0x000e6e0000000200 */
[C---:B---3--:R-:W-:Y:S08]  /*6770*/  HMMA.16816.F32 R20, R184.reuse, R172, R20 ;  /* 0x000000acb814723c */ /* 0x048ff00000001814 */
[----:B------:R-:W-:Y:S01]  /*6780*/  HMMA.16816.F32 R24, R184, R174, R24 ;  /* 0x000000aeb818723c */ /* 0x000fe20000001818 */
[----:B------:R-:W3:Y:S07]  /*6790*/  LDSM.16.M88.4 R172, [R236+0x2000] ;  /* 0x00200000ecac783b */ /* 0x000eee0000000200 */
        /* <DEDUP_REMOVED lines=8> */
[----:B------:R-:W1:Y:S07]  /*6820*/  LDSM.16.M88.4 R168, [R244] ;  /* 0x00000000f4a8783b */ /* 0x000e6e0000000200 */
[C---:B---3--:R-:W-:Y:S08]  /*6830*/  HMMA.16816.F32 R4, R192.reuse, R172, R4 ;  /* 0x000000acc004723c */ /* 0x048ff00000001804 */
[C---:B------:R-:W-:Y:S01]  /*6840*/  HMMA.16816.F32 R8, R192.reuse, R174, R8 ;  /* 0x000000aec008723c */ /* 0x040fe20000001808 */
[----:B------:R-:W3:Y:S07]  /*6850*/  LDSM.16.M88.4 R172, [R245] ;  /* 0x00000000f5ac783b */ /* 0x000eee0000000200 */
        /* <DEDUP_REMOVED lines=11> */
[----:B------:R-:W3:Y:S07]  /*6910*/  LDSM.16.M88.4 R172, [R237+0x1800] ;  /* 0x00180000edac783b */ /* 0x000eee0000000200 */
        /* <DEDUP_REMOVED lines=77> */
[----:B------:R-:W3:Y:S01]  /*6df0*/  LDSM.16.M88.4 R172, [R237+0x5800] ;  /* 0x00580000edac783b */ /* 0x000ee20000000200 */
[----:B------:R-:W-:Y:S06]  /*6e00*/  DEPBAR.LE SB0, 0x0 ;  /* 0x000080000000791a */ /* 0x000fec0000000000 */
[----:B------:R-:W-:Y:S01]  /*6e10*/  BAR.SYNC.DEFER_BLOCKING 0x0 ;  /* 0x0000000000007b1d */ /* 0x000fe20000010000 */
[C---:B-1----:R-:W-:Y:S08]  /*6e20*/  HMMA.16816.F32 R12, R232.reuse, R168, R12 ;  /* 0x000000a8e80c723c */ /* 0x042ff0000000180c */
[C---:B------:R-:W-:Y:S08]  /*6e30*/  HMMA.16816.F32 R16, R232.reuse, R170, R16 ;  /* 0x000000aae810723c */ /* 0x040ff00000001810 */
[C---:B---3--:R-:W-:Y:S08]  /*6e40*/  HMMA.16816.F32 R20, R232.reuse, R172, R20 ;  /* 0x000000ace814723c */ /* 0x048ff00000001814 */
[----:B------:R-:W-:Y:S01]  /*6e50*/  HMMA.16816.F32 R24, R232, R174, R24 ;  /* 0x000000aee818723c */ /* 0x000fe20000001818 */
[----:B------:R-:W-:Y:S07]  /*6e60*/  @!UPT UIADD3 URZ, URZ, URZ, URZ ;  /* 0x0000003f3f3ff290 */ /* 0x000fee000fffe03f */
[----:B------:R-:W-:-:S11]  /*6e70*/  @!P0 BRA `(.L_x_883) ;  /* 0x000002c000008947 */ /* 0x000fd60003800000 */
[----:B------:R-:W3:Y:S04]  /*6e80*/  LDL.64 R170, [R1+0x48] ;  /* 0x0000480001aa7983 */ /* 0x000ee80000100a00 */
[----:B------:R-:W4:Y:S04]  /*6e90*/  LDL.64 R178, [R1+0x38] ;  /* 0x0000380001b27983 */ /* 0x000f280000100a00 */
[----:B------:R-:W5:Y:S04]  /*6ea0*/  LDL R169, [R1+0x30] ;  /* 0x0000300001a97983 */ /* 0x000f680000100800 */
        /* <DEDUP_REMOVED lines=41> */
.L_x_883:
[----:B------:R-:W-:Y:S05]  /*7140*/  BSYNC B0 ;  /* 0x0000000000007941 */ /* 0x000fea0003800000 */
.L_x_882:
[----:B------:R-:W-:Y:S01]  /*7150*/  MOV R0, c[0x0][0x2c4] ;  /* 0x0000b10000007a02 */ /* 0x000fe20000000f00 */
[----:B-12---:R-:W2:Y:S03]  /*7160*/  LDL R2, [R1+0x60] ;  /* 0x0000600001027983 */ /* 0x006ea60000100800 */
[----:B------:R-:W-:Y:S01]  /*7170*/  ISETP.NE.AND P0, PT, R0, 0x1, PT ;  /* 0x000000010000780c */ /* 0x000fe20003f05270 */
[----:B------:R-:W3:Y:S04]  /*7180*/  LDL R168, [R1+0x64] ;  /* 0x0000640001a87983 */ /* 0x000ee80000100800 */
[----:B------:R1:W2:Y:S04]  /*7190*/  LDL R0, [R1+0x58] ;  /* 0x0000580001007983 */ /* 0x0002a80000100800 */
[----:B------:R-:W4:Y:S04]  /*71a0*/  LDL R133, [R1+0x78] ;  /* 0x0000780001857983 */ /* 0x000f280000100800 */
[----:B------:R-:W4:Y:S04]  /*71b0*/  LDL R132, [R1+0x68] ;  /* 0x0000680001847983 */ /* 0x000f280000100800 */
[----:B------:R-:W0:Y:S01]  /*71c0*/  LDGDEPBAR ;  /* 0x00000000000079af */ /* 0x000e220000000000 */
[----:B--2---:R-:W-:Y:S07]  /*71d0*/  @P0 MOV R0, R2 ;  /* 0x0000000200000202 */ /* 0x004fee0000000f00 */
[----:B------:R-:W2:Y:S08]  /*71e0*/  SHFL.IDX PT, R3, R0, RZ, 0x1c1f ;  /* 0x001c1fff00037589 */ /* 0x000eb000000e0000 */
[----:B------:R5:W1:Y:S02]  /*71f0*/  SHFL.IDX PT, R2, R0, 0x1, 0x1c1f ;  /* 0x003c1f0000027f89 */ /* 0x000a6400000e0000 */
[----:B-----5:R-:W-:Y:S05]  /*7200*/  IMAD R0, R177, -0x30, RZ ;  /* 0xffffffd0b1007824 */ /* 0x020fea00078e02ff */
[----:B---3--:R-:W-:Y:S04]  /*7210*/  IADD3 R0, -R168, 0x1, R0 ;  /* 0x00000001a8007810 */ /* 0x008fe80007ffe100 */
[----:B----4-:R-:W-:Y:S04]  /*7220*/  IADD3 R0, -R132, R0, R133 ;  /* 0x0000000084007210 */ /* 0x010fe80007ffe185 */
[C---:B--2---:R-:W-:Y:S02]  /*7230*/  IADD3 R133, R0.reuse, R3, RZ ;  /* 0x0000000300857210 */ /* 0x044fe40007ffe0ff */
[----:B-1----:R-:W-:Y:S02]  /*7240*/  IADD3 R0, R0, R2, RZ ;  /* 0x0000000200007210 */ /* 0x002fe40007ffe0ff */
[----:B------:R-:W-:Y:S02]  /*7250*/  ISETP.GT.AND P3, PT, R133, 0x9, PT ;  /* 0x000000098500780c */ /* 0x000fe40003f64270 */
[----:B------:R-:W-:Y:S02]  /*7260*/  ISETP.GT.AND P0, PT, R0, RZ, PT ;  /* 0x000000ff0000720c */ /* 0x000fe40003f04270 */
[----:B------:R-:W-:Y:S02]  /*7270*/  FSEL R174, R9, -INF , P3 ;  /* 0xff80000009ae7808 */ /* 0x000fe40001800000 */
[----:B------:R-:W-:Y:S02]  /*7280*/  FSEL R168, R6, -INF , P0 ;  /* 0xff80000006a87808 */ /* 0x000fe40000000000 */
[C---:B------:R-:W-:Y:S02]  /*7290*/  ISETP.GT.AND P0, PT, R0.reuse, 0x1, PT ;  /* 0x000000010000780c */ /* 0x040fe40003f04270 */
[----:B------:R-:W-:Y:S02]  /*72a0*/  ISETP.GT.AND P1, PT, R133, 0x1, PT ;  /* 0x000000018500780c */ /* 0x000fe40003f24270 */
[----:B------:R-:W-:Y:S02]  /*72b0*/  FSEL R171, R7, -INF , P0 ;  /* 0xff80000007ab7808 */ /* 0x000fe40000000000 */
[----:B------:R-:W-:Y:S02]  /*72c0*/  ISETP.GT.AND P0, PT, R0, 0x8, PT ;  /* 0x000000080000780c */ /* 0x000fe40003f04270 */
[----:B------:R-:W-:Y:S02]  /*72d0*/  FSEL R176, R5, -INF , P1 ;  /* 0xff80000005b07808 */ /* 0x000fe40000800000 */
[----:B------:R-:W-:Y:S02]  /*72e0*/  FSEL R170, R10, -INF , P0 ;  /* 0xff8000000aaa7808 */ /* 0x000fe40000000000 */
[C---:B------:R-:W-:Y:S02]  /*72f0*/  ISETP.GT.AND P0, PT, R0.reuse, 0x9, PT ;  /* 0x000000090000780c */ /* 0x040fe40003f04270 */
[----:B------:R-:W-:Y:S02]  /*7300*/  ISETP.GT.AND P2, PT, R133, RZ, PT ;  /* 0x000000ff8500720c */ /* 0x000fe40003f44270 */
[----:B------:R-:W-:Y:S02]  /*7310*/  FSEL R169, R11, -INF , P0 ;  /* 0xff8000000ba97808 */ /* 0x000fe40000000000 */
[----:B------:R-:W-:Y:S02]  /*7320*/  ISETP.GT.AND P0, PT, R0, 0x10, PT ;  /* 0x000000100000780c */ /* 0x000fe40003f04270 */
[----:B------:R-:W-:Y:S02]  /*7330*/  FSEL R173, R4, -INF , P2 ;  /* 0xff80000004ad7808 */ /* 0x000fe40001000000 */
[----:B------:R-:W-:Y:S02]  /*7340*/  FSEL R14, R14, -INF , P0 ;  /* 0xff8000000e0e7808 */ /* 0x000fe40000000000 */
[C---:B------:R-:W-:Y:S02]  /*7350*/  ISETP.GT.AND P0, PT, R0.reuse, 0x11, PT ;  /* 0x000000110000780c */ /* 0x040fe40003f04270 */
[----:B------:R-:W-:Y:S02]  /*7360*/  ISETP.GT.AND P4, PT, R133, 0x8, PT ;  /* 0x000000088500780c */ /* 0x000fe40003f84270 */
[----:B------:R-:W-:Y:S02]  /*7370*/  FSEL R15, R15, -INF , P0 ;  /* 0xff8000000f0f7808 */ /* 0x000fe40000000000 */
[----:B------:R-:W-:Y:S02]  /*7380*/  ISETP.GT.AND P0, PT, R0, 0x18, PT ;  /* 0x000000180000780c */ /* 0x000fe40003f04270 */
[C---:B------:R-:W-:Y:S02]  /*7390*/  ISETP.GT.AND P1, PT, R133.reuse, 0x10, PT ;  /* 0x000000108500780c */ /* 0x040fe40003f24270 */
[----:B------:R-:W-:Y:S02]  /*73a0*/  FSEL R9, R18, -INF , P0 ;  /* 0xff80000012097808 */ /* 0x000fe40000000000 */
[C---:B------:R-:W-:Y:S02]  /*73b0*/  ISETP.GT.AND P0, PT, R0.reuse, 0x19, PT ;  /* 0x000000190000780c */ /* 0x040fe40003f04270 */
[----:B------:R-:W-:Y:S02]  /*73c0*/  ISETP.GT.AND P2, PT, R133, 0x11, PT ;  /* 0x000000118500780c */ /* 0x000fe40003f44270 */
[----:B------:R-:W-:Y:S02]  /*73d0*/  FSEL R7, R19, -INF , P0 ;  /* 0xff80000013077808 */ /* 0x000fe40000000000 */
[----:B------:R-:W-:Y:S02]  /*73e0*/  ISETP.GT.AND P0, PT, R0, 0x20, PT ;  /* 0x000000200000780c */ /* 0x000fe40003f04270 */
[----:B------:R-:W-:Y:S02]  /*73f0*/  ISETP.GT.AND P3, PT, R133, 0x18, PT ;  /* 0x000000188500780c */ /* 0x000fe40003f64270 */
[----:B------:R-:W-:Y:S02]  /*7400*/  FSEL R6, R22, -INF , P0 ;  /* 0xff80000016067808 */ /* 0x000fe40000000000 */
[----:B------:R-:W-:Y:S02]  /*7410*/  ISETP.GT.AND P0, PT, R0, 0x21, PT ;  /* 0x000000210000780c */ /* 0x000fe40003f04270 */
[----:B------:R-:W-:Y:S02]  /*7420*/  FSEL R175, R8, -INF , P4 ;  /* 0xff80000008af7808 */ /* 0x000fe40002000000 */
[----:B------:R-:W-:Y:S02]  /*7430*/  FSEL R5, R23, -INF , P0 ;  /* 0xff80000017057808 */ /* 0x000fe40000000000 */
[----:B------:R-:W-:Y:S02]  /*7440*/  ISETP.GT.AND P0, PT, R0, 0x28, PT ;  /* 0x000000280000780c */ /* 0x000fe40003f04270 */
[----:B------:R-:W-:Y:S02]  /*7450*/  FSEL R172, R12, -INF , P1 ;  /* 0xff8000000cac7808 */ /* 0x000fe40000800000 */
[----:B------:R-:W-:Y:S02]  /*7460*/  FSEL R4, R26, -INF , P0 ;  /* 0xff8000001a047808 */ /* 0x000fe40000000000 */
[----:B------:R-:W-:Y:S02]  /*7470*/  ISETP.GT.AND P0, PT, R0, 0x29, PT ;  /* 0x000000290000780c */ /* 0x000fe40003f04270 */
[----:B------:R-:W-:Y:S02]  /*7480*/  FMNMX.FTZ R0, R168, R134, !PT ;  /* 0x00000086a8007209 */ /* 0x000fe40007810000 */
[----:B------:R-:W-:Y:S02]  /*7490*/  FSEL R3, R27, -INF , P0 ;  /* 0xff8000001b037808 */ /* 0x000fe40000000000 */
[----:B------:R-:W-:Y:S02]  /*74a0*/  FMNMX.FTZ R0, R171, R0, !PT ;  /* 0x00000000ab007209 */ /* 0x000fe40007810000 */
[----:B------:R-:W-:Y:S02]  /*74b0*/  FSEL R13, R13, -INF , P2 ;  /* 0xff8000000d0d7808 */ /* 0x000fe40001000000 */
[----:B------:R-:W-:Y:S02]  /*74c0*/  FMNMX.FTZ R0, R170, R0, !PT ;  /* 0x00000000aa007209 */ /* 0x000fe40007810000 */
[----:B------:R-:W-:Y:S02]  /*74d0*/  ISETP.GT.AND P4, PT, R133, 0x19, PT ;  /* 0x000000198500780c */ /* 0x000fe40003f84270 */
[----:B------:R-:W-:Y:S02]  /*74e0*/  FMNMX.FTZ R0, R169, R0, !PT ;  /* 0x00000000a9007209 */ /* 0x000fe40007810000 */
[C---:B------:R-:W-:Y:S02]  /*74f0*/  ISETP.GT.AND P1, PT, R133.reuse, 0x20, PT ;  /* 0x000000208500780c */ /* 0x040fe40003f24270 */
[----:B------:R-:W-:Y:S02]  /*7500*/  FMNMX.FTZ R0, R14, R0, !PT ;  /* 0x000000000e007209 */ /* 0x000fe40007810000 */
[----:B------:R-:W-:Y:S02]  /*7510*/  ISETP.GT.AND P2, PT, R133, 0x21, PT ;  /* 0x000000218500780c */ /* 0x000fe40003f44270 */
[----:B------:R-:W-:Y:S02]  /*7520*/  FMNMX.FTZ R0, R15, R0, !PT ;  /* 0x000000000f007209 */ /* 0x000fe40007810000 */
[----:B------:R-:W-:Y:S02]  /*7530*/  FSEL R12, R16, -INF , P3 ;  /* 0xff800000100c7808 */ /* 0x000fe40001800000 */
[----:B------:R-:W-:Y:S02]  /*7540*/  FMNMX.FTZ R0, R9, R0, !PT ;  /* 0x0000000009007209 */ /* 0x000fe40007810000 */
[----:B------:R-:W-:Y:S02]  /*7550*/  FSEL R11, R17, -INF , P4 ;  /* 0xff800000110b7808 */ /* 0x000fe40002000000 */
[----:B------:R-:W-:Y:S02]  /*7560*/  FMNMX.FTZ R0, R7, R0, !PT ;  /* 0x0000000007007209 */ /* 0x000fe40007810000 */
[----:B------:R-:W-:Y:S02]  /*7570*/  FSEL R10, R20, -INF , P1 ;  /* 0xff800000140a7808 */ /* 0x000fe40000800000 */
[----:B------:R-:W-:Y:S02]  /*7580*/  FMNMX.FTZ R0, R6, R0, !PT ;  /* 0x0000000006007209 */ /* 0x000fe40007810000 */
[----:B------:R-:W-:Y:S02]  /*7590*/  FSEL R8, R21, -INF , P2 ;  /* 0xff80000015087808 */ /* 0x000fe40001000000 */
[----:B------:R-:W-:Y:S02]  /*75a0*/  FMNMX.FTZ R0, R5, R0, !PT ;  /* 0x0000000005007209 */ /* 0x000fe40007810000 */
[C---:B------:R-:W-:Y:S02]  /*75b0*/  ISETP.GT.AND P1, PT, R133.reuse, 0x28, PT ;  /* 0x000000288500780c */ /* 0x040fe40003f24270 */
[----:B------:R-:W-:Y:S02]  /*75c0*/  FMNMX.FTZ R0, R4, R0, !PT ;  /* 0x0000000004007209 */ /* 0x000fe40007810000 */
[----:B------:R-:W-:Y:S02]  /*75d0*/  ISETP.GT.AND P2, PT, R133, 0x29, PT ;  /* 0x000000298500780c */ /* 0x000fe40003f44270 */
[----:B------:R-:W-:Y:S05]  /*75e0*/  FMNMX.FTZ R0, R3, R0, !PT ;  /* 0x0000000003007209 */ /* 0x000fea0007810000 */
[----:B------:R-:W1:Y:S02]  /*75f0*/  SHFL.BFLY PT, R2, R0, 0x2, 0x1f ;  /* 0x0c401f0000027f89 */ /* 0x000e6400000e0000 */
[----:B-1----:R-:W-:Y:S06]  /*7600*/  FMNMX.FTZ R0, R0, R2, !PT ;  /* 0x0000000200007209 */ /* 0x002fec0007810000 */
[----:B------:R-:W1:Y:S02]  /*7610*/  SHFL.BFLY PT, R2, R0, 0x1, 0x1f ;  /* 0x0c201f0000027f89 */ /* 0x000e6400000e0000 */
[----:B-1----:R-:W-:Y:S04]  /*7620*/  FMNMX.FTZ R132, R0, R2, !PT ;  /* 0x0000000200847209 */ /* 0x002fe80007810000 */
[C---:B------:R-:W-:Y:S01]  /*7630*/  FSETP.NEU.FTZ.AND P0, PT, R132.reuse, -INF , PT ;  /* 0xff8000008400780b */ /* 0x040fe20003f1d000 */
[C---:B------:R-:W-:Y:S03]  /*7640*/  FMUL.FTZ R2, R132.reuse, c[0x0][0x2d0] ;  /* 0x0000b40084027a20 */ /* 0x040fe60000410000 */
[----:B------:R-:W-:Y:S02]  /*7650*/  FSEL R0, R132, RZ, P0 ;  /* 0x000000ff84007208 */ /* 0x000fe40000000000 */
[----:B------:R-:W-:Y:S03]  /*7660*/  FSEL R2, R2, RZ, P0 ;  /* 0x000000ff02027208 */ /* 0x000fe60000000000 */
[----:B------:R-:W-:Y:S02]  /*7670*/  FADD.FTZ R0, -R0, R134 ;  /* 0x0000008600007221 */ /* 0x000fe40000010100 */
[----:B------:R-:W2:Y:S01]  /*7680*/  LDL.LU R134, [R1+0x28] ;  /* 0x0000280001867983 */ /* 0x000ea20000300800 */
[--C-:B------:R-:W-:Y:S02]  /*7690*/  FFMA.FTZ R16, R168, c[0x0][0x2d0], -R2.reuse ;  /* 0x0000b400a8107a23 */ /* 0x100fe40000010802 */
[----:B------:R-:W-:Y:S02]  /*76a0*/  FMUL.FTZ R0, R0, c[0x0][0x2d0] ;  /* 0x0000b40000007a20 */ /* 0x000fe40000410000 */
[--C-:B------:R-:W-:Y:S02]  /*76b0*/  FFMA.FTZ R22, R6, c[0x0][0x2d0], -R2.reuse ;  /* 0x0000b40006167a23 */ /* 0x100fe40000010802 */
[--C-:B------:R-:W-:Y:S01]  /*76c0*/  FFMA.FTZ R23, R5, c[0x0][0x2d0], -R2.reuse ;  /* 0x0000b40005177a23 */ /* 0x100fe20000010802 */
[----:B------:R-:W-:Y:S01]  /*76d0*/  FSEL R5, R24, -INF , P1 ;  /* 0xff80000018057808 */ /* 0x000fe20000800000 */
[--C-:B------:R-:W-:Y:S02]  /*76e0*/  FFMA.FTZ R26, R4, c[0x0][0x2d0], -R2.reuse ;  /* 0x0000b400041a7a23 */ /* 0x100fe40000010802 */
[--C-:B------:R-:W-:Y:S02]  /*76f0*/  FFMA.FTZ R27, R3, c[0x0][0x2d0], -R2.reuse ;  /* 0x0000b400031b7a23 */ /* 0x100fe40000010802 */
[--C-:B------:R-:W-:Y:S01]  /*7700*/  FFMA.FTZ R17, R171, c[0x0][0x2d0], -R2.reuse ;  /* 0x0000b400ab117a23 */ /* 0x100fe20000010802 */
[----:B------:R1:W-:Y:S01]  /*7710*/  MUFU.EX2 R3, R16 ;  /* 0x0000001000037308 */ /* 0x0003e20000000800 */
[--C-:B------:R-:W-:Y:S02]  /*7720*/  FFMA.FTZ R19, R170, c[0x0][0x2d0], -R2.reuse ;  /* 0x0000b400aa137a23 */ /* 0x100fe40000010802 */
[--C-:B------:R-:W-:Y:S02]  /*7730*/  FFMA.FTZ R18, R169, c[0x0][0x2d0], -R2.reuse ;  /* 0x0000b400a9127a23 */ /* 0x100fe40000010802 */
[--C-:B------:R-:W-:Y:S02]  /*7740*/  FFMA.FTZ R20, R14, c[0x0][0x2d0], -R2.reuse ;  /* 0x0000b4000e147a23 */ /* 0x100fe40000010802 */
[--C-:B------:R-:W-:Y:S02]  /*7750*/  FFMA.FTZ R21, R15, c[0x0][0x2d0], -R2.reuse ;  /* 0x0000b4000f157a23 */ /* 0x100fe40000010802 */
[--C-:B------:R-:W-:Y:S01]  /*7760*/  FFMA.FTZ R179, R9, c[0x0][0x2d0], -R2.reuse ;  /* 0x0000b40009b37a23 */ /* 0x100fe20000010802 */
[----:B------:R-:W-:Y:S01]  /*7770*/  MOV R9, R177 ;  /* 0x000000b100097202 */ /* 0x000fe20000000f00 */
[----:B------:R-:W-:Y:S02]  /*7780*/  FFMA.FTZ R178, R7, c[0x0][0x2d0], -R2 ;  /* 0x0000b40007b27a23 */ /* 0x000fe40000010802 */
[----:B------:R-:W3:Y:S10]  /*7790*/  MUFU.EX2 R2, R0 ;  /* 0x0000000000027308 */ /* 0x000ef40000000800 */
[----:B------:R-:W4:Y:S01]  /*77a0*/  MUFU.EX2 R0, R17 ;  /* 0x0000001100007308 */ /* 0x000f220000000800 */
[----:B-1----:R-:W5:Y:S01]  /*77b0*/  LDL.LU R16, [R1+0x2c] ;  /* 0x00002c0001107983 */ /* 0x002f620000300800 */
[C---:B---3--:R-:W-:Y:S02]  /*77c0*/  FMUL.FTZ R30, R2.reuse, R30 ;  /* 0x0000001e021e7220 */ /* 0x048fe40000410000 */
[C---:B------:R-:W-:Y:S02]  /*77d0*/  FMUL.FTZ R31, R2.reuse, R31 ;  /* 0x0000001f021f7220 */ /* 0x040fe40000410000 */
[C---:B------:R-:W-:Y:S02]  /*77e0*/  FMUL.FTZ R34, R2.reuse, R34 ;  /* 0x0000002202227220 */ /* 0x040fe40000410000 */
[C---:B------:R-:W-:Y:S02]  /*77f0*/  FMUL.FTZ R35, R2.reuse, R35 ;  /* 0x0000002302237220 */ /* 0x040fe40000410000 */
[----:B------:R-:W-:Y:S01]  /*7800*/  FMUL.FTZ R38, R2, R38 ;  /* 0x0000002602267220 */ /* 0x000fe20000410000 */
[----:B----4-:R-:W-:Y:S01]  /*7810*/  F2FP.PACK_AB R169, R0, R3 ;  /* 0x0000000300a9723e */ /* 0x010fe200000000ff */
        /* <DEDUP_REMOVED lines=47> */
[----:B--2---:R-:W-:Y:S02]  /*7b10*/  FFMA.FTZ R4, R2, R134, R3 ;  /* 0x0000008602047223 */ /* 0x004fe40000010003 */
[----:B------:R1:W-:Y:S02]  /*7b20*/  MUFU.EX2 R3, R18 ;  /* 0x0000001200037308 */ /* 0x0003e40000000800 */
[----:B------:R-:W-:Y:S08]  /*7b30*/  FADD.FTZ R4, R0, R4 ;  /* 0x0000000400047221 */ /* 0x000ff00000010000 */
[----:B------:R-:W2:Y:S01]  /*7b40*/  MUFU.EX2 R0, R19 ;  /* 0x0000001300007308 */ /* 0x000ea20000000800 */
[----:B-1----:R-:W-:Y:S02]  /*7b50*/  MOV R18, R21 ;  /* 0x0000001500127202 */ /* 0x002fe40000000f00 */
[----:B--2---:R-:W-:Y:S01]  /*7b60*/  F2FP.PACK_AB R171, R3, R0 ;  /* 0x0000000003ab723e */ /* 0x004fe200000000ff */
[----:B------:R-:W-:Y:S01]  /*7b70*/  FADD.FTZ R4, R0, R4 ;  /* 0x0000000400047221 */ /* 0x000fe20000010000 */
[----:B------:R-:W-:Y:S02]  /*7b80*/  FMNMX.FTZ R0, R173, R135, !PT ;  /* 0x00000087ad007209 */ /* 0x000fe40007810000 */
[----:B------:R-:W-:Y:S01]  /*7b90*/  MOV R19, R9 ;  /* 0x0000000900137202 */ /* 0x000fe20000000f00 */
[----:B------:R-:W-:Y:S01]  /*7ba0*/  FADD.FTZ R177, R3, R4 ;  /* 0x0000000403b17221 */ /* 0x000fe20000010000 */
[----:B------:R-:W-:Y:S02]  /*7bb0*/  FMNMX.FTZ R0, R176, R0, !PT ;  /* 0x00000000b0007209 */ /* 0x000fe40007810000 */
[----:B------:R-:W-:Y:S02]  /*7bc0*/  FSEL R4, R25, -INF , P2 ;  /* 0xff80000019047808 */ /* 0x000fe40001000000 */
        /* <DEDUP_REMOVED lines=19> */
[--C-:B------:R-:W-:Y:S02]  /*7d00*/  FFMA.FTZ R7, R176, c[0x0][0x2d0], -R3.reuse ;  /* 0x0000b400b0077a23 */ /* 0x100fe40000010803 */
[--C-:B------:R-:W-:Y:S01]  /*7d10*/  FFMA.FTZ R176, R11, c[0x0][0x2d0], -R3.reuse ;  /* 0x0000b4000bb07a23 */ /* 0x100fe20000010803 */
[----:B------:R-:W-:Y:S01]  /*7d20*/  MOV R11, R20 ;  /* 0x00000014000b7202 */ /* 0x000fe20000000f00 */
[--C-:B------:R-:W-:Y:S02]  /*7d30*/  FFMA.FTZ R14, R10, c[0x0][0x2d0], -R3.reuse ;  /* 0x0000b4000a0e7a23 */ /* 0x100fe40000010803 */
[C---:B------:R-:W-:Y:S01]  /*7d40*/  FMUL.FTZ R10, R2.reuse, R154 ;  /* 0x0000009a020a7220 */ /* 0x040fe20000410000 */
[----:B------:R-:W-:Y:S01]  /*7d50*/  MOV R154, R11 ;  /* 0x0000000b009a7202 */ /* 0x000fe20000000f00 */
[----:B------:R-:W-:Y:S02]  /*7d60*/  FMUL.FTZ R11, R2, R155 ;  /* 0x0000009b020b7220 */ /* 0x000fe40000410000 */
[----:B------:R-:W2:Y:S01]  /*7d70*/  LDL R155, [R1+0x8] ;  /* 0x00000800019b7983 */ /* 0x000ea20000100800 */
        /* <DEDUP_REMOVED lines=9> */
[----:B------:R3:W5:Y:S01]  /*7e10*/  MUFU.EX2 R134, R6 ;  /* 0x0000000600867308 */ /* 0x0007620000000800 */
[--C-:B------:R-:W-:Y:S02]  /*7e20*/  FFMA.FTZ R168, R5, c[0x0][0x2d0], -R3.reuse ;  /* 0x0000b40005a87a23 */ /* 0x100fe40000010803 */
[----:B------:R-:W-:Y:S02]  /*7e30*/  FFMA.FTZ R3, R4, c[0x0][0x2d0], -R3 ;  /* 0x0000b40004037a23 */ /* 0x000fe40000010803 */
[C---:B-1----:R-:W-:Y:S02]  /*7e40*/  FMUL.FTZ R24, R0.reuse, R136 ;  /* 0x0000008800187220 */ /* 0x042fe40000410000 */
[C---:B------:R-:W-:Y:S02]  /*7e50*/  FMUL.FTZ R25, R0.reuse, R137 ;  /* 0x0000008900197220 */ /* 0x040fe40000410000 */
[----:B------:R-:W-:Y:S01]  /*7e60*/  FMUL.FTZ R21, R0, R141 ;  /* 0x0000008d00157220 */ /* 0x000fe20000410000 */
[----:B------:R-:W-:Y:S01]  /*7e70*/  MOV R141, R26 ;  /* 0x0000001a008d7202 */ /* 0x000fe20000000f00 */
[----:B------:R-:W-:Y:S02]  /*7e80*/  FMUL.FTZ R26, R2, R138 ;  /* 0x0000008a021a7220 */ /* 0x000fe40000410000 */
[----:B------:R-:W-:Y:S01]  /*7e90*/  FMUL.FTZ R4, R0, R156 ;  /* 0x0000009c00047220 */ /* 0x000fe20000410000 */
[----:B------:R-:W-:Y:S01]  /*7ea0*/  MOV R156, R19 ;  /* 0x00000013009c7202 */ /* 0x000fe20000000f00 */
[C---:B---3--:R-:W-:Y:S01]  /*7eb0*/  FMUL.FTZ R6, R2.reuse, R158 ;  /* 0x0000009e02067220 */ /* 0x048fe20000410000 */
[----:B------:R-:W-:Y:S01]  /*7ec0*/  MOV R158, R27 ;  /* 0x0000001b009e7202 */ /* 0x000fe20000000f00 */
[----:B------:R-:W-:Y:S02]  /*7ed0*/  FMUL.FTZ R27, R2, R139 ;  /* 0x0000008b021b7220 */ /* 0x000fe40000410000 */
[----:B------:R-:W1:Y:S01]  /*7ee0*/  LDSM.16.MT88.4 R136, [R239] ;  /* 0x00000000ef88783b */ /* 0x000e620000004200 */
[C---:B-----5:R-:W-:Y:S02]  /*7ef0*/  FFMA.FTZ R135, R0.reuse, R16, R134 ;  /* 0x0000001000877223 */ /* 0x060fe40000010086 */
[C---:B------:R-:W-:Y:S01]  /*7f00*/  FMUL.FTZ R5, R0.reuse, R157 ;  /* 0x0000009d00057220 */ /* 0x040fe20000410000 */
[----:B------:R-:W-:Y:S01]  /*7f10*/  MOV R157, R168 ;  /* 0x000000a8009d7202 */ /* 0x000fe20000000f00 */
[C---:B------:R-:W-:Y:S01]  /*7f20*/  FMUL.FTZ R8, R0.reuse, R152 ;  /* 0x0000009800087220 */ /* 0x040fe20000410000 */
[----:B------:R-:W-:Y:S01]  /*7f30*/  MOV R152, R15 ;  /* 0x0000000f00987202 */ /* 0x000fe20000000f00 */
[C---:B------:R-:W-:Y:S01]  /*7f40*/  FMUL.FTZ R9, R0.reuse, R153 ;  /* 0x0000009900097220 */ /* 0x040fe20000410000 */
[----:B------:R-:W-:Y:S01]  /*7f50*/  MOV R153, R14 ;  /* 0x0000000e00997202 */ /* 0x000fe20000000f00 */
[C---:B------:R-:W-:Y:S02]  /*7f60*/  FMUL.FTZ R12, R0.reuse, R148 ;  /* 0x00000094000c7220 */ /* 0x040fe40000410000 */
[C---:B------:R-:W-:Y:S01]  /*7f70*/  FMUL.FTZ R13, R0.reuse, R149 ;  /* 0x00000095000d7220 */ /* 0x040fe20000410000 */
[----:B------:R-:W-:Y:S01]  /*7f80*/  MUFU.EX2 R148, R174 ;  /* 0x000000ae00947308 */ /* 0x000fe20000000800 */
[C---:B------:R-:W-:Y:S01]  /*7f90*/  FMUL.FTZ R16, R0.reuse, R144 ;  /* 0x0000009000107220 */ /* 0x040fe20000410000 */
[----:B------:R-:W-:Y:S01]  /*7fa0*/  MOV R149, R22 ;  /* 0x0000001600957202 */ /* 0x000fe20000000f00 */
[C---:B------:R-:W-:Y:S02]  /*7fb0*/  FMUL.FTZ R17, R0.reuse, R145 ;  /* 0x0000009100117220 */ /* 0x040fe40000410000 */
[C---:B------:R-:W-:Y:S01]  /*7fc0*/  FMUL.FTZ R20, R0.reuse, R140 ;  /* 0x0000008c00147220 */ /* 0x040fe20000410000 */
[----:B------:R-:W-:Y:S01]  /*7fd0*/  MOV R140, R23 ;  /* 0x00000017008c7202 */ /* 0x000fe20000000f00 */
        /* <DEDUP_REMOVED lines=16> */
[----:B------:R-:W-:Y:S01]  /*80e0*/  FMUL.FTZ R53, R0, R53 ;  /* 0x0000003500357220 */ /* 0x000fe20000410000 */
[----:B---3--:R-:W-:Y:S01]  /*80f0*/  F2FP.PACK_AB R170, R148, R144 ;  /* 0x0000009094aa723e */ /* 0x008fe200000000ff */
        /* <DEDUP_REMOVED lines=39> */
[----:B------:R3:W4:Y:S01]  /*8370*/  MUFU.EX2 R0, R7 ;  /* 0x0000000700007308 */ /* 0x0007220000000800 */
[C---:B------:R-:W-:Y:S02]  /*8380*/  FMUL.FTZ R14, R2.reuse, R150 ;  /* 0x00000096020e7220 */ /* 0x040fe40000410000 */
[C---:B------:R-:W-:Y:S02]  /*8390*/  FMUL.FTZ R15, R2.reuse, R151 ;  /* 0x00000097020f7220 */ /* 0x040fe40000410000 */
[C---:B------:R-:W-:Y:S02]  /*83a0*/  FMUL.FTZ R19, R2.reuse, R147 ;  /* 0x0000009302137220 */ /* 0x040fe40000410000 */
[C---:B------:R-:W-:Y:S02]  /*83b0*/  FMUL.FTZ R22, R2.reuse, R142 ;  /* 0x0000008e02167220 */ /* 0x040fe40000410000 */
[C---:B------:R-:W-:Y:S02]  /*83c0*/  FMUL.FTZ R23, R2.reuse, R143 ;  /* 0x0000008f02177220 */ /* 0x040fe40000410000 */
[----:B---3--:R-:W-:Y:S01]  /*83d0*/  FMUL.FTZ R7, R2, R159 ;  /* 0x0000009f02077220 */ /* 0x008fe20000410000 */
[C---:B----4-:R-:W-:Y:S01]  /*83e0*/  F2FP.PACK_AB R168, R0.reuse, R134 ;  /* 0x0000008600a8723e */ /* 0x050fe200000000ff */
[----:B------:R-:W-:Y:S01]  /*83f0*/  FADD.FTZ R145, R0, R135 ;  /* 0x0000008700917221 */ /* 0x000fe20000010000 */
[----:B------:R-:W-:Y:S01]  /*8400*/  MOV R159, R18 ;  /* 0x00000012009f7202 */ /* 0x000fe20000000f00 */
[----:B------:R-:W-:Y:S01]  /*8410*/  FMUL.FTZ R18, R2, R146 ;  /* 0x0000009202127220 */ /* 0x000fe20000410000 */
[----:B------:R-:W-:Y:S01]  /*8420*/  MUFU.EX2 R135, R179 ;  /* 0x000000b300877308 */ /* 0x000fe20000000800 */
[----:B------:R-:W-:Y:S02]  /*8430*/  FADD.FTZ R150, R144, R145 ;  /* 0x0000009190967221 */ /* 0x000fe40000010000 */
[C---:B-1----:R-:W-:Y:S01]  /*8440*/  HMMA.16816.F32 R4, R168.reuse, R136, R4 ;  /* 0x00000088a804723c */ /* 0x042fe20000001804 */
[----:B------:R-:W-:Y:S06]  /*8450*/  LDSM.16.MT88.4 R144, [R241+0x800] ;  /* 0x00080000f190783b */ /* 0x000fec0000004200 */
[----:B------:R1:W3:Y:S01]  /*8460*/  MUFU.EX2 R2, R154 ;  /* 0x0000009a00027308 */ /* 0x0002e20000000800 */
[C---:B------:R-:W-:Y:S01]  /*8470*/  HMMA.16816.F32 R8, R168.reuse, R138, R8 ;  /* 0x0000008aa808723c */ /* 0x040fe20000001808 */
[----:B------:R-:W4:Y:S08]  /*8480*/  LDSM.16.MT88.4 R136, [R241] ;  /* 0x00000000f188783b */ /* 0x000f300000004200 */
[----:B------:R5:W2:Y:S10]  /*8490*/  MUFU.EX2 R0, R159 ;  /* 0x0000009f00007308 */ /* 0x000ab40000000800 */
[----:B------:R-:W2:Y:S01]  /*84a0*/  MUFU.EX2 R134, R178 ;  /* 0x000000b200867308 */ /* 0x000ea20000000800 */
[----:B-1----:R-:W-:Y:S09]  /*84b0*/  MOV R154, R140 ;  /* 0x0000008c009a7202 */ /* 0x002ff20000000f00 */
[----:B------:R-:W-:Y:S01]  /*84c0*/  MUFU.EX2 R179, R173 ;  /* 0x000000ad00b37308 */ /* 0x000fe20000000800 */
[----:B-----5:R-:W-:Y:S02]  /*84d0*/  MOV R159, R141 ;  /* 0x0000008d009f7202 */ /* 0x020fe40000000f00 */
[----:B------:R-:W-:Y:S07]  /*84e0*/  LDSM.16.MT88.4 R140, [R239+0x800] ;  /* 0x00080000ef8c783b */ /* 0x000fee0000004200 */
[----:B------:R-:W1:Y:S01]  /*84f0*/  MUFU.EX2 R178, R172 ;  /* 0x000000ac00b27308 */ /* 0x000e620000000800 */
[C---:B----4-:R-:W-:Y:S08]  /*8500*/  HMMA.16816.F32 R12, R168.reuse, R136, R12 ;  /* 0x00000088a80c723c */ /* 0x050ff0000000180c */
[C---:B------:R-:W-:Y:S01]  /*8510*/  HMMA.16816.F32 R16, R168.reuse, R138, R16 ;  /* 0x0000008aa810723c */ /* 0x040fe20000001810 */
[----:B------:R-:W4:Y:S01]  /*8520*/  LDSM.16.MT88.4 R136, [R240] ;  /* 0x00000000f088783b */ /* 0x000f220000004200 */
[----:B------:R-:W-:Y:S10]  /*8530*/  MUFU.EX2 R173, R3 ;  /* 0x0000000300ad7308 */ /* 0x000ff40000000800 */
[----:B------:R-:W5:Y:S01]  /*8540*/  MUFU.EX2 R172, R157 ;  /* 0x0000009d00ac7308 */ /* 0x000f620000000800 */
[C---:B----4-:R-:W-:Y:S08]  /*8550*/  HMMA.16816.F32 R20, R168.reuse, R136, R20 ;  /* 0x00000088a814723c */ /* 0x050ff00000001814 */
[C---:B------:R-:W-:Y:S01]  /*8560*/  HMMA.16816.F32 R24, R168.reuse, R138, R24 ;  /* 0x0000008aa818723c */ /* 0x040fe20000001818 */
[----:B--2---:R2:W4:Y:S03]  /*8570*/  LDSM.16.MT88.4 R136, [R155] ;  /* 0x000000009b88783b */ /* 0x0045260000004200 */
[----:B--2---:R-:W-:Y:S04]  /*8580*/  MOV R155, R149 ;  /* 0x00000095009b7202 */ /* 0x004fe80000000f00 */
[C---:B----4-:R-:W-:Y:S08]  /*8590*/  HMMA.16816.F32 R28, R168.reuse, R136, R28 ;  /* 0x00000088a81c723c */ /* 0x050ff0000000181c */
        /* <DEDUP_REMOVED lines=36> */
[----:B---3--:R-:W-:Y:S01]  /*87e0*/  FADD.FTZ R136, R2, R177 ;  /* 0x000000b102887221 */ /* 0x008fe20000010000 */
[----:B------:R-:W-:Y:S01]  /*87f0*/  HMMA.16816.F32 R128, R168, R138, R128 ;  /* 0x0000008aa880723c */ /* 0x000fe20000001880 */
[----:B------:R-:W2:Y:S03]  /*8800*/  MUFU.EX2 R177, R152 ;  /* 0x0000009800b17308 */ /* 0x000ea60000000800 */
[C---:B------:R-:W-:Y:S01]  /*8810*/  FADD.FTZ R136, R0.reuse, R136 ;  /* 0x0000008800887221 */ /* 0x040fe20000010000 */
[----:B------:R-:W-:Y:S02]  /*8820*/  F2FP.PACK_AB R137, R0, R2 ;  /* 0x000000020089723e */ /* 0x000fe400000000ff */
[C---:B------:R-:W-:Y:S01]  /*8830*/  F2FP.PACK_AB R139, R134.reuse, R135 ;  /* 0x00000087868b723e */ /* 0x040fe200000000ff */
[----:B------:R-:W-:Y:S01]  /*8840*/  FADD.FTZ R136, R135, R136 ;  /* 0x0000008887887221 */ /* 0x000fe20000010000 */
[----:B------:R-:W-:Y:S02]  /*8850*/  F2FP.PACK_AB R138, R175, R174 ;  /* 0x000000aeaf8a723e */ /* 0x000fe400000000ff */
[----:B------:R-:W3:Y:S01]  /*8860*/  MUFU.EX2 R2, R155 ;  /* 0x0000009b00027308 */ /* 0x000ee20000000800 */
[----:B------:R-:W-:Y:S01]  /*8870*/  FADD.FTZ R149, R134, R136 ;  /* 0x0000008886957221 */ /* 0x000fe20000010000 */
[----:B-1----:R-:W-:Y:S02]  /*8880*/  F2FP.PACK_AB R136, R178, R179 ;  /* 0x000000b3b288723e */ /* 0x002fe400000000ff */
[----:B-----5:R-:W-:Y:S05]  /*8890*/  F2FP.PACK_AB R170, R173, R172 ;  /* 0x000000acadaa723e */ /* 0x020fea00000000ff */
[C---:B------:R-:W-:Y:S01]  /*88a0*/  HMMA.16816.F32 R4, R136.reuse, R140, R4 ;  /* 0x0000008c8804723c */ /* 0x040fe20000001804 */
[----:B------:R-:W1:Y:S04]  /*88b0*/  MUFU.EX2 R0, R154 ;  /* 0x0000009a00007308 */ /* 0x000e680000000800 */
[----:B--2---:R-:W-:Y:S03]  /*88c0*/  F2FP.PACK_AB R168, R177, R176 ;  /* 0x000000b0b1a8723e */ /* 0x004fe600000000ff */
[C---:B------:R-:W-:Y:S01]  /*88d0*/  HMMA.16816.F32 R8, R136.reuse, R142, R8 ;  /* 0x0000008e8808723c */ /* 0x040fe20000001808 */
[----:B------:R-:W2:Y:S02]  /*88e0*/  LDSM.16.MT88.4 R140, [R240+0x800] ;  /* 0x00080000f08c783b */ /* 0x000ea40000004200 */
[----:B------:R-:W-:Y:S01]  /*88f0*/  MUFU.EX2 R134, R158 ;  /* 0x0000009e00867308 */ /* 0x000fe20000000800 */
[----:B---3--:R-:W-:Y:S04]  /*8900*/  FADD.FTZ R3, R2, R149 ;  /* 0x0000009502037221 */ /* 0x008fe80000010000 */
[C---:B------:R-:W-:Y:S05]  /*8910*/  HMMA.16816.F32 R12, R136.reuse, R144, R12 ;  /* 0x00000090880c723c */ /* 0x040fea000000180c */
[----:B------:R-:W3:Y:S03]  /*8920*/  MUFU.EX2 R135, R159 ;  /* 0x0000009f00877308 */ /* 0x000ee60000000800 */
[C---:B------:R-:W-:Y:S01]  /*8930*/  HMMA.16816.F32 R16, R136.reuse, R146, R16 ;  /* 0x000000928810723c */ /* 0x040fe20000001810 */
[----:B------:R-:W4:Y:S03]  /*8940*/  LDSM.16.MT88.4 R144, [R242+0x800] ;  /* 0x00080000f290783b */ /* 0x000f260000004200 */
[C---:B-1----:R-:W-:Y:S01]  /*8950*/  FADD.FTZ R3, R0.reuse, R3 ;  /* 0x0000000300037221 */ /* 0x042fe20000010000 */
[----:B------:R-:W-:Y:S04]  /*8960*/  F2FP.PACK_AB R169, R0, R2 ;  /* 0x0000000200a9723e */ /* 0x000fe800000000ff */
[----:B------:R-:W-:Y:S03]  /*8970*/  LDSM.16.MT88.4 R152, [R239+0x1000] ;  /* 0x00100000ef98783b */ /* 0x000fe60000004200 */
[C---:B---3--:R-:W-:Y:S01]  /*8980*/  F2FP.PACK_AB R171, R134.reuse, R135 ;  /* 0x0000008786ab723e */ /* 0x048fe200000000ff */
[----:B------:R-:W-:Y:S01]  /*8990*/  FADD.FTZ R3, R135, R3 ;  /* 0x0000000387037221 */ /* 0x000fe20000010000 */
[----:B------:R-:W-:Y:S01]  /*89a0*/  MOV R135, R133 ;  /* 0x0000008500877202 */ /* 0x000fe20000000f00 */
[C---:B--2---:R-:W-:Y:S03]  /*89b0*/  HMMA.16816.F32 R20, R136.reuse, R140, R20 ;  /* 0x0000008c8814723c */ /* 0x044fe60000001814 */
[----:B------:R-:W-:Y:S01]  /*89c0*/  FADD.FTZ R0, R134, R3 ;  /* 0x0000000386007221 */ /* 0x000fe20000010000 */
[----:B------:R-:W-:Y:S04]  /*89d0*/  MOV R3, R156 ;  /* 0x0000009c00037202 */ /* 0x000fe80000000f00 */
[C---:B------:R-:W-:Y:S01]  /*89e0*/  HMMA.16816.F32 R24, R136.reuse, R142, R24 ;  /* 0x0000008e8818723c */ /* 0x040fe20000001818 */
[----:B------:R-:W1:Y:S03]  /*89f0*/  LDSM.16.MT88.4 R140, [R239+0x2000] ;  /* 0x00200000ef8c783b */ /* 0x000e660000004200 */
[----:B------:R-:W-:Y:S04]  /*8a00*/  IADD3 R2, R3, -0x1, RZ ;  /* 0xffffffff03027810 */ /* 0x000fe80007ffe0ff */
[C---:B----4-:R-:W-:Y:S01]  /*8a10*/  HMMA.16816.F32 R28, R136.reuse, R144, R28 ;  /* 0x00000090881c723c */ /* 0x050fe2000000181c */
[----:B------:R2:W-:Y:S04]  /*8a20*/  STL [R1+0x28], R0 ;  /* 0x0000280001007387 */ /* 0x0005e80000100800 */
[----:B------:R-:W3:Y:S03]  /*8a30*/  LDL R134, [R1+0x5c] ;  /* 0x00005c0001867983 */ /* 0x000ee60000100800 */
[C---:B------:R-:W-:Y:S01]  /*8a40*/  HMMA.16816.F32 R32, R136.reuse, R146, R32 ;  /* 0x000000928820723c */ /* 0x040fe20000001820 */
[----:B------:R-:W4:Y:S08]  /*8a50*/  LDSM.16.MT88.4 R144, [R241+0x2000] ;  /* 0x00200000f190783b */ /* 0x000f300000004200 */
[----:B------:R-:W-:Y:S03]  /*8a60*/  STL [R1+0x20], R2 ;  /* 0x0000200201007387 */ /* 0x000fe60000100800 */
[----:B--2---:R-:W-:Y:S04]  /*8a70*/  FADD.FTZ R0, R148, R150 ;  /* 0x0000009694007221 */ /* 0x004fe80000010000 */
[----:B------:R-:W-:Y:S01]  /*8a80*/  FADD.FTZ R0, R179, R0 ;  /* 0x00000000b3007221 */ /* 0x000fe20000010000 */
[C---:B-1----:R-:W-:Y:S03]  /*8a90*/  HMMA.16816.F32 R36, R136.reuse, R140, R36 ;  /* 0x0000008c8824723c */ /* 0x042fe60000001824 */
[----:B------:R-:W-:Y:S04]  /*8aa0*/  FADD.FTZ R0, R178, R0 ;  /* 0x00000000b2007221 */ /* 0x000fe80000010000 */
[----:B------:R-:W-:Y:S01]  /*8ab0*/  FADD.FTZ R0, R174, R0 ;  /* 0x00000000ae007221 */ /* 0x000fe20000010000 */
[C---:B------:R-:W-:Y:S01]  /*8ac0*/  HMMA.16816.F32 R40, R136.reuse, R142, R40 ;  /* 0x0000008e8828723c */ /* 0x040fe20000001828 */
[----:B------:R-:W1:Y:S03]  /*8ad0*/  LDSM.16.MT88.4 R140, [R240+0x2000] ;  /* 0x00200000f08c783b */ /* 0x000e660000004200 */
[----:B------:R-:W-:Y:S04]  /*8ae0*/  FADD.FTZ R0, R175, R0 ;  /* 0x00000000af007221 */ /* 0x000fe80000010000 */
[C---:B----4-:R-:W-:Y:S04]  /*8af0*/  HMMA.16816.F32 R44, R136.reuse, R144, R44 ;  /* 0x00000090882c723c */ /* 0x050fe8000000182c */
[----:B------:R-:W-:Y:S04]  /*8b00*/  FADD.FTZ R0, R176, R0 ;  /* 0x00000000b0007221 */ /* 0x000fe80000010000 */
[C---:B------:R-:W-:Y:S01]  /*8b10*/  HMMA.16816.F32 R48, R136.reuse, R146, R48 ;  /* 0x000000928830723c */ /* 0x040fe20000001830 */
[----:B------:R-:W2:Y:S03]  /*8b20*/  LDSM.16.MT88.4 R144, [R242+0x2000] ;  /* 0x00200000f290783b */ /* 0x000ea60000004200 */
[----:B------:R-:W-:Y:S04]  /*8b30*/  FADD.FTZ R0, R177, R0 ;  /* 0x00000000b1007221 */ /* 0x000fe80000010000 */
[----:B------:R-:W-:Y:S01]  /*8b40*/  FADD.FTZ R0, R172, R0 ;  /* 0x00000000ac007221 */ /* 0x000fe20000010000 */
        /* <DEDUP_REMOVED lines=28> */
[----:B------:R-:W1:Y:S02]  /*8d10*/  LDSM.16.MT88.4 R144, [R241+0x1000] ;  /* 0x00100000f190783b */ /* 0x000e640000004200 */
[----:B---3--:R-:W-:Y:S01]  /*8d20*/  ISETP.GT.AND P0, PT, R3, R134, PT ;  /* 0x000000860300720c */ /* 0x008fe20003f04270 */
[----:B------:R-:W-:Y:S01]  /*8d30*/  FADD.FTZ R3, R173, R0 ;  /* 0x00000000ad037221 */ /* 0x000fe20000010000 */
[----:B------:R-:W-:Y:S02]  /*8d40*/  MOV R0, R2 ;  /* 0x0000000200007202 */ /* 0x000fe40000000f00 */
[----:B------:R-:W-:Y:S01]  /*8d50*/  MOV R134, R132 ;  /* 0x0000008400867202 */ /* 0x000fe20000000f00 */
[C---:B------:R-:W-:Y:S01]  /*8d60*/  HMMA.16816.F32 R156, R168.reuse, R152, R4 ;  /* 0x00000098a89c723c */ /* 0x040fe20000001804 */
[----:B------:R-:W2:Y:S07]  /*8d70*/  LDSM.16.MT88.4 R136, [R240+0x1000] ;  /* 0x00100000f088783b */ /* 0x000eae0000004200 */
[C---:B------:R-:W-:Y:S01]  /*8d80*/  HMMA.16816.F32 R152, R168.reuse, R154, R8 ;  /* 0x0000009aa898723c */ /* 0x040fe20000001808 */
[----:B------:R-:W3:Y:S08]  /*8d90*/  LDSM.16.MT88.4 R4, [R242+0x1000] ;  /* 0x00100000f204783b */ /* 0x000ef00000004200 */
[----:B------:R-:W4:Y:S08]  /*8da0*/  LDSM.16.MT88.4 R8, [R239+0x2800] ;  /* 0x00280000ef08783b */ /* 0x000f300000004200 */
[----:B------:R-:W-:Y:S04]  /*8db0*/  STL [R1+0x2c], R3 ;  /* 0x00002c0301007387 */ /* 0x000fe80000100800 */
[----:B------:R-:W-:Y:S01]  /*8dc0*/  STL [R1+0x1c], R0 ;  /* 0x00001c0001007387 */ /* 0x000fe20000100800 */
[C---:B-1----:R-:W-:Y:S03]  /*8dd0*/  HMMA.16816.F32 R148, R168.reuse, R144, R12 ;  /* 0x00000090a894723c */ /* 0x042fe6000000180c */
[----:B------:R-:W1:Y:S05]  /*8de0*/  LDSM.16.MT88.4 R12, [R241+0x2800] ;  /* 0x00280000f10c783b */ /* 0x000e6a0000004200 */
        /* <DEDUP_REMOVED lines=40> */
.L_x_879:
[----:B------:R-:W2:Y:S04]  /*9070*/  LDL R2, [R1+0x34] ;  /* 0x0000340001027983 */ /* 0x000ea80000100800 */
[----:B------:R-:W2:Y:S02]  /*9080*/  LDL R0, [R1+0x20] ;  /* 0x0000200001007983 */ /* 0x000ea40000100800 */
[----:B--2---:R-:W-:-:S13]  /*9090*/  ISETP.GE.AND P0, PT, R0, R2, PT ;  /* 0x000000020000720c */ /* 0x004fda0003f06270 */
[----:B------:R-:W-:Y:S05]  /*90a0*/  @!P0 BRA `(.L_x_885) ;  /* 0x00002a5000008947 */ /* 0x000fea0003800000 */
.L_x_888:
[----:B------:R-:W2:Y:S01]  /*90b0*/  LDL R20, [R1+0x20] ;  /* 0x0000200001147983 */ /* 0x000ea20000100800 */
[----:B------:R-:W-:Y:S04]  /*90c0*/  DEPBAR.LE SB0, 0x0 ;  /* 0x000080000000791a */ /* 0x000fe80000000000 */
[----:B------:R-:W3:Y:S01]  /*90d0*/  LDL.64 R6, [R1+0x50] ;  /* 0x0000500001067983 */ /* 0x000ee20000100a00 */
[----:B------:R-:W-:Y:S01]  /*90e0*/  WARPSYNC 0xffffffff ;  /* 0xffffffff00007948 */ /* 0x000fe20003800000 */
[----:B------:R-:W-:Y:S03]  /*90f0*/  BSSY B0, `(.L_x_886) ;  /* 0x00000f3000007945 */ /* 0x000fe60003800000 */
[----:B------:R-:W4:Y:S05]  /*9100*/  LDL.64 R22, [R1+0x40] ;  /* 0x0000400001167983 */ /* 0x000f2a0000100a00 */
[----:B------:R-:W3:Y:S05]  /*9110*/  LDL R135, [R1+0x30] ;  /* 0x0000300001877983 */ /* 0x000eea0000100800 */
[----:B------:R-:W4:Y:S05]  /*9120*/  LDL R134, [R1] ;  /* 0x0000000001867983 */ /* 0x000f2a0000100800 */
[----:B------:R-:W4:Y:S05]  /*9130*/  LDL R15, [R1+0x4] ;  /* 0x00000400010f7983 */ /* 0x000f2a0000100800 */
[----:B------:R-:W4:Y:S05]  /*9140*/  LDL R21, [R1+0x18] ;  /* 0x0000180001157983 */ /* 0x000f2a0000100800 */
[----:B------:R-:W1:Y:S05]  /*9150*/  S2R R2, SR_TID.X ;  /* 0x0000000000027919 */ /* 0x000e6a0000002100 */
[----:B------:R-:W-:Y:S06]  /*9160*/  BAR.SYNC.DEFER_BLOCKING 0x0 ;  /* 0x0000000000007b1d */ /* 0x000fec0000010000 */
[----:B------:R-:W2:Y:S05]  /*9170*/  LDSM.16.M88.4 R8, [R236] ;  /* 0x00000000ec08783b */ /* 0x000eaa0000000200 */
[----:B------:R-:W2:Y:S05]  /*9180*/  LDSM.16.M88.4 R16, [R236+0x800] ;  /* 0x00080000ec10783b */ /* 0x000eaa0000000200 */
[----:B------:R-:W2:Y:S05]  /*9190*/  LDSM.16.M88.4 R24, [R236+0x1000] ;  /* 0x00100000ec18783b */ /* 0x000eaa0000000200 */
[----:B------:R-:W2:Y:S01]  /*91a0*/  LDSM.16.M88.4 R168, [R243] ;  /* 0x00000000f3a8783b */ /* 0x000ea20000000200 */
[----:B-1----:R-:W-:Y:S11]  /*91b0*/  ISETP.GT.AND P3, PT, R2, 0x7f, PT ;  /* 0x0000007f0200780c */ /* 0x002ff60003f64270 */
[----:B------:R-:W-:Y:S02]  /*91c0*/  @!UPT UIADD3 URZ, URZ, URZ, URZ ;  /* 0x0000003f3f3ff290 */ /* 0x000fe4000fffe03f */
[----:B------:R-:W-:Y:S02]  /*91d0*/  @!P3 IMAD.MOV.U32 R4, RZ, RZ, c[0x0][0x208] ;  /* 0x00008200ff04b624 */ /* 0x000fe400078e00ff */
[----:B------:R-:W-:Y:S01]  /*91e0*/  @!P3 IMAD.MOV.U32 R5, RZ, RZ, c[0x0][0x20c] ;  /* 0x00008300ff05b624 */ /* 0x000fe200078e00ff */
[----:B--2---:R-:W-:Y:S01]  /*91f0*/  SHF.R.S32.HI R0, RZ, 0x1f, R20 ;  /* 0x0000001fff007819 */ /* 0x004fe20000011414 */
[----:B------:R-:W-:Y:S04]  /*9200*/  IMAD.WIDE.U32 R2, R20, c[0x0][0x208], RZ ;  /* 0x0000820014027a25 */ /* 0x000fe800078e00ff */
[----:B------:R-:W-:Y:S04]  /*9210*/  IMAD R0, R0, c[0x0][0x208], RZ ;  /* 0x0000820000007a24 */ /* 0x000fe800078e02ff */
[----:B------:R-:W-:Y:S04]  /*9220*/  IMAD R0, R20, c[0x0][0x20c], R0 ;  /* 0x0000830014007a24 */ /* 0x000fe800078e0200 */
[----:B------:R-:W-:Y:S02]  /*9230*/  IMAD.IADD R0, R3, 0x1, R0 ;  /* 0x0000000103007824 */ /* 0x000fe400078e0200 */
[----:B------:R-:W-:Y:S01]  /*9240*/  IMAD.WIDE.U32 R2, R2, 0x30, RZ ;  /* 0x0000003002027825 */ /* 0x000fe200078e00ff */
[----:B---3--:R-:W-:Y:S03]  /*9250*/  LOP3.LUT P4, RZ, R135, 0x2, RZ, 0xc0, !PT ;  /* 0x0000000287ff7812 */ /* 0x008fe6000788c0ff */
[----:B------:R-:W-:Y:S01]  /*9260*/  IMAD R0, R0, 0x30, RZ ;  /* 0x0000003000007824 */ /* 0x000fe200078e02ff */
[-C--:B------:R-:W-:Y:S01]  /*9270*/  IADD3 R12, P1, R6, R2.reuse, RZ ;  /* 0x00000002060c7210 */ /* 0x080fe20007f3e0ff */
[----:B----4-:R1:W2:Y:S02]  /*9280*/  LDSM.16.M88.4 R172, [R134] ;  /* 0x0000000086ac783b */ /* 0x0102a40000000200 */
[----:B------:R-:W-:Y:S01]  /*9290*/  IMAD.IADD R0, R3, 0x1, R0 ;  /* 0x0000000103007824 */ /* 0x000fe200078e0200 */
[----:B------:R-:W-:Y:S02]  /*92a0*/  @!P3 LEA R3, P0, R4, R2, 0x5 ;  /* 0x000000020403b211 */ /* 0x000fe400078028ff */
[----:B------:R-:W-:Y:S01]  /*92b0*/  LEA R2, P2, R12, c[0x0][0x1f8], 0x1 ;  /* 0x00007e000c027a11 */ /* 0x000fe200078408ff */
[----:B------:R3:W2:Y:S01]  /*92c0*/  LDSM.16.M88.4 R176, [R15] ;  /* 0x000000000fb0783b */ /* 0x0006a20000000200 */
[----:B------:R-:W-:Y:S02]  /*92d0*/  IADD3.X R13, R0, R23, RZ, P1, !PT ;  /* 0x00000017000d7210 */ /* 0x000fe40000ffe4ff */
[----:B------:R-:W-:Y:S02]  /*92e0*/  @!P3 LEA.HI.X R14, R4, R0, R5, 0x5, P0 ;  /* 0x00000000040eb211 */ /* 0x000fe400000f2c05 */
[----:B------:R-:W-:Y:S02]  /*92f0*/  @!P3 IADD3 R0, P1, R3, R6, RZ ;  /* 0x000000060300b210 */ /* 0x000fe40007f3e0ff */
[C---:B-----5:R-:W-:Y:S03]  /*9300*/  HMMA.16816.F32 R4, R160.reuse, R8, RZ ;  /* 0x00000008a004723c */ /* 0x060fe600000018ff */
[----:B------:R-:W-:Y:S01]  /*9310*/  LEA.HI.X R3, R12, c[0x0][0x1fc], R13, 0x1, P2 ;  /* 0x00007f000c037a11 */ /* 0x000fe200010f0c0d */
[----:B------:R-:W-:Y:S01]  /*9320*/  @!P3 IMAD.X R14, R14, 0x1, R23, P1 ;  /* 0x000000010e0eb824 */ /* 0x000fe200008e0617 */
[----:B------:R-:W-:Y:S03]  /*9330*/  LOP3.LUT P2, RZ, R135, 0x1, RZ, 0xc0, !PT ;  /* 0x0000000187ff7812 */ /* 0x000fe6000784c0ff */
[C---:B------:R-:W-:Y:S01]  /*9340*/  HMMA.16816.F32 R8, R160.reuse, R10, RZ ;  /* 0x0000000aa008723c */ /* 0x040fe200000018ff */
[C---:B-1----:R-:W-:Y:S04]  /*9350*/  @!P3 LEA R134, P0, R0.reuse, c[0x0][0x1f8], 0x1 ;  /* 0x00007e000086ba11 */ /* 0x042fe800078008ff */
[----:B------:R-:W-:Y:S03]  /*9360*/  @!P3 LEA.HI.X R135, R0, c[0x0][0x1fc], R14, 0x1, P0 ;  /* 0x00007f000087ba11 */ /* 0x000fe600000f0c0e */
[C---:B---3--:R-:W-:Y:S02]  /*9370*/  HMMA.16816.F32 R12, R160.reuse, R16, RZ ;  /* 0x00000010a00c723c */ /* 0x048fe400000018ff */
[----:B------:R-:W-:Y:S01]  /*9380*/  @!PT LDS RZ, [RZ] ;  /* 0x00000000fffff984 */ /* 0x000fe20000000800 */
[----:B------:R-:W-:Y:S01]  /*9390*/  @!PT LDS RZ, [RZ] ;  /* 0x00000000fffff984 */ /* 0x000fe20000000800 */
[----:B------:R-:W-:Y:S01]  /*93a0*/  @!PT LDS RZ, [RZ] ;  /* 0x00000000fffff984 */ /* 0x000fe20000000800 */
[----:B------:R1:W-:Y:S05]  /*93b0*/  LDGSTS.E.BYPASS.LTC128B.128 [R21+0x4080], [R2.64], !P2 ;  /* 0x0408000002157fae */ /* 0x0003ea000d101d46 */
[----:B------:R1:W-:Y:S01]  /*93c0*/  LDGSTS.E.BYPASS.LTC128B.128 [R21+0x5880], [R2.64+0x80], !P4 ;  /* 0x0588008002157fae */ /* 0x0003e2000e101d46 */
[C---:B------:R-:W-:Y:S04]  /*93d0*/  HMMA.16816.F32 R16, R160.reuse, R18, RZ ;  /* 0x00000012a010723c */ /* 0x040fe800000018ff */
[----:B------:R1:W-:Y:S05]  /*93e0*/  LDGSTS.E.BYPASS.LTC128B.128 [R21+0x7080], [R2.64+0x100], !P6 ;  /* 0x0708010002157fae */ /* 0x0003ea000f101d46 */
[----:B------:R1:W-:Y:S05]  /*93f0*/  LDGSTS.E.BYPASS.LTC128B.128 [R21+0x8880], [R2.64+0x180], !P5 ;  /* 0x0888018002157fae */ /* 0x0003ea000e901d46 */
[----:B------:R3:W-:Y:S05]  /*9400*/  @!P3 LDGSTS.E.BYPASS.LTC128B.128 [R21+0x5080], [R134.64], !P2 ;  /* 0x050800008615bfae */ /* 0x0007ea000d101d46 */
[----:B------:R3:W-:Y:S05]  /*9410*/  @!P3 LDGSTS.E.BYPASS.LTC128B.128 [R21+0x6880], [R134.64+0x80], !P4 ;  /* 0x068800808615bfae */ /* 0x0007ea000e101d46 */
[----:B------:R3:W-:Y:S05]  /*9420*/  @!P3 LDGSTS.E.BYPASS.LTC128B.128 [R21+0x8080], [R134.64+0x100], !P6 ;  /* 0x080801008615bfae */ /* 0x0007ea000f101d46 */
[----:B------:R3:W-:Y:S05]  /*9430*/  @!P3 LDGSTS.E.BYPASS.LTC128B.128 [R21+0x9880], [R134.64+0x180], !P5 ;  /* 0x098801808615bfae */ /* 0x0007ea000e901d46 */
[----:B------:R-:W4:Y:S01]  /*9440*/  LDL R0, [R1+0x34] ;  /* 0x0000340001007983 */ /* 0x000f220000100800 */
[----:B-1----:R-:W-:Y:S04]  /*9450*/  IMAD.MOV.U32 R3, RZ, RZ, R20 ;  /* 0x000000ffff037224 */ /* 0x002fe800078e0014 */
[----:B------:R-:W0:Y:S01]  /*9460*/  LDGDEPBAR ;  /* 0x00000000000079af */ /* 0x000e220000000000 */
[C---:B---3--:R-:W-:Y:S08]  /*9470*/  HMMA.16816.F32 R20, R160.reuse, R24, RZ ;  /* 0x00000018a014723c */ /* 0x048ff000000018ff */
[----:B------:R-:W-:Y:S08]  /*9480*/  HMMA.16816.F32 R24, R160, R26, RZ ;  /* 0x0000001aa018723c */ /* 0x000ff000000018ff */
[C---:B------:R-:W-:Y:S08]  /*9490*/  HMMA.16816.F32 R4, R164.reuse, R168, R4 ;  /* 0x000000a8a404723c */ /* 0x040ff00000001804 */
[C---:B------:R-:W-:Y:S01]  /*94a0*/  HMMA.16816.F32 R8, R164.reuse, R170, R8 ;  /* 0x000000aaa408723c */ /* 0x040fe20000001808 */
[----:B------:R-:W1:Y:S07]  /*94b0*/  LDSM.16.M88.4 R168, [R238] ;  /* 0x00000000eea8783b */ /* 0x000e6e0000000200 */
[C---:B--2---:R-:W-:Y:S08]  /*94c0*/  HMMA.16816.F32 R12, R164.reuse, R172, R12 ;  /* 0x000000aca40c723c */ /* 0x044ff0000000180c */
        /* <DEDUP_REMOVED lines=126> */
[C---:B-1----:R-:W-:Y:S07]  /*9cb0*/  HMMA.16816.F32 R12, R232.reuse, R168, R12 ;  /* 0x000000a8e80c723c */ /* 0x042fee000000180c */
[----:B------:R-:W-:Y:S01]  /*9cc0*/  MOV R169, R3 ;  /* 0x0000000300a97202 */ /* 0x000fe20000000f00 */
[C---:B------:R-:W-:Y:S03]  /*9cd0*/  HMMA.16816.F32 R16, R232.reuse, R170, R16 ;  /* 0x000000aae810723c */ /* 0x040fe60000001810 */
[----:B----4-:R-:W-:Y:S01]  /*9ce0*/  ISETP.GT.AND P4, PT, R169, R0, PT ;  /* 0x00000000a900720c */ /* 0x010fe20003f84270 */
[----:B------:R-:W-:Y:S04]  /*9cf0*/  IMAD.MOV.U32 R0, RZ, RZ, R133 ;  /* 0x000000ffff007224 */ /* 0x000fe800078e0085 */
[C---:B--2---:R-:W-:Y:S08]  /*9d00*/  HMMA.16816.F32 R20, R232.reuse, R172, R20 ;  /* 0x000000ace814723c */ /* 0x044ff00000001814 */
[----:B------:R-:W-:Y:S01]  /*9d10*/  HMMA.16816.F32 R24, R232, R174, R24 ;  /* 0x000000aee818723c */ /* 0x000fe20000001818 */
[----:B------:R-:W-:Y:S07]  /*9d20*/  @!UPT UIADD3 URZ, URZ, URZ, URZ ;  /* 0x0000003f3f3ff290 */ /* 0x000fee000fffe03f */
[----:B------:R-:W-:-:S11]  /*9d30*/  @!P4 BRA `(.L_x_887) ;  /* 0x000002e00000c947 */ /* 0x000fd60003800000 */
        /* <DEDUP_REMOVED lines=32> */
[----:B------:R-:W-:Y:S02]  /*9f40*/  @P1 LEA.HI.X R135, R135, c[0x0][0x1cc], R168, 0x1, P2 ;  /* 0x0000730087871a11 */ /* 0x000fe400010f0ca8 */
[----:B------:R-:W-:Y:S11]  /*9f50*/  LOP3.LUT P2, RZ, R176, 0x1, RZ, 0xc0, !PT ;  /* 0x00000001b0ff7812 */ /* 0x000ff6000784c0ff */
[----:B------:R-:W-:Y:S02]  /*9f60*/  @!UPT UIADD3 URZ, URZ, URZ, URZ ;  /* 0x0000003f3f3ff290 */ /* 0x000fe4000fffe03f */
        /* <DEDUP_REMOVED lines=11> */
.L_x_887:
[----:B------:R-:W-:Y:S05]  /*a020*/  BSYNC B0 ;  /* 0x0000000000007941 */ /* 0x000fea0003800000 */
.L_x_886:
        /* <DEDUP_REMOVED lines=94> */
[C---:B--2---:R-:W-:Y:S01]  /*a610*/  FFMA.FTZ R0, R3.reuse, R170, R8 ;  /* 0x000000aa03007223 */ /* 0x044fe20000010008 */
[----:B---3--:R-:W-:Y:S01]  /*a620*/  F2FP.PACK_AB R170, R2, R4 ;  /* 0x0000000402aa723e */ /* 0x008fe200000000ff */
        /* <DEDUP_REMOVED lines=40> */
[----:B------:R-:W1:Y:S01]  /*a8b0*/  MUFU.EX2 R7, R7 ;  /* 0x0000000700077308 */ /* 0x000e620000000800 */
[----:B------:R-:W-:Y:S01]  /*a8c0*/  MOV R157, R20 ;  /* 0x00000014009d7202 */ /* 0x000fe20000000f00 */
[C---:B------:R-:W-:Y:S01]  /*a8d0*/  FMUL.FTZ R20, R3.reuse, R140 ;  /* 0x0000008c03147220 */ /* 0x040fe20000410000 */
[----:B------:R-:W-:Y:S01]  /*a8e0*/  MOV R140, R21 ;  /* 0x00000015008c7202 */ /* 0x000fe20000000f00 */
[C---:B------:R-:W-:Y:S01]  /*a8f0*/  FMUL.FTZ R21, R3.reuse, R141 ;  /* 0x0000008d03157220 */ /* 0x040fe20000410000 */
[----:B------:R-:W-:Y:S02]  /*a900*/  MOV R141, R10 ;  /* 0x0000000a008d7202 */ /* 0x000fe40000000f00 */
[----:B------:R-:W-:Y:S01]  /*a910*/  MOV R10, R25 ;  /* 0x00000019000a7202 */ /* 0x000fe20000000f00 */
[C---:B------:R-:W-:Y:S01]  /*a920*/  FMUL.FTZ R25, R3.reuse, R137 ;  /* 0x0000008903197220 */ /* 0x040fe20000410000 */
[----:B------:R-:W-:Y:S01]  /*a930*/  MOV R14, R12 ;  /* 0x0000000c000e7202 */ /* 0x000fe20000000f00 */
[C---:B------:R-:W-:Y:S01]  /*a940*/  FMUL.FTZ R12, R3.reuse, R148 ;  /* 0x00000094030c7220 */ /* 0x040fe20000410000 */
[----:B------:R-:W-:Y:S01]  /*a950*/  MOV R152, R17 ;  /* 0x0000001100987202 */ /* 0x000fe20000000f00 */
[----:B------:R-:W-:Y:S01]  /*a960*/  FMUL.FTZ R17, R3, R145 ;  /* 0x0000009103117220 */ /* 0x000fe20000410000 */
[----:B------:R-:W-:Y:S01]  /*a970*/  MOV R145, R10 ;  /* 0x0000000a00917202 */ /* 0x000fe20000000f00 */
[C---:B----4-:R-:W-:Y:S01]  /*a980*/  FFMA.FTZ R4, R0.reuse, R9, R6 ;  /* 0x0000000900047223 */ /* 0x050fe20000010006 */
[----:B------:R-:W-:Y:S01]  /*a990*/  MOV R149, R14 ;  /* 0x0000000e00957202 */ /* 0x000fe20000000f00 */
[C---:B------:R-:W-:Y:S02]  /*a9a0*/  FMUL.FTZ R26, R0.reuse, R138 ;  /* 0x0000008a001a7220 */ /* 0x040fe40000410000 */
[C---:B------:R-:W-:Y:S02]  /*a9b0*/  FMUL.FTZ R27, R0.reuse, R139 ;  /* 0x0000008b001b7220 */ /* 0x040fe40000410000 */
[C---:B------:R-:W-:Y:S02]  /*a9c0*/  FMUL.FTZ R18, R0.reuse, R146 ;  /* 0x0000009200127220 */ /* 0x040fe40000410000 */
[C---:B------:R-:W-:Y:S01]  /*a9d0*/  FMUL.FTZ R19, R0.reuse, R147 ;  /* 0x0000009300137220 */ /* 0x040fe20000410000 */
[C---:B-1----:R-:W-:Y:S01]  /*a9e0*/  F2FP.PACK_AB R169, R7.reuse, R6 ;  /* 0x0000000607a9723e */ /* 0x042fe200000000ff */
[C---:B------:R-:W-:Y:S02]  /*a9f0*/  FMUL.FTZ R6, R0.reuse, R158 ;  /* 0x0000009e00067220 */ /* 0x040fe40000410000 */
[----:B------:R-:W2:Y:S01]  /*aa00*/  LDL R158, [R1+0x8] ;  /* 0x00000800019e7983 */ /* 0x000ea20000100800 */
[----:B------:R-:W-:Y:S02]  /*aa10*/  FADD.FTZ R132, R7, R4 ;  /* 0x0000000407847221 */ /* 0x000fe40000010000 */
[C---:B------:R-:W-:Y:S01]  /*aa20*/  FMUL.FTZ R4, R3.reuse, R156 ;  /* 0x0000009c03047220 */ /* 0x040fe20000410000 */
[----:B------:R-:W-:Y:S01]  /*aa30*/  MOV R156, R11 ;  /* 0x0000000b009c7202 */ /* 0x000fe20000000f00 */
[C---:B------:R-:W-:Y:S01]  /*aa40*/  FMUL.FTZ R22, R0.reuse, R142 ;  /* 0x0000008e00167220 */ /* 0x040fe20000410000 */
[----:B------:R-:W-:Y:S01]  /*aa50*/  MOV R11, R24 ;  /* 0x00000018000b7202 */ /* 0x000fe20000000f00 */
[C---:B------:R-:W-:Y:S02]  /*aa60*/  FMUL.FTZ R24, R3.reuse, R136 ;  /* 0x0000008803187220 */ /* 0x040fe40000410000 */
[----:B------:R-:W1:Y:S01]  /*aa70*/  LDSM.16.MT88.4 R136, [R239] ;  /* 0x00000000ef88783b */ /* 0x000e620000004200 */
[C---:B------:R-:W-:Y:S02]  /*aa80*/  FMUL.FTZ R23, R0.reuse, R143 ;  /* 0x0000008f00177220 */ /* 0x040fe40000410000 */
        /* <DEDUP_REMOVED lines=79> */
[----:B------:R-:W-:Y:S01]  /*af80*/  MUFU.EX2 R175, R153 ;  /* 0x0000009900af7308 */ /* 0x000fe20000000800 */
[C---:B-1----:R-:W-:Y:S08]  /*af90*/  HMMA.16816.F32 R4, R168.reuse, R136, R4 ;  /* 0x00000088a804723c */ /* 0x042ff00000001804 */
[C---:B------:R-:W-:Y:S01]  /*afa0*/  HMMA.16816.F32 R8, R168.reuse, R138, R8 ;  /* 0x0000008aa808723c */ /* 0x040fe20000001808 */
[----:B------:R-:W1:Y:S01]  /*afb0*/  LDSM.16.MT88.4 R136, [R241] ;  /* 0x00000000f188783b */ /* 0x000e620000004200 */
[----:B------:R-:W3:Y:S02]  /*afc0*/  MUFU.EX2 R132, R179 ;  /* 0x000000b300847308 */ /* 0x000ee40000000800 */
[----:B---3--:R-:W-:Y:S01]  /*afd0*/  FADD.FTZ R0, R132, R155 ;  /* 0x0000009b84007221 */ /* 0x008fe20000010000 */
[----:B------:R-:W-:Y:S04]  /*afe0*/  MOV R155, R145 ;  /* 0x00000091009b7202 */ /* 0x000fe80000000f00 */
[----:B------:R-:W-:Y:S03]  /*aff0*/  LDSM.16.MT88.4 R144, [R241+0x800] ;  /* 0x00080000f190783b */ /* 0x000fe60000004200 */
[----:B------:R-:W-:Y:S01]  /*b000*/  MOV R179, R156 ;  /* 0x0000009c00b37202 */ /* 0x000fe20000000f00 */
[----:B------:R-:W-:Y:S03]  /*b010*/  FADD.FTZ R0, R3, R0 ;  /* 0x0000000003007221 */ /* 0x000fe60000010000 */
[----:B------:R-:W-:Y:S01]  /*b020*/  IADD3 R179, R179, -0x1, RZ ;  /* 0xffffffffb3b37810 */ /* 0x000fe20007ffe0ff */
[----:B------:R-:W-:Y:S04]  /*b030*/  FADD.FTZ R0, R135, R0 ;  /* 0x0000000087007221 */ /* 0x000fe80000010000 */
[----:B------:R-:W-:Y:S01]  /*b040*/  FADD.FTZ R0, R134, R0 ;  /* 0x0000000086007221 */ /* 0x000fe20000010000 */
[C---:B-1----:R-:W-:Y:S08]  /*b050*/  HMMA.16816.F32 R12, R168.reuse, R136, R12 ;  /* 0x00000088a80c723c */ /* 0x042ff0000000180c */
[C---:B------:R-:W-:Y:S01]  /*b060*/  HMMA.16816.F32 R16, R168.reuse, R138, R16 ;  /* 0x0000008aa810723c */ /* 0x040fe20000001810 */
[----:B------:R-:W1:Y:S07]  /*b070*/  LDSM.16.MT88.4 R136, [R240] ;  /* 0x00000000f088783b */ /* 0x000e6e0000004200 */
[C---:B-1----:R-:W-:Y:S08]  /*b080*/  HMMA.16816.F32 R20, R168.reuse, R136, R20 ;  /* 0x00000088a814723c */ /* 0x042ff00000001814 */
[C---:B------:R-:W-:Y:S01]  /*b090*/  HMMA.16816.F32 R24, R168.reuse, R138, R24 ;  /* 0x0000008aa818723c */ /* 0x040fe20000001818 */
[----:B--2---:R1:W2:Y:S03]  /*b0a0*/  LDSM.16.MT88.4 R136, [R158] ;  /* 0x000000009e88783b */ /* 0x0042a60000004200 */
[----:B-1----:R-:W-:Y:S05]  /*b0b0*/  MOV R158, R140 ;  /* 0x0000008c009e7202 */ /* 0x002fea0000000f00 */
[----:B------:R-:W-:Y:S01]  /*b0c0*/  LDSM.16.MT88.4 R140, [R239+0x800] ;  /* 0x00080000ef8c783b */ /* 0x000fe20000004200 */
[----:B------:R-:W1:Y:S01]  /*b0d0*/  MUFU.EX2 R174, R158 ;  /* 0x0000009e00ae7308 */ /* 0x000e620000000800 */
        /* <DEDUP_REMOVED lines=38> */
[----:B------:R-:W-:Y:S01]  /*b340*/  HMMA.16816.F32 R128, R168, R138, R128 ;  /* 0x0000008aa880723c */ /* 0x000fe20000001880 */
[----:B------:R-:W-:Y:S03]  /*b350*/  MUFU.EX2 R132, R155 ;  /* 0x0000009b00847308 */ /* 0x000fe60000000800 */
[----:B------:R-:W-:Y:S01]  /*b360*/  F2FP.PACK_AB R137, R178, R149 ;  /* 0x00000095b289723e */ /* 0x000fe200000000ff */
[----:B------:R-:W-:Y:S02]  /*b370*/  FADD.FTZ R3, R150, R148 ;  /* 0x0000009496037221 */ /* 0x000fe40000010000 */
[----:B------:R-:W-:Y:S02]  /*b380*/  F2FP.PACK_AB R138, R134, R135 ;  /* 0x00000087868a723e */ /* 0x000fe400000000ff */
[----:B------:R-:W-:Y:S02]  /*b390*/  F2FP.PACK_AB R139, R176, R177 ;  /* 0x000000b1b08b723e */ /* 0x000fe400000000ff */
[----:B------:R-:W2:Y:S01]  /*b3a0*/  MUFU.EX2 R134, R151 ;  /* 0x0000009700867308 */ /* 0x000ea20000000800 */
[----:B-1----:R-:W-:Y:S02]  /*b3b0*/  F2FP.PACK_AB R169, R175, R174 ;  /* 0x000000aeafa9723e */ /* 0x002fe400000000ff */
[----:B------:R-:W-:Y:S02]  /*b3c0*/  F2FP.PACK_AB R171, R173, R172 ;  /* 0x000000acadab723e */ /* 0x000fe400000000ff */
[C---:B------:R-:W-:Y:S05]  /*b3d0*/  HMMA.16816.F32 R4, R136.reuse, R140, R4 ;  /* 0x0000008c8804723c */ /* 0x040fea0000001804 */
[----:B------:R-:W-:Y:S03]  /*b3e0*/  MUFU.EX2 R135, R159 ;  /* 0x0000009f00877308 */ /* 0x000fe60000000800 */
[C---:B------:R-:W-:Y:S01]  /*b3f0*/  HMMA.16816.F32 R8, R136.reuse, R142, R8 ;  /* 0x0000008e8808723c */ /* 0x040fe20000001808 */
[----:B------:R-:W1:Y:S07]  /*b400*/  LDSM.16.MT88.4 R140, [R240+0x800] ;  /* 0x00080000f08c783b */ /* 0x000e6e0000004200 */
[C---:B------:R-:W-:Y:S04]  /*b410*/  HMMA.16816.F32 R12, R136.reuse, R144, R12 ;  /* 0x00000090880c723c */ /* 0x040fe8000000180c */
[----:B--2---:R-:W-:Y:S01]  /*b420*/  F2FP.PACK_AB R168, R132, R134 ;  /* 0x0000008684a8723e */ /* 0x004fe200000000ff */
[----:B------:R-:W-:Y:S03]  /*b430*/  FADD.FTZ R0, R134, R0 ;  /* 0x0000000086007221 */ /* 0x000fe60000010000 */
[C---:B------:R-:W-:Y:S01]  /*b440*/  HMMA.16816.F32 R16, R136.reuse, R146, R16 ;  /* 0x000000928810723c */ /* 0x040fe20000001810 */
[----:B------:R-:W2:Y:S03]  /*b450*/  LDSM.16.MT88.4 R144, [R242+0x800] ;  /* 0x00080000f290783b */ /* 0x000ea60000004200 */
[----:B------:R-:W-:Y:S01]  /*b460*/  FADD.FTZ R0, R132, R0 ;  /* 0x0000000084007221 */ /* 0x000fe20000010000 */
[----:B------:R-:W-:Y:S03]  /*b470*/  MOV R132, R2 ;  /* 0x0000000200847202 */ /* 0x000fe60000000f00 */
        /* <DEDUP_REMOVED lines=36> */
[C---:B-1----:R-:W-:Y:S01]  /*b6c0*/  HMMA.16816.F32 R116, R136.reuse, R140, R116 ;  /* 0x0000008c8874723c */ /* 0x042fe20000001874 */
[----:B------:R1:W3:Y:S07]  /*b6d0*/  MUFU.EX2 R140, R154 ;  /* 0x0000009a008c7308 */ /* 0x0002ee0000000800 */
[C---:B------:R-:W-:Y:S08]  /*b6e0*/  HMMA.16816.F32 R120, R136.reuse, R142, R120 ;  /* 0x0000008e8878723c */ /* 0x040ff00000001878 */
[C---:B--2---:R-:W-:Y:S08]  /*b6f0*/  HMMA.16816.F32 R124, R136.reuse, R144, R124 ;  /* 0x00000090887c723c */ /* 0x044ff0000000187c */
[----:B------:R-:W-:Y:S01]  /*b700*/  HMMA.16816.F32 R128, R136, R146, R128 ;  /* 0x000000928880723c */ /* 0x000fe20000001880 */
[----:B-1----:R-:W1:Y:S03]  /*b710*/  LDSM.16.MT88.4 R152, [R239+0x1000] ;  /* 0x00100000ef98783b */ /* 0x002e660000004200 */
[----:B---3--:R-:W-:Y:S01]  /*b720*/  FADD.FTZ R0, R140, R0 ;  /* 0x000000008c007221 */ /* 0x008fe20000010000 */
[C---:B------:R-:W-:Y:S03]  /*b730*/  F2FP.PACK_AB R170, R135.reuse, R140 ;  /* 0x0000008c87aa723e */ /* 0x040fe600000000ff */
[----:B------:R-:W-:Y:S01]  /*b740*/  FADD.FTZ R0, R135, R0 ;  /* 0x0000000087007221 */ /* 0x000fe20000010000 */
[----:B------:R-:W2:Y:S08]  /*b750*/  LDSM.16.MT88.4 R144, [R241+0x1000] ;  /* 0x00100000f190783b */ /* 0x000eb00000004200 */
[----:B------:R3:W-:Y:S04]  /*b760*/  STL [R1+0x2c], R0 ;  /* 0x00002c0001007387 */ /* 0x0007e80000100800 */
[----:B------:R-:W4:Y:S01]  /*b770*/  LDSM.16.MT88.4 R136, [R240+0x1000] ;  /* 0x00100000f088783b */ /* 0x000f220000004200 */
[C---:B-1----:R-:W-:Y:S07]  /*b780*/  HMMA.16816.F32 R156, R168.reuse, R152, R4 ;  /* 0x00000098a89c723c */ /* 0x042fee0000001804 */
[----:B------:R-:W1:Y:S01]  /*b790*/  LDSM.16.MT88.4 R4, [R242+0x1000] ;  /* 0x00100000f204783b */ /* 0x000e620000004200 */
[----:B---3--:R-:W-:Y:S01]  /*b7a0*/  FADD.FTZ R0, R149, R3 ;  /* 0x0000000395007221 */ /* 0x008fe20000010000 */
[C---:B------:R-:W-:Y:S06]  /*b7b0*/  HMMA.16816.F32 R152, R168.reuse, R154, R8 ;  /* 0x0000009aa898723c */ /* 0x040fec0000001808 */
[----:B------:R-:W3:Y:S01]  /*b7c0*/  LDSM.16.MT88.4 R8, [R239+0x2800] ;  /* 0x00280000ef08783b */ /* 0x000ee20000004200 */
[----:B------:R-:W-:Y:S01]  /*b7d0*/  FADD.FTZ R0, R178, R0 ;  /* 0x00000000b2007221 */ /* 0x000fe20000010000 */
[C---:B--2---:R-:W-:Y:S06]  /*b7e0*/  HMMA.16816.F32 R148, R168.reuse, R144, R12 ;  /* 0x00000090a894723c */ /* 0x044fec000000180c */
[----:B------:R-:W2:Y:S01]  /*b7f0*/  LDSM.16.MT88.4 R12, [R241+0x2800] ;  /* 0x00280000f10c783b */ /* 0x000ea20000004200 */
[----:B------:R-:W-:Y:S01]  /*b800*/  FADD.FTZ R0, R177, R0 ;  /* 0x00000000b1007221 */ /* 0x000fe20000010000 */
[C---:B------:R-:W-:Y:S04]  /*b810*/  HMMA.16816.F32 R144, R168.reuse, R146, R16 ;  /* 0x00000092a890723c */ /* 0x040fe80000001810 */
[----:B------:R-:W-:Y:S04]  /*b820*/  FADD.FTZ R0, R176, R0 ;  /* 0x00000000b0007221 */ /* 0x000fe80000010000 */
[C---:B----4-:R-:W-:Y:S04]  /*b830*/  HMMA.16816.F32 R140, R168.reuse, R136, R20 ;  /* 0x00000088a88c723c */ /* 0x050fe80000001814 */
[----:B------:R-:W-:Y:S04]  /*b840*/  FADD.FTZ R0, R174, R0 ;  /* 0x00000000ae007221 */ /* 0x000fe80000010000 */
[C---:B------:R-:W-:Y:S04]  /*b850*/  HMMA.16816.F32 R136, R168.reuse, R138, R24 ;  /* 0x0000008aa888723c */ /* 0x040fe80000001818 */
[----:B------:R-:W-:Y:S04]  /*b860*/  FADD.FTZ R0, R175, R0 ;  /* 0x00000000af007221 */ /* 0x000fe80000010000 */
[C---:B-1----:R-:W-:Y:S04]  /*b870*/  HMMA.16816.F32 R28, R168.reuse, R4, R28 ;  /* 0x00000004a81c723c */ /* 0x042fe8000000181c */
[----:B------:R-:W-:Y:S04]  /*b880*/  FADD.FTZ R0, R172, R0 ;  /* 0x00000000ac007221 */ /* 0x000fe80000010000 */
[C---:B------:R-:W-:Y:S01]  /*b890*/  HMMA.16816.F32 R32, R168.reuse, R6, R32 ;  /* 0x00000006a820723c */ /* 0x040fe20000001820 */
[----:B------:R-:W1:Y:S03]  /*b8a0*/  LDSM.16.MT88.4 R4, [R240+0x2800] ;  /* 0x00280000f004783b */ /* 0x000e660000004200 */
[----:B------:R-:W-:Y:S04]  /*b8b0*/  FADD.FTZ R0, R173, R0 ;  /* 0x00000000ad007221 */ /* 0x000fe80000010000 */
[C---:B---3--:R-:W-:Y:S01]  /*b8c0*/  HMMA.16816.F32 R36, R168.reuse, R8, R36 ;  /* 0x00000008a824723c */ /* 0x048fe20000001824 */
[----:B------:R-:W-:Y:S04]  /*b8d0*/  STL [R1+0x28], R0 ;  /* 0x0000280001007387 */ /* 0x000fe80000100800 */
[----:B------:R-:W-:Y:S03]  /*b8e0*/  STL [R1+0x20], R179 ;  /* 0x000020b301007387 */ /* 0x000fe60000100800 */
        /* <DEDUP_REMOVED lines=33> */
.L_x_885:
[----:B------:R-:W-:Y:S07]  /*bb00*/  @!UPT UIADD3 URZ, URZ, URZ, URZ ;  /* 0x0000003f3f3ff290 */ /* 0x000fee000fffe03f */
[----:B------:R-:W-:Y:S02]  /*bb10*/  MOV R7, 0x1f ;  /* 0x0000001f00077802 */ /* 0x000fe40000000f00 */
[----:B------:R-:W-:Y:S01]  /*bb20*/  MOV R6, 0xffffffff ;  /* 0xffffffff00067802 */ /* 0x000fe20000000f00 */
[----:B------:R-:W-:Y:S06]  /*bb30*/  BRA.DIV ~URZ, `(.L_x_889) ;  /* 0x000060727f007947 */ /* 0x000fec000b800000 */
[----:B------:R-:W2:Y:S04]  /*bb40*/  LDL R2, [R1+0x2c] ;  /* 0x00002c0001027983 */ /* 0x000ea80000100800 */
[----:B--2---:R1:W2:Y:S02]  /*bb50*/  SHFL.BFLY PT, R0, R2, 0x2, 0x1f ;  /* 0x0c401f0002007f89 */ /* 0x0042a400000e0000 */
.L_x_956:
        /* <DEDUP_REMOVED lines=9> */
.L_x_957:
        /* <DEDUP_REMOVED lines=149> */
.L_x_876:
        /* <DEDUP_REMOVED lines=19> */
.L_x_892:
[----:B--2---:R-:W-:Y:S05]  /*c670*/  BSYNC B0 ;  /* 0x0000000000007941 */ /* 0x004fea0003800000 */
.L_x_891:
[----:B------:R-:W2:Y:S01]  /*c680*/  LDL.64 R2, [R1+0x70] ;  /* 0x0000700001027983 */ /* 0x000ea20000100a00 */
[----:B------:R-:W-:Y:S01]  /*c690*/  PRMT R0, R0, 0x9910, RZ ;  /* 0x0000991000007816 */ /* 0x000fe200000000ff */
[----:B------:R-:W-:Y:S01]  /*c6a0*/  BSSY B1, `(.L_x_893) ;  /* 0x0000403000017945 */ /* 0x000fe20003800000 */
[----:B-----5:R-:W-:Y:S02]  /*c6b0*/  IMAD.MOV.U32 R103, RZ, RZ, R6 ;  /* 0x000000ffff677224 */ /* 0x020fe400078e0006 */
[----:B------:R-:W-:Y:S02]  /*c6c0*/  ISETP.NE.AND P0, PT, R0, RZ, PT ;  /* 0x000000ff0000720c */ /* 0x000fe40003f05270 */
[----:B--2---:R-:W-:-:S11]  /*c6d0*/  IADD3 R14, R2, 0x40, RZ ;  /* 0x00000040020e7810 */ /* 0x004fd60007ffe0ff */
[----:B------:R-:W-:Y:S05]  /*c6e0*/  @!P0 BRA `(.L_x_894) ;  /* 0x000030b000008947 */ /* 0x000fea0003800000 */
[----:B------:R-:W2:Y:S04]  /*c6f0*/  LDL R13, [R1+0xa4] ;  /* 0x0000a400010d7983 */ /* 0x000ea80000100800 */
[----:B------:R-:W3:Y:S04]  /*c700*/  LDL R12, [R1+0xa8] ;  /* 0x0000a800010c7983 */ /* 0x000ee80000100800 */
[----:B------:R-:W4:Y:S04]  /*c710*/  LDL R11, [R1+0xb0] ;  /* 0x0000b000010b7983 */ /* 0x000f280000100800 */
[----:B------:R-:W4:Y:S04]  /*c720*/  LDL R9, [R1+0xac] ;  /* 0x0000ac0001097983 */ /* 0x000f280000100800 */
[----:B------:R-:W4:Y:S04]  /*c730*/  LDL R7, [R1+0xc0] ;  /* 0x0000c00001077983 */ /* 0x000f280000100800 */
[----:B-1----:R-:W4:Y:S04]  /*c740*/  LDL R6, [R1+0xb8] ;  /* 0x0000b80001067983 */ /* 0x002f280000100800 */
        /* <DEDUP_REMOVED lines=102> */
[----:B---3--:R-:W-:Y:S02]  /*cdb0*/  F2FP.PACK_AB R4, R99, R98 ;  /* 0x000000626304723e */ /* 0x008fe400000000ff */
[----:B----4-:R-:W-:-:S03]  /*cdc0*/  F2FP.PACK_AB R2, R83, R82 ;  /* 0x000000525302723e */ /* 0x010fc600000000ff */
[----:B------:R2:W-:Y:S04]  /*cdd0*/  STS [R10+0x8400], R4 ;  /* 0x008400040a007388 */ /* 0x0005e80000000800 */
[----:B------:R3:W-:Y:S04]  /*cde0*/  STS [R13+0xc000], R3 ;  /* 0x00c000030d007388 */ /* 0x0007e80000000800 */
[----:B------:R4:W-:Y:S01]  /*cdf0*/  STS [R13+0xc400], R2 ;  /* 0x00c400020d007388 */ /* 0x0009e20000000800 */
[----:B-1----:R-:W-:-:S05]  /*ce00*/  F2FP.PACK_AB R0, R101, R100 ;  /* 0x000000646500723e */ /* 0x002fca00000000ff */
[----:B------:R1:W-:Y:S01]  /*ce10*/  STS [R12+0xc000], R0 ;  /* 0x00c000000c007388 */ /* 0x0003e20000000800 */
[----:B--2---:R-:W-:Y:S02]  /*ce20*/  F2FP.PACK_AB R4, R105, R104 ;  /* 0x000000686904723e */ /* 0x004fe400000000ff */
[----:B---3--:R-:W-:Y:S02]  /*ce30*/  F2FP.PACK_AB R3, R107, R106 ;  /* 0x0000006a6b03723e */ /* 0x008fe400000000ff */
[----:B----4-:R-:W-:-:S03]  /*ce40*/  F2FP.PACK_AB R2, R115, R114 ;  /* 0x000000727302723e */ /* 0x010fc600000000ff */
[----:B------:R2:W-:Y:S04]  /*ce50*/  STS [R12+0xc400], R3 ;  /* 0x00c400030c007388 */ /* 0x0005e80000000800 */
[----:B------:R3:W-:Y:S01]  /*ce60*/  STS [R11+0xc000], R4 ;  /* 0x00c000040b007388 */ /* 0x0007e20000000800 */
[----:B-1----:R-:W-:-:S05]  /*ce70*/  F2FP.PACK_AB R0, R111, R110 ;  /* 0x0000006e6f00723e */ /* 0x002fca00000000ff */
[----:B------:R1:W-:Y:S01]  /*ce80*/  STS [R11+0xc400], R0 ;  /* 0x00c400000b007388 */ /* 0x0003e20000000800 */
[----:B--2---:R-:W-:-:S05]  /*ce90*/  F2FP.PACK_AB R3, R109, R108 ;  /* 0x0000006c6d03723e */ /* 0x004fca00000000ff */
[----:B------:R2:W-:Y:S01]  /*cea0*/  STS [R9+0xc000], R3 ;  /* 0x00c0000309007388 */ /* 0x0005e20000000800 */
[----:B---3--:R-:W-:-:S03]  /*ceb0*/  F2FP.PACK_AB R4, R119, R118 ;  /* 0x000000767704723e */ /* 0x008fc600000000ff */
[----:B------:R3:W-:Y:S01]  /*cec0*/  STS [R9+0xc400], R2 ;  /* 0x00c4000209007388 */ /* 0x0007e20000000800 */
[----:B-1----:R-:W-:-:S05]  /*ced0*/  F2FP.PACK_AB R0, R189, R188 ;  /* 0x000000bcbd00723e */ /* 0x002fca00000000ff */
[----:B------:R1:W-:Y:S04]  /*cee0*/  STS [R7+0xc000], R0 ;  /* 0x00c0000007007388 */ /* 0x0003e80000000800 */
[----:B------:R4:W-:Y:S01]  /*cef0*/  STS [R7+0xc400], R4 ;  /* 0x00c4000407007388 */ /* 0x0009e20000000800 */
[----:B--2---:R-:W-:Y:S02]  /*cf00*/  F2FP.PACK_AB R3, R91, R90 ;  /* 0x0000005a5b03723e */ /* 0x004fe400000000ff */
[----:B---3--:R-:W-:Y:S01]  /*cf10*/  F2FP.PACK_AB R2, R113, R112 ;  /* 0x000000707102723e */ /* 0x008fe200000000ff */
[----:B------:R-:W2:Y:S01]  /*cf20*/  LDL.LU R9, [R1+0x88] ;  /* 0x0000880001097983 */ /* 0x000ea20000300800 */
[----:B------:R-:W-:Y:S01]  /*cf30*/  ISETP.NE.U32.AND P0, PT, RZ, c[0x0][0x508], PT ;  /* 0x00014200ff007a0c */ /* 0x000fe20003f05070 */
[----:B------:R-:W-:-:S03]  /*cf40*/  IMAD.MOV.U32 R15, RZ, RZ, c[0x0][0x388] ;  /* 0x0000e200ff0f7624 */ /* 0x000fc600078e00ff */
[----:B------:R-:W-:Y:S02]  /*cf50*/  ISETP.NE.AND.EX P1, PT, RZ, c[0x0][0x50c], PT, P0 ;  /* 0x00014300ff007a0c */ /* 0x000fe40003f25300 */
[----:B-1----:R-:W-:Y:S01]  /*cf60*/  F2FP.PACK_AB R0, R187, R186 ;  /* 0x000000babb00723e */ /* 0x002fe200000000ff */
[----:B----4-:R-:W-:-:S04]  /*cf70*/  IMAD.MOV.U32 R4, RZ, RZ, 0x4 ;  /* 0x00000004ff047424 */ /* 0x010fc800078e00ff */
[----:B------:R1:W-:Y:S01]  /*cf80*/  STS [R6+0xc000], R0 ;  /* 0x00c0000006007388 */ /* 0x0003e20000000800 */
[----:B------:R-:W-:-:S03]  /*cf90*/  SHF.R.S32.HI R7, RZ, 0x1f, R8 ;  /* 0x0000001fff077819 */ /* 0x000fc60000011408 */
[----:B------:R3:W-:Y:S04]  /*cfa0*/  STS [R6+0xc400], R3 ;  /* 0x00c4000306007388 */ /* 0x0007e80000000800 */
[----:B------:R4:W-:Y:S01]  /*cfb0*/  STS [R5+0xc000], R2 ;  /* 0x00c0000205007388 */ /* 0x0009e20000000800 */
[----:B-1----:R-:W-:Y:S02]  /*cfc0*/  F2FP.PACK_AB R0, R87, R86 ;  /* 0x000000565700723e */ /* 0x002fe400000000ff */
[----:B---3--:R-:W-:-:S03]  /*cfd0*/  F2FP.PACK_AB R3, R77, R76 ;  /* 0x0000004c4d03723e */ /* 0x008fc600000000ff */
[----:B------:R1:W-:Y:S01]  /*cfe0*/  STS [R5+0xc400], R0 ;  /* 0x00c4000005007388 */ /* 0x0003e20000000800 */
[----:B------:R-:W-:Y:S02]  /*cff0*/  F2FP.PACK_AB R6, R79, R78 ;  /* 0x0000004e4f06723e */ /* 0x000fe400000000ff */
[C---:B----4-:R-:W-:Y:S01]  /*d000*/  @P1 LEA R2, P0, R8.reuse, c[0x0][0x508], 0x2 ;  /* 0x0001420008021a11 */ /* 0x050fe200078010ff */
[----:B------:R3:W-:Y:S04]  /*d010*/  STS [R10+0xc000], R3 ;  /* 0x00c000030a007388 */ /* 0x0007e80000000800 */
[----:B------:R4:W-:Y:S01]  /*d020*/  STS [R10+0xc400], R6 ;  /* 0x00c400060a007388 */ /* 0x0009e20000000800 */
[----:B-1----:R-:W-:Y:S02]  /*d030*/  IMAD.MOV.U32 R0, RZ, RZ, RZ ;  /* 0x000000ffff007224 */ /* 0x002fe400078e00ff */
[C---:B------:R-:W-:Y:S01]  /*d040*/  IMAD.WIDE R4, R8.reuse, R4, c[0x0][0x500] ;  /* 0x0001400008047625 */ /* 0x040fe200078e0204 */
[----:B------:R-:W-:Y:S01]  /*d050*/  BAR.SYNC.DEFER_BLOCKING 0x1, 0x100 ;  /* 0x0044000000007b1d */ /* 0x000fe20000010000 */
[----:B---3--:R-:W-:-:S05]  /*d060*/  @P1 LEA.HI.X R3, R8, c[0x0][0x50c], R7, 0x2, P0 ;  /* 0x0001430008031a11 */ /* 0x008fca00000f1407 */
[----:B------:R4:W5:Y:S04]  /*d070*/  @P2 LDG.E R0, [R4.64] ;  /* 0x0000000604002981 */ /* 0x000968000c1e1900 */
[----:B------:R1:W5:Y:S01]  /*d080*/  @P1 LDG.E R15, [R2.64] ;  /* 0x00000006020f1981 */ /* 0x000362000c1e1900 */
[----:B--2---:R-:W-:-:S04]  /*d090*/  ISETP.NE.AND P0, PT, R9, RZ, PT ;  /* 0x000000ff0900720c */ /* 0x004fc80003f05270 */
[----:B-1----:R-:W-:Y:S01]  /*d0a0*/  SEL R3, R9, c[0x0][0x3d4], P0 ;  /* 0x0000f50009037a07 */ /* 0x002fe20000000000 */
[----:B------:R-:W-:Y:S05]  /*d0b0*/  @P1 BRA `(.L_x_895) ;  /* 0x0000004000001947 */ /* 0x000fea0003800000 */
[----:B----4-:R-:W-:Y:S05]  /*d0c0*/  @!P2 BRA `(.L_x_895) ;  /* 0x000000300000a947 */ /* 0x010fea0003800000 */
[----:B------:R1:W2:Y:S04]  /*d0d0*/  LDG.E R2, [R4.64] ;  /* 0x0000000604027981 */ /* 0x0002a8000c1e1900 */
[----:B-1----:R-:W2:Y:S02]  /*d0e0*/  LDG.E R4, [R4.64+0x4] ;  /* 0x0000040604047981 */ /* 0x002ea4000c1e1900 */
[----:B--2--5:R-:W-:Y:S02]  /*d0f0*/  IADD3 R15, -R2, R4, RZ ;  /* 0x00000004020f7210 */ /* 0x024fe40007ffe1ff */
.L_x_895:
[----:B----4-:R-:W2:Y:S04]  /*d100*/  LDL R6, [R1+0xc8] ;  /* 0x0000c80001067983 */ /* 0x010ea80000100800 */
[----:B------:R-:W2:Y:S04]  /*d110*/  LDL R123, [R1+0x84] ;  /* 0x00008400017b7983 */ /* 0x000ea80000100800 */
[----:B------:R-:W3:Y:S04]  /*d120*/  LDL R22, [R1+0x98] ;  /* 0x0000980001167983 */ /* 0x000ee80000100800 */
[----:B------:R-:W4:Y:S04]  /*d130*/  LDL R23, [R1+0xc4] ;  /* 0x0000c40001177983 */ /* 0x000f280000100800 */
[----:B------:R-:W4:Y:S01]  /*d140*/  LDL R24, [R1+0xd0] ;  /* 0x0000d00001187983 */ /* 0x000f220000100800 */
[----:B------:R-:W-:Y:S01]  /*d150*/  IMAD.MOV.U32 R10, RZ, RZ, 0x368 ;  /* 0x00000368ff0a7424 */ /* 0x000fe200078e00ff */
[----:B------:R-:W-:-:S04]  /*d160*/  ISETP.GT.AND P2, PT, R3, 0x1, PT ;  /* 0x000000010300780c */ /* 0x000fc80003f44270 */
[----:B------:R-:W-:-:S04]  /*d170*/  SEL R10, R10, 0x328, P2 ;  /* 0x000003280a0a7807 */ /* 0x000fc80001000000 */
[----:B------:R-:W1:Y:S08]  /*d180*/  LDC.64 R4, c[0x0][R10+0x170] ;  /* 0x00005c000a047b82 */ /* 0x000e700000000a00 */
[----:B------:R-:W3:Y:S08]  /*d190*/  LDC.64 R12, c[0x0][R10+0x168] ;  /* 0x00005a000a0c7b82 */ /* 0x000ef00000000a00 */
[----:B------:R1:W2:Y:S08]  /*d1a0*/  LDC.64 R16, c[0x0][R10+0x178] ;  /* 0x00005e000a107b82 */ /* 0x0002b00000000a00 */
[----:B------:R1:W2:Y:S01]  /*d1b0*/  LDC.64 R18, c[0x0][R10+0x160] ;  /* 0x000058000a127b82 */ /* 0x0002a20000000a00 */
[----:B------:R-:W-:Y:S01]  /*d1c0*/  IMAD.MOV.U32 R2, RZ, RZ, c[0x0][0x4e8] ;  /* 0x00013a00ff027624 */ /* 0x000fe200078e00ff */
[----:B------:R-:W-:-:S04]  /*d1d0*/  ISETP.NE.U32.AND P0, PT, RZ, c[0x0][0x500], PT ;  /* 0x00014000ff007a0c */ /* 0x000fc80003f05070 */
[----:B------:R-:W-:Y:S02]  /*d1e0*/  ISETP.NE.AND P3, PT, R2, 0x1, PT ;  /* 0x000000010200780c */ /* 0x000fe40003f65270 */
[----:B------:R-:W-:-:S04]  /*d1f0*/  ISETP.NE.AND.EX P0, PT, RZ, c[0x0][0x504], PT, P0 ;  /* 0x00014100ff007a0c */ /* 0x000fc80003f05300 */
[----:B------:R-:W-:Y:S02]  /*d200*/  SEL R8, R8, RZ, !P0 ;  /* 0x000000ff08087207 */ /* 0x000fe40004000000 */
[----:B------:R-:W-:Y:S01]  /*d210*/  SEL R7, R7, RZ, !P0 ;  /* 0x000000ff07077207 */ /* 0x000fe20004000000 */
[----:B------:R-:W2:Y:S02]  /*d220*/  S2R R25, SR_TID.X ;  /* 0x0000000000197919 */ /* 0x000ea40000002100 */
[----:B-1----:R-:W-:-:S04]  /*d230*/  IMAD R2, R5, R8, RZ ;  /* 0x0000000805027224 */ /* 0x002fc800078e02ff */
[C---:B------:R-:W-:Y:S02]  /*d240*/  IMAD R11, R4.reuse, R7, R2 ;  /* 0x00000007040b7224 */ /* 0x040fe400078e0202 */
[----:B------:R-:W-:-:S04]  /*d250*/  IMAD.WIDE.U32 R4, R4, R8, RZ ;  /* 0x0000000804047225 */ /* 0x000fc800078e00ff */
[----:B--2---:R-:W-:-:S04]  /*d260*/  IMAD.IADD R9, R6, 0x1, R123 ;  /* 0x0000000106097824 */ /* 0x004fc800078e027b */
        /* <DEDUP_REMOVED lines=28> */
[C---:B------:R-:W-:Y:S02]  /*d430*/  LEA R4, P0, R2.reuse, R4, 0x2 ;  /* 0x0000000402047211 */ /* 0x040fe400078010ff */
        /* <DEDUP_REMOVED lines=21> */
[----:B------:R-:W2:Y:S04]  /*d590*/  LDL R11, [R1+0x18] ;  /* 0x00001800010b7983 */ /* 0x000ea80000100800 */
[----:B------:R-:W3:Y:S01]  /*d5a0*/  S2R R24, SR_TID.X ;  /* 0x0000000000187919 */ /* 0x000ee20000002100 */
[----:B------:R-:W-:Y:S02]  /*d5b0*/  IMAD R10, R10, c[0x0][0x3a0], RZ ;  /* 0x0000e8000a0a7a24 */ /* 0x000fe400078e02ff */
[----:B------:R-:W-:-:S04]  /*d5c0*/  IMAD.WIDE.U32 R2, R0, c[0x0][0x3a0], RZ ;  /* 0x0000e80000027a25 */ /* 0x000fc800078e00ff */
[----:B------:R-:W-:Y:S01]  /*d5d0*/  IMAD R0, R0, c[0x0][0x3a4], R10 ;  /* 0x0000e90000007a24 */ /* 0x000fe200078e020a */
[--C-:B---3--:R-:W-:Y:S02]  /*d5e0*/  SHF.R.S32.HI R23, RZ, 0x1f, R24.reuse ;  /* 0x0000001fff177819 */ /* 0x108fe40000011418 */
[----:B------:R-:W-:Y:S02]  /*d5f0*/  SHF.R.S32.HI R122, RZ, 0x1f, R24 ;  /* 0x0000001fff7a7819 */ /* 0x000fe40000011418 */
[-C--:B------:R-:W-:Y:S02]  /*d600*/  LEA.HI R23, R23, R24.reuse, RZ, 0x3 ;  /* 0x0000001817177211 */ /* 0x080fe400078f18ff */
[----:B------:R-:W-:Y:S02]  /*d610*/  LEA.HI R122, R122, R24, RZ, 0x3 ;  /* 0x000000187a7a7211 */ /* 0x000fe400078f18ff */
[----:B------:R-:W-:Y:S02]  /*d620*/  LOP3.LUT R23, R23, 0xfffffff8, RZ, 0xc0, !PT ;  /* 0xfffffff817177812 */ /* 0x000fe400078ec0ff */
[----:B------:R-:W-:-:S02]  /*d630*/  SHF.R.S32.HI R122, RZ, 0x3, R122 ;  /* 0x00000003ff7a7819 */ /* 0x000fc4000001147a */
[----:B------:R-:W-:-:S04]  /*d640*/  IADD3 R23, -R23, R24, RZ ;  /* 0x0000001817177210 */ /* 0x000fc80007ffe1ff */
[----:B-1----:R-:W-:Y:S01]  /*d650*/  LEA R4, R23, R122, 0x5 ;  /* 0x0000007a17047211 */ /* 0x002fe200078e28ff */
[----:B------:R-:W-:-:S03]  /*d660*/  IMAD.IADD R3, R3, 0x1, R0 ;  /* 0x0000000103037824 */ /* 0x000fc600078e0200 */
[----:B------:R-:W-:Y:S01]  /*d670*/  IADD3 R4, R123, R4, RZ ;  /* 0x000000047b047210 */ /* 0x000fe20007ffe0ff */
[----:B------:R-:W-:Y:S01]  /*d680*/  IMAD.WIDE.U32 R2, R22, c[0x0][0x3e8], R2 ;  /* 0x0000fa0016027a25 */ /* 0x000fe200078e0002 */
[----:B------:R-:W-:-:S03]  /*d690*/  SHF.R.S32.HI R5, RZ, 0x1f, R8 ;  /* 0x0000001fff057819 */ /* 0x000fc60000011408 */
[----:B------:R-:W-:-:S04]  /*d6a0*/  @P3 IMAD.HI.U32 R6, R4, c[0x0][0x4ec], RZ ;  /* 0x00013b0004063a27 */ /* 0x000fc800078e00ff */
[----:B------:R-:W-:Y:S02]  /*d6b0*/  IMAD R5, R5, c[0x0][0x3f0], RZ ;  /* 0x0000fc0005057a24 */ /* 0x000fe400078e02ff */
        /* <DEDUP_REMOVED lines=39> */
.L_x_958:
[----:B------:R-:W-:Y:S05]  /*d930*/  BRA.DIV ~URZ, `(.L_x_898) ;  /* 0x000044527f007947 */ /* 0x000fea000b800000 */
[----:B------:R4:W2:Y:S02]  /*d940*/  SHFL.IDX PT, R0, R15, RZ, 0x181f ;  /* 0x00181fff0f007589 */ /* 0x0008a400000e0000 */
.L_x_959:
[----:B------:R-:W5:Y:S01]  /*d950*/  LDL.64 R2, [R1+0x70] ;  /* 0x0000700001027983 */ /* 0x000f620000100a00 */
[----:B------:R-:W-:Y:S01]  /*d960*/  ISETP.GE.AND P0, PT, R11, R13, PT ;  /* 0x0000000d0b00720c */ /* 0x000fe20003f06270 */
[----:B------:R-:W-:Y:S01]  /*d970*/  BSSY B0, `(.L_x_899) ;  /* 0x0000018000007945 */ /* 0x000fe20003800000 */
[----:B------:R-:W-:-:S02]  /*d980*/  SHF.R.S32.HI R17, RZ, 0x1f, R14 ;  /* 0x0000001fff117819 */ /* 0x000fc4000001140e */
[----:B-----5:R-:W-:-:S09]  /*d990*/  SHF.R.S32.HI R16, RZ, 0x1f, R2 ;  /* 0x0000001fff107819 */ /* 0x020fd20000011402 */
[----:B------:R-:W-:Y:S05]  /*d9a0*/  @P0 BRA `(.L_x_900) ;  /* 0x0000014000000947 */ /* 0x000fea0003800000 */
[----:B------:R-:W5:Y:S04]  /*d9b0*/  LDL R84, [R1+0x7c] ;  /* 0x00007c0001547983 */ /* 0x000f680000100800 */
[----:B----4-:R-:W4:Y:S04]  /*d9c0*/  LDL R18, [R1+0x90] ;  /* 0x0000900001127983 */ /* 0x010f280000100800 */
[----:B---3--:R-:W3:Y:S04]  /*d9d0*/  LDL R85, [R1+0xa0] ;  /* 0x0000a00001557983 */ /* 0x008ee80000100800 */
[----:B--2---:R-:W2:Y:S01]  /*d9e0*/  LDL R19, [R1+0x9c] ;  /* 0x00009c0001137983 */ /* 0x004ea20000100800 */
[----:B------:R-:W-:-:S02]  /*d9f0*/  ISETP.GE.AND P3, PT, R2, c[0x0][0x3c8], PT ;  /* 0x0000f20002007a0c */ /* 0x000fc40003f66270 */
[----:B------:R-:W-:-:S11]  /*da00*/  ISETP.GE.AND P2, PT, R14, c[0x0][0x3c8], PT ;  /* 0x0000f2000e007a0c */ /* 0x000fd60003f46270 */
[-C--:B------:R-:W-:Y:S02]  /*da10*/  @!P3 LEA R8, P4, R2, R0.reuse, 0x1 ;  /* 0x000000000208b211 */ /* 0x080fe400078808ff */
[----:B------:R-:W-:Y:S02]  /*da20*/  @!P2 LEA R6, P6, R14, R0, 0x1 ;  /* 0x000000000e06a211 */ /* 0x000fe400078c08ff */
[-C--:B------:R-:W-:Y:S02]  /*da30*/  @!P3 LEA.HI.X R9, R2, R10.reuse, R16, 0x1, P4 ;  /* 0x0000000a0209b211 */ /* 0x080fe400020f0c10 */
[----:B------:R-:W-:-:S03]  /*da40*/  @!P2 LEA.HI.X R7, R14, R10, R17, 0x1, P6 ;  /* 0x0000000a0e07a211 */ /* 0x000fc600030f0c11 */
[----:B-1----:R1:W-:Y:S04]  /*da50*/  @!P3 ST.E.128 [R8.64], R32 ;  /* 0x000000200800b985 */ /* 0x0023e8000c101d06 */
[----:B------:R1:W-:Y:S01]  /*da60*/  @!P2 ST.E.128 [R6.64], R28 ;  /* 0x0000001c0600a985 */ /* 0x0003e2000c101d06 */
[----:B-----5:R-:W-:Y:S02]  /*da70*/  ISETP.GE.AND P1, PT, R84, c[0x0][0x3c8], PT ;  /* 0x0000f20054007a0c */ /* 0x020fe40003f26270 */
[----:B----4-:R-:W-:-:S11]  /*da80*/  ISETP.GE.AND P0, PT, R18, c[0x0][0x3c8], PT ;  /* 0x0000f20012007a0c */ /* 0x010fd60003f06270 */
[-C--:B------:R-:W-:Y:S02]  /*da90*/  @!P1 LEA R4, P5, R84, R0.reuse, 0x1 ;  /* 0x0000000054049211 */ /* 0x080fe400078a08ff */
[----:B------:R-:W-:Y:S02]  /*daa0*/  @!P0 LEA R2, P4, R18, R0, 0x1 ;  /* 0x0000000012028211 */ /* 0x000fe400078808ff */
[-C--:B---3--:R-:W-:Y:S02]  /*dab0*/  @!P1 LEA.HI.X R5, R84, R10.reuse, R85, 0x1, P5 ;  /* 0x0000000a54059211 */ /* 0x088fe400028f0c55 */
[----:B--2---:R-:W-:-:S03]  /*dac0*/  @!P0 LEA.HI.X R3, R18, R10, R19, 0x1, P4 ;  /* 0x0000000a12038211 */ /* 0x004fc600020f0c13 */
[----:B------:R1:W-:Y:S04]  /*dad0*/  @!P1 ST.E.128 [R4.64], R24 ;  /* 0x0000001804009985 */ /* 0x0003e8000c101d06 */
[----:B------:R1:W-:Y:S02]  /*dae0*/  @!P0 ST.E.128 [R2.64], R20 ;  /* 0x0000001402008985 */ /* 0x0003e4000c101d06 */
.L_x_900:
[----:B------:R-:W-:Y:S05]  /*daf0*/  BSYNC B0 ;  /* 0x0000000000007941 */ /* 0x000fea0003800000 */
.L_x_899:
[----:B------:R-:W-:Y:S05]  /*db00*/  BRA.DIV ~URZ, `(.L_x_901) ;  /* 0x000042e27f007947 */ /* 0x000fea000b800000 */
[----:B---3--:R3:W4:Y:S04]  /*db10*/  SHFL.IDX PT, R10, R12, 0x1, 0x181f ;  /* 0x00381f000c0a7f89 */ /* 0x00872800000e0000 */
[----:B--2---:R3:W2:Y:S02]  /*db20*/  SHFL.IDX PT, R0, R15, 0x1, 0x181f ;  /* 0x00381f000f007f89 */ /* 0x0046a400000e0000 */
.L_x_960:
[----:B-1----:R-:W-:Y:S01]  /*db30*/  IADD3 R2, R11, 0x20, RZ ;  /* 0x000000200b027810 */ /* 0x002fe20007ffe0ff */
[----:B------:R-:W-:Y:S03]  /*db40*/  BSSY B0, `(.L_x_902) ;  /* 0x0000018000007945 */ /* 0x000fe60003800000 */
[----:B------:R-:W-:-:S13]  /*db50*/  ISETP.GE.AND P0, PT, R2, R13, PT ;  /* 0x0000000d0200720c */ /* 0x000fda0003f06270 */
[----:B------:R-:W-:Y:S05]  /*db60*/  @P0 BRA `(.L_x_903) ;  /* 0x0000015000000947 */ /* 0x000fea0003800000 */
[----:B------:R-:W5:Y:S04]  /*db70*/  LDL.64 R22, [R1+0x70] ;  /* 0x0000700001167983 */ /* 0x000f680000100a00 */
[----:B---3--:R-:W3:Y:S04]  /*db80*/  LDL R20, [R1+0x7c] ;  /* 0x00007c0001147983 */ /* 0x008ee80000100800 */
[----:B----4-:R-:W4:Y:S04]  /*db90*/  LDL R18, [R1+0x90] ;  /* 0x0000900001127983 */ /* 0x010f280000100800 */
[----:B--2---:R-:W2:Y:S04]  /*dba0*/  LDL R21, [R1+0xa0] ;  /* 0x0000a00001157983 */ /* 0x004ea80000100800 */
[----:B------:R-:W2:Y:S01]  /*dbb0*/  LDL R19, [R1+0x9c] ;  /* 0x00009c0001137983 */ /* 0x000ea20000100800 */
[----:B------:R-:W-:-:S13]  /*dbc0*/  ISETP.GE.AND P2, PT, R14, c[0x0][0x3c8], PT ;  /* 0x0000f2000e007a0c */ /* 0x000fda0003f46270 */
[----:B------:R-:W-:-:S04]  /*dbd0*/  @!P2 LEA R6, P6, R14, R0, 0x1 ;  /* 0x000000000e06a211 */ /* 0x000fc800078c08ff */
[----:B------:R-:W-:Y:S02]  /*dbe0*/  @!P2 LEA.HI.X R7, R14, R10, R17, 0x1, P6 ;  /* 0x0000000a0e07a211 */ /* 0x000fe400030f0c11 */
[----:B-----5:R-:W-:Y:S02]  /*dbf0*/  ISETP.GE.AND P3, PT, R22, c[0x0][0x3c8], PT ;  /* 0x0000f20016007a0c */ /* 0x020fe40003f66270 */
[----:B---3--:R-:W-:Y:S02]  /*dc00*/  ISETP.GE.AND P1, PT, R20, c[0x0][0x3c8], PT ;  /* 0x0000f20014007a0c */ /* 0x008fe40003f26270 */
[----:B----4-:R-:W-:-:S09]  /*dc10*/  ISETP.GE.AND P0, PT, R18, c[0x0][0x3c8], PT ;  /* 0x0000f20012007a0c */ /* 0x010fd20003f06270 */
[-C--:B------:R-:W-:Y:S02]  /*dc20*/  @!P3 LEA R8, P4, R22, R0.reuse, 0x1 ;  /* 0x000000001608b211 */ /* 0x080fe400078808ff */
[----:B------:R-:W-:Y:S02]  /*dc30*/  @!P1 LEA R4, P5, R20, R0, 0x1 ;  /* 0x0000000014049211 */ /* 0x000fe400078a08ff */
[----:B------:R-:W-:Y:S02]  /*dc40*/  @!P3 LEA.HI.X R9, R22, R10, R16, 0x1, P4 ;  /* 0x0000000a1609b211 */ /* 0x000fe400020f0c10 */
[----:B------:R-:W-:Y:S02]  /*dc50*/  @!P0 LEA R2, P4, R18, R0, 0x1 ;  /* 0x0000000012028211 */ /* 0x000fe400078808ff */
[-C--:B--2---:R-:W-:Y:S02]  /*dc60*/  @!P1 LEA.HI.X R5, R20, R10.reuse, R21, 0x1, P5 ;  /* 0x0000000a14059211 */ /* 0x084fe400028f0c15 */
[----:B------:R-:W-:Y:S01]  /*dc70*/  @!P0 LEA.HI.X R3, R18, R10, R19, 0x1, P4 ;  /* 0x0000000a12038211 */ /* 0x000fe200020f0c13 */
[----:B------:R1:W-:Y:S04]  /*dc80*/  @!P3 ST.E.128 [R8.64], R48 ;  /* 0x000000300800b985 */ /* 0x0003e8000c101d06 */
[----:B------:R1:W-:Y:S04]  /*dc90*/  @!P2 ST.E.128 [R6.64], R44 ;  /* 0x0000002c0600a985 */ /* 0x0003e8000c101d06 */
[----:B------:R1:W-:Y:S04]  /*dca0*/  @!P1 ST.E.128 [R4.64], R40 ;  /* 0x0000002804009985 */ /* 0x0003e8000c101d06 */
[----:B------:R1:W-:Y:S02]  /*dcb0*/  @!P0 ST.E.128 [R2.64], R36 ;  /* 0x0000002402008985 */ /* 0x0003e4000c101d06 */
.L_x_903:
[----:B------:R-:W-:Y:S05]  /*dcc0*/  BSYNC B0 ;  /* 0x0000000000007941 */ /* 0x000fea0003800000 */
.L_x_902:
[----:B------:R-:W-:Y:S05]  /*dcd0*/  BRA.DIV ~URZ, `(.L_x_904) ;  /* 0x000041d27f007947 */ /* 0x000fea000b800000 */
[----:B----4-:R4:W1:Y:S02]  /*dce0*/  SHFL.IDX PT, R10, R12, 0x2, 0x181f ;  /* 0x00581f000c0a7f89 */ /* 0x01086400000e0000 */
.L_x_961:
[----:B------:R-:W-:Y:S05]  /*dcf0*/  BRA.DIV ~URZ, `(.L_x_905) ;  /* 0x000042227f007947 */ /* 0x000fea000b800000 */
[----:B--2---:R2:W3:Y:S02]  /*dd00*/  SHFL.IDX PT, R0, R15, 0x2, 0x181f ;  /* 0x00581f000f007f89 */ /* 0x0044e400000e0000 */
.L_x_962:
        /* <DEDUP_REMOVED lines=8> */
[----:B------:R-:W3:Y:S01]  /*dd90*/  LDL R19, [R1+0x9c] ;  /* 0x00009c0001137983 */ /* 0x000ee20000100800 */
[----:B------:R-:W-:-:S13]  /*dda0*/  ISETP.GE.AND P2, PT, R14, c[0x0][0x3c8], PT ;  /* 0x0000f2000e007a0c */ /* 0x000fda0003f46270 */
[----:B------:R-:W-:-:S04]  /*ddb0*/  @!P2 LEA R6, P6, R14, R0, 0x1 ;  /* 0x000000000e06a211 */ /* 0x000fc800078c08ff */
[----:B------:R-:W-:Y:S02]  /*ddc0*/  @!P2 LEA.HI.X R7, R14, R10, R17, 0x1, P6 ;  /* 0x0000000a0e07a211 */ /* 0x000fe400030f0c11 */
[----:B-----5:R-:W-:Y:S02]  /*ddd0*/  ISETP.GE.AND P3, PT, R22, c[0x0][0x3c8], PT ;  /* 0x0000f20016007a0c */ /* 0x020fe40003f66270 */
[----:B--2---:R-:W-:Y:S02]  /*dde0*/  ISETP.GE.AND P1, PT, R20, c[0x0][0x3c8], PT ;  /* 0x0000f20014007a0c */ /* 0x004fe40003f26270 */
[----:B----4-:R-:W-:-:S09]  /*ddf0*/  ISETP.GE.AND P0, PT, R18, c[0x0][0x3c8], PT ;  /* 0x0000f20012007a0c */ /* 0x010fd20003f06270 */
[-C--:B------:R-:W-:Y:S02]  /*de00*/  @!P3 LEA R8, P4, R22, R0.reuse, 0x1 ;  /* 0x000000001608b211 */ /* 0x080fe400078808ff */
[----:B------:R-:W-:Y:S02]  /*de10*/  @!P1 LEA R4, P5, R20, R0, 0x1 ;  /* 0x0000000014049211 */ /* 0x000fe400078a08ff */
[----:B------:R-:W-:Y:S02]  /*de20*/  @!P3 LEA.HI.X R9, R22, R10, R16, 0x1, P4 ;  /* 0x0000000a1609b211 */ /* 0x000fe400020f0c10 */
[----:B------:R-:W-:Y:S02]  /*de30*/  @!P0 LEA R2, P4, R18, R0, 0x1 ;  /* 0x0000000012028211 */ /* 0x000fe400078808ff */
[-C--:B---3--:R-:W-:Y:S02]  /*de40*/  @!P1 LEA.HI.X R5, R20, R10.reuse, R21, 0x1, P5 ;  /* 0x0000000a14059211 */ /* 0x088fe400028f0c15 */
[----:B------:R-:W-:Y:S01]  /*de50*/  @!P0 LEA.HI.X R3, R18, R10, R19, 0x1, P4 ;  /* 0x0000000a12038211 */ /* 0x000fe200020f0c13 */
[----:B------:R1:W-:Y:S04]  /*de60*/  @!P3 ST.E.128 [R8.64], R64 ;  /* 0x000000400800b985 */ /* 0x0003e8000c101d06 */
[----:B------:R1:W-:Y:S04]  /*de70*/  @!P2 ST.E.128 [R6.64], R60 ;  /* 0x0000003c0600a985 */ /* 0x0003e8000c101d06 */
[----:B------:R1:W-:Y:S04]  /*de80*/  @!P1 ST.E.128 [R4.64], R56 ;  /* 0x0000003804009985 */ /* 0x0003e8000c101d06 */
[----:B------:R1:W-:Y:S02]  /*de90*/  @!P0 ST.E.128 [R2.64], R52 ;  /* 0x0000003402008985 */ /* 0x0003e4000c101d06 */
.L_x_907:
[----:B------:R-:W-:Y:S05]  /*dea0*/  BSYNC B0 ;  /* 0x0000000000007941 */ /* 0x000fea0003800000 */
.L_x_906:
[----:B------:R-:W-:Y:S05]  /*deb0*/  BRA.DIV ~URZ, `(.L_x_908) ;  /* 0x000040c27f007947 */ /* 0x000fea000b800000 */
[----:B-1----:R1:W2:Y:S04]  /*dec0*/  SHFL.IDX PT, R8, R12, 0x3, 0x181f ;  /* 0x00781f000c087f89 */ /* 0x0022a800000e0000 */
[----:B---3--:R1:W3:Y:S02]  /*ded0*/  SHFL.IDX PT, R0, R15, 0x3, 0x181f ;  /* 0x00781f000f007f89 */ /* 0x0082e400000e0000 */
.L_x_963:
[----:B------:R-:W-:-:S04]  /*dee0*/  IADD3 R2, R11, 0x60, RZ ;  /* 0x000000600b027810 */ /* 0x000fc80007ffe0ff */
[----:B------:R-:W-:-:S13]  /*def0*/  ISETP.GE.AND P0, PT, R2, R13, PT ;  /* 0x0000000d0200720c */ /* 0x000fda0003f06270 */
[----:B------:R-:W-:Y:S05]  /*df00*/  @P0 BRA `(.L_x_909) ;  /* 0x000027c000000947 */ /* 0x000fea0003800000 */
[----:B------:R-:W5:Y:S04]  /*df10*/  LDL.64 R18, [R1+0x70] ;  /* 0x0000700001127983 */ /* 0x000f680000100a00 */
[----:B----4-:R-:W4:Y:S04]  /*df20*/  LDL R10, [R1+0x7c] ;  /* 0x00007c00010a7983 */ /* 0x010f280000100800 */
[----:B-1-3--:R-:W3:Y:S04]  /*df30*/  LDL R12, [R1+0xa0] ;  /* 0x0000a000010c7983 */ /* 0x00aee80000100800 */
[----:B--2---:R-:W2:Y:S01]  /*df40*/  LDL R9, [R1+0x90] ;  /* 0x0000900001097983 */ /* 0x004ea20000100800 */
[----:B------:R-:W-:-:S13]  /*df50*/  ISETP.GE.AND P1, PT, R14, c[0x0][0x3c8], PT ;  /* 0x0000f2000e007a0c */ /* 0x000fda0003f26270 */
[----:B------:R-:W-:-:S04]  /*df60*/  @!P1 LEA R4, P4, R14, R0, 0x1 ;  /* 0x000000000e049211 */ /* 0x000fc800078808ff */
[----:B------:R-:W-:Y:S02]  /*df70*/  @!P1 LEA.HI.X R5, R14, R8, R17, 0x1, P4 ;  /* 0x000000080e059211 */ /* 0x000fe400020f0c11 */
[----:B-----5:R-:W-:Y:S02]  /*df80*/  ISETP.GE.AND P2, PT, R18, c[0x0][0x3c8], PT ;  /* 0x0000f20012007a0c */ /* 0x020fe40003f46270 */
[----:B----4-:R-:W-:-:S11]  /*df90*/  ISETP.GE.AND P0, PT, R10, c[0x0][0x3c8], PT ;  /* 0x0000f2000a007a0c */ /* 0x010fd60003f06270 */
[-C--:B------:R-:W-:Y:S02]  /*dfa0*/  @!P2 LEA R6, P5, R18, R0.reuse, 0x1 ;  /* 0x000000001206a211 */ /* 0x080fe400078a08ff */
[----:B------:R-:W-:Y:S02]  /*dfb0*/  @!P0 LEA R2, P3, R10, R0, 0x1 ;  /* 0x000000000a028211 */ /* 0x000fe400078608ff */
[-C--:B------:R-:W-:Y:S02]  /*dfc0*/  @!P2 LEA.HI.X R7, R18, R8.reuse, R16, 0x1, P5 ;  /* 0x000000081207a211 */ /* 0x080fe400028f0c10 */
[----:B---3--:R-:W-:-:S03]  /*dfd0*/  @!P0 LEA.HI.X R3, R10, R8, R12, 0x1, P3 ;  /* 0x000000080a038211 */ /* 0x008fc600018f0c0c */
[----:B------:R1:W-:Y:S04]  /*dfe0*/  @!P2 ST.E.128 [R6.64], R76 ;  /* 0x0000004c0600a985 */ /* 0x0003e8000c101d06 */
[----:B------:R1:W-:Y:S04]  /*dff0*/  @!P1 ST.E.128 [R4.64], R72 ;  /* 0x0000004804009985 */ /* 0x0003e8000c101d06 */
[----:B------:R1:W-:Y:S01]  /*e000*/  @!P0 ST.E.128 [R2.64], R68 ;  /* 0x0000004402008985 */ /* 0x0003e2000c101d06 */
[----:B--2---:R-:W-:-:S13]  /*e010*/  ISETP.GE.AND P0, PT, R9, c[0x0][0x3c8], PT ;  /* 0x0000f20009007a0c */ /* 0x004fda0003f06270 */
[----:B------:R-:W-:Y:S05]  /*e020*/  @P0 BRA `(.L_x_909) ;  /* 0x000026a000000947 */ /* 0x000fea0003800000 */
[----:B------:R-:W2:Y:S01]  /*e030*/  LDL R10, [R1+0x9c] ;  /* 0x00009c00010a7983 */ /* 0x000ea20000100800 */
[----:B-1----:R-:W-:-:S04]  /*e040*/  LEA R2, P0, R9, R0, 0x1 ;  /* 0x0000000009027211 */ /* 0x002fc800078008ff */
[----:B--2---:R-:W-:-:S05]  /*e050*/  LEA.HI.X R3, R9, R8, R10, 0x1, P0 ;  /* 0x0000000809037211 */ /* 0x004fca00000f0c0a */
[----:B------:R1:W-:Y:S01]  /*e060*/  ST.E.128 [R2.64], R80 ;  /* 0x0000005002007985 */ /* 0x0003e2000c101d06 */
[----:B------:R-:W-:Y:S05]  /*e070*/  BRA `(.L_x_909) ;  /* 0x0000265000007947 */ /* 0x000fea0003800000 */
.L_x_896:
        /* <DEDUP_REMOVED lines=34> */
.L_x_964:
[----:B------:R-:W-:Y:S05]  /*e2a0*/  BRA.DIV ~URZ, `(.L_x_911) ;  /* 0x00003e027f007947 */ /* 0x000fea000b800000 */
[----:B------:R3:W4:Y:S02]  /*e2b0*/  SHFL.IDX PT, R0, R14, RZ, 0x1c1f ;  /* 0x001c1fff0e007589 */ /* 0x00072400000e0000 */
.L_x_965:
        /* <DEDUP_REMOVED lines=72> */
[----:B--2---:R-:W-:Y:S02]  /*e740*/  @!P0 IMAD.MOV.U32 R3, RZ, RZ, R4 ;  /* 0x000000ffff038224 */ /* 0x004fe400078e0004 */
[C---:B------:R-:W-:Y:S02]  /*e750*/  @!P3 LEA R6, P5, R16.reuse, R0, 0x2 ;  /* 0x000000001006b211 */ /* 0x040fe400078a10ff */
[----:B------:R-:W-:Y:S02]  /*e760*/  @!P0 IMAD.WIDE R2, R5, 0x4, R2 ;  /* 0x0000000405028825 */ /* 0x000fe400078e0202 */
[----:B------:R-:W-:-:S03]  /*e770*/  @!P3 LEA.HI.X R7, R16, R4, R47, 0x2, P5 ;  /* 0x000000041007b211 */ /* 0x000fc600028f142f */
[----:B------:R2:W-:Y:S02]  /*e780*/  @!P0 ST.E.64 [R2.64], R134 ;  /* 0x0000008602008985 */ /* 0x0005e4000c101b06 */
        /* <DEDUP_REMOVED lines=8> */
[----:B----4-:R-:W-:-:S03]  /*e810*/  @!P4 LEA R6, P5, R18, R0, 0x2 ;  /* 0x000000001206c211 */ /* 0x010fc600078a10ff */
[----:B------:R2:W-:Y:S01]  /*e820*/  @!P2 ST.E.64 [R2.64], R144 ;  /* 0x000000900200a985 */ /* 0x0005e2000c101b06 */
[----:B------:R-:W-:Y:S02]  /*e830*/  ISETP.GE.AND P2, PT, R21, c[0x0][0x3c8], PT ;  /* 0x0000f20015007a0c */ /* 0x000fe40003f46270 */
[----:B------:R-:W-:-:S05]  /*e840*/  @!P4 LEA.HI.X R7, R18, R4, R48, 0x2, P5 ;  /* 0x000000041207c211 */ /* 0x000fca00028f1430 */
        /* <DEDUP_REMOVED lines=71> */
[----:B------:R-:W-:Y:S02]  /*ecc0*/  @!P3 LEA.HI.X R7, R36, R4, R66, 0x2, P5 ;  /* 0x000000042407b211 */ /* 0x000fe400028f1442 */
[----:B------:R-:W-:-:S03]  /*ecd0*/  ISETP.GE.AND P5, PT, R40, c[0x0][0x3c8], PT ;  /* 0x0000f20028007a0c */ /* 0x000fc60003fa6270 */
[----:B------:R4:W-:Y:S01]  /*ece0*/  @!P3 ST.E.64 [R6.64], R92 ;  /* 0x0000005c0600b985 */ /* 0x0009e2000c101b06 */
[----:B--2---:R-:W-:-:S04]  /*ecf0*/  @!P2 LEA R2, P0, R37, R0, 0x2 ;  /* 0x000000002502a211 */ /* 0x004fc800078010ff */
[----:B------:R-:W-:Y:S02]  /*ed00*/  @!P2 LEA.HI.X R3, R37, R4, R67, 0x2, P0 ;  /* 0x000000042503a211 */ /* 0x000fe400000f1443 */
[----:B------:R-:W-:-:S03]  /*ed10*/  @!P4 LEA R8, P0, R38, R0, 0x2 ;  /* 0x000000002608c211 */ /* 0x000fc600078010ff */
[----:B------:R2:W-:Y:S01]  /*ed20*/  @!P2 ST.E.64 [R2.64], R96 ;  /* 0x000000600200a985 */ /* 0x0005e2000c101b06 */
[----:B------:R-:W-:Y:S02]  /*ed30*/  @!P4 LEA.HI.X R9, R38, R4, R68, 0x2, P0 ;  /* 0x000000042609c211 */ /* 0x000fe400000f1444 */
[----:B----4-:R-:W-:-:S03]  /*ed40*/  @!P6 LEA R6, P0, R41, R0, 0x2 ;  /* 0x000000002906e211 */ /* 0x010fc600078010ff */
[----:B------:R-:W-:Y:S01]  /*ed50*/  @!P4 ST.E.64 [R8.64], R184 ;  /* 0x000000b80800c985 */ /* 0x000fe2000c101b06 */
[----:B------:R-:W-:Y:S02]  /*ed60*/  ISETP.GE.AND P4, PT, R42, c[0x0][0x3c8], PT ;  /* 0x0000f2002a007a0c */ /* 0x000fe40003f86270 */
[----:B------:R-:W-:Y:S02]  /*ed70*/  @!P6 LEA.HI.X R7, R41, R4, R71, 0x2, P0 ;  /* 0x000000042907e211 */ /* 0x000fe400000f1447 */
[----:B------:R-:W-:Y:S02]  /*ed80*/  ISETP.GE.AND P0, PT, R45, c[0x0][0x3c8], PT ;  /* 0x0000f2002d007a0c */ /* 0x000fe40003f06270 */
[----:B--2---:R-:W-:-:S04]  /*ed90*/  @!P1 LEA R2, P2, R39, R0, 0x2 ;  /* 0x0000000027029211 */ /* 0x004fc800078410ff */
        /* <DEDUP_REMOVED lines=20> */
.L_x_913:
[----:B------:R-:W-:Y:S05]  /*eee0*/  BSYNC B0 ;  /* 0x0000000000007941 */ /* 0x000fea0003800000 */
.L_x_912:
[----:B------:R-:W-:Y:S05]  /*eef0*/  BRA.DIV ~URZ, `(.L_x_914) ;  /* 0x000032127f007947 */ /* 0x000fea000b800000 */
[----:B--2---:R2:W1:Y:S04]  /*ef00*/  SHFL.IDX PT, R4, R12, 0x1, 0x1c1f ;  /* 0x003c1f000c047f89 */ /* 0x00446800000e0000 */
[----:B----4-:R2:W4:Y:S02]  /*ef10*/  SHFL.IDX PT, R0, R14, 0x1, 0x1c1f ;  /* 0x003c1f000e007f89 */ /* 0x01052400000e0000 */
.L_x_966:
        /* <DEDUP_REMOVED lines=19> */
[C---:B------:R-:W-:Y:S02]  /*f050*/  @!P3 LEA R10, P6, R17.reuse, R0, 0x2 ;  /* 0x00000000110ab211 */ /* 0x040fe400078c10ff */
        /* <DEDUP_REMOVED lines=116> */
.L_x_894:
[----:B------:R-:W2:Y:S04]  /*f7a0*/  LDL.LU R7, [R1+0x88] ;  /* 0x0000880001077983 */ /* 0x000ea80000300800 */
[----:B-1----:R-:W3:Y:S01]  /*f7b0*/  LDL R6, [R1+0x94] ;  /* 0x0000940001067983 */ /* 0x002ee20000100800 */
[----:B------:R-:W-:Y:S01]  /*f7c0*/  ISETP.NE.U32.AND P0, PT, RZ, c[0x0][0x508], PT ;  /* 0x00014200ff007a0c */ /* 0x000fe20003f05070 */
[----:B------:R-:W-:Y:S01]  /*f7d0*/  IMAD.MOV.U32 R4, RZ, RZ, 0x4 ;  /* 0x00000004ff047424 */ /* 0x000fe200078e00ff */
[----:B------:R-:W-:Y:S01]  /*f7e0*/  ISETP.NE.U32.AND P2, PT, RZ, c[0x0][0x500], PT ;  /* 0x00014000ff007a0c */ /* 0x000fe20003f45070 */
[----:B------:R-:W-:Y:S01]  /*f7f0*/  IMAD.MOV.U32 R8, RZ, RZ, RZ ;  /* 0x000000ffff087224 */ /* 0x000fe200078e00ff */
[----:B------:R-:W-:Y:S01]  /*f800*/  ISETP.NE.AND.EX P1, PT, RZ, c[0x0][0x50c], PT, P0 ;  /* 0x00014300ff007a0c */ /* 0x000fe20003f25300 */
[----:B------:R-:W-:Y:S01]  /*f810*/  IMAD.MOV.U32 R20, RZ, RZ, c[0x0][0x388] ;  /* 0x0000e200ff147624 */ /* 0x000fe200078e00ff */
[----:B------:R-:W-:-:S02]  /*f820*/  ISETP.NE.AND.EX P2, PT, RZ, c[0x0][0x504], PT, P2 ;  /* 0x00014100ff007a0c */ /* 0x000fc40003f45320 */
[----:B---3--:R-:W-:Y:S01]  /*f830*/  SHF.R.S32.HI R0, RZ, 0x1f, R6 ;  /* 0x0000001fff007819 */ /* 0x008fe20000011406 */
[----:B------:R-:W-:-:S08]  /*f840*/  IMAD.WIDE R4, R6, R4, c[0x0][0x500] ;  /* 0x0001400006047625 */ /* 0x000fd000078e0204 */
[----:B------:R-:W-:-:S04]  /*f850*/  @P1 LEA R2, P0, R6, c[0x0][0x508], 0x2 ;  /* 0x0001420006021a11 */ /* 0x000fc800078010ff */
[----:B------:R-:W-:Y:S01]  /*f860*/  @P1 LEA.HI.X R3, R6, c[0x0][0x50c], R0, 0x2, P0 ;  /* 0x0001430006031a11 */ /* 0x000fe200000f1400 */
[----:B------:R1:W5:Y:S04]  /*f870*/  @P2 LDG.E R8, [R4.64] ;  /* 0x0000000604082981 */ /* 0x000368000c1e1900 */
[----:B------:R1:W5:Y:S01]  /*f880*/  @P1 LDG.E R20, [R2.64] ;  /* 0x0000000602141981 */ /* 0x000362000c1e1900 */
[----:B--2---:R-:W-:-:S04]  /*f890*/  ISETP.NE.AND P0, PT, R7, RZ, PT ;  /* 0x000000ff0700720c */ /* 0x004fc80003f05270 */
[----:B------:R-:W-:Y:S01]  /*f8a0*/  SEL R19, R7, c[0x0][0x3d4], P0 ;  /* 0x0000f50007137a07 */ /* 0x000fe20000000000 */
[----:B------:R-:W-:Y:S05]  /*f8b0*/  @P1 BRA `(.L_x_915) ;  /* 0x0000004000001947 */ /* 0x000fea0003800000 */
[----:B------:R-:W-:Y:S05]  /*f8c0*/  @!P2 BRA `(.L_x_915) ;  /* 0x000000300000a947 */ /* 0x000fea0003800000 */
[----:B-1----:R1:W2:Y:S04]  /*f8d0*/  LDG.E R2, [R4.64] ;  /* 0x0000000604027981 */ /* 0x0022a8000c1e1900 */
[----:B-1----:R-:W2:Y:S02]  /*f8e0*/  LDG.E R4, [R4.64+0x4] ;  /* 0x0000040604047981 */ /* 0x002ea4000c1e1900 */
[----:B--2--5:R-:W-:Y:S02]  /*f8f0*/  IADD3 R20, -R2, R4, RZ ;  /* 0x0000000402147210 */ /* 0x024fe40007ffe1ff */
.L_x_915:
        /* <DEDUP_REMOVED lines=57> */
.L_x_917:
[----:B------:R-:W-:Y:S05]  /*fc90*/  BSYNC B0 ;  /* 0x0000000000007941 */ /* 0x000fea0003800000 */
.L_x_916:
        /* <DEDUP_REMOVED lines=47> */
.L_x_967:
[----:B------:R-:W-:Y:S05]  /*ff90*/  BRA.DIV ~URZ, `(.L_x_919) ;  /* 0x000022a27f007947 */ /* 0x000fea000b800000 */
[----:B------:R3:W4:Y:S02]  /*ffa0*/  SHFL.IDX PT, R0, R15, RZ, 0x181f ;  /* 0x00181fff0f007589 */ /* 0x00072400000e0000 */
.L_x_968:
[----:B------:R-:W5:Y:S01]  /*ffb0*/  LDL.64 R2, [R1+0x70] ;  /* 0x0000700001027983 */ /* 0x000f620000100a00 */
[----:B------:R-:W-:Y:S01]  /*ffc0*/  IMAD R12, R20, c[0x0][0x4e8], RZ ;  /* 0x00013a00140c7a24 */ /* 0x000fe200078e02ff */
[----:B------:R-:W-:Y:S01]  /*ffd0*/  BSSY B0, `(.L_x_920) ;  /* 0x0000019000007945 */ /* 0x000fe20003800000 */
[----:B------:R-:W-:-:S03]  /*ffe0*/  SHF.R.S32.HI R17, RZ, 0x1f, R14 ;  /* 0x0000001fff117819 */ /* 0x000fc6000001140e */
[----:B------:R-:W-:Y:S02]  /*fff0*/  ISETP.GE.AND P0, PT, R13, R12, PT ;  /* 0x0000000c0d00720c */ /* 0x000fe40003f06270 */
[----:B-----5:R-:W-:-:S11]  /*10000*/  SHF.R.S32.HI R16, RZ, 0x1f, R2 ;  /* 0x0000001fff107819 */ /* 0x020fd60000011402 */
[----:B------:R-:W-:Y:S05]  /*10010*/  @P0 BRA `(.L_x_921) ;  /* 0x0000014000000947 */ /* 0x000fea0003800000 */
[----:B------:R-:W5:Y:S04]  /*10020*/  LDL R21, [R1+0x7c] ;  /* 0x00007c0001157983 */ /* 0x000f680000100800 */
[----:B---3--:R-:W3:Y:S04]  /*10030*/  LDL R18, [R1+0x90] ;  /* 0x0000900001127983 */ /* 0x008ee80000100800 */
[----:B----4-:R-:W4:Y:S04]  /*10040*/  LDL R22, [R1+0xa0] ;  /* 0x0000a00001167983 */ /* 0x010f280000100800 */
[----:B--2---:R-:W2:Y:S01]  /*10050*/  LDL R19, [R1+0x9c] ;  /* 0x00009c0001137983 */ /* 0x004ea20000100800 */
[----:B------:R-:W-:-:S02]  /*10060*/  ISETP.GE.AND P3, PT, R2, c[0x0][0x3c8], PT ;  /* 0x0000f20002007a0c */ /* 0x000fc40003f66270 */
[----:B------:R-:W-:-:S11]  /*10070*/  ISETP.GE.AND P2, PT, R14, c[0x0][0x3c8], PT ;  /* 0x0000f2000e007a0c */ /* 0x000fd60003f46270 */
[-C--:B------:R-:W-:Y:S02]  /*10080*/  @!P3 LEA R8, P4, R2, R0.reuse, 0x1 ;  /* 0x000000000208b211 */ /* 0x080fe400078808ff */
[----:B------:R-:W-:Y:S02]  /*10090*/  @!P2 LEA R6, P6, R14, R0, 0x1 ;  /* 0x000000000e06a211 */ /* 0x000fe400078c08ff */
[-C--:B------:R-:W-:Y:S02]  /*100a0*/  @!P3 LEA.HI.X R9, R2, R10.reuse, R16, 0x1, P4 ;  /* 0x0000000a0209b211 */ /* 0x080fe400020f0c10 */
[----:B------:R-:W-:-:S03]  /*100b0*/  @!P2 LEA.HI.X R7, R14, R10, R17, 0x1, P6 ;  /* 0x0000000a0e07a211 */ /* 0x000fc600030f0c11 */
[----:B------:R1:W-:Y:S04]  /*100c0*/  @!P3 ST.E.128 [R8.64], RZ ;  /* 0x000000ff0800b985 */ /* 0x0003e8000c101d06 */
[----:B------:R1:W-:Y:S01]  /*100d0*/  @!P2 ST.E.128 [R6.64], RZ ;  /* 0x000000ff0600a985 */ /* 0x0003e2000c101d06 */
[----:B-----5:R-:W-:Y:S02]  /*100e0*/  ISETP.GE.AND P1, PT, R21, c[0x0][0x3c8], PT ;  /* 0x0000f20015007a0c */ /* 0x020fe40003f26270 */
[----:B---3--:R-:W-:-:S11]  /*100f0*/  ISETP.GE.AND P0, PT, R18, c[0x0][0x3c8], PT ;  /* 0x0000f20012007a0c */ /* 0x008fd60003f06270 */
[CC--:B------:R-:W-:Y:S02]  /*10100*/  @!P1 LEA R4, P5, R21.reuse, R0.reuse, 0x1 ;  /* 0x0000000015049211 */ /* 0x0c0fe400078a08ff */
[C---:B------:R-:W-:Y:S02]  /*10110*/  @!P0 LEA R2, P4, R18.reuse, R0, 0x1 ;  /* 0x0000000012028211 */ /* 0x040fe400078808ff */
[-C--:B----4-:R-:W-:Y:S02]  /*10120*/  @!P1 LEA.HI.X R5, R21, R10.reuse, R22, 0x1, P5 ;  /* 0x0000000a15059211 */ /* 0x090fe400028f0c16 */
[----:B--2---:R-:W-:-:S03]  /*10130*/  @!P0 LEA.HI.X R3, R18, R10, R19, 0x1, P4 ;  /* 0x0000000a12038211 */ /* 0x004fc600020f0c13 */
[----:B------:R1:W-:Y:S04]  /*10140*/  @!P1 ST.E.128 [R4.64], RZ ;  /* 0x000000ff04009985 */ /* 0x0003e8000c101d06 */
[----:B------:R1:W-:Y:S02]  /*10150*/  @!P0 ST.E.128 [R2.64], RZ ;  /* 0x000000ff02008985 */ /* 0x0003e4000c101d06 */
.L_x_921:
[----:B------:R-:W-:Y:S05]  /*10160*/  BSYNC B0 ;  /* 0x0000000000007941 */ /* 0x000fea0003800000 */
.L_x_920:
[----:B------:R-:W-:Y:S05]  /*10170*/  BRA.DIV ~URZ, `(.L_x_922) ;  /* 0x000021227f007947 */ /* 0x000fea000b800000 */
[----:B--2---:R2:W1:Y:S04]  /*10180*/  SHFL.IDX PT, R10, R11, 0x1, 0x181f ;  /* 0x00381f000b0a7f89 */ /* 0x00446800000e0000 */
[----:B----4-:R2:W4:Y:S02]  /*10190*/  SHFL.IDX PT, R0, R15, 0x1, 0x181f ;  /* 0x00381f000f007f89 */ /* 0x01052400000e0000 */
.L_x_969:
[----:B-1----:R-:W-:Y:S01]  /*101a0*/  IADD3 R2, R13, 0x20, RZ ;  /* 0x000000200d027810 */ /* 0x002fe20007ffe0ff */
[----:B------:R-:W-:Y:S03]  /*101b0*/  BSSY B0, `(.L_x_923) ;  /* 0x0000018000007945 */ /* 0x000fe60003800000 */
[----:B------:R-:W-:-:S13]  /*101c0*/  ISETP.GE.AND P0, PT, R2, R12, PT ;  /* 0x0000000c0200720c */ /* 0x000fda0003f06270 */
[----:B------:R-:W-:Y:S05]  /*101d0*/  @P0 BRA `(.L_x_924) ;  /* 0x0000015000000947 */ /* 0x000fea0003800000 */
[----:B------:R-:W5:Y:S04]  /*101e0*/  LDL.64 R22, [R1+0x70] ;  /* 0x0000700001167983 */ /* 0x000f680000100a00 */
[----:B--2---:R-:W2:Y:S04]  /*101f0*/  LDL R20, [R1+0x7c] ;  /* 0x00007c0001147983 */ /* 0x004ea80000100800 */
[----:B---3--:R-:W3:Y:S04]  /*10200*/  LDL R18, [R1+0x90] ;  /* 0x0000900001127983 */ /* 0x008ee80000100800 */
[----:B----4-:R-:W4:Y:S04]  /*10210*/  LDL R21, [R1+0xa0] ;  /* 0x0000a00001157983 */ /* 0x010f280000100800 */
[----:B------:R-:W4:Y:S01]  /*10220*/  LDL R19, [R1+0x9c] ;  /* 0x00009c0001137983 */ /* 0x000f220000100800 */
[----:B------:R-:W-:-:S13]  /*10230*/  ISETP.GE.AND P2, PT, R14, c[0x0][0x3c8], PT ;  /* 0x0000f2000e007a0c */ /* 0x000fda0003f46270 */
[----:B------:R-:W-:-:S04]  /*10240*/  @!P2 LEA R6, P6, R14, R0, 0x1 ;  /* 0x000000000e06a211 */ /* 0x000fc800078c08ff */
[----:B------:R-:W-:Y:S02]  /*10250*/  @!P2 LEA.HI.X R7, R14, R10, R17, 0x1, P6 ;  /* 0x0000000a0e07a211 */ /* 0x000fe400030f0c11 */
[----:B-----5:R-:W-:Y:S02]  /*10260*/  ISETP.GE.AND P3, PT, R22, c[0x0][0x3c8], PT ;  /* 0x0000f20016007a0c */ /* 0x020fe40003f66270 */
        /* <DEDUP_REMOVED lines=8> */
[----:B------:R1:W-:Y:S04]  /*102f0*/  @!P3 ST.E.128 [R8.64], RZ ;  /* 0x000000ff0800b985 */ /* 0x0003e8000c101d06 */
[----:B------:R1:W-:Y:S04]  /*10300*/  @!P2 ST.E.128 [R6.64], RZ ;  /* 0x000000ff0600a985 */ /* 0x0003e8000c101d06 */
[----:B------:R1:W-:Y:S04]  /*10310*/  @!P1 ST.E.128 [R4.64], RZ ;  /* 0x000000ff04009985 */ /* 0x0003e8000c101d06 */
[----:B------:R1:W-:Y:S02]  /*10320*/  @!P0 ST.E.128 [R2.64], RZ ;  /* 0x000000ff02008985 */ /* 0x0003e4000c101d06 */
.L_x_924:
[----:B------:R-:W-:Y:S05]  /*10330*/  BSYNC B0 ;  /* 0x0000000000007941 */ /* 0x000fea0003800000 */
.L_x_923:
[----:B------:R-:W-:Y:S05]  /*10340*/  BRA.DIV ~URZ, `(.L_x_925) ;  /* 0x000020127f007947 */ /* 0x000fea000b800000 */
[----:B------:R1:W2:Y:S02]  /*10350*/  SHFL.IDX PT, R10, R11, 0x2, 0x181f ;  /* 0x00581f000b0a7f89 */ /* 0x0002a400000e0000 */
.L_x_970:
[----:B------:R-:W-:Y:S05]  /*10360*/  BRA.DIV ~URZ, `(.L_x_926) ;  /* 0x000020627f007947 */ /* 0x000fea000b800000 */
[----:B----4-:R4:W1:Y:S02]  /*10370*/  SHFL.IDX PT, R0, R15, 0x2, 0x181f ;  /* 0x00581f000f007f89 */ /* 0x01086400000e0000 */
.L_x_971:
        /* <DEDUP_REMOVED lines=21> */
[----:B------:R1:W-:Y:S04]  /*104d0*/  @!P3 ST.E.128 [R8.64], RZ ;  /* 0x000000ff0800b985 */ /* 0x0003e8000c101d06 */
[----:B------:R1:W-:Y:S04]  /*104e0*/  @!P2 ST.E.128 [R6.64], RZ ;  /* 0x000000ff0600a985 */ /* 0x0003e8000c101d06 */
[----:B------:R1:W-:Y:S04]  /*104f0*/  @!P1 ST.E.128 [R4.64], RZ ;  /* 0x000000ff04009985 */ /* 0x0003e8000c101d06 */
[----:B------:R1:W-:Y:S02]  /*10500*/  @!P0 ST.E.128 [R2.64], RZ ;  /* 0x000000ff02008985 */ /* 0x0003e4000c101d06 */
.L_x_928:
[----:B------:R-:W-:Y:S05]  /*10510*/  BSYNC B0 ;  /* 0x0000000000007941 */ /* 0x000fea0003800000 */
.L_x_927:
[----:B------:R-:W-:Y:S05]  /*10520*/  BRA.DIV ~URZ, `(.L_x_929) ;  /* 0x00001f027f007947 */ /* 0x000fea000b800000 */
[----:B--2---:R2:W1:Y:S04]  /*10530*/  SHFL.IDX PT, R10, R11, 0x3, 0x181f ;  /* 0x00781f000b0a7f89 */ /* 0x00446800000e0000 */
[----:B------:R2:W3:Y:S02]  /*10540*/  SHFL.IDX PT, R0, R15, 0x3, 0x181f ;  /* 0x00781f000f007f89 */ /* 0x0004e400000e0000 */
.L_x_972:
[----:B-1----:R-:W-:-:S04]  /*10550*/  IADD3 R2, R13, 0x60, RZ ;  /* 0x000000600d027810 */ /* 0x002fc80007ffe0ff */
        /* <DEDUP_REMOVED lines=16> */
[C---:B------:R-:W-:Y:S02]  /*10660*/  @!P0 LEA R2, P4, R11.reuse, R0, 0x1 ;  /* 0x000000000b028211 */ /* 0x040fe400078808ff */
[-C--:B---3--:R-:W-:Y:S02]  /*10670*/  @!P1 LEA.HI.X R5, R18, R10.reuse, R19, 0x1, P5 ;  /* 0x0000000a12059211 */ /* 0x088fe400028f0c13 */
[----:B------:R-:W-:Y:S01]  /*10680*/  @!P0 LEA.HI.X R3, R11, R10, R15, 0x1, P4 ;  /* 0x0000000a0b038211 */ /* 0x000fe200020f0c0f */
[----:B------:R1:W-:Y:S04]  /*10690*/  @!P3 ST.E.128 [R8.64], RZ ;  /* 0x000000ff0800b985 */ /* 0x0003e8000c101d06 */
[----:B------:R1:W-:Y:S04]  /*106a0*/  @!P2 ST.E.128 [R6.64], RZ ;  /* 0x000000ff0600a985 */ /* 0x0003e8000c101d06 */
[----:B------:R1:W-:Y:S04]  /*106b0*/  @!P1 ST.E.128 [R4.64], RZ ;  /* 0x000000ff04009985 */ /* 0x0003e8000c101d06 */
[----:B------:R1:W-:Y:S02]  /*106c0*/  @!P0 ST.E.128 [R2.64], RZ ;  /* 0x000000ff02008985 */ /* 0x0003e4000c101d06 */
.L_x_909:
[----:B------:R-:W-:Y:S05]  /*106d0*/  BSYNC B1 ;  /* 0x0000000000017941 */ /* 0x000fea0003800000 */
.L_x_893:
[----:B-1-34-:R-:W3:Y:S02]  /*106e0*/  LDL R0, [R1+0xcc] ;  /* 0x0000cc0001007983 */ /* 0x01aee40000100800 */
[----:B---3--:R-:W-:-:S13]  /*106f0*/  ISETP.NE.AND P0, PT, R0, RZ, PT ;  /* 0x000000ff0000720c */ /* 0x008fda0003f05270 */
[----:B------:R-:W-:Y:S01]  /*10700*/  @P0 WARPSYNC 0xffffffff ;  /* 0xffffffff00000948 */ /* 0x000fe20003800000 */
[----:B------:R-:W-:Y:S06]  /*10710*/  @P0 BAR.SYNC.DEFER_BLOCKING 0x5, 0x100 ;  /* 0x0144000000000b1d */ /* 0x000fec0000010000 */
[----:B------:R-:W1:Y:S04]  /*10720*/  @P0 LDS.128 R4, [0x1a080] ;  /* 0x01a08000ff040984 */ /* 0x000e680000000c00 */
[----:B-1----:R1:W-:Y:S04]  /*10730*/  @P0 STL.64 [R1+0x80], R4 ;  /* 0x0000800401000387 */ /* 0x0023e80000100a00 */
[----:B------:R1:W-:Y:S04]  /*10740*/  @P0 STL.64 [R1+0x88], R6 ;  /* 0x0000880601000387 */ /* 0x0003e80000100a00 */
[----:B------:R-:W-:Y:S06]  /*10750*/  @P0 BAR.ARV 0x4, 0x100 ;  /* 0x0104000000000b1d */ /* 0x000fec0000002000 */
[----:B------:R-:W-:Y:S05]  /*10760*/  @P0 BRA `(.L_x_930) ;  /* 0x0000105000000947 */ /* 0x000fea0003800000 */
[----:B------:R-:W3:Y:S01]  /*10770*/  S2R R0, SR_TID.X ;  /* 0x0000000000007919 */ /* 0x000ee20000002100 */
[----:B-1----:R-:W-:Y:S01]  /*10780*/  IMAD.MOV.U32 R7, RZ, RZ, RZ ;  /* 0x000000ffff077224 */ /* 0x002fe200078e00ff */
[----:B--23--:R-:W-:-:S04]  /*10790*/  LOP3.LUT R14, R0, 0x1f, RZ, 0xc0, !PT ;  /* 0x0000001f000e7812 */ /* 0x00cfc800078ec0ff */
[----:B------:R-:W-:Y:S01]  /*107a0*/  ISETP.NE.AND P6, PT, R14, 0x1f, PT ;  /* 0x0000001f0e00780c */ /* 0x000fe20003fc5270 */
[----:B------:R-:W-:Y:S10]  /*107b0*/  BRA.DIV ~URZ, `(.L_x_931) ;  /* 0x00001d327f007947 */ /* 0x000ff4000b800000 */
[----:B------:R1:W2:Y:S02]  /*107c0*/  SHFL.IDX PT, R9, R103, RZ, 0x1f ;  /* 0x00001fff67097589 */ /* 0x0002a400000e0000 */
.L_x_973:
[----:B------:R-:W-:Y:S05]  /*107d0*/  BRA.DIV ~URZ, `(.L_x_932) ;  /* 0x00001d827f007947 */ /* 0x000fea000b800000 */
[----:B------:R3:W4:Y:S02]  /*107e0*/  SHFL.IDX PT, R8, R103, 0x1, 0x1f ;  /* 0x00201f0067087f89 */ /* 0x00072400000e0000 */
.L_x_974:
        /* <DEDUP_REMOVED lines=19> */
.L_x_975:
        /* <DEDUP_REMOVED lines=16> */
.L_x_976:
[----:B---3--:R-:W-:Y:S01]  /*10a20*/  IMAD R0, R0, c[0x0][0x538], RZ ;  /* 0x00014e0000007a24 */ /* 0x008fe200078e02ff */
[----:B------:R-:W-:Y:S04]  /*10a30*/  BSSY B1, `(.L_x_935) ;  /* 0x00000cf000017945 */ /* 0x000fe80003800000 */
[----:B----4-:R-:W-:-:S04]  /*10a40*/  IADD3 R8, R0, R8, RZ ;  /* 0x0000000800087210 */ /* 0x010fc80007ffe0ff */
[----:B--2---:R-:W-:-:S13]  /*10a50*/  ISETP.GT.AND P0, PT, R8, R9, PT ;  /* 0x000000090800720c */ /* 0x004fda0003f04270 */
[----:B------:R-:W-:Y:S05]  /*10a60*/  @P0 BRA `(.L_x_936) ;  /* 0x0000025000000947 */ /* 0x000fea0003800000 */
.L_x_940:
        /* <DEDUP_REMOVED lines=17> */
.L_x_977:
        /* <DEDUP_REMOVED lines=16> */
.L_x_978:
[----:B--2---:R-:W-:-:S05]  /*10c80*/  IMAD R0, R0, c[0x0][0x538], RZ ;  /* 0x00014e0000007a24 */ /* 0x004fca00078e02ff */
[----:B------:R-:W-:-:S04]  /*10c90*/  IADD3 R8, R0, R8, RZ ;  /* 0x0000000800087210 */ /* 0x000fc80007ffe0ff */
[----:B------:R-:W-:-:S13]  /*10ca0*/  ISETP.GT.AND P0, PT, R8, R9, PT ;  /* 0x000000090800720c */ /* 0x000fda0003f04270 */
[----:B-1----:R-:W-:Y:S05]  /*10cb0*/  @!P0 BRA `(.L_x_940) ;  /* 0xfffffdb000008947 */ /* 0x002fea000383ffff */
.L_x_936:
[----:B------:R-:W-:-:S05]  /*10cc0*/  IADD3 R11, -R0, R8, RZ ;  /* 0x00000008000b7210 */ /* 0x000fca0007ffe1ff */
[----:B------:R-:W-:-:S05]  /*10cd0*/  IMAD R0, R4, c[0x0][0x538], R11 ;  /* 0x00014e0004007a24 */ /* 0x000fca00078e020b */
[----:B------:R-:W-:Y:S01]  /*10ce0*/  ISETP.GT.AND P0, PT, R0, R9, PT ;  /* 0x000000090000720c */ /* 0x000fe20003f04270 */
[----:B------:R-:W-:-:S12]  /*10cf0*/  BRA.DIV ~URZ, `(.L_x_941) ;  /* 0x00001ca27f007947 */ /* 0x000fd8000b800000 */
[----:B------:R-:W-:-:S03]  /*10d00*/  VOTE.ANY R10, PT, !P0 ;  /* 0x00000000000a7806 */ /* 0x000fc600040e0100 */
.L_x_979:
[----:B------:R-:W2:Y:S01]  /*10d10*/  LDL.LU R0, [R1+0x8c] ;  /* 0x00008c0001007983 */ /* 0x000ea20000300800 */
[----:B------:R-:W2:Y:S02]  /*10d20*/  POPC R8, R10 ;  /* 0x0000000a00087309 */ /* 0x000ea40000000000 */
[----:B--2---:R-:W-:-:S05]  /*10d30*/  IADD3 R0, R8, R0, RZ ;  /* 0x0000000008007210 */ /* 0x004fca0007ffe0ff */
[----:B------:R2:W-:Y:S01]  /*10d40*/  STL [R1+0x8c], R0 ;  /* 0x00008c0001007387 */ /* 0x0005e20000100800 */
[----:B------:R-:W-:Y:S05]  /*10d50*/  BRA.DIV ~URZ, `(.L_x_942) ;  /* 0x00001c927f007947 */ /* 0x000fea000b800000 */
[----:B------:R3:W4:Y:S04]  /*10d60*/  SHFL.IDX PT, R12, R6, R8, 0x1f ;  /* 0x00001f08060c7589 */ /* 0x00072800000e0000 */
[----:B------:R3:W1:Y:S02]  /*10d70*/  SHFL.IDX PT, R7, R7, R8, 0x1f ;  /* 0x00001f0807077589 */ /* 0x00066400000e0000 */
.L_x_980:
[----:B------:R-:W-:Y:S01]  /*10d80*/  ISETP.NE.AND P0, PT, R10, RZ, PT ;  /* 0x000000ff0a00720c */ /* 0x000fe20003f05270 */
[----:B------:R-:W-:-:S12]  /*10d90*/  BSSY B0, `(.L_x_943) ;  /* 0x0000005000007945 */ /* 0x000fd80003800000 */
[----:B------:R-:W-:Y:S05]  /*10da0*/  @!P0 BRA `(.L_x_944) ;  /* 0x0000003000008947 */ /* 0x000fea0003800000 */
[----:B------:R-:W-:Y:S01]  /*10db0*/  IADD3 R3, R8, -0x1, RZ ;  /* 0xffffffff08037810 */ /* 0x000fe20007ffe0ff */
[----:B------:R-:W-:Y:S05]  /*10dc0*/  BRA.DIV ~URZ, `(.L_x_945) ;  /* 0x00001cf27f007947 */ /* 0x000fea000b800000 */
[----:B------:R2:W3:Y:S02]  /*10dd0*/  SHFL.IDX PT, R13, R4, R3, 0x1f ;  /* 0x00001f03040d7589 */ /* 0x0004e400000e0000 */
.L_x_944:
[----:B------:R-:W-:Y:S05]  /*10de0*/  BSYNC B0 ;  /* 0x0000000000007941 */ /* 0x000fea0003800000 */
.L_x_943:
        /* <DEDUP_REMOVED lines=68> */
.L_x_947:
        /* <DEDUP_REMOVED lines=69> */
.L_x_948:
[----:B------:R-:W-:Y:S05]  /*11680*/  BSYNC B0 ;  /* 0x0000000000007941 */ /* 0x000fea0003800000 */
.L_x_946:
[----:B------:R-:W-:-:S04]  /*11690*/  LOP3.LUT R2, RZ, R2, RZ, 0x33, !PT ;  /* 0x00000002ff027212 */ /* 0x000fc800078e33ff */
[----:B-1----:R-:W-:-:S05]  /*116a0*/  IADD3 R0, R2, R12, RZ ;  /* 0x0000000c02007210 */ /* 0x002fca0007ffe0ff */
[----:B------:R1:W-:Y:S01]  /*116b0*/  STL [R1+0x84], R0 ;  /* 0x0000840001007387 */ /* 0x0003e20000100800 */
[----:B------:R-:W-:Y:S05]  /*116c0*/  BRA `(.L_x_949) ;  /* 0x0000005000007947 */ /* 0x000fea0003800000 */
.L_x_937:
[----:B------:R-:W-:Y:S01]  /*116d0*/  MOV R0, c[0x0][0x53c] ;  /* 0x00014f0000007a02 */ /* 0x000fe20000000f00 */
[----:B------:R2:W-:Y:S04]  /*116e0*/  STL [R1+0x80], R9 ;  /* 0x0000800901007387 */ /* 0x0005e80000100800 */
[----:B------:R2:W-:Y:S04]  /*116f0*/  STL [R1+0x84], RZ ;  /* 0x000084ff01007387 */ /* 0x0005e80000100800 */
[----:B------:R2:W-:Y:S04]  /*11700*/  STL [R1+0x88], RZ ;  /* 0x000088ff01007387 */ /* 0x0005e80000100800 */
[----:B------:R2:W-:Y:S02]  /*11710*/  STL [R1+0x8c], R0 ;  /* 0x00008c0001007387 */ /* 0x0005e40000100800 */
.L_x_949:
[----:B------:R-:W-:Y:S05]  /*11720*/  BSYNC B1 ;  /* 0x0000000000017941 */ /* 0x000fea0003800000 */
.L_x_935:
        /* <DEDUP_REMOVED lines=9> */
.L_x_930:
[----:B--2---:R-:W2:Y:S02]  /*117c0*/  LDL R0, [R1+0x8c] ;  /* 0x00008c0001007983 */ /* 0x004ea40000100800 */
[----:B--2---:R-:W-:-:S13]  /*117d0*/  ISETP.GE.AND P0, PT, R0, c[0x0][0x53c], PT ;  /* 0x00014f0000007a0c */ /* 0x004fda0003f06270 */
[----:B-1----:R-:W-:Y:S01]  /*117e0*/  @P0 CALL.REL.NOINC `(.L_x_950) ;  /* 0x0000001000000944 */ /* 0x002fe20003c00000 */
[----:B------:R-:W-:Y:S05]  /*117f0*/  BRA `(.L_x_951) ;  /* 0xffff012000007947 */ /* 0x000fea000383ffff */
.L_x_950:
[----:B------:R-:W-:Y:S05]  /*11800*/  EXIT ;  /* 0x000000000000794d */ /* 0x000fea0003800000 */
.L_x_859:
[----:B------:R-:W-:Y:S01]  /*11810*/  IMAD.MOV.U32 R0, RZ, RZ, R5 ;  /* 0x000000ffff007224 */ /* 0x000fe200078e0005 */
[----:B------:R-:W-:Y:S02]  /*11820*/  MOV R2, 0x1 ;  /* 0x0000000100027802 */ /* 0x000fe40000000f00 */
[----:B------:R-:W-:Y:S02]  /*11830*/  MOV R3, 0x11850 ;  /* 0x0001185000037802 */ /* 0x000fe40000000f00 */
[----:B------:R-:W-:Y:S05]  /*11840*/  CALL.REL.NOINC `($__internal_20_$__cuda_sm70_shflsync_up_p) ;  /* 0x0000137000007944 */ /* 0x000fea0003c00000 */
[----:B------:R-:W-:Y:S01]  /*11850*/  MOV R0, R4 ;  /* 0x0000000400007202 */ /* 0x000fe20000000f00 */
[----:B------:R-:W-:Y:S05]  /*11860*/  BRA `(.L_x_952) ;  /* 0xfffeebf000007947 */ /* 0x000fea000383ffff */
.L_x_860:
[----:B------:R-:W-:Y:S01]  /*11870*/  IMAD.MOV.U32 R0, RZ, RZ, R5 ;  /* 0x000000ffff007224 */ /* 0x000fe200078e0005 */
[----:B------:R-:W-:Y:S02]  /*11880*/  MOV R2, 0x2 ;  /* 0x0000000200027802 */ /* 0x000fe40000000f00 */
[----:B------:R-:W-:Y:S02]  /*11890*/  MOV R3, 0x118b0 ;  /* 0x000118b000037802 */ /* 0x000fe40000000f00 */
[----:B------:R-:W-:Y:S05]  /*118a0*/  CALL.REL.NOINC `($__internal_20_$__cuda_sm70_shflsync_up_p) ;  /* 0x0000131000007944 */ /* 0x000fea0003c00000 */
[----:B------:R-:W-:Y:S01]  /*118b0*/  SEL R0, R4, RZ, P4 ;  /* 0x000000ff04007207 */ /* 0x000fe20002000000 */
[----:B------:R-:W-:Y:S01]  /*118c0*/  IMAD.MOV.U32 R2, RZ, RZ, 0x4 ;  /* 0x00000004ff027424 */ /* 0x000fe200078e00ff */
[----:B------:R-:W-:-:S03]  /*118d0*/  MOV R3, 0x11900 ;  /* 0x0001190000037802 */ /* 0x000fc60000000f00 */
[----:B------:R-:W-:Y:S02]  /*118e0*/  IMAD.IADD R0, R5, 0x1, R0 ;  /* 0x0000000105007824 */ /* 0x000fe400078e0200 */
        /* <DEDUP_REMOVED lines=14> */
[----:B------:R-:W-:Y:S01]  /*119d0*/  IMAD.IADD R4, R0, 0x1, R4 ;  /* 0x0000000100047824 */ /* 0x000fe200078e0204 */
[----:B------:R-:W-:-:S03]  /*119e0*/  MOV R0, 0x1f ;  /* 0x0000001f00007802 */ /* 0x000fc60000000f00 */
[----:B------:R-:W-:Y:S02]  /*119f0*/  IMAD.MOV.U32 R5, RZ, RZ, R4 ;  /* 0x000000ffff057224 */ /* 0x000fe400078e0004 */
[----:B------:R-:W-:Y:S05]  /*11a00*/  CALL.REL.NOINC `($__internal_19_$__cuda_sm70_shflsync_idx_p) ;  /* 0x0000116000007944 */ /* 0x000fea0003c00000 */
[----:B------:R-:W-:Y:S05]  /*11a10*/  BRA `(.L_x_953) ;  /* 0xfffeeb4000007947 */ /* 0x000fea000383ffff */
.L_x_862:
[----:B------:R-:W-:Y:S02]  /*11a20*/  SEL R0, RZ, 0x1, P0 ;  /* 0x00000001ff007807 */ /* 0x000fe40000000000 */
[----:B------:R-:W-:Y:S02]  /*11a30*/  MOV R2, 0x11a50 ;  /* 0x00011a5000027802 */ /* 0x000fe40000000f00 */
[----:B------:R-:W-:Y:S05]  /*11a40*/  CALL.REL.NOINC `($__internal_21_$__cuda_sm70_votesync_ballot) ;  /* 0x000011e000007944 */ /* 0x000fea0003c00000 */
[----:B------:R-:W-:Y:S01]  /*11a50*/  MOV R10, R0 ;  /* 0x00000000000a7202 */ /* 0x000fe20000000f00 */
[----:B------:R-:W-:Y:S05]  /*11a60*/  BRA `(.L_x_954) ;  /* 0xfffeeb8000007947 */ /* 0x000fea000383ffff */
.L_x_863:
[----:B------:R-:W-:Y:S01]  /*11a70*/  IMAD.MOV.U32 R5, RZ, RZ, R9 ;  /* 0x000000ffff057224 */ /* 0x000fe200078e0009 */
[----:B------:R-:W-:Y:S01]  /*11a80*/  MOV R3, R6 ;  /* 0x0000000600037202 */ /* 0x000fe20000000f00 */
[----:B-1----:R-:W-:Y:S01]  /*11a90*/  IMAD.MOV.U32 R0, RZ, RZ, 0x1f ;  /* 0x0000001fff007424 */ /* 0x002fe200078e00ff */
[----:B------:R-:W-:Y:S02]  /*11aa0*/  MOV R2, 0x11ac0 ;  /* 0x00011ac000027802 */ /* 0x000fe40000000f00 */
[----:B------:R-:W-:Y:S05]  /*11ab0*/  CALL.REL.NOINC `($__internal_19_$__cuda_sm70_shflsync_idx_p) ;  /* 0x000010b000007944 */ /* 0x000fea0003c00000 */
[----:B------:R-:W-:Y:S01]  /*11ac0*/  IMAD.MOV.U32 R12, RZ, RZ, R0 ;  /* 0x000000ffff0c7224 */ /* 0x000fe200078e0000 */
[----:B------:R-:W-:Y:S01]  /*11ad0*/  MOV R5, R8 ;  /* 0x0000000800057202 */ /* 0x000fe20000000f00 */
[----:B------:R-:W-:Y:S01]  /*11ae0*/  IMAD.MOV.U32 R7, RZ, RZ, RZ ;  /* 0x000000ffff077224 */ /* 0x000fe200078e00ff */
[----:B------:R-:W-:Y:S01]  /*11af0*/  MOV R3, R6 ;  /* 0x0000000600037202 */ /* 0x000fe20000000f00 */
[----:B------:R-:W-:Y:S01]  /*11b00*/  IMAD.MOV.U32 R0, RZ, RZ, 0x1f ;  /* 0x0000001fff007424 */ /* 0x000fe200078e00ff */
[----:B------:R-:W-:-:S02]  /*11b10*/  MOV R2, 0x11b30 ;  /* 0x00011b3000027802 */ /* 0x000fc40000000f00 */
[----:B------:R-:W-:Y:S05]  /*11b20*/  CALL.REL.NOINC `($__internal_19_$__cuda_sm70_shflsync_idx_p) ;  /* 0x0000104000007944 */ /* 0x000fea0003c00000 */
[----:B------:R-:W-:Y:S01]  /*11b30*/  MOV R9, R0 ;  /* 0x0000000000097202 */ /* 0x000fe20000000f00 */
[----:B------:R-:W-:Y:S05]  /*11b40*/  BRA `(.L_x_955) ;  /* 0xfffeeb1000007947 */ /* 0x000fea000383ffff */
.L_x_866:
[----:B------:R-:W-:Y:S01]  /*11b50*/  IMAD.MOV.U32 R5, RZ, RZ, R4 ;  /* 0x000000ffff057224 */ /* 0x000fe200078e0004 */
[----:B-1----:R-:W-:-:S02]  /*11b60*/  MOV R0, 0x1f ;  /* 0x0000001f00007802 */ /* 0x002fc40000000f00 */
[----:B------:R-:W-:Y:S02]  /*11b70*/  MOV R2, 0x11b90 ;  /* 0x00011b9000027802 */ /* 0x000fe40000000f00 */
[----:B--234-:R-:W-:Y:S05]  /*11b80*/  CALL.REL.NOINC `($__internal_19_$__cuda_sm70_shflsync_idx_p) ;  /* 0x00000fe000007944 */ /* 0x01cfea0003c00000 */
[----:B------:R-:W-:Y:S01]  /*11b90*/  MOV R7, R0 ;  /* 0x0000000000077202 */ /* 0x000fe20000000f00 */
[----:B------:R-:W-:Y:S05]  /*11ba0*/  BRA `(.L_x_865) ;  /* 0xfffeeb1000007947 */ /* 0x000fea000383ffff */
.L_x_889:
[----:B------:R1:W5:Y:S01]  /*11bb0*/  LDL R2, [R1+0x2c] ;  /* 0x00002c0001027983 */ /* 0x0003620000100800 */
[----:B------:R-:W-:Y:S02]  /*11bc0*/  MOV R5, 0x2 ;  /* 0x0000000200057802 */ /* 0x000fe40000000f00 */
[----:B------:R-:W-:Y:S02]  /*11bd0*/  MOV R3, 0x11bf0 ;  /* 0x00011bf000037802 */ /* 0x000fe40000000f00 */
[----:B-1---5:R-:W-:Y:S05]  /*11be0*/  CALL.REL.NOINC `($__internal_18_$__cuda_sm70_shflsync_bfly_p) ;  /* 0x00000f3000007944 */ /* 0x022fea0003c00000 */
[----:B------:R-:W-:Y:S01]  /*11bf0*/  MOV R0, R5 ;  /* 0x0000000500007202 */ /* 0x000fe20000000f00 */
[----:B------:R-:W-:Y:S05]  /*11c00*/  BRA `(.L_x_956) ;  /* 0xffff9f5000007947 */ /* 0x000fea000383ffff */
.L_x_890:
[----:B------:R-:W-:Y:S01]  /*11c10*/  IMAD.MOV.U32 R2, RZ, RZ, R0 ;  /* 0x000000ffff027224 */ /* 0x000fe200078e0000 */
[----:B------:R-:W-:Y:S02]  /*11c20*/  MOV R5, 0x1 ;  /* 0x0000000100057802 */ /* 0x000fe40000000f00 */
[----:B------:R-:W-:Y:S02]  /*11c30*/  MOV R3, 0x11c50 ;  /* 0x00011c5000037802 */ /* 0x000fe40000000f00 */
[----:B-----5:R-:W-:Y:S05]  /*11c40*/  CALL.REL.NOINC `($__internal_18_$__cuda_sm70_shflsync_bfly_p) ;  /* 0x00000ed000007944 */ /* 0x020fea0003c00000 */
[----:B------:R1:W5:Y:S01]  /*11c50*/  LDL R2, [R1+0x28] ;  /* 0x0000280001027983 */ /* 0x0003620000100800 */
[----:B------:R-:W-:Y:S01]  /*11c60*/  FADD.FTZ R0, R0, R5 ;  /* 0x0000000500007221 */ /* 0x000fe20000010000 */
[----:B------:R-:W-:-:S02]  /*11c70*/  MOV R5, 0x2 ;  /* 0x0000000200057802 */ /* 0x000fc40000000f00 */
[----:B------:R-:W-:Y:S02]  /*11c80*/  MOV R3, 0x11ca0 ;  /* 0x00011ca000037802 */ /* 0x000fe40000000f00 */
[----:B-1---5:R-:W-:Y:S05]  /*11c90*/  CALL.REL.NOINC `($__internal_18_$__cuda_sm70_shflsync_bfly_p) ;  /* 0x00000e8000007944 */ /* 0x022fea0003c00000 */
[----:B------:R-:W2:Y:S01]  /*11ca0*/  LDL.LU R2, [R1+0x28] ;  /* 0x0000280001027983 */ /* 0x000ea20000300800 */
[----:B------:R-:W-:Y:S01]  /*11cb0*/  MOV R3, 0x11d00 ;  /* 0x00011d0000037802 */ /* 0x000fe20000000f00 */
[----:B--2---:R-:W-:Y:S01]  /*11cc0*/  FADD.FTZ R4, R2, R5 ;  /* 0x0000000502047221 */ /* 0x004fe20000010000 */
[----:B------:R-:W-:-:S04]  /*11cd0*/  MOV R5, 0x1 ;  /* 0x0000000100057802 */ /* 0x000fc80000000f00 */
[----:B------:R-:W-:Y:S02]  /*11ce0*/  MOV R2, R4 ;  /* 0x0000000400027202 */ /* 0x000fe40000000f00 */
[----:B------:R-:W-:Y:S05]  /*11cf0*/  CALL.REL.NOINC `($__internal_18_$__cuda_sm70_shflsync_bfly_p) ;  /* 0x00000e2000007944 */ /* 0x000fea0003c00000 */
[----:B------:R-:W-:Y:S01]  /*11d00*/  MOV R3, R5 ;  /* 0x0000000500037202 */ /* 0x000fe20000000f00 */
[----:B------:R-:W-:Y:S05]  /*11d10*/  BRA `(.L_x_957) ;  /* 0xffff9ed000007947 */ /* 0x000fea000383ffff */
.L_x_897:
[----:B--234-:R-:W-:Y:S01]  /*11d20*/  IMAD.MOV.U32 R5, RZ, RZ, R12 ;  /* 0x000000ffff057224 */ /* 0x01cfe200078e000c */
[----:B------:R-:W-:Y:S01]  /*11d30*/  MOV R3, RZ ;  /* 0x000000ff00037202 */ /* 0x000fe20000000f00 */
[----:B------:R-:W-:Y:S01]  /*11d40*/  IMAD.MOV.U32 R0, RZ, RZ, 0x181f ;  /* 0x0000181fff007424 */ /* 0x000fe200078e00ff */
[----:B------:R-:W-:Y:S02]  /*11d50*/  MOV R2, 0x11d70 ;  /* 0x00011d7000027802 */ /* 0x000fe40000000f00 */
[----:B-1----:R-:W-:Y:S05]  /*11d60*/  CALL.REL.NOINC `($__internal_19_$__cuda_sm70_shflsync_idx_p) ;  /* 0x00000e0000007944 */ /* 0x002fea0003c00000 */
[----:B------:R-:W-:Y:S01]  /*11d70*/  MOV R10, R0 ;  /* 0x00000000000a7202 */ /* 0x000fe20000000f00 */
[----:B------:R-:W-:Y:S05]  /*11d80*/  BRA `(.L_x_958) ;  /* 0xffffbba000007947 */ /* 0x000fea000383ffff */
.L_x_898:
[----:B------:R-:W-:Y:S01]  /*11d90*/  IMAD.MOV.U32 R5, RZ, RZ, R15 ;  /* 0x000000ffff057224 */ /* 0x000fe200078e000f */
[----:B------:R-:W-:Y:S01]  /*11da0*/  MOV R3, RZ ;  /* 0x000000ff00037202 */ /* 0x000fe20000000f00 */
[----:B------:R-:W-:Y:S01]  /*11db0*/  IMAD.MOV.U32 R0, RZ, RZ, 0x181f ;  /* 0x0000181fff007424 */ /* 0x000fe200078e00ff */
[----:B------:R-:W-:Y:S02]  /*11dc0*/  MOV R2, 0x11de0 ;  /* 0x00011de000027802 */ /* 0x000fe40000000f00 */
[----:B-123--:R-:W-:Y:S05]  /*11dd0*/  CALL.REL.NOINC `($__internal_19_$__cuda_sm70_shflsync_idx_p) ;  /* 0x00000d9000007944 */ /* 0x00efea0003c00000 */
[----:B------:R-:W-:Y:S05]  /*11de0*/  BRA `(.L_x_959) ;  /* 0xffffbb6000007947 */ /* 0x000fea000383ffff */
.L_x_901:
[----:B-1----:R-:W-:Y:S01]  /*11df0*/  IMAD.MOV.U32 R5, RZ, RZ, R12 ;  /* 0x000000ffff057224 */ /* 0x002fe200078e000c */
[----:B------:R-:W-:Y:S01]  /*11e00*/  MOV R3, 0x1 ;  /* 0x0000000100037802 */ /* 0x000fe20000000f00 */
[----:B--2---:R-:W-:Y:S01]  /*11e10*/  IMAD.MOV.U32 R0, RZ, RZ, 0x181f ;  /* 0x0000181fff007424 */ /* 0x004fe200078e00ff */
[----:B------:R-:W-:-:S02]  /*11e20*/  MOV R2, 0x11e40 ;  /* 0x00011e4000027802 */ /* 0x000fc40000000f00 */
[----:B---34-:R-:W-:Y:S05]  /*11e30*/  CALL.REL.NOINC `($__internal_19_$__cuda_sm70_shflsync_idx_p) ;  /* 0x00000d3000007944 */ /* 0x018fea0003c00000 */
[----:B------:R-:W-:Y:S01]  /*11e40*/  IMAD.MOV.U32 R10, RZ, RZ, R0 ;  /* 0x000000ffff0a7224 */ /* 0x000fe200078e0000 */
[----:B------:R-:W-:Y:S01]  /*11e50*/  MOV R3, 0x1 ;  /* 0x0000000100037802 */ /* 0x000fe20000000f00 */
[----:B------:R-:W-:Y:S01]  /*11e60*/  IMAD.MOV.U32 R5, RZ, RZ, R15 ;  /* 0x000000ffff057224 */ /* 0x000fe200078e000f */
[----:B------:R-:W-:-:S02]  /*11e70*/  MOV R0, 0x181f ;  /* 0x0000181f00007802 */ /* 0x000fc40000000f00 */
[----:B------:R-:W-:Y:S02]  /*11e80*/  MOV R2, 0x11ea0 ;  /* 0x00011ea000027802 */ /* 0x000fe40000000f00 */
[----:B------:R-:W-:Y:S05]  /*11e90*/  CALL.REL.NOINC `($__internal_19_$__cuda_sm70_shflsync_idx_p) ;  /* 0x00000cd000007944 */ /* 0x000fea0003c00000 */
[----:B------:R-:W-:Y:S05]  /*11ea0*/  BRA `(.L_x_960) ;  /* 0xffffbc8000007947 */ /* 0x000fea000383ffff */
.L_x_904:
[----:B-1----:R-:W-:Y:S01]  /*11eb0*/  IMAD.MOV.U32 R5, RZ, RZ, R12 ;  /* 0x000000ffff057224 */ /* 0x002fe200078e000c */
[----:B------:R-:W-:Y:S01]  /*11ec0*/  MOV R3, 0x2 ;  /* 0x0000000200037802 */ /* 0x000fe20000000f00 */
[----:B--2---:R-:W-:Y:S01]  /*11ed0*/  IMAD.MOV.U32 R0, RZ, RZ, 0x181f ;  /* 0x0000181fff007424 */ /* 0x004fe200078e00ff */
[----:B------:R-:W-:Y:S02]  /*11ee0*/  MOV R2, 0x11f00 ;  /* 0x00011f0000027802 */ /* 0x000fe40000000f00 */
[----:B---34-:R-:W-:Y:S05]  /*11ef0*/  CALL.REL.NOINC `($__internal_19_$__cuda_sm70_shflsync_idx_p) ;  /* 0x00000c7000007944 */ /* 0x018fea0003c00000 */
[----:B------:R-:W-:Y:S01]  /*11f00*/  MOV R10, R0 ;  /* 0x00000000000a7202 */ /* 0x000fe20000000f00 */
[----:B------:R-:W-:Y:S05]  /*11f10*/  BRA `(.L_x_961) ;  /* 0xffffbdd000007947 */ /* 0x000fea000383ffff */
.L_x_905:
[----:B-1----:R-:W-:Y:S01]  /*11f20*/  IMAD.MOV.U32 R5, RZ, RZ, R15 ;  /* 0x000000ffff057224 */ /* 0x002fe200078e000f */
[----:B------:R-:W-:Y:S01]  /*11f30*/  MOV R3, 0x2 ;  /* 0x0000000200037802 */ /* 0x000fe20000000f00 */
[----:B--2---:R-:W-:Y:S01]  /*11f40*/  IMAD.MOV.U32 R0, RZ, RZ, 0x181f ;  /* 0x0000181fff007424 */ /* 0x004fe200078e00ff */
[----:B------:R-:W-:Y:S02]  /*11f50*/  MOV R2, 0x11f70 ;  /* 0x00011f7000027802 */ /* 0x000fe40000000f00 */
[----:B---34-:R-:W-:Y:S05]  /*11f60*/  CALL.REL.NOINC `($__internal_19_$__cuda_sm70_shflsync_idx_p) ;  /* 0x00000c0000007944 */ /* 0x018fea0003c00000 */
[----:B------:R-:W-:Y:S05]  /*11f70*/  BRA `(.L_x_962) ;  /* 0xffffbd9000007947 */ /* 0x000fea000383ffff */
.L_x_908:
[----:B-1----:R-:W-:Y:S01]  /*11f80*/  IMAD.MOV.U32 R5, RZ, RZ, R12 ;  /* 0x000000ffff057224 */ /* 0x002fe200078e000c */
[----:B------:R-:W-:Y:S01]  /*11f90*/  MOV R3, 0x3 ;  /* 0x0000000300037802 */ /* 0x000fe20000000f00 */
[----:B---3--:R-:W-:Y:S01]  /*11fa0*/  IMAD.MOV.U32 R0, RZ, RZ, 0x181f ;  /* 0x0000181fff007424 */ /* 0x008fe200078e00ff */
[----:B------:R-:W-:-:S02]  /*11fb0*/  MOV R2, 0x11fd0 ;  /* 0x00011fd000027802 */ /* 0x000fc40000000f00 */
[----:B--2-4-:R-:W-:Y:S05]  /*11fc0*/  CALL.REL.NOINC `($__internal_19_$__cuda_sm70_shflsync_idx_p) ;  /* 0x00000ba000007944 */ /* 0x014fea0003c00000 */
[----:B------:R-:W-:Y:S01]  /*11fd0*/  IMAD.MOV.U32 R8, RZ, RZ, R0 ;  /* 0x000000ffff087224 */ /* 0x000fe200078e0000 */
[----:B------:R-:W-:Y:S01]  /*11fe0*/  MOV R3, 0x3 ;  /* 0x0000000300037802 */ /* 0x000fe20000000f00 */
[----:B------:R-:W-:Y:S01]  /*11ff0*/  IMAD.MOV.U32 R5, RZ, RZ, R15 ;  /* 0x000000ffff057224 */ /* 0x000fe200078e000f */
[----:B------:R-:W-:-:S02]  /*12000*/  MOV R0, 0x181f ;  /* 0x0000181f00007802 */ /* 0x000fc40000000f00 */
[----:B------:R-:W-:Y:S02]  /*12010*/  MOV R2, 0x12030 ;  /* 0x0001203000027802 */ /* 0x000fe40000000f00 */
[----:B------:R-:W-:Y:S05]  /*12020*/  CALL.REL.NOINC `($__internal_19_$__cuda_sm70_shflsync_idx_p) ;  /* 0x00000b4000007944 */ /* 0x000fea0003c00000 */
[----:B------:R-:W-:Y:S05]  /*12030*/  BRA `(.L_x_963) ;  /* 0xffffbea000007947 */ /* 0x000fea000383ffff */
.L_x_910:
[----:B------:R-:W-:Y:S01]  /*12040*/  IMAD.MOV.U32 R5, RZ, RZ, R12 ;  /* 0x000000ffff057224 */ /* 0x000fe200078e000c */
[----:B------:R-:W-:Y:S01]  /*12050*/  MOV R3, RZ ;  /* 0x000000ff00037202 */ /* 0x000fe20000000f00 */
[----:B------:R-:W-:Y:S01]  /*12060*/  IMAD.MOV.U32 R0, RZ, RZ, 0x1c1f ;  /* 0x00001c1fff007424 */ /* 0x000fe200078e00ff */
[----:B------:R-:W-:Y:S02]  /*12070*/  MOV R2, 0x12090 ;  /* 0x0001209000027802 */ /* 0x000fe40000000f00 */
[----:B------:R-:W-:Y:S05]  /*12080*/  CALL.REL.NOINC `($__internal_19_$__cuda_sm70_shflsync_idx_p) ;  /* 0x00000ae000007944 */ /* 0x000fea0003c00000 */
[----:B------:R-:W-:Y:S01]  /*12090*/  MOV R4, R0 ;  /* 0x0000000000047202 */ /* 0x000fe20000000f00 */
[----:B------:R-:W-:Y:S05]  /*120a0*/  BRA `(.L_x_964) ;  /* 0xffffc1f000007947 */ /* 0x000fea000383ffff */
.L_x_911:
[----:B------:R-:W-:Y:S01]  /*120b0*/  IMAD.MOV.U32 R5, RZ, RZ, R14 ;  /* 0x000000ffff057224 */ /* 0x000fe200078e000e */
[----:B------:R-:W-:Y:S01]  /*120c0*/  MOV R3, RZ ;  /* 0x000000ff00037202 */ /* 0x000fe20000000f00 */
[----:B------:R-:W-:Y:S01]  /*120d0*/  IMAD.MOV.U32 R0, RZ, RZ, 0x1c1f ;  /* 0x00001c1fff007424 */ /* 0x000fe200078e00ff */
[----:B------:R-:W-:Y:S02]  /*120e0*/  MOV R2, 0x12100 ;  /* 0x0001210000027802 */ /* 0x000fe40000000f00 */
[----:B-12---:R-:W-:Y:S05]  /*120f0*/  CALL.REL.NOINC `($__internal_19_$__cuda_sm70_shflsync_idx_p) ;  /* 0x00000a7000007944 */ /* 0x006fea0003c00000 */
[----:B------:R-:W-:Y:S05]  /*12100*/  BRA `(.L_x_965) ;  /* 0xffffc1b000007947 */ /* 0x000fea000383ffff */
.L_x_914:
[----:B------:R-:W-:Y:S01]  /*12110*/  IMAD.MOV.U32 R5, RZ, RZ, R12 ;  /* 0x000000ffff057224 */ /* 0x000fe200078e000c */
[----:B----4-:R-:W-:Y:S01]  /*12120*/  MOV R3, 0x1 ;  /* 0x0000000100037802 */ /* 0x010fe20000000f00 */
[----:B------:R-:W-:Y:S01]  /*12130*/  IMAD.MOV.U32 R0, RZ, RZ, 0x1c1f ;  /* 0x00001c1fff007424 */ /* 0x000fe200078e00ff */
[----:B------:R-:W-:-:S02]  /*12140*/  MOV R2, 0x12160 ;  /* 0x0001216000027802 */ /* 0x000fc40000000f00 */
[----:B-123--:R-:W-:Y:S05]  /*12150*/  CALL.REL.NOINC `($__internal_19_$__cuda_sm70_shflsync_idx_p) ;  /* 0x00000a1000007944 */ /* 0x00efea0003c00000 */
[----:B------:R-:W-:Y:S01]  /*12160*/  IMAD.MOV.U32 R4, RZ, RZ, R0 ;  /* 0x000000ffff047224 */ /* 0x000fe200078e0000 */
[----:B------:R-:W-:Y:S01]  /*12170*/  MOV R3, 0x1 ;  /* 0x0000000100037802 */ /* 0x000fe20000000f00 */
[----:B------:R-:W-:Y:S01]  /*12180*/  IMAD.MOV.U32 R5, RZ, RZ, R14 ;  /* 0x000000ffff057224 */ /* 0x000fe200078e000e */
[----:B------:R-:W-:-:S02]  /*12190*/  MOV R0, 0x1c1f ;  /* 0x00001c1f00007802 */ /* 0x000fc40000000f00 */
[----:B------:R-:W-:Y:S02]  /*121a0*/  MOV R2, 0x121c0 ;  /* 0x000121c000027802 */ /* 0x000fe40000000f00 */
[----:B------:R-:W-:Y:S05]  /*121b0*/  CALL.REL.NOINC `($__internal_19_$__cuda_sm70_shflsync_idx_p) ;  /* 0x000009b000007944 */ /* 0x000fea0003c00000 */
[----:B------:R-:W-:Y:S05]  /*121c0*/  BRA `(.L_x_966) ;  /* 0xffffcd5000007947 */ /* 0x000fea000383ffff */
.L_x_918:
[----:B------:R-:W-:Y:S01]  /*121d0*/  IMAD.MOV.U32 R5, RZ, RZ, R11 ;  /* 0x000000ffff057224 */ /* 0x000fe200078e000b */
[----:B------:R-:W-:Y:S01]  /*121e0*/  MOV R3, RZ ;  /* 0x000000ff00037202 */ /* 0x000fe20000000f00 */
[----:B------:R-:W-:Y:S01]  /*121f0*/  IMAD.MOV.U32 R0, RZ, RZ, 0x181f ;  /* 0x0000181fff007424 */ /* 0x000fe200078e00ff */
[----:B------:R-:W-:Y:S02]  /*12200*/  MOV R2, 0x12220 ;  /* 0x0001222000027802 */ /* 0x000fe40000000f00 */
[----:B------:R-:W-:Y:S05]  /*12210*/  CALL.REL.NOINC `($__internal_19_$__cuda_sm70_shflsync_idx_p) ;  /* 0x0000095000007944 */ /* 0x000fea0003c00000 */
[----:B------:R-:W-:Y:S01]  /*12220*/  MOV R10, R0 ;  /* 0x00000000000a7202 */ /* 0x000fe20000000f00 */
[----:B------:R-:W-:Y:S05]  /*12230*/  BRA `(.L_x_967) ;  /* 0xffffdd5000007947 */ /* 0x000fea000383ffff */
.L_x_919:
[----:B------:R-:W-:Y:S01]  /*12240*/  IMAD.MOV.U32 R5, RZ, RZ, R15 ;  /* 0x000000ffff057224 */ /* 0x000fe200078e000f */
[----:B------:R-:W-:Y:S01]  /*12250*/  MOV R3, RZ ;  /* 0x000000ff00037202 */ /* 0x000fe20000000f00 */
[----:B------:R-:W-:Y:S01]  /*12260*/  IMAD.MOV.U32 R0, RZ, RZ, 0x181f ;  /* 0x0000181fff007424 */ /* 0x000fe200078e00ff */
[----:B------:R-:W-:Y:S02]  /*12270*/  MOV R2, 0x12290 ;  /* 0x0001229000027802 */ /* 0x000fe40000000f00 */
[----:B-12---:R-:W-:Y:S05]  /*12280*/  CALL.REL.NOINC `($__internal_19_$__cuda_sm70_shflsync_idx_p) ;  /* 0x000008e000007944 */ /* 0x006fea0003c00000 */
[----:B------:R-:W-:Y:S05]  /*12290*/  BRA `(.L_x_968) ;  /* 0xffffdd1000007947 */ /* 0x000fea000383ffff */
.L_x_922:
[----:B-1----:R-:W-:Y:S01]  /*122a0*/  IMAD.MOV.U32 R5, RZ, RZ, R11 ;  /* 0x000000ffff057224 */ /* 0x002fe200078e000b */
[----:B------:R-:W-:Y:S01]  /*122b0*/  MOV R3, 0x1 ;  /* 0x0000000100037802 */ /* 0x000fe20000000f00 */
[----:B----4-:R-:W-:Y:S01]  /*122c0*/  IMAD.MOV.U32 R0, RZ, RZ, 0x181f ;  /* 0x0000181fff007424 */ /* 0x010fe200078e00ff */
[----:B------:R-:W-:-:S02]  /*122d0*/  MOV R2, 0x122f0 ;  /* 0x000122f000027802 */ /* 0x000fc40000000f00 */
[----:B--23--:R-:W-:Y:S05]  /*122e0*/  CALL.REL.NOINC `($__internal_19_$__cuda_sm70_shflsync_idx_p) ;  /* 0x0000088000007944 */ /* 0x00cfea0003c00000 */
[----:B------:R-:W-:Y:S01]  /*122f0*/  IMAD.MOV.U32 R10, RZ, RZ, R0 ;  /* 0x000000ffff0a7224 */ /* 0x000fe200078e0000 */
[----:B------:R-:W-:Y:S01]  /*12300*/  MOV R3, 0x1 ;  /* 0x0000000100037802 */ /* 0x000fe20000000f00 */
[----:B------:R-:W-:Y:S01]  /*12310*/  IMAD.MOV.U32 R5, RZ, RZ, R15 ;  /* 0x000000ffff057224 */ /* 0x000fe200078e000f */
[----:B------:R-:W-:-:S02]  /*12320*/  MOV R0, 0x181f ;  /* 0x0000181f00007802 */ /* 0x000fc40000000f00 */
[----:B------:R-:W-:Y:S02]  /*12330*/  MOV R2, 0x12350 ;  /* 0x0001235000027802 */ /* 0x000fe40000000f00 */
[----:B------:R-:W-:Y:S05]  /*12340*/  CALL.REL.NOINC `($__internal_19_$__cuda_sm70_shflsync_idx_p) ;  /* 0x0000082000007944 */ /* 0x000fea0003c00000 */
[----:B------:R-:W-:Y:S05]  /*12350*/  BRA `(.L_x_969) ;  /* 0xffffde4000007947 */ /* 0x000fea000383ffff */
.L_x_925:
[----:B-1----:R-:W-:Y:S01]  /*12360*/  IMAD.MOV.U32 R5, RZ, RZ, R11 ;  /* 0x000000ffff057224 */ /* 0x002fe200078e000b */
[----:B------:R-:W-:Y:S01]  /*12370*/  MOV R3, 0x2 ;  /* 0x0000000200037802 */ /* 0x000fe20000000f00 */
[----:B----4-:R-:W-:Y:S01]  /*12380*/  IMAD.MOV.U32 R0, RZ, RZ, 0x181f ;  /* 0x0000181fff007424 */ /* 0x010fe200078e00ff */
[----:B------:R-:W-:Y:S02]  /*12390*/  MOV R2, 0x123b0 ;  /* 0x000123b000027802 */ /* 0x000fe40000000f00 */
[----:B--23--:R-:W-:Y:S05]  /*123a0*/  CALL.REL.NOINC `($__internal_19_$__cuda_sm70_shflsync_idx_p) ;  /* 0x000007c000007944 */ /* 0x00cfea0003c00000 */
[----:B------:R-:W-:Y:S01]  /*123b0*/  MOV R10, R0 ;  /* 0x00000000000a7202 */ /* 0x000fe20000000f00 */
[----:B------:R-:W-:Y:S05]  /*123c0*/  BRA `(.L_x_970) ;  /* 0xffffdf9000007947 */ /* 0x000fea000383ffff */
.L_x_926:
[----:B-1----:R-:W-:Y:S01]  /*123d0*/  IMAD.MOV.U32 R5, RZ, RZ, R15 ;  /* 0x000000ffff057224 */ /* 0x002fe200078e000f */
[----:B------:R-:W-:Y:S01]  /*123e0*/  MOV R3, 0x2 ;  /* 0x0000000200037802 */ /* 0x000fe20000000f00 */
[----:B----4-:R-:W-:Y:S01]  /*123f0*/  IMAD.MOV.U32 R0, RZ, RZ, 0x181f ;  /* 0x0000181fff007424 */ /* 0x010fe200078e00ff */
[----:B------:R-:W-:Y:S02]  /*12400*/  MOV R2, 0x12420 ;  /* 0x0001242000027802 */ /* 0x000fe40000000f00 */
[----:B--23--:R-:W-:Y:S05]  /*12410*/  CALL.REL.NOINC `($__internal_19_$__cuda_sm70_shflsync_idx_p) ;  /* 0x0000075000007944 */ /* 0x00cfea0003c00000 */
[----:B------:R-:W-:Y:S05]  /*12420*/  BRA `(.L_x_971) ;  /* 0xffffdf5000007947 */ /* 0x000fea000383ffff */
.L_x_929:
[----:B-1----:R-:W-:Y:S01]  /*12430*/  IMAD.MOV.U32 R5, RZ, RZ, R11 ;  /* 0x000000ffff057224 */ /* 0x002fe200078e000b */
[----:B------:R-:W-:Y:S01]  /*12440*/  MOV R3, 0x3 ;  /* 0x0000000300037802 */ /* 0x000fe20000000f00 */
[----:B------:R-:W-:Y:S01]  /*12450*/  IMAD.MOV.U32 R0, RZ, RZ, 0x181f ;  /* 0x0000181fff007424 */ /* 0x000fe200078e00ff */
[----:B------:R-:W-:-:S02]  /*12460*/  MOV R2, 0x12480 ;  /* 0x0001248000027802 */ /* 0x000fc40000000f00 */
[----:B--234-:R-:W-:Y:S05]  /*12470*/  CALL.REL.NOINC `($__internal_19_$__cuda_sm70_shflsync_idx_p) ;  /* 0x000006f000007944 */ /* 0x01cfea0003c00000 */
[----:B------:R-:W-:Y:S01]  /*12480*/  IMAD.MOV.U32 R10, RZ, RZ, R0 ;  /* 0x000000ffff0a7224 */ /* 0x000fe200078e0000 */
[----:B------:R-:W-:Y:S01]  /*12490*/  MOV R3, 0x3 ;  /* 0x0000000300037802 */ /* 0x000fe20000000f00 */
[----:B------:R-:W-:Y:S01]  /*124a0*/  IMAD.MOV.U32 R5, RZ, RZ, R15 ;  /* 0x000000ffff057224 */ /* 0x000fe200078e000f */
[----:B------:R-:W-:-:S02]  /*124b0*/  MOV R0, 0x181f ;  /* 0x0000181f00007802 */ /* 0x000fc40000000f00 */
[----:B------:R-:W-:Y:S02]  /*124c0*/  MOV R2, 0x124e0 ;  /* 0x000124e000027802 */ /* 0x000fe40000000f00 */
[----:B------:R-:W-:Y:S05]  /*124d0*/  CALL.REL.NOINC `($__internal_19_$__cuda_sm70_shflsync_idx_p) ;  /* 0x0000069000007944 */ /* 0x000fea0003c00000 */
[----:B------:R-:W-:Y:S05]  /*124e0*/  BRA `(.L_x_972) ;  /* 0xffffe06000007947 */ /* 0x000fea000383ffff */
.L_x_931:
[----:B------:R-:W-:Y:S01]  /*124f0*/  IMAD.MOV.U32 R5, RZ, RZ, R103 ;  /* 0x000000ffff057224 */ /* 0x000fe200078e0067 */
[----:B------:R-:W-:Y:S01]  /*12500*/  MOV R3, RZ ;  /* 0x000000ff00037202 */ /* 0x000fe20000000f00 */
[----:B------:R-:W-:Y:S01]  /*12510*/  IMAD.MOV.U32 R0, RZ, RZ, 0x1f ;  /* 0x0000001fff007424 */ /* 0x000fe200078e00ff */
[----:B------:R-:W-:Y:S02]  /*12520*/  MOV R2, 0x12540 ;  /* 0x0001254000027802 */ /* 0x000fe40000000f00 */
[----:B------:R-:W-:Y:S05]  /*12530*/  CALL.REL.NOINC `($__internal_19_$__cuda_sm70_shflsync_idx_p) ;  /* 0x0000063000007944 */ /* 0x000fea0003c00000 */
[----:B------:R-:W-:Y:S01]  /*12540*/  MOV R9, R0 ;  /* 0x0000000000097202 */ /* 0x000fe20000000f00 */
[----:B------:R-:W-:Y:S05]  /*12550*/  BRA `(.L_x_973) ;  /* 0xffffe27000007947 */ /* 0x000fea000383ffff */
.L_x_932:
[----:B------:R-:W-:Y:S01]  /*12560*/  IMAD.MOV.U32 R5, RZ, RZ, R103 ;  /* 0x000000ffff057224 */ /* 0x000fe200078e0067 */
[----:B------:R-:W-:Y:S01]  /*12570*/  MOV R3, 0x1 ;  /* 0x0000000100037802 */ /* 0x000fe20000000f00 */
[----:B------:R-:W-:Y:S01]  /*12580*/  IMAD.MOV.U32 R0, RZ, RZ, 0x1f ;  /* 0x0000001fff007424 */ /* 0x000fe200078e00ff */
[----:B------:R-:W-:Y:S02]  /*12590*/  MOV R2, 0x125b0 ;  /* 0x000125b000027802 */ /* 0x000fe40000000f00 */
[----:B-12---:R-:W-:Y:S05]  /*125a0*/  CALL.REL.NOINC `($__internal_19_$__cuda_sm70_shflsync_idx_p) ;  /* 0x000005c000007944 */ /* 0x006fea0003c00000 */
[----:B------:R-:W-:Y:S01]  /*125b0*/  MOV R8, R0 ;  /* 0x0000000000087202 */ /* 0x000fe20000000f00 */
[----:B------:R-:W-:Y:S05]  /*125c0*/  BRA `(.L_x_974) ;  /* 0xffffe22000007947 */ /* 0x000fea000383ffff */
.L_x_933:
[----:B------:R-:W-:Y:S02]  /*125d0*/  MOV R2, 0x1 ;  /* 0x0000000100027802 */ /* 0x000fe40000000f00 */
[----:B------:R-:W-:-:S02]  /*125e0*/  MOV R3, 0x12600 ;  /* 0x0001260000037802 */ /* 0x000fc40000000f00 */
[----:B-1234-:R-:W-:Y:S05]  /*125f0*/  CALL.REL.NOINC `($__internal_20_$__cuda_sm70_shflsync_up_p) ;  /* 0x000005c000007944 */ /* 0x01efea0003c00000 */
[----:B------:R-:W-:Y:S05]  /*12600*/  BRA `(.L_x_975) ;  /* 0xffffe31000007947 */ /* 0x000fea000383ffff */
.L_x_934:
[----:B------:R-:W-:Y:S02]  /*12610*/  MOV R2, 0x2 ;  /* 0x0000000200027802 */ /* 0x000fe40000000f00 */
[----:B------:R-:W-:-:S02]  /*12620*/  MOV R3, 0x12640 ;  /* 0x0001264000037802 */ /* 0x000fc40000000f00 */
[----:B--2-4-:R-:W-:Y:S05]  /*12630*/  CALL.REL.NOINC `($__internal_20_$__cuda_sm70_shflsync_up_p) ;  /* 0x0000058000007944 */ /* 0x014fea0003c00000 */
[----:B------:R-:W-:Y:S01]  /*12640*/  SEL R3, R4, RZ, P1 ;  /* 0x000000ff04037207 */ /* 0x000fe20000800000 */
[----:B------:R-:W-:-:S04]  /*12650*/  IMAD.MOV.U32 R2, RZ, RZ, 0x4 ;  /* 0x00000004ff027424 */ /* 0x000fc800078e00ff */
[----:B------:R-:W-:Y:S01]  /*12660*/  IMAD.IADD R0, R0, 0x1, R3 ;  /* 0x0000000100007824 */ /* 0x000fe200078e0203 */
        /* <DEDUP_REMOVED lines=20> */
.L_x_938:
[----:B------:R-:W-:Y:S02]  /*127b0*/  MOV R2, 0x1 ;  /* 0x0000000100027802 */ /* 0x000fe40000000f00 */
[----:B------:R-:W-:Y:S02]  /*127c0*/  MOV R3, 0x127e0 ;  /* 0x000127e000037802 */ /* 0x000fe40000000f00 */
[----:B------:R-:W-:Y:S05]  /*127d0*/  CALL.REL.NOINC `($__internal_20_$__cuda_sm70_shflsync_up_p) ;  /* 0x000003e000007944 */ /* 0x000fea0003c00000 */
[----:B------:R-:W-:Y:S01]  /*127e0*/  MOV R2, R4 ;  /* 0x0000000400027202 */ /* 0x000fe20000000f00 */
[----:B------:R-:W-:Y:S05]  /*127f0*/  BRA `(.L_x_977) ;  /* 0xffffe38000007947 */ /* 0x000fea000383ffff */
.L_x_939:
        /* <DEDUP_REMOVED lines=26> */
.L_x_941:
[----:B------:R-:W-:Y:S02]  /*129a0*/  SEL R0, RZ, 0x1, P0 ;  /* 0x00000001ff007807 */ /* 0x000fe40000000000 */
[----:B------:R-:W-:Y:S02]  /*129b0*/  MOV R2, 0x129d0 ;  /* 0x000129d000027802 */ /* 0x000fe40000000f00 */
[----:B-1----:R-:W-:Y:S05]  /*129c0*/  CALL.REL.NOINC `($__internal_21_$__cuda_sm70_votesync_ballot) ;  /* 0x0000026000007944 */ /* 0x002fea0003c00000 */
[----:B------:R-:W-:Y:S01]  /*129d0*/  MOV R10, R0 ;  /* 0x00000000000a7202 */ /* 0x000fe20000000f00 */
[----:B------:R-:W-:Y:S05]  /*129e0*/  BRA `(.L_x_979) ;  /* 0xffffe32000007947 */ /* 0x000fea000383ffff */
.L_x_942:
[----:B------:R-:W-:Y:S01]  /*129f0*/  IMAD.MOV.U32 R5, RZ, RZ, R6 ;  /* 0x000000ffff057224 */ /* 0x000fe200078e0006 */
[----:B------:R-:W-:Y:S01]  /*12a00*/  MOV R3, R8 ;  /* 0x0000000800037202 */ /* 0x000fe20000000f00 */
[----:B--2---:R-:W-:Y:S01]  /*12a10*/  IMAD.MOV.U32 R0, RZ, RZ, 0x1f ;  /* 0x0000001fff007424 */ /* 0x004fe200078e00ff */
[----:B------:R-:W-:Y:S02]  /*12a20*/  MOV R2, 0x12a40 ;  /* 0x00012a4000027802 */ /* 0x000fe40000000f00 */
[----:B-1----:R-:W-:Y:S05]  /*12a30*/  CALL.REL.NOINC `($__internal_19_$__cuda_sm70_shflsync_idx_p) ;  /* 0x0000013000007944 */ /* 0x002fea0003c00000 */
[----:B------:R-:W-:Y:S01]  /*12a40*/  IMAD.MOV.U32 R12, RZ, RZ, R0 ;  /* 0x000000ffff0c7224 */ /* 0x000fe200078e0000 */
[----:B------:R-:W-:Y:S01]  /*12a50*/  MOV R3, R8 ;  /* 0x0000000800037202 */ /* 0x000fe20000000f00 */
[----:B------:R-:W-:Y:S01]  /*12a60*/  IMAD.MOV.U32 R5, RZ, RZ, R7 ;  /* 0x000000ffff057224 */ /* 0x000fe200078e0007 */
[----:B------:R-:W-:Y:S02]  /*12a70*/  MOV R0, 0x1f ;  /* 0x0000001f00007802 */ /* 0x000fe40000000f00 */
[----:B------:R-:W-:-:S02]  /*12a80*/  MOV R2, 0x12aa0 ;  /* 0x00012aa000027802 */ /* 0x000fc40000000f00 */
[----:B------:R-:W-:Y:S05]  /*12a90*/  CALL.REL.NOINC `($__internal_19_$__cuda_sm70_shflsync_idx_p) ;  /* 0x000000d000007944 */ /* 0x000fea0003c00000 */
[----:B------:R-:W-:Y:S01]  /*12aa0*/  MOV R7, R0 ;  /* 0x0000000000077202 */ /* 0x000fe20000000f00 */
[----:B------:R-:W-:Y:S05]  /*12ab0*/  BRA `(.L_x_980) ;  /* 0xffffe2c000007947 */ /* 0x000fea000383ffff */
.L_x_945:
[----:B------:R-:W-:Y:S01]  /*12ac0*/  IMAD.MOV.U32 R5, RZ, RZ, R4 ;  /* 0x000000ffff057224 */ /* 0x000fe200078e0004 */
[----:B--2---:R-:W-:-:S02]  /*12ad0*/  MOV R0, 0x1f ;  /* 0x0000001f00007802 */ /* 0x004fc40000000f00 */
[----:B------:R-:W-:Y:S02]  /*12ae0*/  MOV R2, 0x12b00 ;  /* 0x00012b0000027802 */ /* 0x000fe40000000f00 */
[----:B-1-34-:R-:W-:Y:S05]  /*12af0*/  CALL.REL.NOINC `($__internal_19_$__cuda_sm70_shflsync_idx_p) ;  /* 0x0000007000007944 */ /* 0x01afea0003c00000 */
[----:B------:R-:W-:Y:S01]  /*12b00*/  MOV R13, R0 ;  /* 0x00000000000d7202 */ /* 0x000fe20000000f00 */
[----:B------:R-:W-:Y:S05]  /*12b10*/  BRA `(.L_x_944) ;  /* 0xffffe2c000007947 */ /* 0x000fea000383ffff */
        .weak           $__internal_18_$__cuda_sm70_shflsync_bfly_p
        .type           $__internal_18_$__cuda_sm70_shflsync_bfly_p,@function
        .size           $__internal_18_$__cuda_sm70_shflsync_bfly_p,($__internal_19_$__cuda_sm70_shflsync_idx_p - $__internal_18_$__cuda_sm70_shflsync_bfly_p)
$__internal_18_$__cuda_sm70_shflsync_bfly_p:
[----:B------:R-:W-:Y:S04]  /*12b20*/  WARPSYNC R6 ;  /* 0x0000000600007348 */ /* 0x000fe80003800000 */
[----:B------:R1:W2:Y:S02]  /*12b30*/  SHFL.BFLY PT, R5, R2, R5, R7 ;  /* 0x0c00000502057389 */ /* 0x0002a400000e0007 */
[----:B-1----:R-:W-:Y:S02]  /*12b40*/  MOV R2, R3 ;  /* 0x0000000300027202 */ /* 0x002fe40000000f00 */
[----:B------:R-:W-:-:S04]  /*12b50*/  MOV R3, 0x0 ;  /* 0x0000000000037802 */ /* 0x000fc80000000f00 */
[----:B--2---:R-:W-:Y:S05]  /*12b60*/  RET.REL.NODEC R2 `(_ZN7cutlass13device_kernelIN5flash19enable_sm80_to_sm89INS1_16FlashAttnFwdSm80INS1_25CollectiveMainloopFwdSm80ILi8ELi1ELb1EN4cute5tupleIJNS5_1CILi128EEENS7_ILi48EEENS7_ILi256EEEEEELi256ENS_6half_tEfNS_4arch4Sm80ELb1ELb0ELb0ELb1ELb0ELb0ELb1ELb1EEENS1_21CollectiveEpilogueFwdINS6_IJS8_SA_S9_EEENS6_IJNS7_ILi1EEESI_SI_EEESC_SE_Li256ELb1ELb1ELb1ELb0EEENS1_36VarlenDynamicPersistentTileSchedulerILi128ELi48ELi256ELi256ELb1ELb1ELb0ELb1ELb1ELb1EEEEEEEEEvNT_6ParamsE) ;  /* 0xfffed49002007950 */ /* 0x004fea0003c3ffff */
        .weak           $__internal_19_$__cuda_sm70_shflsync_idx_p
        .type           $__internal_19_$__cuda_sm70_shflsync_idx_p,@function
        .size           $__internal_19_$__cuda_sm70_shflsync_idx_p,($__internal_20_$__cuda_sm70_shflsync_up_p - $__internal_19_$__cuda_sm70_shflsync_idx_p)
$__internal_19_$__cuda_sm70_shflsync_idx_p:
[----:B------:R-:W-:-:S04]  /*12b70*/  MOV R122, 0xffffffff ;  /* 0xffffffff007a7802 */ /* 0x000fc80000000f00 */
[----:B------:R-:W-:Y:S04]  /*12b80*/  WARPSYNC R122 ;  /* 0x0000007a00007348 */ /* 0x000fe80003800000 */
[----:B------:R1:W2:Y:S02]  /*12b90*/  SHFL.IDX PT, R0, R5, R3, R0 ;  /* 0x0000000305007389 */ /* 0x0002a400000e0000 */
[----:B-1----:R-:W-:-:S04]  /*12ba0*/  MOV R3, 0x0 ;  /* 0x0000000000037802 */ /* 0x002fc80000000f00 */
[----:B--2---:R-:W-:Y:S05]  /*12bb0*/  RET.REL.NODEC R2 `(_ZN7cutlass13device_kernelIN5flash19enable_sm80_to_sm89INS1_16FlashAttnFwdSm80INS1_25CollectiveMainloopFwdSm80ILi8ELi1ELb1EN4cute5tupleIJNS5_1CILi128EEENS7_ILi48EEENS7_ILi256EEEEEELi256ENS_6half_tEfNS_4arch4Sm80ELb1ELb0ELb0ELb1ELb0ELb0ELb1ELb1EEENS1_21CollectiveEpilogueFwdINS6_IJS8_SA_S9_EEENS6_IJNS7_ILi1EEESI_SI_EEESC_SE_Li256ELb1ELb1ELb1ELb0EEENS1_36VarlenDynamicPersistentTileSchedulerILi128ELi48ELi256ELi256ELb1ELb1ELb0ELb1ELb1ELb1EEEEEEEEEvNT_6ParamsE) ;  /* 0xfffed44002007950 */ /* 0x004fea0003c3ffff */
        .weak           $__internal_20_$__cuda_sm70_shflsync_up_p
        .type           $__internal_20_$__cuda_sm70_shflsync_up_p,@function
        .size           $__internal_20_$__cuda_sm70_shflsync_up_p,($__internal_21_$__cuda_sm70_votesync_ballot - $__internal_20_$__cuda_sm70_shflsync_up_p)
$__internal_20_$__cuda_sm70_shflsync_up_p:
[----:B------:R-:W-:Y:S02]  /*12bc0*/  IMAD.MOV.U32 R4, RZ, RZ, RZ ;  /* 0x000000ffff047224 */ /* 0x000fe400078e00ff */
[----:B------:R-:W-:-:S04]  /*12bd0*/  IMAD.MOV.U32 R10, RZ, RZ, -0x1 ;  /* 0xffffffffff0a7424 */ /* 0x000fc800078e00ff */
[----:B------:R-:W-:Y:S04]  /*12be0*/  WARPSYNC R10 ;  /* 0x0000000a00007348 */ /* 0x000fe80003800000 */
[----:B------:R1:W2:Y:S02]  /*12bf0*/  SHFL.UP PT, R4, R0, R2, R4 ;  /* 0x0400000200047389 */ /* 0x0002a400000e0004 */
[----:B-1----:R-:W-:Y:S02]  /*12c00*/  MOV R2, R3 ;  /* 0x0000000300027202 */ /* 0x002fe40000000f00 */
[----:B------:R-:W-:-:S04]  /*12c10*/  MOV R3, 0x0 ;  /* 0x0000000000037802 */ /* 0x000fc80000000f00 */
[----:B--2---:R-:W-:Y:S05]  /*12c20*/  RET.REL.NODEC R2 `(_ZN7cutlass13device_kernelIN5flash19enable_sm80_to_sm89INS1_16FlashAttnFwdSm80INS1_25CollectiveMainloopFwdSm80ILi8ELi1ELb1EN4cute5tupleIJNS5_1CILi128EEENS7_ILi48EEENS7_ILi256EEEEEELi256ENS_6half_tEfNS_4arch4Sm80ELb1ELb0ELb0ELb1ELb0ELb0ELb1ELb1EEENS1_21CollectiveEpilogueFwdINS6_IJS8_SA_S9_EEENS6_IJNS7_ILi1EEESI_SI_EEESC_SE_Li256ELb1ELb1ELb1ELb0EEENS1_36VarlenDynamicPersistentTileSchedulerILi128ELi48ELi256ELi256ELb1ELb1ELb0ELb1ELb1ELb1EEEEEEEEEvNT_6ParamsE) ;  /* 0xfffed3d002007950 */ /* 0x004fea0003c3ffff */
        .weak           $__internal_21_$__cuda_sm70_votesync_ballot
        .type           $__internal_21_$__cuda_sm70_votesync_ballot,@function
        .size           $__internal_21_$__cuda_sm70_votesync_ballot,(.L_x_2582 - $__internal_21_$__cuda_sm70_votesync_ballot)
$__internal_21_$__cuda_sm70_votesync_ballot:
[----:B------:R-:W-:Y:S01]  /*12c30*/  ISETP.NE.U32.AND P0, PT, R0, 0x1, PT ;  /* 0x000000010000780c */ /* 0x000fe20003f05070 */
[----:B------:R-:W-:-:S04]  /*12c40*/  IMAD.MOV.U32 R3, RZ, RZ, -0x1 ;  /* 0xffffffffff037424 */ /* 0x000fc800078e00ff */
[----:B------:R-:W-:Y:S08]  /*12c50*/  WARPSYNC R3 ;  /* 0x0000000300007348 */ /* 0x000ff00003800000 */
[----:B------:R-:W-:-:S04]  /*12c60*/  VOTE.ANY R0, PT, !P0 ;  /* 0x0000000000007806 */ /* 0x000fc800040e0100 */
[----:B------:R-:W-:Y:S01]  /*12c70*/  LOP3.LUT R0, R0, R3, RZ, 0xc0, !PT ;  /* 0x0000000300007212 */ /* 0x000fe200078ec0ff */
[----:B------:R-:W-:-:S04]  /*12c80*/  IMAD.MOV.U32 R3, RZ, RZ, 0x0 ;  /* 0x00000000ff037424 */ /* 0x000fc800078e00ff */
[----:B------:R-:W-:Y:S05]  /*12c90*/  RET.REL.NODEC R2 `(_ZN7cutlass13device_kernelIN5flash19enable_sm80_to_sm89INS1_16FlashAttnFwdSm80INS1_25CollectiveMainloopFwdSm80ILi8ELi1ELb1EN4cute5tupleIJNS5_1CILi128EEENS7_ILi48EEENS7_ILi256EEEEEELi256ENS_6half_tEfNS_4arch4Sm80ELb1ELb0ELb0ELb1ELb0ELb0ELb1ELb1EEENS1_21CollectiveEpilogueFwdINS6_IJS8_SA_S9_EEENS6_IJNS7_ILi1EEESI_SI_EEESC_SE_Li256ELb1ELb1ELb1ELb0EEENS1_36VarlenDynamicPersistentTileSchedulerILi128ELi48ELi256ELi256ELb1ELb1ELb0ELb1ELb1ELb1EEEEEEEEEvNT_6ParamsE) ;  /* 0xfffed36002007950 */ /* 0x000fea0003c3ffff */
.L_x_981:
        /* <DEDUP_REMOVED lines=14> */
.L_x_2582:


//--------------------- .text._ZN7cutlass13device_kernelIN5flash19enable_sm80_to_sm89INS1_16FlashAttnFwdSm80INS1_25CollectiveMainloopFwdSm80ILi8ELi1ELb0EN4cute5tupleIJNS5_1CILi128EEENS7_ILi32EEENS7_ILi256EEEEEELi256ENS_6half_tEfNS_4arch4Sm80ELb1ELb0ELb0ELb1ELb0ELb1ELb1ELb1EEENS1_21CollectiveEpilogueFwdINS6_IJS8_SA_S9_EEENS6_IJNS7_ILi1EEESI_SI_EEESC_SE_Li256ELb1ELb1ELb1ELb0EEENS1_36VarlenDynamicPersistentTileSchedulerILi128ELi32ELi256ELi256ELb1ELb1ELb0ELb1ELb1ELb1EEEEEEEEEvNT_6ParamsE --------------------------
	.section	.text._ZN7cutlass13device_kernelIN5flash19enable_sm80_to_sm89INS1_16FlashAttnFwdSm80INS1_25CollectiveMainloopFwdSm80ILi8ELi1ELb0EN4cute5tupleIJNS5_1CILi128EEENS7_ILi32EEENS7_ILi256EEEEEELi256ENS_6half_tEfNS_4arch4Sm80ELb1ELb0ELb0ELb1ELb0ELb1ELb1ELb1EEENS1_21CollectiveEpilogueFwdINS6_IJS8_SA_S9_EEENS6_IJNS7_ILi1EEESI_SI_EEESC_SE_Li256ELb1ELb1ELb1ELb0EEENS1_36VarlenDynamicPersistentTileSchedulerILi128ELi32ELi256ELi256ELb1ELb1ELb0ELb1ELb1ELb1EEEEEEEEEvNT_6ParamsE,"ax",@progbits
	.sectioninfo	@"SHI_REGISTERS=255"
	.align	128
.text._ZN7cutlass13device_kernelIN5flash19enable_sm80_to_sm89INS1_16FlashAttnFwdSm80INS1_25CollectiveMainloopFwdSm80ILi8ELi1ELb0EN4cute5tupleIJNS5_1CILi128EEENS7_ILi32EEENS7_ILi256EEEEEELi256ENS_6half_tEfNS_4arch4Sm80ELb1ELb0ELb0ELb1ELb0ELb1ELb1ELb1EEENS1_21CollectiveEpilogueFwdINS6_IJS8_SA_S9_EEENS6_IJNS7_ILi1EEESI_SI_EEESC_SE_Li256ELb1ELb1ELb1ELb0EEENS1_36VarlenDynamicPersistentTileSchedulerILi128ELi32ELi256ELi256ELb1ELb1ELb0ELb1ELb1ELb1EEEEEEEEEvNT_6ParamsE:
        .type           _ZN7cutlass13device_kernelIN5flash19enable_sm80_to_sm89INS1_16FlashAttnFwdSm80INS1_25CollectiveMainloopFwdSm80ILi8ELi1ELb0EN4cute5tupleIJNS5_1CILi128EEENS7_ILi32EEENS7_ILi256EEEEEELi256ENS_6half_tEfNS_4arch4Sm80ELb1ELb0ELb0ELb1ELb0ELb1ELb1ELb1EEENS1_21CollectiveEpilogueFwdINS6_IJS8_SA_S9_EEENS6_IJNS7_ILi1EEESI_SI_EEESC_SE_Li256ELb1ELb1ELb1ELb0EEENS1_36VarlenDynamicPersistentTileSchedulerILi128ELi32ELi256ELi256ELb1ELb1ELb0ELb1ELb1ELb1EEEEEEEEEvNT_6ParamsE,@function
        .size           _ZN7cutlass13device_kernelIN5flash19enable_sm80_to_sm89INS1_16FlashAttnFwdSm80INS1_25CollectiveMainloopFwdSm80ILi8ELi1ELb0EN4cute5tupleIJNS5_1CILi128EEENS7_ILi32EEENS7_ILi256EEEEEELi256ENS_6half_tEfNS_4arch4Sm80ELb1ELb0ELb0ELb1ELb0ELb1ELb1ELb1EEENS1_21CollectiveEpilogueFwdINS6_IJS8_SA_S9_EEENS6_IJNS7_ILi1EEESI_SI_EEESC_SE_Li256ELb1ELb1ELb1ELb0EEENS1_36VarlenDynamicPersistentTileSchedulerILi128ELi32ELi256ELi256ELb1ELb1ELb0ELb1ELb1ELb1EEEEEEEEEvNT_6ParamsE,(.L_x_2587 - _ZN7cutlass13device_kernelIN5flash19enable_sm80_to_sm89INS1_16FlashAttnFwdSm80INS1_25CollectiveMainloopFwdSm80ILi8ELi1ELb0EN4cute5tupleIJNS5_1CILi128EEENS7_ILi32EEENS7_ILi256EEEEEELi256ENS_6half_tEfNS_4arch4Sm80ELb1ELb0ELb0ELb1ELb0ELb1ELb1ELb1EEENS1_21CollectiveEpilogueFwdINS6_IJS8_SA_S9_EEENS6_IJNS7_ILi1EEESI_SI_EEESC_SE_Li256ELb1ELb1ELb1ELb0EEENS1_36VarlenDynamicPersistentTileSchedulerILi128ELi32ELi256ELi256ELb1ELb1ELb0ELb1ELb1ELb1EEEEEEEEEvNT_6ParamsE)
        .other          _ZN7cutlass13device_kernelIN5flash19enable_sm80_to_sm89INS1_16FlashAttnFwdSm80INS1_25CollectiveMainloopFwdSm80ILi8ELi1ELb0EN4cute5tupleIJNS5_1CILi128EEENS7_ILi32EEENS7_ILi256EEEEEELi256ENS_6half_tEfNS_4arch4Sm80ELb1ELb0ELb0ELb1ELb0ELb1ELb1ELb1EEENS1_21CollectiveEpilogueFwdINS6_IJS8_SA_S9_EEENS6_IJNS7_ILi1EEESI_SI_EEESC_SE_Li256ELb1ELb1ELb1ELb0EEENS1_36VarlenDynamicPersistentTileSchedulerILi128ELi32ELi256ELi256ELb1ELb1ELb0ELb1ELb1ELb1EEEEEEEEEvNT_6ParamsE,@"STO_CUDA_ENTRY STV_DEFAULT"
_ZN7cutlass13device_kernelIN5flash19enable_sm80_to_sm89INS1_16FlashAttnFwdSm80INS1_25CollectiveMainloopFwdSm80ILi8ELi1ELb0EN4cute5tupleIJNS5_1CILi128EEENS7_ILi32EEENS7_ILi256EEEEEELi256ENS_6half_tEfNS_4arch4Sm80ELb1ELb0ELb0ELb1ELb0ELb1ELb1ELb1EEENS1_21CollectiveEpilogueFwdINS6_IJS8_SA_S9_EEENS6_IJNS7_ILi1EEESI_SI_EEESC_SE_Li256ELb1ELb1ELb1ELb0EEENS1_36VarlenDynamicPersistentTileSchedulerILi128ELi32ELi256ELi256ELb1ELb1ELb0ELb1ELb1ELb1EEEEEEEEEvNT_6ParamsE:
        /* <DEDUP_REMOVED lines=13> */
[----:B------:R-:W-:-:S03]  /*00d0*/  CS2R R8, SRZ ;  /* 0x0000000000087805 */ /* 0x000fc6000001ff00 */
        /* <DEDUP_REMOVED lines=10> */
[C---:B------:R-:W-:Y:S01]  /*0180*/  ISETP.GE.U32.AND P4, PT, R12.reuse, 0x2, PT ;  /* 0x000000020c00780c */ /* 0x040fe20003f86070 */
[----:B------:R-:W-:Y:S01]  /*0190*/  IMAD.MOV.U32 R7, RZ, RZ, RZ ;  /* 0x000000ffff077224 */ /* 0x000fe200078e00ff */
        /* <DEDUP_REMOVED lines=26> */
.L_x_987:
        /* <DEDUP_REMOVED lines=16> */
.L_x_1170:
        /* <DEDUP_REMOVED lines=16> */
.L_x_1171:
[----:B---3--:R-:W-:-:S05]  /*0540*/  IMAD R0, R0, c[0x0][0x538], RZ ;  /* 0x00014e0000007a24 */ /* 0x008fca00078e02ff */
[----:B------:R-:W-:-:S04]  /*0550*/  IADD3 R6, R0, R6, RZ ;  /* 0x0000000600067210 */ /* 0x000fc80007ffe0ff */
[----:B------:R-:W-:-:S13]  /*0560*/  ISETP.GT.AND P0, PT, R6, UR4, PT ;  /* 0x0000000406007c0c */ /* 0x000fda000bf04270 */
[----:B-12---:R-:W-:Y:S05]  /*0570*/  @!P0 BRA `(.L_x_987) ;  /* 0xfffffdc000008947 */ /* 0x006fea000383ffff */
.L_x_983:
[----:B------:R-:W-:-:S05]  /*0580*/  IADD3 R11, -R0, R6, RZ ;  /* 0x00000006000b7210 */ /* 0x000fca0007ffe1ff */
[----:B------:R-:W-:-:S05]  /*0590*/  IMAD R0, R4, c[0x0][0x538], R11 ;  /* 0x00014e0004007a24 */ /* 0x000fca00078e020b */
[----:B------:R-:W-:Y:S01]  /*05a0*/  ISETP.GT.AND P0, PT, R0, UR4, PT ;  /* 0x0000000400007c0c */ /* 0x000fe2000bf04270 */
[----:B------:R-:W-:-:S12]  /*05b0*/  BRA.DIV ~URZ, `(.L_x_988) ;  /* 0x0001b0427f007947 */ /* 0x000fd8000b800000 */
[----:B------:R-:W-:-:S04]  /*05c0*/  VOTE.ANY R10, PT, !P0 ;  /* 0x00000000000a7806 */ /* 0x000fc800040e0100 */
.L_x_1172:
[----:B------:R-:W1:Y:S02]  /*05d0*/  POPC R6, R10 ;  /* 0x0000000a00067309 */ /* 0x000e640000000000 */
[----:B-12---:R-:W-:Y:S01]  /*05e0*/  IADD3 R235, R6, R7, RZ ;  /* 0x0000000706eb7210 */ /* 0x006fe20007ffe0ff */
[----:B------:R-:W-:Y:S05]  /*05f0*/  BRA.DIV ~URZ, `(.L_x_989) ;  /* 0x0001b0527f007947 */ /* 0x000fea000b800000 */
[----:B------:R1:W2:Y:S01]  /*0600*/  SHFL.IDX PT, R233, R9, R6, 0x1f ;  /* 0x00001f0609e97589 */ /* 0x0002a200000e0000 */
[----:B------:R-:W-:-:S03]  /*0610*/  MOV R7, RZ ;  /* 0x000000ff00077202 */ /* 0x000fc60000000f00 */
[----:B------:R1:W3:Y:S04]  /*0620*/  SHFL.IDX PT, R9, R8, R6, 0x1f ;  /* 0x00001f0608097589 */ /* 0x0002e800000e0000 */
.L_x_1173:
[----:B------:R-:W-:Y:S01]  /*0630*/  ISETP.NE.AND P0, PT, R10, RZ, PT ;  /* 0x000000ff0a00720c */ /* 0x000fe20003f05270 */
[----:B------:R-:W-:-:S12]  /*0640*/  BSSY B0, `(.L_x_990) ;  /* 0x0000005000007945 */ /* 0x000fd80003800000 */
[----:B------:R-:W-:Y:S05]  /*0650*/  @!P0 BRA `(.L_x_991) ;  /* 0x0000003000008947 */ /* 0x000fea0003800000 */
[----:B------:R-:W-:Y:S01]  /*0660*/  IADD3 R3, R6, -0x1, RZ ;  /* 0xffffffff06037810 */ /* 0x000fe20007ffe0ff */
[----:B------:R-:W-:Y:S05]  /*0670*/  BRA.DIV ~URZ, `(.L_x_992) ;  /* 0x0001b0b27f007947 */ /* 0x000fea000b800000 */
[----:B------:R4:W1:Y:S02]  /*0680*/  SHFL.IDX PT, R7, R4, R3, 0x1f ;  /* 0x00001f0304077589 */ /* 0x00086400000e0000 */
.L_x_991:
[----:B------:R-:W-:Y:S05]  /*0690*/  BSYNC B0 ;  /* 0x0000000000007941 */ /* 0x000fea0003800000 */
.L_x_990:
[----:B---3--:R-:W-:Y:S01]  /*06a0*/  ISETP.NE.AND P0, PT, R9, 0x1, PT ;  /* 0x000000010900780c */ /* 0x008fe20003f05270 */
[----:B-1----:R-:W-:Y:S01]  /*06b0*/  IMAD R232, R7, c[0x0][0x538], R11 ;  /* 0x00014e0007e87a24 */ /* 0x002fe200078e020b */
[----:B------:R-:W-:Y:S04]  /*06c0*/  BSSY B0, `(.L_x_993) ;  /* 0x0000085000007945 */ /* 0x000fe80003800000 */
[----:B------:R-:W-:-:S07]  /*06d0*/  IADD3 R11, -R232, UR4, RZ ;  /* 0x00000004e80b7c10 */ /* 0x000fce000fffe1ff */
[----:B------:R-:W-:Y:S05]  /*06e0*/  @!P0 BRA `(.L_x_994) ;  /* 0x000003e000008947 */ /* 0x000fea0003800000 */
[-C--:B--2---:R-:W-:Y:S02]  /*06f0*/  IABS R0, R233.reuse ;  /* 0x000000e900007213 */ /* 0x084fe40000000000 */
        /* <DEDUP_REMOVED lines=9> */
[----:B----4-:R-:W1:Y:S02]  /*0790*/  F2I.FTZ.U32.TRUNC.NTZ R3, R2 ;  /* 0x0000000200037305 */ /* 0x010e64000021f000 */
        /* <DEDUP_REMOVED lines=51> */
.L_x_994:
[----:B------:R-:W-:-:S04]  /*0ad0*/  IMAD.MOV.U32 R2, RZ, RZ, 0x4 ;  /* 0x00000004ff027424 */ /* 0x000fc800078e00ff */
[----:B----4-:R-:W-:-:S05]  /*0ae0*/  IMAD.WIDE R2, R235, R2, c[0x0][0x590] ;  /* 0x00016400eb027625 */ /* 0x010fca00078e0202 */
        /* <DEDUP_REMOVED lines=66> */
.L_x_995:
[----:B------:R-:W-:Y:S05]  /*0f10*/  BSYNC B0 ;  /* 0x0000000000007941 */ /* 0x000fea0003800000 */
.L_x_993:
[----:B------:R-:W-:-:S04]  /*0f20*/  LOP3.LUT R0, RZ, R0, RZ, 0x33, !PT ;  /* 0x00000000ff007212 */ /* 0x000fc800078e33ff */
[----:B------:R-:W-:Y:S01]  /*0f30*/  IADD3 R233, R0, R233, RZ ;  /* 0x000000e900e97210 */ /* 0x000fe20007ffe0ff */
[----:B------:R-:W-:Y:S05]  /*0f40*/  BRA `(.L_x_996) ;  /* 0x0000004000007947 */ /* 0x000fea0003800000 */
.L_x_984:
[----:B--2---:R-:W-:Y:S01]  /*0f50*/  IMAD.MOV.U32 R233, RZ, RZ, RZ ;  /* 0x000000ffffe97224 */ /* 0x004fe200078e00ff */
[----:B------:R-:W-:Y:S01]  /*0f60*/  MOV R234, RZ ;  /* 0x000000ff00ea7202 */ /* 0x000fe20000000f00 */
[----:B------:R-:W-:Y:S01]  /*0f70*/  IMAD.U32 R232, RZ, RZ, UR4 ;  /* 0x00000004ffe87e24 */ /* 0x000fe2000f8e00ff */
[----:B------:R-:W-:Y:S02]  /*0f80*/  MOV R235, c[0x0][0x53c] ;  /* 0x00014f0000eb7a02 */ /* 0x000fe40000000f00 */
.L_x_996:
[----:B------:R-:W-:Y:S01]  /*0f90*/  ISETP.NE.AND P0, PT, R12, RZ, PT ;  /* 0x000000ff0c00720c */ /* 0x000fe20003f05270 */
[----:B------:R-:W-:-:S12]  /*0fa0*/  WARPSYNC 0xffffffff ;  /* 0xffffffff00007948 */ /* 0x000fd80003800000 */
[----:B------:R1:W-:Y:S04]  /*0fb0*/  @!P0 STS.128 [0x20080], R232 ;  /* 0x020080e8ff008388 */ /* 0x0003e80000000c00 */
[----:B------:R-:W-:Y:S06]  /*0fc0*/  BAR.ARV 0x5, 0x100 ;  /* 0x0144000000007b1d */ /* 0x000fec0000002000 */
.L_x_982:
        /* <DEDUP_REMOVED lines=9> */
[----:B------:R-:W-:-:S02]  /*1060*/  LOP3.LUT R4, R8, 0xfffffff8, RZ, 0xc0, !PT ;  /* 0xfffffff808047812 */ /* 0x000fc400078ec0ff */
[----:B------:R-:W-:Y:S02]  /*1070*/  LOP3.LUT R0, R0, 0xfffffffe, RZ, 0xc0, !PT ;  /* 0xfffffffe00007812 */ /* 0x000fe400078ec0ff */
[----:B------:R-:W-:Y:S01]  /*1080*/  SHF.R.S32.HI R211, RZ, 0x3, R8 ;  /* 0x00000003ffd37819 */ /* 0x000fe20000011408 */
[----:B------:R-:W-:Y:S01]  /*1090*/  IMAD.IADD R148, R14, 0x1, -R4 ;  /* 0x000000010e947824 */ /* 0x000fe200078e0a04 */
[--C-:B------:R-:W-:Y:S01]  /*10a0*/  SHF.R.S32.HI R6, RZ, 0x2, R13.reuse ;  /* 0x00000002ff067819 */ /* 0x100fe2000001140d */
[----:B------:R-:W-:Y:S01]  /*10b0*/  IMAD.IADD R11, R3, 0x1, -R0 ;  /* 0x00000001030b7824 */ /* 0x000fe200078e0a00 */
[----:B------:R-:W-:Y:S01]  /*10c0*/  SHF.R.S32.HI R3, RZ, 0x1f, R13 ;  /* 0x0000001fff037819 */ /* 0x000fe2000001140d */
[----:B------:R-:W-:Y:S01]  /*10d0*/  IMAD.SHL.U32 R144, R148, 0x8, RZ ;  /* 0x0000000894907824 */ /* 0x000fe200078e00ff */
[----:B------:R-:W-:Y:S01]  /*10e0*/  LOP3.LUT R0, R2, 0xfffffff0, RZ, 0xc0, !PT ;  /* 0xfffffff002007812 */ /* 0x000fe200078ec0ff */
[----:B------:R-:W-:Y:S01]  /*10f0*/  IMAD.SHL.U32 R2, R211, 0x40, RZ ;  /* 0x00000040d3027824 */ /* 0x000fe200078e00ff */
[----:B------:R-:W-:Y:S01]  /*1100*/  LEA.HI R3, R3, R6, RZ, 0x3 ;  /* 0x0000000603037211 */ /* 0x000fe200078f18ff */
[----:B------:R-:W-:Y:S01]  /*1110*/  IMAD.SHL.U32 R7, R148, 0x40, RZ ;  /* 0x0000004094077824 */ /* 0x000fe200078e00ff */
[----:B------:R-:W-:Y:S01]  /*1120*/  IADD3 R213, R144, 0x80, RZ ;  /* 0x0000008090d57810 */ /* 0x000fe20007ffe0ff */
[----:B------:R-:W-:Y:S01]  /*1130*/  IMAD.IADD R0, R14, 0x1, -R0 ;  /* 0x000000010e007824 */ /* 0x000fe200078e0a00 */
[----:B------:R-:W-:Y:S01]  /*1140*/  LOP3.LUT R3, R3, 0xfffffff8, RZ, 0xc0, !PT ;  /* 0xfffffff803037812 */ /* 0x000fe200078ec0ff */
[----:B------:R-:W-:Y:S01]  /*1150*/  IMAD.SHL.U32 R148, R148, 0x4, RZ ;  /* 0x0000000494947824 */ /* 0x000fe200078e00ff */
[----:B------:R-:W-:-:S02]  /*1160*/  LOP3.LUT R2, R2, 0x1c0, RZ, 0xc0, !PT ;  /* 0x000001c002027812 */ /* 0x000fc400078ec0ff */
[----:B------:R-:W-:Y:S01]  /*1170*/  SHF.R.S32.HI R10, RZ, 0x1f, R0 ;  /* 0x0000001fff0a7819 */ /* 0x000fe20000011400 */
[----:B------:R-:W-:Y:S01]  /*1180*/  IMAD.IADD R6, R6, 0x1, -R3 ;  /* 0x0000000106067824 */ /* 0x000fe200078e0a03 */
[----:B------:R-:W-:Y:S02]  /*1190*/  LOP3.LUT R5, R2, 0x38, R144, 0xf8, !PT ;  /* 0x0000003802057812 */ /* 0x000fe400078ef890 */
[----:B------:R-:W-:Y:S02]  /*11a0*/  SHF.R.U32.HI R4, RZ, 0x3, R2 ;  /* 0x00000003ff047819 */ /* 0x000fe40000011602 */
[----:B------:R-:W-:Y:S02]  /*11b0*/  LEA.HI R3, R9, R14, RZ, 0x6 ;  /* 0x0000000e09037211 */ /* 0x000fe400078f30ff */
[----:B------:R-:W-:Y:S02]  /*11c0*/  LOP3.LUT R2, R7, 0x1c0, RZ, 0xc0, !PT ;  /* 0x000001c007027812 */ /* 0x000fe400078ec0ff */
[----:B------:R-:W-:Y:S01]  /*11d0*/  LEA.HI R10, R10, R0, RZ, 0x3 ;  /* 0x000000000a0a7211 */ /* 0x000fe200078f18ff */
[----:B------:R-:W-:Y:S01]  /*11e0*/  IMAD.SHL.U32 R3, R3, 0x8, RZ ;  /* 0x0000000803037824 */ /* 0x000fe200078e00ff */
[----:B------:R-:W-:-:S02]  /*11f0*/  LOP3.LUT R7, R5, R4, RZ, 0x3c, !PT ;  /* 0x0000000405077212 */ /* 0x000fc400078e3cff */
[----:B------:R-:W-:Y:S02]  /*1200*/  LOP3.LUT R4, R2, 0x8, R8, 0xf8, !PT ;  /* 0x0000000802047812 */ /* 0x000fe400078ef808 */
[----:B------:R-:W-:Y:S02]  /*1210*/  LOP3.LUT R5, R10, 0xfffffff8, RZ, 0xc0, !PT ;  /* 0xfffffff80a057812 */ /* 0x000fe400078ec0ff */
[----:B------:R-:W-:Y:S02]  /*1220*/  SHF.R.U32.HI R2, RZ, 0x3, R2 ;  /* 0x00000003ff027819 */ /* 0x000fe40000011602 */
[----:B------:R-:W-:Y:S01]  /*1230*/  LEA.HI R9, R9, R14, RZ, 0x5 ;  /* 0x0000000e09097211 */ /* 0x000fe200078f28ff */
[----:B------:R-:W-:Y:S01]  /*1240*/  IMAD.IADD R8, R0, 0x1, -R5 ;  /* 0x0000000100087824 */ /* 0x000fe200078e0a05 */
[----:B------:R-:W-:Y:S02]  /*1250*/  LOP3.LUT R12, R4, R2, RZ, 0x3c, !PT ;  /* 0x00000002040c7212 */ /* 0x000fe400078e3cff */
[----:B------:R-:W-:-:S02]  /*1260*/  LOP3.LUT R3, R3, 0xfffffe00, RZ, 0xc0, !PT ;  /* 0xfffffe0003037812 */ /* 0x000fc400078ec0ff */
[--C-:B------:R-:W-:Y:S02]  /*1270*/  SHF.R.S32.HI R2, RZ, 0x5, R9.reuse ;  /* 0x00000005ff027819 */ /* 0x100fe40000011409 */
[----:B------:R-:W-:Y:S02]  /*1280*/  SHF.R.S32.HI R0, RZ, 0x1f, R9 ;  /* 0x0000001fff007819 */ /* 0x000fe40000011409 */
[----:B------:R-:W-:Y:S02]  /*1290*/  LOP3.LUT R5, R13, 0xfffffffc, RZ, 0xc0, !PT ;  /* 0xfffffffc0d057812 */ /* 0x000fe400078ec0ff */
        /* <DEDUP_REMOVED lines=8> */
[----:B------:R-:W-:-:S02]  /*1320*/  LEA.HI R3, R0, R0, RZ, 0x1 ;  /* 0x0000000000037211 */ /* 0x000fc400078f08ff */
[----:B------:R-:W-:Y:S01]  /*1330*/  ISETP.NE.U32.AND P0, PT, R5, 0x1, PT ;  /* 0x000000010500780c */ /* 0x000fe20003f05070 */
[----:B------:R-:W-:Y:S01]  /*1340*/  IMAD.IADD R9, R2, 0x1, -R4 ;  /* 0x0000000102097824 */ /* 0x000fe200078e0a04 */
[----:B------:R-:W-:Y:S01]  /*1350*/  LOP3.LUT R3, R3, 0x1ffffffe, RZ, 0xc0, !PT ;  /* 0x1ffffffe03037812 */ /* 0x000fe200078ec0ff */
[C---:B------:R-:W-:Y:S01]  /*1360*/  IMAD.SHL.U32 R4, R6.reuse, 0x40, RZ ;  /* 0x0000004006047824 */ /* 0x040fe200078e00ff */
[----:B------:R-:W-:Y:S01]  /*1370*/  R2P PR, R6, 0x6 ;  /* 0x0000000606007804 */ /* 0x000fe20000000000 */
[----:B------:R-:W-:Y:S01]  /*1380*/  IMAD.SHL.U32 R6, R2, 0x400, RZ ;  /* 0x0000040002067824 */ /* 0x000fe200078e00ff */
[----:B------:R-:W-:Y:S01]  /*1390*/  SHF.R.S32.HI R7, RZ, 0x1f, R15 ;  /* 0x0000001fff077819 */ /* 0x000fe2000001140f */
[----:B------:R-:W-:Y:S01]  /*13a0*/  IMAD.IADD R13, R0, 0x1, -R3 ;  /* 0x00000001000d7824 */ /* 0x000fe200078e0a03 */
[----:B------:R-:W-:Y:S01]  /*13b0*/  LOP3.LUT R2, R4, 0x1c0, RZ, 0xc0, !PT ;  /* 0x000001c004027812 */ /* 0x000fe200078ec0ff */
[----:B------:R-:W-:Y:S01]  /*13c0*/  IMAD R4, R0, 0x2, R6 ;  /* 0x0000000200047824 */ /* 0x000fe200078e0206 */
[----:B------:R-:W-:Y:S01]  /*13d0*/  LEA.HI R7, R7, R15, RZ, 0x2 ;  /* 0x0000000f07077211 */ /* 0x000fe200078f10ff */
[----:B------:R-:W-:Y:S01]  /*13e0*/  IMAD.SHL.U32 R0, R8, 0x40, RZ ;  /* 0x0000004008007824 */ /* 0x000fe200078e00ff */
[----:B------:R-:W-:Y:S01]  /*13f0*/  LEA.HI R2, R2, R2, RZ, 0x1d ;  /* 0x0000000202027211 */ /* 0x000fe200078fe8ff */
[----:B------:R-:W-:Y:S01]  /*1400*/  IMAD.SHL.U32 R5, R11, 0x8, RZ ;  /* 0x000000080b057824 */ /* 0x000fe200078e00ff */
[----:B------:R-:W-:-:S02]  /*1410*/  SHF.R.S32.HI R3, RZ, 0x2, R7 ;  /* 0x00000002ff037819 */ /* 0x000fc40000011407 */
[----:B------:R-:W-:Y:S01]  /*1420*/  LOP3.LUT R0, R0, 0x1c0, RZ, 0xc0, !PT ;  /* 0x000001c000007812 */ /* 0x000fe200078ec0ff */
[----:B------:R-:W-:Y:S01]  /*1430*/  IMAD.IADD R2, R4, 0x1, R2 ;  /* 0x0000000104027824 */ /* 0x000fe200078e0202 */
[----:B------:R-:W-:Y:S01]  /*1440*/  LOP3.LUT P4, RZ, R8, 0x2, RZ, 0xc0, !PT ;  /* 0x0000000208ff7812 */ /* 0x000fe2000788c0ff */
[----:B------:R-:W-:Y:S01]  /*1450*/  IMAD R14, R9, 0x10, R3 ;  /* 0x00000010090e7824 */ /* 0x000fe200078e0203 */
[----:B------:R-:W-:Y:S01]  /*1460*/  LOP3.LUT R3, R0, 0x8, R5, 0xf8, !PT ;  /* 0x0000000800037812 */ /* 0x000fe200078ef805 */
[----:B------:R-:W-:Y:S01]  /*1470*/  IMAD.SHL.U32 R4, R10, 0x40, RZ ;  /* 0x000000400a047824 */ /* 0x000fe200078e00ff */
[----:B------:R-:W-:Y:S01]  /*1480*/  SHF.R.U32.HI R0, RZ, 0x3, R0 ;  /* 0x00000003ff007819 */ /* 0x000fe20000011600 */
[----:B------:R-:W-:Y:S01]  /*1490*/  IMAD.SHL.U32 R241, R2, 0x2, RZ ;  /* 0x0000000202f17824 */ /* 0x000fe200078e00ff */
[----:B------:R-:W-:Y:S01]  /*14a0*/  LOP3.LUT P3, RZ, R8, 0x4, RZ, 0xc0, !PT ;  /* 0x0000000408ff7812 */ /* 0x000fe2000786c0ff */
[----:B------:R-:W-:Y:S01]  /*14b0*/  IMAD R2, R11, 0x200, R12 ;  /* 0x000002000b027824 */ /* 0x000fe200078e020c */
[----:B------:R-:W-:Y:S01]  /*14c0*/  LOP3.LUT R0, R3, R0, RZ, 0x3c, !PT ;  /* 0x0000000003007212 */ /* 0x000fe200078e3cff */
[----:B------:R-:W-:Y:S01]  /*14d0*/  IMAD.MOV.U32 R8, RZ, RZ, 0x20 ;  /* 0x00000020ff087424 */ /* 0x000fe200078e00ff */
[----:B------:R-:W-:Y:S01]  /*14e0*/  LOP3.LUT R4, R4, 0xfffffe00, RZ, 0xc0, !PT ;  /* 0xfffffe0004047812 */ /* 0x000fe200078ec0ff */
[----:B------:R-:W-:Y:S01]  /*14f0*/  IMAD.MOV.U32 R9, RZ, RZ, 0x40 ;  /* 0x00000040ff097424 */ /* 0x000fe200078e00ff */
[----:B------:R-:W-:Y:S01]  /*1500*/  IADD3 R5, R241, 0x80, RZ ;  /* 0x00000080f1057810 */ /* 0x000fe20007ffe0ff */
[----:B------:R1:W-:Y:S01]  /*1510*/  STL [R1+0x4], R14 ;  /* 0x0000040e01007387 */ /* 0x0003e20000100800 */
[----:B------:R-:W-:Y:S01]  /*1520*/  IADD3 R3, R0, R4, R6 ;  /* 0x0000000400037210 */ /* 0x000fe20007ffe006 */
[----:B------:R-:W-:Y:S01]  /*1530*/  IMAD R239, R13, 0x8, R14 ;  /* 0x000000080def7824 */ /* 0x000fe200078e020e */
[----:B------:R-:W-:-:S02]  /*1540*/  IADD3 R242, R241, 0x70, RZ ;  /* 0x00000070f1f27810 */ /* 0x000fc40007ffe0ff */
[----:B------:R-:W-:Y:S02]  /*1550*/  LOP3.LUT R4, R0, R4, RZ, 0xfc, !PT ;  /* 0x0000000400047212 */ /* 0x000fe400078efcff */
[----:B------:R-:W-:Y:S02]  /*1560*/  @P0 IADD3 R242, R5, 0x10, RZ ;  /* 0x0000001005f20810 */ /* 0x000fe40007ffe0ff */
[----:B------:R-:W-:Y:S02]  /*1570*/  IADD3 R0, R148, 0x40, RZ ;  /* 0x0000004094007810 */ /* 0x000fe40007ffe0ff */
[----:B------:R-:W-:Y:S02]  /*1580*/  LOP3.LUT R5, R7, 0x7ffffffc, RZ, 0xc0, !PT ;  /* 0x7ffffffc07057812 */ /* 0x000fe400078ec0ff */
[----:B------:R-:W-:Y:S01]  /*1590*/  LEA R184, R2, 0xc080, 0x1 ;  /* 0x0000c08002b87811 */ /* 0x000fe200078e08ff */
[----:B------:R-:W-:Y:S01]  /*15a0*/  IMAD.IADD R146, R148, 0x1, R0 ;  /* 0x0000000194927824 */ /* 0x000fe200078e0200 */
[C---:B------:R-:W-:Y:S01]  /*15b0*/  SEL R2, R8.reuse, 0xffffffe0, !P4 ;  /* 0xffffffe008027807 */ /* 0x040fe20006000000 */
[----:B------:R-:W-:Y:S01]  /*15c0*/  IMAD.IADD R0, R15, 0x1, -R5 ;  /* 0x000000010f007824 */ /* 0x000fe200078e0a05 */
[----:B------:R-:W-:-:S02]  /*15d0*/  SEL R5, R8, 0xffffffe0, !P1 ;  /* 0xffffffe008057807 */ /* 0x000fc40004800000 */
[----:B------:R-:W-:Y:S01]  /*15e0*/  LEA R189, R3, 0x10080, 0x1 ;  /* 0x0001008003bd7811 */ /* 0x000fe200078e08ff */
[----:B------:R-:W-:Y:S01]  /*15f0*/  IMAD.SHL.U32 R217, R0, 0x2, RZ ;  /* 0x0000000200d97824 */ /* 0x000fe200078e00ff */
[----:B------:R-:W-:Y:S01]  /*1600*/  LEA R185, R4, 0x8080, 0x1 ;  /* 0x0000808004b97811 */ /* 0x000fe200078e08ff */
[----:B------:R-:W-:Y:S01]  /*1610*/  IMAD.IADD R244, R241, 0x1, R5 ;  /* 0x00000001f1f47824 */ /* 0x000fe200078e0205 */
[----:B------:R-:W-:Y:S01]  /*1620*/  SEL R6, R9, 0xffffffc0, !P2 ;  /* 0xffffffc009067807 */ /* 0x000fe20005000000 */
[----:B------:R-:W-:Y:S01]  /*1630*/  IMAD.IADD R243, R5, 0x1, R242 ;  /* 0x0000000105f37824 */ /* 0x000fe200078e02f2 */
[----:B-1----:R-:W-:Y:S01]  /*1640*/  IADD3 R14, R217, 0x10, RZ ;  /* 0x00000010d90e7810 */ /* 0x002fe20007ffe0ff */
[----:B------:R-:W-:Y:S01]  /*1650*/  IMAD.IADD R190, R189, 0x1, R2 ;  /* 0x00000001bdbe7824 */ /* 0x000fe200078e0202 */
[----:B------:R-:W-:Y:S01]  /*1660*/  SEL R0, R9, 0xffffffc0, !P3 ;  /* 0xffffffc009007807 */ /* 0x000fe20005800000 */
[--C-:B------:R-:W-:Y:S01]  /*1670*/  IMAD.IADD R186, R2, 0x1, R185.reuse ;  /* 0x0000000102ba7824 */ /* 0x100fe200078e02b9 */
[----:B------:R-:W-:Y:S01]  /*1680*/  IADD3 R15, R217, 0x8, RZ ;  /* 0x00000008d90f7810 */ /* 0x000fe20007ffe0ff */
[----:B------:R-:W-:Y:S01]  /*1690*/  IMAD.IADD R248, R241, 0x1, R6 ;  /* 0x00000001f1f87824 */ /* 0x000fe200078e0206 */
[C---:B------:R-:W-:Y:S01]  /*16a0*/  IADD3 R10, R217.reuse, 0x28, RZ ;  /* 0x00000028d90a7810 */ /* 0x040fe20007ffe0ff */
[C---:B------:R-:W-:Y:S01]  /*16b0*/  IMAD.IADD R247, R6.reuse, 0x1, R244 ;  /* 0x0000000106f77824 */ /* 0x040fe200078e02f4 */
[C---:B------:R-:W-:Y:S01]  /*16c0*/  IADD3 R7, R217.reuse, 0x30, RZ ;  /* 0x00000030d9077810 */ /* 0x040fe20007ffe0ff */
[----:B------:R-:W-:Y:S01]  /*16d0*/  IMAD.IADD R246, R6, 0x1, R242 ;  /* 0x0000000106f67824 */ /* 0x000fe200078e02f2 */
[----:B------:R-:W-:Y:S01]  /*16e0*/  IADD3 R12, R217, 0x18, RZ ;  /* 0x00000018d90c7810 */ /* 0x000fe20007ffe0ff */
[----:B------:R-:W-:Y:S01]  /*16f0*/  IMAD.IADD R245, R243, 0x1, R6 ;  /* 0x00000001f3f57824 */ /* 0x000fe200078e0206 */
[----:B------:R-:W-:Y:S01]  /*1700*/  IADD3 R11, R217, 0x20, RZ ;  /* 0x00000020d90b7810 */ /* 0x000fe20007ffe0ff */
[--C-:B------:R-:W-:Y:S01]  /*1710*/  IMAD.IADD R192, R189, 0x1, R0.reuse ;  /* 0x00000001bdc07824 */ /* 0x100fe200078e0200 */
[C---:B------:R-:W-:Y:S01]  /*1720*/  IADD3 R252, R217.reuse, 0x38, RZ ;  /* 0x00000038d9fc7810 */ /* 0x040fe20007ffe0ff */
[----:B------:R-:W-:Y:S01]  /*1730*/  IMAD.IADD R188, R0, 0x1, R185 ;  /* 0x0000000100bc7824 */ /* 0x000fe200078e02b9 */
[----:B------:R-:W-:Y:S01]  /*1740*/  IADD3 R251, R217, 0x40, RZ ;  /* 0x00000040d9fb7810 */ /* 0x000fe20007ffe0ff */
[----:B------:R-:W-:Y:S01]  /*1750*/  IMAD.IADD R191, R190, 0x1, R0 ;  /* 0x00000001bebf7824 */ /* 0x000fe200078e0200 */
[----:B------:R-:W-:Y:S01]  /*1760*/  SHF.R.S32.HI R8, RZ, 0x1f, R14 ;  /* 0x0000001fff087819 */ /* 0x000fe2000001140e */
[----:B------:R-:W-:Y:S01]  /*1770*/  IMAD.IADD R187, R0, 0x1, R186 ;  /* 0x0000000100bb7824 */ /* 0x000fe200078e02ba */
[----:B------:R-:W-:-:S02]  /*1780*/  SHF.R.S32.HI R9, RZ, 0x1f, R15 ;  /* 0x0000001fff097819 */ /* 0x000fc4000001140f */
[----:B------:R-:W-:Y:S02]  /*1790*/  SHF.R.S32.HI R8, RZ, 0x1f, R10 ;  /* 0x0000001fff087819 */ /* 0x000fe4000001140a */
[----:B------:R-:W-:Y:S02]  /*17a0*/  SHF.R.S32.HI R7, RZ, 0x1f, R7 ;  /* 0x0000001fff077819 */ /* 0x000fe40000011407 */
[----:B------:R-:W-:Y:S02]  /*17b0*/  IADD3 R147, R148, 0x60, RZ ;  /* 0x0000006094937810 */ /* 0x000fe40007ffe0ff */
[----:B------:R-:W-:Y:S02]  /*17c0*/  IADD3 R214, R144, 0xc0, RZ ;  /* 0x000000c090d67810 */ /* 0x000fe40007ffe0ff */
[----:B------:R-:W-:Y:S02]  /*17d0*/  IADD3 R249, R217, 0x48, RZ ;  /* 0x00000048d9f97810 */ /* 0x000fe40007ffe0ff */
[----:B------:R-:W-:-:S02]  /*17e0*/  SHF.R.S32.HI R12, RZ, 0x1f, R12 ;  /* 0x0000001fff0c7819 */ /* 0x000fc4000001140c */
[----:B------:R-:W-:Y:S02]  /*17f0*/  SHF.R.S32.HI R9, RZ, 0x1f, R11 ;  /* 0x0000001fff097819 */ /* 0x000fe4000001140b */
[----:B------:R-:W-:Y:S02]  /*1800*/  SHF.R.S32.HI R8, RZ, 0x1f, R252 ;  /* 0x0000001fff087819 */ /* 0x000fe400000114fc */
[----:B------:R-:W-:Y:S02]  /*1810*/  SHF.R.S32.HI R7, RZ, 0x1f, R251 ;  /* 0x0000001fff077819 */ /* 0x000fe400000114fb */
.L_x_1169:
        /* <DEDUP_REMOVED lines=41> */
.L_x_997:
[----:B------:R-:W-:-:S04]  /*1ab0*/  ISETP.NE.U32.AND P0, PT, RZ, c[0x0][0x368], PT ;  /* 0x0000da00ff007a0c */ /* 0x000fc80003f05070 */
[----:B------:R-:W-:-:S13]  /*1ac0*/  ISETP.NE.AND.EX P0, PT, RZ, c[0x0][0x36c], PT, P0 ;  /* 0x0000db00ff007a0c */ /* 0x000fda0003f05300 */
[----:B------:R-:W-:Y:S05]  /*1ad0*/  @!P0 BRA `(.L_x_998) ;  /* 0x0000004000008947 */ /* 0x000fea0003800000 */
[----:B---3--:R-:W-:-:S04]  /*1ae0*/  LEA R4, P0, R227, c[0x0][0x368], 0x2 ;  /* 0x0000da00e3047a11 */ /* 0x008fc800078010ff */
[----:B------:R-:W-:-:S05]  /*1af0*/  LEA.HI.X R5, R227, c[0x0][0x36c], R240, 0x2, P0 ;  /* 0x0000db00e3057a11 */ /* 0x000fca00000f14f0 */
[----:B------:R1:W5:Y:S01]  /*1b00*/  LDG.E R11, [R4.64] ;  /* 0x00000006040b7981 */ /* 0x000362000c1e1900 */
[----:B------:R-:W-:Y:S05]  /*1b10*/  BRA `(.L_x_999) ;  /* 0x0000005000007947 */ /* 0x000fea0003800000 */
.L_x_998:
[----:B------:R-:W-:Y:S01]  /*1b20*/  MOV R11, c[0x0][0x1d0] ;  /* 0x00007400000b7a02 */ /* 0x000fe20000000f00 */
[----:B------:R-:W-:Y:S05]  /*1b30*/  @!P6 BRA `(.L_x_999) ;  /* 0x000000300000e947 */ /* 0x000fea0003800000 */
[----:B---3--:R-:W2:Y:S04]  /*1b40*/  LDG.E R6, [R4.64] ;  /* 0x0000000604067981 */ /* 0x008ea8000c1e1900 */
[----:B------:R-:W2:Y:S02]  /*1b50*/  LDG.E R0, [R4.64+0x4] ;  /* 0x0000040604007981 */ /* 0x000ea4000c1e1900 */
[----:B--2---:R-:W-:Y:S02]  /*1b60*/  IADD3 R11, -R6, R0, RZ ;  /* 0x00000000060b7210 */ /* 0x004fe40007ffe1ff */
.L_x_999:
[----:B-1-3--:R1:W2:Y:S04]  /*1b70*/  @P5 LDG.E R5, [R2.64] ;  /* 0x0000000602055981 */ /* 0x00a2a8000c1e1900 */
[----:B------:R1:W2:Y:S01]  /*1b80*/  @P5 LDG.E R4, [R2.64+0x4] ;  /* 0x0000040602045981 */ /* 0x0002a2000c1e1900 */
[----:B------:R-:W-:Y:S01]  /*1b90*/  ISETP.NE.U32.AND P0, PT, RZ, c[0x0][0x378], PT ;  /* 0x0000de00ff007a0c */ /* 0x000fe20003f05070 */
[----:B-----5:R-:W-:-:S03]  /*1ba0*/  IMAD.MOV.U32 R112, RZ, RZ, R11 ;  /* 0x000000ffff707224 */ /* 0x020fc600078e000b */
[----:B------:R-:W-:Y:S01]  /*1bb0*/  ISETP.NE.AND.EX P1, PT, RZ, c[0x0][0x37c], PT, P0 ;  /* 0x0000df00ff007a0c */ /* 0x000fe20003f25300 */
[----:B------:R-:W-:Y:S02]  /*1bc0*/  IMAD.MOV.U32 R0, RZ, RZ, c[0x0][0x2c4] ;  /* 0x0000b100ff007624 */ /* 0x000fe400078e00ff */
[----:B------:R-:W-:Y:S02]  /*1bd0*/  IMAD.SHL.U32 R233, R233, 0x80, RZ ;  /* 0x00000080e9e97824 */ /* 0x000fe400078e00ff */
[----:B------:R-:W-:-:S08]  /*1be0*/  IMAD.MOV.U32 R66, RZ, RZ, c[0x0][0x228] ;  /* 0x00008a00ff427624 */ /* 0x000fd000078e00ff */
[----:B-1----:R-:W-:-:S04]  /*1bf0*/  @P1 LEA R2, P0, R227, c[0x0][0x378], 0x2 ;  /* 0x0000de00e3021a11 */ /* 0x002fc800078010ff */
[----:B------:R-:W-:Y:S02]  /*1c00*/  @P1 LEA.HI.X R3, R227, c[0x0][0x37c], R240, 0x2, P0 ;  /* 0x0000df00e3031a11 */ /* 0x000fe400000f14f0 */
[----:B------:R-:W-:Y:S01]  /*1c10*/  ISETP.NE.AND P0, PT, R0, 0x1, PT ;  /* 0x000000010000780c */ /* 0x000fe20003f05270 */
[----:B------:R-:W-:Y:S01]  /*1c20*/  IMAD.IADD R10, R11, 0x1, -R117 ;  /* 0x000000010b0a7824 */ /* 0x000fe200078e0a75 */
[----:B------:R-:W-:Y:S01]  /*1c30*/  IADD3 R0, R233, 0x7f, RZ ;  /* 0x0000007fe9007810 */ /* 0x000fe20007ffe0ff */
[----:B------:R1:W5:Y:S01]  /*1c40*/  @P1 LDG.E R112, [R2.64] ;  /* 0x0000000602701981 */ /* 0x000362000c1e1900 */
[----:B------:R-:W-:Y:S01]  /*1c50*/  LOP3.LUT R6, R234, 0xff0000, RZ, 0xc0, !PT ;  /* 0x00ff0000ea067812 */ /* 0x000fe200078ec0ff */
[----:B------:R-:W-:Y:S08]  /*1c60*/  BSSY B0, `(.L_x_1000) ;  /* 0x0000036000007945 */ /* 0x000ff00003800000 */
[----:B-1----:R-:W-:Y:S01]  /*1c70*/  @P0 IMAD.HI.U32 R2, R0, c[0x0][0x2c8], RZ ;  /* 0x0000b20000020a27 */ /* 0x002fe200078e00ff */
[----:B------:R-:W-:-:S04]  /*1c80*/  LOP3.LUT R3, R234, 0xff000000, RZ, 0xc0, !PT ;  /* 0xff000000ea037812 */ /* 0x000fc800078ec0ff */
[----:B------:R-:W-:Y:S02]  /*1c90*/  @P0 SHF.R.U32.HI R0, RZ, c[0x0][0x2cc], R2 ;  /* 0x0000b300ff000a19 */ /* 0x000fe40000011602 */
[----:B------:R-:W-:-:S04]  /*1ca0*/  SHF.R.U32.HI R3, RZ, 0x8, R3 ;  /* 0x00000008ff037819 */ /* 0x000fc80000011603 */
[----:B------:R-:W-:-:S04]  /*1cb0*/  LEA.HI R3, R6, R3, RZ, 0x10 ;  /* 0x0000000306037211 */ /* 0x000fc800078f80ff */
[----:B------:R-:W-:Y:S02]  /*1cc0*/  SHF.R.U32.HI R234, RZ, 0x10, R3 ;  /* 0x00000010ffea7819 */ /* 0x000fe40000011603 */
[----:B------:R-:W-:Y:S02]  /*1cd0*/  LOP3.LUT R250, R3, 0xff, RZ, 0xc0, !PT ;  /* 0x000000ff03fa7812 */ /* 0x000fe400078ec0ff */
[----:B------:R-:W-:-:S04]  /*1ce0*/  ISETP.NE.AND P1, PT, R234, RZ, PT ;  /* 0x000000ffea00720c */ /* 0x000fc80003f25270 */
[----:B------:R-:W-:Y:S01]  /*1cf0*/  SEL R111, R234, c[0x0][0x338], P1 ;  /* 0x0000ce00ea6f7a07 */ /* 0x000fe20000800000 */
[----:B--2---:R-:W-:-:S04]  /*1d00*/  @P5 IMAD.IADD R66, R4, 0x1, -R5 ;  /* 0x0000000104425824 */ /* 0x004fc800078e0a05 */
[----:B------:R-:W-:-:S05]  /*1d10*/  IMAD.IADD R236, R10, 0x1, R66 ;  /* 0x000000010aec7824 */ /* 0x000fca00078e0242 */
[C---:B------:R-:W-:Y:S02]  /*1d20*/  IADD3 R122, R236.reuse, 0x20, -R237 ;  /* 0x00000020ec7a7810 */ /* 0x040fe40007ffe8ed */
[----:B------:R-:W-:-:S03]  /*1d30*/  IADD3 R2, R236, 0x1f, RZ ;  /* 0x0000001fec027810 */ /* 0x000fc60007ffe0ff */
[----:B------:R-:W-:Y:S01]  /*1d40*/  IMAD.IADD R0, R122, 0x1, R0 ;  /* 0x000000017a007824 */ /* 0x000fe200078e0200 */
[----:B------:R-:W-:-:S04]  /*1d50*/  SHF.R.S32.HI R4, RZ, 0x1f, R2 ;  /* 0x0000001fff047819 */ /* 0x000fc80000011402 */
[----:B------:R-:W-:Y:S02]  /*1d60*/  SHF.R.S32.HI R5, RZ, 0x1f, R0 ;  /* 0x0000001fff057819 */ /* 0x000fe40000011400 */
[----:B------:R-:W-:Y:S02]  /*1d70*/  LEA.HI R2, R4, R2, RZ, 0x5 ;  /* 0x0000000204027211 */ /* 0x000fe400078f28ff */
[----:B------:R-:W-:Y:S02]  /*1d80*/  LEA.HI R0, R5, R0, RZ, 0x5 ;  /* 0x0000000005007211 */ /* 0x000fe400078f28ff */
[----:B------:R-:W-:Y:S02]  /*1d90*/  SHF.R.S32.HI R121, RZ, 0x5, R2 ;  /* 0x00000005ff797819 */ /* 0x000fe40000011402 */
[----:B------:R-:W-:-:S04]  /*1da0*/  SHF.R.S32.HI R0, RZ, 0x5, R0 ;  /* 0x00000005ff007819 */ /* 0x000fc80000011400 */
[----:B------:R-:W-:Y:S01]  /*1db0*/  IMNMX R5, R121, R0, PT ;  /* 0x0000000079057217 */ /* 0x000fe20003800200 */
[----:B------:R-:W-:-:S03]  /*1dc0*/  IMAD.MOV.U32 R0, RZ, RZ, RZ ;  /* 0x000000ffff007224 */ /* 0x000fc600078e00ff */
[----:B------:R-:W-:-:S13]  /*1dd0*/  ISETP.GE.AND P0, PT, R5, 0x1, PT ;  /* 0x000000010500780c */ /* 0x000fda0003f06270 */
        /* <DEDUP_REMOVED lines=30> */
.L_x_1001:
[----:B------:R-:W-:Y:S05]  /*1fc0*/  BSYNC B0 ;  /* 0x0000000000007941 */ /* 0x000fea0003800000 */
.L_x_1000:
        /* <DEDUP_REMOVED lines=222> */
.L_x_1021:
        /* <DEDUP_REMOVED lines=29> */
[C---:B------:R-:W-:Y:S01]  /*2f80*/  IADD3 R18, R148.reuse, 0x20, RZ ;  /* 0x0000002094127810 */ /* 0x040fe20007ffe0ff */
[----:B------:R-:W-:Y:S01]  /*2f90*/  CS2R R34, SRZ ;  /* 0x0000000000227805 */ /* 0x000fe2000001ff00 */
[----:B------:R-:W-:Y:S01]  /*2fa0*/  IADD3 R20, R148, 0x40, RZ ;  /* 0x0000004094147810 */ /* 0x000fe20007ffe0ff */
[----:B------:R-:W-:Y:S01]  /*2fb0*/  CS2R R32, SRZ ;  /* 0x0000000000207805 */ /* 0x000fe2000001ff00 */
[----:B------:R-:W-:Y:S01]  /*2fc0*/  CS2R R30, SRZ ;  /* 0x00000000001e7805 */ /* 0x000fe2000001ff00 */
[----:B------:R-:W-:Y:S01]  /*2fd0*/  CS2R R24, SRZ ;  /* 0x0000000000187805 */ /* 0x000fe2000001ff00 */
[----:B------:R-:W-:Y:S01]  /*2fe0*/  CS2R R14, SRZ ;  /* 0x00000000000e7805 */ /* 0x000fe2000001ff00 */
[----:B------:R-:W-:Y:S01]  /*2ff0*/  CS2R R12, SRZ ;  /* 0x00000000000c7805 */ /* 0x000fe2000001ff00 */
[----:B------:R-:W-:Y:S01]  /*3000*/  CS2R R6, SRZ ;  /* 0x0000000000067805 */ /* 0x000fe2000001ff00 */
[----:B------:R-:W-:Y:S02]  /*3010*/  CS2R R2, SRZ ;  /* 0x0000000000027805 */ /* 0x000fe4000001ff00 */
        /* <DEDUP_REMOVED lines=33> */
.L_x_1007:
[----:B------:R-:W-:Y:S05]  /*3230*/  BSYNC B0 ;  /* 0x0000000000007941 */ /* 0x000fea0003800000 */
.L_x_1006:
        /* <DEDUP_REMOVED lines=77> */
.L_x_1010:
[----:B------:R-:W-:Y:S05]  /*3710*/  BSYNC B0 ;  /* 0x0000000000007941 */ /* 0x000fea0003800000 */
.L_x_1009:
        /* <DEDUP_REMOVED lines=56> */
.L_x_1012:
[----:B------:R-:W-:Y:S05]  /*3aa0*/  BSYNC B0 ;  /* 0x0000000000007941 */ /* 0x000fea0003800000 */
.L_x_1011:
        /* <DEDUP_REMOVED lines=56> */
.L_x_1014:
[----:B------:R-:W-:Y:S05]  /*3e30*/  BSYNC B0 ;  /* 0x0000000000007941 */ /* 0x000fea0003800000 */
.L_x_1013:
        /* <DEDUP_REMOVED lines=56> */
.L_x_1005:
        /* <DEDUP_REMOVED lines=31> */
.L_x_1016:
[----:B------:R-:W-:Y:S05]  /*43b0*/  BSYNC B0 ;  /* 0x0000000000007941 */ /* 0x000fea0003800000 */
.L_x_1015:
        /* <DEDUP_REMOVED lines=137> */
.L_x_1018:
[----:B------:R-:W-:Y:S05]  /*4c50*/  BSYNC B0 ;  /* 0x0000000000007941 */ /* 0x000fea0003800000 */
.L_x_1017:
        /* <DEDUP_REMOVED lines=117> */
.L_x_1004:
        /* <DEDUP_REMOVED lines=21> */
.L_x_1008:
[----:B------:R-:W-:Y:S05]  /*5500*/  BSYNC B1 ;  /* 0x0000000000017941 */ /* 0x000fea0003800000 */
.L_x_1003:
[----:B-1---5:R-:W-:Y:S01]  /*5510*/  IMAD.SHL.U32 R6, R48, 0x20, RZ ;  /* 0x0000002030067824 */ /* 0x022fe200078e00ff */
[----:B------:R-:W-:Y:S03]  /*5520*/  BSSY B0, `(.L_x_1019) ;  /* 0x0000036000007945 */ /* 0x000fe60003800000 */
[----:B------:R-:W-:Y:S05]  /*5530*/  IMAD.IADD R0, R104, 0x1, -R6 ;  /* 0x0000000168007824 */ /* 0x000fea00078e0a06 */
[----:B------:R-:W-:Y:S11]  /*5540*/  ISETP.GE.AND P0, PT, R0, 0x1, PT ;  /* 0x000000010000780c */ /* 0x000ff60003f06270 */
[----:B------:R-:W-:Y:S02]  /*5550*/  @!UPT UIADD3 URZ, URZ, URZ, URZ ;  /* 0x0000003f3f3ff290 */ /* 0x000fe4000fffe03f */
[C---:B------:R-:W-:Y:S01]  /*5560*/  @P0 LEA R0, P1, R48.reuse, R105, 0x5 ;  /* 0x0000006930000211 */ /* 0x040fe200078228ff */
[----:B------:R-:W-:Y:S01]  /*5570*/  @P0 IMAD.MOV.U32 R4, RZ, RZ, R84 ;  /* 0x000000ffff040224 */ /* 0x000fe200078e0054 */
[----:B------:R-:W-:Y:S02]  /*5580*/  @P0 MOV R5, R100 ;  /* 0x0000006400050202 */ /* 0x000fe40000000f00 */
[----:B--2---:R-:W-:Y:S03]  /*5590*/  @P0 LEA.HI.X R2, R48, R108, R62, 0x5, P1 ;  /* 0x0000006c30020211 */ /* 0x004fe600008f2c3e */
[----:B------:R-:W-:Y:S04]  /*55a0*/  @P0 IMAD.WIDE.U32 R4, R0, c[0x0][0x258], R4 ;  /* 0x0000960000040a25 */ /* 0x000fe800078e0004 */
[----:B------:R-:W-:Y:S04]  /*55b0*/  @P0 IMAD R2, R2, c[0x0][0x258], RZ ;  /* 0x0000960002020a24 */ /* 0x000fe800078e02ff */
        /* <DEDUP_REMOVED lines=44> */
.L_x_1020:
[----:B-1----:R-:W-:Y:S05]  /*5880*/  BSYNC B0 ;  /* 0x0000000000007941 */ /* 0x002fea0003800000 */
.L_x_1019:
        /* <DEDUP_REMOVED lines=22> */
.L_x_1002:
[----:B------:R-:W-:Y:S01]  /*59f0*/  IMAD.MOV.U32 R0, RZ, RZ, c[0x0][0x2c4] ;  /* 0x0000b100ff007624 */ /* 0x000fe200078e00ff */
[----:B------:R-:W-:Y:S01]  /*5a00*/  LOP3.LUT R216, R216, 0xffffffdf, RZ, 0xc0, !PT ;  /* 0xffffffdfd8d87812 */ /* 0x000fe200078ec0ff */
[----:B------:R-:W-:Y:S01]  /*5a10*/  BSSY B0, `(.L_x_1022) ;  /* 0x000002c000007945 */ /* 0x000fe20003800000 */
[----:B------:R-:W-:-:S02]  /*5a20*/  IMAD.IADD R10, R116, 0x1, R117 ;  /* 0x00000001740a7824 */ /* 0x000fc400078e0275 */
[----:B------:R-:W-:Y:S02]  /*5a30*/  ISETP.NE.AND P3, PT, R0, 0x1, PT ;  /* 0x000000010000780c */ /* 0x000fe40003f65270 */
[----:B------:R-:W-:-:S11]  /*5a40*/  IADD3 R0, R233, 0x7f, RZ ;  /* 0x0000007fe9007810 */ /* 0x000fd60007ffe0ff */
[----:B------:R-:W-:Y:S01]  /*5a50*/  @P3 IMAD.HI.U32 R2, R0, c[0x0][0x2c8], RZ ;  /* 0x0000b20000023a27 */ /* 0x000fe200078e00ff */
[----:B------:R-:W-:-:S04]  /*5a60*/  @P3 LOP3.LUT R216, R216, 0x20, RZ, 0xfc, !PT ;  /* 0x00000020d8d83812 */ /* 0x000fc800078efcff */
[----:B------:R-:W-:-:S05]  /*5a70*/  @P3 SHF.R.U32.HI R0, RZ, c[0x0][0x2cc], R2 ;  /* 0x0000b300ff003a19 */ /* 0x000fca0000011602 */
[----:B------:R-:W-:-:S05]  /*5a80*/  IMAD.IADD R0, R122, 0x1, R0 ;  /* 0x000000017a007824 */ /* 0x000fca00078e0200 */
[----:B------:R-:W-:-:S04]  /*5a90*/  SHF.R.S32.HI R2, RZ, 0x1f, R0 ;  /* 0x0000001fff027819 */ /* 0x000fc80000011400 */
[----:B------:R-:W-:-:S04]  /*5aa0*/  LEA.HI R0, R2, R0, RZ, 0x5 ;  /* 0x0000000002007211 */ /* 0x000fc800078f28ff */
[----:B------:R-:W-:-:S04]  /*5ab0*/  SHF.R.S32.HI R0, RZ, 0x5, R0 ;  /* 0x00000005ff007819 */ /* 0x000fc80000011400 */
[----:B-1----:R-:W-:Y:S01]  /*5ac0*/  IMNMX R5, R121, R0, PT ;  /* 0x0000000079057217 */ /* 0x002fe20003800200 */
        /* <DEDUP_REMOVED lines=32> */
.L_x_1023:
[----:B------:R-:W-:Y:S05]  /*5cd0*/  BSYNC B0 ;  /* 0x0000000000007941 */ /* 0x000fea0003800000 */
.L_x_1022:
        /* <DEDUP_REMOVED lines=73> */
[----:B------:R-:W1:Y:S03]  /*6170*/  S2R R6, SR_TID.X ;  /* 0x0000000000067919 */ /* 0x000e660000002100 */
[----:B------:R-:W-:-:S13]  /*6180*/  ISETP.NE.AND.EX P1, PT, RZ, c[0x0][0x344], PT, P0 ;  /* 0x0000d100ff007a0c */ /* 0x000fda0003f25300 */
[----:B------:R-:W-:-:S04]  /*6190*/  @P1 IMAD.MOV.U32 R2, RZ, RZ, 0x4 ;  /* 0x00000004ff021424 */ /* 0x000fc800078e00ff */
[----:B------:R-:W-:-:S05]  /*61a0*/  @P1 IMAD.WIDE R2, R227, R2, c[0x0][0x340] ;  /* 0x0000d000e3021625 */ /* 0x000fca00078e0202 */
[----:B------:R1:W2:Y:S01]  /*61b0*/  @P1 LDG.E R14, [R2.64] ;  /* 0x00000006020e1981 */ /* 0x0002a2000c1e1900 */
[----:B------:R-:W-:Y:S02]  /*61c0*/  SHF.R.S32.HI R0, RZ, 0x1f, R115 ;  /* 0x0000001fff007819 */ /* 0x000fe40000011473 */
[----:B------:R-:W-:Y:S02]  /*61d0*/  ISETP.NE.U32.AND P2, PT, RZ, c[0x0][0x348], PT ;  /* 0x0000d200ff007a0c */ /* 0x000fe40003f45070 */
[----:B------:R-:W-:Y:S01]  /*61e0*/  SHF.R.S32.HI R19, RZ, 0x1f, R144 ;  /* 0x0000001fff137819 */ /* 0x000fe20000011490 */
[----:B------:R-:W-:Y:S01]  /*61f0*/  IMAD R0, R0, c[0x0][0x178], RZ ;  /* 0x00005e0000007a24 */ /* 0x000fe200078e02ff */
[----:B------:R-:W-:Y:S02]  /*6200*/  MOV R18, R144 ;  /* 0x0000009000127202 */ /* 0x000fe40000000f00 */
[----:B------:R-:W-:Y:S01]  /*6210*/  ISETP.GE.AND P6, PT, R146, c[0x0][0x1d4], PT ;  /* 0x0000750092007a0c */ /* 0x000fe20003fc6270 */
[----:B------:R-:W-:Y:S01]  /*6220*/  IMAD R0, R115, c[0x0][0x17c], R0 ;  /* 0x00005f0073007a24 */ /* 0x000fe200078e0200 */
[----:B------:R-:W-:-:S02]  /*6230*/  LOP3.LUT R216, R216, 0xfffffffe, RZ, 0xc0, !PT ;  /* 0xfffffffed8d87812 */ /* 0x000fc400078ec0ff */
[----:B------:R-:W-:Y:S02]  /*6240*/  ISETP.GE.AND P5, PT, R213, c[0x0][0x1d4], PT ;  /* 0x00007500d5007a0c */ /* 0x000fe40003fa6270 */
[----:B------:R-:W-:Y:S02]  /*6250*/  ISETP.GE.AND P4, PT, R214, c[0x0][0x1d4], PT ;  /* 0x00007500d6007a0c */ /* 0x000fe40003f86270 */
[----:B------:R-:W-:Y:S02]  /*6260*/  IADD3 R110, R202, -0x1, RZ ;  /* 0xffffffffca6e7810 */ /* 0x000fe40007ffe0ff */
[----:B-1----:R-:W-:-:S04]  /*6270*/  LEA.HI R2, R131, R6, RZ, 0x3 ;  /* 0x0000000683027211 */ /* 0x002fc800078f18ff */
[----:B------:R-:W-:Y:S01]  /*6280*/  LOP3.LUT R4, R2, 0xfffffff8, RZ, 0xc0, !PT ;  /* 0xfffffff802047812 */ /* 0x000fe200078ec0ff */
[----:B------:R-:W-:-:S04]  /*6290*/  IMAD.WIDE.U32 R2, R115, c[0x0][0x178], RZ ;  /* 0x00005e0073027a25 */ /* 0x000fc800078e00ff */
[----:B------:R-:W-:Y:S01]  /*62a0*/  IMAD.IADD R103, R6, 0x1, -R4 ;  /* 0x0000000106677824 */ /* 0x000fe200078e0a04 */
[----:B------:R-:W-:Y:S01]  /*62b0*/  SHF.R.S32.HI R6, RZ, 0x1f, R211 ;  /* 0x0000001fff067819 */ /* 0x000fe200000114d3 */
[----:B------:R-:W-:Y:S01]  /*62c0*/  IMAD.IADD R3, R3, 0x1, R0 ;  /* 0x0000000103037824 */ /* 0x000fe200078e0200 */
[----:B------:R-:W-:Y:S02]  /*62d0*/  IADD3 R4, P0, R211, R10, RZ ;  /* 0x0000000ad3047210 */ /* 0x000fe40007f1e0ff */
[----:B------:R-:W-:Y:S01]  /*62e0*/  LEA R0, R103, R211, 0x5 ;  /* 0x000000d367007211 */ /* 0x000fe200078e28ff */
[----:B------:R-:W-:Y:S01]  /*62f0*/  IMAD.WIDE.U32 R2, R238, c[0x0][0x1b8], R2 ;  /* 0x00006e00ee027a25 */ /* 0x000fe200078e0002 */
[----:B------:R-:W-:Y:S02]  /*6300*/  LEA.HI.X.SX32 R6, R10, R6, 0x1, P0 ;  /* 0x000000060a067211 */ /* 0x000fe400000f0eff */
[----:B------:R-:W-:Y:S01]  /*6310*/  ISETP.NE.AND.EX P0, PT, RZ, c[0x0][0x34c], PT, P2 ;  /* 0x0000d300ff007a0c */ /* 0x000fe20003f05320 */
[----:B------:R-:W-:Y:S01]  /*6320*/  IMAD.IADD R10, R233, 0x1, R0 ;  /* 0x00000001e90a7824 */ /* 0x000fe200078e0200 */
[----:B------:R-:W-:Y:S01]  /*6330*/  ISETP.GE.AND P2, PT, R213, c[0x0][0x198], PT ;  /* 0x00006600d5007a0c */ /* 0x000fe20003f46270 */
[----:B------:R-:W-:Y:S01]  /*6340*/  IMAD R3, R238, c[0x0][0x1bc], R3 ;  /* 0x00006f00ee037a24 */ /* 0x000fe200078e0203 */
[----:B------:R-:W-:Y:S01]  /*6350*/  SEL R7, R240, RZ, !P0 ;  /* 0x000000fff0077207 */ /* 0x000fe20004000000 */
[----:B------:R-:W-:Y:S01]  /*6360*/  @P3 IMAD.HI.U32 R8, R10, c[0x0][0x2c8], RZ ;  /* 0x0000b2000a083a27 */ /* 0x000fe200078e00ff */
[----:B------:R-:W-:-:S02]  /*6370*/  SEL R5, R227, RZ, !P0 ;  /* 0x000000ffe3057207 */ /* 0x000fc40004000000 */
[----:B------:R-:W-:Y:S01]  /*6380*/  ISETP.GE.AND P0, PT, R144, c[0x0][0x1d4], PT ;  /* 0x0000750090007a0c */ /* 0x000fe20003f06270 */
[----:B------:R-:W-:Y:S02]  /*6390*/  IMAD R7, R7, c[0x0][0x1c0], RZ ;  /* 0x0000700007077a24 */ /* 0x000fe400078e02ff */
[----:B------:R-:W-:-:S04]  /*63a0*/  IMAD.WIDE.U32 R2, R5, c[0x0][0x1c0], R2 ;  /* 0x0000700005027a25 */ /* 0x000fc800078e0002 */
[----:B------:R-:W-:Y:S02]  /*63b0*/  IMAD R13, R5, c[0x0][0x1c4], R7 ;  /* 0x00007100050d7a24 */ /* 0x000fe400078e0207 */
[----:B------:R-:W-:Y:S01]  /*63c0*/  IMAD.MOV.U32 R0, RZ, RZ, R10 ;  /* 0x000000ffff007224 */ /* 0x000fe200078e000a */
[----:B------:R-:W-:Y:S01]  /*63d0*/  @P3 SHF.R.U32.HI R0, RZ, c[0x0][0x2cc], R8 ;  /* 0x0000b300ff003a19 */ /* 0x000fe20000011608 */
[----:B------:R-:W-:Y:S01]  /*63e0*/  IMAD R5, R6, c[0x0][0x1e0], RZ ;  /* 0x0000780006057a24 */ /* 0x000fe200078e02ff */
[----:B------:R-:W-:Y:S01]  /*63f0*/  ISETP.GE.AND P3, PT, R146, c[0x0][0x198], PT ;  /* 0x0000660092007a0c */ /* 0x000fe20003f66270 */
[----:B------:R-:W-:Y:S01]  /*6400*/  IMAD R12, R6, c[0x0][0x208], RZ ;  /* 0x00008200060c7a24 */ /* 0x000fe200078e02ff */
[----:B------:R-:W-:Y:S01]  /*6410*/  @P0 LOP3.LUT R216, R216, 0x1, RZ, 0xfc, !PT ;  /* 0x00000001d8d80812 */ /* 0x000fe200078efcff */
[----:B------:R-:W-:Y:S01]  /*6420*/  IMAD R15, R4, c[0x0][0x1e4], R5 ;  /* 0x00007900040f7a24 */ /* 0x000fe200078e0205 */
[--C-:B------:R-:W-:Y:S01]  /*6430*/  SHF.R.S32.HI R5, RZ, 0x1f, R0.reuse ;  /* 0x0000001fff057819 */ /* 0x100fe20000011400 */
[----:B------:R-:W-:Y:S01]  /*6440*/  IMAD.MOV R11, RZ, RZ, -R0 ;  /* 0x000000ffff0b7224 */ /* 0x000fe200078e0a00 */
[----:B------:R-:W-:Y:S01]  /*6450*/  LOP3.LUT R216, R216, 0xfffffffd, RZ, 0xc0, !PT ;  /* 0xfffffffdd8d87812 */ /* 0x000fe200078ec0ff */
[----:B------:R-:W-:-:S04]  /*6460*/  IMAD.WIDE.U32 R6, R4, c[0x0][0x1e0], R18 ;  /* 0x0000780004067a25 */ /* 0x000fc800078e0012 */
[----:B------:R-:W-:-:S04]  /*6470*/  IMAD.WIDE.U32 R8, R4, c[0x0][0x208], R18 ;  /* 0x0000820004087a25 */ /* 0x000fc800078e0012 */
[----:B------:R-:W-:Y:S02]  /*6480*/  IMAD R12, R4, c[0x0][0x20c], R12 ;  /* 0x00008300040c7a24 */ /* 0x000fe400078e020c */
[----:B------:R-:W-:Y:S02]  /*6490*/  IMAD.IADD R3, R3, 0x1, R13 ;  /* 0x0000000103037824 */ /* 0x000fe400078e020d */
[----:B------:R-:W-:Y:S01]  /*64a0*/  IMAD R4, R5, c[0x0][0x1b0], RZ ;  /* 0x00006c0005047a24 */ /* 0x000fe200078e02ff */
[----:B------:R-:W-:Y:S01]  /*64b0*/  SEL R5, RZ, 0xffffffff, P6 ;  /* 0xffffffffff057807 */ /* 0x000fe20003000000 */
[----:B------:R-:W-:Y:S01]  /*64c0*/  IMAD R10, R11, c[0x0][0x2c4], R10 ;  /* 0x0000b1000b0a7a24 */ /* 0x000fe200078e020a */
[----:B------:R-:W-:Y:S01]  /*64d0*/  SEL R11, RZ, 0x1, P0 ;  /* 0x00000001ff0b7807 */ /* 0x000fe20000000000 */
[C---:B------:R-:W-:Y:S01]  /*64e0*/  IMAD R4, R0.reuse, c[0x0][0x1b4], R4 ;  /* 0x00006d0000047a24 */ /* 0x040fe200078e0204 */
[----:B------:R-:W-:Y:S01]  /*64f0*/  ISETP.NE.U32.AND P0, PT, RZ, c[0x0][0x350], PT ;  /* 0x0000d400ff007a0c */ /* 0x000fe20003f05070 */
[----:B------:R-:W-:Y:S01]  /*6500*/  IMAD.WIDE.U32 R2, R0, c[0x0][0x1b0], R2 ;  /* 0x00006c0000027a25 */ /* 0x000fe200078e0002 */
[----:B------:R-:W-:-:S02]  /*6510*/  SHF.L.U32 R0, R5, 0x1, RZ ;  /* 0x0000000105007819 */ /* 0x000fc400000006ff */
[----:B------:R-:W-:Y:S01]  /*6520*/  ISETP.NE.AND.EX P0, PT, RZ, c[0x0][0x354], PT, P0 ;  /* 0x0000d500ff007a0c */ /* 0x000fe20003f05300 */
[----:B------:R-:W-:Y:S01]  /*6530*/  IMAD.IADD R5, R9, 0x1, R12 ;  /* 0x0000000109057824 */ /* 0x000fe200078e020c */
[----:B------:R-:W-:Y:S01]  /*6540*/  SHF.R.S32.HI R9, RZ, 0x1f, R10 ;  /* 0x0000001fff097819 */ /* 0x000fe2000001140a */
[----:B------:R-:W-:Y:S01]  /*6550*/  IMAD.IADD R7, R7, 0x1, R15 ;  /* 0x0000000107077824 */ /* 0x000fe200078e020f */
[----:B------:R-:W-:Y:S01]  /*6560*/  IADD3 R3, R3, R4, RZ ;  /* 0x0000000403037210 */ /* 0x000fe20007ffe0ff */
[----:B------:R-:W-:Y:S01]  /*6570*/  IMAD.MOV.U32 R4, RZ, RZ, R8 ;  /* 0x000000ffff047224 */ /* 0x000fe200078e0008 */
[----:B------:R-:W-:Y:S01]  /*6580*/  LOP3.LUT R15, R0, 0x2, R11, 0xe2, !PT ;  /* 0x00000002000f7812 */ /* 0x000fe200078ee20b */
[----:B------:R-:W-:Y:S01]  /*6590*/  IMAD R0, R9, c[0x0][0x1a8], RZ ;  /* 0x00006a0009007a24 */ /* 0x000fe200078e02ff */
[----:B------:R-:W-:Y:S01]  /*65a0*/  SEL R12, RZ, 0x4, P5 ;  /* 0x00000004ff0c7807 */ /* 0x000fe20002800000 */
[----:B------:R-:W-:Y:S01]  /*65b0*/  IMAD.WIDE.U32 R8, R10, c[0x0][0x1a8], R2 ;  /* 0x00006a000a087a25 */ /* 0x000fe200078e0002 */
[----:B------:R-:W-:-:S03]  /*65c0*/  SEL R11, RZ, 0x8, P4 ;  /* 0x00000008ff0b7807 */ /* 0x000fc60002000000 */
[----:B------:R-:W-:Y:S01]  /*65d0*/  IMAD R13, R10, c[0x0][0x1ac], R0 ;  /* 0x00006b000a0d7a24 */ /* 0x000fe200078e0200 */
[----:B------:R-:W-:Y:S01]  /*65e0*/  LOP3.LUT R129, R11, R15, R12, 0xfe, !PT ;  /* 0x0000000f0b817212 */ /* 0x000fe200078efe0c */
[----:B------:R-:W-:Y:S01]  /*65f0*/  IMAD.WIDE.U32 R6, R238, c[0x0][0x1e8], R6 ;  /* 0x00007a00ee067a25 */ /* 0x000fe200078e0006 */
[----:B------:R-:W-:-:S03]  /*6600*/  IADD3 R15, R211, R233, RZ ;  /* 0x000000e9d30f7210 */ /* 0x000fc60007ffe0ff */
[----:B------:R-:W-:-:S04]  /*6610*/  IMAD.WIDE.U32 R2, R238, c[0x0][0x210], R4 ;  /* 0x00008400ee027a25 */ /* 0x000fc800078e0004 */
[C---:B------:R-:W-:Y:S02]  /*6620*/  IMAD R5, R238.reuse, c[0x0][0x1ec], R7 ;  /* 0x00007b00ee057a24 */ /* 0x040fe400078e0207 */
[----:B------:R-:W-:Y:S02]  /*6630*/  IMAD.IADD R9, R9, 0x1, R13 ;  /* 0x0000000109097824 */ /* 0x000fe400078e020d */
[----:B------:R-:W-:Y:S02]  /*6640*/  IMAD R3, R238, c[0x0][0x214], R3 ;  /* 0x00008500ee037a24 */ /* 0x000fe400078e0203 */
[----:B------:R-:W-:Y:S01]  /*6650*/  IMAD.MOV.U32 R4, RZ, RZ, R6 ;  /* 0x000000ffff047224 */ /* 0x000fe200078e0006 */
[----:B--2---:R-:W-:Y:S01]  /*6660*/  @P1 SHF.R.S32.HI R10, RZ, 0x1f, R14 ;  /* 0x0000001fff0a1819 */ /* 0x004fe2000001140e */
[----:B------:R-:W-:Y:S01]  /*6670*/  @!P1 IMAD.MOV.U32 R14, RZ, RZ, R227 ;  /* 0x000000ffff0e9224 */ /* 0x000fe200078e00e3 */
[----:B------:R-:W-:Y:S02]  /*6680*/  @!P1 MOV R10, R240 ;  /* 0x000000f0000a9202 */ /* 0x000fe40000000f00 */
[----:B------:R-:W-:-:S02]  /*6690*/  ISETP.GE.AND P1, PT, R214, c[0x0][0x198], PT ;  /* 0x00006600d6007a0c */ /* 0x000fc40003f26270 */
[----:B------:R-:W-:Y:S02]  /*66a0*/  SEL R0, R14, RZ, !P0 ;  /* 0x000000ff0e007207 */ /* 0x000fe40004000000 */
[----:B------:R-:W-:Y:S02]  /*66b0*/  SEL R7, R10, RZ, !P0 ;  /* 0x000000ff0a077207 */ /* 0x000fe40004000000 */
[----:B------:R-:W-:Y:S01]  /*66c0*/  LEA R17, P0, R8, c[0x0][0x160], 0x1 ;  /* 0x0000580008117a11 */ /* 0x000fe200078008ff */
[----:B------:R-:W-:-:S03]  /*66d0*/  IMAD.WIDE.U32 R220, R0, c[0x0][0x218], R2 ;  /* 0x0000860000dc7a25 */ /* 0x000fc600078e0002 */
[----:B------:R-:W-:Y:S01]  /*66e0*/  LEA.HI.X R14, R8, c[0x0][0x164], R9, 0x1, P0 ;  /* 0x00005900080e7a11 */ /* 0x000fe200000f0c09 */
[C---:B------:R-:W-:Y:S01]  /*66f0*/  IMAD R6, R7.reuse, c[0x0][0x1f0], RZ ;  /* 0x00007c0007067a24 */ /* 0x040fe200078e02ff */
[----:B------:R-:W-:Y:S01]  /*6700*/  ISETP.GE.AND P0, PT, R144, c[0x0][0x198], PT ;  /* 0x0000660090007a0c */ /* 0x000fe20003f06270 */
[----:B------:R-:W-:Y:S02]  /*6710*/  IMAD R7, R7, c[0x0][0x218], RZ ;  /* 0x0000860007077a24 */ /* 0x000fe400078e02ff */
[----:B------:R-:W-:-:S04]  /*6720*/  IMAD.WIDE.U32 R218, R0, c[0x0][0x1f0], R4 ;  /* 0x00007c0000da7a25 */ /* 0x000fc800078e0004 */
[C---:B------:R-:W-:Y:S02]  /*6730*/  IMAD R2, R0.reuse, c[0x0][0x1f4], R6 ;  /* 0x00007d0000027a24 */ /* 0x040fe400078e0206 */
[----:B------:R-:W-:Y:S02]  /*6740*/  IMAD R0, R0, c[0x0][0x21c], R7 ;  /* 0x0000870000007a24 */ /* 0x000fe400078e0207 */
[----:B------:R-:W-:Y:S02]  /*6750*/  IMAD.IADD R222, R219, 0x1, R2 ;  /* 0x00000001dbde7824 */ /* 0x000fe400078e0202 */
[----:B------:R-:W-:Y:S02]  /*6760*/  @P0 LOP3.LUT R216, R216, 0x2, RZ, 0xfc, !PT ;  /* 0x00000002d8d80812 */ /* 0x000fe400078efcff */
[----:B------:R-:W-:Y:S01]  /*6770*/  IADD3 R223, R221, R0, RZ ;  /* 0x00000000dddf7210 */ /* 0x000fe20007ffe0ff */
[----:B------:R-:W-:Y:S05]  /*6780*/  BRA.DIV ~URZ, `(.L_x_1025) ;  /* 0x000150027f007947 */ /* 0x000fea000b800000 */
[----:B------:R1:W2:Y:S02]  /*6790*/  SHFL.IDX PT, R12, R14, RZ, 0x181f ;  /* 0x00181fff0e0c7589 */ /* 0x0002a400000e0000 */
.L_x_1174:
[----:B------:R-:W-:Y:S05]  /*67a0*/  BRA.DIV ~URZ, `(.L_x_1026) ;  /* 0x000150527f007947 */ /* 0x000fea000b800000 */
[----:B------:R3:W4:Y:S02]  /*67b0*/  SHFL.IDX PT, R0, R17, RZ, 0x181f ;  /* 0x00181fff11007589 */ /* 0x00072400000e0000 */
.L_x_1175:
[----:B------:R-:W-:Y:S01]  /*67c0*/  IMAD R72, R237, c[0x0][0x2c4], RZ ;  /* 0x0000b100ed487a24 */ /* 0x000fe200078e02ff */
[----:B------:R-:W-:Y:S01]  /*67d0*/  SHF.R.S32.HI R100, RZ, 0x1f, R146 ;  /* 0x0000001fff647819 */ /* 0x000fe20000011492 */
[----:B------:R-:W-:Y:S01]  /*67e0*/  BSSY B0, `(.L_x_1027) ;  /* 0x000001a000007945 */ /* 0x000fe20003800000 */
[----:B------:R-:W-:-:S02]  /*67f0*/  LOP3.LUT R216, R216, 0xfffffff7, RZ, 0xc0, !PT ;  /* 0xfffffff7d8d87812 */ /* 0x000fc400078ec0ff */
[----:B------:R-:W-:Y:S02]  /*6800*/  ISETP.GE.AND P0, PT, R15, R72, PT ;  /* 0x000000480f00720c */ /* 0x000fe40003f06270 */
[----:B------:R-:W-:Y:S02]  /*6810*/  LEA.HI R74, R100, R146, RZ, 0x3 ;  /* 0x00000092644a7211 */ /* 0x000fe400078f18ff */
[----:B------:R-:W-:Y:S02]  /*6820*/  SHF.R.S32.HI R16, RZ, 0x1f, R214 ;  /* 0x0000001fff107819 */ /* 0x000fe400000114d6 */
        /* <DEDUP_REMOVED lines=21> */
.L_x_1028:
[----:B------:R-:W-:Y:S05]  /*6980*/  BSYNC B0 ;  /* 0x0000000000007941 */ /* 0x000fea0003800000 */
.L_x_1027:
[----:B------:R-:W-:Y:S05]  /*6990*/  BRA.DIV ~URZ, `(.L_x_1029) ;  /* 0x00014ec27f007947 */ /* 0x000fea000b800000 */
[----:B--2---:R2:W1:Y:S04]  /*69a0*/  SHFL.IDX PT, R12, R14, 0x1, 0x181f ;  /* 0x00381f000e0c7f89 */ /* 0x00446800000e0000 */
[----:B----4-:R2:W4:Y:S02]  /*69b0*/  SHFL.IDX PT, R0, R17, 0x1, 0x181f ;  /* 0x00381f0011007f89 */ /* 0x01052400000e0000 */
.L_x_1176:
        /* <DEDUP_REMOVED lines=22> */
.L_x_1031:
[----:B------:R-:W-:Y:S05]  /*6b20*/  BSYNC B0 ;  /* 0x0000000000007941 */ /* 0x000fea0003800000 */
.L_x_1030:
[----:B------:R-:W-:Y:S05]  /*6b30*/  BRA.DIV ~URZ, `(.L_x_1032) ;  /* 0x00014de27f007947 */ /* 0x000fea000b800000 */
[----:B-1----:R1:W2:Y:S02]  /*6b40*/  SHFL.IDX PT, R12, R14, 0x2, 0x181f ;  /* 0x00581f000e0c7f89 */ /* 0x0022a400000e0000 */
.L_x_1177:
[----:B------:R-:W-:Y:S05]  /*6b50*/  BRA.DIV ~URZ, `(.L_x_1033) ;  /* 0x00014e327f007947 */ /* 0x000fea000b800000 */
[----:B----4-:R4:W1:Y:S02]  /*6b60*/  SHFL.IDX PT, R0, R17, 0x2, 0x181f ;  /* 0x00581f0011007f89 */ /* 0x01086400000e0000 */
.L_x_1178:
        /* <DEDUP_REMOVED lines=22> */
.L_x_1035:
[----:B------:R-:W-:Y:S05]  /*6cd0*/  BSYNC B0 ;  /* 0x0000000000007941 */ /* 0x000fea0003800000 */
.L_x_1034:
[----:B------:R-:W-:Y:S05]  /*6ce0*/  BRA.DIV ~URZ, `(.L_x_1036) ;  /* 0x00014d027f007947 */ /* 0x000fea000b800000 */
[----:B--2---:R2:W3:Y:S04]  /*6cf0*/  SHFL.IDX PT, R12, R14, 0x3, 0x181f ;  /* 0x00781f000e0c7f89 */ /* 0x0044e800000e0000 */
[----:B-1----:R2:W1:Y:S02]  /*6d00*/  SHFL.IDX PT, R0, R17, 0x3, 0x181f ;  /* 0x00781f0011007f89 */ /* 0x00246400000e0000 */
.L_x_1179:
[----:B------:R-:W-:Y:S02]  /*6d10*/  IADD3 R2, R15, 0x60, RZ ;  /* 0x000000600f027810 */ /* 0x000fe40007ffe0ff */
[----:B------:R-:W-:-:S02]  /*6d20*/  P2R R5, PR, RZ, 0x10 ;  /* 0x00000010ff057803 */ /* 0x000fc40000000000 */
        /* <DEDUP_REMOVED lines=9> */
[----:B------:R-:W-:Y:S01]  /*6dc0*/  @!P4 LEA R2, P0, R214, R0, 0x1 ;  /* 0x00000000d602c211 */ /* 0x000fe200078008ff */
[----:B------:R-:W-:-:S03]  /*6dd0*/  IMAD.IADD R0, R236, 0x1, -R211 ;  /* 0x00000001ec007824 */ /* 0x000fc600078e0ad3 */
[----:B------:R-:W-:Y:S01]  /*6de0*/  @!P4 LEA.HI.X R3, R214, R12, R16, 0x1, P0 ;  /* 0x0000000cd603c211 */ /* 0x000fe200000f0c10 */
[----:B------:R-:W-:Y:S01]  /*6df0*/  IMAD R0, R110, -0x20, R0 ;  /* 0xffffffe06e007824 */ /* 0x000fe200078e0200 */
[----:B------:R-:W-:-:S13]  /*6e00*/  LOP3.LUT P0, RZ, R216, 0x2, RZ, 0xc0, !PT ;  /* 0x00000002d8ff7812 */ /* 0x000fda000780c0ff */
[----:B------:R-:W-:Y:S01]  /*6e10*/  @!PT LDS RZ, [RZ] ;  /* 0x00000000fffff984 */ /* 0x000fe20000000800 */
[----:B------:R-:W-:Y:S01]  /*6e20*/  @!PT LDS RZ, [RZ] ;  /* 0x00000000fffff984 */ /* 0x000fe20000000800 */
[----:B------:R-:W-:Y:S01]  /*6e30*/  @!PT LDS RZ, [RZ] ;  /* 0x00000000fffff984 */ /* 0x000fe20000000800 */
[----:B------:R1:W-:Y:S01]  /*6e40*/  @!P4 LDGSTS.E.BYPASS.LTC128B.128 [R215+0x13080], [R10.64], !P0 ;  /* 0x130800000ad7cfae */ /* 0x0003e2000c101d46 */
[----:B------:R-:W-:-:S03]  /*6e50*/  ISETP.GE.AND P0, PT, R0, 0x1, PT ;  /* 0x000000010000780c */ /* 0x000fc60003f06270 */
[----:B------:R1:W-:Y:S04]  /*6e60*/  @!P4 LDGSTS.E.BYPASS.LTC128B.128 [R215+0x17080], [R8.64], !P3 ;  /* 0x1708000008d7cfae */ /* 0x0003e8000d901d46 */
[----:B------:R1:W-:Y:S04]  /*6e70*/  @!P4 LDGSTS.E.BYPASS.LTC128B.128 [R215+0x1b080], [R6.64], !P2 ;  /* 0x1b08000006d7cfae */ /* 0x0003e8000d101d46 */
[----:B------:R1:W-:Y:S01]  /*6e80*/  @!P4 LDGSTS.E.BYPASS.LTC128B.128 [R215+0x1f080], [R2.64], !P1 ;  /* 0x1f08000002d7cfae */ /* 0x0003e2000c901d46 */
[----:B------:R-:W-:-:S03]  /*6e90*/  ISETP.NE.AND P4, PT, R5, RZ, PT ;  /* 0x000000ff0500720c */ /* 0x000fc60003f85270 */
[----:B------:R-:W0:Y:S01]  /*6ea0*/  LDGDEPBAR ;  /* 0x00000000000079af */ /* 0x000e220000000000 */
[----:B------:R-:W-:Y:S01]  /*6eb0*/  WARPSYNC 0xffffffff ;  /* 0xffffffff00007948 */ /* 0x000fe20003800000 */
[----:B------:R-:W-:Y:S02]  /*6ec0*/  BSSY B0, `(.L_x_1037) ;  /* 0x0000013000007945 */ /* 0x000fe40003800000 */
[----:B------:R-:W-:Y:S06]  /*6ed0*/  BAR.SYNC.DEFER_BLOCKING 0x0 ;  /* 0x0000000000007b1d */ /* 0x000fec0000010000 */
[----:B------:R-:W-:Y:S05]  /*6ee0*/  @!P0 BRA `(.L_x_1038) ;  /* 0x0000010000008947 */ /* 0x000fea0003800000 */
[----:B------:R-:W-:Y:S01]  /*6ef0*/  IMAD R0, R135, c[0x0][0x1e0], RZ ;  /* 0x0000780087007a24 */ /* 0x000fe200078e02ff */
[----:B------:R-:W-:Y:S01]  /*6f00*/  LOP3.LUT P3, RZ, R216, 0x1, RZ, 0xc0, !PT ;  /* 0x00000001d8ff7812 */ /* 0x000fe2000786c0ff */
[----:B-1----:R-:W-:-:S04]  /*6f10*/  IMAD.WIDE.U32 R2, R110, c[0x0][0x1e0], RZ ;  /* 0x000078006e027a25 */ /* 0x002fc800078e00ff */
        /* <DEDUP_REMOVED lines=13> */
.L_x_1038:
[----:B------:R-:W-:Y:S05]  /*6ff0*/  BSYNC B0 ;  /* 0x0000000000007941 */ /* 0x000fea0003800000 */
.L_x_1037:
[----:B------:R-:W-:Y:S01]  /*7000*/  ISETP.LT.AND P0, PT, RZ, c[0x0][0x27c], PT ;  /* 0x00009f00ff007a0c */ /* 0x000fe20003f01270 */
[----:B------:R-:W0:Y:S01]  /*7010*/  LDGDEPBAR ;  /* 0x00000000000079af */ /* 0x000e220000000000 */
[----:B------:R-:W-:-:S11]  /*7020*/  MOV R138, c[0x0][0x2c4] ;  /* 0x0000b100008a7a02 */ /* 0x000fd60000000f00 */
[----:B------:R-:W-:Y:S05]  /*7030*/  @P0 BRA `(.L_x_1039) ;  /* 0x0000002000000947 */ /* 0x000fea0003800000 */
[----:B------:R-:W-:-:S04]  /*7040*/  DEPBAR.LE SB0, 0x1 ;  /* 0x000080400000791a */ /* 0x000fc80000000000 */
[----:B------:R-:W-:Y:S05]  /*7050*/  BRA `(.L_x_1040) ;  /* 0x00008fe000007947 */ /* 0x000fea0003800000 */
.L_x_1039:
[----:B------:R-:W-:Y:S01]  /*7060*/  ULDC.U8 UR4, c[0x0][0x298] ;  /* 0x0000a60000047ab9 */ /* 0x000fe20000000000 */
[----:B-----5:R-:W-:Y:S01]  /*7070*/  SHF.R.S32.HI R0, RZ, 0x1f, R112 ;  /* 0x0000001fff007819 */ /* 0x020fe20000011470 */
[----:B-1----:R-:W-:Y:S01]  /*7080*/  IMAD.WIDE.U32 R6, R112, c[0x0][0x280], RZ ;  /* 0x0000a00070067a25 */ /* 0x002fe200078e00ff */
[----:B------:R-:W-:Y:S01]  /*7090*/  ISETP.NE.AND P0, PT, RZ, UR4, PT ;  /* 0x00000004ff007c0c */ /* 0x000fe2000bf05270 */
[----:B------:R-:W-:Y:S01]  /*70a0*/  BSSY B2, `(.L_x_1040) ;  /* 0x00008f9000027945 */ /* 0x000fe20003800000 */
[C---:B------:R-:W-:Y:S01]  /*70b0*/  IADD3 R134, R211.reuse, 0x20, RZ ;  /* 0x00000020d3867810 */ /* 0x040fe20007ffe0ff */
[C---:B------:R-:W-:Y:S01]  /*70c0*/  IMAD R3, R0.reuse, c[0x0][0x280], RZ ;  /* 0x0000a00000037a24 */ /* 0x040fe200078e02ff */
[----:B------:R-:W-:Y:S01]  /*70d0*/  IADD3 R137, R211, 0x60, RZ ;  /* 0x00000060d3897810 */ /* 0x000fe20007ffe0ff */
[----:B------:R-:W-:Y:S01]  /*70e0*/  IMAD R2, R0, c[0x0][0x290], RZ ;  /* 0x0000a40000027a24 */ /* 0x000fe200078e02ff */
[----:B------:R-:W-:Y:S01]  /*70f0*/  LEA R0, R103, R15, 0x5 ;  /* 0x0000000f67007211 */ /* 0x000fe200078e28ff */
[C---:B------:R-:W-:Y:S01]  /*7100*/  IMAD R5, R112.reuse, c[0x0][0x284], R3 ;  /* 0x0000a10070057a24 */ /* 0x040fe200078e0203 */
[----:B------:R-:W-:Y:S01]  /*7110*/  IADD3 R136, R211, 0x40, RZ ;  /* 0x00000040d3887810 */ /* 0x000fe20007ffe0ff */
[----:B------:R-:W-:-:S02]  /*7120*/  IMAD R8, R112, c[0x0][0x294], R2 ;  /* 0x0000a50070087a24 */ /* 0x000fc400078e0202 */
[----:B------:R-:W-:Y:S01]  /*7130*/  IMAD.WIDE.U32 R2, R112, c[0x0][0x290], RZ ;  /* 0x0000a40070027a25 */ /* 0x000fe200078e00ff */
[----:B------:R-:W-:-:S04]  /*7140*/  IADD3 R5, R5, R7, RZ ;  /* 0x0000000705057210 */ /* 0x000fc80007ffe0ff */
[----:B------:R-:W-:Y:S01]  /*7150*/  IADD3 R8, R8, R3, RZ ;  /* 0x0000000308087210 */ /* 0x000fe20007ffe0ff */
[----:B------:R-:W-:Y:S05]  /*7160*/  @!P0 BRA `(.L_x_1041) ;  /* 0x0000462000008947 */ /* 0x000fea0003800000 */
[----:B------:R-:W-:Y:S01]  /*7170*/  ISETP.NE.AND P1, PT, R138, 0x1, PT ;  /* 0x000000018a00780c */ /* 0x000fe20003f25270 */
[----:B------:R-:W-:Y:S01]  /*7180*/  IMAD.MOV.U32 R4, RZ, RZ, R6 ;  /* 0x000000ffff047224 */ /* 0x000fe200078e0006 */
[C---:B------:R-:W-:Y:S01]  /*7190*/  IADD3 R43, R148.reuse, 0x40, RZ ;  /* 0x00000040942b7810 */ /* 0x040fe20007ffe0ff */
[----:B------:R-:W-:Y:S01]  /*71a0*/  BSSY B0, `(.L_x_1042) ;  /* 0x0000053000007945 */ /* 0x000fe20003800000 */
[----:B------:R-:W-:Y:S01]  /*71b0*/  IADD3 R42, R148, 0x20, RZ ;  /* 0x00000020942a7810 */ /* 0x000fe20007ffe0ff */
        /* <DEDUP_REMOVED lines=16> */
[----:B------:R-:W-:Y:S01]  /*72c0*/  IMAD.WIDE.U32 R4, R0, c[0x0][0x280], R4 ;  /* 0x0000a00000047a25 */ /* 0x000fe200078e0004 */
[----:B------:R-:W-:-:S03]  /*72d0*/  SHF.R.S32.HI R30, RZ, 0x1f, R42 ;  /* 0x0000001fff1e7819 */ /* 0x000fc6000001142a */
[----:B------:R-:W-:Y:S01]  /*72e0*/  IMAD R7, R3, c[0x0][0x280], RZ ;  /* 0x0000a00003077a24 */ /* 0x000fe200078e02ff */
[----:B------:R-:W-:-:S03]  /*72f0*/  LEA R36, P0, R4, c[0x0][0x270], 0x1 ;  /* 0x00009c0004247a11 */ /* 0x000fc600078008ff */
[----:B------:R-:W-:-:S04]  /*7300*/  IMAD R6, R0, c[0x0][0x284], R7 ;  /* 0x0000a10000067a24 */ /* 0x000fc800078e0207 */
[----:B------:R-:W-:-:S05]  /*7310*/  IMAD.IADD R6, R5, 0x1, R6 ;  /* 0x0000000105067824 */ /* 0x000fca00078e0206 */
[----:B------:R-:W-:Y:S01]  /*7320*/  LEA.HI.X R34, R4, c[0x0][0x274], R6, 0x1, P0 ;  /* 0x00009d0004227a11 */ /* 0x000fe200000f0c06 */
[----:B------:R-:W-:Y:S02]  /*7330*/  IMAD R4, R3, c[0x0][0x290], RZ ;  /* 0x0000a40003047a24 */ /* 0x000fe400078e02ff */
[----:B------:R-:W-:-:S04]  /*7340*/  IMAD.MOV.U32 R3, RZ, RZ, R8 ;  /* 0x000000ffff037224 */ /* 0x000fc800078e0008 */
[----:B------:R-:W-:-:S04]  /*7350*/  IMAD.WIDE.U32 R2, R0, c[0x0][0x290], R2 ;  /* 0x0000a40000027a25 */ /* 0x000fc800078e0002 */
[----:B------:R-:W-:Y:S01]  /*7360*/  IMAD R0, R0, c[0x0][0x294], R4 ;  /* 0x0000a50000007a24 */ /* 0x000fe200078e0204 */
[C---:B------:R-:W-:Y:S01]  /*7370*/  LEA R33, P0, R2.reuse, c[0x0][0x288], 0x1 ;  /* 0x0000a20002217a11 */ /* 0x040fe200078008ff */
[----:B------:R1:W3:Y:S02]  /*7380*/  SHFL.IDX PT, R4, R34, RZ, 0x181f ;  /* 0x00181fff22047589 */ /* 0x0002e400000e0000 */
[----:B------:R-:W-:Y:S02]  /*7390*/  IMAD.IADD R0, R3, 0x1, R0 ;  /* 0x0000000103007824 */ /* 0x000fe400078e0200 */
[----:B------:R1:W2:Y:S03]  /*73a0*/  SHFL.IDX PT, R3, R36, RZ, 0x181f ;  /* 0x00181fff24037589 */ /* 0x0002a600000e0000 */
[----:B------:R-:W-:Y:S02]  /*73b0*/  LEA.HI.X R31, R2, c[0x0][0x28c], R0, 0x1, P0 ;  /* 0x0000a300021f7a11 */ /* 0x000fe400000f0c00 */
[----:B------:R1:W4:Y:S04]  /*73c0*/  SHFL.IDX PT, R0, R33, RZ, 0x181f ;  /* 0x00181fff21007589 */ /* 0x00032800000e0000 */
[----:B------:R1:W1:Y:S01]  /*73d0*/  SHFL.IDX PT, R2, R31, RZ, 0x181f ;  /* 0x00181fff1f027589 */ /* 0x00026200000e0000 */
        /* <DEDUP_REMOVED lines=9> */
[----:B--2---:R-:W-:-:S05]  /*7470*/  @!P3 IADD3 R18, P0, R3, R6, RZ ;  /* 0x000000060312b210 */ /* 0x004fca0007f1e0ff */
[--C-:B---3--:R-:W-:Y:S01]  /*7480*/  @!P3 IMAD.X R19, R4, 0x1, R5.reuse, P0 ;  /* 0x000000010413b824 */ /* 0x108fe200000e0605 */
[----:B----4-:R-:W-:Y:S02]  /*7490*/  @!P3 IADD3 R16, P0, R0, R6, RZ ;  /* 0x000000060010b210 */ /* 0x010fe40007f1e0ff */
        /* <DEDUP_REMOVED lines=35> */
.L_x_1043:
[----:B------:R-:W-:Y:S05]  /*76d0*/  BSYNC B0 ;  /* 0x0000000000007941 */ /* 0x000fea0003800000 */
.L_x_1042:
[----:B----45:R-:W-:Y:S01]  /*76e0*/  IMAD.MOV.U32 R0, RZ, RZ, R45 ;  /* 0x000000ffff007224 */ /* 0x030fe200078e002d */
[----:B------:R-:W-:Y:S01]  /*76f0*/  LOP3.LUT P0, RZ, R216, 0x10, RZ, 0xc0, !PT ;  /* 0x00000010d8ff7812 */ /* 0x000fe2000780c0ff */
[----:B-1----:R-:W-:Y:S01]  /*7700*/  IMAD.MOV.U32 R2, RZ, RZ, R44 ;  /* 0x000000ffff027224 */ /* 0x002fe200078e002c */
[----:B------:R-:W-:Y:S01]  /*7710*/  MOV R5, R41 ;  /* 0x0000002900057202 */ /* 0x000fe20000000f00 */
[----:B---3--:R-:W-:Y:S01]  /*7720*/  IMAD.MOV.U32 R4, RZ, RZ, R38 ;  /* 0x000000ffff047224 */ /* 0x008fe200078e0026 */
        /* <DEDUP_REMOVED lines=53> */
[-C--:B------:R-:W-:Y:S01]  /*7a80*/  @!P2 IADD3 R14, P0, R3, R5.reuse, RZ ;  /* 0x00000005030ea210 */ /* 0x080fe20007f1e0ff */
[----:B------:R-:W-:Y:S01]  /*7a90*/  CS2R R64, SRZ ;  /* 0x0000000000407805 */ /* 0x000fe2000001ff00 */
[----:B------:R-:W-:Y:S01]  /*7aa0*/  CS2R R60, SRZ ;  /* 0x00000000003c7805 */ /* 0x000fe2000001ff00 */
[----:B------:R1:W5:Y:S02]  /*7ab0*/  @!P3 LD.E.64 R48, [R18.64] ;  /* 0x000000061230b980 */ /* 0x000364000c101b00 */
[--C-:B------:R-:W-:Y:S01]  /*7ac0*/  @!P2 IMAD.X R15, R4, 0x1, R6.reuse, P0 ;  /* 0x00000001040fa824 */ /* 0x100fe200000e0606 */
[----:B------:R-:W-:Y:S01]  /*7ad0*/  @!P2 IADD3 R12, P0, R0, R5, RZ ;  /* 0x00000005000ca210 */ /* 0x000fe20007f1e0ff */
[C---:B------:R-:W-:Y:S01]  /*7ae0*/  @!P1 IMAD.SHL.U32 R5, R43.reuse, 0x2, RZ ;  /* 0x000000022b059824 */ /* 0x040fe200078e00ff */
        /* <DEDUP_REMOVED lines=21> */
.L_x_1045:
[----:B------:R-:W-:Y:S05]  /*7c40*/  BSYNC B0 ;  /* 0x0000000000007941 */ /* 0x000fea0003800000 */
.L_x_1044:
        /* <DEDUP_REMOVED lines=46> */
[----:B------:R-:W-:-:S02]  /*7f30*/  ISETP.GE.AND P2, PT, R42, c[0x0][0x27c], PT ;  /* 0x00009f002a007a0c */ /* 0x000fc40003f46270 */
[----:B------:R-:W-:Y:S02]  /*7f40*/  ISETP.GE.AND P1, PT, R43, c[0x0][0x27c], PT ;  /* 0x00009f002b007a0c */ /* 0x000fe40003f26270 */
[----:B------:R-:W-:-:S07]  /*7f50*/  P2R R21, PR, RZ, 0x10 ;  /* 0x00000010ff157803 */ /* 0x000fce0000000000 */
[C---:B------:R-:W-:Y:S01]  /*7f60*/  @!P3 IMAD.SHL.U32 R5, R148.reuse, 0x2, RZ ;  /* 0x000000029405b824 */ /* 0x040fe200078e00ff */
[----:B------:R-:W-:-:S04]  /*7f70*/  @!P3 SHF.L.U64.HI R6, R148, 0x1, R35 ;  /* 0x000000019406b819 */ /* 0x000fc80000010223 */
[----:B---3--:R-:W-:-:S05]  /*7f80*/  @!P3 IADD3 R18, P0, R3, R5, RZ ;  /* 0x000000050312b210 */ /* 0x008fca0007f1e0ff */
[----:B--2---:R-:W-:Y:S01]  /*7f90*/  @!P3 IMAD.X R19, R4, 0x1, R6, P0 ;  /* 0x000000010413b824 */ /* 0x004fe200000e0606 */
[----:B-1----:R-:W-:Y:S01]  /*7fa0*/  @!P3 IADD3 R16, P0, R0, R5, RZ ;  /* 0x000000050010b210 */ /* 0x002fe20007f1e0ff */
[----:B------:R-:W-:-:S04]  /*7fb0*/  @!P2 IMAD.SHL.U32 R5, R42, 0x2, RZ ;  /* 0x000000022a05a824 */ /* 0x000fc800078e00ff */
[----:B----4-:R-:W-:Y:S01]  /*7fc0*/  @!P3 IMAD.X R17, R2, 0x1, R6, P0 ;  /* 0x000000010211b824 */ /* 0x010fe200000e0606 */
[----:B------:R-:W-:Y:S02]  /*7fd0*/  @!P2 SHF.L.U64.HI R6, R42, 0x1, R30 ;  /* 0x000000012a06a819 */ /* 0x000fe4000001021e */
[-C--:B------:R-:W-:Y:S01]  /*7fe0*/  @!P2 IADD3 R14, P0, R3, R5.reuse, RZ ;  /* 0x00000005030ea210 */ /* 0x080fe20007f1e0ff */
[----:B------:R-:W-:Y:S01]  /*7ff0*/  CS2R R66, SRZ ;  /* 0x0000000000427805 */ /* 0x000fe2000001ff00 */
[----:B------:R-:W-:Y:S01]  /*8000*/  CS2R R68, SRZ ;  /* 0x0000000000447805 */ /* 0x000fe2000001ff00 */
[----:B------:R-:W-:Y:S01]  /*8010*/  CS2R R70, SRZ ;  /* 0x0000000000467805 */ /* 0x000fe2000001ff00 */
[----:B------:R-:W-:Y:S01]  /*8020*/  CS2R R74, SRZ ;  /* 0x00000000004a7805 */ /* 0x000fe2000001ff00 */
[--C-:B------:R-:W-:Y:S01]  /*8030*/  @!P2 IMAD.X R15, R4, 0x1, R6.reuse, P0 ;  /* 0x00000001040fa824 */ /* 0x100fe200000e0606 */
[----:B------:R-:W-:Y:S01]  /*8040*/  @!P2 IADD3 R12, P0, R0, R5, RZ ;  /* 0x00000005000ca210 */ /* 0x000fe20007f1e0ff */
[C---:B------:R-:W-:Y:S01]  /*8050*/  @!P1 IMAD.SHL.U32 R5, R43.reuse, 0x2, RZ ;  /* 0x000000022b059824 */ /* 0x040fe200078e00ff */
[----:B------:R-:W-:Y:S01]  /*8060*/  CS2R R76, SRZ ;  /* 0x00000000004c7805 */ /* 0x000fe2000001ff00 */
[----:B------:R1:W5:Y:S02]  /*8070*/  @!P3 LD.E.64 R62, [R16.64] ;  /* 0x00000006103eb980 */ /* 0x000364000c101b00 */
[----:B------:R-:W-:Y:S01]  /*8080*/  @!P2 IMAD.X R13, R2, 0x1, R6, P0 ;  /* 0x00000001020da824 */ /* 0x000fe200000e0606 */
[----:B------:R-:W-:-:S02]  /*8090*/  @!P1 SHF.L.U64.HI R6, R43, 0x1, R32 ;  /* 0x000000012b069819 */ /* 0x000fc40000010220 */
        /* <DEDUP_REMOVED lines=15> */
[----:B------:R-:W-:Y:S02]  /*8190*/  ISETP.NE.AND P4, PT, R21, RZ, PT ;  /* 0x000000ff1500720c */ /* 0x000fe40003f85270 */
[----:B------:R-:W-:Y:S02]  /*81a0*/  CS2R R20, SRZ ;  /* 0x0000000000147805 */ /* 0x000fe4000001ff00 */
[----:B------:R1:W5:Y:S04]  /*81b0*/  @!P0 LD.E.64 R76, [R4.64] ;  /* 0x00000006044c8980 */ /* 0x000368000c101b00 */
[----:B------:R2:W5:Y:S02]  /*81c0*/  @!P3 LD.E.64 R20, [R18.64] ;  /* 0x000000061214b980 */ /* 0x000564000c101b00 */
[----:B--2---:R-:W-:-:S06]  /*81d0*/  CS2R R18, SRZ ;  /* 0x0000000000127805 */ /* 0x004fcc000001ff00 */
[----:B------:R1:W5:Y:S02]  /*81e0*/  @!P2 LD.E.64 R18, [R14.64] ;  /* 0x000000060e12a980 */ /* 0x000364000c101b00 */
.L_x_1047:
[----:B------:R-:W-:Y:S05]  /*81f0*/  BSYNC B0 ;  /* 0x0000000000007941 */ /* 0x000fea0003800000 */
.L_x_1046:
[----:B----45:R-:W-:Y:S01]  /*8200*/  IMAD.MOV.U32 R2, RZ, RZ, R74 ;  /* 0x000000ffff027224 */ /* 0x030fe200078e004a */
[----:B------:R-:W-:Y:S01]  /*8210*/  ISETP.NE.AND P0, PT, R84, RZ, PT ;  /* 0x000000ff5400720c */ /* 0x000fe20003f05270 */
[----:B-1----:R-:W-:Y:S01]  /*8220*/  IMAD.MOV.U32 R0, RZ, RZ, R75 ;  /* 0x000000ffff007224 */ /* 0x002fe200078e004b */
[----:B------:R1:W4:Y:S01]  /*8230*/  SHFL.IDX PT, R7, R34, 0x3, 0x181f ;  /* 0x00781f0022077f89 */ /* 0x00032200000e0000 */
        /* <DEDUP_REMOVED lines=16> */
[----:B------:R2:W3:Y:S01]  /*8340*/  SHFL.IDX PT, R9, R31, 0x3, 0x181f ;  /* 0x00781f001f097f89 */ /* 0x0004e200000e0000 */
[----:B------:R-:W-:Y:S01]  /*8350*/  MOV R2, R71 ;  /* 0x0000004700027202 */ /* 0x000fe20000000f00 */
[----:B------:R-:W-:Y:S01]  /*8360*/  CS2R R86, SRZ ;  /* 0x0000000000567805 */ /* 0x000fe2000001ff00 */
[----:B------:R-:W-:Y:S01]  /*8370*/  PRMT R108, R108, 0x5410, R4 ;  /* 0x000054106c6c7816 */ /* 0x000fe20000000004 */
[----:B------:R-:W-:Y:S01]  /*8380*/  IMAD.MOV.U32 R4, RZ, RZ, R67 ;  /* 0x000000ffff047224 */ /* 0x000fe200078e0043 */
[----:B------:R-:W3:Y:S01]  /*8390*/  SHFL.IDX PT, R0, R36, 0x3, 0x181f ;  /* 0x00781f0024007f89 */ /* 0x000ee200000e0000 */
[----:B-1----:R-:W-:Y:S01]  /*83a0*/  PRMT R34, R3, 0x5410, R2 ;  /* 0x0000541003227816 */ /* 0x002fe20000000002 */
[----:B------:R-:W-:Y:S01]  /*83b0*/  IMAD.MOV.U32 R2, RZ, RZ, R63 ;  /* 0x000000ffff027224 */ /* 0x000fe200078e003f */
[----:B------:R-:W-:Y:S01]  /*83c0*/  MOV R3, R62 ;  /* 0x0000003e00037202 */ /* 0x000fe20000000f00 */
[----:B------:R1:W3:Y:S01]  /*83d0*/  SHFL.IDX PT, R6, R33, 0x3, 0x181f ;  /* 0x00781f0021067f89 */ /* 0x0002e200000e0000 */
[----:B------:R-:W-:Y:S01]  /*83e0*/  CS2R R82, SRZ ;  /* 0x0000000000527805 */ /* 0x000fe2000001ff00 */
[----:B------:R-:W-:Y:S01]  /*83f0*/  CS2R R78, SRZ ;  /* 0x00000000004e7805 */ /* 0x000fe2000001ff00 */
[----:B------:R-:W-:Y:S01]  /*8400*/  CS2R R90, SRZ ;  /* 0x00000000005a7805 */ /* 0x000fe2000001ff00 */
[----:B------:R-:W-:Y:S01]  /*8410*/  CS2R R88, SRZ ;  /* 0x0000000000587805 */ /* 0x000fe2000001ff00 */
[----:B------:R-:W-:Y:S01]  /*8420*/  CS2R R84, SRZ ;  /* 0x0000000000547805 */ /* 0x000fe2000001ff00 */
[----:B------:R-:W-:Y:S01]  /*8430*/  CS2R R80, SRZ ;  /* 0x0000000000507805 */ /* 0x000fe2000001ff00 */
[----:B--2---:R-:W-:-:S02]  /*8440*/  PRMT R31, R3, 0x5410, R2 ;  /* 0x00005410031f7816 */ /* 0x004fc40000000002 */
[----:B-1----:R-:W-:Y:S01]  /*8450*/  PRMT R33, R5, 0x5410, R4 ;  /* 0x0000541005217816 */ /* 0x002fe20000000004 */
[----:B------:R-:W-:Y:S05]  /*8460*/  @P0 BRA `(.L_x_1049) ;  /* 0x000002c000000947 */ /* 0x000fea0003800000 */
[----:B---34-:R-:W-:Y:S01]  /*8470*/  ISETP.GE.AND P1, PT, R42, c[0x0][0x27c], PT ;  /* 0x00009f002a007a0c */ /* 0x018fe20003f26270 */
[----:B------:R-:W-:Y:S01]  /*8480*/  CS2R R82, SRZ ;  /* 0x0000000000527805 */ /* 0x000fe2000001ff00 */
[----:B------:R-:W-:-:S11]  /*8490*/  CS2R R84, SRZ ;  /* 0x0000000000547805 */ /* 0x000fd6000001ff00 */
[C---:B------:R-:W-:Y:S01]  /*84a0*/  @!P1 IMAD.SHL.U32 R2, R42.reuse, 0x2, RZ ;  /* 0x000000022a029824 */ /* 0x040fe200078e00ff */
[----:B------:R-:W-:-:S04]  /*84b0*/  @!P1 SHF.L.U64.HI R3, R42, 0x1, R30 ;  /* 0x000000012a039819 */ /* 0x000fc8000001021e */
[----:B------:R-:W-:-:S05]  /*84c0*/  @!P1 IADD3 R4, P0, R0, R2, RZ ;  /* 0x0000000200049210 */ /* 0x000fca0007f1e0ff */
[----:B------:R-:W-:Y:S01]  /*84d0*/  @!P1 IMAD.X R5, R7, 0x1, R3, P0 ;  /* 0x0000000107059824 */ /* 0x000fe200000e0603 */
[----:B------:R-:W-:-:S04]  /*84e0*/  @!P1 IADD3 R2, P0, R6, R2, RZ ;  /* 0x0000000206029210 */ /* 0x000fc80007f1e0ff */
[----:B------:R1:W5:Y:S01]  /*84f0*/  @!P1 LD.E.64 R82, [R4.64] ;  /* 0x0000000604529980 */ /* 0x000362000c101b00 */
[----:B------:R-:W-:Y:S01]  /*8500*/  @!P1 IMAD.X R3, R9, 0x1, R3, P0 ;  /* 0x0000000109039824 */ /* 0x000fe200000e0603 */
[----:B------:R-:W-:-:S04]  /*8510*/  ISETP.GE.AND P0, PT, R43, c[0x0][0x27c], PT ;  /* 0x00009f002b007a0c */ /* 0x000fc80003f06270 */
[----:B------:R2:W5:Y:S09]  /*8520*/  @!P1 LD.E.64 R84, [R2.64] ;  /* 0x0000000602549980 */ /* 0x000572000c101b00 */
[----:B------:R-:W-:-:S05]  /*8530*/  @!P0 IMAD.SHL.U32 R8, R43, 0x2, RZ ;  /* 0x000000022b088824 */ /* 0x000fca00078e00ff */
[----:B-1----:R-:W-:Y:S02]  /*8540*/  @!P0 IADD3 R4, P1, R0, R8, RZ ;  /* 0x0000000800048210 */ /* 0x002fe40007f3e0ff */
[----:B--2---:R-:W-:-:S05]  /*8550*/  @!P0 SHF.L.U64.HI R3, R43, 0x1, R32 ;  /* 0x000000012b038819 */ /* 0x004fca0000010220 */
[----:B------:R-:W-:Y:S01]  /*8560*/  @!P0 IMAD.X R5, R7, 0x1, R3, P1 ;  /* 0x0000000107058824 */ /* 0x000fe200008e0603 */
[----:B------:R-:W-:-:S05]  /*8570*/  @!P0 IADD3 R2, P1, R6, R8, RZ ;  /* 0x0000000806028210 */ /* 0x000fca0007f3e0ff */
[----:B------:R-:W-:Y:S01]  /*8580*/  @!P0 IMAD.X R3, R9, 0x1, R3, P1 ;  /* 0x0000000109038824 */ /* 0x000fe200008e0603 */
[----:B------:R-:W-:Y:S01]  /*8590*/  ISETP.GE.AND P1, PT, R148, c[0x0][0x27c], PT ;  /* 0x00009f0094007a0c */ /* 0x000fe20003f26270 */
[----:B------:R-:W-:Y:S01]  /*85a0*/  CS2R R86, SRZ ;  /* 0x0000000000567805 */ /* 0x000fe2000001ff00 */
[----:B------:R-:W-:-:S05]  /*85b0*/  CS2R R88, SRZ ;  /* 0x0000000000587805 */ /* 0x000fca000001ff00 */
[----:B------:R1:W5:Y:S04]  /*85c0*/  @!P0 LD.E.64 R86, [R4.64] ;  /* 0x0000000604568980 */ /* 0x000368000c101b00 */
[----:B------:R2:W5:Y:S02]  /*85d0*/  @!P0 LD.E.64 R88, [R2.64] ;  /* 0x0000000602588980 */ /* 0x000564000c101b00 */
        /* <DEDUP_REMOVED lines=11> */
[----:B------:R-:W-:Y:S01]  /*8690*/  @!P0 IMAD.SHL.U32 R8, R147, 0x2, RZ ;  /* 0x0000000293088824 */ /* 0x000fe200078e00ff */
[----:B------:R-:W-:Y:S01]  /*86a0*/  CS2R R92, SRZ ;  /* 0x00000000005c7805 */ /* 0x000fe2000001ff00 */
[----:B------:R-:W-:-:S03]  /*86b0*/  CS2R R90, SRZ ;  /* 0x00000000005a7805 */ /* 0x000fc6000001ff00 */
[----:B-1----:R-:W-:Y:S02]  /*86c0*/  @!P0 IADD3 R4, P1, R0, R8, RZ ;  /* 0x0000000800048210 */ /* 0x002fe40007f3e0ff */
[----:B--2---:R-:W-:-:S05]  /*86d0*/  @!P0 SHF.L.U64.HI R3, R147, 0x1, R37 ;  /* 0x0000000193038819 */ /* 0x004fca0000010225 */
[----:B------:R-:W-:Y:S01]  /*86e0*/  @!P0 IMAD.X R5, R7, 0x1, R3, P1 ;  /* 0x0000000107058824 */ /* 0x000fe200008e0603 */
[----:B------:R-:W-:-:S04]  /*86f0*/  @!P0 IADD3 R2, P1, R6, R8, RZ ;  /* 0x0000000806028210 */ /* 0x000fc80007f3e0ff */
[----:B------:R1:W5:Y:S01]  /*8700*/  @!P0 LD.E.64 R92, [R4.64] ;  /* 0x00000006045c8980 */ /* 0x000362000c101b00 */
[----:B------:R-:W-:-:S05]  /*8710*/  @!P0 IMAD.X R3, R9, 0x1, R3, P1 ;  /* 0x0000000109038824 */ /* 0x000fca00008e0603 */
[----:B------:R1:W5:Y:S03]  /*8720*/  @!P0 LD.E.64 R90, [R2.64] ;  /* 0x00000006025a8980 */ /* 0x000366000c101b00 */
.L_x_1049:
[----:B---34-:R-:W-:Y:S05]  /*8730*/  BSYNC B0 ;  /* 0x0000000000007941 */ /* 0x018fea0003800000 */
.L_x_1048:
        /* <DEDUP_REMOVED lines=51> */
[-C--:B------:R-:W-:Y:S01]  /*8a70*/  FMUL.FTZ R5, R7, R12.reuse ;  /* 0x0000000c07057220 */ /* 0x080fe20000410000 */
[--C-:B------:R-:W-:Y:S01]  /*8a80*/  HADD2.F32 R10, -RZ, R6.reuse.H0_H0 ;  /* 0x20000006ff0a7230 */ /* 0x100fe20000004100 */
[C---:B------:R-:W-:Y:S01]  /*8a90*/  FMUL.FTZ R12, R9.reuse, R12 ;  /* 0x0000000c090c7220 */ /* 0x040fe20000410000 */
[----:B------:R-:W-:Y:S01]  /*8aa0*/  HADD2.F32 R6, -RZ, R6.H1_H1 ;  /* 0x30000006ff067230 */ /* 0x000fe20000004100 */
[-C--:B------:R-:W-:Y:S02]  /*8ab0*/  FMUL.FTZ R13, R4, R0.reuse ;  /* 0x00000000040d7220 */ /* 0x080fe40000410000 */
[-C--:B------:R-:W-:Y:S02]  /*8ac0*/  FFMA.FTZ R15, R9, R17.reuse, -R5 ;  /* 0x00000011090f7223 */ /* 0x080fe40000010805 */
[C---:B------:R-:W-:Y:S01]  /*8ad0*/  FMUL.FTZ R5, R8.reuse, R0 ;  /* 0x0000000008057220 */ /* 0x040fe20000410000 */
[----:B------:R-:W-:Y:S01]  /*8ae0*/  HADD2.F32 R0, -RZ, R73.H1_H1 ;  /* 0x30000049ff007230 */ /* 0x000fe20000004100 */
[----:B------:R-:W-:Y:S01]  /*8af0*/  FFMA.FTZ R9, R7, R17, R12 ;  /* 0x0000001107097223 */ /* 0x000fe2000001000c */
[----:B------:R-:W-:Y:S01]  /*8b00*/  HADD2.F32 R7, -RZ, R14.H0_H0 ;  /* 0x2000000eff077230 */ /* 0x000fe20000004100 */
[-C--:B------:R-:W-:Y:S01]  /*8b10*/  FFMA.FTZ R13, R8, R2.reuse, -R13 ;  /* 0x00000002080d7223 */ /* 0x080fe2000001080d */
[----:B------:R-:W-:Y:S01]  /*8b20*/  HADD2.F32 R12, -RZ, R16.H0_H0 ;  /* 0x20000010ff0c7230 */ /* 0x000fe20000004100 */
[----:B------:R-:W-:Y:S01]  /*8b30*/  FFMA.FTZ R8, R4, R2, R5 ;  /* 0x0000000204087223 */ /* 0x000fe20000010005 */
[----:B------:R-:W-:Y:S01]  /*8b40*/  HADD2.F32 R2, -RZ, R94.H1_H1 ;  /* 0x3000005eff027230 */ /* 0x000fe20000004100 */
[----:B------:R-:W-:-:S02]  /*8b50*/  FMUL.FTZ R4, R6, R0 ;  /* 0x0000000006047220 */ /* 0x000fc40000410000 */
[C---:B------:R-:W-:Y:S02]  /*8b60*/  FMUL.FTZ R0, R10.reuse, R0 ;  /* 0x000000000a007220 */ /* 0x040fe40000410000 */
[-C--:B------:R-:W-:Y:S02]  /*8b70*/  FMUL.FTZ R5, R3, R7.reuse ;  /* 0x0000000703057220 */ /* 0x080fe40000410000 */
[C---:B------:R-:W-:Y:S02]  /*8b80*/  FMUL.FTZ R7, R11.reuse, R7 ;  /* 0x000000070b077220 */ /* 0x040fe40000410000 */
[-C--:B------:R-:W-:Y:S02]  /*8b90*/  FFMA.FTZ R4, R10, R2.reuse, -R4 ;  /* 0x000000020a047223 */ /* 0x080fe40000010804 */
[----:B------:R-:W-:Y:S02]  /*8ba0*/  FFMA.FTZ R2, R6, R2, R0 ;  /* 0x0000000206027223 */ /* 0x000fe40000010000 */
[----:B------:R-:W-:-:S02]  /*8bb0*/  FFMA.FTZ R0, R11, R12, -R5 ;  /* 0x0000000c0b007223 */ /* 0x000fc40000010805 */
[----:B------:R-:W-:Y:S01]  /*8bc0*/  FFMA.FTZ R3, R3, R12, R7 ;  /* 0x0000000c03037223 */ /* 0x000fe20000010007 */
[----:B------:R-:W-:Y:S02]  /*8bd0*/  F2FP.PACK_AB R6, R2, R4 ;  /* 0x000000040206723e */ /* 0x000fe400000000ff */
[----:B------:R-:W-:Y:S02]  /*8be0*/  F2FP.PACK_AB R7, R9, R15 ;  /* 0x0000000f0907723e */ /* 0x000fe400000000ff */
[----:B------:R-:W-:Y:S02]  /*8bf0*/  F2FP.PACK_AB R4, R8, R13 ;  /* 0x0000000d0804723e */ /* 0x000fe400000000ff */
[----:B------:R-:W-:-:S05]  /*8c00*/  F2FP.PACK_AB R5, R3, R0 ;  /* 0x000000000305723e */ /* 0x000fca00000000ff */
[----:B------:R1:W-:Y:S02]  /*8c10*/  STS.128 [R201+0x10080], R4 ;  /* 0x01008004c9007388 */ /* 0x0003e40000000c00 */
.L_x_1053:
[----:B------:R-:W-:Y:S05]  /*8c20*/  BSYNC B0 ;  /* 0x0000000000007941 */ /* 0x000fea0003800000 */
.L_x_1052:
        /* <DEDUP_REMOVED lines=29> */
[----:B------:R-:W-:-:S02]  /*8e00*/  FFMA.FTZ R13, R8, R2, -R13 ;  /* 0x00000002080d7223 */ /* 0x000fc4000001080d */
[----:B------:R-:W-:Y:S01]  /*8e10*/  FFMA.FTZ R8, R4, R2, R5 ;  /* 0x0000000204087223 */ /* 0x000fe20000010005 */
[----:B------:R-:W-:Y:S01]  /*8e20*/  HADD2.F32 R2, -RZ, R96.H1_H1 ;  /* 0x30000060ff027230 */ /* 0x000fe20000004100 */
[-C--:B------:R-:W-:Y:S02]  /*8e30*/  FMUL.FTZ R4, R6, R0.reuse ;  /* 0x0000000006047220 */ /* 0x080fe40000410000 */
[C---:B------:R-:W-:Y:S02]  /*8e40*/  FMUL.FTZ R0, R10.reuse, R0 ;  /* 0x000000000a007220 */ /* 0x040fe40000410000 */
[-C--:B------:R-:W-:Y:S02]  /*8e50*/  FMUL.FTZ R5, R3, R7.reuse ;  /* 0x0000000703057220 */ /* 0x080fe40000410000 */
[----:B------:R-:W-:Y:S02]  /*8e60*/  FMUL.FTZ R7, R11, R7 ;  /* 0x000000070b077220 */ /* 0x000fe40000410000 */
[----:B------:R-:W-:-:S02]  /*8e70*/  FFMA.FTZ R4, R10, R2, -R4 ;  /* 0x000000020a047223 */ /* 0x000fc40000010804 */
[----:B------:R-:W-:Y:S02]  /*8e80*/  FFMA.FTZ R2, R6, R2, R0 ;  /* 0x0000000206027223 */ /* 0x000fe40000010000 */
[-C--:B------:R-:W-:Y:S02]  /*8e90*/  FFMA.FTZ R0, R11, R15.reuse, -R5 ;  /* 0x0000000f0b007223 */ /* 0x080fe40000010805 */
[----:B------:R-:W-:Y:S01]  /*8ea0*/  FFMA.FTZ R3, R3, R15, R7 ;  /* 0x0000000f03037223 */ /* 0x000fe20000010007 */
[----:B------:R-:W-:Y:S02]  /*8eb0*/  F2FP.PACK_AB R6, R2, R4 ;  /* 0x000000040206723e */ /* 0x000fe400000000ff */
[----:B------:R-:W-:Y:S02]  /*8ec0*/  F2FP.PACK_AB R7, R9, R16 ;  /* 0x000000100907723e */ /* 0x000fe400000000ff */
[----:B------:R-:W-:Y:S02]  /*8ed0*/  F2FP.PACK_AB R4, R8, R13 ;  /* 0x0000000d0804723e */ /* 0x000fe400000000ff */
[----:B------:R-:W-:-:S05]  /*8ee0*/  F2FP.PACK_AB R5, R3, R0 ;  /* 0x000000000305723e */ /* 0x000fca00000000ff */
[----:B------:R1:W-:Y:S02]  /*8ef0*/  STS.128 [R201+0x14080], R4 ;  /* 0x01408004c9007388 */ /* 0x0003e40000000c00 */
.L_x_1055:
[----:B------:R-:W-:Y:S05]  /*8f00*/  BSYNC B0 ;  /* 0x0000000000007941 */ /* 0x000fea0003800000 */
.L_x_1054:
        /* <DEDUP_REMOVED lines=45> */
.L_x_1057:
[----:B------:R-:W-:Y:S05]  /*91e0*/  BSYNC B0 ;  /* 0x0000000000007941 */ /* 0x000fea0003800000 */
.L_x_1056:
        /* <DEDUP_REMOVED lines=25> */
[----:B------:R-:W-:Y:S01]  /*9380*/  HADD2.F32 R0, -RZ, R101.H0_H0 ;  /* 0x20000065ff007230 */ /* 0x000fe20000004100 */
        /* <DEDUP_REMOVED lines=18> */
.L_x_1051:
[----:B------:R-:W-:Y:S05]  /*94b0*/  BSYNC B1 ;  /* 0x0000000000017941 */ /* 0x000fea0003800000 */
.L_x_1050:
        /* <DEDUP_REMOVED lines=34> */
[----:B------:R-:W-:Y:S01]  /*96e0*/  HADD2.F32 R2, -RZ, R102.H0_H0 ;  /* 0x20000066ff027230 */ /* 0x000fe20000004100 */
        /* <DEDUP_REMOVED lines=13> */
.L_x_1061:
[----:B------:R-:W-:Y:S05]  /*97c0*/  BSYNC B0 ;  /* 0x0000000000007941 */ /* 0x000fea0003800000 */
.L_x_1060:
        /* <DEDUP_REMOVED lines=45> */
.L_x_1063:
[----:B------:R-:W-:Y:S05]  /*9aa0*/  BSYNC B0 ;  /* 0x0000000000007941 */ /* 0x000fea0003800000 */
.L_x_1062:
        /* <DEDUP_REMOVED lines=45> */
.L_x_1065:
[----:B------:R-:W-:Y:S05]  /*9d80*/  BSYNC B0 ;  /* 0x0000000000007941 */ /* 0x000fea0003800000 */
.L_x_1064:
        /* <DEDUP_REMOVED lines=44> */
.L_x_1059:
[----:B------:R-:W-:Y:S05]  /*a050*/  BSYNC B1 ;  /* 0x0000000000017941 */ /* 0x000fea0003800000 */
.L_x_1058:
        /* <DEDUP_REMOVED lines=48> */
.L_x_1069:
[----:B------:R-:W-:Y:S05]  /*a360*/  BSYNC B0 ;  /* 0x0000000000007941 */ /* 0x000fea0003800000 */
.L_x_1068:
        /* <DEDUP_REMOVED lines=45> */
.L_x_1071:
[----:B------:R-:W-:Y:S05]  /*a640*/  BSYNC B0 ;  /* 0x0000000000007941 */ /* 0x000fea0003800000 */
.L_x_1070:
        /* <DEDUP_REMOVED lines=45> */
.L_x_1073:
[----:B------:R-:W-:Y:S05]  /*a920*/  BSYNC B0 ;  /* 0x0000000000007941 */ /* 0x000fea0003800000 */
.L_x_1072:
        /* <DEDUP_REMOVED lines=44> */
.L_x_1067:
[----:B------:R-:W-:Y:S05]  /*abf0*/  BSYNC B1 ;  /* 0x0000000000017941 */ /* 0x000fea0003800000 */
.L_x_1066:
        /* <DEDUP_REMOVED lines=47> */
.L_x_1076:
[----:B------:R-:W-:Y:S05]  /*aef0*/  BSYNC B0 ;  /* 0x0000000000007941 */ /* 0x000fea0003800000 */
.L_x_1075:
        /* <DEDUP_REMOVED lines=45> */
.L_x_1078:
[----:B------:R-:W-:Y:S05]  /*b1d0*/  BSYNC B0 ;  /* 0x0000000000007941 */ /* 0x000fea0003800000 */
.L_x_1077:
        /* <DEDUP_REMOVED lines=45> */
.L_x_1080:
[----:B------:R-:W-:Y:S05]  /*b4b0*/  BSYNC B0 ;  /* 0x0000000000007941 */ /* 0x000fea0003800000 */
.L_x_1079:
        /* <DEDUP_REMOVED lines=43> */
[----:B------:R1:W-:Y:S01]  /*b770*/  STS.128 [R201+0x1f080], R4 ;  /* 0x01f08004c9007388 */ /* 0x0003e20000000c00 */
[----:B------:R-:W-:Y:S05]  /*b780*/  BRA `(.L_x_1074) ;  /* 0x000048a000007947 */ /* 0x000fea0003800000 */
.L_x_1041:
        /* <DEDUP_REMOVED lines=13> */
[----:B------:R-:W-:-:S05]  /*b860*/  @P0 IMAD.HI.U32 R3, R0, c[0x0][0x2c8], RZ ;  /* 0x0000b20000030a27 */ /* 0x000fca00078e00ff */
[----:B------:R-:W-:-:S04]  /*b870*/  @P0 SHF.R.U32.HI R0, RZ, c[0x0][0x2cc], R3 ;  /* 0x0000b300ff000a19 */ /* 0x000fc80000011603 */
[----:B------:R-:W-:Y:S01]  /*b880*/  SHF.R.S32.HI R3, RZ, 0x1f, R0 ;  /* 0x0000001fff037819 */ /* 0x000fe20000011400 */
[----:B------:R-:W-:-:S04]  /*b890*/  IMAD.WIDE.U32 R6, R0, c[0x0][0x280], R6 ;  /* 0x0000a00000067a25 */ /* 0x000fc800078e0006 */
[----:B------:R-:W-:Y:S01]  /*b8a0*/  IMAD R9, R3, c[0x0][0x280], RZ ;  /* 0x0000a00003097a24 */ /* 0x000fe200078e02ff */
[----:B--2-4-:R-:W-:-:S03]  /*b8b0*/  LEA R17, P0, R6, c[0x0][0x270], 0x1 ;  /* 0x00009c0006117a11 */ /* 0x014fc600078008ff */
[----:B------:R-:W-:-:S04]  /*b8c0*/  IMAD R5, R0, c[0x0][0x284], R9 ;  /* 0x0000a10000057a24 */ /* 0x000fc800078e0209 */
[----:B------:R-:W-:-:S05]  /*b8d0*/  IMAD.IADD R5, R7, 0x1, R5 ;  /* 0x0000000107057824 */ /* 0x000fca00078e0205 */
[----:B------:R-:W-:Y:S01]  /*b8e0*/  LEA.HI.X R16, R6, c[0x0][0x274], R5, 0x1, P0 ;  /* 0x00009d0006107a11 */ /* 0x000fe200000f0c05 */
[----:B------:R-:W-:Y:S01]  /*b8f0*/  IMAD R5, R3, c[0x0][0x290], RZ ;  /* 0x0000a40003057a24 */ /* 0x000fe200078e02ff */
[----:B------:R-:W-:-:S03]  /*b900*/  MOV R3, R8 ;  /* 0x0000000800037202 */ /* 0x000fc60000000f00 */
[----:B------:R1:W2:Y:S02]  /*b910*/  SHFL.IDX PT, R7, R16, RZ, 0x181f ;  /* 0x00181fff10077589 */ /* 0x0002a400000e0000 */
[----:B------:R-:W-:-:S04]  /*b920*/  IMAD.WIDE.U32 R2, R0, c[0x0][0x290], R2 ;  /* 0x0000a40000027a25 */ /* 0x000fc800078e0002 */
[----:B------:R-:W-:Y:S01]  /*b930*/  IMAD R0, R0, c[0x0][0x294], R5 ;  /* 0x0000a50000007a24 */ /* 0x000fe200078e0205 */
[----:B------:R-:W-:-:S04]  /*b940*/  LEA R15, P0, R2, c[0x0][0x288], 0x1 ;  /* 0x0000a200020f7a11 */ /* 0x000fc800078008ff */
[----:B------:R-:W-:Y:S01]  /*b950*/  IADD3 R0, R3, R0, RZ ;  /* 0x0000000003007210 */ /* 0x000fe20007ffe0ff */
[----:B------:R1:W3:Y:S03]  /*b960*/  SHFL.IDX PT, R5, R15, RZ, 0x181f ;  /* 0x00181fff0f057589 */ /* 0x0002e600000e0000 */
[----:B------:R-:W-:Y:S02]  /*b970*/  LEA.HI.X R14, R2, c[0x0][0x28c], R0, 0x1, P0 ;  /* 0x0000a300020e7a11 */ /* 0x000fe400000f0c00 */
        /* <DEDUP_REMOVED lines=10> */
[----:B----4-:R-:W-:-:S05]  /*ba20*/  @!P1 IADD3 R10, P0, R2, R0, RZ ;  /* 0x00000000020a9210 */ /* 0x010fca0007f1e0ff */
[--C-:B--2---:R-:W-:Y:S01]  /*ba30*/  @!P1 IMAD.X R11, R7, 0x1, R3.reuse, P0 ;  /* 0x00000001070b9824 */ /* 0x104fe200000e0603 */
        /* <DEDUP_REMOVED lines=17> */
.L_x_1082:
[----:B------:R-:W-:Y:S05]  /*bb50*/  BSYNC B0 ;  /* 0x0000000000007941 */ /* 0x000fea0003800000 */
.L_x_1081:
[----:B-1--45:R-:W-:Y:S01]  /*bb60*/  IMAD.MOV.U32 R2, RZ, RZ, R34 ;  /* 0x000000ffff027224 */ /* 0x032fe200078e0022 */
[----:B------:R-:W-:Y:S01]  /*bb70*/  LOP3.LUT P0, RZ, R216, 0x10, RZ, 0xc0, !PT ;  /* 0x00000010d8ff7812 */ /* 0x000fe2000780c0ff */
[----:B------:R-:W-:Y:S01]  /*bb80*/  IMAD.MOV.U32 R0, RZ, RZ, R35 ;  /* 0x000000ffff007224 */ /* 0x000fe200078e0023 */
[----:B--2---:R1:W2:Y:S01]  /*bb90*/  SHFL.IDX PT, R7, R16, 0x1, 0x181f ;  /* 0x00381f0010077f89 */ /* 0x0042a200000e0000 */
[----:B---3--:R-:W-:Y:S01]  /*bba0*/  IMAD.MOV.U32 R5, RZ, RZ, R32 ;  /* 0x000000ffff057224 */ /* 0x008fe200078e0020 */
[----:B------:R-:W-:Y:S01]  /*bbb0*/  BSSY B0, `(.L_x_1083) ;  /* 0x0000040000007945 */ /* 0x000fe20003800000 */
[----:B------:R-:W-:Y:S01]  /*bbc0*/  IMAD.MOV.U32 R3, RZ, RZ, R33 ;  /* 0x000000ffff037224 */ /* 0x000fe200078e0021 */
[----:B------:R-:W-:Y:S01]  /*bbd0*/  PRMT R104, R0, 0x7610, R104 ;  /* 0x0000761000687816 */ /* 0x000fe20000000068 */
[----:B------:R-:W-:Y:S01]  /*bbe0*/  IMAD.MOV.U32 R0, RZ, RZ, R27 ;  /* 0x000000ffff007224 */ /* 0x000fe200078e001b */
[----:B------:R-:W-:Y:S01]  /*bbf0*/  PRMT R105, R5, 0x5410, R2 ;  /* 0x0000541005697816 */ /* 0x000fe20000000002 */
[----:B------:R-:W-:Y:S01]  /*bc00*/  IMAD.MOV.U32 R2, RZ, RZ, R26 ;  /* 0x000000ffff027224 */ /* 0x000fe200078e001a */
[----:B------:R-:W-:Y:S01]  /*bc10*/  PRMT R102, R3, 0x7610, R102 ;  /* 0x0000761003667816 */ /* 0x000fe20000000066 */
[----:B------:R-:W-:Y:S01]  /*bc20*/  IMAD.MOV.U32 R5, RZ, RZ, R24 ;  /* 0x000000ffff057224 */ /* 0x000fe200078e0018 */
[----:B------:R1:W3:Y:S01]  /*bc30*/  SHFL.IDX PT, R13, R14, 0x1, 0x181f ;  /* 0x00381f000e0d7f89 */ /* 0x0002e200000e0000 */
[----:B------:R-:W-:Y:S01]  /*bc40*/  IMAD.MOV.U32 R3, RZ, RZ, R25 ;  /* 0x000000ffff037224 */ /* 0x000fe200078e0019 */
[----:B------:R-:W-:Y:S01]  /*bc50*/  PRMT R55, R0, 0x5410, R2 ;  /* 0x0000541000377816 */ /* 0x000fe20000000002 */
[----:B------:R-:W-:Y:S01]  /*bc60*/  IMAD.MOV.U32 R0, RZ, RZ, R39 ;  /* 0x000000ffff007224 */ /* 0x000fe200078e0027 */
[----:B------:R-:W-:Y:S01]  /*bc70*/  MOV R2, R38 ;  /* 0x0000002600027202 */ /* 0x000fe20000000f00 */
[----:B------:R-:W-:Y:S01]  /*bc80*/  IMAD.MOV.U32 R6, RZ, RZ, R22 ;  /* 0x000000ffff067224 */ /* 0x000fe200078e0016 */
[----:B------:R-:W-:Y:S01]  /*bc90*/  PRMT R40, R40, 0x5410, R5 ;  /* 0x0000541028287816 */ /* 0x000fe20000000005 */
[----:B------:R1:W4:Y:S01]  /*bca0*/  SHFL.IDX PT, R12, R15, 0x1, 0x181f ;  /* 0x00381f000f0c7f89 */ /* 0x00032200000e0000 */
        /* <DEDUP_REMOVED lines=22> */
[----:B--23--:R-:W-:Y:S01]  /*be10*/  ISETP.GE.AND P1, PT, R144, c[0x0][0x27c], PT ;  /* 0x00009f0090007a0c */ /* 0x00cfe20003f26270 */
        /* <DEDUP_REMOVED lines=8> */
[----:B----4-:R-:W-:Y:S01]  /*bea0*/  @!P1 IADD3 R8, P0, R12, R0, RZ ;  /* 0x000000000c089210 */ /* 0x010fe20007f1e0ff */
        /* <DEDUP_REMOVED lines=16> */
.L_x_1084:
[----:B--23--:R-:W-:Y:S05]  /*bfb0*/  BSYNC B0 ;  /* 0x0000000000007941 */ /* 0x00cfea0003800000 */
.L_x_1083:
[----:B-----5:R-:W-:Y:S01]  /*bfc0*/  IMAD.MOV.U32 R5, RZ, RZ, R62 ;  /* 0x000000ffff057224 */ /* 0x020fe200078e003e */
[----:B------:R-:W-:Y:S01]  /*bfd0*/  LOP3.LUT P0, RZ, R216, 0x40, RZ, 0xc0, !PT ;  /* 0x00000040d8ff7812 */ /* 0x000fe2000780c0ff */
[----:B-1----:R-:W-:Y:S01]  /*bfe0*/  IMAD.MOV.U32 R2, RZ, RZ, R60 ;  /* 0x000000ffff027224 */ /* 0x002fe200078e003c */
        /* <DEDUP_REMOVED lines=19> */
[----:B----4-:R1:W3:Y:S01]  /*c120*/  SHFL.IDX PT, R12, R14, 0x2, 0x181f ;  /* 0x00581f000e0c7f89 */ /* 0x0102e200000e0000 */
        /* <DEDUP_REMOVED lines=29> */
[--C-:B------:R-:W-:Y:S01]  /*c300*/  @!P1 IMAD.X R11, R7, 0x1, R2.reuse, P0 ;  /* 0x00000001070b9824 */ /* 0x100fe200000e0602 */
[----:B-1----:R-:W-:Y:S01]  /*c310*/  @!P1 IADD3 R8, P0, R5, R0, RZ ;  /* 0x0000000005089210 */ /* 0x002fe20007f1e0ff */
[----:B------:R-:W-:Y:S01]  /*c320*/  CS2R R78, SRZ ;  /* 0x00000000004e7805 */ /* 0x000fe2000001ff00 */
[----:B------:R-:W-:Y:S01]  /*c330*/  CS2R R76, SRZ ;  /* 0x00000000004c7805 */ /* 0x000fe2000001ff00 */
[----:B------:R-:W-:Y:S01]  /*c340*/  CS2R R82, SRZ ;  /* 0x0000000000527805 */ /* 0x000fe2000001ff00 */
[----:B------:R-:W-:Y:S01]  /*c350*/  CS2R R80, SRZ ;  /* 0x0000000000507805 */ /* 0x000fe2000001ff00 */
[----:B---3--:R-:W-:Y:S01]  /*c360*/  @!P1 IMAD.X R9, R12, 0x1, R2, P0 ;  /* 0x000000010c099824 */ /* 0x008fe200000e0602 */
        /* <DEDUP_REMOVED lines=11> */
.L_x_1086:
[----:B--2---:R-:W-:Y:S05]  /*c420*/  BSYNC B0 ;  /* 0x0000000000007941 */ /* 0x004fea0003800000 */
.L_x_1085:
        /* <DEDUP_REMOVED lines=13> */
[----:B---3--:R1:W3:Y:S01]  /*c500*/  SHFL.IDX PT, R12, R14, 0x3, 0x181f ;  /* 0x00781f000e0c7f89 */ /* 0x0082e200000e0000 */
        /* <DEDUP_REMOVED lines=31> */
[----:B------:R-:W-:-:S11]  /*c700*/  CS2R R84, SRZ ;  /* 0x0000000000547805 */ /* 0x000fd6000001ff00 */
        /* <DEDUP_REMOVED lines=11> */
[----:B------:R-:W-:Y:S01]  /*c7c0*/  CS2R R94, SRZ ;  /* 0x00000000005e7805 */ /* 0x000fe2000001ff00 */
[----:B------:R-:W-:Y:S01]  /*c7d0*/  CS2R R92, SRZ ;  /* 0x00000000005c7805 */ /* 0x000fe2000001ff00 */
[----:B------:R1:W5:Y:S04]  /*c7e0*/  @!P1 LD.E.128 R84, [R8.64] ;  /* 0x0000000608549980 */ /* 0x000368000c101d00 */
[----:B------:R1:W5:Y:S06]  /*c7f0*/  @!P1 LD.E.128 R88, [R6.64] ;  /* 0x0000000606589980 */ /* 0x00036c000c101d00 */
        /* <DEDUP_REMOVED lines=8> */
.L_x_1088:
[----:B--23--:R-:W-:Y:S05]  /*c880*/  BSYNC B0 ;  /* 0x0000000000007941 */ /* 0x00cfea0003800000 */
.L_x_1087:
[----:B-----5:R-:W-:Y:S01]  /*c890*/  IMAD.MOV.U32 R0, RZ, RZ, R98 ;  /* 0x000000ffff007224 */ /* 0x020fe200078e0062 */
[----:B------:R-:W-:-:S04]  /*c8a0*/  DEPBAR.LE SB0, 0x1 ;  /* 0x000080400000791a */ /* 0x000fc80000000000 */
[----:B-1----:R-:W-:Y:S01]  /*c8b0*/  IMAD.MOV.U32 R4, RZ, RZ, R99 ;  /* 0x000000ffff047224 */ /* 0x002fe200078e0063 */
[----:B------:R-:W-:Y:S01]  /*c8c0*/  BSSY B1, `(.L_x_1089) ;  /* 0x00000ed000017945 */ /* 0x000fe20003800000 */
[----:B------:R-:W-:Y:S01]  /*c8d0*/  IMAD.MOV.U32 R3, RZ, RZ, R96 ;  /* 0x000000ffff037224 */ /* 0x000fe200078e0060 */
[----:B------:R-:W-:Y:S01]  /*c8e0*/  SHF.R.S32.HI R75, RZ, 0x3, R74 ;  /* 0x00000003ff4b7819 */ /* 0x000fe2000001144a */
        /* <DEDUP_REMOVED lines=36> */
[----:B------:R-:W-:Y:S02]  /*cb30*/  SHF.R.U64 R54, R24, 0x10, R25 ;  /* 0x0000001018367819 */ /* 0x000fe40000001219 */
[----:B------:R-:W-:Y:S02]  /*cb40*/  LEA.HI R0, R0, R103, RZ, 0x1d ;  /* 0x0000006700007211 */ /* 0x000fe400078fe8ff */
[----:B------:R-:W-:Y:S02]  /*cb50*/  SHF.R.U32.HI R24, RZ, 0x10, R21 ;  /* 0x00000010ff187819 */ /* 0x000fe40000011615 */
        /* <DEDUP_REMOVED lines=13> */
[--C-:B------:R-:W-:Y:S02]  /*cc30*/  SHF.R.U64 R53, R26, 0x10, R27.reuse ;  /* 0x000000101a357819 */ /* 0x100fe4000000121b */
[----:B------:R-:W-:Y:S01]  /*cc40*/  SHF.R.U32.HI R31, RZ, 0x10, R27 ;  /* 0x00000010ff1f7819 */ /* 0x000fe2000001161b */
[----:B----4-:R-:W2:Y:S01]  /*cc50*/  LDS.128 R8, [R28+0x10080] ;  /* 0x010080001c087984 */ /* 0x010ea20000000c00 */
[----:B------:R-:W-:-:S02]  /*cc60*/  SHF.R.U64 R41, R22, 0x10, R23 ;  /* 0x0000001016297819 */ /* 0x000fc40000001217 */
[----:B------:R-:W-:Y:S01]  /*cc70*/  SHF.R.U32.HI R22, RZ, 0x10, R23 ;  /* 0x00000010ff167819 */ /* 0x000fe20000011617 */
[--C-:B-1----:R-:W-:Y:S02]  /*cc80*/  HADD2.F32 R15, -RZ, R5.reuse.H0_H0 ;  /* 0x20000005ff0f7230 */ /* 0x102fe40000004100 */
[----:B------:R-:W-:Y:S02]  /*cc90*/  HADD2.F32 R14, -RZ, R5.H1_H1 ;  /* 0x30000005ff0e7230 */ /* 0x000fe40000004100 */
[--C-:B------:R-:W-:Y:S02]  /*cca0*/  HADD2.F32 R17, -RZ, R7.reuse.H0_H0 ;  /* 0x20000007ff117230 */ /* 0x100fe40000004100 */
[----:B------:R-:W-:Y:S02]  /*ccb0*/  HADD2.F32 R16, -RZ, R7.H1_H1 ;  /* 0x30000007ff107230 */ /* 0x000fe40000004100 */
[--C-:B------:R-:W-:Y:S02]  /*ccc0*/  HADD2.F32 R19, -RZ, R4.reuse.H0_H0 ;  /* 0x20000004ff137230 */ /* 0x100fe40000004100 */
[----:B------:R-:W-:-:S02]  /*ccd0*/  HADD2.F32 R21, -RZ, R4.H1_H1 ;  /* 0x30000004ff157230 */ /* 0x000fc40000004100 */
[--C-:B------:R-:W-:Y:S02]  /*cce0*/  HADD2.F32 R18, -RZ, R6.reuse.H0_H0 ;  /* 0x20000006ff127230 */ /* 0x100fe40000004100 */
[----:B------:R-:W-:Y:S01]  /*ccf0*/  HADD2.F32 R20, -RZ, R6.H1_H1 ;  /* 0x30000006ff147230 */ /* 0x000fe20000004100 */
[----:B------:R-:W-:Y:S01]  /*cd00*/  FMUL.FTZ R6, R15, R0 ;  /* 0x000000000f067220 */ /* 0x000fe20000410000 */
[----:B------:R-:W-:Y:S02]  /*cd10*/  HADD2.F32 R4, -RZ, R29.H1_H1 ;  /* 0x3000001dff047230 */ /* 0x000fe40000004100 */
[----:B------:R-:W-:Y:S02]  /*cd20*/  HADD2.F32 R25, -RZ, R22.H0_H0 ;  /* 0x20000016ff197230 */ /* 0x000fe40000004100 */
[--C-:B--2---:R-:W-:Y:S02]  /*cd30*/  HADD2.F32 R5, -RZ, R8.reuse.H0_H0 ;  /* 0x20000008ff057230 */ /* 0x104fe40000004100 */
[----:B------:R-:W-:-:S02]  /*cd40*/  HADD2.F32 R13, -RZ, R8.H1_H1 ;  /* 0x30000008ff0d7230 */ /* 0x000fc40000004100 */
[----:B------:R-:W-:Y:S01]  /*cd50*/  HADD2.F32 R3, -RZ, R9.H0_H0 ;  /* 0x20000009ff037230 */ /* 0x000fe20000004100 */
[----:B------:R-:W-:Y:S01]  /*cd60*/  FMUL.FTZ R26, R5, R4 ;  /* 0x00000004051a7220 */ /* 0x000fe20000410000 */
[--C-:B------:R-:W-:Y:S02]  /*cd70*/  HADD2.F32 R8, -RZ, R11.reuse.H0_H0 ;  /* 0x2000000bff087230 */ /* 0x100fe40000004100 */
[----:B------:R-:W-:Y:S01]  /*cd80*/  HADD2.F32 R7, -RZ, R11.H1_H1 ;  /* 0x3000000bff077230 */ /* 0x000fe20000004100 */
[----:B------:R-:W-:Y:S01]  /*cd90*/  FMUL.FTZ R29, R3, R0 ;  /* 0x00000000031d7220 */ /* 0x000fe20000410000 */
[----:B------:R-:W-:Y:S02]  /*cda0*/  HADD2.F32 R2, -RZ, R9.H1_H1 ;  /* 0x30000009ff027230 */ /* 0x000fe40000004100 */
[----:B------:R-:W-:Y:S02]  /*cdb0*/  HADD2.F32 R11, -RZ, R24.H0_H0 ;  /* 0x20000018ff0b7230 */ /* 0x000fe40000004100 */
[----:B------:R-:W-:-:S02]  /*cdc0*/  HADD2.F32 R9, -RZ, R10.H0_H0 ;  /* 0x2000000aff097230 */ /* 0x000fc40000004100 */
[----:B------:R-:W-:Y:S01]  /*cdd0*/  HADD2.F32 R12, -RZ, R10.H1_H1 ;  /* 0x3000000aff0c7230 */ /* 0x000fe20000004100 */
[-C--:B------:R-:W-:Y:S01]  /*cde0*/  FMUL.FTZ R0, R14, R11.reuse ;  /* 0x0000000b0e007220 */ /* 0x080fe20000410000 */
[----:B------:R-:W-:Y:S01]  /*cdf0*/  HADD2.F32 R10, -RZ, R30.H0_H0 ;  /* 0x2000001eff0a7230 */ /* 0x000fe20000004100 */
[C---:B------:R-:W-:Y:S02]  /*ce00*/  FMUL.FTZ R27, R2.reuse, R11 ;  /* 0x0000000b021b7220 */ /* 0x040fe40000410000 */
[----:B------:R-:W-:Y:S01]  /*ce10*/  FFMA.FTZ R42, R2, R72, R0 ;  /* 0x00000048022a7223 */ /* 0x000fe20000010000 */
[--C-:B------:R-:W-:Y:S01]  /*ce20*/  HADD2.F32 R0, -RZ, R40.reuse.H0_H0 ;  /* 0x20000028ff007230 */ /* 0x100fe20000004100 */
[----:B------:R-:W-:Y:S01]  /*ce30*/  FFMA.FTZ R43, R3, R10, R6 ;  /* 0x0000000a032b7223 */ /* 0x000fe20000010006 */
[----:B------:R-:W-:Y:S01]  /*ce40*/  HADD2.F32 R6, -RZ, R40.H1_H1 ;  /* 0x30000028ff067230 */ /* 0x000fe20000004100 */
[----:B------:R-:W-:Y:S01]  /*ce50*/  FMUL.FTZ R3, R19, R4 ;  /* 0x0000000413037220 */ /* 0x000fe20000410000 */
[----:B------:R-:W-:Y:S01]  /*ce60*/  HADD2.F32 R2, -RZ, R30.H1_H1 ;  /* 0x3000001eff027230 */ /* 0x000fe20000004100 */
[----:B------:R-:W-:Y:S01]  /*ce70*/  FMUL.FTZ R22, R8, R0 ;  /* 0x0000000008167220 */ /* 0x000fe20000410000 */
[--C-:B------:R-:W-:Y:S01]  /*ce80*/  HADD2.F32 R4, -RZ, R55.reuse.H1_H1 ;  /* 0x30000037ff047230 */ /* 0x100fe20000004100 */
[----:B------:R-:W-:Y:S01]  /*ce90*/  FFMA.FTZ R30, R5, R6, R3 ;  /* 0x00000006051e7223 */ /* 0x000fe20000010003 */
[----:B------:R-:W-:Y:S01]  /*cea0*/  HADD2.F32 R3, -RZ, R55.H0_H0 ;  /* 0x20000037ff037230 */ /* 0x000fe20000004100 */
[----:B------:R-:W-:Y:S01]  /*ceb0*/  FMUL.FTZ R5, R17, R0 ;  /* 0x0000000011057220 */ /* 0x000fe20000410000 */
[----:B------:R-:W-:Y:S01]  /*cec0*/  HADD2.F32 R55, -RZ, R31.H0_H0 ;  /* 0x2000001fff377230 */ /* 0x000fe20000004100 */
[-C--:B------:R-:W-:Y:S01]  /*ced0*/  FMUL.FTZ R11, R18, R2.reuse ;  /* 0x00000002120b7220 */ /* 0x080fe20000410000 */
[----:B------:R-:W-:Y:S01]  /*cee0*/  HADD2.F32 R31, -RZ, R53.H0_H0 ;  /* 0x20000035ff1f7230 */ /* 0x000fe20000004100 */
[----:B------:R-:W-:Y:S01]  /*cef0*/  FFMA.FTZ R23, R8, R3, R5 ;  /* 0x0000000308177223 */ /* 0x000fe20000010005 */
[----:B------:R-:W-:Y:S01]  /*cf00*/  HADD2.F32 R5, -RZ, R52.H0_H0 ;  /* 0x20000034ff057230 */ /* 0x000fe20000004100 */
[----:B------:R-:W-:Y:S01]  /*cf10*/  FMUL.FTZ R0, R16, R25 ;  /* 0x0000001910007220 */ /* 0x000fe20000410000 */
[----:B------:R-:W-:Y:S01]  /*cf20*/  HADD2.F32 R8, -RZ, R41.H0_H0 ;  /* 0x20000029ff087230 */ /* 0x000fe20000004100 */
[C---:B------:R-:W-:Y:S01]  /*cf30*/  FMUL.FTZ R24, R9.reuse, R2 ;  /* 0x0000000209187220 */ /* 0x040fe20000410000 */
[----:B------:R-:W-:Y:S01]  /*cf40*/  HADD2.F32 R41, -RZ, R54.H0_H0 ;  /* 0x20000036ff297230 */ /* 0x000fe20000004100 */
[----:B------:R-:W-:-:S02]  /*cf50*/  FFMA.FTZ R40, R9, R4, R11 ;  /* 0x0000000409287223 */ /* 0x000fc4000001000b */
[----:B------:R-:W-:Y:S02]  /*cf60*/  FMUL.FTZ R2, R21, R5 ;  /* 0x0000000515027220 */ /* 0x000fe40000410000 */
[C---:B------:R-:W-:Y:S02]  /*cf70*/  FMUL.FTZ R11, R7.reuse, R25 ;  /* 0x00000019070b7220 */ /* 0x040fe40000410000 */
[----:B------:R-:W-:Y:S02]  /*cf80*/  FFMA.FTZ R7, R7, R55, R0 ;  /* 0x0000003707077223 */ /* 0x000fe40000010000 */
[----:B------:R-:W-:Y:S02]  /*cf90*/  FMUL.FTZ R0, R20, R8 ;  /* 0x0000000814007220 */ /* 0x000fe40000410000 */
[----:B------:R-:W-:Y:S01]  /*cfa0*/  FMUL.FTZ R5, R13, R5 ;  /* 0x000000050d057220 */ /* 0x000fe20000410000 */
[----:B------:R-:W-:Y:S01]  /*cfb0*/  F2FP.PACK_AB R7, R7, R23 ;  /* 0x000000170707723e */ /* 0x000fe200000000ff */
[----:B------:R-:W-:-:S02]  /*cfc0*/  FFMA.FTZ R13, R13, R41, R2 ;  /* 0x000000290d0d7223 */ /* 0x000fc40000010002 */
[C---:B------:R-:W-:Y:S02]  /*cfd0*/  FMUL.FTZ R2, R12.reuse, R8 ;  /* 0x000000080c027220 */ /* 0x040fe40000410000 */
        /* <DEDUP_REMOVED lines=18> */
.L_x_1092:
[----:B------:R-:W-:Y:S05]  /*d100*/  BSYNC B0 ;  /* 0x0000000000007941 */ /* 0x000fea0003800000 */
.L_x_1091:
[----:B------:R-:W-:-:S13]  /*d110*/  ISETP.GE.AND P0, PT, R146, c[0x0][0x27c], PT ;  /* 0x00009f0092007a0c */ /* 0x000fda0003f06270 */
[----:B------:R-:W-:Y:S05]  /*d120*/  @P0 BRA `(.L_x_1090) ;  /* 0x0000066000000947 */ /* 0x000fea0003800000 */
[----:B------:R-:W-:Y:S02]  /*d130*/  MOV R0, c[0x0][0x27c] ;  /* 0x00009f0000007a02 */ /* 0x000fe40000000f00 */
[----:B------:R-:W-:Y:S02]  /*d140*/  LEA.HI R2, R100, R146, RZ, 0x6 ;  /* 0x0000009264027211 */ /* 0x000fe400078f30ff */
        /* <DEDUP_REMOVED lines=15> */
[----:B------:R-:W-:Y:S01]  /*d240*/  HADD2.F32 R2, -RZ, R101.H0_H0 ;  /* 0x20000065ff027230 */ /* 0x000fe20000004100 */
[----:B------:R-:W-:Y:S02]  /*d250*/  SHF.R.U32.HI R21, RZ, 0x10, R33 ;  /* 0x00000010ff157819 */ /* 0x000fe40000011621 */
[----:B------:R-:W-:-:S02]  /*d260*/  IADD3 R0, R3, R0, R114 ;  /* 0x0000000003007210 */ /* 0x000fc40007ffe072 */
[--C-:B------:R-:W-:Y:S02]  /*d270*/  SHF.R.U64 R30, R36, 0x10, R37.reuse ;  /* 0x00000010241e7819 */ /* 0x100fe40000001225 */
[----:B------:R-:W-:Y:S02]  /*d280*/  SHF.L.U32 R29, R0, 0x1, RZ ;  /* 0x00000001001d7819 */ /* 0x000fe400000006ff */
[----:B------:R-:W-:Y:S02]  /*d290*/  SHF.R.U32.HI R0, RZ, 0x10, R37 ;  /* 0x00000010ff007819 */ /* 0x000fe40000011625 */
[----:B------:R-:W-:Y:S01]  /*d2a0*/  SHF.R.U64 R41, R32, 0x10, R33 ;  /* 0x0000001020297819 */ /* 0x000fe20000001221 */
[----:B----4-:R-:W2:Y:S01]  /*d2b0*/  LDS.128 R8, [R29+0x10080] ;  /* 0x010080001d087984 */ /* 0x010ea20000000c00 */
        /* <DEDUP_REMOVED lines=33> */
[----:B------:R-:W-:Y:S01]  /*d4d0*/  HADD2.F32 R5, -RZ, R104.H0_H0 ;  /* 0x20000068ff057230 */ /* 0x000fe20000004100 */
        /* <DEDUP_REMOVED lines=43> */
.L_x_1090:
[----:B------:R-:W-:Y:S05]  /*d790*/  BSYNC B1 ;  /* 0x0000000000017941 */ /* 0x000fea0003800000 */
.L_x_1089:
        /* <DEDUP_REMOVED lines=35> */
[----:B----4-:R-:W2:Y:S01]  /*d9d0*/  LDS.128 R8, [R32+0x10080] ;  /* 0x0100800020087984 */ /* 0x010ea20000000c00 */
        /* <DEDUP_REMOVED lines=44> */
[----:B------:R-:W-:Y:S01]  /*dca0*/  FFMA.FTZ R25, R11, R43, R2 ;  /* 0x0000002b0b197223 */ /* 0x000fe20000010002 */
[----:B------:R-:W-:Y:S01]  /*dcb0*/  HADD2.F32 R10, -RZ, R10.H1_H1 ;  /* 0x3000000aff0a7230 */ /* 0x000fe20000004100 */
[-C--:B------:R-:W-:Y:S01]  /*dcc0*/  FMUL.FTZ R14, R19, R3.reuse ;  /* 0x00000003130e7220 */ /* 0x080fe20000410000 */
[----:B------:R-:W-:Y:S01]  /*dcd0*/  HADD2.F32 R5, -RZ, R109.H1_H1 ;  /* 0x3000006dff057230 */ /* 0x000fe20000004100 */
[----:B------:R-:W-:Y:S01]  /*dce0*/  FMUL.FTZ R29, R12, R3 ;  /* 0x000000030c1d7220 */ /* 0x000fe20000410000 */
[----:B------:R-:W-:Y:S01]  /*dcf0*/  HADD2.F32 R36, -RZ, R41.H0_H0 ;  /* 0x20000029ff247230 */ /* 0x000fe20000004100 */
[----:B------:R-:W-:-:S02]  /*dd00*/  FMUL.FTZ R2, R22, R9 ;  /* 0x0000000916027220 */ /* 0x000fc40000410000 */
[-C--:B------:R-:W-:Y:S02]  /*dd10*/  FMUL.FTZ R3, R23, R8.reuse ;  /* 0x0000000817037220 */ /* 0x080fe40000410000 */
[C---:B------:R-:W-:Y:S02]  /*dd20*/  FMUL.FTZ R11, R13.reuse, R8 ;  /* 0x000000080d0b7220 */ /* 0x040fe40000410000 */
[----:B------:R-:W-:Y:S02]  /*dd30*/  FMUL.FTZ R8, R10, R9 ;  /* 0x000000090a087220 */ /* 0x000fe40000410000 */
        /* <DEDUP_REMOVED lines=21> */
.L_x_1096:
[----:B------:R-:W-:Y:S05]  /*de90*/  BSYNC B0 ;  /* 0x0000000000007941 */ /* 0x000fea0003800000 */
.L_x_1095:
        /* <DEDUP_REMOVED lines=25> */
[----:B----4-:R-:W2:Y:S01]  /*e030*/  LDS.128 R8, [R29+0x10080] ;  /* 0x010080001d087984 */ /* 0x010ea20000000c00 */
        /* <DEDUP_REMOVED lines=78> */
.L_x_1094:
[----:B------:R-:W-:Y:S05]  /*e520*/  BSYNC B1 ;  /* 0x0000000000017941 */ /* 0x000fea0003800000 */
.L_x_1093:
        /* <DEDUP_REMOVED lines=35> */
[----:B----4-:R-:W2:Y:S01]  /*e760*/  LDS.128 R8, [R32+0x10080] ;  /* 0x0100800020087984 */ /* 0x010ea20000000c00 */
[----:B------:R-:W-:Y:S01]  /*e770*/  SHF.R.U64 R36, R70, 0x10, R71 ;  /* 0x0000001046247819 */ /* 0x000fe20000001247 */
[----:B------:R-:W-:Y:S01]  /*e780*/  HADD2.F32 R25, -RZ, R25.H0_H0 ;  /* 0x20000019ff197230 */ /* 0x000fe20000004100 */
[----:B------:R-:W-:Y:S01]  /*e790*/  SHF.R.U64 R30, R68, 0x10, R69 ;  /* 0x00000010441e7819 */ /* 0x000fe20000001245 */
[----:B------:R-:W-:Y:S01]  /*e7a0*/  HADD2.F32 R43, -RZ, R27.H0_H0 ;  /* 0x2000001bff2b7230 */ /* 0x000fe20000004100 */
[----:B------:R-:W-:-:S02]  /*e7b0*/  SHF.R.U64 R41, R66, 0x10, R67 ;  /* 0x0000001042297819 */ /* 0x000fc40000001243 */
[----:B------:R-:W-:-:S05]  /*e7c0*/  SHF.R.U64 R39, R64, 0x10, R65 ;  /* 0x0000001040277819 */ /* 0x000fca0000001241 */
        /* <DEDUP_REMOVED lines=69> */
.L_x_1100:
[----:B------:R-:W-:Y:S05]  /*ec20*/  BSYNC B0 ;  /* 0x0000000000007941 */ /* 0x000fea0003800000 */
.L_x_1099:
        /* <DEDUP_REMOVED lines=104> */
.L_x_1098:
[----:B------:R-:W-:Y:S05]  /*f2b0*/  BSYNC B1 ;  /* 0x0000000000017941 */ /* 0x000fea0003800000 */
.L_x_1097:
        /* <DEDUP_REMOVED lines=110> */
.L_x_1102:
[----:B------:R-:W-:Y:S05]  /*f9a0*/  BSYNC B0 ;  /* 0x0000000000007941 */ /* 0x000fea0003800000 */
.L_x_1101:
        /* <DEDUP_REMOVED lines=18> */
[----:B------:R-:W-:Y:S02]  /*fad0*/  LEA R31, R3, 0x10080, 0x1 ;  /* 0x00010080031f7811 */ /* 0x000fe400078e08ff */
[----:B------:R-:W-:Y:S01]  /*fae0*/  SHF.L.U32 R28, R0, 0x1, RZ ;  /* 0x00000001001c7819 */ /* 0x000fe200000006ff */
[----:B------:R-:W-:Y:S01]  /*faf0*/  HADD2.F32 R0, -RZ, R130.H0_H0 ;  /* 0x20000082ff007230 */ /* 0x000fe20000004100 */
[----:B------:R-:W-:Y:S01]  /*fb00*/  SHF.R.U32.HI R21, RZ, 0x10, R93 ;  /* 0x00000010ff157819 */ /* 0x000fe2000001165d */
[----:B------:R-:W1:Y:S01]  /*fb10*/  LDS.128 R4, [R31] ;  /* 0x000000001f047984 */ /* 0x000e620000000c00 */
[----:B------:R-:W-:-:S02]  /*fb20*/  SHF.R.U32.HI R22, RZ, 0x10, R97 ;  /* 0x00000010ff167819 */ /* 0x000fc40000011661 */
        /* <DEDUP_REMOVED lines=8> */
[----:B------:R-:W-:Y:S02]  /*fbb0*/  SHF.R.U64 R38, R96, 0x10, R97 ;  /* 0x0000001060267819 */ /* 0x000fe40000001261 */
[----:B------:R-:W-:-:S05]  /*fbc0*/  SHF.R.U64 R36, R98, 0x10, R99 ;  /* 0x0000001062247819 */ /* 0x000fca0000001263 */
[----:B------:R-:W-:Y:S02]  /*fbd0*/  HADD2.F32 R33, -RZ, R36.H0_H0 ;  /* 0x20000024ff217230 */ /* 0x000fe40000004100 */
[--C-:B-1----:R-:W-:Y:S02]  /*fbe0*/  HADD2.F32 R15, -RZ, R5.reuse.H0_H0 ;  /* 0x20000005ff0f7230 */ /* 0x102fe40000004100 */
[----:B------:R-:W-:Y:S02]  /*fbf0*/  HADD2.F32 R14, -RZ, R5.H1_H1 ;  /* 0x30000005ff0e7230 */ /* 0x000fe40000004100 */
[--C-:B------:R-:W-:Y:S02]  /*fc00*/  HADD2.F32 R17, -RZ, R7.reuse.H0_H0 ;  /* 0x20000007ff117230 */ /* 0x100fe40000004100 */
[----:B------:R-:W-:Y:S02]  /*fc10*/  HADD2.F32 R16, -RZ, R7.H1_H1 ;  /* 0x30000007ff107230 */ /* 0x000fe40000004100 */
[----:B--2---:R-:W-:-:S02]  /*fc20*/  HADD2.F32 R5, -RZ, R8.H0_H0 ;  /* 0x20000008ff057230 */ /* 0x004fc40000004100 */
[----:B------:R-:W-:Y:S02]  /*fc30*/  HADD2.F32 R13, -RZ, R8.H1_H1 ;  /* 0x30000008ff0d7230 */ /* 0x000fe40000004100 */
[----:B------:R-:W-:Y:S02]  /*fc40*/  HADD2.F32 R3, -RZ, R9.H0_H0 ;  /* 0x20000009ff037230 */ /* 0x000fe40000004100 */
[--C-:B------:R-:W-:Y:S02]  /*fc50*/  HADD2.F32 R8, -RZ, R11.reuse.H0_H0 ;  /* 0x2000000bff087230 */ /* 0x100fe40000004100 */
[----:B------:R-:W-:Y:S01]  /*fc60*/  HADD2.F32 R7, -RZ, R11.H1_H1 ;  /* 0x3000000bff077230 */ /* 0x000fe20000004100 */
[----:B------:R-:W-:Y:S01]  /*fc70*/  FMUL.FTZ R32, R3, R0 ;  /* 0x0000000003207220 */ /* 0x000fe20000410000 */
[----:B------:R-:W-:Y:S02]  /*fc80*/  HADD2.F32 R2, -RZ, R9.H1_H1 ;  /* 0x30000009ff027230 */ /* 0x000fe40000004100 */
[----:B------:R-:W-:-:S02]  /*fc90*/  HADD2.F32 R11, -RZ, R21.H0_H0 ;  /* 0x20000015ff0b7230 */ /* 0x000fc40000004100 */
[--C-:B------:R-:W-:Y:S02]  /*fca0*/  HADD2.F32 R9, -RZ, R10.reuse.H0_H0 ;  /* 0x2000000aff097230 */ /* 0x100fe40000004100 */
[----:B------:R-:W-:Y:S01]  /*fcb0*/  HADD2.F32 R12, -RZ, R10.H1_H1 ;  /* 0x3000000aff0c7230 */ /* 0x000fe20000004100 */
[-C--:B------:R-:W-:Y:S01]  /*fcc0*/  FMUL.FTZ R30, R2, R11.reuse ;  /* 0x0000000b021e7220 */ /* 0x080fe20000410000 */
        /* <DEDUP_REMOVED lines=8> */
[----:B------:R-:W-:Y:S01]  /*fd50*/  HADD2.F32 R4, -RZ, R130.H1_H1 ;  /* 0x30000082ff047230 */ /* 0x000fe20000004100 */
[----:B------:R-:W-:Y:S01]  /*fd60*/  FFMA.FTZ R37, R2, R42, R0 ;  /* 0x0000002a02257223 */ /* 0x000fe20000010000 */
[--C-:B------:R-:W-:Y:S02]  /*fd70*/  HADD2.F32 R6, -RZ, R132.reuse.H1_H1 ;  /* 0x30000084ff067230 */ /* 0x100fe40000004100 */
[----:B------:R-:W-:Y:S01]  /*fd80*/  HADD2.F32 R0, -RZ, R132.H0_H0 ;  /* 0x20000084ff007230 */ /* 0x000fe20000004100 */
[-C--:B------:R-:W-:Y:S01]  /*fd90*/  FMUL.FTZ R3, R19, R4.reuse ;  /* 0x0000000413037220 */ /* 0x080fe20000410000 */
[----:B------:R-:W-:Y:S01]  /*fda0*/  HADD2.F32 R2, -RZ, R131.H1_H1 ;  /* 0x30000083ff027230 */ /* 0x000fe20000004100 */
[C---:B------:R-:W-:Y:S01]  /*fdb0*/  FMUL.FTZ R27, R5.reuse, R4 ;  /* 0x00000004051b7220 */ /* 0x040fe20000410000 */
[--C-:B------:R-:W-:Y:S01]  /*fdc0*/  HADD2.F32 R4, -RZ, R133.reuse.H1_H1 ;  /* 0x30000085ff047230 */ /* 0x100fe20000004100 */
[----:B------:R-:W-:Y:S01]  /*fdd0*/  FFMA.FTZ R40, R5, R6, R3 ;  /* 0x0000000605287223 */ /* 0x000fe20000010003 */
[----:B------:R-:W-:Y:S01]  /*fde0*/  HADD2.F32 R3, -RZ, R133.H0_H0 ;  /* 0x20000085ff037230 */ /* 0x000fe20000004100 */
[----:B------:R-:W-:-:S02]  /*fdf0*/  FMUL.FTZ R5, R17, R0 ;  /* 0x0000000011057220 */ /* 0x000fc40000410000 */
[----:B------:R-:W-:Y:S02]  /*fe00*/  FMUL.FTZ R11, R18, R2 ;  /* 0x00000002120b7220 */ /* 0x000fe40000410000 */
[C---:B------:R-:W-:Y:S02]  /*fe10*/  FMUL.FTZ R22, R8.reuse, R0 ;  /* 0x0000000008167220 */ /* 0x040fe40000410000 */
[----:B------:R-:W-:Y:S01]  /*fe20*/  FFMA.FTZ R25, R8, R3, R5 ;  /* 0x0000000308197223 */ /* 0x000fe20000010005 */
[----:B------:R-:W-:Y:S01]  /*fe30*/  HADD2.F32 R5, -RZ, R35.H0_H0 ;  /* 0x20000023ff057230 */ /* 0x000fe20000004100 */
[----:B------:R-:W-:Y:S01]  /*fe40*/  FMUL.FTZ R0, R16, R23 ;  /* 0x0000001710007220 */ /* 0x000fe20000410000 */
[----:B------:R-:W-:Y:S01]  /*fe50*/  HADD2.F32 R8, -RZ, R34.H0_H0 ;  /* 0x20000022ff087230 */ /* 0x000fe20000004100 */
[C---:B------:R-:W-:Y:S01]  /*fe60*/  FFMA.FTZ R29, R9.reuse, R4, R11 ;  /* 0x00000004091d7223 */ /* 0x040fe2000001000b */
[----:B------:R-:W-:Y:S01]  /*fe70*/  HADD2.F32 R34, -RZ, R38.H0_H0 ;  /* 0x20000026ff227230 */ /* 0x000fe20000004100 */
[----:B------:R-:W-:-:S02]  /*fe80*/  FMUL.FTZ R26, R9, R2 ;  /* 0x00000002091a7220 */ /* 0x000fc40000410000 */
[C---:B------:R-:W-:Y:S02]  /*fe90*/  FMUL.FTZ R11, R7.reuse, R23 ;  /* 0x00000017070b7220 */ /* 0x040fe40000410000 */
[----:B------:R-:W-:Y:S02]  /*fea0*/  FFMA.FTZ R21, R7, R41, R0 ;  /* 0x0000002907157223 */ /* 0x000fe40000010000 */
[-C--:B------:R-:W-:Y:S02]  /*feb0*/  FMUL.FTZ R0, R20, R5.reuse ;  /* 0x0000000514007220 */ /* 0x080fe40000410000 */
[-C--:B------:R-:W-:Y:S02]  /*fec0*/  FMUL.FTZ R2, R24, R8.reuse ;  /* 0x0000000818027220 */ /* 0x080fe40000410000 */
[----:B------:R-:W-:Y:S02]  /*fed0*/  FMUL.FTZ R7, R12, R5 ;  /* 0x000000050c077220 */ /* 0x000fe40000410000 */
[----:B------:R-:W-:-:S02]  /*fee0*/  FMUL.FTZ R5, R13, R8 ;  /* 0x000000080d057220 */ /* 0x000fc40000410000 */
[----:B------:R-:W-:Y:S02]  /*fef0*/  FFMA.FTZ R8, R15, R10, -R32 ;  /* 0x0000000a0f087223 */ /* 0x000fe40000010820 */
        /* <DEDUP_REMOVED lines=19> */
.L_x_1074:
[----:B------:R-:W-:Y:S05]  /*10030*/  BSYNC B2 ;  /* 0x0000000000027941 */ /* 0x000fea0003800000 */
.L_x_1040:
[----:B------:R-:W-:-:S04]  /*10040*/  DEPBAR.LE SB0, 0x0 ;  /* 0x000080000000791a */ /* 0x000fc80000000000 */
[----:B------:R-:W-:Y:S01]  /*10050*/  IMAD R0, R135, c[0x0][0x208], RZ ;  /* 0x0000820087007a24 */ /* 0x000fe200078e02ff */
[----:B------:R-:W-:Y:S01]  /*10060*/  BAR.SYNC.DEFER_BLOCKING 0x0 ;  /* 0x0000000000007b1d */ /* 0x000fe20000010000 */
[----:B-1----:R-:W-:Y:S01]  /*10070*/  IMAD.WIDE.U32 R4, R110, c[0x0][0x208], RZ ;  /* 0x000082006e047a25 */ /* 0x002fe200078e00ff */
[----:B------:R-:W-:Y:S02]  /*10080*/  IADD3 R193, R184, 0x20, RZ ;  /* 0x00000020b8c17810 */ /* 0x000fe40007ffe0ff */
[----:B------:R-:W-:Y:S01]  /*10090*/  IADD3 R202, R202, -0x2, RZ ;  /* 0xfffffffecaca7810 */ /* 0x000fe20007ffe0ff */
[----:B------:R-:W-:Y:S01]  /*100a0*/  IMAD R2, R110, c[0x0][0x20c], R0 ;  /* 0x000083006e027a24 */ /* 0x000fe200078e0200 */
[----:B------:R-:W-:Y:S01]  /*100b0*/  LEA R0, P1, R4, R220, 0x5 ;  /* 0x000000dc04007211 */ /* 0x000fe200078228ff */
[----:B------:R-:W-:Y:S02]  /*100c0*/  IMAD R52, R110, -0x20, R236 ;  /* 0xffffffe06e347824 */ /* 0x000fe400078e02ec */
[----:B------:R-:W-:Y:S01]  /*100d0*/  IMAD.IADD R3, R5, 0x1, R2 ;  /* 0x0000000105037824 */ /* 0x000fe200078e0202 */
[----:B------:R-:W-:-:S04]  /*100e0*/  LEA R2, P0, R0, c[0x0][0x1f8], 0x1 ;  /* 0x00007e0000027a11 */ /* 0x000fc800078008ff */
[----:B------:R-:W-:Y:S02]  /*100f0*/  LEA.HI.X R3, R4, R223, R3, 0x5, P1 ;  /* 0x000000df04037211 */ /* 0x000fe400008f2c03 */
[----:B------:R-:W-:Y:S02]  /*10100*/  R2P PR, R103, 0x6 ;  /* 0x0000000667007804 */ /* 0x000fe40000000000 */
[----:B------:R-:W-:Y:S02]  /*10110*/  LEA.HI.X R3, R0, c[0x0][0x1fc], R3, 0x1, P0 ;  /* 0x00007f0000037a11 */ /* 0x000fe400000f0c03 */
[----:B------:R-:W-:Y:S02]  /*10120*/  LOP3.LUT R0, R129, 0x1, RZ, 0xc0, !PT ;  /* 0x0000000181007812 */ /* 0x000fe400078ec0ff */
[----:B------:R-:W-:Y:S01]  /*10130*/  ISETP.GT.AND P0, PT, R52, R211, PT ;  /* 0x000000d33400720c */ /* 0x000fe20003f04270 */
[----:B------:R-:W-:Y:S01]  /*10140*/  LDSM.16.M88.4 R4, [R189] ;  /* 0x00000000bd04783b */ /* 0x000fe20000000200 */
[----:B------:R-:W-:-:S02]  /*10150*/  ISETP.NE.AND P3, PT, R138, 0x1, PT ;  /* 0x000000018a00780c */ /* 0x000fc40003f65270 */
[----:B------:R-:W-:Y:S01]  /*10160*/  ISETP.NE.U32.OR P0, PT, R0, 0x1, !P0 ;  /* 0x000000010000780c */ /* 0x000fe20004705470 */
[----:B--2---:R-:W1:Y:S02]  /*10170*/  LDSM.16.M88.4 R12, [R184] ;  /* 0x00000000b80c783b */ /* 0x004e640000000200 */
[----:B------:R-:W-:Y:S01]  /*10180*/  @P1 IADD3 R193, R184, -0x20, RZ ;  /* 0xffffffe0b8c11810 */ /* 0x000fe20007ffe0ff */
[----:B------:R-:W-:Y:S01]  /*10190*/  IMAD.MOV.U32 R0, RZ, RZ, 0x40 ;  /* 0x00000040ff007424 */ /* 0x000fe200078e00ff */
[----:B------:R-:W-:Y:S01]  /*101a0*/  LOP3.LUT P1, RZ, R129, 0x4, RZ, 0xc0, !PT ;  /* 0x0000000481ff7812 */ /* 0x000fe2000782c0ff */
[----:B----4-:R-:W2:Y:S03]  /*101b0*/  LDSM.16.M88.4 R16, [R184+0x800] ;  /* 0x00080000b810783b */ /* 0x010ea60000000200 */
[----:B------:R-:W-:Y:S01]  /*101c0*/  ISETP.LE.OR P1, PT, R52, R211, !P1 ;  /* 0x000000d33400720c */ /* 0x000fe20004f23670 */
[----:B------:R-:W-:Y:S01]  /*101d0*/  LDSM.16.M88.4 R8, [R190] ;  /* 0x00000000be08783b */ /* 0x000fe20000000200 */
[----:B------:R-:W-:-:S03]  /*101e0*/  SEL R0, R0, 0xffffffc0, !P2 ;  /* 0xffffffc000007807 */ /* 0x000fc60005000000 */
[----:B------:R-:W3:Y:S02]  /*101f0*/  LDSM.16.M88.4 R20, [R193] ;  /* 0x00000000c114783b */ /* 0x000ee40000000200 */
[----:B------:R-:W-:Y:S02]  /*10200*/  IMAD.IADD R151, R184, 0x1, R0 ;  /* 0x00000001b8977824 */ /* 0x000fe400078e0200 */
[----:B------:R-:W4:Y:S01]  /*10210*/  LDSM.16.M88.4 R36, [R193+0x800] ;  /* 0x00080000c124783b */ /* 0x000f220000000200 */
[----:B------:R-:W-:-:S03]  /*10220*/  IMAD.IADD R150, R0, 0x1, R193 ;  /* 0x0000000100967824 */ /* 0x000fc600078e02c1 */
[----:B------:R-:W-:Y:S01]  /*10230*/  @!PT LDS RZ, [RZ] ;  /* 0x00000000fffff984 */ /* 0x000fe20000000800 */
[----:B------:R-:W-:Y:S01]  /*10240*/  @!PT LDS RZ, [RZ] ;  /* 0x00000000fffff984 */ /* 0x000fe20000000800 */
[----:B------:R-:W-:Y:S01]  /*10250*/  @!PT LDS RZ, [RZ] ;  /* 0x00000000fffff984 */ /* 0x000fe20000000800 */
[----:B------:R2:W-:Y:S01]  /*10260*/  LDGSTS.E.BYPASS.LTC128B.128 [R201+0x8080], [R2.64], !P0 ;  /* 0x0808000002c97fae */ /* 0x0005e2000c101d46 */
[----:B------:R-:W-:-:S04]  /*10270*/  LOP3.LUT P0, RZ, R129, 0x2, RZ, 0xc0, !PT ;  /* 0x0000000281ff7812 */ /* 0x000fc8000780c0ff */
[----:B------:R-:W-:-:S13]  /*10280*/  ISETP.LE.OR P0, PT, R52, R211, !P0 ;  /* 0x000000d33400720c */ /* 0x000fda0004703670 */
[----:B------:R3:W-:Y:S01]  /*10290*/  LDGSTS.E.BYPASS.LTC128B.128 [R201+0x9080], [R2.64+0x80], !P0 ;  /* 0x0908008002c97fae */ /* 0x0007e2000c101d46 */
[----:B------:R-:W-:Y:S01]  /*102a0*/  LOP3.LUT P0, RZ, R129, 0x8, RZ, 0xc0, !PT ;  /* 0x0000000881ff7812 */ /* 0x000fe2000780c0ff */
[----:B-1----:R-:W-:Y:S02]  /*102b0*/  HMMA.16816.F32 R24, R4, R12, RZ ;  /* 0x0000000c0418723c */ /* 0x002fe400000018ff */
[----:B------:R1:W-:Y:S01]  /*102c0*/  LDGSTS.E.BYPASS.LTC128B.128 [R201+0xa080], [R2.64+0x100], !P1 ;  /* 0x0a08010002c97fae */ /* 0x0003e2000c901d46 */
[----:B------:R-:W-:-:S05]  /*102d0*/  ISETP.LE.OR P0, PT, R52, R211, !P0 ;  /* 0x000000d33400720c */ /* 0x000fca0004703670 */
[C---:B------:R-:W-:Y:S08]  /*102e0*/  HMMA.16816.F32 R28, R4.reuse, R14, RZ ;  /* 0x0000000e041c723c */ /* 0x040ff000000018ff */
[----:B------:R1:W-:Y:S01]  /*102f0*/  LDGSTS.E.BYPASS.LTC128B.128 [R201+0xb080], [R2.64+0x180], !P0 ;  /* 0x0b08018002c97fae */ /* 0x0003e2000c101d46 */
[C---:B--2---:R-:W-:Y:S03]  /*10300*/  HMMA.16816.F32 R32, R4.reuse, R16, RZ ;  /* 0x000000100420723c */ /* 0x044fe600000018ff */
[----:B------:R-:W-:Y:S04]  /*10310*/  LDSM.16.M88.4 R12, [R192] ;  /* 0x00000000c00c783b */ /* 0x000fe80000000200 */
[----:B------:R-:W2:Y:S01]  /*10320*/  LDSM.16.M88.4 R40, [R151] ;  /* 0x000000009728783b */ /* 0x000ea20000000200 */
[----:B------:R-:W-:Y:S03]  /*10330*/  HMMA.16816.F32 R16, R4, R18, RZ ;  /* 0x000000120410723c */ /* 0x000fe600000018ff */
[----:B------:R-:W2:Y:S04]  /*10340*/  LDSM.16.M88.4 R44, [R151+0x800] ;  /* 0x00080000972c783b */ /* 0x000ea80000000200 */
[----:B------:R-:W-:Y:S01]  /*10350*/  LDSM.16.M88.4 R4, [R191] ;  /* 0x00000000bf04783b */ /* 0x000fe20000000200 */
[C---:B---3--:R-:W-:Y:S03]  /*10360*/  HMMA.16816.F32 R24, R8.reuse, R20, R24 ;  /* 0x000000140818723c */ /* 0x048fe60000001818 */
[----:B------:R-:W-:Y:S04]  /*10370*/  LDSM.16.M88.4 R48, [R150] ;  /* 0x000000009630783b */ /* 0x000fe80000000200 */
[----:B------:R-:W0:Y:S01]  /*10380*/  LDGDEPBAR ;  /* 0x00000000000079af */ /* 0x000e220000000000 */
[----:B------:R-:W-:Y:S01]  /*10390*/  HMMA.16816.F32 R28, R8, R22, R28 ;  /* 0x00000016081c723c */ /* 0x000fe2000000181c */
[----:B-1----:R-:W-:-:S02]  /*103a0*/  IMAD.IADD R2, R239, 0x1, R233 ;  /* 0x00000001ef027824 */ /* 0x002fc400078e02e9 */
[----:B------:R-:W-:Y:S01]  /*103b0*/  LDSM.16.M88.4 R20, [R150+0x800] ;  /* 0x000800009614783b */ /* 0x000fe20000000200 */
[----:B------:R-:W-:Y:S02]  /*103c0*/  IMAD.MOV.U32 R3, RZ, RZ, -0x20 ;  /* 0xffffffe0ff037424 */ /* 0x000fe400078e00ff */
[----:B------:R-:W-:Y:S02]  /*103d0*/  @P3 IMAD.HI.U32 R0, R2, c[0x0][0x2c8], RZ ;  /* 0x0000b20002003a27 */ /* 0x000fe400078e00ff */
[----:B----4-:R-:W-:Y:S02]  /*103e0*/  HMMA.16816.F32 R32, R8, R36, R32 ;  /* 0x000000240820723c */ /* 0x010fe40000001820 */
[----:B------:R-:W-:Y:S01]  /*103f0*/  IMAD R3, R110, R3, 0x1 ;  /* 0x000000016e037424 */ /* 0x000fe200078e0203 */
[----:B------:R-:W-:-:S04]  /*10400*/  @P3 SHF.R.U32.HI R2, RZ, c[0x0][0x2cc], R0 ;  /* 0x0000b300ff023a19 */ /* 0x000fc80000011600 */
[----:B------:R-:W-:Y:S01]  /*10410*/  IADD3 R3, -R217, R3, R236 ;  /* 0x00000003d9037210 */ /* 0x000fe20007ffe1ec */
[----:B------:R-:W-:Y:S01]  /*10420*/  HMMA.16816.F32 R16, R8, R38, R16 ;  /* 0x000000260810723c */ /* 0x000fe20000001810 */
[----:B------:R-:W-:Y:S03]  /*10430*/  LDSM.16.M88.4 R8, [R189+0x4000] ;  /* 0x00400000bd08783b */ /* 0x000fe60000000200 */
[----:B------:R-:W-:Y:S01]  /*10440*/  IMAD.IADD R3, R3, 0x1, -R237 ;  /* 0x0000000103037824 */ /* 0x000fe200078e0aed */
[----:B------:R-:W-:Y:S03]  /*10450*/  LDSM.16.M88.4 R36, [R184+0x1800] ;  /* 0x00180000b824783b */ /* 0x000fe60000000200 */
[C---:B--2---:R-:W-:Y:S01]  /*10460*/  HMMA.16816.F32 R24, R12.reuse, R40, R24 ;  /* 0x000000280c18723c */ /* 0x044fe20000001818 */
[----:B------:R-:W1:Y:S07]  /*10470*/  SHFL.IDX PT, R0, R2, RZ, 0x1c1f ;  /* 0x001c1fff02007589 */ /* 0x000e6e00000e0000 */
[C---:B------:R-:W-:Y:S01]  /*10480*/  HMMA.16816.F32 R28, R12.reuse, R42, R28 ;  /* 0x0000002a0c1c723c */ /* 0x040fe2000000181c */
[----:B------:R-:W2:Y:S07]  /*10490*/  LDSM.16.M88.4 R40, [R184+0x1000] ;  /* 0x00100000b828783b */ /* 0x000eae0000000200 */
[C---:B------:R-:W-:Y:S08]  /*104a0*/  HMMA.16816.F32 R32, R12.reuse, R44, R32 ;  /* 0x0000002c0c20723c */ /* 0x040ff00000001820 */
[----:B------:R-:W-:Y:S01]  /*104b0*/  HMMA.16816.F32 R12, R12, R46, R16 ;  /* 0x0000002e0c0c723c */ /* 0x000fe20000001810 */
[----:B------:R-:W-:Y:S01]  /*104c0*/  LDSM.16.M88.4 R16, [R190+0x4000] ;  /* 0x00400000be10783b */ /* 0x000fe20000000200 */
[----:B-1----:R-:W-:-:S03]  /*104d0*/  IMAD.IADD R0, R3, 0x1, R0 ;  /* 0x0000000103007824 */ /* 0x002fc600078e0200 */
[----:B------:R-:W1:Y:S03]  /*104e0*/  LDSM.16.M88.4 R44, [R193+0x1000] ;  /* 0x00100000c12c783b */ /* 0x000e660000000200 */
[C---:B------:R-:W-:Y:S08]  /*104f0*/  HMMA.16816.F32 R24, R4.reuse, R48, R24 ;  /* 0x000000300418723c */ /* 0x040ff00000001818 */
[C---:B------:R-:W-:Y:S01]  /*10500*/  HMMA.16816.F32 R28, R4.reuse, R50, R28 ;  /* 0x00000032041c723c */ /* 0x040fe2000000181c */
[----:B------:R-:W-:Y:S07]  /*10510*/  LDSM.16.M88.4 R48, [R184+0x3000] ;  /* 0x00300000b830783b */ /* 0x000fee0000000200 */
[C---:B------:R-:W-:Y:S08]  /*10520*/  HMMA.16816.F32 R32, R4.reuse, R20, R32 ;  /* 0x000000140420723c */ /* 0x040ff00000001820 */
[----:B------:R-:W-:Y:S01]  /*10530*/  HMMA.16816.F32 R12, R4, R22, R12 ;  /* 0x00000016040c723c */ /* 0x000fe2000000180c */
[----:B------:R-:W3:Y:S04]  /*10540*/  LDSM.16.M88.4 R20, [R193+0x1800] ;  /* 0x00180000c114783b */ /* 0x000ee80000000200 */
[----:B------:R-:W-:Y:S03]  /*10550*/  LDSM.16.M88.4 R4, [R192+0x4000] ;  /* 0x00400000c004783b */ /* 0x000fe60000000200 */
[C---:B--2---:R-:W-:Y:S08]  /*10560*/  HMMA.16816.F32 R24, R8.reuse, R40, R24 ;  /* 0x000000280818723c */ /* 0x044ff00000001818 */
[C---:B------:R-:W-:Y:S01]  /*10570*/  HMMA.16816.F32 R28, R8.reuse, R42, R28 ;  /* 0x0000002a081c723c */ /* 0x040fe2000000181c */
[----:B------:R-:W2:Y:S07]  /*10580*/  LDSM.16.M88.4 R40, [R151+0x1000] ;  /* 0x001000009728783b */ /* 0x000eae0000000200 */
[C---:B------:R-:W-:Y:S08]  /*10590*/  HMMA.16816.F32 R32, R8.reuse, R36, R32 ;  /* 0x000000240820723c */ /* 0x040ff00000001820 */
[----:B------:R-:W-:Y:S01]  /*105a0*/  HMMA.16816.F32 R8, R8, R38, R12 ;  /* 0x000000260808723c */ /* 0x000fe2000000180c */
[----:B------:R-:W4:Y:S04]  /*105b0*/  LDSM.16.M88.4 R36, [R151+0x1800] ;  /* 0x001800009724783b */ /* 0x000f280000000200 */
[----:B------:R-:W-:Y:S03]  /*105c0*/  LDSM.16.M88.4 R12, [R191+0x4000] ;  /* 0x00400000bf0c783b */ /* 0x000fe60000000200 */
[C---:B-1----:R-:W-:Y:S08]  /*105d0*/  HMMA.16816.F32 R24, R16.reuse, R44, R24 ;  /* 0x0000002c1018723c */ /* 0x042ff00000001818 */
[C---:B------:R-:W-:Y:S01]  /*105e0*/  HMMA.16816.F32 R28, R16.reuse, R46, R28 ;  /* 0x0000002e101c723c */ /* 0x040fe2000000181c */
[----:B------:R-:W1:Y:S07]  /*105f0*/  LDSM.16.M88.4 R44, [R150+0x1000] ;  /* 0x00100000962c783b */ /* 0x000e6e0000000200 */
[C---:B---3--:R-:W-:Y:S08]  /*10600*/  HMMA.16816.F32 R32, R16.reuse, R20, R32 ;  /* 0x000000141020723c */ /* 0x048ff00000001820 */
[----:B------:R-:W-:Y:S01]  /*10610*/  HMMA.16816.F32 R8, R16, R22, R8 ;  /* 0x000000161008723c */ /* 0x000fe20000001808 */
[----:B------:R-:W3:Y:S04]  /*10620*/  LDSM.16.M88.4 R20, [R150+0x1800] ;  /* 0x001800009614783b */ /* 0x000ee80000000200 */
[----:B------:R-:W-:Y:S03]  /*10630*/  LDSM.16.M88.4 R16, [R189+0x8000] ;  /* 0x00800000bd10783b */ /* 0x000fe60000000200 */
[C---:B--2---:R-:W-:Y:S08]  /*10640*/  HMMA.16816.F32 R24, R4.reuse, R40, R24 ;  /* 0x000000280418723c */ /* 0x044ff00000001818 */
[C---:B------:R-:W-:Y:S01]  /*10650*/  HMMA.16816.F32 R28, R4.reuse, R42, R28 ;  /* 0x0000002a041c723c */ /* 0x040fe2000000181c */
[----:B------:R-:W2:Y:S07]  /*10660*/  LDSM.16.M88.4 R40, [R184+0x2000] ;  /* 0x00200000b828783b */ /* 0x000eae0000000200 */
[C---:B----4-:R-:W-:Y:S08]  /*10670*/  HMMA.16816.F32 R32, R4.reuse, R36, R32 ;  /* 0x000000240420723c */ /* 0x050ff00000001820 */
        /* <DEDUP_REMOVED lines=23> */
[----:B------:R-:W3:Y:S03]  /*107f0*/  LDSM.16.M88.4 R12, [R189+0xc000] ;  /* 0x00c00000bd0c783b */ /* 0x000ee60000000200 */
[C---:B--2---:R-:W-:Y:S08]  /*10800*/  HMMA.16816.F32 R24, R4.reuse, R40, R24 ;  /* 0x000000280418723c */ /* 0x044ff00000001818 */
[C---:B------:R-:W-:Y:S01]  /*10810*/  HMMA.16816.F32 R28, R4.reuse, R42, R28 ;  /* 0x0000002a041c723c */ /* 0x040fe2000000181c */
[----:B------:R-:W2:Y:S07]  /*10820*/  LDSM.16.M88.4 R40, [R184+0x3800] ;  /* 0x00380000b828783b */ /* 0x000eae0000000200 */
[C---:B----4-:R-:W-:Y:S08]  /*10830*/  HMMA.16816.F32 R32, R4.reuse, R36, R32 ;  /* 0x000000240420723c */ /* 0x050ff00000001820 */
[----:B------:R-:W-:Y:S01]  /*10840*/  HMMA.16816.F32 R4, R4, R38, R8 ;  /* 0x000000260404723c */ /* 0x000fe20000001808 */
[----:B------:R-:W-:Y:S04]  /*10850*/  LDSM.16.M88.4 R8, [R190+0xc000] ;  /* 0x00c00000be08783b */ /* 0x000fe80000000200 */
[----:B------:R-:W-:Y:S03]  /*10860*/  LDSM.16.M88.4 R36, [R193+0x3800] ;  /* 0x00380000c124783b */ /* 0x000fe60000000200 */
[C---:B-1----:R-:W-:Y:S08]  /*10870*/  HMMA.16816.F32 R24, R16.reuse, R44, R24 ;  /* 0x0000002c1018723c */ /* 0x042ff00000001818 */
[C---:B------:R-:W-:Y:S01]  /*10880*/  HMMA.16816.F32 R28, R16.reuse, R46, R28 ;  /* 0x0000002e101c723c */ /* 0x040fe2000000181c */
[----:B------:R-:W1:Y:S07]  /*10890*/  LDSM.16.M88.4 R44, [R193+0x3000] ;  /* 0x00300000c12c783b */ /* 0x000e6e0000000200 */
[C---:B---3--:R-:W-:Y:S08]  /*108a0*/  HMMA.16816.F32 R32, R16.reuse, R20, R32 ;  /* 0x000000141020723c */ /* 0x048ff00000001820 */
[----:B------:R-:W-:Y:S01]  /*108b0*/  HMMA.16816.F32 R20, R16, R22, R4 ;  /* 0x000000161014723c */ /* 0x000fe20000001804 */
[----:B------:R-:W-:Y:S07]  /*108c0*/  LDSM.16.M88.4 R4, [R192+0xc000] ;  /* 0x00c00000c004783b */ /* 0x000fee0000000200 */
[C---:B------:R-:W-:Y:S08]  /*108d0*/  HMMA.16816.F32 R16, R12.reuse, R48, R24 ;  /* 0x000000300c10723c */ /* 0x040ff00000001818 */
[C---:B------:R-:W-:Y:S01]  /*108e0*/  HMMA.16816.F32 R28, R12.reuse, R50, R28 ;  /* 0x000000320c1c723c */ /* 0x040fe2000000181c */
[----:B------:R-:W3:Y:S07]  /*108f0*/  LDSM.16.M88.4 R48, [R151+0x3000] ;  /* 0x003000009730783b */ /* 0x000eee0000000200 */
[C---:B--2---:R-:W-:Y:S08]  /*10900*/  HMMA.16816.F32 R32, R12.reuse, R40, R32 ;  /* 0x000000280c20723c */ /* 0x044ff00000001820 */
[----:B------:R-:W-:Y:S01]  /*10910*/  HMMA.16816.F32 R24, R12, R42, R20 ;  /* 0x0000002a0c18723c */ /* 0x000fe20000001814 */
[----:B------:R-:W2:Y:S04]  /*10920*/  LDSM.16.M88.4 R40, [R151+0x3800] ;  /* 0x003800009728783b */ /* 0x000ea80000000200 */
[----:B------:R-:W-:Y:S03]  /*10930*/  LDSM.16.M88.4 R12, [R191+0xc000] ;  /* 0x00c00000bf0c783b */ /* 0x000fe60000000200 */
[C---:B-1----:R-:W-:Y:S08]  /*10940*/  HMMA.16816.F32 R16, R8.reuse, R44, R16 ;  /* 0x0000002c0810723c */ /* 0x042ff00000001810 */
[C---:B------:R-:W-:Y:S01]  /*10950*/  HMMA.16816.F32 R20, R8.reuse, R46, R28 ;  /* 0x0000002e0814723c */ /* 0x040fe2000000181c */
[----:B------:R-:W1:Y:S07]  /*10960*/  LDSM.16.M88.4 R44, [R150+0x3000] ;  /* 0x00300000962c783b */ /* 0x000e6e0000000200 */
[----:B------:R-:W-:Y:S01]  /*10970*/  HMMA.16816.F32 R28, R8, R36, R32 ;  /* 0x00000024081c723c */ /* 0x000fe20000001820 */
[----:B------:R-:W4:Y:S01]  /*10980*/  LDSM.16.M88.4 R32, [R150+0x3800] ;  /* 0x003800009620783b */ /* 0x000f220000000200 */
[----:B------:R-:W-:-:S06]  /*10990*/  DEPBAR.LE SB0, 0x0 ;  /* 0x000080000000791a */ /* 0x000fcc0000000000 */
[----:B------:R-:W-:Y:S08]  /*109a0*/  HMMA.16816.F32 R8, R8, R38, R24 ;  /* 0x000000260808723c */ /* 0x000ff00000001818 */
[C---:B---3--:R-:W-:Y:S08]  /*109b0*/  HMMA.16816.F32 R24, R4.reuse, R48, R16 ;  /* 0x000000300418723c */ /* 0x048ff00000001810 */
[C---:B------:R-:W-:Y:S08]  /*109c0*/  HMMA.16816.F32 R20, R4.reuse, R50, R20 ;  /* 0x000000320414723c */ /* 0x040ff00000001814 */
[C---:B--2---:R-:W-:Y:S08]  /*109d0*/  HMMA.16816.F32 R16, R4.reuse, R40, R28 ;  /* 0x000000280410723c */ /* 0x044ff0000000181c */
[----:B------:R-:W-:Y:S01]  /*109e0*/  HMMA.16816.F32 R8, R4, R42, R8 ;  /* 0x0000002a0408723c */ /* 0x000fe20000001808 */
[----:B------:R-:W2:Y:S06]  /*109f0*/  SHFL.IDX PT, R6, R2, 0x1, 0x1c1f ;  /* 0x003c1f0002067f89 */ /* 0x000eac00000e0000 */
[----:B------:R-:W-:Y:S01]  /*10a00*/  IMAD.IADD R4, R52, 0x1, -R217 ;  /* 0x0000000134047824 */ /* 0x000fe200078e0ad9 */
[----:B-1----:R-:W-:Y:S04]  /*10a10*/  HMMA.16816.F32 R28, R12, R44, R24 ;  /* 0x0000002c0c1c723c */ /* 0x002fe80000001818 */
[----:B------:R-:W-:-:S04]  /*10a20*/  IMNMX R0, R4, R0, PT ;  /* 0x0000000004007217 */ /* 0x000fc80003800200 */
[C---:B------:R-:W-:Y:S01]  /*10a30*/  HMMA.16816.F32 R20, R12.reuse, R46, R20 ;  /* 0x0000002e0c14723c */ /* 0x040fe20000001814 */
[----:B------:R-:W-:Y:S01]  /*10a40*/  BAR.SYNC.DEFER_BLOCKING 0x0 ;  /* 0x0000000000007b1d */ /* 0x000fe20000010000 */
[C---:B------:R-:W-:Y:S02]  /*10a50*/  ISETP.GT.AND P0, PT, R0.reuse, RZ, PT ;  /* 0x000000ff0000720c */ /* 0x040fe40003f04270 */
[C---:B------:R-:W-:Y:S02]  /*10a60*/  ISETP.GT.AND P1, PT, R0.reuse, 0x1, PT ;  /* 0x000000010000780c */ /* 0x040fe40003f24270 */
[----:B------:R-:W-:Y:S02]  /*10a70*/  ISETP.GT.AND P2, PT, R0, 0x11, PT ;  /* 0x000000110000780c */ /* 0x000fe40003f44270 */
[----:B----4-:R-:W-:Y:S01]  /*10a80*/  HMMA.16816.F32 R16, R12, R32, R16 ;  /* 0x000000200c10723c */ /* 0x010fe20000001810 */
[----:B--2---:R-:W-:-:S07]  /*10a90*/  IMAD.IADD R3, R3, 0x1, R6 ;  /* 0x0000000103037824 */ /* 0x004fce00078e0206 */
[----:B------:R-:W-:Y:S01]  /*10aa0*/  HMMA.16816.F32 R8, R12, R34, R8 ;  /* 0x000000220c08723c */ /* 0x000fe20000001808 */
[----:B------:R-:W-:Y:S02]  /*10ab0*/  FSEL R5, R28, -INF , P0 ;  /* 0xff8000001c057808 */ /* 0x000fe40000000000 */
[C---:B------:R-:W-:Y:S02]  /*10ac0*/  ISETP.GT.AND P0, PT, R0.reuse, 0x8, PT ;  /* 0x000000080000780c */ /* 0x040fe40003f04270 */
[----:B------:R-:W-:Y:S02]  /*10ad0*/  FSEL R7, R29, -INF , P1 ;  /* 0xff8000001d077808 */ /* 0x000fe40000800000 */
[----:B------:R-:W-:Y:S02]  /*10ae0*/  ISETP.GT.AND P1, PT, R0, 0x9, PT ;  /* 0x000000090000780c */ /* 0x000fe40003f24270 */
[----:B------:R-:W-:Y:S02]  /*10af0*/  FSEL R12, R20, -INF , P0 ;  /* 0xff800000140c7808 */ /* 0x000fe40000000000 */
[----:B------:R-:W-:-:S02]  /*10b00*/  FMNMX.FTZ R2, R5, R7, !PT ;  /* 0x0000000705027209 */ /* 0x000fc40007810000 */
[----:B------:R-:W-:Y:S02]  /*10b10*/  ISETP.GT.AND P0, PT, R0, 0x10, PT ;  /* 0x000000100000780c */ /* 0x000fe40003f04270 */
[----:B------:R-:W-:Y:S02]  /*10b20*/  FSEL R15, R21, -INF , P1 ;  /* 0xff800000150f7808 */ /* 0x000fe40000800000 */
[----:B------:R-:W-:Y:S02]  /*10b30*/  FMNMX.FTZ R2, R12, R2, !PT ;  /* 0x000000020c027209 */ /* 0x000fe40007810000 */
[----:B------:R-:W-:Y:S02]  /*10b40*/  FSEL R16, R16, -INF , P0 ;  /* 0xff80000010107808 */ /* 0x000fe40000000000 */
[----:B------:R-:W-:Y:S02]  /*10b50*/  FMNMX.FTZ R2, R15, R2, !PT ;  /* 0x000000020f027209 */ /* 0x000fe40007810000 */
[----:B------:R-:W-:-:S02]  /*10b60*/  ISETP.GT.AND P1, PT, R0, 0x18, PT ;  /* 0x000000180000780c */ /* 0x000fc40003f24270 */
[----:B------:R-:W-:Y:S02]  /*10b70*/  FSEL R25, R17, -INF , P2 ;  /* 0xff80000011197808 */ /* 0x000fe40001000000 */
[----:B------:R-:W-:Y:S02]  /*10b80*/  FMNMX.FTZ R2, R16, R2, !PT ;  /* 0x0000000210027209 */ /* 0x000fe40007810000 */
[----:B------:R-:W-:Y:S02]  /*10b90*/  ISETP.GT.AND P0, PT, R0, 0x19, PT ;  /* 0x000000190000780c */ /* 0x000fe40003f04270 */
[----:B------:R-:W-:Y:S02]  /*10ba0*/  FSEL R24, R8, -INF , P1 ;  /* 0xff80000008187808 */ /* 0x000fe40000800000 */
[----:B------:R-:W-:Y:S02]  /*10bb0*/  FMNMX.FTZ R2, R25, R2, !PT ;  /* 0x0000000219027209 */ /* 0x000fe40007810000 */
[----:B------:R-:W-:-:S02]  /*10bc0*/  IMNMX R0, R4, R3, PT ;  /* 0x0000000304007217 */ /* 0x000fc40003800200 */
[----:B------:R-:W-:Y:S02]  /*10bd0*/  FSEL R26, R9, -INF , P0 ;  /* 0xff800000091a7808 */ /* 0x000fe40000000000 */
[----:B------:R-:W-:Y:S02]  /*10be0*/  FMNMX.FTZ R2, R24, R2, !PT ;  /* 0x0000000218027209 */ /* 0x000fe40007810000 */
[C---:B------:R-:W-:Y:S02]  /*10bf0*/  ISETP.GT.AND P0, PT, R0.reuse, RZ, PT ;  /* 0x000000ff0000720c */ /* 0x040fe40003f04270 */
[----:B------:R-:W-:Y:S02]  /*10c00*/  ISETP.GT.AND P2, PT, R0, 0x1, PT ;  /* 0x000000010000780c */ /* 0x000fe40003f44270 */
[----:B------:R-:W-:Y:S02]  /*10c10*/  FMNMX.FTZ R2, R26, R2, !PT ;  /* 0x000000021a027209 */ /* 0x000fe40007810000 */
[----:B------:R-:W-:-:S02]  /*10c20*/  FSEL R9, R30, -INF , P0 ;  /* 0xff8000001e097808 */ /* 0x000fc40000000000 */
[C---:B------:R-:W-:Y:S01]  /*10c30*/  ISETP.GT.AND P1, PT, R0.reuse, 0x8, PT ;  /* 0x000000080000780c */ /* 0x040fe20003f24270 */
[----:B------:R-:W1:Y:S01]  /*10c40*/  SHFL.BFLY PT, R4, R2, 0x2, 0x1f ;  /* 0x0c401f0002047f89 */ /* 0x000e6200000e0000 */
[----:B------:R-:W-:Y:S02]  /*10c50*/  FSEL R13, R31, -INF , P2 ;  /* 0xff8000001f0d7808 */ /* 0x000fe40001000000 */
[----:B------:R-:W-:Y:S02]  /*10c60*/  ISETP.GT.AND P0, PT, R0, 0x9, PT ;  /* 0x000000090000780c */ /* 0x000fe40003f04270 */
[----:B------:R-:W-:Y:S02]  /*10c70*/  FSEL R14, R22, -INF , P1 ;  /* 0xff800000160e7808 */ /* 0x000fe40000800000 */
[----:B------:R-:W-:Y:S02]  /*10c80*/  FMNMX.FTZ R3, R9, R13, !PT ;  /* 0x0000000d09037209 */ /* 0x000fe40007810000 */
[----:B------:R-:W-:-:S02]  /*10c90*/  FSEL R20, R23, -INF , P0 ;  /* 0xff80000017147808 */ /* 0x000fc40000000000 */
[----:B------:R-:W-:Y:S02]  /*10ca0*/  ISETP.GT.AND P1, PT, R0, 0x10, PT ;  /* 0x000000100000780c */ /* 0x000fe40003f24270 */
[----:B------:R-:W-:Y:S02]  /*10cb0*/  FMNMX.FTZ R3, R14, R3, !PT ;  /* 0x000000030e037209 */ /* 0x000fe40007810000 */
[----:B------:R-:W-:Y:S02]  /*10cc0*/  ISETP.GT.AND P0, PT, R0, 0x11, PT ;  /* 0x000000110000780c */ /* 0x000fe40003f04270 */
[----:B------:R-:W-:Y:S02]  /*10cd0*/  FSEL R21, R18, -INF , P1 ;  /* 0xff80000012157808 */ /* 0x000fe40000800000 */
[----:B------:R-:W-:Y:S02]  /*10ce0*/  FMNMX.FTZ R3, R20, R3, !PT ;  /* 0x0000000314037209 */ /* 0x000fe40007810000 */
[----:B------:R-:W-:-:S02]  /*10cf0*/  FSEL R22, R19, -INF , P0 ;  /* 0xff80000013167808 */ /* 0x000fc40000000000 */
[C---:B------:R-:W-:Y:S02]  /*10d00*/  ISETP.GT.AND P1, PT, R0.reuse, 0x18, PT ;  /* 0x000000180000780c */ /* 0x040fe40003f24270 */
[----:B------:R-:W-:Y:S02]  /*10d10*/  FMNMX.FTZ R3, R21, R3, !PT ;  /* 0x0000000315037209 */ /* 0x000fe40007810000 */
[----:B------:R-:W-:Y:S02]  /*10d20*/  ISETP.GT.AND P0, PT, R0, 0x19, PT ;  /* 0x000000190000780c */ /* 0x000fe40003f04270 */
[----:B------:R-:W-:Y:S02]  /*10d30*/  FSEL R23, R10, -INF , P1 ;  /* 0xff8000000a177808 */ /* 0x000fe40000800000 */
[----:B------:R-:W-:Y:S02]  /*10d40*/  FMNMX.FTZ R0, R22, R3, !PT ;  /* 0x0000000316007209 */ /* 0x000fe40007810000 */
[----:B------:R-:W-:-:S02]  /*10d50*/  FSEL R27, R11, -INF , P0 ;  /* 0xff8000000b1b7808 */ /* 0x000fc40000000000 */
[----:B------:R-:W-:Y:S02]  /*10d60*/  FMNMX.FTZ R3, R23, R0, !PT ;  /* 0x0000000017037209 */ /* 0x000fe40007810000 */
[----:B-1----:R-:W-:Y:S02]  /*10d70*/  FMNMX.FTZ R0, R2, R4, !PT ;  /* 0x0000000402007209 */ /* 0x002fe40007810000 */
[----:B------:R-:W-:Y:S02]  /*10d80*/  FMNMX.FTZ R2, R27, R3, !PT ;  /* 0x000000031b027209 */ /* 0x000fe40007810000 */
[----:B------:R-:W-:Y:S01]  /*10d90*/  ISETP.GT.AND P0, PT, R110, R212, PT ;  /* 0x000000d46e00720c */ /* 0x000fe20003f04270 */
[----:B------:R-:W1:Y:S01]  /*10da0*/  SHFL.BFLY PT, R3, R0, 0x1, 0x1f ;  /* 0x0c201f0000037f89 */ /* 0x000e6200000e0000 */
[----:B------:R-:W-:-:S03]  /*10db0*/  LOP3.LUT P2, RZ, R216, 0x1, RZ, 0xc0, !PT ;  /* 0x00000001d8ff7812 */ /* 0x000fc6000784c0ff */
[----:B------:R-:W2:Y:S08]  /*10dc0*/  SHFL.BFLY PT, R4, R2, 0x2, 0x1f ;  /* 0x0c401f0002047f89 */ /* 0x000eb000000e0000 */
[----:B------:R-:W-:Y:S02]  /*10dd0*/  @P0 SHF.R.S32.HI R6, RZ, 0x1f, R202 ;  /* 0x0000001fff060819 */ /* 0x000fe400000114ca */
[----:B-1----:R-:W-:-:S02]  /*10de0*/  FMNMX.FTZ R141, R0, R3, !PT ;  /* 0x00000003008d7209 */ /* 0x002fc40007810000 */
[----:B--2---:R-:W-:-:S03]  /*10df0*/  FMNMX.FTZ R0, R2, R4, !PT ;  /* 0x0000000402007209 */ /* 0x004fc60007810000 */
[C---:B------:R-:W-:Y:S01]  /*10e00*/  FMUL.FTZ R2, R141.reuse, c[0x0][0x2d0] ;  /* 0x0000b4008d027a20 */ /* 0x040fe20000410000 */
[----:B------:R-:W-:Y:S01]  /*10e10*/  FSETP.NEU.FTZ.AND P1, PT, R141, -INF , PT ;  /* 0xff8000008d00780b */ /* 0x000fe20003f3d000 */
[----:B------:R-:W1:Y:S03]  /*10e20*/  SHFL.BFLY PT, R8, R0, 0x1, 0x1f ;  /* 0x0c201f0000087f89 */ /* 0x000e6600000e0000 */
[----:B------:R-:W-:-:S05]  /*10e30*/  FSEL R2, R2, RZ, P1 ;  /* 0x000000ff02027208 */ /* 0x000fca0000800000 */
[--C-:B------:R-:W-:Y:S02]  /*10e40*/  FFMA.FTZ R3, R5, c[0x0][0x2d0], -R2.reuse ;  /* 0x0000b40005037a23 */ /* 0x100fe40000010802 */
[----:B------:R-:W-:Y:S02]  /*10e50*/  @P0 IMAD.WIDE.U32 R4, R202, c[0x0][0x1e0], RZ ;  /* 0x00007800ca040a25 */ /* 0x000fe400078e00ff */
[----:B------:R2:W-:Y:S02]  /*10e60*/  MUFU.EX2 R226, R3 ;  /* 0x0000000300e27308 */ /* 0x0005e40000000800 */
[----:B------:R-:W-:-:S06]  /*10e70*/  FFMA.FTZ R7, R7, c[0x0][0x2d0], -R2 ;  /* 0x0000b40007077a23 */ /* 0x000fcc0000010802 */
[----:B------:R3:W-:Y:S01]  /*10e80*/  MUFU.EX2 R225, R7 ;  /* 0x0000000700e17308 */ /* 0x0007e20000000800 */
[----:B-1----:R-:W-:Y:S01]  /*10e90*/  FMNMX.FTZ R140, R0, R8, !PT ;  /* 0x00000008008c7209 */ /* 0x002fe20007810000 */
[----:B------:R-:W-:Y:S02]  /*10ea0*/  FFMA.FTZ R0, R15, c[0x0][0x2d0], -R2 ;  /* 0x0000b4000f007a23 */ /* 0x000fe40000010802 */
[----:B--2---:R-:W-:-:S04]  /*10eb0*/  @P0 IMAD R3, R6, c[0x0][0x1e0], RZ ;  /* 0x0000780006030a24 */ /* 0x004fc800078e02ff */
[----:B------:R1:W-:Y:S01]  /*10ec0*/  MUFU.EX2 R210, R0 ;  /* 0x0000000000d27308 */ /* 0x0003e20000000800 */
[----:B------:R-:W-:Y:S01]  /*10ed0*/  @P0 IMAD R6, R202, c[0x0][0x1e4], R3 ;  /* 0x00007900ca060a24 */ /* 0x000fe200078e0203 */
[----:B------:R-:W-:Y:S01]  /*10ee0*/  @P0 LEA R3, P1, R4, R218, 0x5 ;  /* 0x000000da04030211 */ /* 0x000fe200078228ff */
[----:B---3--:R-:W-:Y:S02]  /*10ef0*/  FFMA.FTZ R7, R12, c[0x0][0x2d0], -R2 ;  /* 0x0000b4000c077a23 */ /* 0x008fe40000010802 */
[----:B------:R-:W-:-:S03]  /*10f00*/  @P0 IMAD.IADD R6, R5, 0x1, R6 ;  /* 0x0000000105060824 */ /* 0x000fc600078e0206 */
[----:B------:R-:W2:Y:S02]  /*10f10*/  MUFU.EX2 R224, R7 ;  /* 0x0000000700e07308 */ /* 0x000ea40000000800 */
[----:B------:R-:W-:Y:S02]  /*10f20*/  @P0 LEA.HI.X R6, R4, R222, R6, 0x5, P1 ;  /* 0x000000de04060211 */ /* 0x000fe400008f2c06 */
[----:B------:R-:W-:Y:S01]  /*10f30*/  @P0 LEA R4, P1, R3, c[0x0][0x1c8], 0x1 ;  /* 0x0000720003040a11 */ /* 0x000fe200078208ff */
[----:B-1----:R-:W-:-:S03]  /*10f40*/  FMUL.FTZ R0, R140, c[0x0][0x2d0] ;  /* 0x0000b4008c007a20 */ /* 0x002fc60000410000 */
[----:B------:R-:W-:Y:S01]  /*10f50*/  @P0 LEA.HI.X R5, R3, c[0x0][0x1cc], R6, 0x1, P1 ;  /* 0x0000730003050a11 */ /* 0x000fe200008f0c06 */
[----:B------:R-:W-:Y:S01]  /*10f60*/  FFMA.FTZ R3, R16, c[0x0][0x2d0], -R2 ;  /* 0x0000b40010037a23 */ /* 0x000fe20000010802 */
[----:B------:R-:W-:-:S03]  /*10f70*/  FSETP.NEU.FTZ.AND P1, PT, R140, -INF , PT ;  /* 0xff8000008c00780b */ /* 0x000fc60003f3d000 */
[----:B------:R1:W-:Y:S01]  /*10f80*/  MUFU.EX2 R209, R3 ;  /* 0x0000000300d17308 */ /* 0x0003e20000000800 */
[----:B------:R-:W-:Y:S01]  /*10f90*/  FSEL R0, R0, RZ, P1 ;  /* 0x000000ff00007208 */ /* 0x000fe20000800000 */
[----:B------:R3:W-:Y:S01]  /*10fa0*/  @P0 LDGSTS.E.BYPASS.LTC128B.128 [R201+0xc080], [R4.64], !P2 ;  /* 0x0c08000004c90fae */ /* 0x0007e2000d101d46 */
[----:B--2---:R-:W-:-:S03]  /*10fb0*/  F2FP.PACK_AB R6, R210, R224 ;  /* 0x000000e0d206723e */ /* 0x004fc600000000ff */
[----:B------:R3:W-:Y:S04]  /*10fc0*/  @P0 LDGSTS.E.BYPASS.LTC128B.128 [R201+0xd080], [R4.64+0x80], !P6 ;  /* 0x0d08008004c90fae */ /* 0x0007e8000f101d46 */
[----:B------:R3:W-:Y:S04]  /*10fd0*/  @P0 LDGSTS.E.BYPASS.LTC128B.128 [R201+0xe080], [R4.64+0x100], !P5 ;  /* 0x0e08010004c90fae */ /* 0x0007e8000e901d46 */
[----:B------:R3:W-:Y:S01]  /*10fe0*/  @P0 LDGSTS.E.BYPASS.LTC128B.128 [R201+0xf080], [R4.64+0x180], !P4 ;  /* 0x0f08018004c90fae */ /* 0x0007e2000e101d46 */
[----:B-1----:R-:W-:-:S03]  /*10ff0*/  FFMA.FTZ R3, R9, c[0x0][0x2d0], -R0 ;  /* 0x0000b40009037a23 */ /* 0x002fc60000010800 */
[----:B------:R-:W1:Y:S01]  /*11000*/  LDSM.16.MT88.4 R16, [R186] ;  /* 0x00000000ba10783b */ /* 0x000e620000004200 */
[----:B------:R2:W-:Y:S03]  /*11010*/  MUFU.EX2 R198, R3 ;  /* 0x0000000300c67308 */ /* 0x0005e60000000800 */
[----:B------:R-:W-:Y:S04]  /*11020*/  LDSM.16.MT88.4 R136, [R186+0x800] ;  /* 0x00080000ba88783b */ /* 0x000fe80000004200 */
[----:B------:R-:W-:Y:S04]  /*11030*/  LDSM.16.MT88.4 R28, [R188+0x800] ;  /* 0x00080000bc1c783b */ /* 0x000fe80000004200 */
[----:B------:R-:W-:Y:S04]  /*11040*/  LDSM.16.MT88.4 R32, [R187] ;  /* 0x00000000bb20783b */ /* 0x000fe80000004200 */
[----:B------:R-:W4:Y:S01]  /*11050*/  LDSM.16.MT88.4 R76, [R187+0x1000] ;  /* 0x00100000bb4c783b */ /* 0x000f220000004200 */
[----:B--2---:R-:W-:-:S03]  /*11060*/  FFMA.FTZ R3, R13, c[0x0][0x2d0], -R0 ;  /* 0x0000b4000d037a23 */ /* 0x004fc60000010800 */
[----:B------:R-:W2:Y:S01]  /*11070*/  LDSM.16.MT88.4 R92, [R186+0x2000] ;  /* 0x00200000ba5c783b */ /* 0x000ea20000004200 */
[----:B------:R1:W1:Y:S01]  /*11080*/  MUFU.EX2 R196, R3 ;  /* 0x0000000300c47308 */ /* 0x0002620000000800 */
[----:B---3--:R-:W-:Y:S02]  /*11090*/  F2FP.PACK_AB R4, R225, R226 ;  /* 0x000000e2e104723e */ /* 0x008fe400000000ff */
[----:B------:R-:W3:Y:S04]  /*110a0*/  LDSM.16.MT88.4 R60, [R186+0x3000] ;  /* 0x00300000ba3c783b */ /* 0x000ee80000004200 */
[----:B------:R-:W-:Y:S04]  /*110b0*/  LDSM.16.MT88.4 R40, [R187+0x800] ;  /* 0x00080000bb28783b */ /* 0x000fe80000004200 */
[----:B------:R-:W-:Y:S04]  /*110c0*/  LDSM.16.MT88.4 R108, [R187+0x1800] ;  /* 0x00180000bb6c783b */ /* 0x000fe80000004200 */
[----:B------:R-:W2:Y:S01]  /*110d0*/  LDSM.16.MT88.4 R44, [R185+0x1000] ;  /* 0x00100000b92c783b */ /* 0x000ea20000004200 */
[----:B-1----:R-:W-:Y:S01]  /*110e0*/  FFMA.FTZ R3, R14, c[0x0][0x2d0], -R0 ;  /* 0x0000b4000e037a23 */ /* 0x002fe20000010800 */
[----:B------:R-:W-:-:S02]  /*110f0*/  F2FP.PACK_AB R5, R196, R198 ;  /* 0x000000c6c405723e */ /* 0x000fc400000000ff */
[----:B------:R-:W-:Y:S01]  /*11100*/  LDSM.16.MT88.4 R12, [R188] ;  /* 0x00000000bc0c783b */ /* 0x000fe20000004200 */
[----:B------:R1:W-:Y:S03]  /*11110*/  MUFU.EX2 R197, R3 ;  /* 0x0000000300c57308 */ /* 0x0003e60000000800 */
[----:B------:R-:W2:Y:S04]  /*11120*/  LDSM.16.MT88.4 R8, [R185] ;  /* 0x00000000b908783b */ /* 0x000ea80000004200 */
[----:B------:R-:W-:Y:S04]  /*11130*/  LDSM.16.MT88.4 R48, [R186+0x1000] ;  /* 0x00100000ba30783b */ /* 0x000fe80000004200 */
[----:B------:R-:W2:Y:S04]  /*11140*/  LDSM.16.MT88.4 R56, [R188+0x1000] ;  /* 0x00100000bc38783b */ /* 0x000ea80000004200 */
[----:B------:R-:W2:Y:S01]  /*11150*/  LDSM.16.MT88.4 R84, [R185+0x2000] ;  /* 0x00200000b954783b */ /* 0x000ea20000004200 */
[----:B-1----:R-:W-:-:S03]  /*11160*/  FFMA.FTZ R3, R20, c[0x0][0x2d0], -R0 ;  /* 0x0000b40014037a23 */ /* 0x002fc60000010800 */
[----:B------:R-:W1:Y:S01]  /*11170*/  LDSM.16.MT88.4 R100, [R188+0x2000] ;  /* 0x00200000bc64783b */ /* 0x000e620000004200 */
[----:B------:R3:W3:Y:S03]  /*11180*/  MUFU.EX2 R199, R3 ;  /* 0x0000000300c77308 */ /* 0x0006e60000000800 */
[----:B------:R-:W-:Y:S04]  /*11190*/  LDSM.16.MT88.4 R116, [R186+0x2800] ;  /* 0x00280000ba74783b */ /* 0x000fe80000004200 */
[----:B------:R-:W-:Y:S04]  /*111a0*/  LDSM.16.MT88.4 R96, [R187+0x2000] ;  /* 0x00200000bb60783b */ /* 0x000fe80000004200 */
[----:B------:R-:W-:Y:S04]  /*111b0*/  LDSM.16.MT88.4 R72, [R185+0x3000] ;  /* 0x00300000b948783b */ /* 0x000fe80000004200 */
[----:B------:R-:W-:Y:S01]  /*111c0*/  LDSM.16.MT88.4 R68, [R186+0x1800] ;  /* 0x00180000ba44783b */ /* 0x000fe20000004200 */
[----:B---3--:R-:W-:Y:S01]  /*111d0*/  FFMA.FTZ R3, R25, c[0x0][0x2d0], -R2 ;  /* 0x0000b40019037a23 */ /* 0x008fe20000010802 */
[----:B------:R-:W-:-:S02]  /*111e0*/  F2FP.PACK_AB R7, R199, R197 ;  /* 0x000000c5c707723e */ /* 0x000fc400000000ff */
[----:B------:R-:W-:Y:S01]  /*111f0*/  LDSM.16.MT88.4 R156, [R185+0x800] ;  /* 0x00080000b99c783b */ /* 0x000fe20000004200 */
[----:B------:R3:W2:Y:S03]  /*11200*/  MUFU.EX2 R203, R3 ;  /* 0x0000000300cb7308 */ /* 0x0006a60000000800 */
[----:B------:R-:W-:Y:S01]  /*11210*/  LDSM.16.MT88.4 R104, [R188+0x1800] ;  /* 0x00180000bc68783b */ /* 0x000fe20000004200 */
[C---:B------:R-:W-:Y:S03]  /*11220*/  HMMA.16816.F32 R132, R4.reuse, R16, RZ ;  /* 0x000000100484723c */ /* 0x040fe600000018ff */
[----:B-----5:R-:W-:Y:S04]  /*11230*/  LDSM.16.MT88.4 R112, [R185+0x2800] ;  /* 0x00280000b970783b */ /* 0x020fe80000004200 */
[----:B------:R-:W-:Y:S01]  /*11240*/  LDSM.16.MT88.4 R120, [R188+0x3800] ;  /* 0x00380000bc78783b */ /* 0x000fe20000004200 */
[----:B------:R-:W-:Y:S03]  /*11250*/  HMMA.16816.F32 R16, R4, R18, RZ ;  /* 0x000000120410723c */ /* 0x000fe600000018ff */
[----:B------:R-:W0:Y:S01]  /*11260*/  LDGDEPBAR ;  /* 0x00000000000079af */ /* 0x000e220000000000 */
[--C-:B---3--:R-:W-:Y:S01]  /*11270*/  FFMA.FTZ R3, R24, c[0x0][0x2d0], -R2.reuse ;  /* 0x0000b40018037a23 */ /* 0x108fe20000010802 */
[----:B--2---:R-:W-:Y:S01]  /*11280*/  F2FP.PACK_AB R128, R203, R209 ;  /* 0x000000d1cb80723e */ /* 0x004fe200000000ff */
[----:B------:R-:W-:-:S02]  /*11290*/  FFMA.FTZ R2, R26, c[0x0][0x2d0], -R2 ;  /* 0x0000b4001a027a23 */ /* 0x000fc40000010802 */
[----:B------:R2:W-:Y:S01]  /*112a0*/  MUFU.EX2 R208, R3 ;  /* 0x0000000300d07308 */ /* 0x0005e20000000800 */
[C---:B----4-:R-:W-:Y:S07]  /*112b0*/  HMMA.16816.F32 R64, R4.reuse, R76, RZ ;  /* 0x0000004c0440723c */ /* 0x050fee00000018ff */
[----:B------:R3:W4:Y:S01]  /*112c0*/  MUFU.EX2 R200, R2 ;  /* 0x0000000200c87308 */ /* 0x0007220000000800 */
[----:B------:R-:W-:Y:S01]  /*112d0*/  HMMA.16816.F32 R76, R4, R78, RZ ;  /* 0x0000004e044c723c */ /* 0x000fe200000018ff */
[----:B--2---:R-:W-:-:S07]  /*112e0*/  FADD.FTZ R3, R226, R225 ;  /* 0x000000e1e2037221 */ /* 0x004fce0000010000 */
[----:B------:R-:W-:Y:S01]  /*112f0*/  HMMA.16816.F32 R88, R4, R92, RZ ;  /* 0x0000005c0458723c */ /* 0x000fe200000018ff */
[----:B------:R-:W-:Y:S02]  /*11300*/  FADD.FTZ R3, R224, R3 ;  /* 0x00000003e0037221 */ /* 0x000fe40000010000 */
[----:B---3--:R-:W-:Y:S01]  /*11310*/  FFMA.FTZ R2, R21, c[0x0][0x2d0], -R0 ;  /* 0x0000b40015027a23 */ /* 0x008fe20000010800 */
[----:B----4-:R-:W-:-:S04]  /*11320*/  F2FP.PACK_AB R130, R200, R208 ;  /* 0x000000d0c882723e */ /* 0x010fc800000000ff */
[----:B------:R-:W-:Y:S01]  /*11330*/  HMMA.16816.F32 R176, R4, R60, RZ ;  /* 0x0000003c04b0723c */ /* 0x000fe200000018ff */
[----:B------:R-:W-:Y:S01]  /*11340*/  FADD.FTZ R3, R210, R3 ;  /* 0x00000003d2037221 */ /* 0x000fe20000010000 */
[----:B------:R2:W-:Y:S03]  /*11350*/  MUFU.EX2 R143, R2 ;  /* 0x00000002008f7308 */ /* 0x0005e60000000800 */
[----:B------:R-:W-:-:S03]  /*11360*/  FADD.FTZ R3, R209, R3 ;  /* 0x00000003d1037221 */ /* 0x000fc60000010000 */
[C---:B------:R-:W-:Y:S08]  /*11370*/  HMMA.16816.F32 R180, R4.reuse, R62, RZ ;  /* 0x0000003e04b4723c */ /* 0x040ff000000018ff */
[----:B------:R-:W-:Y:S01]  /*11380*/  HMMA.16816.F32 R36, R4, R44, RZ ;  /* 0x0000002c0424723c */ /* 0x000fe200000018ff */
[----:B--2---:R-:W-:-:S04]  /*11390*/  FFMA.FTZ R2, R22, c[0x0][0x2d0], -R0 ;  /* 0x0000b40016027a23 */ /* 0x004fc80000010800 */
[----:B------:R2:W3:Y:S03]  /*113a0*/  MUFU.EX2 R195, R2 ;  /* 0x0000000200c37308 */ /* 0x0004e60000000800 */
[C---:B------:R-:W-:Y:S08]  /*113b0*/  HMMA.16816.F32 R152, R4.reuse, R8, RZ ;  /* 0x000000080498723c */ /* 0x040ff000000018ff */
[----:B------:R-:W-:Y:S01]  /*113c0*/  HMMA.16816.F32 R52, R4, R56, RZ ;  /* 0x000000380434723c */ /* 0x000fe200000018ff */
[--C-:B--2---:R-:W-:Y:S01]  /*113d0*/  FFMA.FTZ R2, R23, c[0x0][0x2d0], -R0.reuse ;  /* 0x0000b40017027a23 */ /* 0x104fe20000010800 */
[----:B---3--:R-:W-:Y:S01]  /*113e0*/  F2FP.PACK_AB R129, R195, R143 ;  /* 0x0000008fc381723e */ /* 0x008fe200000000ff */
[----:B------:R-:W-:-:S05]  /*113f0*/  FFMA.FTZ R0, R27, c[0x0][0x2d0], -R0 ;  /* 0x0000b4001b007a23 */ /* 0x000fca0000010800 */
[C---:B------:R-:W-:Y:S01]  /*11400*/  HMMA.16816.F32 R20, R4.reuse, R12, RZ ;  /* 0x0000000c0414723c */ /* 0x040fe200000018ff */
[----:B------:R2:W-:Y:S07]  /*11410*/  MUFU.EX2 R194, R2 ;  /* 0x0000000200c27308 */ /* 0x0005ee0000000800 */
[C---:B------:R-:W-:Y:S01]  /*11420*/  HMMA.16816.F32 R12, R4.reuse, R14, RZ ;  /* 0x0000000e040c723c */ /* 0x040fe200000018ff */
[----:B------:R-:W3:Y:S07]  /*11430*/  MUFU.EX2 R142, R0 ;  /* 0x00000000008e7308 */ /* 0x000eee0000000800 */
[----:B------:R-:W-:Y:S01]  /*11440*/  HMMA.16816.F32 R80, R4, R84, RZ ;  /* 0x000000540450723c */ /* 0x000fe200000018ff */
[----:B--2---:R-:W-:-:S07]  /*11450*/  @P3 IMAD.HI.U32 R2, R233, c[0x0][0x2c8], RZ ;  /* 0x0000b200e9023a27 */ /* 0x004fce00078e00ff */
[----:B-1----:R-:W-:Y:S01]  /*11460*/  HMMA.16816.F32 R124, R4, R100, RZ ;  /* 0x00000064047c723c */ /* 0x002fe200000018ff */
[----:B---3--:R-:W-:Y:S01]  /*11470*/  F2FP.PACK_AB R131, R142, R194 ;  /* 0x000000c28e83723e */ /* 0x008fe200000000ff */
[----:B------:R-:W-:Y:S01]  /*11480*/  IMAD.MOV.U32 R0, RZ, RZ, R233 ;  /* 0x000000ffff007224 */ /* 0x000fe200078e00e9 */
[----:B------:R-:W-:Y:S01]  /*11490*/  @P3 SHF.R.U32.HI R0, RZ, c[0x0][0x2cc], R2 ;  /* 0x0000b300ff003a19 */ /* 0x000fe20000011602 */
[----:B------:R-:W-:Y:S01]  /*114a0*/  FADD.FTZ R2, R198, R196 ;  /* 0x000000c4c6027221 */ /* 0x000fe20000010000 */
[----:B------:R-:W-:Y:S02]  /*114b0*/  IADD3 R198, R193, 0x2000, RZ ;  /* 0x00002000c1c67810 */ /* 0x000fe40007ffe0ff */
[----:B------:R-:W-:Y:S01]  /*114c0*/  IADD3 R0, R0, R236, -R237 ;  /* 0x000000ec00007210 */ /* 0x000fe20007ffe8ed */
[----:B------:R-:W-:Y:S01]  /*114d0*/  HMMA.16816.F32 R132, R128, R136, R132 ;  /* 0x000000888084723c */ /* 0x000fe20000001884 */
[----:B------:R-:W-:Y:S01]  /*114e0*/  FADD.FTZ R2, R197, R2 ;  /* 0x00000002c5027221 */ /* 0x000fe20000010000 */
[----:B------:R-:W-:-:S02]  /*114f0*/  IADD3 R197, R193, 0x2800, RZ ;  /* 0x00002800c1c57810 */ /* 0x000fc40007ffe0ff */
[----:B------:R-:W-:Y:S01]  /*11500*/  IADD3 R196, R193, 0x1000, RZ ;  /* 0x00001000c1c47810 */ /* 0x000fe20007ffe0ff */
[----:B------:R-:W-:Y:S01]  /*11510*/  FADD.FTZ R2, R199, R2 ;  /* 0x00000002c7027221 */ /* 0x000fe20000010000 */
[----:B------:R-:W-:Y:S02]  /*11520*/  IADD3 R199, R193, 0x3800, RZ ;  /* 0x00003800c1c77810 */ /* 0x000fe40007ffe0ff */
[C---:B------:R-:W-:Y:S01]  /*11530*/  HMMA.16816.F32 R136, R128.reuse, R138, R16 ;  /* 0x0000008a8088723c */ /* 0x040fe20000001810 */
[----:B------:R-:W1:Y:S07]  /*11540*/  LDSM.16.MT88.4 R16, [R188+0x3000] ;  /* 0x00300000bc10783b */ /* 0x000e6e0000004200 */
[C---:B------:R-:W-:Y:S01]  /*11550*/  HMMA.16816.F32 R24, R128.reuse, R30, R12 ;  /* 0x0000001e8018723c */ /* 0x040fe2000000180c */
[----:B------:R-:W2:Y:S07]  /*11560*/  LDSM.16.MT88.4 R12, [R187+0x3000] ;  /* 0x00300000bb0c783b */ /* 0x000eae0000004200 */
[----:B------:R-:W-:Y:S08]  /*11570*/  HMMA.16816.F32 R20, R128, R28, R20 ;  /* 0x0000001c8014723c */ /* 0x000ff00000001814 */
[C---:B------:R-:W-:Y:S08]  /*11580*/  HMMA.16816.F32 R28, R4.reuse, R32, RZ ;  /* 0x00000020041c723c */ /* 0x040ff000000018ff */
[----:B------:R-:W-:Y:S08]  /*11590*/  HMMA.16816.F32 R32, R4, R34, RZ ;  /* 0x000000220420723c */ /* 0x000ff000000018ff */
[C---:B------:R-:W-:Y:S08]  /*115a0*/  HMMA.16816.F32 R60, R128.reuse, R108, R64 ;  /* 0x0000006c803c723c */ /* 0x040ff00000001840 */
[C---:B------:R-:W-:Y:S08]  /*115b0*/  HMMA.16816.F32 R28, R128.reuse, R40, R28 ;  /* 0x00000028801c723c */ /* 0x040ff0000000181c */
[----:B------:R-:W-:Y:S08]  /*115c0*/  HMMA.16816.F32 R32, R128, R42, R32 ;  /* 0x0000002a8020723c */ /* 0x000ff00000001820 */
[----:B------:R-:W-:Y:S08]  /*115d0*/  HMMA.16816.F32 R40, R4, R46, RZ ;  /* 0x0000002e0428723c */ /* 0x000ff000000018ff */
[----:B------:R-:W-:Y:S08]  /*115e0*/  HMMA.16816.F32 R64, R128, R110, R76 ;  /* 0x0000006e8040723c */ /* 0x000ff0000000184c */
[C---:B------:R-:W-:Y:S08]  /*115f0*/  HMMA.16816.F32 R44, R4.reuse, R48, RZ ;  /* 0x00000030042c723c */ /* 0x040ff000000018ff */
[C---:B-1----:R-:W-:Y:S08]  /*11600*/  HMMA.16816.F32 R204, R4.reuse, R16, RZ ;  /* 0x0000001004cc723c */ /* 0x042ff000000018ff */
[----:B--2---:R-:W-:Y:S08]  /*11610*/  HMMA.16816.F32 R228, R4, R12, RZ ;  /* 0x0000000c04e4723c */ /* 0x004ff000000018ff */
[----:B------:R-:W-:Y:S01]  /*11620*/  HMMA.16816.F32 R76, R128, R116, R88 ;  /* 0x00000074804c723c */ /* 0x000fe20000001858 */
[----:B------:R-:W1:Y:S07]  /*11630*/  LDSM.16.MT88.4 R88, [R188+0x2800] ;  /* 0x00280000bc58783b */ /* 0x000e6e0000004200 */
[C---:B------:R-:W-:Y:S08]  /*11640*/  HMMA.16816.F32 R8, R4.reuse, R10, RZ ;  /* 0x0000000a0408723c */ /* 0x040ff000000018ff */
[C---:B------:R-:W-:Y:S08]  /*11650*/  HMMA.16816.F32 R48, R4.reuse, R50, RZ ;  /* 0x000000320430723c */ /* 0x040ff000000018ff */
        /* <DEDUP_REMOVED lines=13> */
[C---:B------:R-:W-:Y:S08]  /*11730*/  HMMA.16816.F32 R48, R128.reuse, R70, R48 ;  /* 0x000000468030723c */ /* 0x040ff00000001830 */
[C---:B------:R-:W-:Y:S08]  /*11740*/  HMMA.16816.F32 R152, R128.reuse, R156, R152 ;  /* 0x0000009c8098723c */ /* 0x040ff00000001898 */
[C---:B------:R-:W-:Y:S08]  /*11750*/  HMMA.16816.F32 R52, R128.reuse, R104, R52 ;  /* 0x000000688034723c */ /* 0x040ff00000001834 */
[C---:B------:R-:W-:Y:S01]  /*11760*/  HMMA.16816.F32 R56, R128.reuse, R106, R56 ;  /* 0x0000006a8038723c */ /* 0x040fe20000001838 */
[----:B------:R-:W3:Y:S07]  /*11770*/  LDSM.16.MT88.4 R104, [R185+0x3800] ;  /* 0x00380000b968783b */ /* 0x000eee0000004200 */
[C---:B------:R-:W-:Y:S08]  /*11780*/  HMMA.16816.F32 R68, R128.reuse, R112, R80 ;  /* 0x000000708044723c */ /* 0x040ff00000001850 */
[C---:B------:R-:W-:Y:S01]  /*11790*/  HMMA.16816.F32 R72, R128.reuse, R114, R84 ;  /* 0x000000728048723c */ /* 0x040fe20000001854 */
[----:B------:R-:W4:Y:S07]  /*117a0*/  LDSM.16.MT88.4 R112, [R186+0x3800] ;  /* 0x00380000ba70783b */ /* 0x000f2e0000004200 */
[C---:B------:R-:W-:Y:S01]  /*117b0*/  HMMA.16816.F32 R156, R128.reuse, R158, R8 ;  /* 0x0000009e809c723c */ /* 0x040fe20000001808 */
[----:B------:R-:W3:Y:S07]  /*117c0*/  LDSM.16.MT88.4 R8, [R185+0x1800] ;  /* 0x00180000b908783b */ /* 0x000eee0000004200 */
[C---:B-1----:R-:W-:Y:S08]  /*117d0*/  HMMA.16816.F32 R84, R128.reuse, R88, R124 ;  /* 0x000000588054723c */ /* 0x042ff0000000187c */
[C---:B--2---:R-:W-:Y:S07]  /*117e0*/  HMMA.16816.F32 R124, R128.reuse, R4, R228 ;  /* 0x00000004807c723c */ /* 0x044fee00000018e4 */
[----:B------:R-:W-:Y:S01]  /*117f0*/  SHF.R.S32.HI R4, RZ, 0x1f, R0 ;  /* 0x0000001fff047819 */ /* 0x000fe20000011400 */
[----:B------:R-:W-:Y:S03]  /*11800*/  HMMA.16816.F32 R80, R128, R118, R92 ;  /* 0x000000768050723c */ /* 0x000fe6000000185c */
[----:B------:R-:W-:Y:S01]  /*11810*/  LEA.HI R4, R4, R0, RZ, 0x5 ;  /* 0x0000000004047211 */ /* 0x000fe200078f28ff */
[----:B------:R-:W-:-:S02]  /*11820*/  FADD.FTZ R0, R143, R2 ;  /* 0x000000028f007221 */ /* 0x000fc40000010000 */
[----:B------:R-:W-:Y:S01]  /*11830*/  FADD.FTZ R2, R203, R3 ;  /* 0x00000003cb027221 */ /* 0x000fe20000010000 */
[----:B------:R-:W-:Y:S01]  /*11840*/  SHF.R.S32.HI R3, RZ, 0x5, R4 ;  /* 0x00000005ff037819 */ /* 0x000fe20000011404 */
[----:B------:R-:W-:Y:S01]  /*11850*/  FADD.FTZ R0, R195, R0 ;  /* 0x00000000c3007221 */ /* 0x000fe20000010000 */
[C---:B------:R-:W-:Y:S01]  /*11860*/  HMMA.16816.F32 R88, R128.reuse, R90, R100 ;  /* 0x0000005a8058723c */ /* 0x040fe20000001864 */
[----:B------:R-:W-:Y:S01]  /*11870*/  FADD.FTZ R2, R208, R2 ;  /* 0x00000002d0027221 */ /* 0x000fe20000010000 */
[----:B------:R-:W-:Y:S01]  /*11880*/  IMNMX R210, R212, R3, !PT ;  /* 0x00000003d4d27217 */ /* 0x000fe20007800200 */
[----:B------:R-:W-:Y:S01]  /*11890*/  FADD.FTZ R0, R194, R0 ;  /* 0x00000000c2007221 */ /* 0x000fe20000010000 */
[C---:B------:R-:W-:Y:S01]  /*118a0*/  IADD3 R195, R193.reuse, 0x1800, RZ ;  /* 0x00001800c1c37810 */ /* 0x040fe20007ffe0ff */
[----:B------:R-:W-:Y:S01]  /*118b0*/  FADD.FTZ R209, R200, R2 ;  /* 0x00000002c8d17221 */ /* 0x000fe20000010000 */
[----:B------:R-:W-:Y:S01]  /*118c0*/  ISETP.GE.AND P0, PT, R202, R210, PT ;  /* 0x000000d2ca00720c */ /* 0x000fe20003f06270 */
[----:B------:R-:W-:Y:S01]  /*118d0*/  FADD.FTZ R208, R142, R0 ;  /* 0x000000008ed07221 */ /* 0x000fe20000010000 */
[----:B------:R-:W-:Y:S01]  /*118e0*/  HMMA.16816.F32 R92, R128, R96, R160 ;  /* 0x00000060805c723c */ /* 0x000fe200000018a0 */
[----:B------:R-:W-:-:S02]  /*118f0*/  IADD3 R200, R193, 0x3000, RZ ;  /* 0x00003000c1c87810 */ /* 0x000fc40007ffe0ff */
[----:B------:R-:W-:-:S05]  /*11900*/  IADD3 R194, R193, 0x800, RZ ;  /* 0x00000800c1c27810 */ /* 0x000fca0007ffe0ff */
[C---:B---3--:R-:W-:Y:S08]  /*11910*/  HMMA.16816.F32 R100, R128.reuse, R104, R168 ;  /* 0x000000688064723c */ /* 0x048ff000000018a8 */
[C---:B----4-:R-:W-:Y:S08]  /*11920*/  HMMA.16816.F32 R108, R128.reuse, R112, R176 ;  /* 0x00000070806c723c */ /* 0x050ff000000018b0 */
[C---:B------:R-:W-:Y:S08]  /*11930*/  HMMA.16816.F32 R116, R128.reuse, R120, R204 ;  /* 0x000000788074723c */ /* 0x040ff000000018cc */
[C---:B------:R-:W-:Y:S08]  /*11940*/  HMMA.16816.F32 R36, R128.reuse, R8, R36 ;  /* 0x000000088024723c */ /* 0x040ff00000001824 */
        /* <DEDUP_REMOVED lines=8> */
[----:B------:R-:W-:Y:S02]  /*119d0*/  MOV R142, R140 ;  /* 0x0000008c008e7202 */ /* 0x000fe40000000f00 */
[----:B------:R-:W-:-:S02]  /*119e0*/  MOV R3, R141 ;  /* 0x0000008d00037202 */ /* 0x000fc40000000f00 */
[----:B------:R-:W-:-:S07]  /*119f0*/  MOV R180, R202 ;  /* 0x000000ca00b47202 */ /* 0x000fce0000000f00 */
.L_x_1104:
[----:B------:R-:W-:Y:S04]  /*11a00*/  DEPBAR.LE SB0, 0x0 ;  /* 0x000080000000791a */ /* 0x000fe80000000000 */
[----:B------:R-:W-:Y:S01]  /*11a10*/  WARPSYNC 0xffffffff ;  /* 0xffffffff00007948 */ /* 0x000fe20003800000 */
[----:B------:R-:W-:Y:S01]  /*11a20*/  BAR.SYNC.DEFER_BLOCKING 0x0 ;  /* 0x0000000000007b1d */ /* 0x000fe20000010000 */
[----:B------:R-:W-:Y:S02]  /*11a30*/  ISETP.GT.AND P0, PT, R212, R180, PT ;  /* 0x000000b4d400720c */ /* 0x000fe40003f04270 */
[----:B------:R-:W-:Y:S02]  /*11a40*/  LOP3.LUT P3, RZ, R216, 0x1, RZ, 0xc0, !PT ;  /* 0x00000001d8ff7812 */ /* 0x000fe4000786c0ff */
[C---:B------:R-:W-:Y:S02]  /*11a50*/  IADD3 R202, R180.reuse, -0x1, RZ ;  /* 0xffffffffb4ca7810 */ /* 0x040fe40007ffe0ff */
[----:B------:R-:W-:Y:S04]  /*11a60*/  MOV R143, c[0x0][0x2c4] ;  /* 0x0000b100008f7a02 */ /* 0x000fe80000000f00 */
[----:B------:R-:W-:Y:S03]  /*11a70*/  ISETP.NE.AND P2, PT, R143, 0x1, PT ;  /* 0x000000018f00780c */ /* 0x000fe60003f45270 */
[----:B------:R-:W-:Y:S01]  /*11a80*/  @!P0 SHF.R.S32.HI R0, RZ, 0x1f, R180 ;  /* 0x0000001fff008819 */ /* 0x000fe200000114b4 */
[----:B------:R-:W-:Y:S04]  /*11a90*/  @!P0 IMAD.WIDE.U32 R140, R180, c[0x0][0x208], RZ ;  /* 0x00008200b48c8a25 */ /* 0x000fe800078e00ff */
[----:B------:R-:W-:Y:S04]  /*11aa0*/  @!P0 IMAD R0, R0, c[0x0][0x208], RZ ;  /* 0x0000820000008a24 */ /* 0x000fe800078e02ff */
[----:B------:R-:W-:Y:S01]  /*11ab0*/  @!P0 IMAD R2, R180, c[0x0][0x20c], R0 ;  /* 0x00008300b4028a24 */ /* 0x000fe200078e0200 */
[----:B------:R-:W-:Y:S01]  /*11ac0*/  LDSM.16.M88.4 R16, [R189] ;  /* 0x00000000bd10783b */ /* 0x000fe20000000200 */
[C---:B------:R-:W-:Y:S03]  /*11ad0*/  @!P0 LEA R0, P1, R140.reuse, R220, 0x5 ;  /* 0x000000dc8c008211 */ /* 0x040fe600078228ff */
[----:B------:R-:W-:Y:S03]  /*11ae0*/  @!P0 IADD3 R2, R141, R2, RZ ;  /* 0x000000028d028210 */ /* 0x000fe60007ffe0ff */
[----:B------:R-:W1:Y:S01]  /*11af0*/  LDSM.16.M88.4 R8, [R184] ;  /* 0x00000000b808783b */ /* 0x000e620000000200 */
[----:B------:R-:W-:Y:S02]  /*11b00*/  @!P0 LEA.HI.X R2, R140, R223, R2, 0x5, P1 ;  /* 0x000000df8c028211 */ /* 0x000fe400008f2c02 */
[C---:B------:R-:W-:Y:S04]  /*11b10*/  @!P0 LEA R140, P1, R0.reuse, c[0x0][0x1f8], 0x1 ;  /* 0x00007e00008c8a11 */ /* 0x040fe800078208ff */
[----:B------:R-:W2:Y:S01]  /*11b20*/  LDSM.16.M88.4 R160, [R184+0x800] ;  /* 0x00080000b8a0783b */ /* 0x000ea20000000200 */
[----:B------:R-:W-:Y:S02]  /*11b30*/  @!P0 LEA.HI.X R141, R0, c[0x0][0x1fc], R2, 0x1, P1 ;  /* 0x00007f00008d8a11 */ /* 0x000fe400008f0c02 */
[----:B------:R-:W-:Y:S04]  /*11b40*/  IADD3 R0, R239, R233, RZ ;  /* 0x000000e9ef007210 */ /* 0x000fe80007ffe0ff */
[----:B------:R-:W-:Y:S01]  /*11b50*/  LDSM.16.M88.4 R164, [R190] ;  /* 0x00000000bea4783b */ /* 0x000fe20000000200 */
[----:B------:R-:W-:Y:S05]  /*11b60*/  @P2 IMAD.HI.U32 R2, R0, c[0x0][0x2c8], RZ ;  /* 0x0000b20000022a27 */ /* 0x000fea00078e00ff */
[----:B------:R-:W-:Y:S01]  /*11b70*/  @P2 SHF.R.U32.HI R0, RZ, c[0x0][0x2cc], R2 ;  /* 0x0000b300ff002a19 */ /* 0x000fe20000011602 */
[----:B------:R-:W3:Y:S01]  /*11b80*/  LDSM.16.M88.4 R168, [R193] ;  /* 0x00000000c1a8783b */ /* 0x000ee20000000200 */
[----:B------:R-:W-:Y:S05]  /*11b90*/  MOV R2, 0xffffffe0 ;  /* 0xffffffe000027802 */ /* 0x000fea0000000f00 */
[----:B------:R-:W-:Y:S01]  /*11ba0*/  IMAD R2, R180, R2, 0x1 ;  /* 0x00000001b4027424 */ /* 0x000fe200078e0202 */
[----:B------:R-:W4:Y:S04]  /*11bb0*/  LDSM.16.M88.4 R172, [R194] ;  /* 0x00000000c2ac783b */ /* 0x000f280000000200 */
[----:B------:R-:W-:Y:S03]  /*11bc0*/  IADD3 R2, R236, R2, -R217 ;  /* 0x00000002ec027210 */ /* 0x000fe60007ffe8d9 */
[----:B------:R-:W-:Y:S01]  /*11bd0*/  @!PT LDS RZ, [RZ] ;  /* 0x00000000fffff984 */ /* 0x000fe20000000800 */
[----:B------:R-:W-:Y:S01]  /*11be0*/  @!PT LDS RZ, [RZ] ;  /* 0x00000000fffff984 */ /* 0x000fe20000000800 */
[----:B------:R-:W-:Y:S01]  /*11bf0*/  @!PT LDS RZ, [RZ] ;  /* 0x00000000fffff984 */ /* 0x000fe20000000800 */
[----:B------:R5:W-:Y:S01]  /*11c00*/  @!P0 LDGSTS.E.BYPASS.LTC128B.128 [R201+0x8080], [R140.64], !P3 ;  /* 0x080800008cc98fae */ /* 0x000be2000d901d46 */
[C---:B-1----:R-:W-:Y:S06]  /*11c10*/  HMMA.16816.F32 R4, R16.reuse, R8, RZ ;  /* 0x000000081004723c */ /* 0x042fec00000018ff */
[----:B------:R5:W-:Y:S02]  /*11c20*/  @!P0 LDGSTS.E.BYPASS.LTC128B.128 [R201+0x9080], [R140.64+0x80], !P6 ;  /* 0x090800808cc98fae */ /* 0x000be4000f101d46 */
[C---:B------:R-:W-:Y:S05]  /*11c30*/  HMMA.16816.F32 R8, R16.reuse, R10, RZ ;  /* 0x0000000a1008723c */ /* 0x040fea00000018ff */
[----:B------:R5:W-:Y:S03]  /*11c40*/  @!P0 LDGSTS.E.BYPASS.LTC128B.128 [R201+0xa080], [R140.64+0x100], !P5 ;  /* 0x0a0801008cc98fae */ /* 0x000be6000e901d46 */
[C---:B--2---:R-:W-:Y:S04]  /*11c50*/  HMMA.16816.F32 R12, R16.reuse, R160, RZ ;  /* 0x000000a0100c723c */ /* 0x044fe800000018ff */
[----:B------:R5:W-:Y:S04]  /*11c60*/  @!P0 LDGSTS.E.BYPASS.LTC128B.128 [R201+0xb080], [R140.64+0x180], !P4 ;  /* 0x0b0801808cc98fae */ /* 0x000be8000e101d46 */
[----:B------:R-:W-:Y:S03]  /*11c70*/  HMMA.16816.F32 R16, R16, R162, RZ ;  /* 0x000000a21010723c */ /* 0x000fe600000018ff */
[----:B------:R-:W-:Y:S05]  /*11c80*/  LDSM.16.M88.4 R160, [R192] ;  /* 0x00000000c0a0783b */ /* 0x000fea0000000200 */
[C---:B---3--:R-:W-:Y:S02]  /*11c90*/  HMMA.16816.F32 R4, R164.reuse, R168, R4 ;  /* 0x000000a8a404723c */ /* 0x048fe40000001804 */
[----:B------:R-:W1:Y:S06]  /*11ca0*/  LDSM.16.M88.4 R176, [R151] ;  /* 0x0000000097b0783b */ /* 0x000e6c0000000200 */
[C---:B------:R-:W-:Y:S01]  /*11cb0*/  HMMA.16816.F32 R8, R164.reuse, R170, R8 ;  /* 0x000000aaa408723c */ /* 0x040fe20000001808 */
[----:B------:R-:W2:Y:S07]  /*11cc0*/  LDSM.16.M88.4 R168, [R151+0x800] ;  /* 0x0008000097a8783b */ /* 0x000eae0000000200 */
[C---:B----4-:R-:W-:Y:S01]  /*11cd0*/  HMMA.16816.F32 R12, R164.reuse, R172, R12 ;  /* 0x000000aca40c723c */ /* 0x050fe2000000180c */
[----:B------:R-:W0:Y:S07]  /*11ce0*/  LDGDEPBAR ;  /* 0x00000000000079af */ /* 0x000e2e0000000000 */
[----:B------:R-:W-:Y:S01]  /*11cf0*/  HMMA.16816.F32 R16, R164, R174, R16 ;  /* 0x000000aea410723c */ /* 0x000fe20000001810 */
[----:B------:R-:W-:Y:S07]  /*11d00*/  LDSM.16.M88.4 R164, [R191] ;  /* 0x00000000bfa4783b */ /* 0x000fee0000000200 */
[----:B------:R-:W3:Y:S07]  /*11d10*/  LDSM.16.M88.4 R172, [R150] ;  /* 0x0000000096ac783b */ /* 0x000eee0000000200 */
[----:B-----5:R-:W-:Y:S01]  /*11d20*/  SHFL.IDX PT, R141, R0, 0x1, 0x1c1f ;  /* 0x003c1f00008d7f89 */ /* 0x020fe200000e0000 */
[C---:B-1----:R-:W-:Y:S06]  /*11d30*/  HMMA.16816.F32 R4, R160.reuse, R176, R4 ;  /* 0x000000b0a004723c */ /* 0x042fec0000001804 */
[----:B------:R1:W4:Y:S02]  /*11d40*/  SHFL.IDX PT, R140, R0, RZ, 0x1c1f ;  /* 0x001c1fff008c7589 */ /* 0x00032400000e0000 */
[C---:B------:R-:W-:Y:S05]  /*11d50*/  HMMA.16816.F32 R8, R160.reuse, R178, R8 ;  /* 0x000000b2a008723c */ /* 0x040fea0000001808 */
[----:B------:R-:W5:Y:S03]  /*11d60*/  LDSM.16.M88.4 R176, [R150+0x800] ;  /* 0x0008000096b0783b */ /* 0x000f660000000200 */
[C---:B--2---:R-:W-:Y:S08]  /*11d70*/  HMMA.16816.F32 R12, R160.reuse, R168, R12 ;  /* 0x000000a8a00c723c */ /* 0x044ff0000000180c */
[----:B------:R-:W-:Y:S01]  /*11d80*/  HMMA.16816.F32 R16, R160, R170, R16 ;  /* 0x000000aaa010723c */ /* 0x000fe20000001810 */
[----:B------:R-:W-:Y:S03]  /*11d90*/  LDSM.16.M88.4 R160, [R189+0x4000] ;  /* 0x00400000bda0783b */ /* 0x000fe60000000200 */
[----:B-1----:R-:W-:Y:S04]  /*11da0*/  IADD3 R0, R2, -R237, RZ ;  /* 0x800000ed02007210 */ /* 0x002fe80007ffe0ff */
[C---:B---3--:R-:W-:Y:S01]  /*11db0*/  HMMA.16816.F32 R4, R164.reuse, R172, R4 ;  /* 0x000000aca404723c */ /* 0x048fe20000001804 */
[----:B------:R-:W1:Y:S04]  /*11dc0*/  LDSM.16.M88.4 R168, [R184+0x1000] ;  /* 0x00100000b8a8783b */ /* 0x000e680000000200 */
[C---:B----4-:R-:W-:Y:S02]  /*11dd0*/  IADD3 R2, R0.reuse, R140, RZ ;  /* 0x0000008c00027210 */ /* 0x050fe40007ffe0ff */
[----:B------:R-:W-:Y:S01]  /*11de0*/  IADD3 R0, R0, R141, RZ ;  /* 0x0000008d00007210 */ /* 0x000fe20007ffe0ff */
[C---:B------:R-:W-:Y:S01]  /*11df0*/  HMMA.16816.F32 R8, R164.reuse, R174, R8 ;  /* 0x000000aea408723c */ /* 0x040fe20000001808 */
[----:B------:R-:W2:Y:S02]  /*11e00*/  LDSM.16.M88.4 R172, [R184+0x1800] ;  /* 0x00180000b8ac783b */ /* 0x000ea40000000200 */
[C---:B------:R-:W-:Y:S02]  /*11e10*/  ISETP.GT.AND P0, PT, R2.reuse, RZ, PT ;  /* 0x000000ff0200720c */ /* 0x040fe40003f04270 */
[C---:B------:R-:W-:Y:S02]  /*11e20*/  ISETP.GT.AND P1, PT, R2.reuse, 0x1, PT ;  /* 0x000000010200780c */ /* 0x040fe40003f24270 */
[----:B------:R-:W-:Y:S01]  /*11e30*/  ISETP.GT.AND P2, PT, R2, 0x9, PT ;  /* 0x000000090200780c */ /* 0x000fe20003f44270 */
[C---:B-----5:R-:W-:Y:S08]  /*11e40*/  HMMA.16816.F32 R12, R164.reuse, R176, R12 ;  /* 0x000000b0a40c723c */ /* 0x060ff0000000180c */
[----:B------:R-:W-:Y:S01]  /*11e50*/  HMMA.16816.F32 R16, R164, R178, R16 ;  /* 0x000000b2a410723c */ /* 0x000fe20000001810 */
[----:B------:R-:W-:Y:S07]  /*11e60*/  LDSM.16.M88.4 R164, [R190+0x4000] ;  /* 0x00400000bea4783b */ /* 0x000fee0000000200 */
[----:B------:R-:W3:Y:S01]  /*11e70*/  LDSM.16.M88.4 R176, [R196] ;  /* 0x00000000c4b0783b */ /* 0x000ee20000000200 */
[C---:B-1----:R-:W-:Y:S08]  /*11e80*/  HMMA.16816.F32 R4, R160.reuse, R168, R4 ;  /* 0x000000a8a004723c */ /* 0x042ff00000001804 */
[C---:B------:R-:W-:Y:S01]  /*11e90*/  HMMA.16816.F32 R8, R160.reuse, R170, R8 ;  /* 0x000000aaa008723c */ /* 0x040fe20000001808 */
[----:B------:R-:W1:Y:S07]  /*11ea0*/  LDSM.16.M88.4 R168, [R195] ;  /* 0x00000000c3a8783b */ /* 0x000e6e0000000200 */
[C---:B--2---:R-:W-:Y:S08]  /*11eb0*/  HMMA.16816.F32 R12, R160.reuse, R172, R12 ;  /* 0x000000aca00c723c */ /* 0x044ff0000000180c */
[----:B------:R-:W-:Y:S01]  /*11ec0*/  HMMA.16816.F32 R16, R160, R174, R16 ;  /* 0x000000aea010723c */ /* 0x000fe20000001810 */
[----:B------:R-:W-:Y:S07]  /*11ed0*/  LDSM.16.M88.4 R160, [R192+0x4000] ;  /* 0x00400000c0a0783b */ /* 0x000fee0000000200 */
[----:B------:R-:W2:Y:S01]  /*11ee0*/  LDSM.16.M88.4 R172, [R151+0x1000] ;  /* 0x0010000097ac783b */ /* 0x000ea20000000200 */
[C---:B---3--:R-:W-:Y:S08]  /*11ef0*/  HMMA.16816.F32 R4, R164.reuse, R176, R4 ;  /* 0x000000b0a404723c */ /* 0x048ff00000001804 */
[C---:B------:R-:W-:Y:S01]  /*11f00*/  HMMA.16816.F32 R8, R164.reuse, R178, R8 ;  /* 0x000000b2a408723c */ /* 0x040fe20000001808 */
[----:B------:R-:W3:Y:S07]  /*11f10*/  LDSM.16.M88.4 R176, [R151+0x1800] ;  /* 0x0018000097b0783b */ /* 0x000eee0000000200 */
[C---:B-1----:R-:W-:Y:S08]  /*11f20*/  HMMA.16816.F32 R12, R164.reuse, R168, R12 ;  /* 0x000000a8a40c723c */ /* 0x042ff0000000180c */
[----:B------:R-:W-:Y:S01]  /*11f30*/  HMMA.16816.F32 R16, R164, R170, R16 ;  /* 0x000000aaa410723c */ /* 0x000fe20000001810 */
[----:B------:R-:W-:Y:S07]  /*11f40*/  LDSM.16.M88.4 R164, [R191+0x4000] ;  /* 0x00400000bfa4783b */ /* 0x000fee0000000200 */
[----:B------:R-:W1:Y:S01]  /*11f50*/  LDSM.16.M88.4 R168, [R150+0x1000] ;  /* 0x0010000096a8783b */ /* 0x000e620000000200 */
[C---:B--2---:R-:W-:Y:S08]  /*11f60*/  HMMA.16816.F32 R4, R160.reuse, R172, R4 ;  /* 0x000000aca004723c */ /* 0x044ff00000001804 */
[C---:B------:R-:W-:Y:S01]  /*11f70*/  HMMA.16816.F32 R8, R160.reuse, R174, R8 ;  /* 0x000000aea008723c */ /* 0x040fe20000001808 */
[----:B------:R-:W2:Y:S07]  /*11f80*/  LDSM.16.M88.4 R172, [R150+0x1800] ;  /* 0x0018000096ac783b */ /* 0x000eae0000000200 */
[C---:B---3--:R-:W-:Y:S08]  /*11f90*/  HMMA.16816.F32 R12, R160.reuse, R176, R12 ;  /* 0x000000b0a00c723c */ /* 0x048ff0000000180c */
[----:B------:R-:W-:Y:S01]  /*11fa0*/  HMMA.16816.F32 R16, R160, R178, R16 ;  /* 0x000000b2a010723c */ /* 0x000fe20000001810 */
[----:B------:R-:W-:Y:S07]  /*11fb0*/  LDSM.16.M88.4 R160, [R189+0x8000] ;  /* 0x00800000bda0783b */ /* 0x000fee0000000200 */
[----:B------:R-:W3:Y:S01]  /*11fc0*/  LDSM.16.M88.4 R176, [R184+0x2000] ;  /* 0x00200000b8b0783b */ /* 0x000ee20000000200 */
[C---:B-1----:R-:W-:Y:S08]  /*11fd0*/  HMMA.16816.F32 R4, R164.reuse, R168, R4 ;  /* 0x000000a8a404723c */ /* 0x042ff00000001804 */
[C---:B------:R-:W-:Y:S01]  /*11fe0*/  HMMA.16816.F32 R8, R164.reuse, R170, R8 ;  /* 0x000000aaa408723c */ /* 0x040fe20000001808 */
[----:B------:R-:W1:Y:S07]  /*11ff0*/  LDSM.16.M88.4 R168, [R184+0x2800] ;  /* 0x00280000b8a8783b */ /* 0x000e6e0000000200 */
[C---:B--2---:R-:W-:Y:S08]  /*12000*/  HMMA.16816.F32 R12, R164.reuse, R172, R12 ;  /* 0x000000aca40c723c */ /* 0x044ff0000000180c */
[----:B------:R-:W-:Y:S01]  /*12010*/  HMMA.16816.F32 R16, R164, R174, R16 ;  /* 0x000000aea410723c */ /* 0x000fe20000001810 */
[----:B------:R-:W-:Y:S07]  /*12020*/  LDSM.16.M88.4 R164, [R190+0x8000] ;  /* 0x00800000bea4783b */ /* 0x000fee0000000200 */
[----:B------:R-:W2:Y:S01]  /*12030*/  LDSM.16.M88.4 R172, [R198] ;  /* 0x00000000c6ac783b */ /* 0x000ea20000000200 */
[C---:B---3--:R-:W-:Y:S08]  /*12040*/  HMMA.16816.F32 R4, R160.reuse, R176, R4 ;  /* 0x000000b0a004723c */ /* 0x048ff00000001804 */
[C---:B------:R-:W-:Y:S01]  /*12050*/  HMMA.16816.F32 R8, R160.reuse, R178, R8 ;  /* 0x000000b2a008723c */ /* 0x040fe20000001808 */
[----:B------:R-:W3:Y:S07]  /*12060*/  LDSM.16.M88.4 R176, [R197] ;  /* 0x00000000c5b0783b */ /* 0x000eee0000000200 */
        /* <DEDUP_REMOVED lines=10> */
[----:B------:R-:W-:Y:S01]  /*12110*/  LDSM.16.M88.4 R176, [R150+0x2800] ;  /* 0x0028000096b0783b */ /* 0x000fe20000000200 */
[C---:B-1----:R-:W-:Y:S08]  /*12120*/  HMMA.16816.F32 R4, R160.reuse, R168, R4 ;  /* 0x000000a8a004723c */ /* 0x042ff00000001804 */
[C---:B------:R-:W-:Y:S01]  /*12130*/  HMMA.16816.F32 R8, R160.reuse, R170, R8 ;  /* 0x000000aaa008723c */ /* 0x040fe20000001808 */
[----:B------:R-:W1:Y:S07]  /*12140*/  LDSM.16.M88.4 R168, [R150+0x2000] ;  /* 0x0020000096a8783b */ /* 0x000e6e0000000200 */
[C---:B--2---:R-:W-:Y:S08]  /*12150*/  HMMA.16816.F32 R12, R160.reuse, R172, R12 ;  /* 0x000000aca00c723c */ /* 0x044ff0000000180c */
[----:B------:R-:W-:Y:S01]  /*12160*/  HMMA.16816.F32 R16, R160, R174, R16 ;  /* 0x000000aea010723c */ /* 0x000fe20000001810 */
[----:B------:R-:W-:Y:S07]  /*12170*/  LDSM.16.M88.4 R160, [R189+0xc000] ;  /* 0x00c00000bda0783b */ /* 0x000fee0000000200 */
[----:B------:R-:W-:Y:S01]  /*12180*/  LDSM.16.M88.4 R172, [R184+0x3800] ;  /* 0x00380000b8ac783b */ /* 0x000fe20000000200 */
[C---:B-1----:R-:W-:Y:S08]  /*12190*/  HMMA.16816.F32 R4, R164.reuse, R168, R4 ;  /* 0x000000a8a404723c */ /* 0x042ff00000001804 */
[C---:B------:R-:W-:Y:S01]  /*121a0*/  HMMA.16816.F32 R8, R164.reuse, R170, R8 ;  /* 0x000000aaa408723c */ /* 0x040fe20000001808 */
[----:B------:R-:W1:Y:S07]  /*121b0*/  LDSM.16.M88.4 R168, [R184+0x3000] ;  /* 0x00300000b8a8783b */ /* 0x000e6e0000000200 */
[C---:B------:R-:W-:Y:S08]  /*121c0*/  HMMA.16816.F32 R12, R164.reuse, R176, R12 ;  /* 0x000000b0a40c723c */ /* 0x040ff0000000180c */
[----:B------:R-:W-:Y:S01]  /*121d0*/  HMMA.16816.F32 R16, R164, R178, R16 ;  /* 0x000000b2a410723c */ /* 0x000fe20000001810 */
[----:B------:R-:W-:Y:S07]  /*121e0*/  LDSM.16.M88.4 R164, [R190+0xc000] ;  /* 0x00c00000bea4783b */ /* 0x000fee0000000200 */
[----:B------:R-:W-:Y:S01]  /*121f0*/  LDSM.16.M88.4 R176, [R199] ;  /* 0x00000000c7b0783b */ /* 0x000fe20000000200 */
[C---:B-1----:R-:W-:Y:S08]  /*12200*/  HMMA.16816.F32 R4, R160.reuse, R168, R4 ;  /* 0x000000a8a004723c */ /* 0x042ff00000001804 */
[C---:B------:R-:W-:Y:S01]  /*12210*/  HMMA.16816.F32 R8, R160.reuse, R170, R8 ;  /* 0x000000aaa008723c */ /* 0x040fe20000001808 */
[----:B------:R-:W1:Y:S07]  /*12220*/  LDSM.16.M88.4 R168, [R200] ;  /* 0x00000000c8a8783b */ /* 0x000e6e0000000200 */
[C---:B------:R-:W-:Y:S08]  /*12230*/  HMMA.16816.F32 R12, R160.reuse, R172, R12 ;  /* 0x000000aca00c723c */ /* 0x040ff0000000180c */
        /* <DEDUP_REMOVED lines=9> */
[----:B------:R-:W2:Y:S01]  /*122d0*/  LDSM.16.M88.4 R176, [R150+0x3000] ;  /* 0x0030000096b0783b */ /* 0x000ea20000000200 */
[C---:B-1----:R-:W-:Y:S08]  /*122e0*/  HMMA.16816.F32 R4, R160.reuse, R168, R4 ;  /* 0x000000a8a004723c */ /* 0x042ff00000001804 */
[C---:B------:R-:W-:Y:S01]  /*122f0*/  HMMA.16816.F32 R8, R160.reuse, R170, R8 ;  /* 0x000000aaa008723c */ /* 0x040fe20000001808 */
[----:B------:R-:W1:Y:S01]  /*12300*/  LDSM.16.M88.4 R168, [R150+0x3800] ;  /* 0x0038000096a8783b */ /* 0x000e620000000200 */
[----:B------:R-:W-:Y:S06]  /*12310*/  DEPBAR.LE SB0, 0x0 ;  /* 0x000080000000791a */ /* 0x000fec0000000000 */
[C---:B------:R-:W-:Y:S01]  /*12320*/  HMMA.16816.F32 R12, R160.reuse, R172, R12 ;  /* 0x000000aca00c723c */ /* 0x040fe2000000180c */
[----:B------:R-:W-:Y:S07]  /*12330*/  BAR.SYNC.DEFER_BLOCKING 0x0 ;  /* 0x0000000000007b1d */ /* 0x000fee0000010000 */
[----:B------:R-:W-:Y:S08]  /*12340*/  HMMA.16816.F32 R16, R160, R174, R16 ;  /* 0x000000aea010723c */ /* 0x000ff00000001810 */
[C---:B--2---:R-:W-:Y:S08]  /*12350*/  HMMA.16816.F32 R4, R164.reuse, R176, R4 ;  /* 0x000000b0a404723c */ /* 0x044ff00000001804 */
[C---:B------:R-:W-:Y:S08]  /*12360*/  HMMA.16816.F32 R8, R164.reuse, R178, R8 ;  /* 0x000000b2a408723c */ /* 0x040ff00000001808 */
[C---:B-1----:R-:W-:Y:S08]  /*12370*/  HMMA.16816.F32 R12, R164.reuse, R168, R12 ;  /* 0x000000a8a40c723c */ /* 0x042ff0000000180c */
[----:B------:R-:W-:Y:S01]  /*12380*/  FSEL R162, R4, -INF , P0 ;  /* 0xff80000004a27808 */ /* 0x000fe20000000000 */
[----:B------:R-:W-:Y:S03]  /*12390*/  HMMA.16816.F32 R16, R164, R170, R16 ;  /* 0x000000aaa410723c */ /* 0x000fe60000001810 */
[----:B------:R-:W-:Y:S02]  /*123a0*/  ISETP.GT.AND P0, PT, R2, 0x8, PT ;  /* 0x000000080200780c */ /* 0x000fe40003f04270 */
[----:B------:R-:W-:Y:S02]  /*123b0*/  FMNMX.FTZ R4, R162, R3, !PT ;  /* 0x00000003a2047209 */ /* 0x000fe40007810000 */
[----:B------:R-:W-:Y:S02]  /*123c0*/  FSEL R140, R5, -INF , P1 ;  /* 0xff800000058c7808 */ /* 0x000fe40000800000 */
[----:B------:R-:W-:Y:S02]  /*123d0*/  FSEL R161, R8, -INF , P0 ;  /* 0xff80000008a17808 */ /* 0x000fe40000000000 */
[----:B------:R-:W-:Y:S02]  /*123e0*/  ISETP.GT.AND P1, PT, R2, 0x10, PT ;  /* 0x000000100200780c */ /* 0x000fe40003f24270 */
[----:B------:R-:W-:Y:S02]  /*123f0*/  FMNMX.FTZ R4, R140, R4, !PT ;  /* 0x000000048c047209 */ /* 0x000fe40007810000 */
[----:B------:R-:W-:Y:S02]  /*12400*/  FSEL R160, R9, -INF , P2 ;  /* 0xff80000009a07808 */ /* 0x000fe40001000000 */
[----:B------:R-:W-:Y:S02]  /*12410*/  FMNMX.FTZ R4, R161, R4, !PT ;  /* 0x00000004a1047209 */ /* 0x000fe40007810000 */
[----:B------:R-:W-:Y:S02]  /*12420*/  ISETP.GT.AND P0, PT, R0, RZ, PT ;  /* 0x000000ff0000720c */ /* 0x000fe40003f04270 */
[----:B------:R-:W-:Y:S02]  /*12430*/  FSEL R170, R12, -INF , P1 ;  /* 0xff8000000caa7808 */ /* 0x000fe40000800000 */
[----:B------:R-:W-:Y:S02]  /*12440*/  ISETP.GT.AND P1, PT, R2, 0x11, PT ;  /* 0x000000110200780c */ /* 0x000fe40003f24270 */
[----:B------:R-:W-:Y:S02]  /*12450*/  FMNMX.FTZ R4, R160, R4, !PT ;  /* 0x00000004a0047209 */ /* 0x000fe40007810000 */
[----:B------:R-:W-:Y:S02]  /*12460*/  FSEL R9, R6, -INF , P0 ;  /* 0xff80000006097808 */ /* 0x000fe40000000000 */
[----:B------:R-:W-:Y:S02]  /*12470*/  FSEL R171, R13, -INF , P1 ;  /* 0xff8000000dab7808 */ /* 0x000fe40000800000 */
[----:B------:R-:W-:Y:S02]  /*12480*/  ISETP.GT.AND P0, PT, R2, 0x18, PT ;  /* 0x000000180200780c */ /* 0x000fe40003f04270 */
[----:B------:R-:W-:Y:S02]  /*12490*/  FMNMX.FTZ R4, R170, R4, !PT ;  /* 0x00000004aa047209 */ /* 0x000fe40007810000 */
[----:B------:R-:W-:Y:S02]  /*124a0*/  FSEL R172, R16, -INF , P0 ;  /* 0xff80000010ac7808 */ /* 0x000fe40000000000 */
[----:B------:R-:W-:Y:S02]  /*124b0*/  ISETP.GT.AND P0, PT, R2, 0x19, PT ;  /* 0x000000190200780c */ /* 0x000fe40003f04270 */
[----:B------:R-:W-:Y:S02]  /*124c0*/  FMNMX.FTZ R2, R171, R4, !PT ;  /* 0x00000004ab027209 */ /* 0x000fe40007810000 */
[----:B------:R-:W-:Y:S02]  /*124d0*/  FSEL R176, R17, -INF , P0 ;  /* 0xff80000011b07808 */ /* 0x000fe40000000000 */
[----:B------:R-:W-:Y:S02]  /*124e0*/  FMNMX.FTZ R2, R172, R2, !PT ;  /* 0x00000002ac027209 */ /* 0x000fe40007810000 */
[----:B------:R-:W-:Y:S02]  /*124f0*/  ISETP.GT.AND P1, PT, R0, 0x1, PT ;  /* 0x000000010000780c */ /* 0x000fe40003f24270 */
[----:B------:R-:W-:Y:S02]  /*12500*/  FMNMX.FTZ R2, R176, R2, !PT ;  /* 0x00000002b0027209 */ /* 0x000fe40007810000 */
[----:B------:R-:W-:Y:S02]  /*12510*/  FSEL R8, R7, -INF , P1 ;  /* 0xff80000007087808 */ /* 0x000fe40000800000 */
[----:B------:R-:W-:Y:S01]  /*12520*/  FMNMX.FTZ R4, R9, R142, !PT ;  /* 0x0000008e09047209 */ /* 0x000fe20007810000 */
[----:B------:R-:W1:Y:S01]  /*12530*/  SHFL.BFLY PT, R5, R2, 0x2, 0x1f ;  /* 0x0c401f0002057f89 */ /* 0x000e6200000e0000 */
[----:B------:R-:W-:Y:S02]  /*12540*/  ISETP.GT.AND P1, PT, R0, 0x8, PT ;  /* 0x000000080000780c */ /* 0x000fe40003f24270 */
[----:B------:R-:W-:Y:S02]  /*12550*/  FMNMX.FTZ R4, R8, R4, !PT ;  /* 0x0000000408047209 */ /* 0x000fe40007810000 */
[----:B------:R-:W-:Y:S02]  /*12560*/  FSEL R7, R10, -INF , P1 ;  /* 0xff8000000a077808 */ /* 0x000fe40000800000 */
[C---:B------:R-:W-:Y:S02]  /*12570*/  ISETP.GT.AND P0, PT, R0.reuse, 0x9, PT ;  /* 0x000000090000780c */ /* 0x040fe40003f04270 */
[----:B------:R-:W-:Y:S02]  /*12580*/  ISETP.GT.AND P1, PT, R0, 0x10, PT ;  /* 0x000000100000780c */ /* 0x000fe40003f24270 */
[----:B------:R-:W-:Y:S02]  /*12590*/  FSEL R6, R11, -INF , P0 ;  /* 0xff8000000b067808 */ /* 0x000fe40000000000 */
        /* <DEDUP_REMOVED lines=8> */
[----:B------:R-:W-:Y:S02]  /*12620*/  ISETP.GT.AND P1, PT, R180, R212, PT ;  /* 0x000000d4b400720c */ /* 0x000fe40003f24270 */
[----:B------:R-:W-:Y:S02]  /*12630*/  ISETP.GT.AND P0, PT, R0, 0x19, PT ;  /* 0x000000190000780c */ /* 0x000fe40003f04270 */
[----:B------:R-:W-:Y:S02]  /*12640*/  FMNMX.FTZ R0, R178, R4, !PT ;  /* 0x00000004b2007209 */ /* 0x000fe40007810000 */
[----:B-1----:R-:W-:Y:S02]  /*12650*/  FMNMX.FTZ R4, R2, R5, !PT ;  /* 0x0000000502047209 */ /* 0x002fe40007810000 */
[----:B------:R-:W-:Y:S02]  /*12660*/  FSEL R143, R19, -INF , P0 ;  /* 0xff800000138f7808 */ /* 0x000fe40000000000 */
[----:B------:R-:W-:Y:S01]  /*12670*/  FMNMX.FTZ R0, R179, R0, !PT ;  /* 0x00000000b3007209 */ /* 0x000fe20007810000 */
[----:B------:R-:W1:Y:S02]  /*12680*/  SHFL.BFLY PT, R13, R4, 0x1, 0x1f ;  /* 0x0c201f00040d7f89 */ /* 0x000e6400000e0000 */
[----:B------:R-:W-:Y:S01]  /*12690*/  @P1 SHF.R.S32.HI R5, RZ, 0x1f, R202 ;  /* 0x0000001fff051819 */ /* 0x000fe200000114ca */
[----:B------:R-:W-:Y:S01]  /*126a0*/  @P1 IMAD.WIDE.U32 R10, R202, c[0x0][0x1e0], RZ ;  /* 0x00007800ca0a1a25 */ /* 0x000fe200078e00ff */
[----:B------:R-:W-:Y:S03]  /*126b0*/  FMNMX.FTZ R0, R143, R0, !PT ;  /* 0x000000008f007209 */ /* 0x000fe60007810000 */
[----:B------:R-:W-:Y:S01]  /*126c0*/  @P1 IMAD R12, R5, c[0x0][0x1e0], RZ ;  /* 0x00007800050c1a24 */ /* 0x000fe200078e02ff */
[----:B------:R-:W-:Y:S01]  /*126d0*/  @P1 LEA R5, P0, R10, R218, 0x5 ;  /* 0x000000da0a051211 */ /* 0x000fe200078028ff */
[----:B------:R-:W2:Y:S02]  /*126e0*/  SHFL.BFLY PT, R2, R0, 0x2, 0x1f ;  /* 0x0c401f0000027f89 */ /* 0x000ea400000e0000 */
[----:B------:R-:W-:Y:S05]  /*126f0*/  @P1 IMAD R12, R202, c[0x0][0x1e4], R12 ;  /* 0x00007900ca0c1a24 */ /* 0x000fea00078e020c */
[----:B------:R-:W-:Y:S04]  /*12700*/  @P1 IADD3 R11, R11, R12, RZ ;  /* 0x0000000c0b0b1210 */ /* 0x000fe80007ffe0ff */
[----:B------:R-:W-:Y:S02]  /*12710*/  @P1 LEA.HI.X R11, R10, R222, R11, 0x5, P0 ;  /* 0x000000de0a0b1211 */ /* 0x000fe400000f2c0b */
[----:B-1----:R-:W-:Y:S02]  /*12720*/  FMNMX.FTZ R141, R4, R13, !PT ;  /* 0x0000000d048d7209 */ /* 0x002fe40007810000 */
[----:B------:R-:W-:Y:S03]  /*12730*/  @P1 LEA R4, P0, R5, c[0x0][0x1c8], 0x1 ;  /* 0x0000720005041a11 */ /* 0x000fe600078008ff */
[----:B------:R-:W-:Y:S01]  /*12740*/  FMUL.FTZ R10, R141, c[0x0][0x2d0] ;  /* 0x0000b4008d0a7a20 */ /* 0x000fe20000410000 */
[----:B------:R-:W-:Y:S02]  /*12750*/  @P1 LEA.HI.X R5, R5, c[0x0][0x1cc], R11, 0x1, P0 ;  /* 0x0000730005051a11 */ /* 0x000fe400000f0c0b */
[----:B------:R-:W-:Y:S02]  /*12760*/  FSETP.NEU.FTZ.AND P0, PT, R141, -INF , PT ;  /* 0xff8000008d00780b */ /* 0x000fe40003f1d000 */
[----:B--2---:R-:W-:Y:S01]  /*12770*/  FMNMX.FTZ R0, R0, R2, !PT ;  /* 0x0000000200007209 */ /* 0x004fe20007810000 */
[----:B------:R1:W-:Y:S01]  /*12780*/  @P1 LDGSTS.E.BYPASS.LTC128B.128 [R201+0xc080], [R4.64], !P3 ;  /* 0x0c08000004c91fae */ /* 0x0003e2000d901d46 */
[----:B------:R-:W-:Y:S05]  /*12790*/  FSEL R168, R10, RZ, P0 ;  /* 0x000000ff0aa87208 */ /* 0x000fea0000000000 */
[--C-:B------:R-:W-:Y:S01]  /*127a0*/  FFMA.FTZ R10, R162, c[0x0][0x2d0], -R168.reuse ;  /* 0x0000b400a20a7a23 */ /* 0x100fe200000108a8 */
[----:B------:R-:W2:Y:S03]  /*127b0*/  SHFL.BFLY PT, R2, R0, 0x1, 0x1f ;  /* 0x0c201f0000027f89 */ /* 0x000ea600000e0000 */
[----:B------:R3:W-:Y:S04]  /*127c0*/  MUFU.EX2 R207, R10 ;  /* 0x0000000a00cf7308 */ /* 0x0007e80000000800 */
[----:B------:R1:W-:Y:S07]  /*127d0*/  @P1 LDGSTS.E.BYPASS.LTC128B.128 [R201+0xd080], [R4.64+0x80], !P6 ;  /* 0x0d08008004c91fae */ /* 0x0003ee000f101d46 */
[----:B------:R1:W-:Y:S07]  /*127e0*/  @P1 LDGSTS.E.BYPASS.LTC128B.128 [R201+0xe080], [R4.64+0x100], !P5 ;  /* 0x0e08010004c91fae */ /* 0x0003ee000e901d46 */
[----:B------:R1:W-:Y:S01]  /*127f0*/  @P1 LDGSTS.E.BYPASS.LTC128B.128 [R201+0xf080], [R4.64+0x180], !P4 ;  /* 0x0f08018004c91fae */ /* 0x0003e2000e101d46 */
[--C-:B---3--:R-:W-:Y:S01]  /*12800*/  FFMA.FTZ R10, R140, c[0x0][0x2d0], -R168.reuse ;  /* 0x0000b4008c0a7a23 */ /* 0x108fe200000108a8 */
[----:B--2---:R-:W-:Y:S01]  /*12810*/  FMNMX.FTZ R140, R0, R2, !PT ;  /* 0x00000002008c7209 */ /* 0x004fe20007810000 */
[--C-:B------:R-:W-:Y:S04]  /*12820*/  FFMA.FTZ R0, R161, c[0x0][0x2d0], -R168.reuse ;  /* 0x0000b400a1007a23 */ /* 0x100fe800000108a8 */
[----:B------:R-:W2:Y:S01]  /*12830*/  LDSM.16.MT88.4 R12, [R185] ;  /* 0x00000000b90c783b */ /* 0x000ea20000004200 */
[----:B------:R3:W4:Y:S01]  /*12840*/  MUFU.EX2 R206, R10 ;  /* 0x0000000a00ce7308 */ /* 0x0007220000000800 */
[----:B------:R-:W-:Y:S05]  /*12850*/  FFMA.FTZ R2, R160, c[0x0][0x2d0], -R168 ;  /* 0x0000b400a0027a23 */ /* 0x000fea00000108a8 */
[----:B------:R-:W5:Y:S04]  /*12860*/  LDSM.16.MT88.4 R164, [R186] ;  /* 0x00000000baa4783b */ /* 0x000f680000004200 */
[----:B------:R1:W-:Y:S03]  /*12870*/  MUFU.EX2 R205, R0 ;  /* 0x0000000000cd7308 */ /* 0x0003e60000000800 */
[----:B------:R-:W0:Y:S07]  /*12880*/  LDGDEPBAR ;  /* 0x00000000000079af */ /* 0x000e2e0000000000 */
[----:B------:R-:W2:Y:S01]  /*12890*/  MUFU.EX2 R204, R2 ;  /* 0x0000000200cc7308 */ /* 0x000ea20000000800 */
[----:B---3--:R-:W-:Y:S01]  /*128a0*/  FMUL.FTZ R10, R140, c[0x0][0x2d0] ;  /* 0x0000b4008c0a7a20 */ /* 0x008fe20000410000 */
[----:B----4-:R-:W-:Y:S02]  /*128b0*/  F2FP.PACK_AB R160, R206, R207 ;  /* 0x000000cfcea0723e */ /* 0x010fe400000000ff */
[----:B-1----:R-:W-:Y:S02]  /*128c0*/  FSEL R0, R141, RZ, P0 ;  /* 0x000000ff8d007208 */ /* 0x002fe40000000000 */
[----:B------:R-:W-:Y:S03]  /*128d0*/  FSETP.NEU.FTZ.AND P0, PT, R140, -INF , PT ;  /* 0xff8000008c00780b */ /* 0x000fe60003f1d000 */
[----:B------:R-:W-:Y:S01]  /*128e0*/  FADD.FTZ R0, -R0, R3 ;  /* 0x0000000300007221 */ /* 0x000fe20000010100 */
[----:B------:R-:W-:Y:S03]  /*128f0*/  FSEL R169, R10, RZ, P0 ;  /* 0x000000ff0aa97208 */ /* 0x000fe60000000000 */
[----:B------:R-:W-:Y:S01]  /*12900*/  FMUL.FTZ R0, R0, c[0x0][0x2d0] ;  /* 0x0000b40000007a20 */ /* 0x000fe20000410000 */
[----:B--2---:R-:W-:Y:S01]  /*12910*/  F2FP.PACK_AB R162, R204, R205 ;  /* 0x000000cdcca2723e */ /* 0x004fe200000000ff */
[--C-:B------:R-:W-:Y:S02]  /*12920*/  FFMA.FTZ R2, R9, c[0x0][0x2d0], -R169.reuse ;  /* 0x0000b40009027a23 */ /* 0x100fe400000108a9 */
[----:B------:R-:W1:Y:S10]  /*12930*/  MUFU.EX2 R3, R0 ;  /* 0x0000000000037308 */ /* 0x000e740000000800 */
[----:B------:R2:W-:Y:S01]  /*12940*/  MUFU.EX2 R203, R2 ;  /* 0x0000000200cb7308 */ /* 0x0005e20000000800 */
[C---:B-1----:R-:W-:Y:S02]  /*12950*/  FMUL.FTZ R4, R3.reuse, R152 ;  /* 0x0000009803047220 */ /* 0x042fe40000410000 */
[C---:B------:R-:W-:Y:S02]  /*12960*/  FMUL.FTZ R5, R3.reuse, R153 ;  /* 0x0000009903057220 */ /* 0x040fe40000410000 */
[C---:B------:R-:W-:Y:S02]  /*12970*/  FMUL.FTZ R9, R3.reuse, R157 ;  /* 0x0000009d03097220 */ /* 0x040fe40000410000 */
[C---:B------:R-:W-:Y:S02]  /*12980*/  FMUL.FTZ R16, R3.reuse, R136 ;  /* 0x0000008803107220 */ /* 0x040fe40000410000 */
[C---:B------:R-:W-:Y:S02]  /*12990*/  FMUL.FTZ R17, R3.reuse, R137 ;  /* 0x0000008903117220 */ /* 0x040fe40000410000 */
[--C-:B--2---:R-:W-:Y:S02]  /*129a0*/  FFMA.FTZ R2, R8, c[0x0][0x2d0], -R169.reuse ;  /* 0x0000b40008027a23 */ /* 0x104fe400000108a9 */
        /* <DEDUP_REMOVED lines=48> */
[C---:B------:R-:W-:Y:S01]  /*12cb0*/  FMUL.FTZ R97, R3.reuse, R97 ;  /* 0x0000006103617220 */ /* 0x040fe20000410000 */
[----:B------:R-:W-:Y:S01]  /*12cc0*/  ISETP.GT.AND P0, PT, R180, R210, PT ;  /* 0x000000d2b400720c */ /* 0x000fe20003f04270 */
[----:B------:R-:W-:Y:S01]  /*12cd0*/  FADD.FTZ R0, -R2, R142 ;  /* 0x0000008e02007221 */ /* 0x000fe20000010100 */
[----:B------:R-:W-:Y:S01]  /*12ce0*/  MOV R180, R202 ;  /* 0x000000ca00b47202 */ /* 0x000fe20000000f00 */
[C---:B------:R-:W-:Y:S02]  /*12cf0*/  FMUL.FTZ R100, R3.reuse, R100 ;  /* 0x0000006403647220 */ /* 0x040fe40000410000 */
        /* <DEDUP_REMOVED lines=18> */
[----:B------:R-:W1:Y:S01]  /*12e20*/  LDSM.16.MT88.4 R152, [R188] ;  /* 0x00000000bc98783b */ /* 0x000e620000004200 */
[C---:B------:R-:W-:Y:S02]  /*12e30*/  FMUL.FTZ R10, R0.reuse, R158 ;  /* 0x0000009e000a7220 */ /* 0x040fe40000410000 */
[C---:B------:R-:W-:Y:S02]  /*12e40*/  FMUL.FTZ R11, R0.reuse, R159 ;  /* 0x0000009f000b7220 */ /* 0x040fe40000410000 */
[C---:B------:R-:W-:Y:S02]  /*12e50*/  HMMA.16816.F32 R4, R160.reuse, R12, R4 ;  /* 0x0000000ca004723c */ /* 0x040fe40000001804 */
[----:B------:R-:W-:Y:S03]  /*12e60*/  LDSM.16.MT88.4 R156, [R185+0x800] ;  /* 0x00080000b99c783b */ /* 0x000fe60000004200 */
[C---:B------:R-:W-:Y:S02]  /*12e70*/  FMUL.FTZ R18, R0.reuse, R138 ;  /* 0x0000008a00127220 */ /* 0x040fe40000410000 */
        /* <DEDUP_REMOVED lines=8> */
[----:B------:R-:W2:Y:S01]  /*12f00*/  LDSM.16.MT88.4 R132, [R187] ;  /* 0x00000000bb84783b */ /* 0x000ea20000004200 */
[C---:B------:R-:W-:Y:S02]  /*12f10*/  FMUL.FTZ R23, R0.reuse, R23 ;  /* 0x0000001700177220 */ /* 0x040fe40000410000 */
[C---:B-----5:R-:W-:Y:S03]  /*12f20*/  HMMA.16816.F32 R12, R160.reuse, R164, R12 ;  /* 0x000000a4a00c723c */ /* 0x060fe6000000180c */
        /* <DEDUP_REMOVED lines=30> */
[----:B------:R-:W-:Y:S02]  /*13110*/  FMUL.FTZ R63, R0, R63 ;  /* 0x0000003f003f7220 */ /* 0x000fe40000410000 */
[C---:B-1----:R-:W-:Y:S04]  /*13120*/  HMMA.16816.F32 R44, R160.reuse, R152, R44 ;  /* 0x00000098a02c723c */ /* 0x042fe8000000182c */
[--C-:B------:R-:W-:Y:S02]  /*13130*/  FFMA.FTZ R2, R170, c[0x0][0x2d0], -R168.reuse ;  /* 0x0000b400aa027a23 */ /* 0x100fe400000108a8 */
[C---:B------:R-:W-:Y:S02]  /*13140*/  FMUL.FTZ R66, R0.reuse, R66 ;  /* 0x0000004200427220 */ /* 0x040fe40000410000 */
[C---:B------:R-:W-:Y:S01]  /*13150*/  HMMA.16816.F32 R48, R160.reuse, R154, R48 ;  /* 0x0000009aa030723c */ /* 0x040fe20000001830 */
[----:B------:R-:W1:Y:S01]  /*13160*/  LDSM.16.MT88.4 R152, [R185+0x2000] ;  /* 0x00200000b998783b */ /* 0x000e620000004200 */
[----:B------:R4:W-:Y:S02]  /*13170*/  MUFU.EX2 R175, R2 ;  /* 0x0000000200af7308 */ /* 0x0009e40000000800 */
        /* <DEDUP_REMOVED lines=12> */
[--C-:B----4-:R-:W-:Y:S02]  /*13240*/  FFMA.FTZ R2, R171, c[0x0][0x2d0], -R168.reuse ;  /* 0x0000b400ab027a23 */ /* 0x110fe400000108a8 */
[C---:B------:R-:W-:Y:S02]  /*13250*/  FMUL.FTZ R83, R0.reuse, R83 ;  /* 0x0000005300537220 */ /* 0x040fe40000410000 */
[C---:B------:R-:W-:Y:S01]  /*13260*/  HMMA.16816.F32 R64, R160.reuse, R138, R64 ;  /* 0x0000008aa040723c */ /* 0x040fe20000001840 */
[----:B------:R3:W4:Y:S01]  /*13270*/  MUFU.EX2 R174, R2 ;  /* 0x0000000200ae7308 */ /* 0x0007220000000800 */
[----:B------:R-:W5:Y:S02]  /*13280*/  LDSM.16.MT88.4 R136, [R188+0x2000] ;  /* 0x00200000bc88783b */ /* 0x000f640000004200 */
        /* <DEDUP_REMOVED lines=9> */
[----:B------:R-:W-:Y:S01]  /*13320*/  FMUL.FTZ R98, R0, R98 ;  /* 0x0000006200627220 */ /* 0x000fe20000410000 */
[C---:B--2---:R-:W-:Y:S03]  /*13330*/  HMMA.16816.F32 R76, R160.reuse, R132, R76 ;  /* 0x00000084a04c723c */ /* 0x044fe6000000184c */
[--C-:B---3--:R-:W-:Y:S02]  /*13340*/  FFMA.FTZ R2, R172, c[0x0][0x2d0], -R168.reuse ;  /* 0x0000b400ac027a23 */ /* 0x108fe400000108a8 */
[C---:B------:R-:W-:Y:S02]  /*13350*/  FMUL.FTZ R99, R0.reuse, R99 ;  /* 0x0000006300637220 */ /* 0x040fe40000410000 */
[----:B------:R2:W-:Y:S01]  /*13360*/  MUFU.EX2 R173, R2 ;  /* 0x0000000200ad7308 */ /* 0x0005e20000000800 */
[C---:B------:R-:W-:Y:S01]  /*13370*/  HMMA.16816.F32 R80, R160.reuse, R134, R80 ;  /* 0x00000086a050723c */ /* 0x040fe20000001850 */
[----:B------:R-:W3:Y:S03]  /*13380*/  LDSM.16.MT88.4 R132, [R185+0x3000] ;  /* 0x00300000b984783b */ /* 0x000ee60000004200 */
[C---:B------:R-:W-:Y:S02]  /*13390*/  FMUL.FTZ R102, R0.reuse, R102 ;  /* 0x0000006600667220 */ /* 0x040fe40000410000 */
[C---:B------:R-:W-:Y:S02]  /*133a0*/  FMUL.FTZ R103, R0.reuse, R103 ;  /* 0x0000006700677220 */ /* 0x040fe40000410000 */
[C---:B------:R-:W-:Y:S01]  /*133b0*/  FMUL.FTZ R106, R0.reuse, R106 ;  /* 0x0000006a006a7220 */ /* 0x040fe20000410000 */
[C---:B-----5:R-:W-:Y:S03]  /*133c0*/  HMMA.16816.F32 R84, R160.reuse, R136, R84 ;  /* 0x00000088a054723c */ /* 0x060fe60000001854 */
[C---:B------:R-:W-:Y:S02]  /*133d0*/  FMUL.FTZ R107, R0.reuse, R107 ;  /* 0x0000006b006b7220 */ /* 0x040fe40000410000 */
[C---:B------:R-:W-:Y:S02]  /*133e0*/  FMUL.FTZ R110, R0.reuse, R110 ;  /* 0x0000006e006e7220 */ /* 0x040fe40000410000 */
[C---:B------:R-:W-:Y:S01]  /*133f0*/  FMUL.FTZ R111, R0.reuse, R111 ;  /* 0x0000006f006f7220 */ /* 0x040fe20000410000 */
[C---:B------:R-:W-:Y:S01]  /*13400*/  HMMA.16816.F32 R88, R160.reuse, R138, R88 ;  /* 0x0000008aa058723c */ /* 0x040fe20000001858 */
[----:B------:R-:W5:Y:S03]  /*13410*/  LDSM.16.MT88.4 R136, [R186+0x3000] ;  /* 0x00300000ba88783b */ /* 0x000f660000004200 */
[C---:B------:R-:W-:Y:S02]  /*13420*/  FMUL.FTZ R114, R0.reuse, R114 ;  /* 0x0000007200727220 */ /* 0x040fe40000410000 */
[--C-:B--2---:R-:W-:Y:S02]  /*13430*/  FFMA.FTZ R2, R177, c[0x0][0x2d0], -R169.reuse ;  /* 0x0000b400b1027a23 */ /* 0x104fe400000108a9 */
[C---:B-1----:R-:W-:Y:S02]  /*13440*/  HMMA.16816.F32 R92, R160.reuse, R152, R92 ;  /* 0x00000098a05c723c */ /* 0x042fe4000000185c */
[----:B------:R1:W-:Y:S02]  /*13450*/  MUFU.EX2 R170, R2 ;  /* 0x0000000200aa7308 */ /* 0x0003e40000000800 */
[C---:B------:R-:W-:Y:S02]  /*13460*/  FMUL.FTZ R115, R0.reuse, R115 ;  /* 0x0000007300737220 */ /* 0x040fe40000410000 */
[C---:B------:R-:W-:Y:S02]  /*13470*/  FMUL.FTZ R118, R0.reuse, R118 ;  /* 0x0000007600767220 */ /* 0x040fe40000410000 */
[C---:B------:R-:W-:Y:S01]  /*13480*/  HMMA.16816.F32 R96, R160.reuse, R154, R96 ;  /* 0x0000009aa060723c */ /* 0x040fe20000001860 */
[----:B------:R-:W2:Y:S03]  /*13490*/  LDSM.16.MT88.4 R152, [R188+0x3000] ;  /* 0x00300000bc98783b */ /* 0x000ea60000004200 */
[C---:B------:R-:W-:Y:S02]  /*134a0*/  FMUL.FTZ R119, R0.reuse, R119 ;  /* 0x0000007700777220 */ /* 0x040fe40000410000 */
[C---:B------:R-:W-:Y:S02]  /*134b0*/  FMUL.FTZ R122, R0.reuse, R122 ;  /* 0x0000007a007a7220 */ /* 0x040fe40000410000 */
[C---:B---3--:R-:W-:Y:S04]  /*134c0*/  HMMA.16816.F32 R100, R160.reuse, R132, R100 ;  /* 0x00000084a064723c */ /* 0x048fe80000001864 */
[C---:B------:R-:W-:Y:S02]  /*134d0*/  FMUL.FTZ R123, R0.reuse, R123 ;  /* 0x0000007b007b7220 */ /* 0x040fe40000410000 */
[----:B------:R-:W-:Y:S02]  /*134e0*/  FMUL.FTZ R126, R0, R126 ;  /* 0x0000007e007e7220 */ /* 0x000fe40000410000 */
[C---:B------:R-:W-:Y:S01]  /*134f0*/  HMMA.16816.F32 R104, R160.reuse, R134, R104 ;  /* 0x00000086a068723c */ /* 0x040fe20000001868 */
[----:B------:R-:W3:Y:S03]  /*13500*/  LDSM.16.MT88.4 R132, [R187+0x3000] ;  /* 0x00300000bb84783b */ /* 0x000ee60000004200 */
[----:B-1----:R-:W-:Y:S02]  /*13510*/  FFMA.FTZ R2, R178, c[0x0][0x2d0], -R169 ;  /* 0x0000b400b2027a23 */ /* 0x002fe400000108a9 */
[C---:B------:R-:W-:Y:S02]  /*13520*/  FMUL.FTZ R127, R0.reuse, R127 ;  /* 0x0000007f007f7220 */ /* 0x040fe40000410000 */
[----:B------:R1:W-:Y:S01]  /*13530*/  MUFU.EX2 R171, R2 ;  /* 0x0000000200ab7308 */ /* 0x0003e20000000800 */
[C---:B-----5:R-:W-:Y:S03]  /*13540*/  HMMA.16816.F32 R108, R160.reuse, R136, R108 ;  /* 0x00000088a06c723c */ /* 0x060fe6000000186c */
[----:B------:R-:W-:Y:S02]  /*13550*/  FMUL.FTZ R129, R3, R129 ;  /* 0x0000008103817220 */ /* 0x000fe40000410000 */
[C---:B------:R-:W-:Y:S02]  /*13560*/  FMUL.FTZ R130, R0.reuse, R130 ;  /* 0x0000008200827220 */ /* 0x040fe40000410000 */
[----:B------:R-:W-:Y:S01]  /*13570*/  FMUL.FTZ R131, R0, R131 ;  /* 0x0000008300837220 */ /* 0x000fe20000410000 */
[C---:B------:R-:W-:Y:S01]  /*13580*/  HMMA.16816.F32 R112, R160.reuse, R138, R112 ;  /* 0x0000008aa070723c */ /* 0x040fe20000001870 */
[----:B------:R-:W5:Y:S03]  /*13590*/  LDSM.16.MT88.4 R136, [R186+0x800] ;  /* 0x00080000ba88783b */ /* 0x000f660000004200 */
[----:B------:R-:W-:Y:S02]  /*135a0*/  FFMA.FTZ R168, R176, c[0x0][0x2d0], -R168 ;  /* 0x0000b400b0a87a23 */ /* 0x000fe400000108a8 */
[----:B------:R-:W-:Y:S02]  /*135b0*/  FFMA.FTZ R0, R0, R208, R203 ;  /* 0x000000d000007223 */ /* 0x000fe400000100cb */
[C---:B--2---:R-:W-:Y:S01]  /*135c0*/  HMMA.16816.F32 R116, R160.reuse, R152, R116 ;  /* 0x00000098a074723c */ /* 0x044fe20000001874 */
[----:B------:R-:W2:Y:S03]  /*135d0*/  MUFU.EX2 R172, R168 ;  /* 0x000000a800ac7308 */ /* 0x000ea60000000800 */
[----:B------:R-:W-:Y:S02]  /*135e0*/  FADD.FTZ R0, R183, R0 ;  /* 0x00000000b7007221 */ /* 0x000fe40000010000 */
[--C-:B-1----:R-:W-:Y:S02]  /*135f0*/  FFMA.FTZ R2, R179, c[0x0][0x2d0], -R169.reuse ;  /* 0x0000b400b3027a23 */ /* 0x102fe400000108a9 */
[C---:B------:R-:W-:Y:S03]  /*13600*/  HMMA.16816.F32 R120, R160.reuse, R154, R120 ;  /* 0x0000009aa078723c */ /* 0x040fe60000001878 */
[----:B------:R1:W-:Y:S01]  /*13610*/  MUFU.EX2 R168, R2 ;  /* 0x0000000200a87308 */ /* 0x0003e20000000800 */
[----:B------:R-:W-:Y:S02]  /*13620*/  FFMA.FTZ R169, R143, c[0x0][0x2d0], -R169 ;  /* 0x0000b4008fa97a23 */ /* 0x000fe400000108a9 */
[----:B------:R-:W-:Y:S02]  /*13630*/  FADD.FTZ R0, R182, R0 ;  /* 0x00000000b6007221 */ /* 0x000fe40000010000 */
[C---:B---3--:R-:W-:Y:S04]  /*13640*/  HMMA.16816.F32 R124, R160.reuse, R132, R124 ;  /* 0x00000084a07c723c */ /* 0x048fe8000000187c */
[----:B------:R-:W-:Y:S01]  /*13650*/  FADD.FTZ R0, R181, R0 ;  /* 0x00000000b5007221 */ /* 0x000fe20000010000 */
[----:B------:R-:W3:Y:S03]  /*13660*/  MUFU.EX2 R142, R169 ;  /* 0x000000a9008e7308 */ /* 0x000ee60000000800 */
[----:B------:R-:W-:Y:S07]  /*13670*/  HMMA.16816.F32 R128, R160, R134, R128 ;  /* 0x00000086a080723c */ /* 0x000fee0000001880 */
[----:B----4-:R-:W-:Y:S02]  /*13680*/  F2FP.PACK_AB R160, R174, R175 ;  /* 0x000000afaea0723e */ /* 0x010fe400000000ff */
[----:B--2---:R-:W-:Y:S03]  /*13690*/  F2FP.PACK_AB R162, R172, R173 ;  /* 0x000000adaca2723e */ /* 0x004fe600000000ff */
[----:B------:R-:W-:Y:S01]  /*136a0*/  F2FP.PACK_AB R161, R171, R170 ;  /* 0x000000aaaba1723e */ /* 0x000fe200000000ff */
[----:B-1----:R-:W-:Y:S02]  /*136b0*/  FFMA.FTZ R2, R3, R209, R207 ;  /* 0x000000d103027223 */ /* 0x002fe400000100cf */
[----:B------:R-:W-:Y:S02]  /*136c0*/  FADD.FTZ R3, R170, R0 ;  /* 0x00000000aa037221 */ /* 0x000fe40000010000 */
[----:B------:R-:W-:Y:S02]  /*136d0*/  FADD.FTZ R2, R206, R2 ;  /* 0x00000002ce027221 */ /* 0x000fe40000010000 */
[----:B------:R-:W-:Y:S01]  /*136e0*/  FADD.FTZ R3, R171, R3 ;  /* 0x00000003ab037221 */ /* 0x000fe20000010000 */
[----:B---3--:R-:W-:Y:S01]  /*136f0*/  F2FP.PACK_AB R163, R142, R168 ;  /* 0x000000a88ea3723e */ /* 0x008fe200000000ff */
[----:B------:R-:W-:Y:S04]  /*13700*/  FADD.FTZ R2, R205, R2 ;  /* 0x00000002cd027221 */ /* 0x000fe80000010000 */
[----:B------:R-:W-:Y:S02]  /*13710*/  FADD.FTZ R2, R204, R2 ;  /* 0x00000002cc027221 */ /* 0x000fe40000010000 */
[C---:B------:R-:W-:Y:S01]  /*13720*/  HMMA.16816.F32 R152, R160.reuse, R156, R4 ;  /* 0x0000009ca098723c */ /* 0x040fe20000001804 */
[----:B------:R-:W1:Y:S02]  /*13730*/  LDSM.16.MT88.4 R4, [R187+0x800] ;  /* 0x00080000bb04783b */ /* 0x000e640000004200 */
[----:B------:R-:W-:Y:S04]  /*13740*/  FADD.FTZ R2, R175, R2 ;  /* 0x00000002af027221 */ /* 0x000fe80000010000 */
[----:B------:R-:W-:Y:S01]  /*13750*/  FADD.FTZ R0, R174, R2 ;  /* 0x00000002ae007221 */ /* 0x000fe20000010000 */
[C---:B------:R-:W-:Y:S01]  /*13760*/  HMMA.16816.F32 R156, R160.reuse, R158, R8 ;  /* 0x0000009ea09c723c */ /* 0x040fe20000001808 */
[----:B------:R-:W2:Y:S03]  /*13770*/  LDSM.16.MT88.4 R8, [R185+0x1800] ;  /* 0x00180000b908783b */ /* 0x000ea60000004200 */
[----:B------:R-:W-:Y:S02]  /*13780*/  FADD.FTZ R2, R173, R0 ;  /* 0x00000000ad027221 */ /* 0x000fe40000010000 */
[----:B------:R-:W-:Y:S01]  /*13790*/  FADD.FTZ R0, R168, R3 ;  /* 0x00000003a8007221 */ /* 0x000fe20000010000 */
[----:B------:R-:W-:Y:S01]  /*137a0*/  MOV R3, R141 ;  /* 0x0000008d00037202 */ /* 0x000fe20000000f00 */
[C---:B-----5:R-:W-:Y:S01]  /*137b0*/  HMMA.16816.F32 R132, R160.reuse, R136, R12 ;  /* 0x00000088a084723c */ /* 0x060fe2000000180c */
[----:B------:R-:W3:Y:S03]  /*137c0*/  LDSM.16.MT88.4 R12, [R186+0x1800] ;  /* 0x00180000ba0c783b */ /* 0x000ee60000004200 */
[----:B------:R-:W-:Y:S02]  /*137d0*/  FADD.FTZ R209, R172, R2 ;  /* 0x00000002acd17221 */ /* 0x000fe40000010000 */
[----:B------:R-:W-:Y:S01]  /*137e0*/  FADD.FTZ R208, R142, R0 ;  /* 0x000000008ed07221 */ /* 0x000fe20000010000 */
[----:B------:R-:W-:Y:S01]  /*137f0*/  MOV R142, R140 ;  /* 0x0000008c008e7202 */ /* 0x000fe20000000f00 */
[C---:B------:R-:W-:Y:S08]  /*13800*/  HMMA.16816.F32 R136, R160.reuse, R138, R16 ;  /* 0x0000008aa088723c */ /* 0x040ff00000001810 */
        /* <DEDUP_REMOVED lines=33> */
[C---:B------:R-:W-:Y:S08]  /*13a20*/  HMMA.16816.F32 R112, R160.reuse, R10, R112 ;  /* 0x0000000aa070723c */ /* 0x040ff00000001870 */
[C---:B---3--:R-:W-:Y:S08]  /*13a30*/  HMMA.16816.F32 R116, R160.reuse, R12, R116 ;  /* 0x0000000ca074723c */ /* 0x048ff00000001874 */
[C---:B------:R-:W-:Y:S08]  /*13a40*/  HMMA.16816.F32 R120, R160.reuse, R14, R120 ;  /* 0x0000000ea078723c */ /* 0x040ff00000001878 */
[C---:B-1----:R-:W-:Y:S08]  /*13a50*/  HMMA.16816.F32 R124, R160.reuse, R4, R124 ;  /* 0x00000004a07c723c */ /* 0x042ff0000000187c */
[----:B------:R-:W-:Y:S01]  /*13a60*/  HMMA.16816.F32 R128, R160, R6, R128 ;  /* 0x00000006a080723c */ /* 0x000fe20000001880 */
[----:B------:R-:W-:-:S07]  /*13a70*/  @P0 BRA `(.L_x_1104) ;  /* 0xffffdf8000000947 */ /* 0x000fce000383ffff */
.L_x_1103:
[----:B------:R-:W-:-:S13]  /*13a80*/  ISETP.GE.AND P0, PT, R202, R212, PT ;  /* 0x000000d4ca00720c */ /* 0x000fda0003f06270 */
[----:B------:R-:W-:Y:S05]  /*13a90*/  @!P0 BRA `(.L_x_1105) ;  /* 0x00001d4000008947 */ /* 0x000fea0003800000 */
[----:B------:R-:W-:Y:S02]  /*13aa0*/  MOV R143, R140 ;  /* 0x0000008c008f7202 */ /* 0x000fe40000000f00 */
[----:B------:R-:W-:Y:S02]  /*13ab0*/  MOV R142, R141 ;  /* 0x0000008d008e7202 */ /* 0x000fe40000000f00 */
.L_x_1106:
[----:B------:R-:W-:Y:S04]  /*13ac0*/  DEPBAR.LE SB0, 0x0 ;  /* 0x000080000000791a */ /* 0x000fe80000000000 */
[----:B------:R-:W-:Y:S01]  /*13ad0*/  WARPSYNC 0xffffffff ;  /* 0xffffffff00007948 */ /* 0x000fe20003800000 */
[----:B------:R-:W-:Y:S01]  /*13ae0*/  BAR.SYNC.DEFER_BLOCKING 0x0 ;  /* 0x0000000000007b1d */ /* 0x000fe20000010000 */
[----:B------:R-:W-:Y:S01]  /*13af0*/  SHF.R.S32.HI R0, RZ, 0x1f, R202 ;  /* 0x0000001fff007819 */ /* 0x000fe200000114ca */
[----:B------:R-:W-:Y:S01]  /*13b00*/  IMAD.WIDE.U32 R2, R202, c[0x0][0x208], RZ ;  /* 0x00008200ca027a25 */ /* 0x000fe200078e00ff */
[----:B------:R-:W-:Y:S03]  /*13b10*/  LOP3.LUT P2, RZ, R216, 0x1, RZ, 0xc0, !PT ;  /* 0x00000001d8ff7812 */ /* 0x000fe6000784c0ff */
[----:B------:R-:W-:Y:S01]  /*13b20*/  IMAD R12, R0, c[0x0][0x208], RZ ;  /* 0x00008200000c7a24 */ /* 0x000fe200078e02ff */
[----:B------:R-:W-:Y:S03]  /*13b30*/  LEA R0, P0, R2, R220, 0x5 ;  /* 0x000000dc02007211 */ /* 0x000fe600078028ff */
[----:B------:R-:W-:Y:S05]  /*13b40*/  IMAD R12, R202, c[0x0][0x20c], R12 ;  /* 0x00008300ca0c7a24 */ /* 0x000fea00078e020c */
[----:B------:R-:W-:Y:S04]  /*13b50*/  IADD3 R3, R3, R12, RZ ;  /* 0x0000000c03037210 */ /* 0x000fe80007ffe0ff */
[----:B------:R-:W-:Y:S02]  /*13b60*/  LEA.HI.X R3, R2, R223, R3, 0x5, P0 ;  /* 0x000000df02037211 */ /* 0x000fe400000f2c03 */
[C---:B------:R-:W-:Y:S01]  /*13b70*/  LEA R2, P0, R0.reuse, c[0x0][0x1f8], 0x1 ;  /* 0x00007e0000027a11 */ /* 0x040fe200078008ff */
[----:B------:R-:W-:Y:S03]  /*13b80*/  LDSM.16.M88.4 R16, [R189] ;  /* 0x00000000bd10783b */ /* 0x000fe60000000200 */
[----:B------:R-:W-:Y:S02]  /*13b90*/  LEA.HI.X R3, R0, c[0x0][0x1fc], R3, 0x1, P0 ;  /* 0x00007f0000037a11 */ /* 0x000fe400000f0c03 */
[C---:B------:R-:W-:Y:S02]  /*13ba0*/  ISETP.GT.AND P0, PT, R202.reuse, R212, PT ;  /* 0x000000d4ca00720c */ /* 0x040fe40003f04270 */
[----:B------:R-:W-:Y:S01]  /*13bb0*/  IADD3 R202, R202, -0x1, RZ ;  /* 0xffffffffcaca7810 */ /* 0x000fe20007ffe0ff */
[----:B------:R-:W1:Y:S07]  /*13bc0*/  LDSM.16.M88.4 R8, [R184] ;  /* 0x00000000b808783b */ /* 0x000e6e0000000200 */
[----:B------:R-:W2:Y:S07]  /*13bd0*/  LDSM.16.M88.4 R160, [R184+0x800] ;  /* 0x00080000b8a0783b */ /* 0x000eae0000000200 */
[----:B------:R-:W-:Y:S07]  /*13be0*/  LDSM.16.M88.4 R164, [R190] ;  /* 0x00000000bea4783b */ /* 0x000fee0000000200 */
[----:B------:R-:W3:Y:S07]  /*13bf0*/  LDSM.16.M88.4 R168, [R193] ;  /* 0x00000000c1a8783b */ /* 0x000eee0000000200 */
[----:B------:R-:W4:Y:S07]  /*13c00*/  LDSM.16.M88.4 R172, [R194] ;  /* 0x00000000c2ac783b */ /* 0x000f2e0000000200 */
[----:B------:R-:W-:Y:S01]  /*13c10*/  @!PT LDS RZ, [RZ] ;  /* 0x00000000fffff984 */ /* 0x000fe20000000800 */
[----:B------:R-:W-:Y:S01]  /*13c20*/  @!PT LDS RZ, [RZ] ;  /* 0x00000000fffff984 */ /* 0x000fe20000000800 */
[----:B------:R-:W-:Y:S01]  /*13c30*/  @!PT LDS RZ, [RZ] ;  /* 0x00000000fffff984 */ /* 0x000fe20000000800 */
[----:B------:R5:W-:Y:S01]  /*13c40*/  LDGSTS.E.BYPASS.LTC128B.128 [R215+0x8080], [R2.64], !P2 ;  /* 0x0808000002d77fae */ /* 0x000be2000d101d46 */
[C---:B-1----:R-:W-:Y:S06]  /*13c50*/  HMMA.16816.F32 R4, R16.reuse, R8, RZ ;  /* 0x000000081004723c */ /* 0x042fec00000018ff */
[----:B------:R5:W-:Y:S02]  /*13c60*/  LDGSTS.E.BYPASS.LTC128B.128 [R215+0x9080], [R2.64+0x80], !P6 ;  /* 0x0908008002d77fae */ /* 0x000be4000f101d46 */
[C---:B------:R-:W-:Y:S05]  /*13c70*/  HMMA.16816.F32 R8, R16.reuse, R10, RZ ;  /* 0x0000000a1008723c */ /* 0x040fea00000018ff */
[----:B------:R5:W-:Y:S03]  /*13c80*/  LDGSTS.E.BYPASS.LTC128B.128 [R215+0xa080], [R2.64+0x100], !P5 ;  /* 0x0a08010002d77fae */ /* 0x000be6000e901d46 */
[C---:B--2---:R-:W-:Y:S04]  /*13c90*/  HMMA.16816.F32 R12, R16.reuse, R160, RZ ;  /* 0x000000a0100c723c */ /* 0x044fe800000018ff */
[----:B------:R5:W-:Y:S04]  /*13ca0*/  LDGSTS.E.BYPASS.LTC128B.128 [R215+0xb080], [R2.64+0x180], !P4 ;  /* 0x0b08018002d77fae */ /* 0x000be8000e101d46 */
        /* <DEDUP_REMOVED lines=11> */
[----:B------:R-:W4:Y:S01]  /*13d60*/  LDSM.16.M88.4 R172, [R150+0x800] ;  /* 0x0008000096ac783b */ /* 0x000f220000000200 */
[C---:B-1----:R-:W-:Y:S08]  /*13d70*/  HMMA.16816.F32 R4, R160.reuse, R176, R4 ;  /* 0x000000b0a004723c */ /* 0x042ff00000001804 */
[C---:B------:R-:W-:Y:S01]  /*13d80*/  HMMA.16816.F32 R8, R160.reuse, R178, R8 ;  /* 0x000000b2a008723c */ /* 0x040fe20000001808 */
[----:B------:R-:W-:Y:S07]  /*13d90*/  LDSM.16.M88.4 R176, [R184+0x1000] ;  /* 0x00100000b8b0783b */ /* 0x000fee0000000200 */
[C---:B--2---:R-:W-:Y:S08]  /*13da0*/  HMMA.16816.F32 R12, R160.reuse, R180, R12 ;  /* 0x000000b4a00c723c */ /* 0x044ff0000000180c */
[----:B------:R-:W-:Y:S01]  /*13db0*/  HMMA.16816.F32 R16, R160, R182, R16 ;  /* 0x000000b6a010723c */ /* 0x000fe20000001810 */
[----:B------:R-:W1:Y:S07]  /*13dc0*/  LDSM.16.M88.4 R160, [R189+0x4000] ;  /* 0x00400000bda0783b */ /* 0x000e6e0000000200 */
[C---:B---3--:R-:W-:Y:S01]  /*13dd0*/  HMMA.16816.F32 R4, R164.reuse, R168, R4 ;  /* 0x000000a8a404723c */ /* 0x048fe20000001804 */
[----:B------:R-:W2:Y:S07]  /*13de0*/  LDSM.16.M88.4 R180, [R184+0x1800] ;  /* 0x00180000b8b4783b */ /* 0x000eae0000000200 */
[C---:B------:R-:W-:Y:S01]  /*13df0*/  HMMA.16816.F32 R8, R164.reuse, R170, R8 ;  /* 0x000000aaa408723c */ /* 0x040fe20000001808 */
[----:B------:R-:W-:Y:S07]  /*13e00*/  LDSM.16.M88.4 R168, [R196] ;  /* 0x00000000c4a8783b */ /* 0x000fee0000000200 */
[C---:B----4-:R-:W-:Y:S08]  /*13e10*/  HMMA.16816.F32 R12, R164.reuse, R172, R12 ;  /* 0x000000aca40c723c */ /* 0x050ff0000000180c */
[----:B------:R-:W-:Y:S01]  /*13e20*/  HMMA.16816.F32 R16, R164, R174, R16 ;  /* 0x000000aea410723c */ /* 0x000fe20000001810 */
[----:B------:R-:W3:Y:S07]  /*13e30*/  LDSM.16.M88.4 R164, [R190+0x4000] ;  /* 0x00400000bea4783b */ /* 0x000eee0000000200 */
[----:B------:R-:W4:Y:S01]  /*13e40*/  LDSM.16.M88.4 R172, [R195] ;  /* 0x00000000c3ac783b */ /* 0x000f220000000200 */
        /* <DEDUP_REMOVED lines=9> */
[----:B------:R-:W-:Y:S07]  /*13ee0*/  LDSM.16.M88.4 R168, [R150+0x1000] ;  /* 0x0010000096a8783b */ /* 0x000fee0000000200 */
[C---:B----4-:R-:W-:Y:S08]  /*13ef0*/  HMMA.16816.F32 R12, R164.reuse, R172, R12 ;  /* 0x000000aca40c723c */ /* 0x050ff0000000180c */
[----:B------:R-:W-:Y:S01]  /*13f00*/  HMMA.16816.F32 R16, R164, R174, R16 ;  /* 0x000000aea410723c */ /* 0x000fe20000001810 */
[----:B------:R-:W3:Y:S07]  /*13f10*/  LDSM.16.M88.4 R164, [R191+0x4000] ;  /* 0x00400000bfa4783b */ /* 0x000eee0000000200 */
        /* <DEDUP_REMOVED lines=50> */
[----:B------:R-:W-:Y:S07]  /*14240*/  LDSM.16.M88.4 R180, [R150+0x3800] ;  /* 0x0038000096b4783b */ /* 0x000fee0000000200 */
[C---:B------:R-:W-:Y:S01]  /*14250*/  HMMA.16816.F32 R8, R164.reuse, R170, R8 ;  /* 0x000000aaa408723c */ /* 0x040fe20000001808 */
[----:B------:R-:W2:Y:S07]  /*14260*/  LDSM.16.M88.4 R168, [R151+0x3800] ;  /* 0x0038000097a8783b */ /* 0x000eae0000000200 */
[C---:B----4-:R-:W-:Y:S08]  /*14270*/  HMMA.16816.F32 R12, R164.reuse, R172, R12 ;  /* 0x000000aca40c723c */ /* 0x050ff0000000180c */
[----:B------:R-:W-:Y:S01]  /*14280*/  HMMA.16816.F32 R16, R164, R174, R16 ;  /* 0x000000aea410723c */ /* 0x000fe20000001810 */
[----:B------:R-:W-:Y:S07]  /*14290*/  LDSM.16.M88.4 R164, [R191+0xc000] ;  /* 0x00c00000bfa4783b */ /* 0x000fee0000000200 */
[----:B------:R-:W3:Y:S01]  /*142a0*/  LDSM.16.M88.4 R172, [R150+0x3000] ;  /* 0x0030000096ac783b */ /* 0x000ee20000000200 */
[C---:B-1----:R-:W-:Y:S01]  /*142b0*/  HMMA.16816.F32 R4, R160.reuse, R176, R4 ;  /* 0x000000b0a004723c */ /* 0x042fe20000001804 */
[----:B------:R-:W-:Y:S05]  /*142c0*/  DEPBAR.LE SB0, 0x0 ;  /* 0x000080000000791a */ /* 0x000fea0000000000 */
[----:B------:R-:W-:Y:S02]  /*142d0*/  BAR.SYNC.DEFER_BLOCKING 0x0 ;  /* 0x0000000000007b1d */ /* 0x000fe40000010000 */
[C---:B------:R-:W-:Y:S08]  /*142e0*/  HMMA.16816.F32 R8, R160.reuse, R178, R8 ;  /* 0x000000b2a008723c */ /* 0x040ff00000001808 */
[C---:B--2---:R-:W-:Y:S08]  /*142f0*/  HMMA.16816.F32 R12, R160.reuse, R168, R12 ;  /* 0x000000a8a00c723c */ /* 0x044ff0000000180c */
[----:B------:R-:W-:Y:S08]  /*14300*/  HMMA.16816.F32 R16, R160, R170, R16 ;  /* 0x000000aaa010723c */ /* 0x000ff00000001810 */
[C---:B---3--:R-:W-:Y:S08]  /*14310*/  HMMA.16816.F32 R4, R164.reuse, R172, R4 ;  /* 0x000000aca404723c */ /* 0x048ff00000001804 */
[C---:B------:R-:W-:Y:S08]  /*14320*/  HMMA.16816.F32 R8, R164.reuse, R174, R8 ;  /* 0x000000aea408723c */ /* 0x040ff00000001808 */
[C---:B------:R-:W-:Y:S08]  /*14330*/  HMMA.16816.F32 R12, R164.reuse, R180, R12 ;  /* 0x000000b4a40c723c */ /* 0x040ff0000000180c */
[----:B------:R-:W-:Y:S04]  /*14340*/  HMMA.16816.F32 R16, R164, R182, R16 ;  /* 0x000000b6a410723c */ /* 0x000fe80000001810 */
[----:B------:R-:W-:Y:S02]  /*14350*/  FMNMX.FTZ R0, R4, R142, !PT ;  /* 0x0000008e04007209 */ /* 0x000fe40007810000 */
[----:B-----5:R-:W-:Y:S02]  /*14360*/  FMNMX.FTZ R2, R6, R143, !PT ;  /* 0x0000008f06027209 */ /* 0x020fe40007810000 */
        /* <DEDUP_REMOVED lines=14> */
[----:B------:R-:W-:Y:S06]  /*14450*/  FMNMX.FTZ R0, R19, R0, !PT ;  /* 0x0000000013007209 */ /* 0x000fec0007810000 */
[----:B------:R-:W2:Y:S01]  /*14460*/  SHFL.BFLY PT, R2, R0, 0x2, 0x1f ;  /* 0x0c401f0000027f89 */ /* 0x000ea200000e0000 */
[----:B-1----:R-:W-:Y:S06]  /*14470*/  FMNMX.FTZ R141, R3, R141, !PT ;  /* 0x0000008d038d7209 */ /* 0x002fec0007810000 */
[----:B------:R-:W1:Y:S01]  /*14480*/  SHFL.BFLY PT, R140, R141, 0x1, 0x1f ;  /* 0x0c201f008d8c7f89 */ /* 0x000e6200000e0000 */
[----:B--2---:R-:W-:Y:S06]  /*14490*/  FMNMX.FTZ R0, R0, R2, !PT ;  /* 0x0000000200007209 */ /* 0x004fec0007810000 */
[----:B------:R-:W2:Y:S01]  /*144a0*/  SHFL.BFLY PT, R3, R0, 0x1, 0x1f ;  /* 0x0c201f0000037f89 */ /* 0x000ea200000e0000 */
[----:B-1----:R-:W-:Y:S05]  /*144b0*/  FMNMX.FTZ R141, R141, R140, !PT ;  /* 0x0000008c8d8d7209 */ /* 0x002fea0007810000 */
[C---:B------:R-:W-:Y:S02]  /*144c0*/  FADD.FTZ R2, -R141.reuse, R142 ;  /* 0x0000008e8d027221 */ /* 0x040fe40000010100 */
[----:B------:R-:W-:Y:S01]  /*144d0*/  FMUL.FTZ R142, R141, c[0x0][0x2d0] ;  /* 0x0000b4008d8e7a20 */ /* 0x000fe20000410000 */
[----:B--2---:R-:W-:Y:S01]  /*144e0*/  FMNMX.FTZ R140, R0, R3, !PT ;  /* 0x00000003008c7209 */ /* 0x004fe20007810000 */
[----:B------:R-:W-:Y:S02]  /*144f0*/  FMUL.FTZ R0, R2, c[0x0][0x2d0] ;  /* 0x0000b40002007a20 */ /* 0x000fe40000410000 */
[--C-:B------:R-:W-:Y:S02]  /*14500*/  FFMA.FTZ R3, R4, c[0x0][0x2d0], -R142.reuse ;  /* 0x0000b40004037a23 */ /* 0x100fe4000001088e */
[--C-:B------:R-:W-:Y:S01]  /*14510*/  FFMA.FTZ R4, R8, c[0x0][0x2d0], -R142.reuse ;  /* 0x0000b40008047a23 */ /* 0x100fe2000001088e */
[----:B------:R1:W2:Y:S01]  /*14520*/  MUFU.EX2 R2, R0 ;  /* 0x0000000000027308 */ /* 0x0002a20000000800 */
[--C-:B------:R-:W-:Y:S02]  /*14530*/  FFMA.FTZ R9, R9, c[0x0][0x2d0], -R142.reuse ;  /* 0x0000b40009097a23 */ /* 0x100fe4000001088e */
[--C-:B------:R-:W-:Y:S02]  /*14540*/  FFMA.FTZ R12, R12, c[0x0][0x2d0], -R142.reuse ;  /* 0x0000b4000c0c7a23 */ /* 0x100fe4000001088e */
[--C-:B------:R-:W-:Y:S05]  /*14550*/  FFMA.FTZ R13, R13, c[0x0][0x2d0], -R142.reuse ;  /* 0x0000b4000d0d7a23 */ /* 0x100fea000001088e */
[----:B------:R3:W-:Y:S10]  /*14560*/  MUFU.EX2 R204, R3 ;  /* 0x0000000300cc7308 */ /* 0x0007f40000000800 */
[----:B------:R4:W-:Y:S01]  /*14570*/  MUFU.EX2 R183, R4 ;  /* 0x0000000400b77308 */ /* 0x0009e20000000800 */
[----:B-1----:R-:W-:Y:S02]  /*14580*/  FADD.FTZ R0, -R140, R143 ;  /* 0x0000008f8c007221 */ /* 0x002fe40000010100 */
[----:B--2---:R-:W-:Y:S02]  /*14590*/  FMUL.FTZ R132, R2, R132 ;  /* 0x0000008402847220 */ /* 0x004fe40000410000 */
[----:B------:R-:W-:Y:S05]  /*145a0*/  FMUL.FTZ R0, R0, c[0x0][0x2d0] ;  /* 0x0000b40000007a20 */ /* 0x000fea0000410000 */
[----:B------:R1:W-:Y:S01]  /*145b0*/  MUFU.EX2 R182, R9 ;  /* 0x0000000900b67308 */ /* 0x0003e20000000800 */
[C---:B------:R-:W-:Y:S02]  /*145c0*/  FMUL.FTZ R133, R2.reuse, R133 ;  /* 0x0000008502857220 */ /* 0x040fe40000410000 */
[C---:B------:R-:W-:Y:S02]  /*145d0*/  FMUL.FTZ R136, R2.reuse, R136 ;  /* 0x0000008802887220 */ /* 0x040fe40000410000 */
[----:B---3--:R-:W-:Y:S02]  /*145e0*/  FFMA.FTZ R3, R5, c[0x0][0x2d0], -R142 ;  /* 0x0000b40005037a23 */ /* 0x008fe4000001088e */
[C---:B------:R-:W-:Y:S02]  /*145f0*/  FMUL.FTZ R137, R2.reuse, R137 ;  /* 0x0000008902897220 */ /* 0x040fe40000410000 */
[C---:B------:R-:W-:Y:S01]  /*14600*/  FMUL.FTZ R20, R2.reuse, R20 ;  /* 0x0000001402147220 */ /* 0x040fe20000410000 */
[----:B------:R2:W-:Y:S01]  /*14610*/  MUFU.EX2 R203, R3 ;  /* 0x0000000300cb7308 */ /* 0x0005e20000000800 */
[C---:B------:R-:W-:Y:S02]  /*14620*/  FMUL.FTZ R21, R2.reuse, R21 ;  /* 0x0000001502157220 */ /* 0x040fe40000410000 */
[----:B------:R-:W-:Y:S02]  /*14630*/  FMUL.FTZ R24, R2, R24 ;  /* 0x0000001802187220 */ /* 0x000fe40000410000 */
[----:B----4-:R-:W-:Y:S04]  /*14640*/  @P0 IMAD.WIDE.U32 R4, R202, c[0x0][0x1e0], RZ ;  /* 0x00007800ca040a25 */ /* 0x010fe800078e00ff */
[----:B------:R-:W-:Y:S01]  /*14650*/  FMUL.FTZ R25, R2, R25 ;  /* 0x0000001902197220 */ /* 0x000fe20000410000 */
[----:B------:R-:W-:Y:S01]  /*14660*/  @P0 LEA R8, P1, R4, R218, 0x5 ;  /* 0x000000da04080211 */ /* 0x000fe200078228ff */
[----:B------:R-:W3:Y:S01]  /*14670*/  MUFU.EX2 R0, R0 ;  /* 0x0000000000007308 */ /* 0x000ee20000000800 */
[C---:B------:R-:W-:Y:S02]  /*14680*/  FMUL.FTZ R28, R2.reuse, R28 ;  /* 0x0000001c021c7220 */ /* 0x040fe40000410000 */
[C---:B-1----:R-:W-:Y:S02]  /*14690*/  FMUL.FTZ R9, R2.reuse, R157 ;  /* 0x0000009d02097220 */ /* 0x042fe40000410000 */
[C---:B------:R-:W-:Y:S02]  /*146a0*/  FMUL.FTZ R29, R2.reuse, R29 ;  /* 0x0000001d021d7220 */ /* 0x040fe40000410000 */
[C---:B------:R-:W-:Y:S02]  /*146b0*/  FMUL.FTZ R32, R2.reuse, R32 ;  /* 0x0000002002207220 */ /* 0x040fe40000410000 */
[C---:B------:R-:W-:Y:S01]  /*146c0*/  FMUL.FTZ R33, R2.reuse, R33 ;  /* 0x0000002102217220 */ /* 0x040fe20000410000 */
[----:B------:R1:W-:Y:S01]  /*146d0*/  MUFU.EX2 R181, R12 ;  /* 0x0000000c00b57308 */ /* 0x0003e20000000800 */
[C---:B------:R-:W-:Y:S01]  /*146e0*/  FMUL.FTZ R36, R2.reuse, R36 ;  /* 0x0000002402247220 */ /* 0x040fe20000410000 */
[----:B--2---:R-:W-:Y:S01]  /*146f0*/  @P0 SHF.R.S32.HI R3, RZ, 0x1f, R202 ;  /* 0x0000001fff030819 */ /* 0x004fe200000114ca */
[C---:B------:R-:W-:Y:S02]  /*14700*/  FMUL.FTZ R37, R2.reuse, R37 ;  /* 0x0000002502257220 */ /* 0x040fe40000410000 */
[C---:B------:R-:W-:Y:S02]  /*14710*/  FMUL.FTZ R40, R2.reuse, R40 ;  /* 0x0000002802287220 */ /* 0x040fe40000410000 */
[----:B------:R-:W-:Y:S02]  /*14720*/  @P0 IMAD R3, R3, c[0x0][0x1e0], RZ ;  /* 0x0000780003030a24 */ /* 0x000fe400078e02ff */
[----:B------:R-:W-:Y:S01]  /*14730*/  FMUL.FTZ R41, R2, R41 ;  /* 0x0000002902297220 */ /* 0x000fe20000410000 */
[----:B------:R-:W-:Y:S01]  /*14740*/  MUFU.EX2 R180, R13 ;  /* 0x0000000d00b47308 */ /* 0x000fe20000000800 */
[----:B------:R-:W-:Y:S02]  /*14750*/  @P0 IMAD R3, R202, c[0x0][0x1e4], R3 ;  /* 0x00007900ca030a24 */ /* 0x000fe400078e0203 */
[C---:B---3--:R-:W-:Y:S02]  /*14760*/  FMUL.FTZ R134, R0.reuse, R134 ;  /* 0x0000008600867220 */ /* 0x048fe40000410000 */
[----:B------:R-:W-:Y:S01]  /*14770*/  FMUL.FTZ R135, R0, R135 ;  /* 0x0000008700877220 */ /* 0x000fe20000410000 */
[----:B------:R-:W-:Y:S01]  /*14780*/  @P0 IADD3 R5, R5, R3, RZ ;  /* 0x0000000305050210 */ /* 0x000fe20007ffe0ff */
[----:B------:R-:W-:Y:S02]  /*14790*/  FMUL.FTZ R3, R140, c[0x0][0x2d0] ;  /* 0x0000b4008c037a20 */ /* 0x000fe40000410000 */
[----:B------:R-:W-:Y:S01]  /*147a0*/  FMUL.FTZ R138, R0, R138 ;  /* 0x0000008a008a7220 */ /* 0x000fe20000410000 */
[----:B------:R-:W-:Y:S01]  /*147b0*/  @P0 LEA.HI.X R5, R4, R222, R5, 0x5, P1 ;  /* 0x000000de04050211 */ /* 0x000fe200008f2c05 */
[--C-:B------:R-:W-:Y:S01]  /*147c0*/  FFMA.FTZ R6, R6, c[0x0][0x2d0], -R3.reuse ;  /* 0x0000b40006067a23 */ /* 0x100fe20000010803 */
[C---:B------:R-:W-:Y:S01]  /*147d0*/  @P0 LEA R4, P1, R8.reuse, c[0x0][0x1c8], 0x1 ;  /* 0x0000720008040a11 */ /* 0x040fe200078208ff */
[----:B------:R-:W-:Y:S02]  /*147e0*/  FFMA.FTZ R7, R7, c[0x0][0x2d0], -R3 ;  /* 0x0000b40007077a23 */ /* 0x000fe40000010803 */
[----:B------:R2:W-:Y:S01]  /*147f0*/  MUFU.EX2 R177, R6 ;  /* 0x0000000600b17308 */ /* 0x0005e20000000800 */
[----:B------:R-:W-:Y:S01]  /*14800*/  @P0 LEA.HI.X R5, R8, c[0x0][0x1cc], R5, 0x1, P1 ;  /* 0x0000730008050a11 */ /* 0x000fe200008f0c05 */
[----:B------:R-:W-:Y:S02]  /*14810*/  FMUL.FTZ R8, R2, R156 ;  /* 0x0000009c02087220 */ /* 0x000fe40000410000 */
[--C-:B-1----:R-:W-:Y:S02]  /*14820*/  FFMA.FTZ R12, R16, c[0x0][0x2d0], -R142.reuse ;  /* 0x0000b400100c7a23 */ /* 0x102fe4000001088e */
        /* <DEDUP_REMOVED lines=10> */
[C---:B------:R-:W-:Y:S01]  /*148d0*/  FMUL.FTZ R31, R0.reuse, R31 ;  /* 0x0000001f001f7220 */ /* 0x040fe20000410000 */
[----:B------:R5:W-:Y:S01]  /*148e0*/  MUFU.EX2 R179, R12 ;  /* 0x0000000c00b37308 */ /* 0x000be20000000800 */
[----:B------:R-:W-:Y:S02]  /*148f0*/  FMUL.FTZ R34, R0, R34 ;  /* 0x0000002200227220 */ /* 0x000fe40000410000 */
[--C-:B--2---:R-:W-:Y:S02]  /*14900*/  FFMA.FTZ R6, R10, c[0x0][0x2d0], -R3.reuse ;  /* 0x0000b4000a067a23 */ /* 0x104fe40000010803 */
[----:B------:R1:W-:Y:S01]  /*14910*/  @P0 LDGSTS.E.BYPASS.LTC128B.128 [R201+0xf080], [R4.64+0x180], !P4 ;  /* 0x0f08018004c90fae */ /* 0x0003e2000e101d46 */
[C---:B------:R-:W-:Y:S02]  /*14920*/  FMUL.FTZ R10, R0.reuse, R158 ;  /* 0x0000009e000a7220 */ /* 0x040fe40000410000 */
[C---:B------:R-:W-:Y:S02]  /*14930*/  FMUL.FTZ R35, R0.reuse, R35 ;  /* 0x0000002300237220 */ /* 0x040fe40000410000 */
[----:B------:R2:W-:Y:S01]  /*14940*/  MUFU.EX2 R175, R6 ;  /* 0x0000000600af7308 */ /* 0x0005e20000000800 */
[C---:B------:R-:W-:Y:S01]  /*14950*/  FMUL.FTZ R38, R0.reuse, R38 ;  /* 0x0000002600267220 */ /* 0x040fe20000410000 */
[----:B------:R-:W2:Y:S01]  /*14960*/  LDSM.16.MT88.4 R160, [R185] ;  /* 0x00000000b9a0783b */ /* 0x000ea20000004200 */
[C---:B---3--:R-:W-:Y:S02]  /*14970*/  FMUL.FTZ R7, R0.reuse, R155 ;  /* 0x0000009b00077220 */ /* 0x048fe40000410000 */
[C---:B------:R-:W-:Y:S02]  /*14980*/  FMUL.FTZ R39, R0.reuse, R39 ;  /* 0x0000002700277220 */ /* 0x040fe40000410000 */
[C---:B------:R-:W-:Y:S02]  /*14990*/  FMUL.FTZ R42, R0.reuse, R42 ;  /* 0x0000002a002a7220 */ /* 0x040fe40000410000 */
[----:B------:R-:W3:Y:S01]  /*149a0*/  LDSM.16.MT88.4 R164, [R186] ;  /* 0x00000000baa4783b */ /* 0x000ee20000004200 */
[----:B------:R-:W-:Y:S02]  /*149b0*/  FMUL.FTZ R43, R0, R43 ;  /* 0x0000002b002b7220 */ /* 0x000fe40000410000 */
[C---:B------:R-:W-:Y:S02]  /*149c0*/  FMUL.FTZ R44, R2.reuse, R44 ;  /* 0x0000002c022c7220 */ /* 0x040fe40000410000 */
[----:B-----5:R-:W-:Y:S02]  /*149d0*/  FFMA.FTZ R12, R17, c[0x0][0x2d0], -R142 ;  /* 0x0000b400110c7a23 */ /* 0x020fe4000001088e */
[----:B------:R-:W5:Y:S01]  /*149e0*/  LDSM.16.MT88.4 R168, [R188] ;  /* 0x00000000bca8783b */ /* 0x000f620000004200 */
[----:B------:R-:W-:Y:S01]  /*149f0*/  FMUL.FTZ R45, R2, R45 ;  /* 0x0000002d022d7220 */ /* 0x000fe20000410000 */
[----:B------:R2:W-:Y:S01]  /*14a00*/  MUFU.EX2 R178, R12 ;  /* 0x0000000c00b27308 */ /* 0x0005e20000000800 */
[C---:B------:R-:W-:Y:S02]  /*14a10*/  FMUL.FTZ R46, R0.reuse, R46 ;  /* 0x0000002e002e7220 */ /* 0x040fe40000410000 */
[----:B------:R-:W-:Y:S02]  /*14a20*/  FMUL.FTZ R47, R0, R47 ;  /* 0x0000002f002f7220 */ /* 0x000fe40000410000 */
[--C-:B-1----:R-:W-:Y:S01]  /*14a30*/  FFMA.FTZ R4, R11, c[0x0][0x2d0], -R3.reuse ;  /* 0x0000b4000b047a23 */ /* 0x102fe20000010803 */
[----:B------:R-:W0:Y:S01]  /*14a40*/  LDGDEPBAR ;  /* 0x00000000000079af */ /* 0x000e220000000000 */
[----:B------:R-:W-:Y:S01]  /*14a50*/  FMUL.FTZ R5, R2, R153 ;  /* 0x0000009902057220 */ /* 0x000fe20000410000 */
[----:B----4-:R-:W-:Y:S01]  /*14a60*/  F2FP.PACK_AB R153, R176, R177 ;  /* 0x000000b1b099723e */ /* 0x010fe200000000ff */
[----:B--2---:R-:W-:Y:S01]  /*14a70*/  FMUL.FTZ R6, R0, R154 ;  /* 0x0000009a00067220 */ /* 0x004fe20000410000 */
[----:B------:R-:W1:Y:S01]  /*14a80*/  MUFU.EX2 R174, R4 ;  /* 0x0000000400ae7308 */ /* 0x000e620000000800 */
[----:B------:R-:W-:Y:S01]  /*14a90*/  F2FP.PACK_AB R154, R182, R183 ;  /* 0x000000b7b69a723e */ /* 0x000fe200000000ff */
[----:B------:R-:W-:Y:S02]  /*14aa0*/  FMUL.FTZ R11, R0, R159 ;  /* 0x0000009f000b7220 */ /* 0x000fe40000410000 */
[----:B------:R-:W2:Y:S01]  /*14ab0*/  LDSM.16.MT88.4 R156, [R187] ;  /* 0x00000000bb9c783b */ /* 0x000ea20000004200 */
[C---:B------:R-:W-:Y:S02]  /*14ac0*/  FMUL.FTZ R48, R2.reuse, R48 ;  /* 0x0000003002307220 */ /* 0x040fe40000410000 */
[----:B------:R-:W-:Y:S02]  /*14ad0*/  FMUL.FTZ R49, R2, R49 ;  /* 0x0000003102317220 */ /* 0x000fe40000410000 */
[C---:B------:R-:W-:Y:S02]  /*14ae0*/  FMUL.FTZ R50, R0.reuse, R50 ;  /* 0x0000003200327220 */ /* 0x040fe40000410000 */
[----:B------:R-:W-:Y:S02]  /*14af0*/  FMUL.FTZ R51, R0, R51 ;  /* 0x0000003300337220 */ /* 0x000fe40000410000 */
[----:B------:R-:W-:Y:S02]  /*14b00*/  FMUL.FTZ R52, R2, R52 ;  /* 0x0000003402347220 */ /* 0x000fe40000410000 */
[--C-:B------:R-:W-:Y:S02]  /*14b10*/  FFMA.FTZ R12, R18, c[0x0][0x2d0], -R3.reuse ;  /* 0x0000b400120c7a23 */ /* 0x100fe40000010803 */
[----:B------:R-:W-:Y:S02]  /*14b20*/  FMUL.FTZ R53, R2, R53 ;  /* 0x0000003502357220 */ /* 0x000fe40000410000 */
[C---:B------:R-:W-:Y:S01]  /*14b30*/  FMUL.FTZ R54, R0.reuse, R54 ;  /* 0x0000003600367220 */ /* 0x040fe20000410000 */
[----:B------:R4:W-:Y:S01]  /*14b40*/  MUFU.EX2 R143, R12 ;  /* 0x0000000c008f7308 */ /* 0x0009e20000000800 */
[----:B------:R-:W-:Y:S02]  /*14b50*/  FMUL.FTZ R55, R0, R55 ;  /* 0x0000003700377220 */ /* 0x000fe40000410000 */
[----:B------:R-:W-:Y:S01]  /*14b60*/  FMUL.FTZ R56, R2, R56 ;  /* 0x0000003802387220 */ /* 0x000fe20000410000 */
[----:B-1----:R-:W-:Y:S01]  /*14b70*/  F2FP.PACK_AB R155, R174, R175 ;  /* 0x000000afae9b723e */ /* 0x002fe200000000ff */
[C---:B------:R-:W-:Y:S01]  /*14b80*/  FMUL.FTZ R4, R2.reuse, R152 ;  /* 0x0000009802047220 */ /* 0x040fe20000410000 */
[----:B------:R-:W-:Y:S01]  /*14b90*/  F2FP.PACK_AB R152, R203, R204 ;  /* 0x000000cccb98723e */ /* 0x000fe200000000ff */
[----:B------:R-:W-:Y:S02]  /*14ba0*/  FMUL.FTZ R57, R2, R57 ;  /* 0x0000003902397220 */ /* 0x000fe40000410000 */
[C---:B------:R-:W-:Y:S02]  /*14bb0*/  FMUL.FTZ R58, R0.reuse, R58 ;  /* 0x0000003a003a7220 */ /* 0x040fe40000410000 */
[----:B------:R-:W-:Y:S02]  /*14bc0*/  FMUL.FTZ R59, R0, R59 ;  /* 0x0000003b003b7220 */ /* 0x000fe40000410000 */
[C---:B------:R-:W-:Y:S05]  /*14bd0*/  HMMA.16816.F32 R4, R152.reuse, R160, R4 ;  /* 0x000000a09804723c */ /* 0x040fea0000001804 */
[C---:B------:R-:W-:Y:S02]  /*14be0*/  FMUL.FTZ R60, R2.reuse, R60 ;  /* 0x0000003c023c7220 */ /* 0x040fe40000410000 */
[----:B------:R-:W-:Y:S01]  /*14bf0*/  FMUL.FTZ R61, R2, R61 ;  /* 0x0000003d023d7220 */ /* 0x000fe20000410000 */
[C---:B------:R-:W-:Y:S01]  /*14c00*/  HMMA.16816.F32 R8, R152.reuse, R162, R8 ;  /* 0x000000a29808723c */ /* 0x040fe20000001808 */
[----:B------:R-:W1:Y:S03]  /*14c10*/  LDSM.16.MT88.4 R160, [R185+0x1000] ;  /* 0x00100000b9a0783b */ /* 0x000e660000004200 */
[----:B------:R-:W-:Y:S01]  /*14c20*/  FMUL.FTZ R62, R0, R62 ;  /* 0x0000003e003e7220 */ /* 0x000fe20000410000 */
[----:B----4-:R-:W-:Y:S01]  /*14c30*/  F2FP.PACK_AB R12, R180, R181 ;  /* 0x000000b5b40c723e */ /* 0x010fe200000000ff */
        /* <DEDUP_REMOVED lines=8> */
[C---:B-----5:R-:W-:Y:S04]  /*14cc0*/  HMMA.16816.F32 R20, R152.reuse, R168, R20 ;  /* 0x000000a89814723c */ /* 0x060fe80000001814 */
[C---:B------:R-:W-:Y:S02]  /*14cd0*/  FMUL.FTZ R68, R2.reuse, R68 ;  /* 0x0000004402447220 */ /* 0x040fe40000410000 */
[----:B------:R-:W-:Y:S02]  /*14ce0*/  FMUL.FTZ R69, R2, R69 ;  /* 0x0000004502457220 */ /* 0x000fe40000410000 */
[C---:B------:R-:W-:Y:S01]  /*14cf0*/  HMMA.16816.F32 R24, R152.reuse, R170, R24 ;  /* 0x000000aa9818723c */ /* 0x040fe20000001818 */
[----:B------:R-:W-:Y:S03]  /*14d00*/  LDSM.16.MT88.4 R168, [R187+0x800] ;  /* 0x00080000bba8783b */ /* 0x000fe60000004200 */
[C---:B------:R-:W-:Y:S02]  /*14d10*/  FMUL.FTZ R70, R0.reuse, R70 ;  /* 0x0000004600467220 */ /* 0x040fe40000410000 */
[----:B------:R-:W-:Y:S02]  /*14d20*/  FMUL.FTZ R71, R0, R71 ;  /* 0x0000004700477220 */ /* 0x000fe40000410000 */
[C---:B--2---:R-:W-:Y:S04]  /*14d30*/  HMMA.16816.F32 R28, R152.reuse, R156, R28 ;  /* 0x0000009c981c723c */ /* 0x044fe8000000181c */
[C---:B------:R-:W-:Y:S02]  /*14d40*/  FMUL.FTZ R72, R2.reuse, R72 ;  /* 0x0000004802487220 */ /* 0x040fe40000410000 */
[----:B------:R-:W-:Y:S02]  /*14d50*/  FMUL.FTZ R73, R2, R73 ;  /* 0x0000004902497220 */ /* 0x000fe40000410000 */
        /* <DEDUP_REMOVED lines=78> */
[--C-:B------:R-:W-:Y:S02]  /*15240*/  FFMA.FTZ R14, R14, c[0x0][0x2d0], -R3.reuse ;  /* 0x0000b4000e0e7a23 */ /* 0x100fe40000010803 */
[--C-:B------:R-:W-:Y:S02]  /*15250*/  FFMA.FTZ R15, R15, c[0x0][0x2d0], -R3.reuse ;  /* 0x0000b4000f0f7a23 */ /* 0x100fe40000010803 */
[C---:B---3--:R-:W-:Y:S01]  /*15260*/  HMMA.16816.F32 R116, R152.reuse, R164, R116 ;  /* 0x000000a49874723c */ /* 0x048fe20000001874 */
[----:B------:R3:W-:Y:S03]  /*15270*/  MUFU.EX2 R173, R14 ;  /* 0x0000000e00ad7308 */ /* 0x0007e60000000800 */
[----:B------:R-:W-:Y:S02]  /*15280*/  FFMA.FTZ R3, R19, c[0x0][0x2d0], -R3 ;  /* 0x0000b40013037a23 */ /* 0x000fe40000010803 */
[C---:B------:R-:W-:Y:S01]  /*15290*/  FMUL.FTZ R120, R2.reuse, R120 ;  /* 0x0000007802787220 */ /* 0x040fe20000410000 */
[----:B------:R-:W-:Y:S01]  /*152a0*/  LDSM.16.MT88.4 R16, [R188+0x800] ;  /* 0x00080000bc10783b */ /* 0x000fe20000004200 */
[----:B------:R-:W-:Y:S03]  /*152b0*/  FMUL.FTZ R121, R2, R121 ;  /* 0x0000007902797220 */ /* 0x000fe60000410000 */
[----:B------:R-:W4:Y:S01]  /*152c0*/  MUFU.EX2 R172, R15 ;  /* 0x0000000f00ac7308 */ /* 0x000f220000000800 */
[C---:B------:R-:W-:Y:S02]  /*152d0*/  FMUL.FTZ R122, R0.reuse, R122 ;  /* 0x0000007a007a7220 */ /* 0x040fe40000410000 */
[----:B------:R-:W-:Y:S02]  /*152e0*/  FMUL.FTZ R123, R0, R123 ;  /* 0x0000007b007b7220 */ /* 0x000fe40000410000 */
[C---:B------:R-:W-:Y:S02]  /*152f0*/  FMUL.FTZ R124, R2.reuse, R124 ;  /* 0x0000007c027c7220 */ /* 0x040fe40000410000 */
[----:B------:R-:W-:Y:S02]  /*15300*/  FMUL.FTZ R125, R2, R125 ;  /* 0x0000007d027d7220 */ /* 0x000fe40000410000 */
[C---:B------:R-:W-:Y:S01]  /*15310*/  FMUL.FTZ R126, R0.reuse, R126 ;  /* 0x0000007e007e7220 */ /* 0x040fe20000410000 */
[C---:B------:R-:W-:Y:S01]  /*15320*/  HMMA.16816.F32 R120, R152.reuse, R166, R120 ;  /* 0x000000a69878723c */ /* 0x040fe20000001878 */
[----:B------:R-:W5:Y:S01]  /*15330*/  MUFU.EX2 R142, R3 ;  /* 0x00000003008e7308 */ /* 0x000f620000000800 */
[----:B------:R-:W1:Y:S01]  /*15340*/  LDSM.16.MT88.4 R164, [R186+0x800] ;  /* 0x00080000baa4783b */ /* 0x000e620000004200 */
[----:B------:R-:W-:Y:S01]  /*15350*/  FMUL.FTZ R127, R0, R127 ;  /* 0x0000007f007f7220 */ /* 0x000fe20000410000 */
[----:B---3--:R-:W-:Y:S01]  /*15360*/  F2FP.PACK_AB R14, R178, R179 ;  /* 0x000000b3b20e723e */ /* 0x008fe200000000ff */
[C---:B------:R-:W-:Y:S02]  /*15370*/  FMUL.FTZ R128, R2.reuse, R128 ;  /* 0x0000008002807220 */ /* 0x040fe40000410000 */
[----:B------:R-:W-:Y:S02]  /*15380*/  FMUL.FTZ R129, R2, R129 ;  /* 0x0000008102817220 */ /* 0x000fe40000410000 */
[C---:B------:R-:W-:Y:S01]  /*15390*/  FMUL.FTZ R130, R0.reuse, R130 ;  /* 0x0000008200827220 */ /* 0x040fe20000410000 */
[C---:B--2---:R-:W-:Y:S03]  /*153a0*/  HMMA.16816.F32 R124, R152.reuse, R156, R124 ;  /* 0x0000009c987c723c */ /* 0x044fe6000000187c */
[----:B------:R-:W-:Y:S01]  /*153b0*/  FMUL.FTZ R131, R0, R131 ;  /* 0x0000008300837220 */ /* 0x000fe20000410000 */
[----:B----4-:R-:W-:Y:S01]  /*153c0*/  F2FP.PACK_AB R13, R172, R173 ;  /* 0x000000adac0d723e */ /* 0x010fe200000000ff */
[----:B------:R-:W-:Y:S02]  /*153d0*/  FFMA.FTZ R2, R2, R209, R204 ;  /* 0x000000d102027223 */ /* 0x000fe400000100cc */
[----:B------:R-:W-:Y:S02]  /*153e0*/  FFMA.FTZ R0, R0, R208, R177 ;  /* 0x000000d000007223 */ /* 0x000fe400000100b1 */
[----:B------:R-:W-:Y:S01]  /*153f0*/  FADD.FTZ R2, R203, R2 ;  /* 0x00000002cb027221 */ /* 0x000fe20000010000 */
[----:B------:R-:W-:Y:S03]  /*15400*/  HMMA.16816.F32 R128, R152, R158, R128 ;  /* 0x0000009e9880723c */ /* 0x000fe60000001880 */
[----:B------:R-:W-:Y:S01]  /*15410*/  FADD.FTZ R0, R176, R0 ;  /* 0x00000000b0007221 */ /* 0x000fe20000010000 */
[----:B-----5:R-:W-:Y:S01]  /*15420*/  F2FP.PACK_AB R15, R142, R143 ;  /* 0x0000008f8e0f723e */ /* 0x020fe200000000ff */
[----:B------:R-:W-:Y:S02]  /*15430*/  FADD.FTZ R2, R183, R2 ;  /* 0x00000002b7027221 */ /* 0x000fe40000010000 */
[----:B------:R-:W-:Y:S04]  /*15440*/  FADD.FTZ R0, R175, R0 ;  /* 0x00000000af007221 */ /* 0x000fe80000010000 */
[C---:B-1----:R-:W-:Y:S01]  /*15450*/  HMMA.16816.F32 R152, R12.reuse, R160, R4 ;  /* 0x000000a00c98723c */ /* 0x042fe20000001804 */
[----:B------:R-:W1:Y:S04]  /*15460*/  LDSM.16.MT88.4 R4, [R185+0x1800] ;  /* 0x00180000b904783b */ /* 0x000e680000004200 */
[----:B------:R-:W-:Y:S02]  /*15470*/  FADD.FTZ R2, R182, R2 ;  /* 0x00000002b6027221 */ /* 0x000fe40000010000 */
[----:B------:R-:W-:Y:S01]  /*15480*/  FADD.FTZ R3, R174, R0 ;  /* 0x00000000ae037221 */ /* 0x000fe20000010000 */
[C---:B------:R-:W-:Y:S01]  /*15490*/  HMMA.16816.F32 R156, R12.reuse, R162, R8 ;  /* 0x000000a20c9c723c */ /* 0x040fe20000001808 */
[----:B------:R-:W2:Y:S03]  /*154a0*/  LDSM.16.MT88.4 R8, [R186+0x1800] ;  /* 0x00180000ba08783b */ /* 0x000ea60000004200 */
[----:B------:R-:W-:Y:S02]  /*154b0*/  FADD.FTZ R0, R181, R2 ;  /* 0x00000002b5007221 */ /* 0x000fe40000010000 */
[----:B------:R-:W-:Y:S02]  /*154c0*/  FADD.FTZ R3, R173, R3 ;  /* 0x00000003ad037221 */ /* 0x000fe40000010000 */
[C---:B------:R-:W-:Y:S01]  /*154d0*/  HMMA.16816.F32 R132, R12.reuse, R164, R132 ;  /* 0x000000a40c84723c */ /* 0x040fe20000001884 */
[----:B------:R-:W-:Y:S03]  /*154e0*/  LDSM.16.MT88.4 R160, [R187+0x1800] ;  /* 0x00180000bba0783b */ /* 0x000fe60000004200 */
[----:B------:R-:W-:Y:S02]  /*154f0*/  FADD.FTZ R0, R180, R0 ;  /* 0x00000000b4007221 */ /* 0x000fe40000010000 */
[----:B------:R-:W-:Y:S02]  /*15500*/  FADD.FTZ R3, R172, R3 ;  /* 0x00000003ac037221 */ /* 0x000fe40000010000 */
[C---:B------:R-:W-:Y:S04]  /*15510*/  HMMA.16816.F32 R136, R12.reuse, R166, R136 ;  /* 0x000000a60c88723c */ /* 0x040fe80000001888 */
[----:B------:R-:W-:Y:S02]  /*15520*/  FADD.FTZ R2, R179, R0 ;  /* 0x00000000b3027221 */ /* 0x000fe40000010000 */
[----:B------:R-:W-:Y:S01]  /*15530*/  FADD.FTZ R0, R143, R3 ;  /* 0x000000038f007221 */ /* 0x000fe20000010000 */
[----:B------:R-:W-:Y:S01]  /*15540*/  MOV R143, R140 ;  /* 0x0000008c008f7202 */ /* 0x000fe20000000f00 */
[C---:B------:R-:W-:Y:S04]  /*15550*/  HMMA.16816.F32 R20, R12.reuse, R16, R20 ;  /* 0x000000100c14723c */ /* 0x040fe80000001814 */
[----:B------:R-:W-:Y:S02]  /*15560*/  FADD.FTZ R209, R178, R2 ;  /* 0x00000002b2d17221 */ /* 0x000fe40000010000 */
[----:B------:R-:W-:Y:S01]  /*15570*/  FADD.FTZ R208, R142, R0 ;  /* 0x000000008ed07221 */ /* 0x000fe20000010000 */
[----:B------:R-:W-:Y:S01]  /*15580*/  MOV R142, R141 ;  /* 0x0000008d008e7202 */ /* 0x000fe20000000f00 */
        /* <DEDUP_REMOVED lines=13> */
[C---:B------:R-:W-:Y:S08]  /*15660*/  HMMA.16816.F32 R60, R12.reuse, R160, R60 ;  /* 0x000000a00c3c723c */ /* 0x040ff0000000183c */
        /* <DEDUP_REMOVED lines=11> */
[C---:B----4-:R-:W-:Y:S08]  /*15720*/  HMMA.16816.F32 R92, R12.reuse, R160, R92 ;  /* 0x000000a00c5c723c */ /* 0x050ff0000000185c */
[C---:B------:R-:W-:Y:S01]  /*15730*/  HMMA.16816.F32 R96, R12.reuse, R162, R96 ;  /* 0x000000a20c60723c */ /* 0x040fe20000001860 */
[----:B------:R-:W4:Y:S07]  /*15740*/  LDSM.16.MT88.4 R160, [R187+0x3800] ;  /* 0x00380000bba0783b */ /* 0x000f2e0000004200 */
[C---:B-1----:R-:W-:Y:S08]  /*15750*/  HMMA.16816.F32 R100, R12.reuse, R4, R100 ;  /* 0x000000040c64723c */ /* 0x042ff00000001864 */
[C---:B------:R-:W-:Y:S08]  /*15760*/  HMMA.16816.F32 R104, R12.reuse, R6, R104 ;  /* 0x000000060c68723c */ /* 0x040ff00000001868 */
[C---:B--2---:R-:W-:Y:S08]  /*15770*/  HMMA.16816.F32 R108, R12.reuse, R8, R108 ;  /* 0x000000080c6c723c */ /* 0x044ff0000000186c */
[C---:B------:R-:W-:Y:S08]  /*15780*/  HMMA.16816.F32 R112, R12.reuse, R10, R112 ;  /* 0x0000000a0c70723c */ /* 0x040ff00000001870 */
[C---:B---3--:R-:W-:Y:S08]  /*15790*/  HMMA.16816.F32 R116, R12.reuse, R16, R116 ;  /* 0x000000100c74723c */ /* 0x048ff00000001874 */
[C---:B------:R-:W-:Y:S08]  /*157a0*/  HMMA.16816.F32 R120, R12.reuse, R18, R120 ;  /* 0x000000120c78723c */ /* 0x040ff00000001878 */
[C---:B----4-:R-:W-:Y:S08]  /*157b0*/  HMMA.16816.F32 R124, R12.reuse, R160, R124 ;  /* 0x000000a00c7c723c */ /* 0x050ff0000000187c */
[----:B------:R-:W-:Y:S01]  /*157c0*/  HMMA.16816.F32 R128, R12, R162, R128 ;  /* 0x000000a20c80723c */ /* 0x000fe20000001880 */
[----:B------:R-:W-:-:S07]  /*157d0*/  @P0 BRA `(.L_x_1106) ;  /* 0xffffe2e000000947 */ /* 0x000fce000383ffff */
.L_x_1105:
[----:B------:R-:W-:Y:S07]  /*157e0*/  @!UPT UIADD3 URZ, URZ, URZ, URZ ;  /* 0x0000003f3f3ff290 */ /* 0x000fee000fffe03f */
[----:B------:R-:W-:Y:S02]  /*157f0*/  MOV R7, 0x1f ;  /* 0x0000001f00077802 */ /* 0x000fe40000000f00 */
[----:B------:R-:W-:Y:S01]  /*15800*/  MOV R6, 0xffffffff ;  /* 0xffffffff00067802 */ /* 0x000fe20000000f00 */
[----:B------:R-:W-:Y:S06]  /*15810*/  BRA.DIV ~URZ, `(.L_x_1107) ;  /* 0x000062927f007947 */ /* 0x000fec000b800000 */
[----:B------:R1:W2:Y:S02]  /*15820*/  SHFL.BFLY PT, R0, R209, 0x2, 0x1f ;  /* 0x0c401f00d1007f89 */ /* 0x0002a400000e0000 */
.L_x_1180:
[----:B--2---:R-:W-:Y:S01]  /*15830*/  FADD.FTZ R0, R0, R209 ;  /* 0x000000d100007221 */ /* 0x004fe20000010000 */
[----:B------:R-:W-:Y:S05]  /*15840*/  BRA.DIV ~URZ, `(.L_x_1108) ;  /* 0x000062c27f007947 */ /* 0x000fea000b800000 */
[----:B------:R-:W2:Y:S04]  /*15850*/  SHFL.BFLY PT, R2, R208, 0x2, 0x1f ;  /* 0x0c401f00d0027f89 */ /* 0x000ea800000e0000 */
[----:B------:R-:W3:Y:S01]  /*15860*/  SHFL.BFLY PT, R5, R0, 0x1, 0x1f ;  /* 0x0c201f0000057f89 */ /* 0x000ee200000e0000 */
[----:B--2---:R-:W-:-:S02]  /*15870*/  FADD.FTZ R4, R2, R208 ;  /* 0x000000d002047221 */ /* 0x004fc40000010000 */
[----:B---3--:R-:W-:-:S03]  /*15880*/  FADD.FTZ R0, R0, R5 ;  /* 0x0000000500007221 */ /* 0x008fc60000010000 */
[----:B------:R2:W3:Y:S04]  /*15890*/  SHFL.BFLY PT, R3, R4, 0x1, 0x1f ;  /* 0x0c201f0004037f89 */ /* 0x0004e800000e0000 */
.L_x_1181:
        /* <DEDUP_REMOVED lines=82> */
[C---:B------:R-:W-:Y:S02]  /*15dc0*/  FMUL.FTZ R139, R0.reuse, R31 ;  /* 0x0000001f008b7220 */ /* 0x040fe40000410000 */
[----:B------:R-:W-:-:S02]  /*15dd0*/  FMUL.FTZ R30, R0, R34 ;  /* 0x00000022001e7220 */ /* 0x000fc40000410000 */
[C---:B------:R-:W-:Y:S01]  /*15de0*/  FMUL.FTZ R31, R0.reuse, R35 ;  /* 0x00000023001f7220 */ /* 0x040fe20000410000 */
[----:B---3--:R-:W-:Y:S01]  /*15df0*/  @P0 MOV R3, 0x3f317218 ;  /* 0x3f31721800030802 */ /* 0x008fe20000000f00 */
        /* <DEDUP_REMOVED lines=9> */
[----:B------:R-:W-:Y:S01]  /*15e90*/  @P1 FFMA.FTZ R142, R4, R141, R5 ;  /* 0x0000008d048e1223 */ /* 0x000fe20000010005 */
[----:B------:R-:W-:Y:S01]  /*15ea0*/  MOV R4, 0x1 ;  /* 0x0000000100047802 */ /* 0x000fe20000000f00 */
[----:B------:R-:W-:-:S02]  /*15eb0*/  FMUL.FTZ R66, R0, R74 ;  /* 0x0000004a00427220 */ /* 0x000fc40000410000 */
[C---:B------:R-:W-:Y:S02]  /*15ec0*/  FMUL.FTZ R67, R0.reuse, R75 ;  /* 0x0000004b00437220 */ /* 0x040fe40000410000 */
[C---:B------:R-:W-:Y:S02]  /*15ed0*/  FMUL.FTZ R74, R0.reuse, R82 ;  /* 0x00000052004a7220 */ /* 0x040fe40000410000 */
[----:B------:R-:W-:Y:S02]  /*15ee0*/  FMUL.FTZ R75, R0, R83 ;  /* 0x00000053004b7220 */ /* 0x000fe40000410000 */
[----:B----4-:R-:W-:Y:S02]  /*15ef0*/  @P0 FMUL.FTZ R2, R2, 0.69314718246459960938 ;  /* 0x3f31721802020820 */ /* 0x010fe40000410000 */
        /* <DEDUP_REMOVED lines=47> */
.L_x_1024:
[----:B-----5:R-:W2:Y:S01]  /*161f0*/  S2R R112, SR_TID.X ;  /* 0x0000000000707919 */ /* 0x020ea20000002100 */
        /* <DEDUP_REMOVED lines=16> */
.L_x_1110:
[----:B------:R-:W-:Y:S05]  /*16300*/  BSYNC B0 ;  /* 0x0000000000007941 */ /* 0x000fea0003800000 */
.L_x_1109:
        /* <DEDUP_REMOVED lines=127> */
[----:B----4-:R-:W-:-:S03]  /*16b00*/  @P1 LEA R4, P0, R227, c[0x0][0x508], 0x2 ;  /* 0x00014200e3041a11 */ /* 0x010fc600078010ff */
[----:B------:R3:W-:Y:S01]  /*16b10*/  STS [R248+0xc080], R3 ;  /* 0x00c08003f8007388 */ /* 0x0007e20000000800 */
[----:B-1----:R-:W-:Y:S02]  /*16b20*/  F2FP.PACK_AB R2, R107, R106 ;  /* 0x0000006a6b02723e */ /* 0x002fe400000000ff */
[----:B------:R-:W-:-:S03]  /*16b30*/  @P1 LEA.HI.X R5, R227, c[0x0][0x50c], R240, 0x2, P0 ;  /* 0x00014300e3051a11 */ /* 0x000fc600000f14f0 */
[----:B------:R1:W-:Y:S01]  /*16b40*/  STS [R248+0xc480], R2 ;  /* 0x00c48002f8007388 */ /* 0x0003e20000000800 */
[----:B--2---:R-:W-:Y:S02]  /*16b50*/  F2FP.PACK_AB R0, R163, R162 ;  /* 0x000000a2a300723e */ /* 0x004fe400000000ff */
[----:B---3--:R-:W-:-:S03]  /*16b60*/  F2FP.PACK_AB R3, R103, R102 ;  /* 0x000000666703723e */ /* 0x008fc600000000ff */
[----:B------:R2:W-:Y:S04]  /*16b70*/  STS [R246+0xc000], R0 ;  /* 0x00c00000f6007388 */ /* 0x0005e80000000800 */
[----:B------:R3:W-:Y:S01]  /*16b80*/  STS [R246+0xc400], R3 ;  /* 0x00c40003f6007388 */ /* 0x0007e20000000800 */
[----:B-1----:R-:W-:-:S05]  /*16b90*/  F2FP.PACK_AB R2, R117, R116 ;  /* 0x000000747502723e */ /* 0x002fca00000000ff */
[----:B------:R1:W-:Y:S01]  /*16ba0*/  STS [R247+0xc080], R2 ;  /* 0x00c08002f7007388 */ /* 0x0003e20000000800 */
[----:B--2---:R-:W-:Y:S02]  /*16bb0*/  F2FP.PACK_AB R0, R99, R98 ;  /* 0x000000626300723e */ /* 0x004fe400000000ff */
[----:B---3--:R-:W-:-:S03]  /*16bc0*/  F2FP.PACK_AB R3, R105, R104 ;  /* 0x000000686903723e */ /* 0x008fc600000000ff */
[----:B------:R2:W-:Y:S04]  /*16bd0*/  STS [R247+0xc480], R0 ;  /* 0x00c48000f7007388 */ /* 0x0005e80000000800 */
[----:B------:R3:W-:Y:S01]  /*16be0*/  STS [R245+0xc000], R3 ;  /* 0x00c00003f5007388 */ /* 0x0007e20000000800 */
[----:B-1----:R-:W-:Y:S01]  /*16bf0*/  IMAD.MOV.U32 R2, RZ, RZ, RZ ;  /* 0x000000ffff027224 */ /* 0x002fe200078e00ff */
[----:B--2---:R-:W-:-:S05]  /*16c00*/  F2FP.PACK_AB R0, R95, R94 ;  /* 0x0000005e5f00723e */ /* 0x004fca00000000ff */
[----:B------:R1:W-:Y:S04]  /*16c10*/  STS [R245+0xc400], R0 ;  /* 0x00c40000f5007388 */ /* 0x0003e80000000800 */
[----:B------:R-:W-:Y:S06]  /*16c20*/  BAR.SYNC.DEFER_BLOCKING 0x1, 0x100 ;  /* 0x0044000000007b1d */ /* 0x000fec0000010000 */
[----:B------:R1:W5:Y:S04]  /*16c30*/  @P1 LDG.E R13, [R4.64] ;  /* 0x00000006040d1981 */ /* 0x000368000c1e1900 */
[----:B------:R1:W5:Y:S01]  /*16c40*/  @P2 LDG.E R2, [R6.64] ;  /* 0x0000000606022981 */ /* 0x000362000c1e1900 */
[----:B------:R-:W-:-:S04]  /*16c50*/  ISETP.NE.AND P0, PT, R234, RZ, PT ;  /* 0x000000ffea00720c */ /* 0x000fc80003f05270 */
[----:B---3--:R-:W-:Y:S01]  /*16c60*/  SEL R3, R234, c[0x0][0x3d4], P0 ;  /* 0x0000f500ea037a07 */ /* 0x008fe20000000000 */
[----:B------:R-:W-:Y:S05]  /*16c70*/  @P1 BRA `(.L_x_1113) ;  /* 0x0000004000001947 */ /* 0x000fea0003800000 */
[----:B------:R-:W-:Y:S05]  /*16c80*/  @!P2 BRA `(.L_x_1113) ;  /* 0x000000300000a947 */ /* 0x000fea0003800000 */
[----:B-1----:R1:W2:Y:S04]  /*16c90*/  LDG.E R0, [R6.64] ;  /* 0x0000000606007981 */ /* 0x0022a8000c1e1900 */
[----:B-1----:R-:W2:Y:S02]  /*16ca0*/  LDG.E R6, [R6.64+0x4] ;  /* 0x0000040606067981 */ /* 0x002ea4000c1e1900 */
[----:B--2--5:R-:W-:Y:S02]  /*16cb0*/  IADD3 R13, -R0, R6, RZ ;  /* 0x00000006000d7210 */ /* 0x024fe40007ffe1ff */
.L_x_1113:
[----:B------:R-:W2:Y:S01]  /*16cc0*/  LDL R114, [R1+0x4] ;  /* 0x0000040001727983 */ /* 0x000ea20000100800 */
[----:B------:R-:W-:Y:S01]  /*16cd0*/  IMAD.MOV.U32 R11, RZ, RZ, 0x368 ;  /* 0x00000368ff0b7424 */ /* 0x000fe200078e00ff */
[----:B------:R-:W-:Y:S01]  /*16ce0*/  ISETP.GT.AND P2, PT, R3, 0x1, PT ;  /* 0x000000010300780c */ /* 0x000fe20003f44270 */
[----:B-1----:R-:W-:Y:S01]  /*16cf0*/  IMAD.MOV.U32 R0, RZ, RZ, c[0x0][0x4e8] ;  /* 0x00013a00ff007624 */ /* 0x002fe200078e00ff */
[----:B------:R-:W-:Y:S01]  /*16d00*/  ISETP.NE.U32.AND P0, PT, RZ, c[0x0][0x500], PT ;  /* 0x00014000ff007a0c */ /* 0x000fe20003f05070 */
[----:B------:R-:W-:Y:S01]  /*16d10*/  IMAD.IADD R8, R239, 0x1, R233 ;  /* 0x00000001ef087824 */ /* 0x000fe200078e02e9 */
[----:B------:R-:W-:Y:S01]  /*16d20*/  SEL R11, R11, 0x328, P2 ;  /* 0x000003280b0b7807 */ /* 0x000fe20001000000 */
[----:B------:R-:W1:Y:S01]  /*16d30*/  S2R R115, SR_TID.X ;  /* 0x0000000000737919 */ /* 0x000e620000002100 */
[----:B------:R-:W-:Y:S01]  /*16d40*/  ISETP.NE.AND P3, PT, R0, 0x1, PT ;  /* 0x000000010000780c */ /* 0x000fe20003f65270 */
[----:B-----5:R-:W-:Y:S01]  /*16d50*/  IMAD R13, R13, c[0x0][0x4e8], RZ ;  /* 0x00013a000d0d7a24 */ /* 0x020fe200078e02ff */
[----:B------:R-:W3:Y:S01]  /*16d60*/  LDC.64 R6, c[0x0][R11+0x170] ;  /* 0x00005c000b067b82 */ /* 0x000ee20000000a00 */
[----:B------:R-:W-:-:S02]  /*16d70*/  ISETP.NE.AND.EX P0, PT, RZ, c[0x0][0x504], PT, P0 ;  /* 0x00014100ff007a0c */ /* 0x000fc40003f05300 */
[----:B------:R-:W-:Y:S02]  /*16d80*/  LOP3.LUT R216, R216, 0xfffffffd, RZ, 0xc0, !PT ;  /* 0xfffffffdd8d87812 */ /* 0x000fe400078ec0ff */
[----:B------:R-:W-:Y:S02]  /*16d90*/  SEL R0, R227, RZ, !P0 ;  /* 0x000000ffe3007207 */ /* 0x000fe40004000000 */
[----:B------:R-:W-:Y:S01]  /*16da0*/  SEL R4, R240, RZ, !P0 ;  /* 0x000000fff0047207 */ /* 0x000fe20004000000 */
[----:B------:R4:W4:Y:S03]  /*16db0*/  LDC.64 R14, c[0x0][R11+0x168] ;  /* 0x00005a000b0e7b82 */ /* 0x0009260000000a00 */
[----:B------:R-:W-:-:S05]  /*16dc0*/  @P3 IMAD.HI.U32 R9, R8, c[0x0][0x4ec], RZ ;  /* 0x00013b0008093a27 */ /* 0x000fca00078e00ff */
[----:B------:R4:W4:Y:S01]  /*16dd0*/  LDC.64 R16, c[0x0][R11+0x178] ;  /* 0x00005e000b107b82 */ /* 0x0009220000000a00 */
[----:B-1----:R-:W-:-:S07]  /*16de0*/  SHF.R.S32.HI R113, RZ, 0x1f, R115 ;  /* 0x0000001fff717819 */ /* 0x002fce0000011473 */
[----:B------:R4:W1:Y:S01]  /*16df0*/  LDC.64 R18, c[0x0][R11+0x160] ;  /* 0x000058000b127b82 */ /* 0x0008620000000a00 */
[----:B------:R-:W-:-:S04]  /*16e00*/  LEA.HI R113, R113, R115, RZ, 0x5 ;  /* 0x0000007371717211 */ /* 0x000fc800078f28ff */
[----:B------:R-:W-:-:S05]  /*16e10*/  LOP3.LUT R113, R113, 0xffffffe0, RZ, 0xc0, !PT ;  /* 0xffffffe071717812 */ /* 0x000fca00078ec0ff */
[----:B------:R-:W-:Y:S02]  /*16e20*/  IMAD.IADD R113, R115, 0x1, -R113 ;  /* 0x0000000173717824 */ /* 0x000fe400078e0a71 */
[----:B---3--:R-:W-:-:S04]  /*16e30*/  IMAD R3, R7, R0, RZ ;  /* 0x0000000007037224 */ /* 0x008fc800078e02ff */
[C---:B----4-:R-:W-:Y:S02]  /*16e40*/  IMAD R11, R6.reuse, R4, R3 ;  /* 0x00000004060b7224 */ /* 0x050fe400078e0203 */
[----:B------:R-:W-:-:S04]  /*16e50*/  IMAD.WIDE.U32 R4, R6, R0, RZ ;  /* 0x0000000006047225 */ /* 0x000fc800078e00ff */
[----:B------:R-:W-:-:S04]  /*16e60*/  IMAD.WIDE.U32 R6, R14, R238, RZ ;  /* 0x000000ee0e067225 */ /* 0x000fc800078e00ff */
[----:B------:R-:W-:Y:S01]  /*16e70*/  IMAD.MOV.U32 R3, RZ, RZ, R8 ;  /* 0x000000ffff037224 */ /* 0x000fe200078e0008 */
[----:B------:R-:W-:Y:S01]  /*16e80*/  @P3 SHF.R.U32.HI R3, RZ, c[0x0][0x4f0], R9 ;  /* 0x00013c00ff033a19 */ /* 0x000fe20000011609 */
[----:B------:R-:W-:Y:S01]  /*16e90*/  IMAD R10, R15, R238, RZ ;  /* 0x000000ee0f0a7224 */ /* 0x000fe200078e02ff */
[----:B------:R-:W-:Y:S01]  /*16ea0*/  SEL R9, R250, RZ, P2 ;  /* 0x000000fffa097207 */ /* 0x000fe20001000000 */
[----:B------:R-:W-:Y:S01]  /*16eb0*/  IMAD.IADD R12, R5, 0x1, R11 ;  /* 0x00000001050c7824 */ /* 0x000fe200078e020b */
[----:B------:R-:W-:Y:S01]  /*16ec0*/  IADD3 R14, P1, P0, R4, R6, R2 ;  /* 0x00000006040e7210 */ /* 0x000fe2000783e002 */
        /* <DEDUP_REMOVED lines=10> */
[----:B-1----:R-:W-:Y:S01]  /*16f70*/  IMAD R3, R19, R4, RZ ;  /* 0x0000000413037224 */ /* 0x002fe200078e02ff */
        /* <DEDUP_REMOVED lines=26> */
[----:B-1----:R-:W-:Y:S01]  /*17120*/  SHF.R.S32.HI R6, RZ, 0x1f, R112 ;  /* 0x0000001fff067819 */ /* 0x002fe20000011470 */
[----:B------:R-:W-:Y:S01]  /*17130*/  IMAD R10, R10, c[0x0][0x3a0], RZ ;  /* 0x0000e8000a0a7a24 */ /* 0x000fe200078e02ff */
[----:B------:R1:W2:Y:S01]  /*17140*/  LDS.128 R36, [R201+0x80] ;  /* 0x00008000c9247984 */ /* 0x0002a20000000c00 */
[----:B------:R-:W-:Y:S01]  /*17150*/  IMAD.WIDE.U32 R4, R2, c[0x0][0x3a0], RZ ;  /* 0x0000e80002047a25 */ /* 0x000fe200078e00ff */
[----:B------:R-:W-:Y:S02]  /*17160*/  LEA.HI R6, R6, R112, RZ, 0x3 ;  /* 0x0000007006067211 */ /* 0x000fe400078f18ff */
[----:B------:R1:W3:Y:S01]  /*17170*/  LDS.128 R52, [R201+0x1080] ;  /* 0x00108000c9347984 */ /* 0x0002e20000000c00 */
[----:B------:R-:W-:Y:S01]  /*17180*/  IMAD R2, R2, c[0x0][0x3a4], R10 ;  /* 0x0000e90002027a24 */ /* 0x000fe200078e020a */
[----:B------:R-:W-:Y:S02]  /*17190*/  LOP3.LUT R6, R6, 0xfffffff8, RZ, 0xc0, !PT ;  /* 0xfffffff806067812 */ /* 0x000fe400078ec0ff */
[----:B------:R1:W4:Y:S01]  /*171a0*/  LDS.128 R68, [R201+0x2080] ;  /* 0x00208000c9447984 */ /* 0x0003220000000c00 */
[----:B------:R-:W-:-:S02]  /*171b0*/  IADD3 R14, R211, R233, RZ ;  /* 0x000000e9d30e7210 */ /* 0x000fc40007ffe0ff */
[----:B------:R-:W-:Y:S01]  /*171c0*/  IADD3 R3, R5, R2, RZ ;  /* 0x0000000205037210 */ /* 0x000fe20007ffe0ff */
[----:B------:R1:W1:Y:S01]  /*171d0*/  LDS.128 R84, [R201+0x3080] ;  /* 0x00308000c9547984 */ /* 0x0002620000000c00 */
[----:B------:R-:W-:-:S03]  /*171e0*/  IADD3 R2, -R6, R112, RZ ;  /* 0x0000007006027210 */ /* 0x000fc60007ffe1ff */
[----:B------:R1:W1:Y:S01]  /*171f0*/  LDS.128 R32, [R201+0x4080] ;  /* 0x00408000c9207984 */ /* 0x0002620000000c00 */
[----:B------:R-:W-:Y:S02]  /*17200*/  LEA R6, R2, R211, 0x5 ;  /* 0x000000d302067211 */ /* 0x000fe400078e28ff */
[----:B------:R-:W-:Y:S01]  /*17210*/  MOV R2, R4 ;  /* 0x0000000400027202 */ /* 0x000fe20000000f00 */
[----:B------:R1:W1:Y:S04]  /*17220*/  LDS.128 R48, [R201+0x5080] ;  /* 0x00508000c9307984 */ /* 0x0002680000000c00 */
[C---:B------:R-:W-:Y:S01]  /*17230*/  IMAD.WIDE.U32 R4, R238.reuse, c[0x0][0x3e8], R2 ;  /* 0x0000fa00ee047a25 */ /* 0x040fe200078e0002 */
[----:B------:R-:W-:Y:S01]  /*17240*/  IADD3 R3, R233, R6, RZ ;  /* 0x00000006e9037210 */ /* 0x000fe20007ffe0ff */
[----:B------:R1:W1:Y:S01]  /*17250*/  LDS.128 R64, [R201+0x6080] ;  /* 0x00608000c9407984 */ /* 0x0002620000000c00 */
[----:B------:R-:W-:Y:S01]  /*17260*/  SHF.R.S32.HI R2, RZ, 0x1f, R0 ;  /* 0x0000001fff027819 */ /* 0x000fe20000011400 */
[----:B------:R-:W-:-:S02]  /*17270*/  IMAD R5, R238, c[0x0][0x3ec], R5 ;  /* 0x0000fb00ee057a24 */ /* 0x000fc400078e0205 */
[----:B------:R-:W-:Y:S01]  /*17280*/  @P3 IMAD.HI.U32 R8, R3, c[0x0][0x4ec], RZ ;  /* 0x00013b0003083a27 */ /* 0x000fe200078e00ff */
[----:B------:R1:W1:Y:S03]  /*17290*/  LDS.128 R80, [R201+0x7080] ;  /* 0x00708000c9507984 */ /* 0x0002660000000c00 */
[----:B------:R-:W-:Y:S01]  /*172a0*/  IMAD R6, R2, c[0x0][0x3f0], RZ ;  /* 0x0000fc0002067a24 */ /* 0x000fe200078e02ff */
[----:B------:R1:W1:Y:S01]  /*172b0*/  LDS.128 R28, [R201+0x8080] ;  /* 0x00808000c91c7984 */ /* 0x0002620000000c00 */
[----:B------:R-:W-:Y:S01]  /*172c0*/  IMAD.MOV.U32 R2, RZ, RZ, R3 ;  /* 0x000000ffff027224 */ /* 0x000fe200078e0003 */
[----:B------:R-:W-:Y:S01]  /*172d0*/  @P3 SHF.R.U32.HI R2, RZ, c[0x0][0x4f0], R8 ;  /* 0x00013c00ff023a19 */ /* 0x000fe20000011608 */
[C---:B------:R-:W-:Y:S01]  /*172e0*/  IMAD R7, R0.reuse, c[0x0][0x3f4], R6 ;  /* 0x0000fd0000077a24 */ /* 0x040fe200078e0206 */
[----:B------:R1:W1:Y:S01]  /*172f0*/  LDS.128 R44, [R201+0x9080] ;  /* 0x00908000c92c7984 */ /* 0x0002620000000c00 */
[----:B------:R-:W-:Y:S01]  /*17300*/  IMAD.WIDE.U32 R4, R0, c[0x0][0x3f0], R4 ;  /* 0x0000fc0000047a25 */ /* 0x000fe200078e0004 */
[----:B------:R-:W-:-:S02]  /*17310*/  SHF.R.S32.HI R6, RZ, 0x1f, R2 ;  /* 0x0000001fff067819 */ /* 0x000fc40000011402 */
[----:B------:R1:W1:Y:S01]  /*17320*/  LDS.128 R60, [R201+0xa080] ;  /* 0x00a08000c93c7984 */ /* 0x0002620000000c00 */
[----:B------:R-:W-:Y:S02]  /*17330*/  IADD3 R0, -R2, RZ, RZ ;  /* 0x000000ff02007210 */ /* 0x000fe40007ffe1ff */
[----:B------:R-:W-:Y:S01]  /*17340*/  IADD3 R5, R5, R7, RZ ;  /* 0x0000000705057210 */ /* 0x000fe20007ffe0ff */
[----:B------:R1:W1:Y:S01]  /*17350*/  LDS.128 R76, [R201+0xb080] ;  /* 0x00b08000c94c7984 */ /* 0x0002620000000c00 */
[----:B------:R-:W-:Y:S02]  /*17360*/  IMAD R6, R6, c[0x0][0x3e0], RZ ;  /* 0x0000f80006067a24 */ /* 0x000fe400078e02ff */
[----:B------:R-:W-:Y:S01]  /*17370*/  IMAD R0, R0, c[0x0][0x4e8], R3 ;  /* 0x00013a0000007a24 */ /* 0x000fe200078e0203 */
[----:B------:R1:W1:Y:S01]  /*17380*/  LDS.128 R24, [R201+0xc080] ;  /* 0x00c08000c9187984 */ /* 0x0002620000000c00 */
[----:B------:R-:W-:-:S03]  /*17390*/  IMAD.WIDE.U32 R4, R2, c[0x0][0x3e0], R4 ;  /* 0x0000f80002047a25 */ /* 0x000fc600078e0004 */
[----:B------:R1:W1:Y:S01]  /*173a0*/  LDS.128 R40, [R201+0xd080] ;  /* 0x00d08000c9287984 */ /* 0x0002620000000c00 */
[----:B------:R-:W-:Y:S01]  /*173b0*/  IMAD R2, R2, c[0x0][0x3e4], R6 ;  /* 0x0000f90002027a24 */ /* 0x000fe200078e0206 */
[----:B------:R-:W-:Y:S02]  /*173c0*/  SHF.R.S32.HI R6, RZ, 0x1f, R0 ;  /* 0x0000001fff067819 */ /* 0x000fe40000011400 */
[----:B------:R1:W1:Y:S01]  /*173d0*/  LDS.128 R56, [R201+0xe080] ;  /* 0x00e08000c9387984 */ /* 0x0002620000000c00 */
[----:B------:R-:W-:Y:S01]  /*173e0*/  IMAD.IADD R3, R5, 0x1, R2 ;  /* 0x0000000105037824 */ /* 0x000fe200078e0202 */
[----:B------:R-:W-:Y:S01]  /*173f0*/  MOV R2, R4 ;  /* 0x0000000400027202 */ /* 0x000fe20000000f00 */
[----:B------:R-:W-:Y:S01]  /*17400*/  IMAD R6, R6, c[0x0][0x3d8], RZ ;  /* 0x0000f60006067a24 */ /* 0x000fe200078e02ff */
[----:B------:R1:W1:Y:S03]  /*17410*/  LDS.128 R72, [R201+0xf080] ;  /* 0x00f08000c9487984 */ /* 0x0002660000000c00 */
[----:B------:R-:W-:-:S04]  /*17420*/  IMAD.WIDE.U32 R2, R0, c[0x0][0x3d8], R2 ;  /* 0x0000f60000027a25 */ /* 0x000fc800078e0002 */
[----:B------:R-:W-:Y:S01]  /*17430*/  IMAD R0, R0, c[0x0][0x3dc], R6 ;  /* 0x0000f70000007a24 */ /* 0x000fe200078e0206 */
[----:B------:R-:W-:-:S04]  /*17440*/  LEA R16, P0, R2, c[0x0][0x380], 0x1 ;  /* 0x0000e00002107a11 */ /* 0x000fc800078008ff */
[----:B------:R-:W-:-:S04]  /*17450*/  IADD3 R0, R3, R0, RZ ;  /* 0x0000000003007210 */ /* 0x000fc80007ffe0ff */
[----:B------:R-:W-:Y:S01]  /*17460*/  LEA.HI.X R15, R2, c[0x0][0x384], R0, 0x1, P0 ;  /* 0x0000e100020f7a11 */ /* 0x000fe200000f0c00 */
[----:B------:R-:W-:Y:S05]  /*17470*/  BRA.DIV ~URZ, `(.L_x_1115) ;  /* 0x000047927f007947 */ /* 0x000fea000b800000 */
[----:B--234-:R2:W3:Y:S02]  /*17480*/  SHFL.IDX PT, R12, R15, RZ, 0x181f ;  /* 0x00181fff0f0c7589 */ /* 0x01c4e400000e0000 */
.L_x_1182:
[----:B------:R-:W-:Y:S05]  /*17490*/  BRA.DIV ~URZ, `(.L_x_1116) ;  /* 0x000047e27f007947 */ /* 0x000fea000b800000 */
[----:B------:R4:W2:Y:S02]  /*174a0*/  SHFL.IDX PT, R0, R16, RZ, 0x181f ;  /* 0x00181fff10007589 */ /* 0x0008a400000e0000 */
.L_x_1183:
        /* <DEDUP_REMOVED lines=26> */
.L_x_1118:
[----:B------:R-:W-:Y:S05]  /*17650*/  BSYNC B0 ;  /* 0x0000000000007941 */ /* 0x000fea0003800000 */
.L_x_1117:
[----:B------:R-:W-:Y:S05]  /*17660*/  BRA.DIV ~URZ, `(.L_x_1119) ;  /* 0x000046727f007947 */ /* 0x000fea000b800000 */
[----:B---3--:R3:W4:Y:S04]  /*17670*/  SHFL.IDX PT, R12, R15, 0x1, 0x181f ;  /* 0x00381f000f0c7f89 */ /* 0x00872800000e0000 */
[----:B--2---:R3:W2:Y:S02]  /*17680*/  SHFL.IDX PT, R0, R16, 0x1, 0x181f ;  /* 0x00381f0010007f89 */ /* 0x0046a400000e0000 */
.L_x_1184:
        /* <DEDUP_REMOVED lines=20> */
.L_x_1121:
[----:B------:R-:W-:Y:S05]  /*177d0*/  BSYNC B0 ;  /* 0x0000000000007941 */ /* 0x000fea0003800000 */
.L_x_1120:
[----:B------:R-:W-:Y:S05]  /*177e0*/  BRA.DIV ~URZ, `(.L_x_1122) ;  /* 0x000045b27f007947 */ /* 0x000fea000b800000 */
[----:B----4-:R4:W3:Y:S02]  /*177f0*/  SHFL.IDX PT, R12, R15, 0x2, 0x181f ;  /* 0x00581f000f0c7f89 */ /* 0x0108e400000e0000 */
.L_x_1185:
[----:B------:R-:W-:Y:S05]  /*17800*/  BRA.DIV ~URZ, `(.L_x_1123) ;  /* 0x000046027f007947 */ /* 0x000fea000b800000 */
[----:B--2---:R2:W4:Y:S02]  /*17810*/  SHFL.IDX PT, R0, R16, 0x2, 0x181f ;  /* 0x00581f0010007f89 */ /* 0x00452400000e0000 */
.L_x_1186:
        /* <DEDUP_REMOVED lines=20> */
.L_x_1125:
[----:B------:R-:W-:Y:S05]  /*17960*/  BSYNC B0 ;  /* 0x0000000000007941 */ /* 0x000fea0003800000 */
.L_x_1124:
[----:B------:R-:W-:Y:S05]  /*17970*/  BRA.DIV ~URZ, `(.L_x_1126) ;  /* 0x000044f27f007947 */ /* 0x000fea000b800000 */
[----:B---3--:R3:W2:Y:S04]  /*17980*/  SHFL.IDX PT, R10, R15, 0x3, 0x181f ;  /* 0x00781f000f0a7f89 */ /* 0x0086a800000e0000 */
[----:B----4-:R3:W4:Y:S02]  /*17990*/  SHFL.IDX PT, R0, R16, 0x3, 0x181f ;  /* 0x00781f0010007f89 */ /* 0x01072400000e0000 */
.L_x_1187:
        /* <DEDUP_REMOVED lines=21> */
.L_x_1114:
        /* <DEDUP_REMOVED lines=33> */
.L_x_1188:
[----:B------:R-:W-:Y:S05]  /*17d00*/  BRA.DIV ~URZ, `(.L_x_1129) ;  /* 0x000042927f007947 */ /* 0x000fea000b800000 */
[----:B------:R3:W4:Y:S02]  /*17d10*/  SHFL.IDX PT, R0, R17, RZ, 0x1c1f ;  /* 0x001c1fff11007589 */ /* 0x00072400000e0000 */
.L_x_1189:
[----:B------:R-:W-:Y:S01]  /*17d20*/  BSSY B0, `(.L_x_1130) ;  /* 0x00000c4000007945 */ /* 0x000fe20003800000 */
[----:B------:R-:W-:Y:S05]  /*17d30*/  @P0 BRA `(.L_x_1131) ;  /* 0x00000c2000000947 */ /* 0x000fea0003800000 */
[C---:B------:R-:W-:Y:S02]  /*17d40*/  ISETP.GE.AND P2, PT, R217.reuse, c[0x0][0x3c8], PT ;  /* 0x0000f200d9007a0c */ /* 0x040fe40003f46270 */
[C---:B------:R-:W-:Y:S02]  /*17d50*/  IADD3 R10, R217.reuse, 0x8, RZ ;  /* 0x00000008d90a7810 */ /* 0x040fe40007ffe0ff */
[----:B------:R-:W-:Y:S02]  /*17d60*/  IADD3 R5, R217, 0x10, RZ ;  /* 0x00000010d9057810 */ /* 0x000fe40007ffe0ff */
[----:B------:R-:W-:Y:S02]  /*17d70*/  ISETP.GE.AND P1, PT, R10, c[0x0][0x3c8], PT ;  /* 0x0000f2000a007a0c */ /* 0x000fe40003f26270 */
[----:B------:R-:W-:-:S02]  /*17d80*/  ISETP.GE.AND P0, PT, R5, c[0x0][0x3c8], PT ;  /* 0x0000f20005007a0c */ /* 0x000fc40003f06270 */
[C---:B------:R-:W-:Y:S02]  /*17d90*/  IADD3 R11, R217.reuse, 0x20, RZ ;  /* 0x00000020d90b7810 */ /* 0x040fe40007ffe0ff */
[C---:B------:R-:W-:Y:S01]  /*17da0*/  IADD3 R14, R217.reuse, 0x8, RZ ;  /* 0x00000008d90e7810 */ /* 0x040fe20007ffe0ff */
[----:B----4-:R-:W-:Y:S01]  /*17db0*/  @!P2 IMAD.MOV.U32 R2, RZ, RZ, R0 ;  /* 0x000000ffff02a224 */ /* 0x010fe200078e0000 */
[C---:B------:R-:W-:Y:S01]  /*17dc0*/  IADD3 R12, R217.reuse, 0x10, RZ ;  /* 0x00000010d90c7810 */ /* 0x040fe20007ffe0ff */
[----:B--2---:R-:W-:Y:S01]  /*17dd0*/  @!P2 IMAD.MOV.U32 R3, RZ, RZ, R4 ;  /* 0x000000ffff03a224 */ /* 0x004fe200078e0004 */
[----:B------:R-:W-:Y:S02]  /*17de0*/  IADD3 R13, R217, 0x18, RZ ;  /* 0x00000018d90d7810 */ /* 0x000fe40007ffe0ff */
[----:B------:R-:W-:Y:S01]  /*17df0*/  ISETP.GE.AND P4, PT, R11, c[0x0][0x3c8], PT ;  /* 0x0000f2000b007a0c */ /* 0x000fe20003f86270 */
[----:B------:R-:W-:Y:S01]  /*17e00*/  @!P2 IMAD.WIDE R6, R217, 0x4, R2 ;  /* 0x00000004d906a825 */ /* 0x000fe200078e0202 */
[----:B------:R-:W-:-:S02]  /*17e10*/  @!P1 LEA R2, P3, R10, R0, 0x2 ;  /* 0x000000000a029211 */ /* 0x000fc400078610ff */
[----:B------:R-:W-:Y:S02]  /*17e20*/  SHF.R.S32.HI R14, RZ, 0x1f, R14 ;  /* 0x0000001fff0e7819 */ /* 0x000fe4000001140e */
[----:B------:R2:W-:Y:S01]  /*17e30*/  @!P2 ST.E.64 [R6.64], R160 ;  /* 0x000000a00600a985 */ /* 0x0005e2000c101b06 */
[----:B------:R-:W-:Y:S02]  /*17e40*/  SHF.R.S32.HI R12, RZ, 0x1f, R12 ;  /* 0x0000001fff0c7819 */ /* 0x000fe4000001140c */
[----:B------:R-:W-:Y:S02]  /*17e50*/  @!P0 LEA R8, P2, R5, R0, 0x2 ;  /* 0x0000000005088211 */ /* 0x000fe400078410ff */
[----:B------:R-:W-:Y:S02]  /*17e60*/  ISETP.GE.AND P5, PT, R13, c[0x0][0x3c8], PT ;  /* 0x0000f2000d007a0c */ /* 0x000fe40003fa6270 */
[----:B------:R-:W-:Y:S02]  /*17e70*/  @!P1 LEA.HI.X R3, R10, R4, R14, 0x2, P3 ;  /* 0x000000040a039211 */ /* 0x000fe400018f140e */
[----:B------:R-:W-:-:S02]  /*17e80*/  IADD3 R10, R217, 0x28, RZ ;  /* 0x00000028d90a7810 */ /* 0x000fc40007ffe0ff */
[----:B------:R-:W-:Y:S01]  /*17e90*/  @!P0 LEA.HI.X R9, R5, R4, R12, 0x2, P2 ;  /* 0x0000000405098211 */ /* 0x000fe200010f140c */
[----:B------:R4:W-:Y:S01]  /*17ea0*/  @!P1 ST.E.64 [R2.64], R150 ;  /* 0x0000009602009985 */ /* 0x0009e2000c101b06 */
[----:B------:R-:W-:Y:S02]  /*17eb0*/  ISETP.GE.AND P6, PT, R10, c[0x0][0x3c8], PT ;  /* 0x0000f2000a007a0c */ /* 0x000fe40003fc6270 */
[C---:B------:R-:W-:Y:S01]  /*17ec0*/  IADD3 R12, R217.reuse, 0x20, RZ ;  /* 0x00000020d90c7810 */ /* 0x040fe20007ffe0ff */
[----:B------:R5:W-:Y:S01]  /*17ed0*/  @!P0 ST.E.64 [R8.64], R132 ;  /* 0x0000008408008985 */ /* 0x000be2000c101b06 */
[C---:B------:R-:W-:Y:S02]  /*17ee0*/  IADD3 R5, R217.reuse, 0x30, RZ ;  /* 0x00000030d9057810 */ /* 0x040fe40007ffe0ff */
[----:B------:R-:W-:Y:S02]  /*17ef0*/  IADD3 R14, R217, 0x18, RZ ;  /* 0x00000018d90e7810 */ /* 0x000fe40007ffe0ff */
[----:B------:R-:W-:-:S02]  /*17f00*/  SHF.R.S32.HI R12, RZ, 0x1f, R12 ;  /* 0x0000001fff0c7819 */ /* 0x000fc4000001140c */
[----:B------:R-:W-:Y:S02]  /*17f10*/  ISETP.GE.AND P3, PT, R5, c[0x0][0x3c8], PT ;  /* 0x0000f20005007a0c */ /* 0x000fe40003f66270 */
[----:B------:R-:W-:Y:S02]  /*17f20*/  SHF.R.S32.HI R14, RZ, 0x1f, R14 ;  /* 0x0000001fff0e7819 */ /* 0x000fe4000001140e */
[----:B------:R-:W-:Y:S02]  /*17f30*/  ISETP.GE.AND P2, PT, R252, c[0x0][0x3c8], PT ;  /* 0x0000f200fc007a0c */ /* 0x000fe40003f46270 */
[----:B--2---:R-:W-:-:S04]  /*17f40*/  @!P5 LEA R6, P1, R13, R0, 0x2 ;  /* 0x000000000d06d211 */ /* 0x004fc800078210ff */
[----:B------:R-:W-:-:S05]  /*17f50*/  @!P5 LEA.HI.X R7, R13, R4, R14, 0x2, P1 ;  /* 0x000000040d07d211 */ /* 0x000fca00008f140e */
[----:B------:R2:W-:Y:S01]  /*17f60*/  @!P5 ST.E.64 [R6.64], R136 ;  /* 0x000000880600d985 */ /* 0x0005e2000c101b06 */
[----:B----4-:R-:W-:-:S04]  /*17f70*/  @!P4 LEA R2, P0, R11, R0, 0x2 ;  /* 0x000000000b02c211 */ /* 0x010fc800078010ff */
[----:B------:R-:W-:Y:S02]  /*17f80*/  @!P4 LEA.HI.X R3, R11, R4, R12, 0x2, P0 ;  /* 0x000000040b03c211 */ /* 0x000fe400000f140c */
[C---:B------:R-:W-:Y:S02]  /*17f90*/  IADD3 R12, R217.reuse, 0x28, RZ ;  /* 0x00000028d90c7810 */ /* 0x040fe40007ffe0ff */
[C---:B-----5:R-:W-:Y:S01]  /*17fa0*/  @!P6 LEA R8, P1, R10.reuse, R0, 0x2 ;  /* 0x000000000a08e211 */ /* 0x060fe200078210ff */
[----:B------:R4:W-:Y:S01]  /*17fb0*/  @!P4 ST.E.64 [R2.64], R152 ;  /* 0x000000980200c985 */ /* 0x0009e2000c101b06 */
[----:B------:R-:W-:Y:S02]  /*17fc0*/  SHF.R.S32.HI R12, RZ, 0x1f, R12 ;  /* 0x0000001fff0c7819 */ /* 0x000fe4000001140c */
[----:B------:R-:W-:Y:S02]  /*17fd0*/  IADD3 R11, R217, 0x30, RZ ;  /* 0x00000030d90b7810 */ /* 0x000fe40007ffe0ff */
[----:B------:R-:W-:-:S02]  /*17fe0*/  @!P6 LEA.HI.X R9, R10, R4, R12, 0x2, P1 ;  /* 0x000000040a09e211 */ /* 0x000fc400008f140c */
[----:B------:R-:W-:Y:S02]  /*17ff0*/  SHF.R.S32.HI R11, RZ, 0x1f, R11 ;  /* 0x0000001fff0b7819 */ /* 0x000fe4000001140b */
[----:B------:R-:W-:Y:S01]  /*18000*/  SHF.R.S32.HI R10, RZ, 0x1f, R252 ;  /* 0x0000001fff0a7819 */ /* 0x000fe200000114fc */
[----:B------:R5:W-:Y:S01]  /*18010*/  @!P6 ST.E.64 [R8.64], R156 ;  /* 0x0000009c0800e985 */ /* 0x000be2000c101b06 */
[----:B------:R-:W-:Y:S02]  /*18020*/  ISETP.GE.AND P6, PT, R251, c[0x0][0x3c8], PT ;  /* 0x0000f200fb007a0c */ /* 0x000fe40003fc6270 */
[----:B------:R-:W-:Y:S02]  /*18030*/  ISETP.GE.AND P1, PT, R249, c[0x0][0x3c8], PT ;  /* 0x0000f200f9007a0c */ /* 0x000fe40003f26270 */
[----:B--2---:R-:W-:-:S04]  /*18040*/  @!P3 LEA R6, P0, R5, R0, 0x2 ;  /* 0x000000000506b211 */ /* 0x004fc800078010ff */
[----:B------:R-:W-:Y:S02]  /*18050*/  @!P3 LEA.HI.X R7, R5, R4, R11, 0x2, P0 ;  /* 0x000000040507b211 */ /* 0x000fe400000f140b */
[----:B------:R-:W-:-:S03]  /*18060*/  IADD3 R5, R217, 0x50, RZ ;  /* 0x00000050d9057810 */ /* 0x000fc60007ffe0ff */
[----:B------:R2:W-:Y:S01]  /*18070*/  @!P3 ST.E.64 [R6.64], R28 ;  /* 0x0000001c0600b985 */ /* 0x0005e2000c101b06 */
[----:B------:R-:W-:Y:S02]  /*18080*/  ISETP.GE.AND P5, PT, R5, c[0x0][0x3c8], PT ;  /* 0x0000f20005007a0c */ /* 0x000fe40003fa6270 */
[C---:B----4-:R-:W-:Y:S02]  /*18090*/  @!P2 LEA R2, P4, R252.reuse, R0, 0x2 ;  /* 0x00000000fc02a211 */ /* 0x050fe400078810ff */
[----:B------:R-:W-:Y:S02]  /*180a0*/  SHF.R.S32.HI R11, RZ, 0x1f, R5 ;  /* 0x0000001fff0b7819 */ /* 0x000fe40000011405 */
[----:B------:R-:W-:Y:S02]  /*180b0*/  @!P2 LEA.HI.X R3, R252, R4, R10, 0x2, P4 ;  /* 0x00000004fc03a211 */ /* 0x000fe400020f140a */
[----:B------:R-:W-:-:S03]  /*180c0*/  SHF.R.S32.HI R10, RZ, 0x1f, R251 ;  /* 0x0000001fff0a7819 */ /* 0x000fc600000114fb */
[----:B------:R4:W-:Y:S01]  /*180d0*/  @!P2 ST.E.64 [R2.64], R24 ;  /* 0x000000180200a985 */ /* 0x0009e2000c101b06 */
[----:B-----5:R-:W-:-:S04]  /*180e0*/  @!P6 LEA R8, P0, R251, R0, 0x2 ;  /* 0x00000000fb08e211 */ /* 0x020fc800078010ff */
[----:B------:R-:W-:Y:S02]  /*180f0*/  @!P6 LEA.HI.X R9, R251, R4, R10, 0x2, P0 ;  /* 0x00000004fb09e211 */ /* 0x000fe400000f140a */
[----:B------:R-:W-:-:S03]  /*18100*/  @!P5 LEA R10, P0, R5, R0, 0x2 ;  /* 0x00000000050ad211 */ /* 0x000fc600078010ff */
[----:B------:R5:W-:Y:S01]  /*18110*/  @!P6 ST.E.64 [R8.64], R36 ;  /* 0x000000240800e985 */ /* 0x000be2000c101b06 */
[----:B------:R-:W-:Y:S02]  /*18120*/  @!P5 LEA.HI.X R11, R5, R4, R11, 0x2, P0 ;  /* 0x00000004050bd211 */ /* 0x000fe400000f140b */
[----:B------:R-:W-:Y:S02]  /*18130*/  IADD3 R5, R217, 0x68, RZ ;  /* 0x00000068d9057810 */ /* 0x000fe40007ffe0ff */
[----:B--2---:R-:W-:Y:S02]  /*18140*/  SHF.R.S32.HI R7, RZ, 0x1f, R249 ;  /* 0x0000001fff077819 */ /* 0x004fe400000114f9 */
[----:B------:R-:W-:-:S04]  /*18150*/  @!P1 LEA R6, P2, R249, R0, 0x2 ;  /* 0x00000000f9069211 */ /* 0x000fc800078410ff */
[----:B------:R-:W-:Y:S02]  /*18160*/  @!P1 LEA.HI.X R7, R249, R4, R7, 0x2, P2 ;  /* 0x00000004f9079211 */ /* 0x000fe400010f1407 */
[----:B------:R-:W-:-:S03]  /*18170*/  ISETP.GE.AND P2, PT, R5, c[0x0][0x3c8], PT ;  /* 0x0000f20005007a0c */ /* 0x000fc60003f46270 */
[----:B------:R2:W-:Y:S01]  /*18180*/  @!P1 ST.E.64 [R6.64], R32 ;  /* 0x0000002006009985 */ /* 0x0005e2000c101b06 */
[C---:B----4-:R-:W-:Y:S02]  /*18190*/  IADD3 R3, R217.reuse, 0x58, RZ ;  /* 0x00000058d9037810 */ /* 0x050fe40007ffe0ff */
[----:B------:R-:W-:Y:S01]  /*181a0*/  IADD3 R2, R217, 0x60, RZ ;  /* 0x00000060d9027810 */ /* 0x000fe20007ffe0ff */
[----:B------:R4:W-:Y:S01]  /*181b0*/  @!P5 ST.E.64 [R10.64], R44 ;  /* 0x0000002c0a00d985 */ /* 0x0009e2000c101b06 */
[----:B------:R-:W-:Y:S02]  /*181c0*/  ISETP.GE.AND P3, PT, R3, c[0x0][0x3c8], PT ;  /* 0x0000f20003007a0c */ /* 0x000fe40003f66270 */
[----:B------:R-:W-:Y:S02]  /*181d0*/  ISETP.GE.AND P4, PT, R2, c[0x0][0x3c8], PT ;  /* 0x0000f20002007a0c */ /* 0x000fe40003f86270 */
[----:B-----5:R-:W-:-:S09]  /*181e0*/  SHF.R.S32.HI R9, RZ, 0x1f, R3 ;  /* 0x0000001fff097819 */ /* 0x020fd20000011403 */
[CC--:B------:R-:W-:Y:S02]  /*181f0*/  @!P3 LEA R8, P1, R3.reuse, R0.reuse, 0x2 ;  /* 0x000000000308b211 */ /* 0x0c0fe400078210ff */
[----:B------:R-:W-:Y:S02]  /*18200*/  @!P4 LEA R12, P0, R2, R0, 0x2 ;  /* 0x00000000020cc211 */ /* 0x000fe400078010ff */
[----:B------:R-:W-:Y:S02]  /*18210*/  @!P3 LEA.HI.X R9, R3, R4, R9, 0x2, P1 ;  /* 0x000000040309b211 */ /* 0x000fe400008f1409 */
[----:B------:R-:W-:-:S03]  /*18220*/  IADD3 R3, R217, 0x78, RZ ;  /* 0x00000078d9037810 */ /* 0x000fc60007ffe0ff */
[----:B------:R5:W-:Y:S01]  /*18230*/  @!P3 ST.E.64 [R8.64], R40 ;  /* 0x000000280800b985 */ /* 0x000be2000c101b06 */
[----:B------:R-:W-:Y:S02]  /*18240*/  ISETP.GE.AND P3, PT, R3, c[0x0][0x3c8], PT ;  /* 0x0000f20003007a0c */ /* 0x000fe40003f66270 */
[C---:B--2---:R-:W-:Y:S02]  /*18250*/  IADD3 R6, R217.reuse, 0x70, RZ ;  /* 0x00000070d9067810 */ /* 0x044fe40007ffe0ff */
[----:B------:R-:W-:Y:S02]  /*18260*/  SHF.R.S32.HI R7, RZ, 0x1f, R2 ;  /* 0x0000001fff077819 */ /* 0x000fe40000011402 */
[----:B------:R-:W-:Y:S02]  /*18270*/  ISETP.GE.AND P6, PT, R6, c[0x0][0x3c8], PT ;  /* 0x0000f20006007a0c */ /* 0x000fe40003fc6270 */
[----:B------:R-:W-:Y:S02]  /*18280*/  @!P4 LEA.HI.X R13, R2, R4, R7, 0x2, P0 ;  /* 0x00000004020dc211 */ /* 0x000fe400000f1407 */
[----:B------:R-:W-:-:S02]  /*18290*/  IADD3 R2, R217, 0x80, RZ ;  /* 0x00000080d9027810 */ /* 0x000fc40007ffe0ff */
[----:B------:R-:W-:Y:S01]  /*182a0*/  SHF.R.S32.HI R7, RZ, 0x1f, R5 ;  /* 0x0000001fff077819 */ /* 0x000fe20000011405 */
[----:B------:R2:W-:Y:S01]  /*182b0*/  @!P4 ST.E.64 [R12.64], R52 ;  /* 0x000000340c00c985 */ /* 0x0005e2000c101b06 */
[----:B------:R-:W-:Y:S02]  /*182c0*/  ISETP.GE.AND P5, PT, R2, c[0x0][0x3c8], PT ;  /* 0x0000f20002007a0c */ /* 0x000fe40003fa6270 */
[----:B----4-:R-:W-:-:S03]  /*182d0*/  SHF.R.S32.HI R11, RZ, 0x1f, R6 ;  /* 0x0000001fff0b7819 */ /* 0x010fc60000011406 */
[----:B------:R-:W-:-:S04]  /*182e0*/  @!P6 LEA R10, P0, R6, R0, 0x2 ;  /* 0x00000000060ae211 */ /* 0x000fc800078010ff */
[----:B------:R-:W-:Y:S02]  /*182f0*/  @!P6 LEA.HI.X R11, R6, R4, R11, 0x2, P0 ;  /* 0x00000004060be211 */ /* 0x000fe400000f140b */
[----:B------:R-:W-:Y:S02]  /*18300*/  IADD3 R6, R217, 0x88, RZ ;  /* 0x00000088d9067810 */ /* 0x000fe40007ffe0ff */
[----:B-----5:R-:W-:-:S04]  /*18310*/  @!P2 LEA R8, P1, R5, R0, 0x2 ;  /* 0x000000000508a211 */ /* 0x020fc800078210ff */
[----:B------:R-:W-:Y:S02]  /*18320*/  @!P2 LEA.HI.X R9, R5, R4, R7, 0x2, P1 ;  /* 0x000000040509a211 */ /* 0x000fe400008f1407 */
[----:B------:R-:W-:Y:S02]  /*18330*/  IADD3 R5, R217, 0x90, RZ ;  /* 0x00000090d9057810 */ /* 0x000fe40007ffe0ff */
[----:B------:R-:W-:Y:S01]  /*18340*/  SHF.R.S32.HI R7, RZ, 0x1f, R2 ;  /* 0x0000001fff077819 */ /* 0x000fe20000011402 */
[----:B------:R4:W-:Y:S01]  /*18350*/  @!P2 ST.E.64 [R8.64], R48 ;  /* 0x000000300800a985 */ /* 0x0009e2000c101b06 */
[----:B------:R-:W-:Y:S02]  /*18360*/  ISETP.GE.AND P2, PT, R6, c[0x0][0x3c8], PT ;  /* 0x0000f20006007a0c */ /* 0x000fe40003f46270 */
[----:B------:R-:W-:Y:S01]  /*18370*/  ISETP.GE.AND P4, PT, R5, c[0x0][0x3c8], PT ;  /* 0x0000f20005007a0c */ /* 0x000fe20003f86270 */
[----:B------:R5:W-:Y:S01]  /*18380*/  @!P6 ST.E.64 [R10.64], R60 ;  /* 0x0000003c0a00e985 */ /* 0x000be2000c101b06 */
[----:B--2---:R-:W-:-:S04]  /*18390*/  @!P5 LEA R12, P0, R2, R0, 0x2 ;  /* 0x00000000020cd211 */ /* 0x004fc800078010ff */
[----:B------:R-:W-:Y:S02]  /*183a0*/  @!P5 LEA.HI.X R13, R2, R4, R7, 0x2, P0 ;  /* 0x00000004020dd211 */ /* 0x000fe400000f1407 */
[----:B------:R-:W-:Y:S02]  /*183b0*/  IADD3 R2, R217, 0xa0, RZ ;  /* 0x000000a0d9027810 */ /* 0x000fe40007ffe0ff */
[----:B------:R-:W-:Y:S02]  /*183c0*/  SHF.R.S32.HI R7, RZ, 0x1f, R5 ;  /* 0x0000001fff077819 */ /* 0x000fe40000011405 */
[----:B----4-:R-:W-:Y:S02]  /*183d0*/  SHF.R.S32.HI R9, RZ, 0x1f, R3 ;  /* 0x0000001fff097819 */ /* 0x010fe40000011403 */
[-C--:B------:R-:W-:Y:S02]  /*183e0*/  @!P3 LEA R8, P1, R3, R0.reuse, 0x2 ;  /* 0x000000000308b211 */ /* 0x080fe400078210ff */
[----:B-----5:R-:W-:-:S02]  /*183f0*/  @!P4 LEA R10, P0, R5, R0, 0x2 ;  /* 0x00000000050ac211 */ /* 0x020fc400078010ff */
        /* <DEDUP_REMOVED lines=10> */
[----:B--2---:R-:W-:Y:S02]  /*184a0*/  SHF.R.S32.HI R9, RZ, 0x1f, R6 ;  /* 0x0000001fff097819 */ /* 0x004fe40000011406 */
[----:B------:R-:W-:-:S05]  /*184b0*/  @!P2 LEA R8, P1, R6, R0, 0x2 ;  /* 0x000000000608a211 */ /* 0x000fca00078210ff */
[----:B----4-:R-:W-:Y:S02]  /*184c0*/  @!P5 LEA R12, P0, R2, R0, 0x2 ;  /* 0x00000000020cd211 */ /* 0x010fe400078010ff */
[-C--:B------:R-:W-:Y:S02]  /*184d0*/  @!P2 LEA.HI.X R9, R6, R4.reuse, R9, 0x2, P1 ;  /* 0x000000040609a211 */ /* 0x080fe400008f1409 */
[C---:B------:R-:W-:Y:S02]  /*184e0*/  IADD3 R6, R217.reuse, 0xa8, RZ ;  /* 0x000000a8d9067810 */ /* 0x040fe40007ffe0ff */
[----:B------:R-:W-:Y:S01]  /*184f0*/  @!P5 LEA.HI.X R13, R2, R4, R7, 0x2, P0 ;  /* 0x00000004020dd211 */ /* 0x000fe200000f1407 */
[----:B------:R2:W-:Y:S01]  /*18500*/  @!P2 ST.E.64 [R8.64], R64 ;  /* 0x000000400800a985 */ /* 0x0005e2000c101b06 */
[----:B------:R-:W-:Y:S02]  /*18510*/  ISETP.GE.AND P2, PT, R6, c[0x0][0x3c8], PT ;  /* 0x0000f20006007a0c */ /* 0x000fe40003f46270 */
[C---:B------:R-:W-:Y:S01]  /*18520*/  IADD3 R2, R217.reuse, 0xb8, RZ ;  /* 0x000000b8d9027810 */ /* 0x040fe20007ffe0ff */
[----:B------:R4:W-:Y:S01]  /*18530*/  @!P4 ST.E.64 [R10.64], R76 ;  /* 0x0000004c0a00c985 */ /* 0x0009e2000c101b06 */
[----:B------:R-:W-:-:S04]  /*18540*/  IADD3 R7, R217, 0xc0, RZ ;  /* 0x000000c0d9077810 */ /* 0x000fc80007ffe0ff */
[----:B------:R-:W-:Y:S02]  /*18550*/  ISETP.GE.AND P4, PT, R7, c[0x0][0x3c8], PT ;  /* 0x0000f20007007a0c */ /* 0x000fe40003f86270 */
[----:B--2---:R-:W-:Y:S02]  /*18560*/  SHF.R.S32.HI R9, RZ, 0x1f, R3 ;  /* 0x0000001fff097819 */ /* 0x004fe40000011403 */
[-C--:B------:R-:W-:Y:S02]  /*18570*/  @!P3 LEA R8, P1, R3, R0.reuse, 0x2 ;  /* 0x000000000308b211 */ /* 0x080fe400078210ff */
[----:B----4-:R-:W-:Y:S02]  /*18580*/  @!P6 LEA R10, P0, R5, R0, 0x2 ;  /* 0x00000000050ae211 */ /* 0x010fe400078010ff */
[----:B------:R-:W-:Y:S02]  /*18590*/  @!P3 LEA.HI.X R9, R3, R4, R9, 0x2, P1 ;  /* 0x000000040309b211 */ /* 0x000fe400008f1409 */
[----:B------:R-:W-:-:S03]  /*185a0*/  SHF.R.S32.HI R3, RZ, 0x1f, R5 ;  /* 0x0000001fff037819 */ /* 0x000fc60000011405 */
[----:B------:R2:W-:Y:S01]  /*185b0*/  @!P3 ST.E.64 [R8.64], R72 ;  /* 0x000000480800b985 */ /* 0x0005e2000c101b06 */
[----:B------:R-:W-:Y:S02]  /*185c0*/  ISETP.GE.AND P3, PT, R2, c[0x0][0x3c8], PT ;  /* 0x0000f20002007a0c */ /* 0x000fe40003f66270 */
[----:B------:R-:W-:Y:S01]  /*185d0*/  @!P6 LEA.HI.X R11, R5, R4, R3, 0x2, P0 ;  /* 0x00000004050be211 */ /* 0x000fe200000f1403 */
[----:B------:R4:W-:Y:S01]  /*185e0*/  @!P5 ST.E.64 [R12.64], R84 ;  /* 0x000000540c00d985 */ /* 0x0009e2000c101b06 */
[C---:B------:R-:W-:Y:S02]  /*185f0*/  IADD3 R5, R217.reuse, 0xc8, RZ ;  /* 0x000000c8d9057810 */ /* 0x040fe40007ffe0ff */
[----:B------:R-:W-:-:S04]  /*18600*/  IADD3 R3, R217, 0xd0, RZ ;  /* 0x000000d0d9037810 */ /* 0x000fc80007ffe0ff */
[----:B------:R-:W-:Y:S02]  /*18610*/  ISETP.GE.AND P5, PT, R3, c[0x0][0x3c8], PT ;  /* 0x0000f20003007a0c */ /* 0x000fe40003fa6270 */
[----:B--2---:R-:W-:Y:S02]  /*18620*/  SHF.R.S32.HI R9, RZ, 0x1f, R6 ;  /* 0x0000001fff097819 */ /* 0x004fe40000011406 */
[CC--:B------:R-:W-:Y:S02]  /*18630*/  @!P2 LEA R8, P1, R6.reuse, R0.reuse, 0x2 ;  /* 0x000000000608a211 */ /* 0x0c0fe400078210ff */
[----:B----4-:R-:W-:Y:S02]  /*18640*/  @!P4 LEA R12, P0, R7, R0, 0x2 ;  /* 0x00000000070cc211 */ /* 0x010fe400078010ff */
[----:B------:R-:W-:Y:S02]  /*18650*/  @!P2 LEA.HI.X R9, R6, R4, R9, 0x2, P1 ;  /* 0x000000040609a211 */ /* 0x000fe400008f1409 */
[----:B------:R-:W-:-:S03]  /*18660*/  SHF.R.S32.HI R6, RZ, 0x1f, R7 ;  /* 0x0000001fff067819 */ /* 0x000fc60000011407 */
[----:B------:R2:W-:Y:S01]  /*18670*/  @!P2 ST.E.64 [R8.64], R80 ;  /* 0x000000500800a985 */ /* 0x0005e2000c101b06 */
[----:B------:R-:W-:Y:S02]  /*18680*/  ISETP.GE.AND P2, PT, R5, c[0x0][0x3c8], PT ;  /* 0x0000f20005007a0c */ /* 0x000fe40003f46270 */
[----:B------:R-:W-:Y:S01]  /*18690*/  @!P4 LEA.HI.X R13, R7, R4, R6, 0x2, P0 ;  /* 0x00000004070dc211 */ /* 0x000fe200000f1406 */
[----:B------:R4:W-:Y:S01]  /*186a0*/  @!P6 ST.E.64 [R10.64], R92 ;  /* 0x0000005c0a00e985 */ /* 0x0009e2000c101b06 */
[----:B------:R-:W-:Y:S02]  /*186b0*/  IADD3 R6, R217, 0xe0, RZ ;  /* 0x000000e0d9067810 */ /* 0x000fe40007ffe0ff */
[----:B------:R-:W-:Y:S02]  /*186c0*/  SHF.R.S32.HI R7, RZ, 0x1f, R3 ;  /* 0x0000001fff077819 */ /* 0x000fe40000011403 */
[----:B------:R-:W-:Y:S02]  /*186d0*/  ISETP.GE.AND P6, PT, R6, c[0x0][0x3c8], PT ;  /* 0x0000f20006007a0c */ /* 0x000fe40003fc6270 */
[----:B--2---:R-:W-:-:S02]  /*186e0*/  SHF.R.S32.HI R9, RZ, 0x1f, R2 ;  /* 0x0000001fff097819 */ /* 0x004fc40000011402 */
[CC--:B------:R-:W-:Y:S02]  /*186f0*/  @!P3 LEA R8, P1, R2.reuse, R0.reuse, 0x2 ;  /* 0x000000000208b211 */ /* 0x0c0fe400078210ff */
[----:B----4-:R-:W-:Y:S02]  /*18700*/  @!P5 LEA R10, P0, R3, R0, 0x2 ;  /* 0x00000000030ad211 */ /* 0x010fe400078010ff */
[-C--:B------:R-:W-:Y:S02]  /*18710*/  @!P3 LEA.HI.X R9, R2, R4.reuse, R9, 0x2, P1 ;  /* 0x000000040209b211 */ /* 0x080fe400008f1409 */
[----:B------:R-:W-:Y:S02]  /*18720*/  IADD3 R2, R217, 0xd8, RZ ;  /* 0x000000d8d9027810 */ /* 0x000fe40007ffe0ff */
[----:B------:R-:W-:Y:S01]  /*18730*/  @!P5 LEA.HI.X R11, R3, R4, R7, 0x2, P0 ;  /* 0x00000004030bd211 */ /* 0x000fe200000f1407 */
[----:B------:R2:W-:Y:S01]  /*18740*/  @!P3 ST.E.64 [R8.64], R88 ;  /* 0x000000580800b985 */ /* 0x0005e2000c101b06 */
[----:B------:R-:W-:-:S02]  /*18750*/  SHF.R.S32.HI R7, RZ, 0x1f, R2 ;  /* 0x0000001fff077819 */ /* 0x000fc40000011402 */
[----:B------:R-:W-:Y:S01]  /*18760*/  IADD3 R3, R217, 0xf0, RZ ;  /* 0x000000f0d9037810 */ /* 0x000fe20007ffe0ff */
[----:B------:R4:W-:Y:S01]  /*18770*/  @!P4 ST.E.64 [R12.64], R100 ;  /* 0x000000640c00c985 */ /* 0x0009e2000c101b06 */
[----:B------:R-:W-:Y:S02]  /*18780*/  ISETP.GE.AND P4, PT, R2, c[0x0][0x3c8], PT ;  /* 0x0000f20002007a0c */ /* 0x000fe40003f86270 */
[----:B--2---:R-:W-:Y:S02]  /*18790*/  SHF.R.S32.HI R9, RZ, 0x1f, R5 ;  /* 0x0000001fff097819 */ /* 0x004fe40000011405 */
[CC--:B------:R-:W-:Y:S02]  /*187a0*/  @!P2 LEA R8, P1, R5.reuse, R0.reuse, 0x2 ;  /* 0x000000000508a211 */ /* 0x0c0fe400078210ff */
[----:B----4-:R-:W-:Y:S02]  /*187b0*/  @!P6 LEA R12, P0, R6, R0, 0x2 ;  /* 0x00000000060ce211 */ /* 0x010fe400078010ff */
[----:B------:R-:W-:-:S02]  /*187c0*/  @!P2 LEA.HI.X R9, R5, R4, R9, 0x2, P1 ;  /* 0x000000040509a211 */ /* 0x000fc400008f1409 */
[----:B------:R-:W-:-:S03]  /*187d0*/  IADD3 R5, R217, 0xe8, RZ ;  /* 0x000000e8d9057810 */ /* 0x000fc60007ffe0ff */
[C---:B------:R-:W-:Y:S01]  /*187e0*/  @!P4 LEA R14, P1, R2.reuse, R0, 0x2 ;  /* 0x00000000020ec211 */ /* 0x040fe200078210ff */
[----:B------:R2:W-:Y:S01]  /*187f0*/  @!P2 ST.E.64 [R8.64], R96 ;  /* 0x000000600800a985 */ /* 0x0005e2000c101b06 */
[----:B------:R-:W-:Y:S02]  /*18800*/  ISETP.GE.AND P3, PT, R5, c[0x0][0x3c8], PT ;  /* 0x0000f20005007a0c */ /* 0x000fe40003f66270 */
[----:B------:R-:W-:Y:S01]  /*18810*/  @!P4 LEA.HI.X R15, R2, R4, R7, 0x2, P1 ;  /* 0x00000004020fc211 */ /* 0x000fe200008f1407 */
[----:B------:R4:W-:Y:S01]  /*18820*/  @!P5 ST.E.64 [R10.64], R108 ;  /* 0x0000006c0a00d985 */ /* 0x0009e2000c101b06 */
[----:B------:R-:W-:Y:S02]  /*18830*/  ISETP.GE.AND P2, PT, R3, c[0x0][0x3c8], PT ;  /* 0x0000f20003007a0c */ /* 0x000fe40003f46270 */
[----:B------:R-:W-:Y:S01]  /*18840*/  IADD3 R2, R217, 0xf8, RZ ;  /* 0x000000f8d9027810 */ /* 0x000fe20007ffe0ff */
[----:B------:R1:W-:Y:S03]  /*18850*/  @!P4 ST.E.64 [R14.64], R166 ;  /* 0x000000a60e00c985 */ /* 0x0003e6000c101b06 */
[----:B------:R-:W-:-:S02]  /*18860*/  ISETP.GE.AND P1, PT, R2, c[0x0][0x3c8], PT ;  /* 0x0000f20002007a0c */ /* 0x000fc40003f26270 */
[----:B--2---:R-:W-:-:S04]  /*18870*/  SHF.R.S32.HI R8, RZ, 0x1f, R6 ;  /* 0x0000001fff087819 */ /* 0x004fc80000011406 */
[----:B------:R-:W-:Y:S02]  /*18880*/  @!P6 LEA.HI.X R13, R6, R4, R8, 0x2, P0 ;  /* 0x00000004060de211 */ /* 0x000fe400000f1408 */
[----:B------:R-:W-:Y:S02]  /*18890*/  SHF.R.S32.HI R6, RZ, 0x1f, R5 ;  /* 0x0000001fff067819 */ /* 0x000fe40000011405 */
[C---:B----4-:R-:W-:Y:S01]  /*188a0*/  @!P3 LEA R10, P0, R5.reuse, R0, 0x2 ;  /* 0x00000000050ab211 */ /* 0x050fe200078010ff */
[----:B------:R1:W-:Y:S03]  /*188b0*/  @!P6 ST.E.64 [R12.64], R164 ;  /* 0x000000a40c00e985 */ /* 0x0003e6000c101b06 */
[----:B------:R-:W-:Y:S02]  /*188c0*/  @!P3 LEA.HI.X R11, R5, R4, R6, 0x2, P0 ;  /* 0x00000004050bb211 */ /* 0x000fe400000f1406 */
[----:B------:R-:W-:-:S02]  /*188d0*/  SHF.R.S32.HI R5, RZ, 0x1f, R3 ;  /* 0x0000001fff057819 */ /* 0x000fc40000011403 */
[C---:B------:R-:W-:Y:S01]  /*188e0*/  @!P2 LEA R8, P0, R3.reuse, R0, 0x2 ;  /* 0x000000000308a211 */ /* 0x040fe200078010ff */
[----:B------:R1:W-:Y:S03]  /*188f0*/  @!P3 ST.E.64 [R10.64], R162 ;  /* 0x000000a20a00b985 */ /* 0x0003e6000c101b06 */
[----:B------:R-:W-:Y:S02]  /*18900*/  @!P2 LEA.HI.X R9, R3, R4, R5, 0x2, P0 ;  /* 0x000000040309a211 */ /* 0x000fe400000f1405 */
[----:B------:R-:W-:Y:S02]  /*18910*/  SHF.R.S32.HI R3, RZ, 0x1f, R2 ;  /* 0x0000001fff037819 */ /* 0x000fe40000011402 */
[C---:B------:R-:W-:Y:S01]  /*18920*/  @!P1 LEA R6, P0, R2.reuse, R0, 0x2 ;  /* 0x0000000002069211 */ /* 0x040fe200078010ff */
[----:B------:R1:W-:Y:S03]  /*18930*/  @!P2 ST.E.64 [R8.64], R116 ;  /* 0x000000740800a985 */ /* 0x0003e6000c101b06 */
[----:B------:R-:W-:-:S05]  /*18940*/  @!P1 LEA.HI.X R7, R2, R4, R3, 0x2, P0 ;  /* 0x0000000402079211 */ /* 0x000fca00000f1403 */
[----:B------:R1:W-:Y:S04]  /*18950*/  @!P1 ST.E.64 [R6.64], R104 ;  /* 0x0000006806009985 */ /* 0x0003e8000c101b06 */
.L_x_1131:
[----:B------:R-:W-:Y:S05]  /*18960*/  BSYNC B0 ;  /* 0x0000000000007941 */ /* 0x000fea0003800000 */
.L_x_1130:
[----:B------:R-:W-:Y:S05]  /*18970*/  BRA.DIV ~URZ, `(.L_x_1132) ;  /* 0x000036827f007947 */ /* 0x000fea000b800000 */
[----:B--2---:R2:W1:Y:S04]  /*18980*/  SHFL.IDX PT, R4, R16, 0x1, 0x1c1f ;  /* 0x003c1f0010047f89 */ /* 0x00446800000e0000 */
[----:B----4-:R2:W4:Y:S02]  /*18990*/  SHFL.IDX PT, R0, R17, 0x1, 0x1c1f ;  /* 0x003c1f0011007f89 */ /* 0x01052400000e0000 */
.L_x_1190:
[----:B------:R-:W-:-:S13]  /*189a0*/  LOP3.LUT P0, RZ, R216, 0x2, RZ, 0xc0, !PT ;  /* 0x00000002d8ff7812 */ /* 0x000fda000780c0ff */
[----:B------:R-:W-:Y:S05]  /*189b0*/  @P0 BRA `(.L_x_1127) ;  /* 0x000019f000000947 */ /* 0x000fea0003800000 */
[C---:B------:R-:W-:Y:S02]  /*189c0*/  ISETP.GE.AND P1, PT, R217.reuse, c[0x0][0x3c8], PT ;  /* 0x0000f200d9007a0c */ /* 0x040fe40003f26270 */
[C---:B-1----:R-:W-:Y:S02]  /*189d0*/  IADD3 R10, R217.reuse, 0x8, RZ ;  /* 0x00000008d90a7810 */ /* 0x042fe40007ffe0ff */
[C---:B------:R-:W-:Y:S02]  /*189e0*/  IADD3 R8, R217.reuse, 0x10, RZ ;  /* 0x00000010d9087810 */ /* 0x040fe40007ffe0ff */
[----:B------:R-:W-:Y:S02]  /*189f0*/  ISETP.GE.AND P0, PT, R10, c[0x0][0x3c8], PT ;  /* 0x0000f2000a007a0c */ /* 0x000fe40003f06270 */
[----:B------:R-:W-:Y:S02]  /*18a00*/  ISETP.GE.AND P5, PT, R8, c[0x0][0x3c8], PT ;  /* 0x0000f20008007a0c */ /* 0x000fe40003fa6270 */
[----:B------:R-:W-:-:S02]  /*18a10*/  IADD3 R14, R217, 0x18, RZ ;  /* 0x00000018d90e7810 */ /* 0x000fc40007ffe0ff */
[C---:B------:R-:W-:Y:S01]  /*18a20*/  IADD3 R12, R217.reuse, 0x20, RZ ;  /* 0x00000020d90c7810 */ /* 0x040fe20007ffe0ff */
[----:B----4-:R-:W-:Y:S01]  /*18a30*/  @!P1 IMAD.MOV.U32 R2, RZ, RZ, R0 ;  /* 0x000000ffff029224 */ /* 0x010fe200078e0000 */
[C---:B------:R-:W-:Y:S01]  /*18a40*/  IADD3 R13, R217.reuse, 0x8, RZ ;  /* 0x00000008d90d7810 */ /* 0x040fe20007ffe0ff */
[----:B------:R-:W-:Y:S01]  /*18a50*/  @!P1 IMAD.MOV.U32 R3, RZ, RZ, R4 ;  /* 0x000000ffff039224 */ /* 0x000fe200078e0004 */
[----:B------:R-:W-:Y:S02]  /*18a60*/  ISETP.GE.AND P4, PT, R14, c[0x0][0x3c8], PT ;  /* 0x0000f2000e007a0c */ /* 0x000fe40003f86270 */
[----:B------:R-:W-:Y:S01]  /*18a70*/  ISETP.GE.AND P3, PT, R12, c[0x0][0x3c8], PT ;  /* 0x0000f2000c007a0c */ /* 0x000fe20003f66270 */
[C---:B------:R-:W-:Y:S01]  /*18a80*/  @!P1 IMAD.WIDE R2, R217.reuse, 0x4, R2 ;  /* 0x00000004d9029825 */ /* 0x040fe200078e0202 */
[C---:B------:R-:W-:Y:S02]  /*18a90*/  IADD3 R9, R217.reuse, 0x10, RZ ;  /* 0x00000010d9097810 */ /* 0x040fe40007ffe0ff */
[----:B------:R-:W-:-:S02]  /*18aa0*/  IADD3 R5, R217, 0x28, RZ ;  /* 0x00000028d9057810 */ /* 0x000fc40007ffe0ff */
[C---:B------:R-:W-:Y:S01]  /*18ab0*/  @!P0 LEA R6, P6, R10.reuse, R0, 0x2 ;  /* 0x000000000a068211 */ /* 0x040fe200078c10ff */
[----:B------:R1:W-:Y:S01]  /*18ac0*/  @!P1 ST.E.64 [R2.64], R120 ;  /* 0x0000007802009985 */ /* 0x0003e2000c101b06 */
[----:B------:R-:W-:Y:S02]  /*18ad0*/  SHF.R.S32.HI R13, RZ, 0x1f, R13 ;  /* 0x0000001fff0d7819 */ /* 0x000fe4000001140d */
[----:B------:R-:W-:Y:S02]  /*18ae0*/  SHF.R.S32.HI R9, RZ, 0x1f, R9 ;  /* 0x0000001fff097819 */ /* 0x000fe40000011409 */
[----:B------:R-:W-:Y:S02]  /*18af0*/  ISETP.GE.AND P2, PT, R5, c[0x0][0x3c8], PT ;  /* 0x0000f20005007a0c */ /* 0x000fe40003f46270 */
[----:B------:R-:W-:Y:S02]  /*18b00*/  IADD3 R11, R217, 0x30, RZ ;  /* 0x00000030d90b7810 */ /* 0x000fe40007ffe0ff */
[----:B------:R-:W-:-:S02]  /*18b10*/  @!P0 LEA.HI.X R7, R10, R4, R13, 0x2, P6 ;  /* 0x000000040a078211 */ /* 0x000fc400030f140d */
[C---:B------:R-:W-:Y:S02]  /*18b20*/  IADD3 R15, R217.reuse, 0x18, RZ ;  /* 0x00000018d90f7810 */ /* 0x040fe40007ffe0ff */
[C---:B------:R-:W-:Y:S01]  /*18b30*/  IADD3 R13, R217.reuse, 0x20, RZ ;  /* 0x00000020d90d7810 */ /* 0x040fe20007ffe0ff */
[----:B------:R4:W-:Y:S01]  /*18b40*/  @!P0 ST.E.64 [R6.64], R124 ;  /* 0x0000007c06008985 */ /* 0x0009e2000c101b06 */
[----:B------:R-:W-:Y:S02]  /*18b50*/  SHF.R.S32.HI R15, RZ, 0x1f, R15 ;  /* 0x0000001fff0f7819 */ /* 0x000fe4000001140f */
[----:B------:R-:W-:Y:S02]  /*18b60*/  SHF.R.S32.HI R13, RZ, 0x1f, R13 ;  /* 0x0000001fff0d7819 */ /* 0x000fe4000001140d */
[----:B------:R-:W-:-:S04]  /*18b70*/  IADD3 R10, R217, 0x28, RZ ;  /* 0x00000028d90a7810 */ /* 0x000fc80007ffe0ff */
[----:B------:R-:W-:Y:S02]  /*18b80*/  SHF.R.S32.HI R10, RZ, 0x1f, R10 ;  /* 0x0000001fff0a7819 */ /* 0x000fe4000001140a */
[----:B-1----:R-:W-:-:S04]  /*18b90*/  @!P5 LEA R2, P1, R8, R0, 0x2 ;  /* 0x000000000802d211 */ /* 0x002fc800078210ff */
[----:B------:R-:W-:Y:S02]  /*18ba0*/  @!P5 LEA.HI.X R3, R8, R4, R9, 0x2, P1 ;  /* 0x000000040803d211 */ /* 0x000fe400008f1409 */
[----:B------:R-:W-:Y:S02]  /*18bb0*/  ISETP.GE.AND P1, PT, R11, c[0x0][0x3c8], PT ;  /* 0x0000f2000b007a0c */ /* 0x000fe40003f26270 */
[C---:B------:R-:W-:Y:S01]  /*18bc0*/  @!P4 LEA R8, P0, R14.reuse, R0, 0x2 ;  /* 0x000000000e08c211 */ /* 0x040fe200078010ff */
[----:B------:R1:W-:Y:S03]  /*18bd0*/  @!P5 ST.E.64 [R2.64], R128 ;  /* 0x000000800200d985 */ /* 0x0003e6000c101b06 */
[----:B------:R-:W-:Y:S02]  /*18be0*/  @!P4 LEA.HI.X R9, R14, R4, R15, 0x2, P0 ;  /* 0x000000040e09c211 */ /* 0x000fe400000f140f */
[----:B----4-:R-:W-:-:S02]  /*18bf0*/  @!P3 LEA R6, P6, R12, R0, 0x2 ;  /* 0x000000000c06b211 */ /* 0x010fc400078c10ff */
[----:B------:R-:W-:Y:S01]  /*18c00*/  ISETP.GE.AND P0, PT, R252, c[0x0][0x3c8], PT ;  /* 0x0000f200fc007a0c */ /* 0x000fe20003f06270 */
[----:B------:R4:W-:Y:S01]  /*18c10*/  @!P4 ST.E.64 [R8.64], R134 ;  /* 0x000000860800c985 */ /* 0x0009e2000c101b06 */
[----:B------:R-:W-:Y:S02]  /*18c20*/  @!P3 LEA.HI.X R7, R12, R4, R13, 0x2, P6 ;  /* 0x000000040c07b211 */ /* 0x000fe400030f140d */
[----:B------:R-:W-:Y:S02]  /*18c30*/  IADD3 R12, R217, 0x30, RZ ;  /* 0x00000030d90c7810 */ /* 0x000fe40007ffe0ff */
[----:B------:R-:W-:Y:S01]  /*18c40*/  ISETP.GE.AND P4, PT, R251, c[0x0][0x3c8], PT ;  /* 0x0000f200fb007a0c */ /* 0x000fe20003f86270 */
[----:B------:R5:W-:Y:S01]  /*18c50*/  @!P3 ST.E.64 [R6.64], R22 ;  /* 0x000000160600b985 */ /* 0x000be2000c101b06 */
[----:B------:R-:W-:Y:S02]  /*18c60*/  SHF.R.S32.HI R12, RZ, 0x1f, R12 ;  /* 0x0000001fff0c7819 */ /* 0x000fe4000001140c */
[----:B-1----:R-:W-:-:S04]  /*18c70*/  @!P2 LEA R2, P5, R5, R0, 0x2 ;  /* 0x000000000502a211 */ /* 0x002fc800078a10ff */
[----:B------:R-:W-:Y:S02]  /*18c80*/  @!P2 LEA.HI.X R3, R5, R4, R10, 0x2, P5 ;  /* 0x000000040503a211 */ /* 0x000fe400028f140a */
[----:B------:R-:W-:Y:S02]  /*18c90*/  SHF.R.S32.HI R10, RZ, 0x1f, R252 ;  /* 0x0000001fff0a7819 */ /* 0x000fe400000114fc */
[----:B----4-:R-:W-:Y:S01]  /*18ca0*/  @!P1 LEA R8, P3, R11, R0, 0x2 ;  /* 0x000000000b089211 */ /* 0x010fe200078610ff */
[----:B------:R1:W-:Y:S01]  /*18cb0*/  @!P2 ST.E.64 [R2.64], R26 ;  /* 0x0000001a0200a985 */ /* 0x0003e2000c101b06 */
[----:B------:R-:W-:Y:S02]  /*18cc0*/  IADD3 R5, R217, 0x50, RZ ;  /* 0x00000050d9057810 */ /* 0x000fe40007ffe0ff */
[----:B------:R-:W-:Y:S02]  /*18cd0*/  @!P1 LEA.HI.X R9, R11, R4, R12, 0x2, P3 ;  /* 0x000000040b099211 */ /* 0x000fe400018f140c */
[----:B------:R-:W-:-:S02]  /*18ce0*/  ISETP.GE.AND P3, PT, R249, c[0x0][0x3c8], PT ;  /* 0x0000f200f9007a0c */ /* 0x000fc40003f66270 */
[C---:B-----5:R-:W-:Y:S01]  /*18cf0*/  @!P0 LEA R6, P2, R252.reuse, R0, 0x2 ;  /* 0x00000000fc068211 */ /* 0x060fe200078410ff */
[----:B------:R4:W-:Y:S01]  /*18d00*/  @!P1 ST.E.64 [R8.64], R138 ;  /* 0x0000008a08009985 */ /* 0x0009e2000c101b06 */
[----:B------:R-:W-:Y:S02]  /*18d10*/  SHF.R.S32.HI R12, RZ, 0x1f, R251 ;  /* 0x0000001fff0c7819 */ /* 0x000fe400000114fb */
[----:B------:R-:W-:Y:S02]  /*18d20*/  @!P0 LEA.HI.X R7, R252, R4, R10, 0x2, P2 ;  /* 0x00000004fc078211 */ /* 0x000fe400010f140a */
[----:B------:R-:W-:Y:S02]  /*18d30*/  ISETP.GE.AND P6, PT, R5, c[0x0][0x3c8], PT ;  /* 0x0000f20005007a0c */ /* 0x000fe40003fc6270 */
[----:B------:R-:W-:Y:S01]  /*18d40*/  SHF.R.S32.HI R13, RZ, 0x1f, R5 ;  /* 0x0000001fff0d7819 */ /* 0x000fe20000011405 */
[----:B------:R5:W-:Y:S01]  /*18d50*/  @!P0 ST.E.64 [R6.64], R30 ;  /* 0x0000001e06008985 */ /* 0x000be2000c101b06 */
[----:B------:R-:W-:-:S04]  /*18d60*/  @!P4 LEA R10, P0, R251, R0, 0x2 ;  /* 0x00000000fb0ac211 */ /* 0x000fc800078010ff */
[----:B------:R-:W-:-:S05]  /*18d70*/  @!P4 LEA.HI.X R11, R251, R4, R12, 0x2, P0 ;  /* 0x00000004fb0bc211 */ /* 0x000fca00000f140c */
[----:B------:R2:W-:Y:S02]  /*18d80*/  @!P4 ST.E.64 [R10.64], R38 ;  /* 0x000000260a00c985 */ /* 0x0005e4000c101b06 */
[----:B--2---:R-:W-:Y:S02]  /*18d90*/  @!P6 LEA R16, P0, R5, R0, 0x2 ;  /* 0x000000000510e211 */ /* 0x004fe400078010ff */
[C---:B-1----:R-:W-:Y:S02]  /*18da0*/  IADD3 R3, R217.reuse, 0x58, RZ ;  /* 0x00000058d9037810 */ /* 0x042fe40007ffe0ff */
[----:B------:R-:W-:Y:S02]  /*18db0*/  IADD3 R2, R217, 0x60, RZ ;  /* 0x00000060d9027810 */ /* 0x000fe40007ffe0ff */
[----:B------:R-:W-:Y:S02]  /*18dc0*/  ISETP.GE.AND P5, PT, R3, c[0x0][0x3c8], PT ;  /* 0x0000f20003007a0c */ /* 0x000fe40003fa6270 */
[----:B------:R-:W-:-:S02]  /*18dd0*/  SHF.R.S32.HI R12, RZ, 0x1f, R3 ;  /* 0x0000001fff0c7819 */ /* 0x000fc40000011403 */
[----:B----4-:R-:W-:Y:S02]  /*18de0*/  @!P3 LEA R8, P1, R249, R0, 0x2 ;  /* 0x00000000f908b211 */ /* 0x010fe400078210ff */
[----:B------:R-:W-:Y:S02]  /*18df0*/  ISETP.GE.AND P4, PT, R2, c[0x0][0x3c8], PT ;  /* 0x0000f20002007a0c */ /* 0x000fe40003f86270 */
[----:B---3--:R-:W-:Y:S02]  /*18e00*/  @!P6 LEA.HI.X R17, R5, R4, R13, 0x2, P0 ;  /* 0x000000040511e211 */ /* 0x008fe400000f140d */
[C---:B------:R-:W-:Y:S02]  /*18e10*/  IADD3 R5, R217.reuse, 0x78, RZ ;  /* 0x00000078d9057810 */ /* 0x040fe40007ffe0ff */
[----:B-----5:R-:W-:Y:S02]  /*18e20*/  SHF.R.S32.HI R7, RZ, 0x1f, R249 ;  /* 0x0000001fff077819 */ /* 0x020fe400000114f9 */
[----:B------:R-:W-:-:S02]  /*18e30*/  IADD3 R6, R217, 0x68, RZ ;  /* 0x00000068d9067810 */ /* 0x000fc40007ffe0ff */
[----:B------:R-:W-:Y:S02]  /*18e40*/  @!P3 LEA.HI.X R9, R249, R4, R7, 0x2, P1 ;  /* 0x00000004f909b211 */ /* 0x000fe400008f1407 */
[C---:B------:R-:W-:Y:S02]  /*18e50*/  @!P5 LEA R14, P1, R3.reuse, R0, 0x2 ;  /* 0x00000000030ed211 */ /* 0x040fe400078210ff */
[----:B------:R-:W-:Y:S01]  /*18e60*/  ISETP.GE.AND P2, PT, R6, c[0x0][0x3c8], PT ;  /* 0x0000f20006007a0c */ /* 0x000fe20003f46270 */
[----:B------:R1:W-:Y:S01]  /*18e70*/  @!P3 ST.E.64 [R8.64], R34 ;  /* 0x000000220800b985 */ /* 0x0003e2000c101b06 */
[----:B------:R-:W-:Y:S02]  /*18e80*/  @!P5 LEA.HI.X R15, R3, R4, R12, 0x2, P1 ;  /* 0x00000004030fd211 */ /* 0x000fe400008f140c */
[----:B------:R-:W-:Y:S01]  /*18e90*/  IADD3 R3, R217, 0x70, RZ ;  /* 0x00000070d9037810 */ /* 0x000fe20007ffe0ff */
[----:B------:R2:W-:Y:S01]  /*18ea0*/  @!P6 ST.E.64 [R16.64], R46 ;  /* 0x0000002e1000e985 */ /* 0x0005e2000c101b06 */
[----:B------:R-:W-:-:S02]  /*18eb0*/  @!P4 LEA R12, P0, R2, R0, 0x2 ;  /* 0x00000000020cc211 */ /* 0x000fc400078010ff */
[----:B------:R-:W-:Y:S01]  /*18ec0*/  ISETP.GE.AND P1, PT, R3, c[0x0][0x3c8], PT ;  /* 0x0000f20003007a0c */ /* 0x000fe20003f26270 */
[----:B------:R3:W-:Y:S01]  /*18ed0*/  @!P5 ST.E.64 [R14.64], R42 ;  /* 0x0000002a0e00d985 */ /* 0x0007e2000c101b06 */
[----:B------:R-:W-:-:S03]  /*18ee0*/  SHF.R.S32.HI R7, RZ, 0x1f, R6 ;  /* 0x0000001fff077819 */ /* 0x000fc60000011406 */
[----:B------:R-:W-:-:S04]  /*18ef0*/  @!P2 LEA R10, P3, R6, R0, 0x2 ;  /* 0x00000000060aa211 */ /* 0x000fc800078610ff */
[----:B------:R-:W-:Y:S02]  /*18f00*/  @!P2 LEA.HI.X R11, R6, R4, R7, 0x2, P3 ;  /* 0x00000004060ba211 */ /* 0x000fe400018f1407 */
[----:B------:R-:W-:Y:S02]  /*18f10*/  SHF.R.S32.HI R6, RZ, 0x1f, R3 ;  /* 0x0000001fff067819 */ /* 0x000fe40000011403 */
[----:B------:R-:W-:-:S04]  /*18f20*/  IADD3 R7, R217, 0x88, RZ ;  /* 0x00000088d9077810 */ /* 0x000fc80007ffe0ff */
[----:B------:R-:W-:Y:S02]  /*18f30*/  ISETP.GE.AND P5, PT, R7, c[0x0][0x3c8], PT ;  /* 0x0000f20007007a0c */ /* 0x000fe40003fa6270 */
[----:B-1----:R-:W-:Y:S02]  /*18f40*/  SHF.R.S32.HI R8, RZ, 0x1f, R2 ;  /* 0x0000001fff087819 */ /* 0x002fe40000011402 */
[----:B------:R-:W-:Y:S02]  /*18f50*/  SHF.R.S32.HI R9, RZ, 0x1f, R5 ;  /* 0x0000001fff097819 */ /* 0x000fe40000011405 */
[----:B------:R-:W-:Y:S02]  /*18f60*/  @!P4 LEA.HI.X R13, R2, R4, R8, 0x2, P0 ;  /* 0x00000004020dc211 */ /* 0x000fe400000f1408 */
[----:B------:R-:W-:Y:S02]  /*18f70*/  @!P1 LEA R18, P4, R3, R0, 0x2 ;  /* 0x0000000003129211 */ /* 0x000fe400078810ff */
[----:B------:R-:W-:-:S02]  /*18f80*/  ISETP.GE.AND P0, PT, R5, c[0x0][0x3c8], PT ;  /* 0x0000f20005007a0c */ /* 0x000fc40003f06270 */
[----:B------:R-:W-:Y:S02]  /*18f90*/  @!P1 LEA.HI.X R19, R3, R4, R6, 0x2, P4 ;  /* 0x0000000403139211 */ /* 0x000fe400020f1406 */
[----:B------:R-:W-:Y:S02]  /*18fa0*/  ISETP.GE.AND P4, PT, R2, c[0x0][0x3c8], PT ;  /* 0x0000f20002007a0c */ /* 0x000fe40003f86270 */
[C---:B------:R-:W-:Y:S02]  /*18fb0*/  IADD3 R8, R217.reuse, 0x80, RZ ;  /* 0x00000080d9087810 */ /* 0x040fe40007ffe0ff */
[----:B------:R-:W-:Y:S02]  /*18fc0*/  IADD3 R2, R217, 0x90, RZ ;  /* 0x00000090d9027810 */ /* 0x000fe40007ffe0ff */
[----:B------:R-:W-:Y:S02]  /*18fd0*/  ISETP.GE.AND P6, PT, R8, c[0x0][0x3c8], PT ;  /* 0x0000f20008007a0c */ /* 0x000fe40003fc6270 */
[----:B------:R-:W-:-:S02]  /*18fe0*/  SHF.R.S32.HI R3, RZ, 0x1f, R8 ;  /* 0x0000001fff037819 */ /* 0x000fc40000011408 */
[----:B--2---:R-:W-:Y:S02]  /*18ff0*/  @!P0 LEA R16, P3, R5, R0, 0x2 ;  /* 0x0000000005108211 */ /* 0x004fe400078610ff */
[----:B------:R-:W-:Y:S01]  /*19000*/  IADD3 R6, R217, 0x98, RZ ;  /* 0x00000098d9067810 */ /* 0x000fe20007ffe0ff */
[----:B------:R1:W-:Y:S01]  /*19010*/  @!P4 ST.E.64 [R12.64], R54 ;  /* 0x000000360c00c985 */ /* 0x0003e2000c101b06 */
[----:B------:R-:W-:Y:S02]  /*19020*/  @!P0 LEA.HI.X R17, R5, R4, R9, 0x2, P3 ;  /* 0x0000000405118211 */ /* 0x000fe400018f1409 */
[----:B------:R-:W-:Y:S01]  /*19030*/  SHF.R.S32.HI R5, RZ, 0x1f, R7 ;  /* 0x0000001fff057819 */ /* 0x000fe20000011407 */
[----:B------:R2:W-:Y:S01]  /*19040*/  @!P2 ST.E.64 [R10.64], R50 ;  /* 0x000000320a00a985 */ /* 0x0005e2000c101b06 */
[----:B------:R-:W-:Y:S02]  /*19050*/  ISETP.GE.AND P4, PT, R6, c[0x0][0x3c8], PT ;  /* 0x0000f20006007a0c */ /* 0x000fe40003f86270 */
[----:B---3--:R-:W-:Y:S01]  /*19060*/  @!P6 LEA R14, P3, R8, R0, 0x2 ;  /* 0x00000000080ee211 */ /* 0x008fe200078610ff */
[----:B------:R-:W-:Y:S01]  /*19070*/  @!P1 ST.E.64 [R18.64], R62 ;  /* 0x0000003e12009985 */ /* 0x000fe2000c101b06 */
[----:B------:R-:W-:-:S02]  /*19080*/  SHF.R.S32.HI R9, RZ, 0x1f, R6 ;  /* 0x0000001fff097819 */ /* 0x000fc40000011406 */
[----:B------:R-:W-:Y:S01]  /*19090*/  @!P6 LEA.HI.X R15, R8, R4, R3, 0x2, P3 ;  /* 0x00000004080fe211 */ /* 0x000fe200018f1403 */
[----:B------:R3:W-:Y:S01]  /*190a0*/  @!P0 ST.E.64 [R16.64], R58 ;  /* 0x0000003a10008985 */ /* 0x0007e2000c101b06 */
[----:B------:R-:W-:-:S03]  /*190b0*/  IADD3 R3, R217, 0xa8, RZ ;  /* 0x000000a8d9037810 */ /* 0x000fc60007ffe0ff */
[----:B------:R-:W-:Y:S01]  /*190c0*/  @!P6 ST.E.64 [R14.64], R70 ;  /* 0x000000460e00e985 */ /* 0x000fe2000c101b06 */
[----:B------:R-:W-:Y:S02]  /*190d0*/  ISETP.GE.AND P6, PT, R2, c[0x0][0x3c8], PT ;  /* 0x0000f20002007a0c */ /* 0x000fe40003fc6270 */
[----:B------:R-:W-:-:S04]  /*190e0*/  @!P4 LEA R8, P1, R6, R0, 0x2 ;  /* 0x000000000608c211 */ /* 0x000fc800078210ff */
[----:B------:R-:W-:Y:S02]  /*190f0*/  @!P4 LEA.HI.X R9, R6, R4, R9, 0x2, P1 ;  /* 0x000000040609c211 */ /* 0x000fe400008f1409 */
[----:B------:R-:W-:Y:S02]  /*19100*/  IADD3 R6, R217, 0xb0, RZ ;  /* 0x000000b0d9067810 */ /* 0x000fe40007ffe0ff */
[C---:B-1----:R-:W-:Y:S02]  /*19110*/  @!P5 LEA R12, P2, R7.reuse, R0, 0x2 ;  /* 0x00000000070cd211 */ /* 0x042fe400078410ff */
[----:B------:R-:W-:Y:S02]  /*19120*/  ISETP.GE.AND P1, PT, R6, c[0x0][0x3c8], PT ;  /* 0x0000f20006007a0c */ /* 0x000fe40003f26270 */
[----:B------:R-:W-:Y:S02]  /*19130*/  @!P5 LEA.HI.X R13, R7, R4, R5, 0x2, P2 ;  /* 0x00000004070dd211 */ /* 0x000fe400010f1405 */
[----:B------:R-:W-:-:S02]  /*19140*/  ISETP.GE.AND P2, PT, R2, c[0x0][0x3c8], PT ;  /* 0x0000f20002007a0c */ /* 0x000fc40003f46270 */
[----:B------:R-:W-:Y:S01]  /*19150*/  IADD3 R5, R217, 0xa0, RZ ;  /* 0x000000a0d9057810 */ /* 0x000fe20007ffe0ff */
[----:B------:R1:W-:Y:S01]  /*19160*/  @!P5 ST.E.64 [R12.64], R66 ;  /* 0x000000420c00d985 */ /* 0x0003e2000c101b06 */
[----:B------:R-:W-:Y:S02]  /*19170*/  SHF.R.S32.HI R7, RZ, 0x1f, R2 ;  /* 0x0000001fff077819 */ /* 0x000fe40000011402 */
[----:B------:R-:W-:-:S07]  /*19180*/  ISETP.GE.AND P3, PT, R5, c[0x0][0x3c8], PT ;  /* 0x0000f20005007a0c */ /* 0x000fce0003f66270 */
[----:B--2---:R-:W-:-:S04]  /*19190*/  @!P2 LEA R10, P0, R2, R0, 0x2 ;  /* 0x00000000020aa211 */ /* 0x004fc800078010ff */
[----:B------:R-:W-:Y:S02]  /*191a0*/  @!P2 LEA.HI.X R11, R2, R4, R7, 0x2, P0 ;  /* 0x00000004020ba211 */ /* 0x000fe400000f1407 */
[----:B------:R-:W-:Y:S02]  /*191b0*/  ISETP.GE.AND P2, PT, R3, c[0x0][0x3c8], PT ;  /* 0x0000f20003007a0c */ /* 0x000fe40003f46270 */
[----:B---3--:R-:W-:Y:S01]  /*191c0*/  @!P3 LEA R16, P0, R5, R0, 0x2 ;  /* 0x000000000510b211 */ /* 0x008fe200078010ff */
[----:B------:R2:W-:Y:S01]  /*191d0*/  @!P6 ST.E.64 [R10.64], R78 ;  /* 0x0000004e0a00e985 */ /* 0x0005e2000c101b06 */
[C---:B------:R-:W-:Y:S02]  /*191e0*/  IADD3 R7, R217.reuse, 0xb8, RZ ;  /* 0x000000b8d9077810 */ /* 0x040fe40007ffe0ff */
[----:B------:R-:W-:Y:S01]  /*191f0*/  IADD3 R2, R217, 0xc8, RZ ;  /* 0x000000c8d9027810 */ /* 0x000fe20007ffe0ff */
[----:B------:R3:W-:Y:S01]  /*19200*/  @!P4 ST.E.64 [R8.64], R74 ;  /* 0x0000004a0800c985 */ /* 0x0007e2000c101b06 */
[----:B-1----:R-:W-:-:S02]  /*19210*/  SHF.R.S32.HI R13, RZ, 0x1f, R5 ;  /* 0x0000001fff0d7819 */ /* 0x002fc40000011405 */
[----:B------:R-:W-:Y:S02]  /*19220*/  SHF.R.S32.HI R12, RZ, 0x1f, R3 ;  /* 0x0000001fff0c7819 */ /* 0x000fe40000011403 */
[----:B------:R-:W-:Y:S02]  /*19230*/  @!P3 LEA.HI.X R17, R5, R4, R13, 0x2, P0 ;  /* 0x000000040511b211 */ /* 0x000fe400000f140d */
[----:B------:R-:W-:Y:S02]  /*19240*/  ISETP.GE.AND P0, PT, R7, c[0x0][0x3c8], PT ;  /* 0x0000f20007007a0c */ /* 0x000fe40003f06270 */
[C---:B------:R-:W-:Y:S01]  /*19250*/  @!P2 LEA R14, P5, R3.reuse, R0, 0x2 ;  /* 0x00000000030ea211 */ /* 0x040fe200078a10ff */
[----:B------:R1:W-:Y:S01]  /*19260*/  @!P3 ST.E.64 [R16.64], R86 ;  /* 0x000000561000b985 */ /* 0x0003e2000c101b06 */
[----:B------:R-:W-:Y:S02]  /*19270*/  SHF.R.S32.HI R5, RZ, 0x1f, R6 ;  /* 0x0000001fff057819 */ /* 0x000fe40000011406 */
[----:B------:R-:W-:-:S02]  /*19280*/  @!P2 LEA.HI.X R15, R3, R4, R12, 0x2, P5 ;  /* 0x00000004030fa211 */ /* 0x000fc400028f140c */
[----:B------:R-:W-:Y:S02]  /*19290*/  IADD3 R3, R217, 0xc0, RZ ;  /* 0x000000c0d9037810 */ /* 0x000fe40007ffe0ff */
[CC--:B------:R-:W-:Y:S01]  /*192a0*/  @!P1 LEA R12, P5, R6.reuse, R0.reuse, 0x2 ;  /* 0x00000000060c9211 */ /* 0x0c0fe200078a10ff */
[----:B------:R4:W-:Y:S01]  /*192b0*/  @!P2 ST.E.64 [R14.64], R82 ;  /* 0x000000520e00a985 */ /* 0x0009e2000c101b06 */
[----:B------:R-:W-:Y:S02]  /*192c0*/  ISETP.GE.AND P6, PT, R3, c[0x0][0x3c8], PT ;  /* 0x0000f20003007a0c */ /* 0x000fe40003fc6270 */
[----:B--2---:R-:W-:Y:S02]  /*192d0*/  @!P0 LEA R10, P4, R7, R0, 0x2 ;  /* 0x00000000070a8211 */ /* 0x004fe400078810ff */
[----:B------:R-:W-:Y:S02]  /*192e0*/  @!P1 LEA.HI.X R13, R6, R4, R5, 0x2, P5 ;  /* 0x00000004060d9211 */ /* 0x000fe400028f1405 */
[----:B---3--:R-:W-:-:S02]  /*192f0*/  SHF.R.S32.HI R8, RZ, 0x1f, R7 ;  /* 0x0000001fff087819 */ /* 0x008fc40000011407 */
[----:B------:R-:W-:Y:S01]  /*19300*/  SHF.R.S32.HI R6, RZ, 0x1f, R3 ;  /* 0x0000001fff067819 */ /* 0x000fe20000011403 */
[----:B------:R2:W-:Y:S01]  /*19310*/  @!P1 ST.E.64 [R12.64], R154 ;  /* 0x0000009a0c009985 */ /* 0x0005e2000c101b06 */
[----:B------:R-:W-:Y:S02]  /*19320*/  @!P0 LEA.HI.X R11, R7, R4, R8, 0x2, P4 ;  /* 0x00000004070b8211 */ /* 0x000fe400020f1408 */
[----:B------:R-:W-:Y:S02]  /*19330*/  ISETP.GE.AND P4, PT, R2, c[0x0][0x3c8], PT ;  /* 0x0000f20002007a0c */ /* 0x000fe40003f86270 */
[C---:B------:R-:W-:Y:S01]  /*19340*/  IADD3 R7, R217.reuse, 0xd0, RZ ;  /* 0x000000d0d9077810 */ /* 0x040fe20007ffe0ff */
[----:B------:R3:W-:Y:S01]  /*19350*/  @!P0 ST.E.64 [R10.64], R90 ;  /* 0x0000005a0a008985 */ /* 0x0007e2000c101b06 */
[----:B------:R-:W-:Y:S02]  /*19360*/  IADD3 R8, R217, 0xd8, RZ ;  /* 0x000000d8d9087810 */ /* 0x000fe40007ffe0ff */
[----:B------:R-:W-:-:S02]  /*19370*/  ISETP.GE.AND P5, PT, R7, c[0x0][0x3c8], PT ;  /* 0x0000f20007007a0c */ /* 0x000fc40003fa6270 */
[----:B------:R-:W-:Y:S02]  /*19380*/  SHF.R.S32.HI R5, RZ, 0x1f, R2 ;  /* 0x0000001fff057819 */ /* 0x000fe40000011402 */
[----:B------:R-:W-:-:S03]  /*19390*/  SHF.R.S32.HI R9, RZ, 0x1f, R8 ;  /* 0x0000001fff097819 */ /* 0x000fc60000011408 */
[-C--:B-1----:R-:W-:Y:S02]  /*193a0*/  @!P4 LEA R16, P2, R2, R0.reuse, 0x2 ;  /* 0x000000000210c211 */ /* 0x082fe400078410ff */
[----:B------:R-:W-:Y:S02]  /*193b0*/  ISETP.GE.AND P4, PT, R8, c[0x0][0x3c8], PT ;  /* 0x0000f20008007a0c */ /* 0x000fe40003f86270 */
[----:B----4-:R-:W-:-:S04]  /*193c0*/  @!P6 LEA R14, P3, R3, R0, 0x2 ;  /* 0x00000000030ee211 */ /* 0x010fc800078610ff */
[----:B------:R-:W-:Y:S02]  /*193d0*/  @!P6 LEA.HI.X R15, R3, R4, R6, 0x2, P3 ;  /* 0x00000004030fe211 */ /* 0x000fe400018f1406 */
[C---:B------:R-:W-:Y:S02]  /*193e0*/  ISETP.GE.AND P3, PT, R2.reuse, c[0x0][0x3c8], PT ;  /* 0x0000f20002007a0c */ /* 0x040fe40003f66270 */
[----:B------:R-:W-:Y:S01]  /*193f0*/  IADD3 R6, R217, 0xe0, RZ ;  /* 0x000000e0d9067810 */ /* 0x000fe20007ffe0ff */
[----:B------:R-:W-:Y:S01]  /*19400*/  @!P6 ST.E.64 [R14.64], R158 ;  /* 0x0000009e0e00e985 */ /* 0x000fe2000c101b06 */
[----:B------:R-:W-:Y:S02]  /*19410*/  SHF.R.S32.HI R3, RZ, 0x1f, R7 ;  /* 0x0000001fff037819 */ /* 0x000fe40000011407 */
[----:B--2---:R-:W-:Y:S02]  /*19420*/  @!P5 LEA R12, P1, R7, R0, 0x2 ;  /* 0x00000000070cd211 */ /* 0x004fe400078210ff */
[----:B------:R-:W-:-:S02]  /*19430*/  ISETP.GE.AND P6, PT, R2, c[0x0][0x3c8], PT ;  /* 0x0000f20002007a0c */ /* 0x000fc40003fc6270 */
[-C--:B------:R-:W-:Y:S02]  /*19440*/  @!P5 LEA.HI.X R13, R7, R4.reuse, R3, 0x2, P1 ;  /* 0x00000004070dd211 */ /* 0x080fe400008f1403 */
[C---:B------:R-:W-:Y:S02]  /*19450*/  IADD3 R3, R217.reuse, 0xf0, RZ ;  /* 0x000000f0d9037810 */ /* 0x040fe40007ffe0ff */
[----:B------:R-:W-:Y:S02]  /*19460*/  @!P3 LEA.HI.X R17, R2, R4, R5, 0x2, P2 ;  /* 0x000000040211b211 */ /* 0x000fe400010f1405 */
[----:B------:R-:W-:Y:S02]  /*19470*/  ISETP.GE.AND P3, PT, R6, c[0x0][0x3c8], PT ;  /* 0x0000f20006007a0c */ /* 0x000fe40003f66270 */
[----:B------:R-:W-:Y:S02]  /*19480*/  IADD3 R5, R217, 0xe8, RZ ;  /* 0x000000e8d9057810 */ /* 0x000fe40007ffe0ff */
[----:B---3--:R-:W-:Y:S01]  /*19490*/  @!P4 LEA R10, P0, R8, R0, 0x2 ;  /* 0x00000000080ac211 */ /* 0x008fe200078010ff */
[----:B------:R-:W-:Y:S01]  /*194a0*/  @!P6 ST.E.64 [R16.64], R170 ;  /* 0x000000aa1000e985 */ /* 0x000fe2000c101b06 */
[----:B------:R-:W-:-:S02]  /*194b0*/  ISETP.GE.AND P2, PT, R5, c[0x0][0x3c8], PT ;  /* 0x0000f20005007a0c */ /* 0x000fc40003f46270 */
[----:B------:R-:W-:Y:S01]  /*194c0*/  ISETP.GE.AND P1, PT, R3, c[0x0][0x3c8], PT ;  /* 0x0000f20003007a0c */ /* 0x000fe20003f26270 */
[----:B------:R-:W-:Y:S01]  /*194d0*/  @!P5 ST.E.64 [R12.64], R168 ;  /* 0x000000a80c00d985 */ /* 0x000fe2000c101b06 */
[----:B------:R-:W-:Y:S02]  /*194e0*/  @!P4 LEA.HI.X R11, R8, R4, R9, 0x2, P0 ;  /* 0x00000004080bc211 */ /* 0x000fe400000f1409 */
[----:B------:R-:W-:Y:S02]  /*194f0*/  SHF.R.S32.HI R7, RZ, 0x1f, R6 ;  /* 0x0000001fff077819 */ /* 0x000fe40000011406 */
[C---:B------:R-:W-:Y:S01]  /*19500*/  @!P3 LEA R8, P0, R6.reuse, R0, 0x2 ;  /* 0x000000000608b211 */ /* 0x040fe200078010ff */
[----:B------:R-:W-:Y:S03]  /*19510*/  @!P4 ST.E.64 [R10.64], R110 ;  /* 0x0000006e0a00c985 */ /* 0x000fe6000c101b06 */
[----:B------:R-:W-:-:S02]  /*19520*/  @!P3 LEA.HI.X R9, R6, R4, R7, 0x2, P0 ;  /* 0x000000040609b211 */ /* 0x000fc400000f1407 */
        /* <DEDUP_REMOVED lines=17> */
.L_x_1112:
[----:B------:R-:W-:Y:S01]  /*19640*/  ISETP.NE.U32.AND P0, PT, RZ, c[0x0][0x508], PT ;  /* 0x00014200ff007a0c */ /* 0x000fe20003f05070 */
[----:B------:R-:W-:Y:S01]  /*19650*/  IMAD.MOV.U32 R4, RZ, RZ, 0x4 ;  /* 0x00000004ff047424 */ /* 0x000fe200078e00ff */
        /* <DEDUP_REMOVED lines=17> */
.L_x_1133:
[----:B------:R-:W3:Y:S01]  /*19770*/  S2R R22, SR_TID.X ;  /* 0x0000000000167919 */ /* 0x000ee20000002100 */
[----:B------:R-:W-:Y:S01]  /*19780*/  BSSY B0, `(.L_x_1134) ;  /* 0x0000035000007945 */ /* 0x000fe20003800000 */
[----:B------:R-:W-:Y:S02]  /*19790*/  SEL R15, R227, RZ, !P2 ;  /* 0x000000ffe30f7207 */ /* 0x000fe40005000000 */
[----:B------:R-:W-:-:S02]  /*197a0*/  SEL R20, R240, RZ, !P2 ;  /* 0x000000fff0147207 */ /* 0x000fc40005000000 */
[----:B-----5:R-:W-:Y:S02]  /*197b0*/  SHF.R.S32.HI R17, RZ, 0x1f, R6 ;  /* 0x0000001fff117819 */ /* 0x020fe40000011406 */
[----:B---3--:R-:W-:-:S13]  /*197c0*/  ISETP.GT.AND P0, PT, R22, 0x7f, PT ;  /* 0x0000007f1600780c */ /* 0x008fda0003f04270 */
        /* <DEDUP_REMOVED lines=8> */
[----:B------:R3:W4:Y:S08]  /*19850*/  LDC.64 R8, c[0x0][R0+0x170] ;  /* 0x00005c0000087b82 */ /* 0x0007300000000a00 */
[----:B--2---:R3:W2:Y:S08]  /*19860*/  LDC.64 R4, c[0x0][R0+0x168] ;  /* 0x00005a0000047b82 */ /* 0x0046b00000000a00 */
[----:B------:R3:W5:Y:S08]  /*19870*/  LDC.64 R12, c[0x0][R0+0x178] ;  /* 0x00005e00000c7b82 */ /* 0x0007700000000a00 */
[----:B------:R3:W1:Y:S02]  /*19880*/  LDC.64 R10, c[0x0][R0+0x160] ;  /* 0x00005800000a7b82 */ /* 0x0006640000000a00 */
[----:B---3--:R-:W-:-:S02]  /*19890*/  IMAD.MOV.U32 R0, RZ, RZ, c[0x0][0x4e8] ;  /* 0x00013a00ff007624 */ /* 0x008fc400078e00ff */
[-C--:B----4-:R-:W-:Y:S02]  /*198a0*/  IMAD R7, R9, R15.reuse, RZ ;  /* 0x0000000f09077224 */ /* 0x090fe400078e02ff */
[----:B------:R-:W-:Y:S01]  /*198b0*/  IMAD.WIDE.U32 R2, R8, R15, RZ ;  /* 0x0000000f08027225 */ /* 0x000fe200078e00ff */
[----:B------:R-:W-:Y:S02]  /*198c0*/  ISETP.NE.AND P0, PT, R0, 0x1, PT ;  /* 0x000000010000780c */ /* 0x000fe40003f05270 */
[----:B------:R-:W-:Y:S01]  /*198d0*/  MOV R0, R14 ;  /* 0x0000000e00007202 */ /* 0x000fe20000000f00 */
[----:B------:R-:W-:Y:S01]  /*198e0*/  IMAD R8, R8, R20, R7 ;  /* 0x0000001408087224 */ /* 0x000fe200078e0207 */
[----:B------:R-:W-:Y:S01]  /*198f0*/  SEL R7, R250, RZ, P2 ;  /* 0x000000fffa077207 */ /* 0x000fe20001000000 */
[-C--:B--2---:R-:W-:Y:S02]  /*19900*/  IMAD R9, R5, R238.reuse, RZ ;  /* 0x000000ee05097224 */ /* 0x084fe400078e02ff */
        /* <DEDUP_REMOVED lines=28> */
.L_x_1135:
[----:B------:R-:W-:Y:S05]  /*19ad0*/  BSYNC B0 ;  /* 0x0000000000007941 */ /* 0x000fea0003800000 */
.L_x_1134:
[----:B------:R-:W-:-:S13]  /*19ae0*/  ISETP.GT.AND P0, PT, R18, 0x1, PT ;  /* 0x000000011200780c */ /* 0x000fda0003f04270 */
[----:B------:R-:W-:Y:S05]  /*19af0*/  @P0 BRA `(.L_x_1127) ;  /* 0x000008b000000947 */ /* 0x000fea0003800000 */
[----:B-12---:R-:W-:Y:S01]  /*19b00*/  SHF.R.S32.HI R4, RZ, 0x1f, R22 ;  /* 0x0000001fff047819 */ /* 0x006fe20000011416 */
[----:B------:R-:W-:Y:S01]  /*19b10*/  IMAD R0, R17, c[0x0][0x3a0], RZ ;  /* 0x0000e80011007a24 */ /* 0x000fe200078e02ff */
[----:B------:R-:W-:Y:S01]  /*19b20*/  MOV R5, c[0x0][0x4e8] ;  /* 0x00013a0000057a02 */ /* 0x000fe20000000f00 */
[----:B------:R-:W-:Y:S01]  /*19b30*/  IMAD.WIDE.U32 R2, R6, c[0x0][0x3a0], RZ ;  /* 0x0000e80006027a25 */ /* 0x000fe200078e00ff */
[----:B------:R-:W-:Y:S02]  /*19b40*/  LEA.HI R4, R4, R22, RZ, 0x3 ;  /* 0x0000001604047211 */ /* 0x000fe400078f18ff */
[----:B------:R-:W-:Y:S01]  /*19b50*/  ISETP.NE.AND P0, PT, R5, 0x1, PT ;  /* 0x000000010500780c */ /* 0x000fe20003f05270 */
[----:B------:R-:W-:Y:S01]  /*19b60*/  IMAD R6, R6, c[0x0][0x3a4], R0 ;  /* 0x0000e90006067a24 */ /* 0x000fe200078e0200 */
[----:B------:R-:W-:Y:S01]  /*19b70*/  LOP3.LUT R0, R4, 0xfffffff8, RZ, 0xc0, !PT ;  /* 0xfffffff804007812 */ /* 0x000fe200078ec0ff */
[----:B------:R-:W-:-:S03]  /*19b80*/  IMAD R5, R20, c[0x0][0x3f0], RZ ;  /* 0x0000fc0014057a24 */ /* 0x000fc600078e02ff */
[----:B------:R-:W-:Y:S01]  /*19b90*/  IADD3 R0, -R0, R22, RZ ;  /* 0x0000001600007210 */ /* 0x000fe20007ffe1ff */
[----:B------:R-:W-:Y:S01]  /*19ba0*/  IMAD R5, R15, c[0x0][0x3f4], R5 ;  /* 0x0000fd000f057a24 */ /* 0x000fe200078e0205 */
[----:B------:R-:W-:Y:S02]  /*19bb0*/  IADD3 R3, R3, R6, RZ ;  /* 0x0000000603037210 */ /* 0x000fe40007ffe0ff */
[----:B------:R-:W-:-:S03]  /*19bc0*/  LEA R0, R0, R211, 0x5 ;  /* 0x000000d300007211 */ /* 0x000fc600078e28ff */
[----:B------:R-:W-:-:S04]  /*19bd0*/  IMAD.WIDE.U32 R2, R238, c[0x0][0x3e8], R2 ;  /* 0x0000fa00ee027a25 */ /* 0x000fc800078e0002 */
[----:B------:R-:W-:Y:S02]  /*19be0*/  IMAD.IADD R4, R233, 0x1, R0 ;  /* 0x00000001e9047824 */ /* 0x000fe400078e0200 */
[----:B------:R-:W-:Y:S02]  /*19bf0*/  IMAD R3, R238, c[0x0][0x3ec], R3 ;  /* 0x0000fb00ee037a24 */ /* 0x000fe400078e0203 */
[----:B------:R-:W-:Y:S01]  /*19c00*/  @P0 IMAD.HI.U32 R6, R4, c[0x0][0x4ec], RZ ;  /* 0x00013b0004060a27 */ /* 0x000fe200078e00ff */
[----:B------:R-:W-:-:S03]  /*19c10*/  MOV R0, R4 ;  /* 0x0000000400007202 */ /* 0x000fc60000000f00 */
[----:B------:R-:W-:Y:S01]  /*19c20*/  IMAD.WIDE.U32 R2, R15, c[0x0][0x3f0], R2 ;  /* 0x0000fc000f027a25 */ /* 0x000fe200078e0002 */
[----:B------:R-:W-:Y:S02]  /*19c30*/  @P0 SHF.R.U32.HI R0, RZ, c[0x0][0x4f0], R6 ;  /* 0x00013c00ff000a19 */ /* 0x000fe40000011606 */
[----:B------:R-:W-:Y:S02]  /*19c40*/  IADD3 R15, R211, R233, RZ ;  /* 0x000000e9d30f7210 */ /* 0x000fe40007ffe0ff */
[--C-:B------:R-:W-:Y:S02]  /*19c50*/  SHF.R.S32.HI R6, RZ, 0x1f, R0.reuse ;  /* 0x0000001fff067819 */ /* 0x100fe40000011400 */
[----:B------:R-:W-:Y:S01]  /*19c60*/  IADD3 R3, R3, R5, RZ ;  /* 0x0000000503037210 */ /* 0x000fe20007ffe0ff */
[----:B------:R-:W-:Y:S02]  /*19c70*/  IMAD.MOV R5, RZ, RZ, -R0 ;  /* 0x000000ffff057224 */ /* 0x000fe400078e0a00 */
[----:B------:R-:W-:-:S02]  /*19c80*/  IMAD R6, R6, c[0x0][0x3e0], RZ ;  /* 0x0000f80006067a24 */ /* 0x000fc400078e02ff */
[----:B------:R-:W-:Y:S02]  /*19c90*/  IMAD R4, R5, c[0x0][0x4e8], R4 ;  /* 0x00013a0005047a24 */ /* 0x000fe400078e0204 */
[----:B------:R-:W-:-:S03]  /*19ca0*/  IMAD.WIDE.U32 R2, R0, c[0x0][0x3e0], R2 ;  /* 0x0000f80000027a25 */ /* 0x000fc600078e0002 */
[----:B------:R-:W-:Y:S01]  /*19cb0*/  SHF.R.S32.HI R5, RZ, 0x1f, R4 ;  /* 0x0000001fff057819 */ /* 0x000fe20000011404 */
[----:B------:R-:W-:-:S04]  /*19cc0*/  IMAD R0, R0, c[0x0][0x3e4], R6 ;  /* 0x0000f90000007a24 */ /* 0x000fc800078e0206 */
[----:B------:R-:W-:Y:S01]  /*19cd0*/  IMAD R5, R5, c[0x0][0x3d8], RZ ;  /* 0x0000f60005057a24 */ /* 0x000fe200078e02ff */
[----:B------:R-:W-:-:S05]  /*19ce0*/  IADD3 R3, R3, R0, RZ ;  /* 0x0000000003037210 */ /* 0x000fca0007ffe0ff */
[----:B------:R-:W-:-:S04]  /*19cf0*/  IMAD.WIDE.U32 R2, R4, c[0x0][0x3d8], R2 ;  /* 0x0000f60004027a25 */ /* 0x000fc800078e0002 */
[----:B------:R-:W-:Y:S01]  /*19d00*/  IMAD R4, R4, c[0x0][0x3dc], R5 ;  /* 0x0000f70004047a24 */ /* 0x000fe200078e0205 */
[----:B------:R-:W-:-:S04]  /*19d10*/  LEA R16, P0, R2, c[0x0][0x380], 0x1 ;  /* 0x0000e00002107a11 */ /* 0x000fc800078008ff */
[----:B------:R-:W-:-:S04]  /*19d20*/  IADD3 R4, R3, R4, RZ ;  /* 0x0000000403047210 */ /* 0x000fc80007ffe0ff */
[----:B------:R-:W-:Y:S01]  /*19d30*/  LEA.HI.X R13, R2, c[0x0][0x384], R4, 0x1, P0 ;  /* 0x0000e100020d7a11 */ /* 0x000fe200000f0c04 */
[----:B------:R-:W-:Y:S05]  /*19d40*/  BRA.DIV ~URZ, `(.L_x_1136) ;  /* 0x000023727f007947 */ /* 0x000fea000b800000 */
[----:B------:R1:W2:Y:S02]  /*19d50*/  SHFL.IDX PT, R12, R13, RZ, 0x181f ;  /* 0x00181fff0d0c7589 */ /* 0x0002a400000e0000 */
.L_x_1191:
[----:B------:R-:W-:Y:S05]  /*19d60*/  BRA.DIV ~URZ, `(.L_x_1137) ;  /* 0x000023c27f007947 */ /* 0x000fea000b800000 */
[----:B------:R3:W4:Y:S02]  /*19d70*/  SHFL.IDX PT, R0, R16, RZ, 0x181f ;  /* 0x00181fff10007589 */ /* 0x00072400000e0000 */
.L_x_1192:
        /* <DEDUP_REMOVED lines=27> */
.L_x_1139:
[----:B------:R-:W-:Y:S05]  /*19f30*/  BSYNC B0 ;  /* 0x0000000000007941 */ /* 0x000fea0003800000 */
.L_x_1138:
[----:B------:R-:W-:Y:S05]  /*19f40*/  BRA.DIV ~URZ, `(.L_x_1140) ;  /* 0x000022427f007947 */ /* 0x000fea000b800000 */
[----:B--2---:R2:W1:Y:S04]  /*19f50*/  SHFL.IDX PT, R12, R13, 0x1, 0x181f ;  /* 0x00381f000d0c7f89 */ /* 0x00446800000e0000 */
[----:B----4-:R2:W4:Y:S02]  /*19f60*/  SHFL.IDX PT, R0, R16, 0x1, 0x181f ;  /* 0x00381f0010007f89 */ /* 0x01052400000e0000 */
.L_x_1193:
        /* <DEDUP_REMOVED lines=20> */
.L_x_1142:
[----:B------:R-:W-:Y:S05]  /*1a0b0*/  BSYNC B0 ;  /* 0x0000000000007941 */ /* 0x000fea0003800000 */
.L_x_1141:
[----:B------:R-:W-:Y:S05]  /*1a0c0*/  BRA.DIV ~URZ, `(.L_x_1143) ;  /* 0x000021827f007947 */ /* 0x000fea000b800000 */
[----:B-1----:R1:W2:Y:S02]  /*1a0d0*/  SHFL.IDX PT, R12, R13, 0x2, 0x181f ;  /* 0x00581f000d0c7f89 */ /* 0x0022a400000e0000 */
.L_x_1194:
[----:B------:R-:W-:Y:S05]  /*1a0e0*/  BRA.DIV ~URZ, `(.L_x_1144) ;  /* 0x000021d27f007947 */ /* 0x000fea000b800000 */
[----:B----4-:R4:W1:Y:S02]  /*1a0f0*/  SHFL.IDX PT, R0, R16, 0x2, 0x181f ;  /* 0x00581f0010007f89 */ /* 0x01086400000e0000 */
.L_x_1195:
        /* <DEDUP_REMOVED lines=20> */
.L_x_1146:
[----:B------:R-:W-:Y:S05]  /*1a240*/  BSYNC B0 ;  /* 0x0000000000007941 */ /* 0x000fea0003800000 */
.L_x_1145:
[----:B------:R-:W-:Y:S05]  /*1a250*/  BRA.DIV ~URZ, `(.L_x_1147) ;  /* 0x000020c27f007947 */ /* 0x000fea000b800000 */
[----:B--2---:R2:W3:Y:S04]  /*1a260*/  SHFL.IDX PT, R12, R13, 0x3, 0x181f ;  /* 0x00781f000d0c7f89 */ /* 0x0044e800000e0000 */
[----:B-1----:R2:W1:Y:S02]  /*1a270*/  SHFL.IDX PT, R0, R16, 0x3, 0x181f ;  /* 0x00781f0010007f89 */ /* 0x00246400000e0000 */
.L_x_1196:
        /* <DEDUP_REMOVED lines=19> */
.L_x_1127:
[----:B------:R-:W-:Y:S05]  /*1a3b0*/  BSYNC B1 ;  /* 0x0000000000017941 */ /* 0x000fea0003800000 */
.L_x_1111:
        /* <DEDUP_REMOVED lines=9> */
[----:B----4-:R-:W-:-:S04]  /*1a450*/  LOP3.LUT R14, R0, 0x1f, RZ, 0xc0, !PT ;  /* 0x0000001f000e7812 */ /* 0x010fc800078ec0ff */
[----:B------:R-:W-:Y:S01]  /*1a460*/  ISETP.NE.AND P6, PT, R14, 0x1f, PT ;  /* 0x0000001f0e00780c */ /* 0x000fe20003fc5270 */
[----:B------:R-:W-:Y:S10]  /*1a470*/  BRA.DIV ~URZ, `(.L_x_1149) ;  /* 0x00001f627f007947 */ /* 0x000ff4000b800000 */
[----:B------:R4:W3:Y:S02]  /*1a480*/  SHFL.IDX PT, R9, R21, RZ, 0x1f ;  /* 0x00001fff15097589 */ /* 0x0008e400000e0000 */
.L_x_1197:
[----:B------:R-:W-:Y:S05]  /*1a490*/  BRA.DIV ~URZ, `(.L_x_1150) ;  /* 0x00001fb27f007947 */ /* 0x000fea000b800000 */
[----:B------:R4:W3:Y:S02]  /*1a4a0*/  SHFL.IDX PT, R8, R21, 0x1, 0x1f ;  /* 0x00201f0015087f89 */ /* 0x0008e400000e0000 */
.L_x_1198:
[----:B-1----:R-:W-:Y:S02]  /*1a4b0*/  IMAD.IADD R0, R235, 0x1, R14 ;  /* 0x00000001eb007824 */ /* 0x002fe400078e020e */
[----:B------:R-:W-:-:S03]  /*1a4c0*/  IMAD.MOV.U32 R6, RZ, RZ, RZ ;  /* 0x000000ffff067224 */ /* 0x000fc600078e00ff */
[----:B------:R-:W-:-:S13]  /*1a4d0*/  ISETP.GE.OR P0, PT, R0, c[0x0][0x53c], !P6 ;  /* 0x00014f0000007a0c */ /* 0x000fda0007706670 */
[----:B--2---:R-:W-:Y:S01]  /*1a4e0*/  @!P0 MOV R2, 0x4 ;  /* 0x0000000400028802 */ /* 0x004fe20000000f00 */
[----:B------:R-:W-:-:S04]  /*1a4f0*/  @!P0 IMAD.MOV.U32 R4, RZ, RZ, 0x4 ;  /* 0x00000004ff048424 */ /* 0x000fc800078e00ff */
[----:B------:R-:W-:-:S04]  /*1a500*/  @!P0 IMAD.WIDE R4, R0, R4, c[0x0][0x580] ;  /* 0x0001600000048625 */ /* 0x000fc800078e0204 */
[----:B------:R-:W-:Y:S01]  /*1a510*/  @!P0 IMAD.WIDE R2, R0, R2, c[0x0][0x578] ;  /* 0x00015e0000028625 */ /* 0x000fe200078e0202 */
[----:B------:R-:W2:Y:S04]  /*1a520*/  @!P0 LDG.E R6, [R4.64] ;  /* 0x0000000604068981 */ /* 0x000ea8000c1e1900 */
[----:B------:R-:W2:Y:S01]  /*1a530*/  @!P0 LDG.E R7, [R2.64] ;  /* 0x0000000602078981 */ /* 0x000ea2000c1e1900 */
[C---:B------:R-:W-:Y:S02]  /*1a540*/  ISETP.GE.U32.AND P4, PT, R14.reuse, 0x10, PT ;  /* 0x000000100e00780c */ /* 0x040fe40003f86070 */
[C---:B------:R-:W-:Y:S02]  /*1a550*/  ISETP.GE.U32.AND P3, PT, R14.reuse, 0x8, PT ;  /* 0x000000080e00780c */ /* 0x040fe40003f66070 */
[----:B------:R-:W-:-:S02]  /*1a560*/  ISETP.GE.U32.AND P2, PT, R14, 0x4, PT ;  /* 0x000000040e00780c */ /* 0x000fc40003f46070 */
[C---:B------:R-:W-:Y:S02]  /*1a570*/  ISETP.GE.U32.AND P1, PT, R14.reuse, 0x2, PT ;  /* 0x000000020e00780c */ /* 0x040fe40003f26070 */
[----:B------:R-:W-:Y:S02]  /*1a580*/  ISETP.NE.AND P5, PT, R14, RZ, PT ;  /* 0x000000ff0e00720c */ /* 0x000fe40003fa5270 */
[----:B------:R-:W-:Y:S01]  /*1a590*/  MOV R13, RZ ;  /* 0x000000ff000d7202 */ /* 0x000fe20000000f00 */
[----:B--2---:R-:W-:Y:S01]  /*1a5a0*/  IMAD R0, R7, R6, RZ ;  /* 0x0000000607007224 */ /* 0x004fe200078e02ff */
[----:B------:R-:W-:Y:S07]  /*1a5b0*/  BRA.DIV ~URZ, `(.L_x_1151) ;  /* 0x00001f027f007947 */ /* 0x000fee000b800000 */
[----:B------:R1:W2:Y:S02]  /*1a5c0*/  SHFL.UP PT, R4, R0, 0x1, RZ ;  /* 0x0420000000047989 */ /* 0x0002a400000e00ff */
.L_x_1199:
        /* <DEDUP_REMOVED lines=16> */
.L_x_1200:
[----:B--2---:R-:W-:Y:S01]  /*1a6d0*/  IMAD R0, R0, c[0x0][0x538], RZ ;  /* 0x00014e0000007a24 */ /* 0x004fe200078e02ff */
[----:B------:R-:W-:Y:S04]  /*1a6e0*/  BSSY B1, `(.L_x_1153) ;  /* 0x00000c7000017945 */ /* 0x000fe80003800000 */
[----:B---3--:R-:W-:-:S04]  /*1a6f0*/  IADD3 R8, R0, R8, RZ ;  /* 0x0000000800087210 */ /* 0x008fc80007ffe0ff */
[----:B------:R-:W-:-:S13]  /*1a700*/  ISETP.GT.AND P0, PT, R8, R9, PT ;  /* 0x000000090800720c */ /* 0x000fda0003f04270 */
[----:B------:R-:W-:Y:S05]  /*1a710*/  @P0 BRA `(.L_x_1154) ;  /* 0x0000024000000947 */ /* 0x000fea0003800000 */
.L_x_1158:
        /* <DEDUP_REMOVED lines=16> */
.L_x_1201:
        /* <DEDUP_REMOVED lines=16> */
.L_x_1202:
[----:B--2---:R-:W-:-:S05]  /*1a920*/  IMAD R0, R0, c[0x0][0x538], RZ ;  /* 0x00014e0000007a24 */ /* 0x004fca00078e02ff */
[----:B------:R-:W-:-:S04]  /*1a930*/  IADD3 R8, R0, R8, RZ ;  /* 0x0000000800087210 */ /* 0x000fc80007ffe0ff */
[----:B------:R-:W-:-:S13]  /*1a940*/  ISETP.GT.AND P0, PT, R8, R9, PT ;  /* 0x000000090800720c */ /* 0x000fda0003f04270 */
[----:B-1--4-:R-:W-:Y:S05]  /*1a950*/  @!P0 BRA `(.L_x_1158) ;  /* 0xfffffdc000008947 */ /* 0x012fea000383ffff */
.L_x_1154:
[----:B------:R-:W-:-:S05]  /*1a960*/  IADD3 R12, -R0, R8, RZ ;  /* 0x00000008000c7210 */ /* 0x000fca0007ffe1ff */
[----:B------:R-:W-:-:S05]  /*1a970*/  IMAD R0, R4, c[0x0][0x538], R12 ;  /* 0x00014e0004007a24 */ /* 0x000fca00078e020c */
[----:B------:R-:W-:Y:S01]  /*1a980*/  ISETP.GT.AND P0, PT, R0, R9, PT ;  /* 0x000000090000720c */ /* 0x000fe20003f04270 */
[----:B------:R-:W-:-:S12]  /*1a990*/  BRA.DIV ~URZ, `(.L_x_1159) ;  /* 0x00001ef27f007947 */ /* 0x000fd8000b800000 */
[----:B------:R-:W-:-:S04]  /*1a9a0*/  VOTE.ANY R10, PT, !P0 ;  /* 0x00000000000a7806 */ /* 0x000fc800040e0100 */
.L_x_1203:
[----:B------:R-:W2:Y:S02]  /*1a9b0*/  POPC R8, R10 ;  /* 0x0000000a00087309 */ /* 0x000ea40000000000 */
[----:B--2---:R-:W-:Y:S01]  /*1a9c0*/  IADD3 R235, R8, R235, RZ ;  /* 0x000000eb08eb7210 */ /* 0x004fe20007ffe0ff */
[----:B------:R-:W-:Y:S05]  /*1a9d0*/  BRA.DIV ~URZ, `(.L_x_1160) ;  /* 0x00001f027f007947 */ /* 0x000fea000b800000 */
[----:B------:R2:W3:Y:S04]  /*1a9e0*/  SHFL.IDX PT, R11, R6, R8, 0x1f ;  /* 0x00001f08060b7589 */ /* 0x0004e800000e0000 */
[----:B------:R2:W1:Y:S02]  /*1a9f0*/  SHFL.IDX PT, R7, R7, R8, 0x1f ;  /* 0x00001f0807077589 */ /* 0x00046400000e0000 */
.L_x_1204:
[----:B------:R-:W-:Y:S01]  /*1aa00*/  ISETP.NE.AND P0, PT, R10, RZ, PT ;  /* 0x000000ff0a00720c */ /* 0x000fe20003f05270 */
[----:B------:R-:W-:-:S12]  /*1aa10*/  BSSY B0, `(.L_x_1161) ;  /* 0x0000005000007945 */ /* 0x000fd80003800000 */
[----:B------:R-:W-:Y:S05]  /*1aa20*/  @!P0 BRA `(.L_x_1162) ;  /* 0x0000003000008947 */ /* 0x000fea0003800000 */
[----:B------:R-:W-:Y:S01]  /*1aa30*/  IADD3 R3, R8, -0x1, RZ ;  /* 0xffffffff08037810 */ /* 0x000fe20007ffe0ff */
[----:B------:R-:W-:Y:S05]  /*1aa40*/  BRA.DIV ~URZ, `(.L_x_1163) ;  /* 0x00001f627f007947 */ /* 0x000fea000b800000 */
[----:B------:R2:W4:Y:S02]  /*1aa50*/  SHFL.IDX PT, R13, R4, R3, 0x1f ;  /* 0x00001f03040d7589 */ /* 0x00052400000e0000 */
.L_x_1162:
[----:B------:R-:W-:Y:S05]  /*1aa60*/  BSYNC B0 ;  /* 0x0000000000007941 */ /* 0x000fea0003800000 */
.L_x_1161:
[----:B-1----:R-:W-:Y:S01]  /*1aa70*/  ISETP.NE.AND P0, PT, R7, 0x1, PT ;  /* 0x000000010700780c */ /* 0x002fe20003f05270 */
[----:B----4-:R-:W-:Y:S01]  /*1aa80*/  IMAD R232, R13, c[0x0][0x538], R12 ;  /* 0x00014e000de87a24 */ /* 0x010fe200078e020c */
        /* <DEDUP_REMOVED lines=65> */
.L_x_1165:
        /* <DEDUP_REMOVED lines=67> */
.L_x_1166:
[----:B------:R-:W-:Y:S05]  /*1b2d0*/  BSYNC B0 ;  /* 0x0000000000007941 */ /* 0x000fea0003800000 */
.L_x_1164:
[----:B------:R-:W-:-:S04]  /*1b2e0*/  LOP3.LUT R2, RZ, R2, RZ, 0x33, !PT ;  /* 0x00000002ff027212 */ /* 0x000fc800078e33ff */
[----:B------:R-:W-:Y:S01]  /*1b2f0*/  IADD3 R233, R2, R11, RZ ;  /* 0x0000000b02e97210 */ /* 0x000fe20007ffe0ff */
[----:B------:R-:W-:Y:S05]  /*1b300*/  BRA `(.L_x_1167) ;  /* 0x0000004000007947 */ /* 0x000fea0003800000 */
.L_x_1155:
[----:B------:R-:W-:Y:S01]  /*1b310*/  IMAD.MOV.U32 R232, RZ, RZ, R9 ;  /* 0x000000ffffe87224 */ /* 0x000fe200078e0009 */
[----:B------:R-:W-:Y:S01]  /*1b320*/  MOV R234, RZ ;  /* 0x000000ff00ea7202 */ /* 0x000fe20000000f00 */
[----:B------:R-:W-:Y:S01]  /*1b330*/  IMAD.MOV.U32 R233, RZ, RZ, RZ ;  /* 0x000000ffffe97224 */ /* 0x000fe200078e00ff */
[----:B------:R-:W-:Y:S02]  /*1b340*/  MOV R235, c[0x0][0x53c] ;  /* 0x00014f0000eb7a02 */ /* 0x000fe40000000f00 */
.L_x_1167:
[----:B------:R-:W-:Y:S05]  /*1b350*/  BSYNC B1 ;  /* 0x0000000000017941 */ /* 0x000fea0003800000 */
.L_x_1153:
[----:B------:R-:W-:Y:S01]  /*1b360*/  WARPSYNC 0xffffffff ;  /* 0xffffffff00007948 */ /* 0x000fe20003800000 */
[----:B------:R-:W-:Y:S01]  /*1b370*/  BAR.SYNC.DEFER_BLOCKING 0x4, 0x100 ;  /* 0x0104000000007b1d */ /* 0x000fe20000010000 */
[----:B------:R-:W-:-:S13]  /*1b380*/  ISETP.NE.AND P0, PT, R14, RZ, PT ;  /* 0x000000ff0e00720c */ /* 0x000fda0003f05270 */
[----:B------:R2:W-:Y:S04]  /*1b390*/  @!P0 STS.128 [0x20080], R232 ;  /* 0x020080e8ff008388 */ /* 0x0005e80000000c00 */
[----:B------:R-:W-:Y:S06]  /*1b3a0*/  BAR.ARV 0x5, 0x100 ;  /* 0x0144000000007b1d */ /* 0x000fec0000002000 */
.L_x_1148:
[----:B-1----:R-:W-:-:S13]  /*1b3b0*/  ISETP.GE.AND P0, PT, R235, c[0x0][0x53c], PT ;  /* 0x00014f00eb007a0c */ /* 0x002fda0003f06270 */
[----:B--234-:R-:W-:Y:S01]  /*1b3c0*/  @P0 CALL.REL.NOINC `(.L_x_1168) ;  /* 0x0000001000000944 */ /* 0x01cfe20003c00000 */
[----:B------:R-:W-:Y:S05]  /*1b3d0*/  BRA `(.L_x_1169) ;  /* 0xfffe644000007947 */ /* 0x000fea000383ffff */
.L_x_1168:
[----:B------:R-:W-:Y:S05]  /*1b3e0*/  EXIT ;  /* 0x000000000000794d */ /* 0x000fea0003800000 */
.L_x_985:
[----:B------:R-:W-:Y:S01]  /*1b3f0*/  IMAD.MOV.U32 R0, RZ, RZ, R5 ;  /* 0x000000ffff007224 */ /* 0x000fe200078e0005 */
[----:B------:R-:W-:Y:S02]  /*1b400*/  MOV R2, 0x1 ;  /* 0x0000000100027802 */ /* 0x000fe40000000f00 */
[----:B------:R-:W-:Y:S02]  /*1b410*/  MOV R3, 0x1b430 ;  /* 0x0001b43000037802 */ /* 0x000fe40000000f00 */
[----:B--2---:R-:W-:Y:S05]  /*1b420*/  CALL.REL.NOINC `($__internal_24_$__cuda_sm70_shflsync_up_p) ;  /* 0x0000168000007944 */ /* 0x004fea0003c00000 */
[----:B------:R-:W-:Y:S01]  /*1b430*/  MOV R0, R4 ;  /* 0x0000000400007202 */ /* 0x000fe20000000f00 */
[----:B------:R-:W-:Y:S05]  /*1b440*/  BRA `(.L_x_1170) ;  /* 0xfffe4ff000007947 */ /* 0x000fea000383ffff */
.L_x_986:
[----:B------:R-:W-:Y:S01]  /*1b450*/  IMAD.MOV.U32 R0, RZ, RZ, R5 ;  /* 0x000000ffff007224 */ /* 0x000fe200078e0005 */
[----:B------:R-:W-:Y:S02]  /*1b460*/  MOV R2, 0x2 ;  /* 0x0000000200027802 */ /* 0x000fe40000000f00 */
[----:B------:R-:W-:Y:S02]  /*1b470*/  MOV R3, 0x1b490 ;  /* 0x0001b49000037802 */ /* 0x000fe40000000f00 */
[----:B--2---:R-:W-:Y:S05]  /*1b480*/  CALL.REL.NOINC `($__internal_24_$__cuda_sm70_shflsync_up_p) ;  /* 0x0000162000007944 */ /* 0x004fea0003c00000 */
[----:B------:R-:W-:Y:S01]  /*1b490*/  SEL R0, R4, RZ, P4 ;  /* 0x000000ff04007207 */ /* 0x000fe20002000000 */
[----:B------:R-:W-:Y:S01]  /*1b4a0*/  IMAD.MOV.U32 R2, RZ, RZ, 0x4 ;  /* 0x00000004ff027424 */ /* 0x000fe200078e00ff */
[----:B------:R-:W-:-:S03]  /*1b4b0*/  MOV R3, 0x1b4e0 ;  /* 0x0001b4e000037802 */ /* 0x000fc60000000f00 */
[----:B------:R-:W-:Y:S02]  /*1b4c0*/  IMAD.IADD R0, R5, 0x1, R0 ;  /* 0x0000000105007824 */ /* 0x000fe400078e0200 */
[----:B------:R-:W-:Y:S05]  /*1b4d0*/  CALL.REL.NOINC `($__internal_24_$__cuda_sm70_shflsync_up_p) ;  /* 0x000015d000007944 */ /* 0x000fea0003c00000 */
        /* <DEDUP_REMOVED lines=13> */
[----:B------:R-:W-:Y:S01]  /*1b5b0*/  IMAD.IADD R4, R0, 0x1, R4 ;  /* 0x0000000100047824 */ /* 0x000fe200078e0204 */
[----:B------:R-:W-:-:S03]  /*1b5c0*/  MOV R0, 0x1f ;  /* 0x0000001f00007802 */ /* 0x000fc60000000f00 */
[----:B------:R-:W-:Y:S02]  /*1b5d0*/  IMAD.MOV.U32 R5, RZ, RZ, R4 ;  /* 0x000000ffff057224 */ /* 0x000fe400078e0004 */
[----:B------:R-:W-:Y:S05]  /*1b5e0*/  CALL.REL.NOINC `($__internal_23_$__cuda_sm70_shflsync_idx_p) ;  /* 0x0000147000007944 */ /* 0x000fea0003c00000 */
[----:B------:R-:W-:Y:S05]  /*1b5f0*/  BRA `(.L_x_1171) ;  /* 0xfffe4f4000007947 */ /* 0x000fea000383ffff */
.L_x_988:
[----:B------:R-:W-:Y:S02]  /*1b600*/  SEL R0, RZ, 0x1, P0 ;  /* 0x00000001ff007807 */ /* 0x000fe40000000000 */
[----:B------:R-:W-:Y:S02]  /*1b610*/  MOV R2, 0x1b630 ;  /* 0x0001b63000027802 */ /* 0x000fe40000000f00 */
[----:B--2---:R-:W-:Y:S05]  /*1b620*/  CALL.REL.NOINC `($__internal_25_$__cuda_sm70_votesync_ballot) ;  /* 0x000014f000007944 */ /* 0x004fea0003c00000 */
[----:B------:R-:W-:Y:S01]  /*1b630*/  MOV R10, R0 ;  /* 0x00000000000a7202 */ /* 0x000fe20000000f00 */
[----:B------:R-:W-:Y:S05]  /*1b640*/  BRA `(.L_x_1172) ;  /* 0xfffe4f8000007947 */ /* 0x000fea000383ffff */
.L_x_989:
[----:B------:R-:W-:Y:S01]  /*1b650*/  IMAD.MOV.U32 R5, RZ, RZ, R9 ;  /* 0x000000ffff057224 */ /* 0x000fe200078e0009 */
[----:B------:R-:W-:Y:S01]  /*1b660*/  MOV R3, R6 ;  /* 0x0000000600037202 */ /* 0x000fe20000000f00 */
[----:B------:R-:W-:Y:S01]  /*1b670*/  IMAD.MOV.U32 R0, RZ, RZ, 0x1f ;  /* 0x0000001fff007424 */ /* 0x000fe200078e00ff */
[----:B------:R-:W-:Y:S02]  /*1b680*/  MOV R2, 0x1b6a0 ;  /* 0x0001b6a000027802 */ /* 0x000fe40000000f00 */
[----:B------:R-:W-:Y:S05]  /*1b690*/  CALL.REL.NOINC `($__internal_23_$__cuda_sm70_shflsync_idx_p) ;  /* 0x000013c000007944 */ /* 0x000fea0003c00000 */
[----:B------:R-:W-:Y:S01]  /*1b6a0*/  IMAD.MOV.U32 R233, RZ, RZ, R0 ;  /* 0x000000ffffe97224 */ /* 0x000fe200078e0000 */
[----:B------:R-:W-:Y:S01]  /*1b6b0*/  MOV R5, R8 ;  /* 0x0000000800057202 */ /* 0x000fe20000000f00 */
[----:B------:R-:W-:Y:S01]  /*1b6c0*/  IMAD.MOV.U32 R7, RZ, RZ, RZ ;  /* 0x000000ffff077224 */ /* 0x000fe200078e00ff */
[----:B------:R-:W-:Y:S01]  /*1b6d0*/  MOV R3, R6 ;  /* 0x0000000600037202 */ /* 0x000fe20000000f00 */
[----:B------:R-:W-:Y:S01]  /*1b6e0*/  IMAD.MOV.U32 R0, RZ, RZ, 0x1f ;  /* 0x0000001fff007424 */ /* 0x000fe200078e00ff */
[----:B------:R-:W-:-:S02]  /*1b6f0*/  MOV R2, 0x1b710 ;  /* 0x0001b71000027802 */ /* 0x000fc40000000f00 */
[----:B------:R-:W-:Y:S05]  /*1b700*/  CALL.REL.NOINC `($__internal_23_$__cuda_sm70_shflsync_idx_p) ;  /* 0x0000135000007944 */ /* 0x000fea0003c00000 */
[----:B------:R-:W-:Y:S01]  /*1b710*/  MOV R9, R0 ;  /* 0x0000000000097202 */ /* 0x000fe20000000f00 */
[----:B------:R-:W-:Y:S05]  /*1b720*/  BRA `(.L_x_1173) ;  /* 0xfffe4f0000007947 */ /* 0x000fea000383ffff */
.L_x_992:
[----:B------:R-:W-:Y:S01]  /*1b730*/  IMAD.MOV.U32 R5, RZ, RZ, R4 ;  /* 0x000000ffff057224 */ /* 0x000fe200078e0004 */
[----:B------:R-:W-:-:S02]  /*1b740*/  MOV R0, 0x1f ;  /* 0x0000001f00007802 */ /* 0x000fc40000000f00 */
[----:B------:R-:W-:Y:S02]  /*1b750*/  MOV R2, 0x1b770 ;  /* 0x0001b77000027802 */ /* 0x000fe40000000f00 */
[----:B-123--:R-:W-:Y:S05]  /*1b760*/  CALL.REL.NOINC `($__internal_23_$__cuda_sm70_shflsync_idx_p) ;  /* 0x000012f000007944 */ /* 0x00efea0003c00000 */
[----:B------:R-:W-:Y:S01]  /*1b770*/  MOV R7, R0 ;  /* 0x0000000000077202 */ /* 0x000fe20000000f00 */
[----:B------:R-:W-:Y:S05]  /*1b780*/  BRA `(.L_x_991) ;  /* 0xfffe4f0000007947 */ /* 0x000fea000383ffff */
.L_x_1025:
[----:B------:R-:W-:Y:S01]  /*1b790*/  IMAD.MOV.U32 R5, RZ, RZ, R14 ;  /* 0x000000ffff057224 */ /* 0x000fe200078e000e */
[----:B------:R-:W-:Y:S01]  /*1b7a0*/  MOV R3, RZ ;  /* 0x000000ff00037202 */ /* 0x000fe20000000f00 */
[----:B------:R-:W-:Y:S01]  /*1b7b0*/  IMAD.MOV.U32 R0, RZ, RZ, 0x181f ;  /* 0x0000181fff007424 */ /* 0x000fe200078e00ff */
[----:B------:R-:W-:Y:S02]  /*1b7c0*/  MOV R2, 0x1b7e0 ;  /* 0x0001b7e000027802 */ /* 0x000fe40000000f00 */
[----:B-----5:R-:W-:Y:S05]  /*1b7d0*/  CALL.REL.NOINC `($__internal_23_$__cuda_sm70_shflsync_idx_p) ;  /* 0x0000128000007944 */ /* 0x020fea0003c00000 */
[----:B------:R-:W-:Y:S01]  /*1b7e0*/  MOV R12, R0 ;  /* 0x00000000000c7202 */ /* 0x000fe20000000f00 */
[----:B------:R-:W-:Y:S05]  /*1b7f0*/  BRA `(.L_x_1174) ;  /* 0xfffeafa000007947 */ /* 0x000fea000383ffff */
.L_x_1026:
[----:B------:R-:W-:Y:S01]  /*1b800*/  IMAD.MOV.U32 R5, RZ, RZ, R17 ;  /* 0x000000ffff057224 */ /* 0x000fe200078e0011 */
[----:B------:R-:W-:Y:S01]  /*1b810*/  MOV R3, RZ ;  /* 0x000000ff00037202 */ /* 0x000fe20000000f00 */
[----:B------:R-:W-:Y:S01]  /*1b820*/  IMAD.MOV.U32 R0, RZ, RZ, 0x181f ;  /* 0x0000181fff007424 */ /* 0x000fe200078e00ff */
[----:B------:R-:W-:Y:S02]  /*1b830*/  MOV R2, 0x1b850 ;  /* 0x0001b85000027802 */ /* 0x000fe40000000f00 */
[----:B-12--5:R-:W-:Y:S05]  /*1b840*/  CALL.REL.NOINC `($__internal_23_$__cuda_sm70_shflsync_idx_p) ;  /* 0x0000121000007944 */ /* 0x026fea0003c00000 */
[----:B------:R-:W-:Y:S05]  /*1b850*/  BRA `(.L_x_1175) ;  /* 0xfffeaf6000007947 */ /* 0x000fea000383ffff */
.L_x_1029:
[----:B------:R-:W-:Y:S01]  /*1b860*/  IMAD.MOV.U32 R5, RZ, RZ, R14 ;  /* 0x000000ffff057224 */ /* 0x000fe200078e000e */
[----:B--2---:R-:W-:Y:S01]  /*1b870*/  MOV R3, 0x1 ;  /* 0x0000000100037802 */ /* 0x004fe20000000f00 */
[----:B----4-:R-:W-:Y:S01]  /*1b880*/  IMAD.MOV.U32 R0, RZ, RZ, 0x181f ;  /* 0x0000181fff007424 */ /* 0x010fe200078e00ff */
[----:B------:R-:W-:-:S02]  /*1b890*/  MOV R2, 0x1b8b0 ;  /* 0x0001b8b000027802 */ /* 0x000fc40000000f00 */
[----:B-1-3-5:R-:W-:Y:S05]  /*1b8a0*/  CALL.REL.NOINC `($__internal_23_$__cuda_sm70_shflsync_idx_p) ;  /* 0x000011b000007944 */ /* 0x02afea0003c00000 */
[----:B------:R-:W-:Y:S01]  /*1b8b0*/  IMAD.MOV.U32 R12, RZ, RZ, R0 ;  /* 0x000000ffff0c7224 */ /* 0x000fe200078e0000 */
[----:B------:R-:W-:Y:S01]  /*1b8c0*/  MOV R3, 0x1 ;  /* 0x0000000100037802 */ /* 0x000fe20000000f00 */
[----:B------:R-:W-:Y:S01]  /*1b8d0*/  IMAD.MOV.U32 R5, RZ, RZ, R17 ;  /* 0x000000ffff057224 */ /* 0x000fe200078e0011 */
[----:B------:R-:W-:-:S02]  /*1b8e0*/  MOV R0, 0x181f ;  /* 0x0000181f00007802 */ /* 0x000fc40000000f00 */
[----:B------:R-:W-:Y:S02]  /*1b8f0*/  MOV R2, 0x1b910 ;  /* 0x0001b91000027802 */ /* 0x000fe40000000f00 */
[----:B------:R-:W-:Y:S05]  /*1b900*/  CALL.REL.NOINC `($__internal_23_$__cuda_sm70_shflsync_idx_p) ;  /* 0x0000115000007944 */ /* 0x000fea0003c00000 */
[----:B------:R-:W-:Y:S05]  /*1b910*/  BRA `(.L_x_1176) ;  /* 0xfffeb0a000007947 */ /* 0x000fea000383ffff */
.L_x_1032:
[----:B------:R-:W-:Y:S01]  /*1b920*/  IMAD.MOV.U32 R5, RZ, RZ, R14 ;  /* 0x000000ffff057224 */ /* 0x000fe200078e000e */
[----:B-1----:R-:W-:Y:S01]  /*1b930*/  MOV R3, 0x2 ;  /* 0x0000000200037802 */ /* 0x002fe20000000f00 */
[----:B----4-:R-:W-:Y:S01]  /*1b940*/  IMAD.MOV.U32 R0, RZ, RZ, 0x181f ;  /* 0x0000181fff007424 */ /* 0x010fe200078e00ff */
[----:B------:R-:W-:Y:S02]  /*1b950*/  MOV R2, 0x1b970 ;  /* 0x0001b97000027802 */ /* 0x000fe40000000f00 */
[----:B--23-5:R-:W-:Y:S05]  /*1b960*/  CALL.REL.NOINC `($__internal_23_$__cuda_sm70_shflsync_idx_p) ;  /* 0x000010f000007944 */ /* 0x02cfea0003c00000 */
[----:B------:R-:W-:Y:S01]  /*1b970*/  MOV R12, R0 ;  /* 0x00000000000c7202 */ /* 0x000fe20000000f00 */
[----:B------:R-:W-:Y:S05]  /*1b980*/  BRA `(.L_x_1177) ;  /* 0xfffeb1c000007947 */ /* 0x000fea000383ffff */
.L_x_1033:
[----:B------:R-:W-:Y:S01]  /*1b990*/  IMAD.MOV.U32 R5, RZ, RZ, R17 ;  /* 0x000000ffff057224 */ /* 0x000fe200078e0011 */
[----:B------:R-:W-:Y:S01]  /*1b9a0*/  MOV R3, 0x2 ;  /* 0x0000000200037802 */ /* 0x000fe20000000f00 */
[----:B----4-:R-:W-:Y:S01]  /*1b9b0*/  IMAD.MOV.U32 R0, RZ, RZ, 0x181f ;  /* 0x0000181fff007424 */ /* 0x010fe200078e00ff */
[----:B------:R-:W-:Y:S02]  /*1b9c0*/  MOV R2, 0x1b9e0 ;  /* 0x0001b9e000027802 */ /* 0x000fe40000000f00 */
[----:B-123-5:R-:W-:Y:S05]  /*1b9d0*/  CALL.REL.NOINC `($__internal_23_$__cuda_sm70_shflsync_idx_p) ;  /* 0x0000108000007944 */ /* 0x02efea0003c00000 */
[----:B------:R-:W-:Y:S05]  /*1b9e0*/  BRA `(.L_x_1178) ;  /* 0xfffeb18000007947 */ /* 0x000fea000383ffff */
.L_x_1036:
[----:B------:R-:W-:Y:S01]  /*1b9f0*/  IMAD.MOV.U32 R5, RZ, RZ, R14 ;  /* 0x000000ffff057224 */ /* 0x000fe200078e000e */
[----:B-1----:R-:W-:Y:S01]  /*1ba00*/  MOV R3, 0x3 ;  /* 0x0000000300037802 */ /* 0x002fe20000000f00 */
[----:B------:R-:W-:Y:S01]  /*1ba10*/  IMAD.MOV.U32 R0, RZ, RZ, 0x181f ;  /* 0x0000181fff007424 */ /* 0x000fe200078e00ff */
[----:B------:R-:W-:-:S02]  /*1ba20*/  MOV R2, 0x1ba40 ;  /* 0x0001ba4000027802 */ /* 0x000fc40000000f00 */
[----:B--2345:R-:W-:Y:S05]  /*1ba30*/  CALL.REL.NOINC `($__internal_23_$__cuda_sm70_shflsync_idx_p) ;  /* 0x0000102000007944 */ /* 0x03cfea0003c00000 */
[----:B------:R-:W-:Y:S01]  /*1ba40*/  IMAD.MOV.U32 R12, RZ, RZ, R0 ;  /* 0x000000ffff0c7224 */ /* 0x000fe200078e0000 */
[----:B------:R-:W-:Y:S01]  /*1ba50*/  MOV R3, 0x3 ;  /* 0x0000000300037802 */ /* 0x000fe20000000f00 */
[----:B------:R-:W-:Y:S01]  /*1ba60*/  IMAD.MOV.U32 R5, RZ, RZ, R17 ;  /* 0x000000ffff057224 */ /* 0x000fe200078e0011 */
[----:B------:R-:W-:-:S02]  /*1ba70*/  MOV R0, 0x181f ;  /* 0x0000181f00007802 */ /* 0x000fc40000000f00 */
[----:B------:R-:W-:Y:S02]  /*1ba80*/  MOV R2, 0x1baa0 ;  /* 0x0001baa000027802 */ /* 0x000fe40000000f00 */
[----:B------:R-:W-:Y:S05]  /*1ba90*/  CALL.REL.NOINC `($__internal_23_$__cuda_sm70_shflsync_idx_p) ;  /* 0x00000fc000007944 */ /* 0x000fea0003c00000 */
[----:B------:R-:W-:Y:S05]  /*1baa0*/  BRA `(.L_x_1179) ;  /* 0xfffeb26000007947 */ /* 0x000fea000383ffff */
.L_x_1107:
[----:B------:R-:W-:Y:S01]  /*1bab0*/  IMAD.MOV.U32 R2, RZ, RZ, R209 ;  /* 0x000000ffff027224 */ /* 0x000fe200078e00d1 */
[----:B------:R-:W-:Y:S02]  /*1bac0*/  MOV R5, 0x2 ;  /* 0x0000000200057802 */ /* 0x000fe40000000f00 */
[----:B------:R-:W-:Y:S02]  /*1bad0*/  MOV R3, 0x1baf0 ;  /* 0x0001baf000037802 */ /* 0x000fe40000000f00 */
[----:B------:R-:W-:Y:S05]  /*1bae0*/  CALL.REL.NOINC `($__internal_22_$__cuda_sm70_shflsync_bfly_p) ;  /* 0x00000f2000007944 */ /* 0x000fea0003c00000 */
[----:B------:R-:W-:Y:S01]  /*1baf0*/  MOV R0, R5 ;  /* 0x0000000500007202 */ /* 0x000fe20000000f00 */
[----:B------:R-:W-:Y:S05]  /*1bb00*/  BRA `(.L_x_1180) ;  /* 0xffff9d2000007947 */ /* 0x000fea000383ffff */
.L_x_1108:
[----:B------:R-:W-:Y:S01]  /*1bb10*/  IMAD.MOV.U32 R2, RZ, RZ, R0 ;  /* 0x000000ffff027224 */ /* 0x000fe200078e0000 */
[----:B------:R-:W-:Y:S02]  /*1bb20*/  MOV R5, 0x1 ;  /* 0x0000000100057802 */ /* 0x000fe40000000f00 */
[----:B------:R-:W-:Y:S02]  /*1bb30*/  MOV R3, 0x1bb50 ;  /* 0x0001bb5000037802 */ /* 0x000fe40000000f00 */
[----:B-1----:R-:W-:Y:S05]  /*1bb40*/  CALL.REL.NOINC `($__internal_22_$__cuda_sm70_shflsync_bfly_p) ;  /* 0x00000ec000007944 */ /* 0x002fea0003c00000 */
[----:B------:R-:W-:Y:S01]  /*1bb50*/  FADD.FTZ R0, R0, R5 ;  /* 0x0000000500007221 */ /* 0x000fe20000010000 */
[----:B------:R-:W-:Y:S02]  /*1bb60*/  MOV R2, R208 ;  /* 0x000000d000027202 */ /* 0x000fe40000000f00 */
[----:B------:R-:W-:-:S02]  /*1bb70*/  MOV R5, 0x2 ;  /* 0x0000000200057802 */ /* 0x000fc40000000f00 */
[----:B------:R-:W-:Y:S02]  /*1bb80*/  MOV R3, 0x1bba0 ;  /* 0x0001bba000037802 */ /* 0x000fe40000000f00 */
[----:B------:R-:W-:Y:S05]  /*1bb90*/  CALL.REL.NOINC `($__internal_22_$__cuda_sm70_shflsync_bfly_p) ;  /* 0x00000e7000007944 */ /* 0x000fea0003c00000 */
[----:B------:R-:W-:Y:S01]  /*1bba0*/  FADD.FTZ R4, R208, R5 ;  /* 0x00000005d0047221 */ /* 0x000fe20000010000 */
[----:B------:R-:W-:Y:S02]  /*1bbb0*/  MOV R5, 0x1 ;  /* 0x0000000100057802 */ /* 0x000fe40000000f00 */
[----:B------:R-:W-:Y:S02]  /*1bbc0*/  MOV R3, 0x1bbf0 ;  /* 0x0001bbf000037802 */ /* 0x000fe40000000f00 */
[----:B------:R-:W-:Y:S02]  /*1bbd0*/  MOV R2, R4 ;  /* 0x0000000400027202 */ /* 0x000fe40000000f00 */
[----:B------:R-:W-:Y:S05]  /*1bbe0*/  CALL.REL.NOINC `($__internal_22_$__cuda_sm70_shflsync_bfly_p) ;  /* 0x00000e2000007944 */ /* 0x000fea0003c00000 */
[----:B------:R-:W-:Y:S01]  /*1bbf0*/  MOV R3, R5 ;  /* 0x0000000500037202 */ /* 0x000fe20000000f00 */
[----:B------:R-:W-:Y:S05]  /*1bc00*/  BRA `(.L_x_1181) ;  /* 0xffff9c9000007947 */ /* 0x000fea000383ffff */
.L_x_1115:
[----:B--234-:R-:W-:Y:S01]  /*1bc10*/  IMAD.MOV.U32 R5, RZ, RZ, R15 ;  /* 0x000000ffff057224 */ /* 0x01cfe200078e000f */
[----:B------:R-:W-:Y:S01]  /*1bc20*/  MOV R3, RZ ;  /* 0x000000ff00037202 */ /* 0x000fe20000000f00 */
[----:B------:R-:W-:Y:S01]  /*1bc30*/  IMAD.MOV.U32 R0, RZ, RZ, 0x181f ;  /* 0x0000181fff007424 */ /* 0x000fe200078e00ff */
[----:B------:R-:W-:Y:S02]  /*1bc40*/  MOV R2, 0x1bc60 ;  /* 0x0001bc6000027802 */ /* 0x000fe40000000f00 */
[----:B-1----:R-:W-:Y:S05]  /*1bc50*/  CALL.REL.NOINC `($__internal_23_$__cuda_sm70_shflsync_idx_p) ;  /* 0x00000e0000007944 */ /* 0x002fea0003c00000 */
[----:B------:R-:W-:Y:S01]  /*1bc60*/  MOV R12, R0 ;  /* 0x00000000000c7202 */ /* 0x000fe20000000f00 */
[----:B------:R-:W-:Y:S05]  /*1bc70*/  BRA `(.L_x_1182) ;  /* 0xffffb81000007947 */ /* 0x000fea000383ffff */
.L_x_1116:
[----:B------:R-:W-:Y:S01]  /*1bc80*/  IMAD.MOV.U32 R5, RZ, RZ, R16 ;  /* 0x000000ffff057224 */ /* 0x000fe200078e0010 */
[----:B------:R-:W-:Y:S01]  /*1bc90*/  MOV R3, RZ ;  /* 0x000000ff00037202 */ /* 0x000fe20000000f00 */
[----:B------:R-:W-:Y:S01]  /*1bca0*/  IMAD.MOV.U32 R0, RZ, RZ, 0x181f ;  /* 0x0000181fff007424 */ /* 0x000fe200078e00ff */
[----:B------:R-:W-:-:S02]  /*1bcb0*/  MOV R2, 0x1bcd0 ;  /* 0x0001bcd000027802 */ /* 0x000fc40000000f00 */
[----:B-123--:R-:W-:Y:S05]  /*1bcc0*/  CALL.REL.NOINC `($__internal_23_$__cuda_sm70_shflsync_idx_p) ;  /* 0x00000d9000007944 */ /* 0x00efea0003c00000 */
[----:B------:R-:W-:Y:S05]  /*1bcd0*/  BRA `(.L_x_1183) ;  /* 0xffffb7d000007947 */ /* 0x000fea000383ffff */
.L_x_1119:
[----:B------:R-:W-:Y:S01]  /*1bce0*/  IMAD.MOV.U32 R5, RZ, RZ, R15 ;  /* 0x000000ffff057224 */ /* 0x000fe200078e000f */
[----:B--2---:R-:W-:Y:S01]  /*1bcf0*/  MOV R3, 0x1 ;  /* 0x0000000100037802 */ /* 0x004fe20000000f00 */
[----:B------:R-:W-:Y:S01]  /*1bd00*/  IMAD.MOV.U32 R0, RZ, RZ, 0x181f ;  /* 0x0000181fff007424 */ /* 0x000fe200078e00ff */
[----:B------:R-:W-:-:S02]  /*1bd10*/  MOV R2, 0x1bd30 ;  /* 0x0001bd3000027802 */ /* 0x000fc40000000f00 */
[----:B-1-34-:R-:W-:Y:S05]  /*1bd20*/  CALL.REL.NOINC `($__internal_23_$__cuda_sm70_shflsync_idx_p) ;  /* 0x00000d3000007944 */ /* 0x01afea0003c00000 */
[----:B------:R-:W-:Y:S01]  /*1bd30*/  IMAD.MOV.U32 R12, RZ, RZ, R0 ;  /* 0x000000ffff0c7224 */ /* 0x000fe200078e0000 */
[----:B------:R-:W-:Y:S01]  /*1bd40*/  MOV R3, 0x1 ;  /* 0x0000000100037802 */ /* 0x000fe20000000f00 */
[----:B------:R-:W-:Y:S01]  /*1bd50*/  IMAD.MOV.U32 R5, RZ, RZ, R16 ;  /* 0x000000ffff057224 */ /* 0x000fe200078e0010 */
[----:B------:R-:W-:-:S02]  /*1bd60*/  MOV R0, 0x181f ;  /* 0x0000181f00007802 */ /* 0x000fc40000000f00 */
[----:B------:R-:W-:Y:S02]  /*1bd70*/  MOV R2, 0x1bd90 ;  /* 0x0001bd9000027802 */ /* 0x000fe40000000f00 */
[----:B------:R-:W-:Y:S05]  /*1bd80*/  CALL.REL.NOINC `($__internal_23_$__cuda_sm70_shflsync_idx_p) ;  /* 0x00000cd000007944 */ /* 0x000fea0003c00000 */
[----:B------:R-:W-:Y:S05]  /*1bd90*/  BRA `(.L_x_1184) ;  /* 0xffffb8f000007947 */ /* 0x000fea000383ffff */
.L_x_1122:
[----:B------:R-:W-:Y:S01]  /*1bda0*/  IMAD.MOV.U32 R5, RZ, RZ, R15 ;  /* 0x000000ffff057224 */ /* 0x000fe200078e000f */
[----:B--2---:R-:W-:Y:S01]  /*1bdb0*/  MOV R3, 0x2 ;  /* 0x0000000200037802 */ /* 0x004fe20000000f00 */
[----:B------:R-:W-:Y:S01]  /*1bdc0*/  IMAD.MOV.U32 R0, RZ, RZ, 0x181f ;  /* 0x0000181fff007424 */ /* 0x000fe200078e00ff */
[----:B------:R-:W-:Y:S02]  /*1bdd0*/  MOV R2, 0x1bdf0 ;  /* 0x0001bdf000027802 */ /* 0x000fe40000000f00 */
[----:B-1-34-:R-:W-:Y:S05]  /*1bde0*/  CALL.REL.NOINC `($__internal_23_$__cuda_sm70_shflsync_idx_p) ;  /* 0x00000c7000007944 */ /* 0x01afea0003c00000 */
[----:B------:R-:W-:Y:S01]  /*1bdf0*/  MOV R12, R0 ;  /* 0x00000000000c7202 */ /* 0x000fe20000000f00 */
[----:B------:R-:W-:Y:S05]  /*1be00*/  BRA `(.L_x_1185) ;  /* 0xffffb9f000007947 */ /* 0x000fea000383ffff */
.L_x_1123:
[----:B------:R-:W-:Y:S01]  /*1be10*/  IMAD.MOV.U32 R5, RZ, RZ, R16 ;  /* 0x000000ffff057224 */ /* 0x000fe200078e0010 */
[----:B--2---:R-:W-:Y:S01]  /*1be20*/  MOV R3, 0x2 ;  /* 0x0000000200037802 */ /* 0x004fe20000000f00 */
[----:B------:R-:W-:Y:S01]  /*1be30*/  IMAD.MOV.U32 R0, RZ, RZ, 0x181f ;  /* 0x0000181fff007424 */ /* 0x000fe200078e00ff */
[----:B------:R-:W-:Y:S02]  /*1be40*/  MOV R2, 0x1be60 ;  /* 0x0001be6000027802 */ /* 0x000fe40000000f00 */
[----:B-1-34-:R-:W-:Y:S05]  /*1be50*/  CALL.REL.NOINC `($__internal_23_$__cuda_sm70_shflsync_idx_p) ;  /* 0x00000c0000007944 */ /* 0x01afea0003c00000 */
[----:B------:R-:W-:Y:S05]  /*1be60*/  BRA `(.L_x_1186) ;  /* 0xffffb9b000007947 */ /* 0x000fea000383ffff */
.L_x_1126:
[----:B------:R-:W-:Y:S01]  /*1be70*/  IMAD.MOV.U32 R5, RZ, RZ, R15 ;  /* 0x000000ffff057224 */ /* 0x000fe200078e000f */
[----:B---3--:R-:W-:Y:S01]  /*1be80*/  MOV R3, 0x3 ;  /* 0x0000000300037802 */ /* 0x008fe20000000f00 */
[----:B----4-:R-:W-:Y:S01]  /*1be90*/  IMAD.MOV.U32 R0, RZ, RZ, 0x181f ;  /* 0x0000181fff007424 */ /* 0x010fe200078e00ff */
[----:B------:R-:W-:-:S02]  /*1bea0*/  MOV R2, 0x1bec0 ;  /* 0x0001bec000027802 */ /* 0x000fc40000000f00 */
[----:B-12---:R-:W-:Y:S05]  /*1beb0*/  CALL.REL.NOINC `($__internal_23_$__cuda_sm70_shflsync_idx_p) ;  /* 0x00000ba000007944 */ /* 0x006fea0003c00000 */
[----:B------:R-:W-:Y:S01]  /*1bec0*/  IMAD.MOV.U32 R10, RZ, RZ, R0 ;  /* 0x000000ffff0a7224 */ /* 0x000fe200078e0000 */
[----:B------:R-:W-:Y:S01]  /*1bed0*/  MOV R3, 0x3 ;  /* 0x0000000300037802 */ /* 0x000fe20000000f00 */
[----:B------:R-:W-:Y:S01]  /*1bee0*/  IMAD.MOV.U32 R5, RZ, RZ, R16 ;  /* 0x000000ffff057224 */ /* 0x000fe200078e0010 */
[----:B------:R-:W-:-:S02]  /*1bef0*/  MOV R0, 0x181f ;  /* 0x0000181f00007802 */ /* 0x000fc40000000f00 */
[----:B------:R-:W-:Y:S02]  /*1bf00*/  MOV R2, 0x1bf20 ;  /* 0x0001bf2000027802 */ /* 0x000fe40000000f00 */
[----:B------:R-:W-:Y:S05]  /*1bf10*/  CALL.REL.NOINC `($__internal_23_$__cuda_sm70_shflsync_idx_p) ;  /* 0x00000b4000007944 */ /* 0x000fea0003c00000 */
[----:B------:R-:W-:Y:S05]  /*1bf20*/  BRA `(.L_x_1187) ;  /* 0xffffba7000007947 */ /* 0x000fea000383ffff */
.L_x_1128:
[----:B------:R-:W-:Y:S01]  /*1bf30*/  IMAD.MOV.U32 R5, RZ, RZ, R16 ;  /* 0x000000ffff057224 */ /* 0x000fe200078e0010 */
[----:B------:R-:W-:Y:S01]  /*1bf40*/  MOV R3, RZ ;  /* 0x000000ff00037202 */ /* 0x000fe20000000f00 */
[----:B------:R-:W-:Y:S01]  /*1bf50*/  IMAD.MOV.U32 R0, RZ, RZ, 0x1c1f ;  /* 0x00001c1fff007424 */ /* 0x000fe200078e00ff */
[----:B------:R-:W-:Y:S02]  /*1bf60*/  MOV R2, 0x1bf80 ;  /* 0x0001bf8000027802 */ /* 0x000fe40000000f00 */
[----:B------:R-:W-:Y:S05]  /*1bf70*/  CALL.REL.NOINC `($__internal_23_$__cuda_sm70_shflsync_idx_p) ;  /* 0x00000ae000007944 */ /* 0x000fea0003c00000 */
[----:B------:R-:W-:Y:S01]  /*1bf80*/  MOV R4, R0 ;  /* 0x0000000000047202 */ /* 0x000fe20000000f00 */
[----:B------:R-:W-:Y:S05]  /*1bf90*/  BRA `(.L_x_1188) ;  /* 0xffffbd6000007947 */ /* 0x000fea000383ffff */
.L_x_1129:
[----:B------:R-:W-:Y:S01]  /*1bfa0*/  IMAD.MOV.U32 R5, RZ, RZ, R17 ;  /* 0x000000ffff057224 */ /* 0x000fe200078e0011 */
[----:B------:R-:W-:Y:S01]  /*1bfb0*/  MOV R3, RZ ;  /* 0x000000ff00037202 */ /* 0x000fe20000000f00 */
[----:B------:R-:W-:Y:S01]  /*1bfc0*/  IMAD.MOV.U32 R0, RZ, RZ, 0x1c1f ;  /* 0x00001c1fff007424 */ /* 0x000fe200078e00ff */
[----:B------:R-:W-:Y:S02]  /*1bfd0*/  MOV R2, 0x1bff0 ;  /* 0x0001bff000027802 */ /* 0x000fe40000000f00 */
[----:B-12---:R-:W-:Y:S05]  /*1bfe0*/  CALL.REL.NOINC `($__internal_23_$__cuda_sm70_shflsync_idx_p) ;  /* 0x00000a7000007944 */ /* 0x006fea0003c00000 */
[----:B------:R-:W-:Y:S05]  /*1bff0*/  BRA `(.L_x_1189) ;  /* 0xffffbd2000007947 */ /* 0x000fea000383ffff */
.L_x_1132:
[----:B------:R-:W-:Y:S01]  /*1c000*/  IMAD.MOV.U32 R5, RZ, RZ, R16 ;  /* 0x000000ffff057224 */ /* 0x000fe200078e0010 */
[----:B------:R-:W-:Y:S01]  /*1c010*/  MOV R3, 0x1 ;  /* 0x0000000100037802 */ /* 0x000fe20000000f00 */
[----:B----4-:R-:W-:Y:S01]  /*1c020*/  IMAD.MOV.U32 R0, RZ, RZ, 0x1c1f ;  /* 0x00001c1fff007424 */ /* 0x010fe200078e00ff */
[----:B------:R-:W-:-:S02]  /*1c030*/  MOV R2, 0x1c050 ;  /* 0x0001c05000027802 */ /* 0x000fc40000000f00 */
[----:B-123--:R-:W-:Y:S05]  /*1c040*/  CALL.REL.NOINC `($__internal_23_$__cuda_sm70_shflsync_idx_p) ;  /* 0x00000a1000007944 */ /* 0x00efea0003c00000 */
[----:B------:R-:W-:Y:S01]  /*1c050*/  IMAD.MOV.U32 R4, RZ, RZ, R0 ;  /* 0x000000ffff047224 */ /* 0x000fe200078e0000 */
[----:B------:R-:W-:Y:S01]  /*1c060*/  MOV R3, 0x1 ;  /* 0x0000000100037802 */ /* 0x000fe20000000f00 */
[----:B------:R-:W-:Y:S01]  /*1c070*/  IMAD.MOV.U32 R5, RZ, RZ, R17 ;  /* 0x000000ffff057224 */ /* 0x000fe200078e0011 */
[----:B------:R-:W-:-:S02]  /*1c080*/  MOV R0, 0x1c1f ;  /* 0x00001c1f00007802 */ /* 0x000fc40000000f00 */
[----:B------:R-:W-:Y:S02]  /*1c090*/  MOV R2, 0x1c0b0 ;  /* 0x0001c0b000027802 */ /* 0x000fe40000000f00 */
[----:B------:R-:W-:Y:S05]  /*1c0a0*/  CALL.REL.NOINC `($__internal_23_$__cuda_sm70_shflsync_idx_p) ;  /* 0x000009b000007944 */ /* 0x000fea0003c00000 */
[----:B------:R-:W-:Y:S05]  /*1c0b0*/  BRA `(.L_x_1190) ;  /* 0xffffc8e000007947 */ /* 0x000fea000383ffff */
.L_x_1136:
[----:B------:R-:W-:Y:S01]  /*1c0c0*/  IMAD.MOV.U32 R5, RZ, RZ, R13 ;  /* 0x000000ffff057224 */ /* 0x000fe200078e000d */
[----:B------:R-:W-:Y:S01]  /*1c0d0*/  MOV R3, RZ ;  /* 0x000000ff00037202 */ /* 0x000fe20000000f00 */
[----:B------:R-:W-:Y:S01]  /*1c0e0*/  IMAD.MOV.U32 R0, RZ, RZ, 0x181f ;  /* 0x0000181fff007424 */ /* 0x000fe200078e00ff */
[----:B------:R-:W-:Y:S02]  /*1c0f0*/  MOV R2, 0x1c110 ;  /* 0x0001c11000027802 */ /* 0x000fe40000000f00 */
[----:B------:R-:W-:Y:S05]  /*1c100*/  CALL.REL.NOINC `($__internal_23_$__cuda_sm70_shflsync_idx_p) ;  /* 0x0000095000007944 */ /* 0x000fea0003c00000 */
[----:B------:R-:W-:Y:S01]  /*1c110*/  MOV R12, R0 ;  /* 0x00000000000c7202 */ /* 0x000fe20000000f00 */
[----:B------:R-:W-:Y:S05]  /*1c120*/  BRA `(.L_x_1191) ;  /* 0xffffdc3000007947 */ /* 0x000fea000383ffff */
.L_x_1137:
[----:B------:R-:W-:Y:S01]  /*1c130*/  IMAD.MOV.U32 R5, RZ, RZ, R16 ;  /* 0x000000ffff057224 */ /* 0x000fe200078e0010 */
[----:B------:R-:W-:Y:S01]  /*1c140*/  MOV R3, RZ ;  /* 0x000000ff00037202 */ /* 0x000fe20000000f00 */
[----:B------:R-:W-:Y:S01]  /*1c150*/  IMAD.MOV.U32 R0, RZ, RZ, 0x181f ;  /* 0x0000181fff007424 */ /* 0x000fe200078e00ff */
[----:B------:R-:W-:Y:S02]  /*1c160*/  MOV R2, 0x1c180 ;  /* 0x0001c18000027802 */ /* 0x000fe40000000f00 */
[----:B-12---:R-:W-:Y:S05]  /*1c170*/  CALL.REL.NOINC `($__internal_23_$__cuda_sm70_shflsync_idx_p) ;  /* 0x000008e000007944 */ /* 0x006fea0003c00000 */
[----:B------:R-:W-:Y:S05]  /*1c180*/  BRA `(.L_x_1192) ;  /* 0xffffdbf000007947 */ /* 0x000fea000383ffff */
.L_x_1140:
[----:B------:R-:W-:Y:S01]  /*1c190*/  IMAD.MOV.U32 R5, RZ, RZ, R13 ;  /* 0x000000ffff057224 */ /* 0x000fe200078e000d */
[----:B--2---:R-:W-:Y:S01]  /*1c1a0*/  MOV R3, 0x1 ;  /* 0x0000000100037802 */ /* 0x004fe20000000f00 */
[----:B----4-:R-:W-:Y:S01]  /*1c1b0*/  IMAD.MOV.U32 R0, RZ, RZ, 0x181f ;  /* 0x0000181fff007424 */ /* 0x010fe200078e00ff */
[----:B------:R-:W-:-:S02]  /*1c1c0*/  MOV R2, 0x1c1e0 ;  /* 0x0001c1e000027802 */ /* 0x000fc40000000f00 */
[----:B-1-3--:R-:W-:Y:S05]  /*1c1d0*/  CALL.REL.NOINC `($__internal_23_$__cuda_sm70_shflsync_idx_p) ;  /* 0x0000088000007944 */ /* 0x00afea0003c00000 */
[----:B------:R-:W-:Y:S01]  /*1c1e0*/  IMAD.MOV.U32 R12, RZ, RZ, R0 ;  /* 0x000000ffff0c7224 */ /* 0x000fe200078e0000 */
[----:B------:R-:W-:Y:S01]  /*1c1f0*/  MOV R3, 0x1 ;  /* 0x0000000100037802 */ /* 0x000fe20000000f00 */
[----:B------:R-:W-:Y:S01]  /*1c200*/  IMAD.MOV.U32 R5, RZ, RZ, R16 ;  /* 0x000000ffff057224 */ /* 0x000fe200078e0010 */
[----:B------:R-:W-:-:S02]  /*1c210*/  MOV R0, 0x181f ;  /* 0x0000181f00007802 */ /* 0x000fc40000000f00 */
[----:B------:R-:W-:Y:S02]  /*1c220*/  MOV R2, 0x1c240 ;  /* 0x0001c24000027802 */ /* 0x000fe40000000f00 */
[----:B------:R-:W-:Y:S05]  /*1c230*/  CALL.REL.NOINC `($__internal_23_$__cuda_sm70_shflsync_idx_p) ;  /* 0x0000082000007944 */ /* 0x000fea0003c00000 */
[----:B------:R-:W-:Y:S05]  /*1c240*/  BRA `(.L_x_1193) ;  /* 0xffffdd2000007947 */ /* 0x000fea000383ffff */
.L_x_1143:
[----:B------:R-:W-:Y:S01]  /*1c250*/  IMAD.MOV.U32 R5, RZ, RZ, R13 ;  /* 0x000000ffff057224 */ /* 0x000fe200078e000d */
[----:B-1----:R-:W-:Y:S01]  /*1c260*/  MOV R3, 0x2 ;  /* 0x0000000200037802 */ /* 0x002fe20000000f00 */
[----:B----4-:R-:W-:Y:S01]  /*1c270*/  IMAD.MOV.U32 R0, RZ, RZ, 0x181f ;  /* 0x0000181fff007424 */ /* 0x010fe200078e00ff */
[----:B------:R-:W-:Y:S02]  /*1c280*/  MOV R2, 0x1c2a0 ;  /* 0x0001c2a000027802 */ /* 0x000fe40000000f00 */
[----:B--23--:R-:W-:Y:S05]  /*1c290*/  CALL.REL.NOINC `($__internal_23_$__cuda_sm70_shflsync_idx_p) ;  /* 0x000007c000007944 */ /* 0x00cfea0003c00000 */
[----:B------:R-:W-:Y:S01]  /*1c2a0*/  MOV R12, R0 ;  /* 0x00000000000c7202 */ /* 0x000fe20000000f00 */
[----:B------:R-:W-:Y:S05]  /*1c2b0*/  BRA `(.L_x_1194) ;  /* 0xffffde2000007947 */ /* 0x000fea000383ffff */
.L_x_1144:
[----:B------:R-:W-:Y:S01]  /*1c2c0*/  IMAD.MOV.U32 R5, RZ, RZ, R16 ;  /* 0x000000ffff057224 */ /* 0x000fe200078e0010 */
[----:B------:R-:W-:Y:S01]  /*1c2d0*/  MOV R3, 0x2 ;  /* 0x0000000200037802 */ /* 0x000fe20000000f00 */
[----:B----4-:R-:W-:Y:S01]  /*1c2e0*/  IMAD.MOV.U32 R0, RZ, RZ, 0x181f ;  /* 0x0000181fff007424 */ /* 0x010fe200078e00ff */
[----:B------:R-:W-:Y:S02]  /*1c2f0*/  MOV R2, 0x1c310 ;  /* 0x0001c31000027802 */ /* 0x000fe40000000f00 */
[----:B-123--:R-:W-:Y:S05]  /*1c300*/  CALL.REL.NOINC `($__internal_23_$__cuda_sm70_shflsync_idx_p) ;  /* 0x0000075000007944 */ /* 0x00efea0003c00000 */
[----:B------:R-:W-:Y:S05]  /*1c310*/  BRA `(.L_x_1195) ;  /* 0xffffdde000007947 */ /* 0x000fea000383ffff */
.L_x_1147:
[----:B------:R-:W-:Y:S01]  /*1c320*/  IMAD.MOV.U32 R5, RZ, RZ, R13 ;  /* 0x000000ffff057224 */ /* 0x000fe200078e000d */
[----:B-1----:R-:W-:Y:S01]  /*1c330*/  MOV R3, 0x3 ;  /* 0x0000000300037802 */ /* 0x002fe20000000f00 */
[----:B------:R-:W-:Y:S01]  /*1c340*/  IMAD.MOV.U32 R0, RZ, RZ, 0x181f ;  /* 0x0000181fff007424 */ /* 0x000fe200078e00ff */
[----:B------:R-:W-:-:S02]  /*1c350*/  MOV R2, 0x1c370 ;  /* 0x0001c37000027802 */ /* 0x000fc40000000f00 */
[----:B--234-:R-:W-:Y:S05]  /*1c360*/  CALL.REL.NOINC `($__internal_23_$__cuda_sm70_shflsync_idx_p) ;  /* 0x000006f000007944 */ /* 0x01cfea0003c00000 */
[----:B------:R-:W-:Y:S01]  /*1c370*/  IMAD.MOV.U32 R12, RZ, RZ, R0 ;  /* 0x000000ffff0c7224 */ /* 0x000fe200078e0000 */
[----:B------:R-:W-:Y:S01]  /*1c380*/  MOV R3, 0x3 ;  /* 0x0000000300037802 */ /* 0x000fe20000000f00 */
[----:B------:R-:W-:Y:S01]  /*1c390*/  IMAD.MOV.U32 R5, RZ, RZ, R16 ;  /* 0x000000ffff057224 */ /* 0x000fe200078e0010 */
[----:B------:R-:W-:-:S02]  /*1c3a0*/  MOV R0, 0x181f ;  /* 0x0000181f00007802 */ /* 0x000fc40000000f00 */
[----:B------:R-:W-:Y:S02]  /*1c3b0*/  MOV R2, 0x1c3d0 ;  /* 0x0001c3d000027802 */ /* 0x000fe40000000f00 */
[----:B------:R-:W-:Y:S05]  /*1c3c0*/  CALL.REL.NOINC `($__internal_23_$__cuda_sm70_shflsync_idx_p) ;  /* 0x0000069000007944 */ /* 0x000fea0003c00000 */
[----:B------:R-:W-:Y:S05]  /*1c3d0*/  BRA `(.L_x_1196) ;  /* 0xffffdea000007947 */ /* 0x000fea000383ffff */
.L_x_1149:
[----:B--2---:R-:W-:Y:S01]  /*1c3e0*/  IMAD.MOV.U32 R5, RZ, RZ, R21 ;  /* 0x000000ffff057224 */ /* 0x004fe200078e0015 */
[----:B------:R-:W-:Y:S01]  /*1c3f0*/  MOV R3, RZ ;  /* 0x000000ff00037202 */ /* 0x000fe20000000f00 */
[----:B------:R-:W-:Y:S01]  /*1c400*/  IMAD.MOV.U32 R0, RZ, RZ, 0x1f ;  /* 0x0000001fff007424 */ /* 0x000fe200078e00ff */
[----:B------:R-:W-:Y:S02]  /*1c410*/  MOV R2, 0x1c430 ;  /* 0x0001c43000027802 */ /* 0x000fe40000000f00 */
[----:B-1-3--:R-:W-:Y:S05]  /*1c420*/  CALL.REL.NOINC `($__internal_23_$__cuda_sm70_shflsync_idx_p) ;  /* 0x0000063000007944 */ /* 0x00afea0003c00000 */
[----:B------:R-:W-:Y:S01]  /*1c430*/  MOV R9, R0 ;  /* 0x0000000000097202 */ /* 0x000fe20000000f00 */
[----:B------:R-:W-:Y:S05]  /*1c440*/  BRA `(.L_x_1197) ;  /* 0xffffe04000007947 */ /* 0x000fea000383ffff */
.L_x_1150:
[----:B--2---:R-:W-:Y:S01]  /*1c450*/  IMAD.MOV.U32 R5, RZ, RZ, R21 ;  /* 0x000000ffff057224 */ /* 0x004fe200078e0015 */
[----:B------:R-:W-:Y:S01]  /*1c460*/  MOV R3, 0x1 ;  /* 0x0000000100037802 */ /* 0x000fe20000000f00 */
[----:B------:R-:W-:Y:S01]  /*1c470*/  IMAD.MOV.U32 R0, RZ, RZ, 0x1f ;  /* 0x0000001fff007424 */ /* 0x000fe200078e00ff */
[----:B------:R-:W-:Y:S02]  /*1c480*/  MOV R2, 0x1c4a0 ;  /* 0x0001c4a000027802 */ /* 0x000fe40000000f00 */
[----:B-1-34-:R-:W-:Y:S05]  /*1c490*/  CALL.REL.NOINC `($__internal_23_$__cuda_sm70_shflsync_idx_p) ;  /* 0x000005c000007944 */ /* 0x01afea0003c00000 */
[----:B------:R-:W-:Y:S01]  /*1c4a0*/  MOV R8, R0 ;  /* 0x0000000000087202 */ /* 0x000fe20000000f00 */
[----:B------:R-:W-:Y:S05]  /*1c4b0*/  BRA `(.L_x_1198) ;  /* 0xffffdff000007947 */ /* 0x000fea000383ffff */
.L_x_1151:
[----:B------:R-:W-:Y:S02]  /*1c4c0*/  MOV R2, 0x1 ;  /* 0x0000000100027802 */ /* 0x000fe40000000f00 */
[----:B------:R-:W-:-:S02]  /*1c4d0*/  MOV R3, 0x1c4f0 ;  /* 0x0001c4f000037802 */ /* 0x000fc40000000f00 */
[----:B---34-:R-:W-:Y:S05]  /*1c4e0*/  CALL.REL.NOINC `($__internal_24_$__cuda_sm70_shflsync_up_p) ;  /* 0x000005c000007944 */ /* 0x018fea0003c00000 */
[----:B------:R-:W-:Y:S05]  /*1c4f0*/  BRA `(.L_x_1199) ;  /* 0xffffe0d000007947 */ /* 0x000fea000383ffff */
.L_x_1152:
[----:B------:R-:W-:Y:S02]  /*1c500*/  MOV R2, 0x2 ;  /* 0x0000000200027802 */ /* 0x000fe40000000f00 */
[----:B------:R-:W-:-:S02]  /*1c510*/  MOV R3, 0x1c530 ;  /* 0x0001c53000037802 */ /* 0x000fc40000000f00 */
[----:B---34-:R-:W-:Y:S05]  /*1c520*/  CALL.REL.NOINC `($__internal_24_$__cuda_sm70_shflsync_up_p) ;  /* 0x0000058000007944 */ /* 0x018fea0003c00000 */
[----:B------:R-:W-:Y:S01]  /*1c530*/  SEL R3, R4, RZ, P1 ;  /* 0x000000ff04037207 */ /* 0x000fe20000800000 */
[----:B------:R-:W-:-:S04]  /*1c540*/  IMAD.MOV.U32 R2, RZ, RZ, 0x4 ;  /* 0x00000004ff027424 */ /* 0x000fc800078e00ff */
[----:B------:R-:W-:Y:S01]  /*1c550*/  IMAD.IADD R0, R0, 0x1, R3 ;  /* 0x0000000100007824 */ /* 0x000fe200078e0203 */
[----:B------:R-:W-:Y:S02]  /*1c560*/  MOV R3, 0x1c580 ;  /* 0x0001c58000037802 */ /* 0x000fe40000000f00 */
        /* <DEDUP_REMOVED lines=19> */
.L_x_1156:
[----:B------:R-:W-:Y:S02]  /*1c6a0*/  MOV R2, 0x1 ;  /* 0x0000000100027802 */ /* 0x000fe40000000f00 */
[----:B------:R-:W-:Y:S02]  /*1c6b0*/  MOV R3, 0x1c6d0 ;  /* 0x0001c6d000037802 */ /* 0x000fe40000000f00 */
[----:B----4-:R-:W-:Y:S05]  /*1c6c0*/  CALL.REL.NOINC `($__internal_24_$__cuda_sm70_shflsync_up_p) ;  /* 0x000003e000007944 */ /* 0x010fea0003c00000 */
[----:B------:R-:W-:Y:S01]  /*1c6d0*/  MOV R2, R4 ;  /* 0x0000000400027202 */ /* 0x000fe20000000f00 */
[----:B------:R-:W-:Y:S05]  /*1c6e0*/  BRA `(.L_x_1201) ;  /* 0xffffe13000007947 */ /* 0x000fea000383ffff */
.L_x_1157:
[----:B------:R-:W-:Y:S02]  /*1c6f0*/  MOV R2, 0x2 ;  /* 0x0000000200027802 */ /* 0x000fe40000000f00 */
[----:B------:R-:W-:Y:S02]  /*1c700*/  MOV R3, 0x1c720 ;  /* 0x0001c72000037802 */ /* 0x000fe40000000f00 */
[----:B----4-:R-:W-:Y:S05]  /*1c710*/  CALL.REL.NOINC `($__internal_24_$__cuda_sm70_shflsync_up_p) ;  /* 0x0000039000007944 */ /* 0x010fea0003c00000 */
        /* <DEDUP_REMOVED lines=23> */
.L_x_1159:
[----:B------:R-:W-:Y:S02]  /*1c890*/  SEL R0, RZ, 0x1, P0 ;  /* 0x00000001ff007807 */ /* 0x000fe40000000000 */
[----:B------:R-:W-:Y:S02]  /*1c8a0*/  MOV R2, 0x1c8c0 ;  /* 0x0001c8c000027802 */ /* 0x000fe40000000f00 */
[----:B-1--4-:R-:W-:Y:S05]  /*1c8b0*/  CALL.REL.NOINC `($__internal_25_$__cuda_sm70_votesync_ballot) ;  /* 0x0000026000007944 */ /* 0x012fea0003c00000 */
[----:B------:R-:W-:Y:S01]  /*1c8c0*/  MOV R10, R0 ;  /* 0x00000000000a7202 */ /* 0x000fe20000000f00 */
[----:B------:R-:W-:Y:S05]  /*1c8d0*/  BRA `(.L_x_1203) ;  /* 0xffffe0d000007947 */ /* 0x000fea000383ffff */
.L_x_1160:
[----:B------:R-:W-:Y:S01]  /*1c8e0*/  IMAD.MOV.U32 R5, RZ, RZ, R6 ;  /* 0x000000ffff057224 */ /* 0x000fe200078e0006 */
[----:B------:R-:W-:Y:S01]  /*1c8f0*/  MOV R3, R8 ;  /* 0x0000000800037202 */ /* 0x000fe20000000f00 */
[----:B------:R-:W-:Y:S01]  /*1c900*/  IMAD.MOV.U32 R0, RZ, RZ, 0x1f ;  /* 0x0000001fff007424 */ /* 0x000fe200078e00ff */
[----:B------:R-:W-:Y:S02]  /*1c910*/  MOV R2, 0x1c930 ;  /* 0x0001c93000027802 */ /* 0x000fe40000000f00 */
[----:B-1--4-:R-:W-:Y:S05]  /*1c920*/  CALL.REL.NOINC `($__internal_23_$__cuda_sm70_shflsync_idx_p) ;  /* 0x0000013000007944 */ /* 0x012fea0003c00000 */
[----:B------:R-:W-:Y:S01]  /*1c930*/  IMAD.MOV.U32 R11, RZ, RZ, R0 ;  /* 0x000000ffff0b7224 */ /* 0x000fe200078e0000 */
[----:B------:R-:W-:Y:S01]  /*1c940*/  MOV R3, R8 ;  /* 0x0000000800037202 */ /* 0x000fe20000000f00 */
[----:B------:R-:W-:Y:S01]  /*1c950*/  IMAD.MOV.U32 R5, RZ, RZ, R7 ;  /* 0x000000ffff057224 */ /* 0x000fe200078e0007 */
[----:B------:R-:W-:Y:S02]  /*1c960*/  MOV R0, 0x1f ;  /* 0x0000001f00007802 */ /* 0x000fe40000000f00 */
[----:B------:R-:W-:-:S02]  /*1c970*/  MOV R2, 0x1c990 ;  /* 0x0001c99000027802 */ /* 0x000fc40000000f00 */
[----:B------:R-:W-:Y:S05]  /*1c980*/  CALL.REL.NOINC `($__internal_23_$__cuda_sm70_shflsync_idx_p) ;  /* 0x000000d000007944 */ /* 0x000fea0003c00000 */
[----:B------:R-:W-:Y:S01]  /*1c990*/  MOV R7, R0 ;  /* 0x0000000000077202 */ /* 0x000fe20000000f00 */
[----:B------:R-:W-:Y:S05]  /*1c9a0*/  BRA `(.L_x_1204) ;  /* 0xffffe05000007947 */ /* 0x000fea000383ffff */
.L_x_1163:
[----:B------:R-:W-:Y:S01]  /*1c9b0*/  IMAD.MOV.U32 R5, RZ, RZ, R4 ;  /* 0x000000ffff057224 */ /* 0x000fe200078e0004 */
[----:B------:R-:W-:-:S02]  /*1c9c0*/  MOV R0, 0x1f ;  /* 0x0000001f00007802 */ /* 0x000fc40000000f00 */
[----:B------:R-:W-:Y:S02]  /*1c9d0*/  MOV R2, 0x1c9f0 ;  /* 0x0001c9f000027802 */ /* 0x000fe40000000f00 */
[----:B-1234-:R-:W-:Y:S05]  /*1c9e0*/  CALL.REL.NOINC `($__internal_23_$__cuda_sm70_shflsync_idx_p) ;  /* 0x0000007000007944 */ /* 0x01efea0003c00000 */
[----:B------:R-:W-:Y:S01]  /*1c9f0*/  MOV R13, R0 ;  /* 0x00000000000d7202 */ /* 0x000fe20000000f00 */
[----:B------:R-:W-:Y:S05]  /*1ca00*/  BRA `(.L_x_1162) ;  /* 0xffffe05000007947 */ /* 0x000fea000383ffff */
        .weak           $__internal_22_$__cuda_sm70_shflsync_bfly_p
        .type           $__internal_22_$__cuda_sm70_shflsync_bfly_p,@function
        .size           $__internal_22_$__cuda_sm70_shflsync_bfly_p,($__internal_23_$__cuda_sm70_shflsync_idx_p - $__internal_22_$__cuda_sm70_shflsync_bfly_p)
$__internal_22_$__cuda_sm70_shflsync_bfly_p:
[----:B------:R-:W-:Y:S04]  /*1ca10*/  WARPSYNC R6 ;  /* 0x0000000600007348 */ /* 0x000fe80003800000 */
[----:B------:R1:W2:Y:S02]  /*1ca20*/  SHFL.BFLY PT, R5, R2, R5, R7 ;  /* 0x0c00000502057389 */ /* 0x0002a400000e0007 */
[----:B-1----:R-:W-:Y:S02]  /*1ca30*/  MOV R2, R3 ;  /* 0x0000000300027202 */ /* 0x002fe40000000f00 */
[----:B------:R-:W-:-:S04]  /*1ca40*/  MOV R3, 0x0 ;  /* 0x0000000000037802 */ /* 0x000fc80000000f00 */
[----:B--2---:R-:W-:Y:S05]  /*1ca50*/  RET.REL.NODEC R2 `(_ZN7cutlass13device_kernelIN5flash19enable_sm80_to_sm89INS1_16FlashAttnFwdSm80INS1_25CollectiveMainloopFwdSm80ILi8ELi1ELb0EN4cute5tupleIJNS5_1CILi128EEENS7_ILi32EEENS7_ILi256EEEEEELi256ENS_6half_tEfNS_4arch4Sm80ELb1ELb0ELb0ELb1ELb0ELb1ELb1ELb1EEENS1_21CollectiveEpilogueFwdINS6_IJS8_SA_S9_EEENS6_IJNS7_ILi1EEESI_SI_EEESC_SE_Li256ELb1ELb1ELb1ELb0EEENS1_36VarlenDynamicPersistentTileSchedulerILi128ELi32ELi256ELi256ELb1ELb1ELb0ELb1ELb1ELb1EEEEEEEEEvNT_6ParamsE) ;  /* 0xfffe35a002007950 */ /* 0x004fea0003c3ffff */
        .weak           $__internal_23_$__cuda_sm70_shflsync_idx_p
        .type           $__internal_23_$__cuda_sm70_shflsync_idx_p,@function
        .size           $__internal_23_$__cuda_sm70_shflsync_idx_p,($__internal_24_$__cuda_sm70_shflsync_up_p - $__internal_23_$__cuda_sm70_shflsync_idx_p)
$__internal_23_$__cuda_sm70_shflsync_idx_p:
[----:B------:R-:W-:-:S04]  /*1ca60*/  MOV R115, 0xffffffff ;  /* 0xffffffff00737802 */ /* 0x000fc80000000f00 */
[----:B------:R-:W-:Y:S04]  /*1ca70*/  WARPSYNC R115 ;  /* 0x0000007300007348 */ /* 0x000fe80003800000 */
[----:B------:R1:W2:Y:S02]  /*1ca80*/  SHFL.IDX PT, R0, R5, R3, R0 ;  /* 0x0000000305007389 */ /* 0x0002a400000e0000 */
[----:B-1----:R-:W-:-:S04]  /*1ca90*/  MOV R3, 0x0 ;  /* 0x0000000000037802 */ /* 0x002fc80000000f00 */
[----:B--2---:R-:W-:Y:S05]  /*1caa0*/  RET.REL.NODEC R2 `(_ZN7cutlass13device_kernelIN5flash19enable_sm80_to_sm89INS1_16FlashAttnFwdSm80INS1_25CollectiveMainloopFwdSm80ILi8ELi1ELb0EN4cute5tupleIJNS5_1CILi128EEENS7_ILi32EEENS7_ILi256EEEEEELi256ENS_6half_tEfNS_4arch4Sm80ELb1ELb0ELb0ELb1ELb0ELb1ELb1ELb1EEENS1_21CollectiveEpilogueFwdINS6_IJS8_SA_S9_EEENS6_IJNS7_ILi1EEESI_SI_EEESC_SE_Li256ELb1ELb1ELb1ELb0EEENS1_36VarlenDynamicPersistentTileSchedulerILi128ELi32ELi256ELi256ELb1ELb1ELb0ELb1ELb1ELb1EEEEEEEEEvNT_6ParamsE) ;  /* 0xfffe355002007950 */ /* 0x004fea0003c3ffff */
        .weak           $__internal_24_$__cuda_sm70_shflsync_up_p
        .type           $__internal_24_$__cuda_sm70_shflsync_up_p,@function
        .size           $__internal_24_$__cuda_sm70_shflsync_up_p,($__internal_25_$__cuda_sm70_votesync_ballot - $__internal_24_$__cuda_sm70_shflsync_up_p)
$__internal_24_$__cuda_sm70_shflsync_up_p:
[----:B------:R-:W-:Y:S02]  /*1cab0*/  IMAD.MOV.U32 R4, RZ, RZ, RZ ;  /* 0x000000ffff047224 */ /* 0x000fe400078e00ff */
[----:B------:R-:W-:-:S04]  /*1cac0*/  IMAD.MOV.U32 R10, RZ, RZ, -0x1 ;  /* 0xffffffffff0a7424 */ /* 0x000fc800078e00ff */
[----:B------:R-:W-:Y:S04]  /*1cad0*/  WARPSYNC R10 ;  /* 0x0000000a00007348 */ /* 0x000fe80003800000 */
[----:B------:R1:W2:Y:S02]  /*1cae0*/  SHFL.UP PT, R4, R0, R2, R4 ;  /* 0x0400000200047389 */ /* 0x0002a400000e0004 */
[----:B-1----:R-:W-:Y:S02]  /*1caf0*/  MOV R2, R3 ;  /* 0x0000000300027202 */ /* 0x002fe40000000f00 */
[----:B------:R-:W-:-:S04]  /*1cb00*/  MOV R3, 0x0 ;  /* 0x0000000000037802 */ /* 0x000fc80000000f00 */
[----:B--2---:R-:W-:Y:S05]  /*1cb10*/  RET.REL.NODEC R2 `(_ZN7cutlass13device_kernelIN5flash19enable_sm80_to_sm89INS1_16FlashAttnFwdSm80INS1_25CollectiveMainloopFwdSm80ILi8ELi1ELb0EN4cute5tupleIJNS5_1CILi128EEENS7_ILi32EEENS7_ILi256EEEEEELi256ENS_6half_tEfNS_4arch4Sm80ELb1ELb0ELb0ELb1ELb0ELb1ELb1ELb1EEENS1_21CollectiveEpilogueFwdINS6_IJS8_SA_S9_EEENS6_IJNS7_ILi1EEESI_SI_EEESC_SE_Li256ELb1ELb1ELb1ELb0EEENS1_36VarlenDynamicPersistentTileSchedulerILi128ELi32ELi256ELi256ELb1ELb1ELb0ELb1ELb1ELb1EEEEEEEEEvNT_6ParamsE) ;  /* 0xfffe34e002007950 */ /* 0x004fea0003c3ffff */
        .weak           $__internal_25_$__cuda_sm70_votesync_ballot
        .type           $__internal_25_$__cuda_sm70_votesync_ballot,@function
        .size           $__internal_25_$__cuda_sm70_votesync_ballot,(.L_x_2587 - $__internal_25_$__cuda_sm70_votesync_ballot)
$__internal_25_$__cuda_sm70_votesync_ballot:
[----:B------:R-:W-:Y:S01]  /*1cb20*/  ISETP.NE.U32.AND P0, PT, R0, 0x1, PT ;  /* 0x000000010000780c */ /* 0x000fe20003f05070 */
[----:B------:R-:W-:-:S04]  /*1cb30*/  IMAD.MOV.U32 R3, RZ, RZ, -0x1 ;  /* 0xffffffffff037424 */ /* 0x000fc800078e00ff */
[----:B------:R-:W-:Y:S08]  /*1cb40*/  WARPSYNC R3 ;  /* 0x0000000300007348 */ /* 0x000ff00003800000 */
[----:B------:R-:W-:-:S04]  /*1cb50*/  VOTE.ANY R0, PT, !P0 ;  /* 0x0000000000007806 */ /* 0x000fc800040e0100 */
[----:B------:R-:W-:Y:S01]  /*1cb60*/  LOP3.LUT R0, R0, R3, RZ, 0xc0, !PT ;  /* 0x0000000300007212 */ /* 0x000fe200078ec0ff */
[----:B------:R-:W-:-:S04]  /*1cb70*/  IMAD.MOV.U32 R3, RZ, RZ, 0x0 ;  /* 0x00000000ff037424 */ /* 0x000fc800078e00ff */
[----:B------:R-:W-:Y:S05]  /*1cb80*/  RET.REL.NODEC R2 `(_ZN7cutlass13device_kernelIN5flash19enable_sm80_to_sm89INS1_16FlashAttnFwdSm80INS1_25CollectiveMainloopFwdSm80ILi8ELi1ELb0EN4cute5tupleIJNS5_1CILi128EEENS7_ILi32EEENS7_ILi256EEEEEELi256ENS_6half_tEfNS_4arch4Sm80ELb1ELb0ELb0ELb1ELb0ELb1ELb1ELb1EEENS1_21CollectiveEpilogueFwdINS6_IJS8_SA_S9_EEENS6_IJNS7_ILi1EEESI_SI_EEESC_SE_Li256ELb1ELb1ELb1ELb0EEENS1_36VarlenDynamicPersistentTileSchedulerILi128ELi32ELi256ELi256ELb1ELb1ELb0ELb1ELb1ELb1EEEEEEEEEvNT_6ParamsE) ;  /* 0xfffe347002007950 */ /* 0x000fea0003c3ffff */
.L_x_1205:
        /* <DEDUP_REMOVED lines=15> */
.L_x_2587:


//--------------------- .text._ZN7cutlass13device_kernelIN5flash19enable_sm80_to_sm89INS1_16FlashAttnFwdSm80INS1_25CollectiveMainloopFwdSm80ILi8ELi1ELb0EN4cute5tupleIJNS5_1CILi128EEENS7_ILi96EEENS7_ILi256EEEEEELi256ENS_6half_tEfNS_4arch4Sm80ELb0ELb0ELb0ELb0ELb0ELb0ELb1ELb1EEENS1_21CollectiveEpilogueFwdINS6_IJS8_SA_S9_EEENS6_IJNS7_ILi1EEESI_SI_EEESC_SE_Li256ELb0ELb1ELb1ELb0EEENS1_19SingleTileSchedulerILb0ELb1ELb1ELi128EEEEEEEEEvNT_6ParamsE --------------------------
	.section	.text._ZN7cutlass13device_kernelIN5flash19enable_sm80_to_sm89INS1_16FlashAttnFwdSm80INS1_25CollectiveMainloopFwdSm80ILi8ELi1ELb0EN4cute5tupleIJNS5_1CILi128EEENS7_ILi96EEENS7_ILi256EEEEEELi256ENS_6half_tEfNS_4arch4Sm80ELb0ELb0ELb0ELb0ELb0ELb0ELb1ELb1EEENS1_21CollectiveEpilogueFwdINS6_IJS8_SA_S9_EEENS6_IJNS7_ILi1EEESI_SI_EEESC_SE_Li256ELb0ELb1ELb1ELb0EEENS1_19SingleTileSchedulerILb0ELb1ELb1ELi128EEEEEEEEEvNT_6ParamsE,"ax",@progbits
	.sectioninfo	@"SHI_REGISTERS=255"
	.align	128
.text._ZN7cutlass13device_kernelIN5flash19enable_sm80_to_sm89INS1_16FlashAttnFwdSm80INS1_25CollectiveMainloopFwdSm80ILi8ELi1ELb0EN4cute5tupleIJNS5_1CILi128EEENS7_ILi96EEENS7_ILi256EEEEEELi256ENS_6half_tEfNS_4arch4Sm80ELb0ELb0ELb0ELb0ELb0ELb0ELb1ELb1EEENS1_21CollectiveEpilogueFwdINS6_IJS8_SA_S9_EEENS6_IJNS7_ILi1EEESI_SI_EEESC_SE_Li256ELb0ELb1ELb1ELb0EEENS1_19SingleTileSchedulerILb0ELb1ELb1ELi128EEEEEEEEEvNT_6ParamsE:
        .type           _ZN7cutlass13device_kernelIN5flash19enable_sm80_to_sm89INS1_16FlashAttnFwdSm80INS1_25CollectiveMainloopFwdSm80ILi8ELi1ELb0EN4cute5tupleIJNS5_1CILi128EEENS7_ILi96EEENS7_ILi256EEEEEELi256ENS_6half_tEfNS_4arch4Sm80ELb0ELb0ELb0ELb0ELb0ELb0ELb1ELb1EEENS1_21CollectiveEpilogueFwdINS6_IJS8_SA_S9_EEENS6_IJNS7_ILi1EEESI_SI_EEESC_SE_Li256ELb0ELb1ELb1ELb0EEENS1_19SingleTileSchedulerILb0ELb1ELb1ELi128EEEEEEEEEvNT_6ParamsE,@function
        .size           _ZN7cutlass13device_kernelIN5flash19enable_sm80_to_sm89INS1_16FlashAttnFwdSm80INS1_25CollectiveMainloopFwdSm80ILi8ELi1ELb0EN4cute5tupleIJNS5_1CILi128EEENS7_ILi96EEENS7_ILi256EEEEEELi256ENS_6half_tEfNS_4arch4Sm80ELb0ELb0ELb0ELb0ELb0ELb0ELb1ELb1EEENS1_21CollectiveEpilogueFwdINS6_IJS8_SA_S9_EEENS6_IJNS7_ILi1EEESI_SI_EEESC_SE_Li256ELb0ELb1ELb1ELb0EEENS1_19SingleTileSchedulerILb0ELb1ELb1ELi128EEEEEEEEEvNT_6ParamsE,(.L_x_2592 - _ZN7cutlass13device_kernelIN5flash19enable_sm80_to_sm89INS1_16FlashAttnFwdSm80INS1_25CollectiveMainloopFwdSm80ILi8ELi1ELb0EN4cute5tupleIJNS5_1CILi128EEENS7_ILi96EEENS7_ILi256EEEEEELi256ENS_6half_tEfNS_4arch4Sm80ELb0ELb0ELb0ELb0ELb0ELb0ELb1ELb1EEENS1_21CollectiveEpilogueFwdINS6_IJS8_SA_S9_EEENS6_IJNS7_ILi1EEESI_SI_EEESC_SE_Li256ELb0ELb1ELb1ELb0EEENS1_19SingleTileSchedulerILb0ELb1ELb1ELi128EEEEEEEEEvNT_6ParamsE)
        .other          _ZN7cutlass13device_kernelIN5flash19enable_sm80_to_sm89INS1_16FlashAttnFwdSm80INS1_25CollectiveMainloopFwdSm80ILi8ELi1ELb0EN4cute5tupleIJNS5_1CILi128EEENS7_ILi96EEENS7_ILi256EEEEEELi256ENS_6half_tEfNS_4arch4Sm80ELb0ELb0ELb0ELb0ELb0ELb0ELb1ELb1EEENS1_21CollectiveEpilogueFwdINS6_IJS8_SA_S9_EEENS6_IJNS7_ILi1EEESI_SI_EEESC_SE_Li256ELb0ELb1ELb1ELb0EEENS1_19SingleTileSchedulerILb0ELb1ELb1ELi128EEEEEEEEEvNT_6ParamsE,@"STO_CUDA_ENTRY STV_DEFAULT"
_ZN7cutlass13device_kernelIN5flash19enable_sm80_to_sm89INS1_16FlashAttnFwdSm80INS1_25CollectiveMainloopFwdSm80ILi8ELi1ELb0EN4cute5tupleIJNS5_1CILi128EEENS7_ILi96EEENS7_ILi256EEEEEELi256ENS_6half_tEfNS_4arch4Sm80ELb0ELb0ELb0ELb0ELb0ELb0ELb1ELb1EEENS1_21CollectiveEpilogueFwdINS6_IJS8_SA_S9_EEENS6_IJNS7_ILi1EEESI_SI_EEESC_SE_Li256ELb0ELb1ELb1ELb0EEENS1_19SingleTileSchedulerILb0ELb1ELb1ELi128EEEEEEEEEvNT_6ParamsE:
        /* <DEDUP_REMOVED lines=18> */
.L_x_1206:
[----:B---3--:R-:W-:Y:S02]  /*0120*/  ULDC.64 UR4, c[0x0][0x550] ;  /* 0x0001540000047ab9 */ /* 0x008fe40000000a00 */
[----:B------:R-:W-:Y:S02]  /*0130*/  UISETP.NE.AND UP0, UPT, UR4, 0x1, UPT ;  /* 0x000000010400788c */ /* 0x000fe4000bf05270 */
[----:B------:R-:W-:-:S02]  /*0140*/  UIMAD.WIDE.U32 UR10, UR6, UR5, URZ ;  /* 0x00000005060a72a5 */ /* 0x000fc4000f8e003f */
[----:B------:R-:W-:Y:S02]  /*0150*/  ULDC UR4, c[0x0][0x558] ;  /* 0x0001560000047ab9 */ /* 0x000fe40000000800 */
[----:B------:R-:W-:-:S05]  /*0160*/  UMOV UR9, UR6 ;  /* 0x0000000600097c82 */ /* 0x000fca0008000000 */
[----:B------:R-:W-:-:S03]  /*0170*/  @UP0 USHF.R.U32.HI UR9, URZ, UR4, UR11 ;  /* 0x000000043f090299 */ /* 0x000fc6000801160b */
.L_x_1207:
        /* <DEDUP_REMOVED lines=10> */
[----:B------:R-:W-:-:S04]  /*0220*/  UIMAD.WIDE UR10, UR10, 0x2aaaaaab, URZ ;  /* 0x2aaaaaab0a0a78a5 */ /* 0x000fc8000f8e023f */
[----:B------:R-:W-:-:S04]  /*0230*/  USHF.R.U32.HI UR6, URZ, 0x1f, UR11 ;  /* 0x0000001f3f067899 */ /* 0x000fc8000801160b */
[----:B------:R-:W-:-:S04]  /*0240*/  ULEA.HI.SX32 UR6, UR11, UR6, 0x1c ;  /* 0x000000060b067291 */ /* 0x000fc8000f8fe23f */
        /* <DEDUP_REMOVED lines=8> */
[----:B------:R-:W-:-:S04]  /*02d0*/  IABS R0, R3 ;  /* 0x0000000300007213 */ /* 0x000fc80000000000 */
        /* <DEDUP_REMOVED lines=27> */
.L_x_1208:
[----:B------:R-:W-:Y:S01]  /*0490*/  ULOP3.LUT UR8, UR7, 0xffff, URZ, 0xc0, !UPT ;  /* 0x0000ffff07087892 */ /* 0x000fe2000f8ec03f */
[----:B------:R-:W-:Y:S01]  /*04a0*/  PLOP3.LUT P2, PT, PT, PT, PT, 0x80, 0x0 ;  /* 0x000000000000781c */ /* 0x000fe20003f4f070 */
[----:B------:R-:W-:Y:S01]  /*04b0*/  ULDC.64 UR10, c[0x0][0x118] ;  /* 0x00004600000a7ab9 */ /* 0x000fe20000000a00 */
        /* <DEDUP_REMOVED lines=72> */
[----:B------:R-:W2:Y:S01]  /*0940*/  LDL.LU R165, [R1+0x18] ;  /* 0x0000180001a57983 */ /* 0x000ea20000300800 */
[----:B------:R-:W-:Y:S01]  /*0950*/  ISETP.NE.U32.AND P0, PT, RZ, c[0x0][0x340], PT ;  /* 0x0000d000ff007a0c */ /* 0x000fe20003f05070 */
[----:B------:R-:W-:-:S02]  /*0960*/  USHF.R.S32.HI UR12, URZ, 0x1f, UR9 ;  /* 0x0000001f3f0c7899 */ /* 0x000fc40008011409 */
[----:B------:R-:W1:Y:S01]  /*0970*/  S2R R29, SR_CTAID.X ;  /* 0x00000000001d7919 */ /* 0x000e620000002500 */
[----:B------:R-:W-:Y:S01]  /*0980*/  ISETP.NE.AND.EX P2, PT, RZ, c[0x0][0x344], PT, P0 ;  /* 0x0000d100ff007a0c */ /* 0x000fe20003f45300 */
[----:B------:R-:W-:-:S12]  /*0990*/  ULDC.64 UR4, c[0x0][0x1b8] ;  /* 0x00006e0000047ab9 */ /* 0x000fd80000000a00 */
[----:B------:R-:W-:-:S04]  /*09a0*/  @P2 IMAD.MOV.U32 R2, RZ, RZ, 0x4 ;  /* 0x00000004ff022424 */ /* 0x000fc800078e00ff */
[----:B------:R-:W-:-:S05]  /*09b0*/  @P2 IMAD.WIDE R2, R33, R2, c[0x0][0x340] ;  /* 0x0000d00021022625 */ /* 0x000fca00078e0202 */
[----:B------:R3:W4:Y:S01]  /*09c0*/  @P2 LDG.E R16, [R2.64] ;  /* 0x0000000a02102981 */ /* 0x000722000c1e1900 */
[----:B------:R-:W-:Y:S01]  /*09d0*/  SHF.R.S32.HI R31, RZ, 0x1f, R164 ;  /* 0x0000001fff1f7819 */ /* 0x000fe200000114a4 */
[----:B------:R-:W-:Y:S01]  /*09e0*/  UIMAD UR7, UR12, UR4, URZ ;  /* 0x000000040c0772a4 */ /* 0x000fe2000f8e023f */
[----:B------:R-:W-:Y:S01]  /*09f0*/  SHF.R.S32.HI R32, RZ, 0x1f, R33 ;  /* 0x0000001fff207819 */ /* 0x000fe20000011421 */
[----:B------:R-:W-:Y:S01]  /*0a00*/  UIMAD.WIDE.U32 UR14, UR9, UR4, URZ ;  /* 0x00000004090e72a5 */ /* 0x000fe2000f8e003f */
[CC--:B------:R-:W-:Y:S01]  /*0a10*/  LEA.HI R0, R31.reuse, R164.reuse, RZ, 0x3 ;  /* 0x000000a41f007211 */ /* 0x0c0fe200078f18ff */
[----:B------:R-:W-:Y:S01]  /*0a20*/  UIMAD UR5, UR9, UR5, UR7 ;  /* 0x00000005090572a4 */ /* 0x000fe2000f8e0207 */
[----:B------:R-:W-:Y:S01]  /*0a30*/  LEA.HI R11, R31, R164, RZ, 0x4 ;  /* 0x000000a41f0b7211 */ /* 0x000fe200078f20ff */
[----:B------:R-:W-:Y:S01]  /*0a40*/  ULDC UR4, c[0x0][0x2c4] ;  /* 0x0000b10000047ab9 */ /* 0x000fe20000000800 */
[----:B------:R-:W-:Y:S01]  /*0a50*/  LOP3.LUT R4, R0, 0xfffffff8, RZ, 0xc0, !PT ;  /* 0xfffffff800047812 */ /* 0x000fe200078ec0ff */
[----:B------:R-:W-:Y:S01]  /*0a60*/  UIADD3 UR5, UR15, UR5, URZ ;  /* 0x000000050f057290 */ /* 0x000fe2000fffe03f */
[----:B------:R-:W-:Y:S01]  /*0a70*/  SHF.R.S32.HI R22, RZ, 0x3, R0 ;  /* 0x00000003ff167819 */ /* 0x000fe20000011400 */
[----:B------:R-:W-:Y:S01]  /*0a80*/  ULDC UR7, c[0x0][0x168] ;  /* 0x00005a0000077ab9 */ /* 0x000fe20000000800 */
[----:B------:R-:W-:Y:S01]  /*0a90*/  SHF.R.S32.HI R8, RZ, 0x4, R11 ;  /* 0x00000004ff087819 */ /* 0x000fe2000001140b */
[----:B------:R-:W-:Y:S01]  /*0aa0*/  IMAD.IADD R25, R164, 0x1, -R4 ;  /* 0x00000001a4197824 */ /* 0x000fe200078e0a04 */
[----:B------:R-:W-:Y:S01]  /*0ab0*/  UIMAD UR7, UR4, UR7, URZ ;  /* 0x00000007040772a4 */ /* 0x000fe2000f8e023f */
[----:B------:R-:W-:Y:S01]  /*0ac0*/  IMAD R4, R32, c[0x0][0x1c0], RZ ;  /* 0x0000700020047a24 */ /* 0x000fe200078e02ff */
[----:B------:R-:W-:Y:S01]  /*0ad0*/  LEA.HI R7, R11, R8, RZ, 0x1 ;  /* 0x000000080b077211 */ /* 0x000fe200078f08ff */
[----:B------:R-:W-:Y:S01]  /*0ae0*/  IMAD R6, R25, 0x20, R22 ;  /* 0x0000002019067824 */ /* 0x000fe200078e0216 */
[----:B------:R-:W-:Y:S01]  /*0af0*/  BSSY B0, `(.L_x_1210) ;  /* 0x00000a8000007945 */ /* 0x000fe20003800000 */
[----:B------:R-:W-:Y:S01]  /*0b00*/  IMAD R4, R33, c[0x0][0x1c4], R4 ;  /* 0x0000710021047a24 */ /* 0x000fe200078e0204 */
[----:B------:R-:W-:Y:S01]  /*0b10*/  LOP3.LUT R7, R7, 0xfffffffe, RZ, 0xc0, !PT ;  /* 0xfffffffe07077812 */ /* 0x000fe200078ec0ff */
[----:B-1----:R-:W-:-:S02]  /*0b20*/  IMAD R6, R29, 0x80, R6 ;  /* 0x000000801d067824 */ /* 0x002fc400078e0206 */
[----:B------:R-:W-:Y:S02]  /*0b30*/  IMAD.SHL.U32 R10, R25, 0x8, RZ ;  /* 0x00000008190a7824 */ /* 0x000fe400078e00ff */
[----:B---3--:R-:W-:Y:S02]  /*0b40*/  IMAD.MOV.U32 R2, RZ, RZ, c[0x0][0x2c4] ;  /* 0x0000b100ff027624 */ /* 0x008fe400078e00ff */
[----:B------:R-:W-:Y:S01]  /*0b50*/  IMAD.U32 R3, RZ, RZ, UR15 ;  /* 0x0000000fff037e24 */ /* 0x000fe2000f8e00ff */
[----:B------:R-:W-:Y:S01]  /*0b60*/  IADD3 R18, R10, 0x40, RZ ;  /* 0x000000400a127810 */ /* 0x000fe20007ffe0ff */
[----:B------:R-:W-:Y:S01]  /*0b70*/  IMAD.U32 R3, RZ, RZ, UR5 ;  /* 0x00000005ff037e24 */ /* 0x000fe2000f8e00ff */
[----:B------:R-:W-:Y:S01]  /*0b80*/  ISETP.NE.AND P0, PT, R2, 0x1, PT ;  /* 0x000000010200780c */ /* 0x000fe20003f05270 */
[----:B------:R-:W-:Y:S01]  /*0b90*/  IMAD.U32 R2, RZ, RZ, UR14 ;  /* 0x0000000eff027e24 */ /* 0x000fe2000f8e00ff */
[----:B------:R-:W-:Y:S01]  /*0ba0*/  ULDC.64 UR4, c[0x0][0x1e8] ;  /* 0x00007a0000047ab9 */ /* 0x000fe20000000a00 */
[----:B------:R-:W-:Y:S01]  /*0bb0*/  IMAD.MOV.U32 R0, RZ, RZ, R6 ;  /* 0x000000ffff007224 */ /* 0x000fe200078e0006 */
[----:B------:R-:W-:Y:S01]  /*0bc0*/  UIMAD UR4, UR12, UR4, URZ ;  /* 0x000000040c0472a4 */ /* 0x000fe2000f8e023f */
[----:B------:R-:W-:Y:S01]  /*0bd0*/  IMAD.WIDE.U32 R2, R33, c[0x0][0x1c0], R2 ;  /* 0x0000700021027a25 */ /* 0x000fe200078e0002 */
[----:B------:R-:W-:-:S02]  /*0be0*/  ISETP.GE.AND P6, PT, R18, c[0x0][0x1d4], PT ;  /* 0x0000750012007a0c */ /* 0x000fc40003fc6270 */
[----:B------:R-:W-:Y:S01]  /*0bf0*/  UIMAD UR13, UR9, UR5, UR4 ;  /* 0x00000005090d72a4 */ /* 0x000fe2000f8e0204 */
[----:B------:R-:W-:Y:S02]  /*0c00*/  IMAD.IADD R3, R3, 0x1, R4 ;  /* 0x0000000103037824 */ /* 0x000fe400078e0204 */
[----:B------:R-:W-:Y:S01]  /*0c10*/  IMAD.SHL.U32 R4, R22, 0x40, RZ ;  /* 0x0000004016047824 */ /* 0x000fe200078e00ff */
[----:B------:R-:W-:Y:S01]  /*0c20*/  ULDC.64 UR4, c[0x0][0x210] ;  /* 0x0000840000047ab9 */ /* 0x000fe20000000a00 */
[----:B------:R-:W-:Y:S01]  /*0c30*/  @P0 IMAD.HI.U32 R5, R6, c[0x0][0x2c8], RZ ;  /* 0x0000b20006050a27 */ /* 0x000fe200078e00ff */
[----:B------:R-:W-:Y:S02]  /*0c40*/  UIMAD UR4, UR12, UR4, URZ ;  /* 0x000000040c0472a4 */ /* 0x000fe4000f8e023f */
[----:B------:R-:W-:Y:S01]  /*0c50*/  LOP3.LUT R4, R4, 0x1c0, RZ, 0xc0, !PT ;  /* 0x000001c004047812 */ /* 0x000fe200078ec0ff */
[----:B------:R-:W-:Y:S01]  /*0c60*/  IMAD.IADD R28, R8, 0x1, -R7 ;  /* 0x00000001081c7824 */ /* 0x000fe200078e0a07 */
[----:B------:R-:W-:Y:S01]  /*0c70*/  @P0 SHF.R.U32.HI R0, RZ, c[0x0][0x2cc], R5 ;  /* 0x0000b300ff000a19 */ /* 0x000fe20000011605 */
[----:B------:R-:W-:Y:S01]  /*0c80*/  IMAD R29, R29, 0x80, R22 ;  /* 0x000000801d1d7824 */ /* 0x000fe200078e0216 */
[----:B------:R-:W-:Y:S01]  /*0c90*/  LOP3.LUT R9, R4, 0x38, R10, 0xf8, !PT ;  /* 0x0000003804097812 */ /* 0x000fe200078ef80a */
[----:B------:R-:W-:Y:S01]  /*0ca0*/  IMAD.SHL.U32 R19, R25, 0x8, RZ ;  /* 0x0000000819137824 */ /* 0x000fe200078e00ff */
[--C-:B------:R-:W-:Y:S01]  /*0cb0*/  SHF.R.S32.HI R5, RZ, 0x1f, R0.reuse ;  /* 0x0000001fff057819 */ /* 0x100fe20000011400 */
[----:B------:R-:W-:Y:S01]  /*0cc0*/  IMAD.MOV R8, RZ, RZ, -R0 ;  /* 0x000000ffff087224 */ /* 0x000fe200078e0a00 */
[----:B------:R-:W-:Y:S01]  /*0cd0*/  SHF.R.U32.HI R7, RZ, 0x3, R4 ;  /* 0x00000003ff077819 */ /* 0x000fe20000011604 */
[----:B------:R-:W-:Y:S01]  /*0ce0*/  IMAD.WIDE.U32 R2, R0, c[0x0][0x1b0], R2 ;  /* 0x00006c0000027a25 */ /* 0x000fe200078e0002 */
[----:B------:R-:W-:Y:S01]  /*0cf0*/  ISETP.GE.AND P0, PT, R29, UR7, PT ;  /* 0x000000071d007c0c */ /* 0x000fe2000bf06270 */
[----:B------:R-:W-:Y:S01]  /*0d00*/  UIMAD UR4, UR9, UR5, UR4 ;  /* 0x00000005090472a4 */ /* 0x000fe2000f8e0204 */
[----:B------:R-:W-:Y:S01]  /*0d10*/  LOP3.LUT R7, R9, R7, RZ, 0x3c, !PT ;  /* 0x0000000709077212 */ /* 0x000fe200078e3cff */
[----:B------:R-:W-:Y:S01]  /*0d20*/  IMAD R5, R5, c[0x0][0x1b0], RZ ;  /* 0x00006c0005057a24 */ /* 0x000fe200078e02ff */
[----:B------:R-:W-:-:S02]  /*0d30*/  IADD3 R30, R19, 0x80, RZ ;  /* 0x00000080131e7810 */ /* 0x000fc40007ffe0ff */
[----:B------:R-:W-:Y:S01]  /*0d40*/  IADD3 R14, R19, 0xc0, RZ ;  /* 0x000000c0130e7810 */ /* 0x000fe20007ffe0ff */
[----:B------:R-:W-:Y:S01]  /*0d50*/  IMAD R4, R0, c[0x0][0x1b4], R5 ;  /* 0x00006d0000047a24 */ /* 0x000fe200078e0205 */
[----:B------:R-:W-:Y:S01]  /*0d60*/  IADD3 R5, R10, 0x80, RZ ;  /* 0x000000800a057810 */ /* 0x000fe20007ffe0ff */
[----:B------:R-:W-:Y:S01]  /*0d70*/  IMAD R0, R8, c[0x0][0x2c4], R6 ;  /* 0x0000b10008007a24 */ /* 0x000fe200078e0206 */
[----:B------:R-:W-:Y:S01]  /*0d80*/  LEA.HI R6, R31, R164, RZ, 0x6 ;  /* 0x000000a41f067211 */ /* 0x000fe200078f30ff */
[----:B------:R-:W-:Y:S01]  /*0d90*/  IMAD.IADD R3, R3, 0x1, R4 ;  /* 0x0000000103037824 */ /* 0x000fe200078e0204 */
[----:B------:R-:W-:Y:S02]  /*0da0*/  ISETP.GE.AND P1, PT, R5, c[0x0][0x1d4], PT ;  /* 0x0000750005007a0c */ /* 0x000fe40003f26270 */
[----:B------:R-:W-:Y:S01]  /*0db0*/  SHF.R.S32.HI R4, RZ, 0x1f, R0 ;  /* 0x0000001fff047819 */ /* 0x000fe20000011400 */
[----:B------:R-:W-:Y:S01]  /*0dc0*/  IMAD.SHL.U32 R5, R6, 0x8, RZ ;  /* 0x0000000806057824 */ /* 0x000fe200078e00ff */
[----:B------:R-:W-:Y:S01]  /*0dd0*/  LOP3.LUT R8, R11, 0xfffffff0, RZ, 0xc0, !PT ;  /* 0xfffffff00b087812 */ /* 0x000fe200078ec0ff */
[----:B------:R-:W-:Y:S01]  /*0de0*/  IMAD.WIDE.U32 R2, R0, c[0x0][0x1a8], R2 ;  /* 0x00006a0000027a25 */ /* 0x000fe200078e0002 */
[----:B------:R-:W-:-:S02]  /*0df0*/  SHF.R.S32.HI R11, RZ, 0x1f, R10 ;  /* 0x0000001fff0b7819 */ /* 0x000fc4000001140a */
[----:B------:R-:W-:Y:S01]  /*0e00*/  LOP3.LUT R247, R7, 0xfffffe00, R5, 0xf8, !PT ;  /* 0xfffffe0007f77812 */ /* 0x000fe200078ef805 */
[----:B------:R-:W-:Y:S01]  /*0e10*/  IMAD R4, R4, c[0x0][0x1a8], RZ ;  /* 0x00006a0004047a24 */ /* 0x000fe200078e02ff */
[----:B------:R-:W-:Y:S01]  /*0e20*/  SHF.R.S32.HI R5, RZ, 0x1f, R22 ;  /* 0x0000001fff057819 */ /* 0x000fe20000011416 */
[----:B------:R-:W-:Y:S01]  /*0e30*/  IMAD.IADD R8, R164, 0x1, -R8 ;  /* 0x00000001a4087824 */ /* 0x000fe200078e0a08 */
[----:B------:R-:W-:Y:S01]  /*0e40*/  ISETP.GE.AND P3, PT, R14, c[0x0][0x198], PT ;  /* 0x000066000e007a0c */ /* 0x000fe20003f66270 */
[----:B------:R-:W-:Y:S01]  /*0e50*/  IMAD R4, R0, c[0x0][0x1ac], R4 ;  /* 0x00006b0000047a24 */ /* 0x000fe200078e0204 */
[----:B------:R-:W-:Y:S01]  /*0e60*/  @!P0 SHF.R.S32.HI R0, RZ, 0x1f, R30 ;  /* 0x0000001fff008819 */ /* 0x000fe2000001141e */
[----:B------:R-:W-:Y:S01]  /*0e70*/  IMAD.WIDE.U32 R6, R22, c[0x0][0x208], R10 ;  /* 0x0000820016067a25 */ /* 0x000fe200078e000a */
[----:B------:R-:W-:Y:S02]  /*0e80*/  ISETP.GE.AND P4, PT, R30, c[0x0][0x198], PT ;  /* 0x000066001e007a0c */ /* 0x000fe40003f86270 */
[----:B------:R-:W-:Y:S01]  /*0e90*/  @!P0 LEA.HI R17, R0, R30, RZ, 0x3 ;  /* 0x0000001e00118211 */ /* 0x000fe200078f18ff */
[----:B------:R-:W-:Y:S01]  /*0ea0*/  IMAD.IADD R4, R3, 0x1, R4 ;  /* 0x0000000103047824 */ /* 0x000fe200078e0204 */
[----:B------:R-:W-:Y:S01]  /*0eb0*/  IADD3 R27, R29, 0x20, RZ ;  /* 0x000000201d1b7810 */ /* 0x000fe20007ffe0ff */
[----:B------:R-:W-:-:S02]  /*0ec0*/  IMAD R3, R5, c[0x0][0x1e0], RZ ;  /* 0x0000780005037a24 */ /* 0x000fc400078e02ff */
[----:B------:R-:W-:Y:S02]  /*0ed0*/  IMAD R0, R5, c[0x0][0x208], RZ ;  /* 0x0000820005007a24 */ /* 0x000fe400078e02ff */
[C---:B------:R-:W-:Y:S02]  /*0ee0*/  IMAD R12, R22.reuse, c[0x0][0x1e4], R3 ;  /* 0x00007900160c7a24 */ /* 0x040fe400078e0203 */
[----:B------:R-:W-:Y:S01]  /*0ef0*/  IMAD R13, R22, c[0x0][0x20c], R0 ;  /* 0x00008300160d7a24 */ /* 0x000fe200078e0200 */
[----:B------:R-:W-:-:S04]  /*0f00*/  @!P0 SHF.R.S32.HI R0, RZ, 0x1f, R14 ;  /* 0x0000001fff008819 */ /* 0x000fc8000001140e */
[----:B------:R-:W-:Y:S01]  /*0f10*/  @!P0 LEA.HI R20, R0, R14, RZ, 0x3 ;  /* 0x0000000e00148211 */ /* 0x000fe200078f18ff */
[----:B------:R-:W-:Y:S01]  /*0f20*/  IMAD.U32 R14, RZ, RZ, UR9 ;  /* 0x00000009ff0e7e24 */ /* 0x000fe2000f8e00ff */
[----:B------:R-:W-:Y:S02]  /*0f30*/  @!P0 SHF.R.S32.HI R0, RZ, 0x1f, R18 ;  /* 0x0000001fff008819 */ /* 0x000fe40000011412 */
[----:B------:R-:W-:Y:S02]  /*0f40*/  @!P0 LOP3.LUT R20, R20, 0xfffffff8, RZ, 0xc0, !PT ;  /* 0xfffffff814148812 */ /* 0x000fe400078ec0ff */
[----:B------:R-:W-:Y:S02]  /*0f50*/  @!P0 LEA.HI R0, R0, R18, RZ, 0x3 ;  /* 0x0000001200008211 */ /* 0x000fe400078f18ff */
[----:B--2---:R-:W-:-:S04]  /*0f60*/  LOP3.LUT R165, R165, 0xfffffffe, RZ, 0xc0, !PT ;  /* 0xfffffffea5a57812 */ /* 0x004fc800078ec0ff */
[----:B------:R-:W-:Y:S02]  /*0f70*/  @P1 LOP3.LUT R165, R165, 0x1, RZ, 0xfc, !PT ;  /* 0x00000001a5a51812 */ /* 0x000fe400078efcff */
[----:B------:R-:W-:-:S03]  /*0f80*/  LEA R26, P1, R2, c[0x0][0x160], 0x1 ;  /* 0x00005800021a7a11 */ /* 0x000fc600078208ff */
[----:B------:R-:W-:Y:S01]  /*0f90*/  STL [R1+0x18], R165 ;  /* 0x000018a501007387 */ /* 0x000fe20000100800 */
[----:B------:R-:W-:Y:S02]  /*0fa0*/  LEA.HI.X R24, R2, c[0x0][0x164], R4, 0x1, P1 ;  /* 0x0000590002187a11 */ /* 0x000fe400008f0c04 */
[----:B------:R-:W-:Y:S01]  /*0fb0*/  SHF.R.S32.HI R4, RZ, 0x1f, R8 ;  /* 0x0000001fff047819 */ /* 0x000fe20000011408 */
[----:B------:R-:W1:Y:S03]  /*0fc0*/  SHFL.IDX PT, R2, R26, RZ, 0x181f ;  /* 0x00181fff1a027589 */ /* 0x000e6600000e0000 */
[----:B------:R-:W-:Y:S01]  /*0fd0*/  LEA.HI R23, R4, R8, RZ, 0x3 ;  /* 0x0000000804177211 */ /* 0x000fe200078f18ff */
[----:B------:R-:W2:Y:S01]  /*0fe0*/  SHFL.IDX PT, R3, R24, RZ, 0x181f ;  /* 0x00181fff18037589 */ /* 0x000ea200000e0000 */
[----:B------:R-:W-:Y:S02]  /*0ff0*/  IMAD.WIDE.U32 R4, R22, c[0x0][0x1e0], R10 ;  /* 0x0000780016047a25 */ /* 0x000fe400078e000a */
[----:B------:R-:W-:-:S05]  /*1000*/  LOP3.LUT R9, R23, 0xfffffff8, RZ, 0xc0, !PT ;  /* 0xfffffff817097812 */ /* 0x000fca00078ec0ff */
[----:B------:R-:W-:Y:S02]  /*1010*/  IMAD.IADD R21, R8, 0x1, -R9 ;  /* 0x0000000108157824 */ /* 0x000fe400078e0a09 */
[----:B------:R-:W-:Y:S01]  /*1020*/  IMAD.IADD R9, R5, 0x1, R12 ;  /* 0x0000000105097824 */ /* 0x000fe200078e020c */
[----:B------:R-:W-:Y:S01]  /*1030*/  @!P0 LOP3.LUT R12, R17, 0xfffffff8, RZ, 0xc0, !PT ;  /* 0xfffffff8110c8812 */ /* 0x000fe200078ec0ff */
[----:B------:R-:W-:Y:S02]  /*1040*/  IMAD.MOV.U32 R8, RZ, RZ, R4 ;  /* 0x000000ffff087224 */ /* 0x000fe400078e0004 */
[----:B------:R-:W-:Y:S01]  /*1050*/  IMAD.IADD R5, R7, 0x1, R13 ;  /* 0x0000000107057824 */ /* 0x000fe200078e020d */
[----:B----4-:R-:W-:Y:S01]  /*1060*/  @P2 SHF.R.S32.HI R7, RZ, 0x1f, R16 ;  /* 0x0000001fff072819 */ /* 0x010fe20000011410 */
[----:B------:R-:W-:Y:S01]  /*1070*/  IMAD.WIDE.U32 R14, R14, c[0x0][0x1e8], R8 ;  /* 0x00007a000e0e7a25 */ /* 0x000fe200078e0008 */
[----:B-1----:R-:W-:-:S03]  /*1080*/  @!P0 LEA R8, P1, R19, R2, 0x1 ;  /* 0x0000000213088211 */ /* 0x002fc600078208ff */
[----:B------:R-:W-:Y:S01]  /*1090*/  IMAD.MOV.U32 R4, RZ, RZ, R6 ;  /* 0x000000ffff047224 */ /* 0x000fe200078e0006 */
[----:B------:R-:W-:Y:S01]  /*10a0*/  IADD3 R15, R15, UR13, RZ ;  /* 0x0000000d0f0f7c10 */ /* 0x000fe2000fffe0ff */
[----:B------:R-:W-:Y:S01]  /*10b0*/  @P2 IMAD.MOV.U32 R6, RZ, RZ, R16 ;  /* 0x000000ffff062224 */ /* 0x000fe200078e0010 */
[C---:B--2---:R-:W-:Y:S01]  /*10c0*/  @!P0 LEA.HI.X R9, R19.reuse, R3, R11, 0x1, P1 ;  /* 0x0000000313098211 */ /* 0x044fe200008f0c0b */
[----:B------:R-:W-:Y:S01]  /*10d0*/  @!P2 IMAD.MOV.U32 R6, RZ, RZ, R33 ;  /* 0x000000ffff06a224 */ /* 0x000fe200078e0021 */
[----:B------:R-:W-:Y:S01]  /*10e0*/  ISETP.GE.AND P1, PT, R18, c[0x0][0x198], PT ;  /* 0x0000660012007a0c */ /* 0x000fe20003f26270 */
[----:B------:R-:W-:Y:S01]  /*10f0*/  @!P2 IMAD.MOV.U32 R7, RZ, RZ, R32 ;  /* 0x000000ffff07a224 */ /* 0x000fe200078e0020 */
[----:B------:R-:W-:Y:S01]  /*1100*/  ISETP.GE.AND P2, PT, R19, c[0x0][0x198], PT ;  /* 0x0000660013007a0c */ /* 0x000fe20003f46270 */
[----:B------:R-:W-:Y:S01]  /*1110*/  @!P0 IMAD.WIDE R12, R12, 0x2, R2 ;  /* 0x000000020c0c8825 */ /* 0x000fe200078e0202 */
[----:B------:R-:W-:-:S03]  /*1120*/  @!P0 LOP3.LUT R16, R0, 0xfffffff8, RZ, 0xc0, !PT ;  /* 0xfffffff800108812 */ /* 0x000fc600078ec0ff */
[----:B------:R-:W-:Y:S02]  /*1130*/  @!P0 IMAD.SHL.U32 R0, R247, 0x2, RZ ;  /* 0x00000002f7008824 */ /* 0x000fe400078e00ff */
[----:B------:R-:W-:-:S04]  /*1140*/  @!P0 IMAD.WIDE R16, R16, 0x2, R2 ;  /* 0x0000000210108825 */ /* 0x000fc800078e0202 */
[----:B------:R-:W-:Y:S02]  /*1150*/  @!P0 IMAD.WIDE R2, R20, 0x2, R2 ;  /* 0x0000000214028825 */ /* 0x000fe400078e0202 */
[----:B------:R-:W-:Y:S01]  /*1160*/  @!PT LDS RZ, [RZ] ;  /* 0x00000000fffff984 */ /* 0x000fe20000000800 */
[----:B------:R1:W-:Y:S02]  /*1170*/  @!P0 LDGSTS.E.BYPASS.LTC128B.128 [R0+0x18100], [R8.64], !P2 ;  /* 0x1810000008008fae */ /* 0x0003e4000d101d4a */
[----:B------:R-:W-:Y:S02]  /*1180*/  IMAD.WIDE.U32 R36, R6, c[0x0][0x1f0], R14 ;  /* 0x00007c0006247a25 */ /* 0x000fe400078e000e */
[----:B------:R2:W-:Y:S04]  /*1190*/  @!P0 LDGSTS.E.BYPASS.LTC128B.128 [R0+0x1c100], [R16.64], !P1 ;  /* 0x1c10000010008fae */ /* 0x0005e8000c901d4a */
[----:B------:R3:W-:Y:S01]  /*11a0*/  @!P0 LDGSTS.E.BYPASS.LTC128B.128 [R0+0x20100], [R12.64], !P4 ;  /* 0x201000000c008fae */ /* 0x0007e2000e101d4a */
[----:B------:R-:W-:-:S03]  /*11b0*/  ISETP.GE.AND P4, PT, R10, c[0x0][0x1d4], PT ;  /* 0x000075000a007a0c */ /* 0x000fc60003f86270 */
[----:B------:R4:W-:Y:S01]  /*11c0*/  @!P0 LDGSTS.E.BYPASS.LTC128B.128 [R0+0x24100], [R2.64], !P3 ;  /* 0x2410000002008fae */ /* 0x0009e2000d901d4a */
[----:B------:R-:W-:-:S03]  /*11d0*/  LOP3.LUT P0, RZ, R21, 0x2, RZ, 0xc0, !PT ;  /* 0x0000000215ff7812 */ /* 0x000fc6000780c0ff */
[----:B------:R3:W-:Y:S01]  /*11e0*/  STL.64 [R1+0x20], R36 ;  /* 0x0000202401007387 */ /* 0x0007e20000100a00 */
[----:B-1----:R-:W-:Y:S02]  /*11f0*/  IMAD.MOV.U32 R9, RZ, RZ, 0x10 ;  /* 0x00000010ff097424 */ /* 0x002fe400078e00ff */
[----:B------:R-:W-:Y:S01]  /*1200*/  IMAD.SHL.U32 R8, R28, 0x8, RZ ;  /* 0x000000081c087824 */ /* 0x000fe200078e00ff */
[----:B--2---:R-:W-:Y:S01]  /*1210*/  SEL R17, RZ, 0x1, P4 ;  /* 0x00000001ff117807 */ /* 0x004fe20002000000 */
[----:B----4-:R-:W-:Y:S02]  /*1220*/  IMAD.U32 R2, RZ, RZ, UR9 ;  /* 0x00000009ff027e24 */ /* 0x010fe4000f8e00ff */
[----:B---3--:R-:W-:Y:S02]  /*1230*/  IMAD.SHL.U32 R0, R21, 0x40, RZ ;  /* 0x0000004015007824 */ /* 0x008fe400078e00ff */
[----:B------:R-:W-:Y:S01]  /*1240*/  IMAD.WIDE.U32 R2, R2, c[0x0][0x210], R4 ;  /* 0x0000840002027a25 */ /* 0x000fe200078e0004 */
[----:B------:R-:W-:-:S02]  /*1250*/  SEL R4, R9, 0xfffffff0, !P0 ;  /* 0xfffffff009047807 */ /* 0x000fc40004000000 */
[----:B------:R-:W-:Y:S01]  /*1260*/  LOP3.LUT R0, R0, 0x1c0, RZ, 0xc0, !PT ;  /* 0x000001c000007812 */ /* 0x000fe200078ec0ff */
[----:B------:R-:W-:Y:S01]  /*1270*/  IMAD.MOV.U32 R12, RZ, RZ, R2 ;  /* 0x000000ffff0c7224 */ /* 0x000fe200078e0002 */
[----:B------:R-:W-:Y:S01]  /*1280*/  IADD3 R13, R3, UR4, RZ ;  /* 0x00000004030d7c10 */ /* 0x000fe2000fffe0ff */
[----:B------:R-:W-:Y:S01]  /*1290*/  IMAD.MOV.U32 R3, RZ, RZ, 0x20 ;  /* 0x00000020ff037424 */ /* 0x000fe200078e00ff */
[----:B------:R-:W-:Y:S01]  /*12a0*/  LOP3.LUT R8, R0, 0x8, R8, 0xf8, !PT ;  /* 0x0000000800087812 */ /* 0x000fe200078ef808 */
[----:B------:R-:W-:Y:S01]  /*12b0*/  IMAD.SHL.U32 R5, R23, 0x40, RZ ;  /* 0x0000004017057824 */ /* 0x000fe200078e00ff */
[----:B------:R-:W-:Y:S01]  /*12c0*/  LOP3.LUT P0, RZ, R21, 0x4, RZ, 0xc0, !PT ;  /* 0x0000000415ff7812 */ /* 0x000fe2000780c0ff */
[----:B------:R-:W-:Y:S01]  /*12d0*/  IMAD.WIDE.U32 R34, R6, c[0x0][0x218], R12 ;  /* 0x0000860006227a25 */ /* 0x000fe200078e000c */
[----:B------:R-:W-:Y:S01]  /*12e0*/  SHF.R.U32.HI R0, RZ, 0x3, R0 ;  /* 0x00000003ff007819 */ /* 0x000fe20000011600 */
[----:B------:R1:W2:Y:S01]  /*12f0*/  SHFL.IDX PT, R9, R24, 0x1, 0x181f ;  /* 0x00381f0018097f89 */ /* 0x0002a200000e0000 */
[----:B------:R-:W-:Y:S01]  /*1300*/  SEL R2, R3, 0xffffffe0, !P0 ;  /* 0xffffffe003027807 */ /* 0x000fe20004000000 */
[C---:B------:R-:W-:Y:S01]  /*1310*/  IMAD R3, R7.reuse, c[0x0][0x1f0], RZ ;  /* 0x00007c0007037a24 */ /* 0x040fe200078e02ff */
[----:B------:R-:W-:Y:S01]  /*1320*/  LOP3.LUT R16, R8, R0, RZ, 0x3c, !PT ;  /* 0x0000000008107212 */ /* 0x000fe200078e3cff */
[----:B------:R-:W-:Y:S01]  /*1330*/  IMAD R0, R7, c[0x0][0x218], RZ ;  /* 0x0000860007007a24 */ /* 0x000fe200078e02ff */
[----:B------:R1:W-:Y:S01]  /*1340*/  STL.64 [R1+0x30], R34 ;  /* 0x0000302201007387 */ /* 0x0003e20000100a00 */
[C---:B------:R-:W-:Y:S01]  /*1350*/  IMAD R7, R6.reuse, c[0x0][0x1f4], R3 ;  /* 0x00007d0006077a24 */ /* 0x040fe200078e0203 */
[----:B------:R-:W-:Y:S01]  /*1360*/  ISETP.GE.AND P0, PT, R27, UR7, PT ;  /* 0x000000071b007c0c */ /* 0x000fe2000bf06270 */
[----:B------:R-:W-:Y:S01]  /*1370*/  IMAD R3, R6, c[0x0][0x21c], R0 ;  /* 0x0000870006037a24 */ /* 0x000fe200078e0200 */
[----:B------:R-:W-:Y:S01]  /*1380*/  IADD3 R0, R10, 0xc0, RZ ;  /* 0x000000c00a007810 */ /* 0x000fe20007ffe0ff */
[----:B------:R-:W-:Y:S01]  /*1390*/  IMAD.IADD R41, R37, 0x1, R7 ;  /* 0x0000000125297824 */ /* 0x000fe200078e0207 */
[----:B------:R1:W3:Y:S01]  /*13a0*/  SHFL.IDX PT, R8, R26, 0x1, 0x181f ;  /* 0x00381f001a087f89 */ /* 0x0002e200000e0000 */
[----:B------:R-:W-:Y:S01]  /*13b0*/  IMAD.IADD R39, R35, 0x1, R3 ;  /* 0x0000000123277824 */ /* 0x000fe200078e0203 */
[----:B------:R-:W-:-:S02]  /*13c0*/  LOP3.LUT R5, R16, 0xfffffe00, R5, 0xf8, !PT ;  /* 0xfffffe0010057812 */ /* 0x000fc400078ef805 */
[----:B------:R1:W-:Y:S01]  /*13d0*/  STL [R1+0x14], R41 ;  /* 0x0000142901007387 */ /* 0x0003e20000100800 */
[----:B------:R-:W-:-:S03]  /*13e0*/  ISETP.GE.AND P5, PT, R0, c[0x0][0x1d4], PT ;  /* 0x0000750000007a0c */ /* 0x000fc60003fa6270 */
[----:B------:R1:W-:Y:S01]  /*13f0*/  STL [R1+0x2c], R39 ;  /* 0x00002c2701007387 */ /* 0x0003e20000100800 */
[----:B------:R-:W-:Y:S05]  /*1400*/  @P0 BRA `(.L_x_1211) ;  /* 0x0000016000000947 */ /* 0x000fea0003800000 */
[C---:B------:R-:W-:Y:S02]  /*1410*/  IADD3 R3, R19.reuse, 0x80, RZ ;  /* 0x0000008013037810 */ /* 0x040fe40007ffe0ff */
[C---:B------:R-:W-:Y:S02]  /*1420*/  IADD3 R13, R19.reuse, 0xc0, RZ ;  /* 0x000000c0130d7810 */ /* 0x040fe40007ffe0ff */
[----:B------:R-:W-:Y:S02]  /*1430*/  SHF.R.S32.HI R0, RZ, 0x1f, R18 ;  /* 0x0000001fff007819 */ /* 0x000fe40000011412 */
[----:B---3--:R-:W-:Y:S02]  /*1440*/  LEA R6, P0, R19, R8, 0x1 ;  /* 0x0000000813067211 */ /* 0x008fe400078008ff */
[----:B------:R-:W-:Y:S02]  /*1450*/  SHF.R.S32.HI R14, RZ, 0x1f, R3 ;  /* 0x0000001fff0e7819 */ /* 0x000fe40000011403 */
[----:B------:R-:W-:-:S02]  /*1460*/  SHF.R.S32.HI R15, RZ, 0x1f, R13 ;  /* 0x0000001fff0f7819 */ /* 0x000fc4000001140d */
[----:B------:R-:W-:Y:S02]  /*1470*/  LEA.HI R12, R0, R18, RZ, 0x3 ;  /* 0x00000012000c7211 */ /* 0x000fe400078f18ff */
[----:B--2---:R-:W-:Y:S02]  /*1480*/  LEA.HI.X R7, R19, R9, R11, 0x1, P0 ;  /* 0x0000000913077211 */ /* 0x004fe400000f0c0b */
[----:B------:R-:W-:Y:S02]  /*1490*/  LEA.HI R3, R14, R3, RZ, 0x3 ;  /* 0x000000030e037211 */ /* 0x000fe400078f18ff */
[----:B------:R-:W-:Y:S02]  /*14a0*/  LEA.HI R0, R15, R13, RZ, 0x3 ;  /* 0x0000000d0f007211 */ /* 0x000fe400078f18ff */
[----:B------:R-:W-:Y:S02]  /*14b0*/  ISETP.GE.AND P0, PT, R30, c[0x0][0x198], PT ;  /* 0x000066001e007a0c */ /* 0x000fe40003f06270 */
[----:B------:R-:W-:-:S02]  /*14c0*/  LOP3.LUT R12, R12, 0xfffffff8, RZ, 0xc0, !PT ;  /* 0xfffffff80c0c7812 */ /* 0x000fc400078ec0ff */
[----:B------:R-:W-:Y:S02]  /*14d0*/  LOP3.LUT R3, R3, 0xfffffff8, RZ, 0xc0, !PT ;  /* 0xfffffff803037812 */ /* 0x000fe400078ec0ff */
[----:B------:R-:W-:Y:S01]  /*14e0*/  LOP3.LUT R16, R0, 0xfffffff8, RZ, 0xc0, !PT ;  /* 0xfffffff800107812 */ /* 0x000fe200078ec0ff */
[----:B------:R-:W-:Y:S02]  /*14f0*/  IMAD.SHL.U32 R0, R247, 0x2, RZ ;  /* 0x00000002f7007824 */ /* 0x000fe400078e00ff */
[----:B------:R-:W-:-:S03]  /*1500*/  IMAD.WIDE R14, R12, 0x2, R8 ;  /* 0x000000020c0e7825 */ /* 0x000fc600078e0208 */
[----:B------:R2:W-:Y:S01]  /*1510*/  LDGSTS.E.BYPASS.LTC128B.128 [R0+0x19100], [R6.64], !P2 ;  /* 0x1910000006007fae */ /* 0x0005e2000d101d4a */
[----:B------:R-:W-:-:S03]  /*1520*/  IMAD.WIDE R12, R3, 0x2, R8 ;  /* 0x00000002030c7825 */ /* 0x000fc600078e0208 */
[----:B------:R2:W-:Y:S01]  /*1530*/  LDGSTS.E.BYPASS.LTC128B.128 [R0+0x1d100], [R14.64], !P1 ;  /* 0x1d1000000e007fae */ /* 0x0005e2000c901d4a */
[----:B------:R-:W-:-:S03]  /*1540*/  IMAD.WIDE R8, R16, 0x2, R8 ;  /* 0x0000000210087825 */ /* 0x000fc600078e0208 */
[----:B------:R2:W-:Y:S04]  /*1550*/  LDGSTS.E.BYPASS.LTC128B.128 [R0+0x21100], [R12.64], !P0 ;  /* 0x211000000c007fae */ /* 0x0005e8000c101d4a */
[----:B------:R2:W-:Y:S02]  /*1560*/  LDGSTS.E.BYPASS.LTC128B.128 [R0+0x25100], [R8.64], !P3 ;  /* 0x2510000008007fae */ /* 0x0005e4000d901d4a */
.L_x_1211:
[----:B------:R-:W-:Y:S05]  /*1570*/  BSYNC B0 ;  /* 0x0000000000007941 */ /* 0x000fea0003800000 */
.L_x_1210:
[----:B--2---:R-:W-:Y:S01]  /*1580*/  IADD3 R0, R29, 0x40, RZ ;  /* 0x000000401d007810 */ /* 0x004fe20007ffe0ff */
[----:B------:R2:W4:Y:S01]  /*1590*/  SHFL.IDX PT, R7, R24, 0x2, 0x181f ;  /* 0x00581f0018077f89 */ /* 0x00052200000e0000 */
[----:B------:R-:W-:Y:S02]  /*15a0*/  BSSY B0, `(.L_x_1212) ;  /* 0x000001b000007945 */ /* 0x000fe40003800000 */
[----:B------:R-:W-:Y:S01]  /*15b0*/  ISETP.GE.AND P0, PT, R0, UR7, PT ;  /* 0x0000000700007c0c */ /* 0x000fe2000bf06270 */
[----:B------:R2:W1:-:S12]  /*15c0*/  SHFL.IDX PT, R6, R26, 0x2, 0x181f ;  /* 0x00581f001a067f89 */ /* 0x00045800000e0000 */
[----:B------:R-:W-:Y:S05]  /*15d0*/  @P0 BRA `(.L_x_1213) ;  /* 0x0000017000000947 */ /* 0x000fea0003800000 */
[C---:B------:R-:W-:Y:S02]  /*15e0*/  IADD3 R3, R19.reuse, 0x80, RZ ;  /* 0x0000008013037810 */ /* 0x040fe40007ffe0ff */
[C---:B------:R-:W-:Y:S02]  /*15f0*/  IADD3 R13, R19.reuse, 0xc0, RZ ;  /* 0x000000c0130d7810 */ /* 0x040fe40007ffe0ff */
[----:B------:R-:W-:Y:S02]  /*1600*/  SHF.R.S32.HI R0, RZ, 0x1f, R18 ;  /* 0x0000001fff007819 */ /* 0x000fe40000011412 */
[----:B-1-3--:R-:W-:Y:S02]  /*1610*/  LEA R8, P0, R19, R6, 0x1 ;  /* 0x0000000613087211 */ /* 0x00afe400078008ff */
[----:B------:R-:W-:Y:S02]  /*1620*/  SHF.R.S32.HI R14, RZ, 0x1f, R3 ;  /* 0x0000001fff0e7819 */ /* 0x000fe40000011403 */
[----:B------:R-:W-:-:S02]  /*1630*/  SHF.R.S32.HI R15, RZ, 0x1f, R13 ;  /* 0x0000001fff0f7819 */ /* 0x000fc4000001140d */
[----:B------:R-:W-:Y:S02]  /*1640*/  LEA.HI R12, R0, R18, RZ, 0x3 ;  /* 0x00000012000c7211 */ /* 0x000fe400078f18ff */
[----:B----4-:R-:W-:Y:S02]  /*1650*/  LEA.HI.X R9, R19, R7, R11, 0x1, P0 ;  /* 0x0000000713097211 */ /* 0x010fe400000f0c0b */
        /* <DEDUP_REMOVED lines=8> */
[----:B------:R-:W-:Y:S01]  /*16e0*/  @!PT LDS RZ, [RZ] ;  /* 0x00000000fffff984 */ /* 0x000fe20000000800 */
[----:B------:R1:W-:Y:S01]  /*16f0*/  LDGSTS.E.BYPASS.LTC128B.128 [R0+0x1a100], [R8.64], !P2 ;  /* 0x1a10000008007fae */ /* 0x0003e2000d101d4a */
[----:B------:R-:W-:-:S03]  /*1700*/  IMAD.WIDE R12, R3, 0x2, R6 ;  /* 0x00000002030c7825 */ /* 0x000fc600078e0206 */
[----:B------:R1:W-:Y:S01]  /*1710*/  LDGSTS.E.BYPASS.LTC128B.128 [R0+0x1e100], [R14.64], !P1 ;  /* 0x1e1000000e007fae */ /* 0x0003e2000c901d4a */
[----:B------:R-:W-:-:S03]  /*1720*/  IMAD.WIDE R6, R16, 0x2, R6 ;  /* 0x0000000210067825 */ /* 0x000fc600078e0206 */
[----:B------:R1:W-:Y:S04]  /*1730*/  LDGSTS.E.BYPASS.LTC128B.128 [R0+0x22100], [R12.64], !P0 ;  /* 0x221000000c007fae */ /* 0x0003e8000c101d4a */
[----:B------:R1:W-:Y:S02]  /*1740*/  LDGSTS.E.BYPASS.LTC128B.128 [R0+0x26100], [R6.64], !P3 ;  /* 0x2610000006007fae */ /* 0x0003e4000d901d4a */
.L_x_1213:
[----:B------:R-:W-:Y:S05]  /*1750*/  BSYNC B0 ;  /* 0x0000000000007941 */ /* 0x000fea0003800000 */
.L_x_1212:
[----:B-1----:R-:W-:Y:S01]  /*1760*/  IADD3 R0, R29, 0x60, RZ ;  /* 0x000000601d007810 */ /* 0x002fe20007ffe0ff */
[----:B------:R-:W-:Y:S01]  /*1770*/  UMOV UR12, 0x60 ;  /* 0x00000060000c7882 */ /* 0x000fe20000000000 */
[----:B----4-:R1:W4:Y:S01]  /*1780*/  SHFL.IDX PT, R7, R24, 0x3, 0x181f ;  /* 0x00781f0018077f89 */ /* 0x01032200000e0000 */
[----:B------:R-:W-:Y:S01]  /*1790*/  ULDC.64 UR4, c[0x0][0x1e0] ;  /* 0x0000780000047ab9 */ /* 0x000fe20000000a00 */
[----:B------:R-:W-:Y:S01]  /*17a0*/  ISETP.GE.AND P0, PT, R0, UR7, PT ;  /* 0x0000000700007c0c */ /* 0x000fe2000bf06270 */
[----:B------:R-:W-:Y:S01]  /*17b0*/  UIMAD.WIDE.U32 UR16, UR12, UR4, URZ ;  /* 0x000000040c1072a5 */ /* 0x000fe2000f8e003f */
[----:B------:R1:W2:Y:S01]  /*17c0*/  SHFL.IDX PT, R6, R26, 0x3, 0x181f ;  /* 0x00781f001a067f89 */ /* 0x0002a200000e0000 */
[----:B------:R-:W-:Y:S01]  /*17d0*/  UIMAD UR5, UR12, UR5, URZ ;  /* 0x000000050c0572a4 */ /* 0x000fe2000f8e023f */
[----:B------:R-:W-:Y:S01]  /*17e0*/  BSSY B0, `(.L_x_1214) ;  /* 0x000001b000007945 */ /* 0x000fe20003800000 */
[----:B------:R-:W-:-:S02]  /*17f0*/  UIADD3 UR14, UR6, -0x1, URZ ;  /* 0xffffffff060e7890 */ /* 0x000fc4000fffe03f */
[----:B------:R-:W-:-:S06]  /*1800*/  UIADD3 UR15, UR17, UR5, URZ ;  /* 0x00000005110f7290 */ /* 0x000fcc000fffe03f */
[----:B------:R-:W-:Y:S05]  /*1810*/  @P0 BRA `(.L_x_1215) ;  /* 0x0000017000000947 */ /* 0x000fea0003800000 */
[----:B--23--:R-:W-:Y:S01]  /*1820*/  LEA R8, P0, R19, R6, 0x1 ;  /* 0x0000000613087211 */ /* 0x00cfe200078008ff */
[----:B------:R-:W-:Y:S01]  /*1830*/  IMAD.SHL.U32 R12, R247, 0x2, RZ ;  /* 0x00000002f70c7824 */ /* 0x000fe200078e00ff */
[C---:B------:R-:W-:Y:S02]  /*1840*/  IADD3 R3, R19.reuse, 0xc0, RZ ;  /* 0x000000c013037810 */ /* 0x040fe40007ffe0ff */
[----:B----4-:R-:W-:Y:S02]  /*1850*/  LEA.HI.X R9, R19, R7, R11, 0x1, P0 ;  /* 0x0000000713097211 */ /* 0x010fe400000f0c0b */
[----:B------:R-:W-:Y:S02]  /*1860*/  SHF.R.S32.HI R0, RZ, 0x1f, R18 ;  /* 0x0000001fff007819 */ /* 0x000fe40000011412 */
[----:B------:R-:W-:Y:S01]  /*1870*/  SHF.R.S32.HI R10, RZ, 0x1f, R3 ;  /* 0x0000001fff0a7819 */ /* 0x000fe20000011403 */
[----:B------:R-:W-:Y:S01]  /*1880*/  @!PT LDS RZ, [RZ] ;  /* 0x00000000fffff984 */ /* 0x000fe20000000800 */
[----:B------:R2:W-:Y:S01]  /*1890*/  LDGSTS.E.BYPASS.LTC128B.128 [R12+0x1b100], [R8.64], !P2 ;  /* 0x1b100000080c7fae */ /* 0x0005e2000d101d4a */
[----:B------:R-:W-:-:S02]  /*18a0*/  LEA.HI R0, R0, R18, RZ, 0x3 ;  /* 0x0000001200007211 */ /* 0x000fc400078f18ff */
[----:B------:R-:W-:Y:S02]  /*18b0*/  LEA.HI R3, R10, R3, RZ, 0x3 ;  /* 0x000000030a037211 */ /* 0x000fe400078f18ff */
[----:B------:R-:W-:Y:S02]  /*18c0*/  ISETP.GE.AND P0, PT, R30, c[0x0][0x198], PT ;  /* 0x000066001e007a0c */ /* 0x000fe40003f06270 */
[----:B------:R-:W-:Y:S02]  /*18d0*/  LOP3.LUT R0, R0, 0xfffffff8, RZ, 0xc0, !PT ;  /* 0xfffffff800007812 */ /* 0x000fe400078ec0ff */
[----:B------:R-:W-:-:S03]  /*18e0*/  LOP3.LUT R3, R3, 0xfffffff8, RZ, 0xc0, !PT ;  /* 0xfffffff803037812 */ /* 0x000fc600078ec0ff */
[----:B------:R-:W-:-:S05]  /*18f0*/  IMAD.WIDE R10, R0, 0x2, R6 ;  /* 0x00000002000a7825 */ /* 0x000fca00078e0206 */
[----:B------:R3:W-:Y:S01]  /*1900*/  LDGSTS.E.BYPASS.LTC128B.128 [R12+0x1f100], [R10.64], !P1 ;  /* 0x1f1000000a0c7fae */ /* 0x0007e2000c901d4a */
[----:B--2---:R-:W-:-:S04]  /*1910*/  IADD3 R8, R19, 0x80, RZ ;  /* 0x0000008013087810 */ /* 0x004fc80007ffe0ff */
[----:B------:R-:W-:-:S04]  /*1920*/  SHF.R.S32.HI R9, RZ, 0x1f, R8 ;  /* 0x0000001fff097819 */ /* 0x000fc80000011408 */
[----:B------:R-:W-:-:S04]  /*1930*/  LEA.HI R8, R9, R8, RZ, 0x3 ;  /* 0x0000000809087211 */ /* 0x000fc800078f18ff */
[----:B------:R-:W-:-:S05]  /*1940*/  LOP3.LUT R8, R8, 0xfffffff8, RZ, 0xc0, !PT ;  /* 0xfffffff808087812 */ /* 0x000fca00078ec0ff */
[----:B------:R-:W-:-:S04]  /*1950*/  IMAD.WIDE R8, R8, 0x2, R6 ;  /* 0x0000000208087825 */ /* 0x000fc800078e0206 */
[----:B------:R-:W-:Y:S01]  /*1960*/  IMAD.WIDE R6, R3, 0x2, R6 ;  /* 0x0000000203067825 */ /* 0x000fe200078e0206 */
[----:B------:R3:W-:Y:S04]  /*1970*/  LDGSTS.E.BYPASS.LTC128B.128 [R12+0x23100], [R8.64], !P0 ;  /* 0x23100000080c7fae */ /* 0x0007e8000c101d4a */
[----:B------:R3:W-:Y:S02]  /*1980*/  LDGSTS.E.BYPASS.LTC128B.128 [R12+0x27100], [R6.64], !P3 ;  /* 0x27100000060c7fae */ /* 0x0007e4000d901d4a */
.L_x_1215:
[----:B------:R-:W-:Y:S05]  /*1990*/  BSYNC B0 ;  /* 0x0000000000007941 */ /* 0x000fea0003800000 */
.L_x_1214:
[----:B------:R-:W-:Y:S01]  /*19a0*/  UIMAD UR7, UR6, -0x60, UR12 ;  /* 0xffffffa0060778a4 */ /* 0x000fe2000f8e020c */
[----:B--23--:R-:W-:Y:S01]  /*19b0*/  IMAD.U32 R6, RZ, RZ, UR16 ;  /* 0x00000010ff067e24 */ /* 0x00cfe2000f8e00ff */
[----:B------:R-:W-:Y:S01]  /*19c0*/  USHF.R.S32.HI UR12, URZ, 0x1f, UR14 ;  /* 0x0000001f3f0c7899 */ /* 0x000fe2000801140e */
[----:B------:R-:W-:Y:S01]  /*19d0*/  IMAD.MOV.U32 R128, RZ, RZ, R40 ;  /* 0x000000ffff807224 */ /* 0x000fe200078e0028 */
[----:B------:R-:W-:Y:S01]  /*19e0*/  UIMAD UR4, UR15, UR14, URZ ;  /* 0x0000000e0f0472a4 */ /* 0x000fe2000f8e023f */
[----:B------:R-:W-:Y:S01]  /*19f0*/  IMAD.MOV.U32 R129, RZ, RZ, R41 ;  /* 0x000000ffff817224 */ /* 0x000fe200078e0029 */
[----:B------:R-:W0:Y:S01]  /*1a00*/  LDGDEPBAR ;  /* 0x00000000000079af */ /* 0x000e220000000000 */
[----:B------:R-:W-:Y:S01]  /*1a10*/  IMAD.U32 R3, RZ, RZ, UR7 ;  /* 0x00000007ff037e24 */ /* 0x000fe2000f8e00ff */
[----:B------:R-:W-:Y:S01]  /*1a20*/  UIMAD UR4, UR12, UR16, UR4 ;  /* 0x000000100c0472a4 */ /* 0x000fe2000f8e0204 */
[----:B------:R-:W-:Y:S01]  /*1a30*/  IMAD.MOV.U32 R124, RZ, RZ, R6 ;  /* 0x000000ffff7c7224 */ /* 0x000fe200078e0006 */
[----:B------:R-:W-:Y:S01]  /*1a40*/  UMOV UR13, 0x6 ;  /* 0x00000006000d7882 */ /* 0x000fe20000000000 */
[----:B------:R-:W-:Y:S01]  /*1a50*/  IMAD.MOV.U32 R128, RZ, RZ, R36 ;  /* 0x000000ffff807224 */ /* 0x000fe200078e0024 */
[----:B------:R-:W-:Y:S01]  /*1a60*/  IADD3 R3, R3, c[0x0][0x1d0], -R22 ;  /* 0x0000740003037a10 */ /* 0x000fe20007ffe816 */
[----:B------:R-:W-:Y:S01]  /*1a70*/  IMAD.MOV.U32 R126, RZ, RZ, c[0x0][0x1e0] ;  /* 0x00007800ff7e7624 */ /* 0x000fe200078e00ff */
[----:B------:R-:W-:Y:S01]  /*1a80*/  LEA.HI R125, R31, R164, RZ, 0x5 ;  /* 0x000000a41f7d7211 */ /* 0x000fe200078f28ff */
[----:B------:R-:W-:Y:S01]  /*1a90*/  IMAD.WIDE.U32 R8, R124, UR14, R128 ;  /* 0x0000000e7c087c25 */ /* 0x000fe2000f8e0080 */
[C---:B------:R-:W-:Y:S01]  /*1aa0*/  ISETP.GE.AND P2, PT, R3.reuse, 0x1, PT ;  /* 0x000000010300780c */ /* 0x040fe20003f46270 */
[----:B------:R-:W-:Y:S01]  /*1ab0*/  STL.64 [R1+0x10], R128 ;  /* 0x0000108001007387 */ /* 0x000fe20000100a00 */
[----:B------:R-:W-:Y:S01]  /*1ac0*/  ISETP.GE.AND P0, PT, R3, 0x41, PT ;  /* 0x000000410300780c */ /* 0x000fe20003f06270 */
[----:B------:R-:W-:Y:S01]  /*1ad0*/  IMAD.MOV.U32 R127, RZ, RZ, c[0x0][0x1e4] ;  /* 0x00007900ff7f7624 */ /* 0x000fe200078e00ff */
[----:B------:R-:W-:Y:S01]  /*1ae0*/  IADD3 R0, R9, UR4, RZ ;  /* 0x0000000409007c10 */ /* 0x000fe2000fffe0ff */
[----:B------:R-:W-:Y:S01]  /*1af0*/  IMAD.WIDE.U32 R10, R126, 0x40, RZ ;  /* 0x000000407e0a7825 */ /* 0x000fe200078e00ff */
[----:B------:R-:W-:Y:S01]  /*1b00*/  SEL R9, RZ, 0x2, P6 ;  /* 0x00000002ff097807 */ /* 0x000fe20003000000 */
[----:B------:R-:W-:-:S02]  /*1b10*/  ULDC.64 UR4, c[0x0][0x208] ;  /* 0x0000820000047ab9 */ /* 0x000fc40000000a00 */
[----:B----4-:R-:W-:Y:S01]  /*1b20*/  IMAD.U32 R7, RZ, RZ, UR17 ;  /* 0x00000011ff077e24 */ /* 0x010fe2000f8e00ff */
[----:B------:R-:W-:Y:S01]  /*1b30*/  UIMAD UR12, UR12, UR4, URZ ;  /* 0x000000040c0c72a4 */ /* 0x000fe2000f8e023f */
[----:B------:R-:W-:Y:S01]  /*1b40*/  IMAD.SHL.U32 R16, R127, 0x40, RZ ;  /* 0x000000407f107824 */ /* 0x000fe200078e00ff */
[----:B------:R-:W-:Y:S01]  /*1b50*/  UIMAD.WIDE.U32 UR18, UR14, UR4, URZ ;  /* 0x000000040e1272a5 */ /* 0x000fe2000f8e003f */
[C---:B------:R-:W-:Y:S01]  /*1b60*/  @P2 LEA R6, P1, R8.reuse, c[0x0][0x1c8], 0x1 ;  /* 0x0000720008062a11 */ /* 0x040fe200078208ff */
[----:B------:R-:W-:Y:S01]  /*1b70*/  IMAD.SHL.U32 R247, R247, 0x2, RZ ;  /* 0x00000002f7f77824 */ /* 0x000fe200078e00ff */
[----:B------:R-:W-:Y:S01]  /*1b80*/  UIMAD UR12, UR14, UR5, UR12 ;  /* 0x000000050e0c72a4 */ /* 0x000fe2000f8e020c */
[----:B------:R-:W-:Y:S01]  /*1b90*/  IMAD.MOV.U32 R18, RZ, RZ, R38 ;  /* 0x000000ffff127224 */ /* 0x000fe200078e0026 */
[C---:B------:R-:W-:Y:S01]  /*1ba0*/  @P2 LEA.HI.X R7, R8.reuse, c[0x0][0x1cc], R0, 0x1, P1 ;  /* 0x0000730008072a11 */ /* 0x040fe200008f0c00 */
[----:B------:R-:W-:Y:S01]  /*1bb0*/  BAR.SYNC.DEFER_BLOCKING 0x0 ;  /* 0x0000000000007b1d */ /* 0x000fe20000010000 */
[----:B------:R-:W-:Y:S01]  /*1bc0*/  @P0 IADD3 R14, P1, R8, R10, RZ ;  /* 0x0000000a080e0210 */ /* 0x000fe20007f3e0ff */
[----:B------:R-:W-:Y:S01]  /*1bd0*/  UIADD3 UR12, UR19, UR12, URZ ;  /* 0x0000000c130c7290 */ /* 0x000fe2000fffe03f */
[----:B------:R-:W-:Y:S01]  /*1be0*/  IMAD.MOV.U32 R19, RZ, RZ, R39 ;  /* 0x000000ffff137224 */ /* 0x000fe200078e0027 */
[----:B------:R-:W-:Y:S01]  /*1bf0*/  USHF.L.U64.HI UR13, UR4, UR13, UR5 ;  /* 0x0000000d040d7299 */ /* 0x000fe20008010205 */
[----:B------:R-:W-:Y:S01]  /*1c00*/  @P0 IADD3.X R16, R0, R11, R16, P1, !PT ;  /* 0x0000000b00100210 */ /* 0x000fe20000ffe410 */
[----:B------:R-:W-:Y:S01]  /*1c10*/  IMAD.U32 R12, RZ, RZ, UR18 ;  /* 0x00000012ff0c7e24 */ /* 0x000fe2000f8e00ff */
[----:B------:R-:W-:Y:S01]  /*1c20*/  ISETP.GE.AND P1, PT, R3, 0x21, PT ;  /* 0x000000210300780c */ /* 0x000fe20003f26270 */
[----:B------:R-:W-:Y:S01]  /*1c30*/  IMAD.MOV.U32 R18, RZ, RZ, R34 ;  /* 0x000000ffff127224 */ /* 0x000fe200078e0022 */
[----:B------:R-:W-:Y:S01]  /*1c40*/  UIMAD UR12, UR12, 0x60, URZ ;  /* 0x000000600c0c78a4 */ /* 0x000fe2000f8e023f */
[----:B------:R-:W-:Y:S01]  /*1c50*/  IMAD.U32 R13, RZ, RZ, UR19 ;  /* 0x00000013ff0d7e24 */ /* 0x000fe2000f8e00ff */
[----:B------:R-:W-:Y:S01]  /*1c60*/  UISETP.GT.AND UP0, UPT, UR14, UR8, UPT ;  /* 0x000000080e00728c */ /* 0x000fe2000bf04270 */
[----:B------:R-:W-:Y:S01]  /*1c70*/  IMAD.WIDE.U32 R12, R12, 0x60, R18 ;  /* 0x000000600c0c7825 */ /* 0x000fe200078e0012 */
[----:B------:R-:W-:Y:S04]  /*1c80*/  STL.64 [R1+0x28], R18 ;  /* 0x0000281201007387 */ /* 0x000fe80000100a00 */
[----:B------:R-:W-:Y:S01]  /*1c90*/  IADD3 R13, R13, UR12, RZ ;  /* 0x0000000c0d0d7c10 */ /* 0x000fe2000fffe0ff */
[----:B------:R-:W-:-:S02]  /*1ca0*/  USHF.L.U32 UR12, UR4, 0x6, URZ ;  /* 0x00000006040c7899 */ /* 0x000fc4000800063f */
[----:B------:R-:W-:-:S04]  /*1cb0*/  @P1 LEA R8, P3, R126, R8, 0x5 ;  /* 0x000000087e081211 */ /* 0x000fc800078628ff */
[----:B------:R-:W-:Y:S01]  /*1cc0*/  @P1 LEA.HI.X R0, R126, R0, R127, 0x5, P3 ;  /* 0x000000007e001211 */ /* 0x000fe200018f2c7f */
[----:B------:R-:W-:Y:S01]  /*1cd0*/  @!PT LDS RZ, [RZ] ;  /* 0x00000000fffff984 */ /* 0x000fe20000000800 */
[----:B------:R-:W-:Y:S01]  /*1ce0*/  @!PT LDS RZ, [RZ] ;  /* 0x00000000fffff984 */ /* 0x000fe20000000800 */
[----:B------:R-:W-:Y:S01]  /*1cf0*/  @!PT LDS RZ, [RZ] ;  /* 0x00000000fffff984 */ /* 0x000fe20000000800 */
[----:B------:R2:W-:Y:S01]  /*1d00*/  @P2 LDGSTS.E.BYPASS.LTC128B.128 [R247+0xc100], [R6.64], !P4 ;  /* 0x0c10000006f72fae */ /* 0x0005e2000e101d4a */
[----:B------:R-:W-:Y:S01]  /*1d10*/  LOP3.LUT P3, RZ, R165, 0x1, RZ, 0xc0, !PT ;  /* 0x00000001a5ff7812 */ /* 0x000fe2000786c0ff */
[----:B------:R-:W-:Y:S02]  /*1d20*/  IMAD.U32 R20, RZ, RZ, UR12 ;  /* 0x0000000cff147e24 */ /* 0x000fe4000f8e00ff */
[----:B------:R2:W-:Y:S10]  /*1d30*/  @P2 LDGSTS.E.BYPASS.LTC128B.128 [R247+0xf100], [R6.64+0x80], !P6 ;  /* 0x0f10008006f72fae */ /* 0x0005f4000f101d4a */
[----:B------:R2:W-:Y:S04]  /*1d40*/  @P2 LDGSTS.E.BYPASS.LTC128B.128 [R247+0x12100], [R6.64+0x100], !P3 ;  /* 0x1210010006f72fae */ /* 0x0005e8000d901d4a */
[----:B------:R2:W-:Y:S01]  /*1d50*/  @P2 LDGSTS.E.BYPASS.LTC128B.128 [R247+0x15100], [R6.64+0x180], !P5 ;  /* 0x1510018006f72fae */ /* 0x0005e2000e901d4a */
[----:B------:R-:W-:-:S04]  /*1d60*/  @P1 LEA R10, P2, R8, c[0x0][0x1c8], 0x1 ;  /* 0x00007200080a1a11 */ /* 0x000fc800078408ff */
[----:B------:R-:W-:Y:S01]  /*1d70*/  @P1 LEA.HI.X R11, R8, c[0x0][0x1cc], R0, 0x1, P2 ;  /* 0x00007300080b1a11 */ /* 0x000fe200010f0c00 */
[----:B------:R-:W-:Y:S02]  /*1d80*/  IMAD.SHL.U32 R8, R22, 0x8, RZ ;  /* 0x0000000816087824 */ /* 0x000fe400078e00ff */
[----:B------:R-:W-:Y:S02]  /*1d90*/  IMAD.U32 R22, RZ, RZ, UR12 ;  /* 0x0000000cff167e24 */ /* 0x000fe4000f8e00ff */
[----:B------:R3:W-:Y:S04]  /*1da0*/  @P1 LDGSTS.E.BYPASS.LTC128B.128 [R247+0xd100], [R10.64], !P4 ;  /* 0x0d1000000af71fae */ /* 0x0007e8000e101d4a */
[----:B------:R3:W-:Y:S04]  /*1db0*/  @P1 LDGSTS.E.BYPASS.LTC128B.128 [R247+0x10100], [R10.64+0x80], !P6 ;  /* 0x101000800af71fae */ /* 0x0007e8000f101d4a */
[----:B------:R3:W-:Y:S04]  /*1dc0*/  @P1 LDGSTS.E.BYPASS.LTC128B.128 [R247+0x13100], [R10.64+0x100], !P3 ;  /* 0x131001000af71fae */ /* 0x0007e8000d901d4a */
[----:B------:R3:W-:Y:S01]  /*1dd0*/  @P1 LDGSTS.E.BYPASS.LTC128B.128 [R247+0x16100], [R10.64+0x180], !P5 ;  /* 0x161001800af71fae */ /* 0x0007e2000e901d4a */
[----:B--2---:R-:W-:Y:S01]  /*1de0*/  IMAD.SHL.U32 R6, R25, 0x40, RZ ;  /* 0x0000004019067824 */ /* 0x004fe200078e00ff */
[----:B------:R-:W-:-:S04]  /*1df0*/  SEL R7, RZ, 0x4, P3 ;  /* 0x00000004ff077807 */ /* 0x000fc80001800000 */
[----:B------:R-:W-:Y:S02]  /*1e00*/  LOP3.LUT R0, R6, 0x1c0, RZ, 0xc0, !PT ;  /* 0x000001c006007812 */ /* 0x000fe400078ec0ff */
[----:B------:R-:W-:Y:S02]  /*1e10*/  IADD3 R15, R7, R9, R17 ;  /* 0x00000009070f7210 */ /* 0x000fe40007ffe011 */
[----:B------:R-:W-:Y:S02]  /*1e20*/  LOP3.LUT R6, R0, 0x8, R8, 0xf8, !PT ;  /* 0x0000000800067812 */ /* 0x000fe400078ef808 */
[C---:B------:R-:W-:Y:S02]  /*1e30*/  @P0 LEA R8, P2, R14.reuse, c[0x0][0x1c8], 0x1 ;  /* 0x000072000e080a11 */ /* 0x040fe400078408ff */
[----:B------:R-:W-:Y:S02]  /*1e40*/  SHF.R.U32.HI R0, RZ, 0x3, R0 ;  /* 0x00000003ff007819 */ /* 0x000fe40000011600 */
[----:B------:R-:W-:Y:S01]  /*1e50*/  @P0 LEA.HI.X R9, R14, c[0x0][0x1cc], R16, 0x1, P2 ;  /* 0x000073000e090a11 */ /* 0x000fe200010f0c10 */
[----:B------:R-:W-:Y:S01]  /*1e60*/  IMAD.U32 R14, RZ, RZ, UR12 ;  /* 0x0000000cff0e7e24 */ /* 0x000fe2000f8e00ff */
[----:B------:R-:W-:-:S02]  /*1e70*/  SEL R7, RZ, 0x8, P5 ;  /* 0x00000008ff077807 */ /* 0x000fc40002800000 */
[----:B------:R-:W-:Y:S01]  /*1e80*/  LOP3.LUT R0, R6, R0, RZ, 0x3c, !PT ;  /* 0x0000000006007212 */ /* 0x000fe200078e3cff */
[----:B------:R2:W-:Y:S01]  /*1e90*/  @P0 LDGSTS.E.BYPASS.LTC128B.128 [R247+0xe100], [R8.64], !P4 ;  /* 0x0e10000008f70fae */ /* 0x0005e2000e101d4a */
[C---:B------:R-:W-:Y:S01]  /*1ea0*/  LEA R6, P2, R12.reuse, c[0x0][0x1f8], 0x1 ;  /* 0x00007e000c067a11 */ /* 0x040fe200078408ff */
[----:B-1----:R-:W-:Y:S02]  /*1eb0*/  IMAD.IADD R24, R15, 0x1, R7 ;  /* 0x000000010f187824 */ /* 0x002fe400078e0207 */
[----:B------:R2:W-:Y:S01]  /*1ec0*/  @P0 LDGSTS.E.BYPASS.LTC128B.128 [R247+0x11100], [R8.64+0x80], !P6 ;  /* 0x1110008008f70fae */ /* 0x0005e2000f101d4a */
[----:B------:R-:W-:Y:S01]  /*1ed0*/  LEA.HI.X R7, R12, c[0x0][0x1fc], R13, 0x1, P2 ;  /* 0x00007f000c077a11 */ /* 0x000fe200010f0c0d */
[----:B------:R-:W-:Y:S01]  /*1ee0*/  IMAD R0, R28, 0x200, R0 ;  /* 0x000002001c007824 */ /* 0x000fe200078e0200 */
[----:B------:R-:W-:Y:S01]  /*1ef0*/  LOP3.LUT P2, RZ, R25, 0x2, RZ, 0xc0, !PT ;  /* 0x0000000219ff7812 */ /* 0x000fe2000784c0ff */
[----:B------:R2:W-:Y:S01]  /*1f00*/  @P0 LDGSTS.E.BYPASS.LTC128B.128 [R247+0x14100], [R8.64+0x100], !P3 ;  /* 0x1410010008f70fae */ /* 0x0005e2000d901d4a */
[----:B------:R-:W-:Y:S01]  /*1f10*/  LOP3.LUT P3, RZ, R24, 0x2, RZ, 0xc0, !PT ;  /* 0x0000000218ff7812 */ /* 0x000fe2000786c0ff */
[----:B------:R-:W-:-:S02]  /*1f20*/  IMAD.SHL.U32 R167, R0, 0x2, RZ ;  /* 0x0000000200a77824 */ /* 0x000fc400078e00ff */
[----:B------:R2:W-:Y:S01]  /*1f30*/  @P0 LDGSTS.E.BYPASS.LTC128B.128 [R247+0x17100], [R8.64+0x180], !P5 ;  /* 0x1710018008f70fae */ /* 0x0005e2000e901d4a */
[--C-:B------:R-:W-:Y:S02]  /*1f40*/  IADD3 R22, P1, P0, R22, 0x80, R6.reuse ;  /* 0x0000008016167810 */ /* 0x100fe4000783e006 */
[----:B------:R-:W-:Y:S01]  /*1f50*/  IADD3 R222, R167, 0xc120, RZ ;  /* 0x0000c120a7de7810 */ /* 0x000fe20007ffe0ff */
[----:B------:R-:W0:Y:S01]  /*1f60*/  LDGDEPBAR ;  /* 0x00000000000079af */ /* 0x000e220000000000 */
[----:B------:R-:W-:Y:S02]  /*1f70*/  IADD3.X R23, RZ, UR13, R7, P1, P0 ;  /* 0x0000000dff177c10 */ /* 0x000fe40008fe0407 */
[----:B------:R-:W-:-:S04]  /*1f80*/  IADD3 R20, P1, P0, R20, 0x100, R6 ;  /* 0x0000010014147810 */ /* 0x000fc8000783e006 */
[----:B------:R-:W-:Y:S02]  /*1f90*/  IADD3.X R21, RZ, UR13, R7, P1, P0 ;  /* 0x0000000dff157c10 */ /* 0x000fe40008fe0407 */
[----:B------:R-:W-:-:S04]  /*1fa0*/  IADD3 R14, P1, P0, R14, 0x180, R6 ;  /* 0x000001800e0e7810 */ /* 0x000fc8000783e006 */
[----:B------:R-:W-:Y:S02]  /*1fb0*/  IADD3.X R15, RZ, UR13, R7, P1, P0 ;  /* 0x0000000dff0f7c10 */ /* 0x000fe40008fe0407 */
[C---:B------:R-:W-:Y:S02]  /*1fc0*/  ISETP.LT.OR P1, PT, R3.reuse, 0x1, P4 ;  /* 0x000000010300780c */ /* 0x040fe40002721670 */
[----:B------:R-:W-:Y:S01]  /*1fd0*/  ISETP.LT.OR P0, PT, R3, 0x1, !P3 ;  /* 0x000000010300780c */ /* 0x000fe20005f01670 */
[----:B--2---:R-:W-:Y:S01]  /*1fe0*/  IMAD.SHL.U32 R8, R125, 0x20, RZ ;  /* 0x000000207d087824 */ /* 0x004fe200078e00ff */
[----:B------:R-:W-:-:S04]  /*1ff0*/  DEPBAR.LE SB0, 0x1 ;  /* 0x000080400000791a */ /* 0x000fc80000000000 */
[----:B------:R-:W-:-:S04]  /*2000*/  DEPBAR.LE SB0, 0x0 ;  /* 0x000080000000791a */ /* 0x000fc80000000000 */
[----:B------:R-:W-:Y:S01]  /*2010*/  BAR.SYNC.DEFER_BLOCKING 0x0 ;  /* 0x0000000000007b1d */ /* 0x000fe20000010000 */
[----:B------:R-:W-:Y:S02]  /*2020*/  LOP3.LUT R0, R8, 0x7ffffc00, RZ, 0xc0, !PT ;  /* 0x7ffffc0008007812 */ /* 0x000fe400078ec0ff */
[----:B------:R-:W-:-:S03]  /*2030*/  IADD3 R9, R167, 0xc100, RZ ;  /* 0x0000c100a7097810 */ /* 0x000fc60007ffe0ff */
[----:B------:R-:W-:Y:S01]  /*2040*/  IMAD.IADD R0, R5, 0x1, R0 ;  /* 0x0000000105007824 */ /* 0x000fe200078e0200 */
[----:B------:R-:W-:Y:S02]  /*2050*/  @P2 IADD3 R222, R9, -0x20, RZ ;  /* 0xffffffe009de2810 */ /* 0x000fe40007ffe0ff */
[----:B------:R-:W-:Y:S01]  /*2060*/  IADD3 R12, P2, R6, UR12, RZ ;  /* 0x0000000c060c7c10 */ /* 0x000fe2000ff5e0ff */
[----:B------:R-:W-:Y:S01]  /*2070*/  IMAD.SHL.U32 R218, R0, 0x2, RZ ;  /* 0x0000000200da7824 */ /* 0x000fe200078e00ff */
[----:B------:R-:W-:Y:S01]  /*2080*/  IADD3 R245, R222, 0x800, RZ ;  /* 0x00000800def57810 */ /* 0x000fe20007ffe0ff */
[----:B------:R-:W-:Y:S01]  /*2090*/  IMAD.MOV.U32 R0, RZ, RZ, 0x40 ;  /* 0x00000040ff007424 */ /* 0x000fe200078e00ff */
[----:B------:R-:W-:Y:S01]  /*20a0*/  IADD3.X R13, R7, UR13, RZ, P2, !PT ;  /* 0x0000000d070d7c10 */ /* 0x000fe200097fe4ff */
[--C-:B------:R-:W-:Y:S01]  /*20b0*/  IMAD R219, R4, 0x2, R218.reuse ;  /* 0x0000000204db7824 */ /* 0x100fe200078e02da */
[----:B------:R-:W-:Y:S01]  /*20c0*/  LOP3.LUT P2, RZ, R24, 0x8, RZ, 0xc0, !PT ;  /* 0x0000000818ff7812 */ /* 0x000fe2000784c0ff */
[----:B------:R-:W-:Y:S01]  /*20d0*/  IMAD R221, R2, 0x2, R218 ;  /* 0x0000000202dd7824 */ /* 0x000fe200078e02da */
[----:B------:R-:W-:Y:S01]  /*20e0*/  IADD3 R244, R222, 0x1000, RZ ;  /* 0x00001000def47810 */ /* 0x000fe20007ffe0ff */
[----:B------:R-:W-:Y:S01]  /*20f0*/  IMAD R220, R2, 0x2, R219 ;  /* 0x0000000202dc7824 */ /* 0x000fe200078e02db */
[----:B------:R-:W-:-:S02]  /*2100*/  IADD3 R243, R222, 0x1800, RZ ;  /* 0x00001800def37810 */ /* 0x000fc40007ffe0ff */
[C---:B------:R-:W-:Y:S02]  /*2110*/  IADD3 R242, R222.reuse, 0x2000, RZ ;  /* 0x00002000def27810 */ /* 0x040fe40007ffe0ff */
[C---:B------:R-:W-:Y:S01]  /*2120*/  IADD3 R241, R222.reuse, 0x2800, RZ ;  /* 0x00002800def17810 */ /* 0x040fe20007ffe0ff */
[----:B---3--:R-:W-:Y:S01]  /*2130*/  LDSM.16.M88.4 R8, [R218+0x18100] ;  /* 0x01810000da08783b */ /* 0x008fe20000000200 */
[C---:B------:R-:W-:Y:S02]  /*2140*/  IADD3 R240, R222.reuse, 0x3000, RZ ;  /* 0x00003000def07810 */ /* 0x040fe40007ffe0ff */
[C---:B------:R-:W-:Y:S01]  /*2150*/  IADD3 R239, R222.reuse, 0x3800, RZ ;  /* 0x00003800deef7810 */ /* 0x040fe20007ffe0ff */
[----:B------:R-:W-:Y:S01]  /*2160*/  LDSM.16.M88.4 R16, [R219+0x18100] ;  /* 0x01810000db10783b */ /* 0x000fe20000000200 */
[C---:B------:R-:W-:Y:S02]  /*2170*/  IADD3 R238, R222.reuse, 0x4000, RZ ;  /* 0x00004000deee7810 */ /* 0x040fe40007ffe0ff */
[C---:B------:R-:W-:Y:S01]  /*2180*/  IADD3 R237, R222.reuse, 0x4800, RZ ;  /* 0x00004800deed7810 */ /* 0x040fe20007ffe0ff */
[----:B------:R-:W1:Y:S01]  /*2190*/  LDSM.16.M88.4 R28, [R167+0xc100] ;  /* 0x00c10000a71c783b */ /* 0x000e620000000200 */
[----:B------:R-:W-:-:S02]  /*21a0*/  IADD3 R236, R222, 0x5000, RZ ;  /* 0x00005000deec7810 */ /* 0x000fc40007ffe0ff */
[C---:B------:R-:W-:Y:S01]  /*21b0*/  IADD3 R235, R222.reuse, 0x5800, RZ ;  /* 0x00005800deeb7810 */ /* 0x040fe20007ffe0ff */
[----:B------:R-:W2:Y:S01]  /*21c0*/  LDSM.16.M88.4 R40, [R167+0xc900] ;  /* 0x00c90000a728783b */ /* 0x000ea20000000200 */
        /* <DEDUP_REMOVED lines=8> */
[----:B------:R-:W-:Y:S01]  /*2250*/  LDSM.16.M88.4 R52, [R167+0xe100] ;  /* 0x00e10000a734783b */ /* 0x000fe20000000200 */
[C---:B------:R-:W-:Y:S02]  /*2260*/  IADD3 R228, R222.reuse, 0x9000, RZ ;  /* 0x00009000dee47810 */ /* 0x040fe40007ffe0ff */
[C---:B------:R-:W-:Y:S01]  /*2270*/  IADD3 R227, R222.reuse, 0x9800, RZ ;  /* 0x00009800dee37810 */ /* 0x040fe20007ffe0ff */
[----:B------:R-:W3:Y:S01]  /*2280*/  LDSM.16.M88.4 R68, [R167+0xe900] ;  /* 0x00e90000a744783b */ /* 0x000ee20000000200 */
[C---:B------:R-:W-:Y:S02]  /*2290*/  IADD3 R226, R222.reuse, 0xa000, RZ ;  /* 0x0000a000dee27810 */ /* 0x040fe40007ffe0ff */
[C---:B------:R-:W-:Y:S01]  /*22a0*/  IADD3 R225, R222.reuse, 0xa800, RZ ;  /* 0x0000a800dee17810 */ /* 0x040fe20007ffe0ff */
[----:B------:R-:W4:Y:S01]  /*22b0*/  LDSM.16.M88.4 R64, [R222] ;  /* 0x00000000de40783b */ /* 0x000f220000000200 */
[----:B------:R-:W-:-:S02]  /*22c0*/  IADD3 R224, R222, 0xb000, RZ ;  /* 0x0000b000dee07810 */ /* 0x000fc40007ffe0ff */
[----:B------:R-:W-:Y:S01]  /*22d0*/  IADD3 R223, R222, 0xb800, RZ ;  /* 0x0000b800dedf7810 */ /* 0x000fe20007ffe0ff */
[----:B------:R-:W5:Y:S04]  /*22e0*/  LDSM.16.M88.4 R60, [R222+0x800] ;  /* 0x00080000de3c783b */ /* 0x000f680000000200 */
[----:B------:R-:W-:Y:S04]  /*22f0*/  LDSM.16.M88.4 R56, [R222+0x1000] ;  /* 0x00100000de38783b */ /* 0x000fe80000000200 */
[----:B------:R-:W-:Y:S04]  /*2300*/  LDSM.16.M88.4 R76, [R222+0x1800] ;  /* 0x00180000de4c783b */ /* 0x000fe80000000200 */
[----:B------:R-:W-:Y:S01]  /*2310*/  LDSM.16.M88.4 R116, [R222+0x2000] ;  /* 0x00200000de74783b */ /* 0x000fe20000000200 */
[C---:B-1----:R-:W-:Y:S03]  /*2320*/  HMMA.16816.F32 R36, R8.reuse, R28, RZ ;  /* 0x0000001c0824723c */ /* 0x042fe600000018ff */
[----:B------:R-:W1:Y:S04]  /*2330*/  LDSM.16.M88.4 R120, [R222+0x2800] ;  /* 0x00280000de78783b */ /* 0x000e680000000200 */
[----:B------:R-:W-:Y:S01]  /*2340*/  @!PT LDS RZ, [RZ] ;  /* 0x00000000fffff984 */ /* 0x000fe20000000800 */
[----:B------:R-:W-:Y:S01]  /*2350*/  @!PT LDS RZ, [RZ] ;  /* 0x00000000fffff984 */ /* 0x000fe20000000800 */
[----:B------:R-:W-:Y:S01]  /*2360*/  @!PT LDS RZ, [RZ] ;  /* 0x00000000fffff984 */ /* 0x000fe20000000800 */
[----:B------:R1:W-:Y:S01]  /*2370*/  LDGSTS.E.BYPASS.LTC128B.128 [R247+0x100], [R6.64], !P1 ;  /* 0x0010000006f77fae */ /* 0x0003e2000c901d4a */
[----:B------:R-:W-:Y:S01]  /*2380*/  LOP3.LUT P1, RZ, R24, 0x4, RZ, 0xc0, !PT ;  /* 0x0000000418ff7812 */ /* 0x000fe2000782c0ff */
[----:B------:R-:W-:Y:S02]  /*2390*/  HMMA.16816.F32 R32, R8, R30, RZ ;  /* 0x0000001e0820723c */ /* 0x000fe400000018ff */
[----:B------:R1:W-:Y:S01]  /*23a0*/  LDGSTS.E.BYPASS.LTC128B.128 [R247+0x3100], [R6.64+0x80], !P0 ;  /* 0x0310008006f77fae */ /* 0x0003e2000c101d4a */
[----:B------:R-:W-:-:S05]  /*23b0*/  ISETP.LT.OR P0, PT, R3, 0x1, !P1 ;  /* 0x000000010300780c */ /* 0x000fca0004f01670 */
[C---:B--2---:R-:W-:Y:S08]  /*23c0*/  HMMA.16816.F32 R28, R8.reuse, R40, RZ ;  /* 0x00000028081c723c */ /* 0x044ff000000018ff */
[----:B------:R2:W-:Y:S01]  /*23d0*/  LDGSTS.E.BYPASS.LTC128B.128 [R247+0x6100], [R6.64+0x100], !P0 ;  /* 0x0610010006f77fae */ /* 0x0005e2000c101d4a */
[C---:B------:R-:W-:Y:S01]  /*23e0*/  ISETP.LT.OR P0, PT, R3.reuse, 0x1, !P2 ;  /* 0x000000010300780c */ /* 0x040fe20005701670 */
[C---:B---3--:R-:W-:Y:S08]  /*23f0*/  HMMA.16816.F32 R84, R8.reuse, R68, RZ ;  /* 0x000000440854723c */ /* 0x048ff000000018ff */
[----:B------:R-:W-:Y:S04]  /*2400*/  HMMA.16816.F32 R112, R8, R70, RZ ;  /* 0x000000460870723c */ /* 0x000fe800000018ff */
[----:B------:R2:W-:Y:S01]  /*2410*/  LDGSTS.E.BYPASS.LTC128B.128 [R247+0x9100], [R6.64+0x180], !P0 ;  /* 0x0910018006f77fae */ /* 0x0005e2000c101d4a */
[----:B------:R-:W-:-:S03]  /*2420*/  ISETP.LT.OR P0, PT, R3, 0x21, P4 ;  /* 0x000000210300780c */ /* 0x000fc60002701670 */
[C---:B----4-:R-:W-:Y:S08]  /*2430*/  HMMA.16816.F32 R104, R16.reuse, R64, R36 ;  /* 0x000000401068723c */ /* 0x050ff00000001824 */
[----:B------:R-:W-:Y:S02]  /*2440*/  HMMA.16816.F32 R108, R16, R66, R32 ;  /* 0x00000042106c723c */ /* 0x000fe40000001820 */
[----:B------:R3:W-:Y:S01]  /*2450*/  LDGSTS.E.BYPASS.LTC128B.128 [R247+0x1100], [R12.64], !P0 ;  /* 0x011000000cf77fae */ /* 0x0007e2000c101d4a */
[----:B------:R-:W-:-:S02]  /*2460*/  ISETP.LT.OR P0, PT, R3, 0x21, !P3 ;  /* 0x000000210300780c */ /* 0x000fc40005f01670 */
[----:B------:R-:W-:-:S03]  /*2470*/  ISETP.LT.OR P3, PT, R3, 0x41, !P3 ;  /* 0x000000410300780c */ /* 0x000fc60005f61670 */
[C---:B-----5:R-:W-:Y:S08]  /*2480*/  HMMA.16816.F32 R100, R16.reuse, R60, R28 ;  /* 0x0000003c1064723c */ /* 0x060ff0000000181c */
[----:B------:R4:W-:Y:S01]  /*2490*/  LDGSTS.E.BYPASS.LTC128B.128 [R247+0x4100], [R22.64], !P0 ;  /* 0x0410000016f77fae */ /* 0x0009e2000c101d4a */
[----:B------:R-:W-:Y:S01]  /*24a0*/  LOP3.LUT P0, RZ, R25, 0x4, RZ, 0xc0, !PT ;  /* 0x0000000419ff7812 */ /* 0x000fe2000780c0ff */
[----:B-1----:R-:W-:Y:S03]  /*24b0*/  HMMA.16816.F32 R36, R16, R122, R112 ;  /* 0x0000007a1024723c */ /* 0x002fe60000001870 */
[----:B------:R-:W-:-:S02]  /*24c0*/  SEL R0, R0, 0xffffffc0, !P0 ;  /* 0xffffffc000007807 */ /* 0x000fc40004000000 */
[C---:B------:R-:W-:Y:S02]  /*24d0*/  ISETP.LT.OR P0, PT, R3.reuse, 0x21, !P1 ;  /* 0x000000210300780c */ /* 0x040fe40004f01670 */
[----:B------:R-:W-:Y:S01]  /*24e0*/  ISETP.LT.OR P1, PT, R3, 0x41, !P1 ;  /* 0x000000410300780c */ /* 0x000fe20004f21670 */
[----:B------:R-:W-:Y:S01]  /*24f0*/  HMMA.16816.F32 R24, R8, R42, RZ ;  /* 0x0000002a0818723c */ /* 0x000fe200000018ff */
[----:B------:R-:W-:Y:S02]  /*2500*/  IMAD.IADD R217, R167, 0x1, R0 ;  /* 0x00000001a7d97824 */ /* 0x000fe400078e0200 */
[----:B------:R-:W-:-:S05]  /*2510*/  IMAD.IADD R216, R0, 0x1, R222 ;  /* 0x0000000100d87824 */ /* 0x000fca00078e02de */
[----:B------:R-:W-:Y:S02]  /*2520*/  HMMA.16816.F32 R40, R8, R50, RZ ;  /* 0x000000320828723c */ /* 0x000fe400000018ff */
[----:B------:R4:W-:Y:S01]  /*2530*/  LDGSTS.E.BYPASS.LTC128B.128 [R247+0x7100], [R20.64], !P0 ;  /* 0x0710000014f77fae */ /* 0x0009e2000c101d4a */
[----:B--2---:R-:W-:-:S04]  /*2540*/  IADD3 R6, P0, R12, UR12, RZ ;  /* 0x0000000c0c067c10 */ /* 0x004fc8000ff1e0ff */
[----:B------:R-:W-:Y:S02]  /*2550*/  IADD3.X R7, R13, UR13, RZ, P0, !PT ;  /* 0x0000000d0d077c10 */ /* 0x000fe400087fe4ff */
[----:B------:R-:W-:-:S07]  /*2560*/  ISETP.LT.OR P0, PT, R3, 0x21, !P2 ;  /* 0x000000210300780c */ /* 0x000fce0005701670 */
[C---:B------:R-:W-:Y:S06]  /*2570*/  HMMA.16816.F32 R96, R16.reuse, R62, R24 ;  /* 0x0000003e1060723c */ /* 0x040fec0000001818 */
[----:B------:R3:W-:Y:S01]  /*2580*/  LDGSTS.E.BYPASS.LTC128B.128 [R247+0xa100], [R14.64], !P0 ;  /* 0x0a1000000ef77fae */ /* 0x0007e2000c101d4a */
[C---:B------:R-:W-:Y:S01]  /*2590*/  ISETP.LT.OR P0, PT, R3.reuse, 0x41, P4 ;  /* 0x000000410300780c */ /* 0x040fe20002701670 */
[----:B------:R-:W-:Y:S08]  /*25a0*/  HMMA.16816.F32 R60, R16, R120, R84 ;  /* 0x00000078103c723c */ /* 0x000ff00000001854 */
[----:B----4-:R-:W-:Y:S04]  /*25b0*/  HMMA.16816.F32 R20, R8, R44, RZ ;  /* 0x0000002c0814723c */ /* 0x010fe800000018ff */
[----:B------:R1:W-:Y:S01]  /*25c0*/  LDGSTS.E.BYPASS.LTC128B.128 [R247+0x2100], [R6.64], !P0 ;  /* 0x0210000006f77fae */ /* 0x0003e2000c101d4a */
[----:B------:R-:W-:-:S03]  /*25d0*/  ISETP.LT.OR P0, PT, R3, 0x41, !P2 ;  /* 0x000000410300780c */ /* 0x000fc60005701670 */
[----:B------:R1:W-:Y:S04]  /*25e0*/  LDGSTS.E.BYPASS.LTC128B.128 [R247+0x5100], [R6.64+0x80], !P3 ;  /* 0x0510008006f77fae */ /* 0x0003e8000d901d4a */
[----:B------:R1:W-:Y:S01]  /*25f0*/  LDGSTS.E.BYPASS.LTC128B.128 [R247+0x8100], [R6.64+0x100], !P1 ;  /* 0x0810010006f77fae */ /* 0x0003e2000c901d4a */
[----:B---3--:R-:W-:Y:S05]  /*2600*/  HMMA.16816.F32 R12, R8, R46, RZ ;  /* 0x0000002e080c723c */ /* 0x008fea00000018ff */
[----:B------:R1:W-:Y:S01]  /*2610*/  LDGSTS.E.BYPASS.LTC128B.128 [R247+0xb100], [R6.64+0x180], !P0 ;  /* 0x0b10018006f77fae */ /* 0x0003e2000c101d4a */
[----:B------:R-:W-:-:S03]  /*2620*/  PLOP3.LUT P0, PT, PT, PT, UP0, 0x80, 0x0 ;  /* 0x000000000000781c */ /* 0x000fc60003f0f008 */
[----:B------:R-:W-:Y:S01]  /*2630*/  LDSM.16.M88.4 R32, [R217+0xc900] ;  /* 0x00c90000d920783b */ /* 0x000fe20000000200 */
[C---:B------:R-:W-:Y:S03]  /*2640*/  HMMA.16816.F32 R44, R8.reuse, R48, RZ ;  /* 0x00000030082c723c */ /* 0x040fe600000018ff */
[----:B------:R-:W-:Y:S04]  /*2650*/  LDSM.16.M88.4 R64, [R217+0xe900] ;  /* 0x00e90000d940783b */ /* 0x000fe80000000200 */
[----:B------:R-:W-:Y:S01]  /*2660*/  LDSM.16.M88.4 R112, [R216+0x1800] ;  /* 0x00180000d870783b */ /* 0x000fe20000000200 */
[C---:B------:R-:W-:Y:S03]  /*2670*/  HMMA.16816.F32 R48, R8.reuse, R52, RZ ;  /* 0x000000340830723c */ /* 0x040fe600000018ff */
[----:B------:R-:W0:Y:S05]  /*2680*/  LDGDEPBAR ;  /* 0x00000000000079af */ /* 0x000e2a0000000000 */
[----:B------:R-:W-:Y:S01]  /*2690*/  HMMA.16816.F32 R52, R8, R54, RZ ;  /* 0x000000360834723c */ /* 0x000fe200000018ff */
[----:B------:R-:W-:Y:S07]  /*26a0*/  LDSM.16.M88.4 R8, [R221+0x18100] ;  /* 0x01810000dd08783b */ /* 0x000fee0000000200 */
[C---:B------:R-:W-:Y:S01]  /*26b0*/  HMMA.16816.F32 R92, R16.reuse, R56, R20 ;  /* 0x00000038105c723c */ /* 0x040fe20000001814 */
[----:B------:R-:W2:Y:S07]  /*26c0*/  LDSM.16.M88.4 R20, [R217+0xc100] ;  /* 0x00c10000d914783b */ /* 0x000eae0000000200 */
[C---:B------:R-:W-:Y:S01]  /*26d0*/  HMMA.16816.F32 R80, R16.reuse, R76, R44 ;  /* 0x0000004c1050723c */ /* 0x040fe2000000182c */
[----:B------:R-:W3:Y:S07]  /*26e0*/  LDSM.16.M88.4 R44, [R217+0xd900] ;  /* 0x00d90000d92c783b */ /* 0x000eee0000000200 */
[C---:B------:R-:W-:Y:S01]  /*26f0*/  HMMA.16816.F32 R72, R16.reuse, R116, R48 ;  /* 0x000000741048723c */ /* 0x040fe20000001830 */
[----:B------:R-:W4:Y:S07]  /*2700*/  LDSM.16.M88.4 R48, [R217+0xd100] ;  /* 0x00d10000d930783b */ /* 0x000f2e0000000200 */
[C---:B------:R-:W-:Y:S01]  /*2710*/  HMMA.16816.F32 R68, R16.reuse, R118, R52 ;  /* 0x000000761044723c */ /* 0x040fe20000001834 */
[----:B------:R-:W5:Y:S04]  /*2720*/  LDSM.16.M88.4 R52, [R217+0xe100] ;  /* 0x00e10000d934783b */ /* 0x000f680000000200 */
[----:B------:R-:W-:Y:S03]  /*2730*/  LDSM.16.M88.4 R116, [R216+0x2000] ;  /* 0x00200000d874783b */ /* 0x000fe60000000200 */
[C---:B------:R-:W-:Y:S01]  /*2740*/  HMMA.16816.F32 R88, R16.reuse, R58, R12 ;  /* 0x0000003a1058723c */ /* 0x040fe2000000180c */
[----:B------:R-:W-:Y:S04]  /*2750*/  LDSM.16.M88.4 R12, [R220+0x18100] ;  /* 0x01810000dc0c783b */ /* 0x000fe80000000200 */
[----:B------:R-:W1:Y:S03]  /*2760*/  LDSM.16.M88.4 R56, [R216] ;  /* 0x00000000d838783b */ /* 0x000e660000000200 */
[----:B------:R-:W-:Y:S01]  /*2770*/  HMMA.16816.F32 R76, R16, R78, R40 ;  /* 0x0000004e104c723c */ /* 0x000fe20000001828 */
[----:B------:R-:W-:Y:S07]  /*2780*/  LDSM.16.M88.4 R40, [R216+0x800] ;  /* 0x00080000d828783b */ /* 0x000fee0000000200 */
[C---:B--2---:R-:W-:Y:S08]  /*2790*/  HMMA.16816.F32 R28, R8.reuse, R20, R104 ;  /* 0x00000014081c723c */ /* 0x044ff00000001868 */
[C---:B------:R-:W-:Y:S01]  /*27a0*/  HMMA.16816.F32 R24, R8.reuse, R22, R108 ;  /* 0x000000160818723c */ /* 0x040fe2000000186c */
[----:B------:R-:W2:Y:S07]  /*27b0*/  LDSM.16.M88.4 R108, [R216+0x1000] ;  /* 0x00100000d86c783b */ /* 0x000eae0000000200 */
[C---:B---3--:R-:W-:Y:S08]  /*27c0*/  HMMA.16816.F32 R80, R8.reuse, R44, R80 ;  /* 0x0000002c0850723c */ /* 0x048ff00000001850 */
[C---:B----4-:R-:W-:Y:S08]  /*27d0*/  HMMA.16816.F32 R84, R8.reuse, R48, R92 ;  /* 0x000000300854723c */ /* 0x050ff0000000185c */
[C---:B------:R-:W-:Y:S08]  /*27e0*/  HMMA.16816.F32 R88, R8.reuse, R50, R88 ;  /* 0x000000320858723c */ /* 0x040ff00000001858 */
[C---:B------:R-:W-:Y:S08]  /*27f0*/  HMMA.16816.F32 R48, R8.reuse, R46, R76 ;  /* 0x0000002e0830723c */ /* 0x040ff0000000184c */
[C---:B-----5:R-:W-:Y:S01]  /*2800*/  HMMA.16816.F32 R44, R8.reuse, R52, R72 ;  /* 0x00000034082c723c */ /* 0x060fe20000001848 */
[----:B------:R-:W-:Y:S07]  /*2810*/  LDSM.16.M88.4 R72, [R167+0x11100] ;  /* 0x01110000a748783b */ /* 0x000fee0000000200 */
[C---:B------:R-:W-:Y:S08]  /*2820*/  HMMA.16816.F32 R20, R8.reuse, R32, R100 ;  /* 0x000000200814723c */ /* 0x040ff00000001864 */
[C---:B------:R-:W-:Y:S08]  /*2830*/  HMMA.16816.F32 R68, R8.reuse, R54, R68 ;  /* 0x000000360844723c */ /* 0x040ff00000001844 */
[C---:B------:R-:W-:Y:S01]  /*2840*/  HMMA.16816.F32 R16, R8.reuse, R34, R96 ;  /* 0x000000220810723c */ /* 0x040fe20000001860 */
[----:B------:R-:W3:Y:S07]  /*2850*/  LDSM.16.M88.4 R32, [R216+0x2800] ;  /* 0x00280000d820783b */ /* 0x000eee0000000200 */
[C---:B------:R-:W-:Y:S08]  /*2860*/  HMMA.16816.F32 R52, R8.reuse, R64, R60 ;  /* 0x000000400834723c */ /* 0x040ff0000000183c */
[----:B------:R-:W-:Y:S01]  /*2870*/  HMMA.16816.F32 R104, R8, R66, R36 ;  /* 0x000000420868723c */ /* 0x000fe20000001824 */
[----:B------:R-:W-:Y:S07]  /*2880*/  LDSM.16.M88.4 R8, [R218+0x1c100] ;  /* 0x01c10000da08783b */ /* 0x000fee0000000200 */
[C---:B-1----:R-:W-:Y:S01]  /*2890*/  HMMA.16816.F32 R100, R12.reuse, R56, R28 ;  /* 0x000000380c64723c */ /* 0x042fe2000000181c */
[----:B------:R-:W1:Y:S07]  /*28a0*/  LDSM.16.M88.4 R28, [R167+0xf100] ;  /* 0x00f10000a71c783b */ /* 0x000e6e0000000200 */
[C---:B------:R-:W-:Y:S01]  /*28b0*/  HMMA.16816.F32 R96, R12.reuse, R58, R24 ;  /* 0x0000003a0c60723c */ /* 0x040fe20000001818 */
[----:B------:R-:W4:Y:S04]  /*28c0*/  LDSM.16.M88.4 R56, [R167+0x10900] ;  /* 0x01090000a738783b */ /* 0x000f280000000200 */
[----:B------:R-:W5:Y:S03]  /*28d0*/  LDSM.16.M88.4 R24, [R167+0xf900] ;  /* 0x00f90000a718783b */ /* 0x000f660000000200 */
[C---:B------:R-:W-:Y:S08]  /*28e0*/  HMMA.16816.F32 R80, R12.reuse, R112, R80 ;  /* 0x000000700c50723c */ /* 0x040ff00000001850 */
[C---:B------:R-:W-:Y:S01]  /*28f0*/  HMMA.16816.F32 R64, R12.reuse, R116, R44 ;  /* 0x000000740c40723c */ /* 0x040fe2000000182c */
[----:B------:R-:W1:Y:S07]  /*2900*/  LDSM.16.M88.4 R44, [R167+0x10100] ;  /* 0x01010000a72c783b */ /* 0x000e6e0000000200 */
[C---:B--2---:R-:W-:Y:S08]  /*2910*/  HMMA.16816.F32 R36, R12.reuse, R108, R84 ;  /* 0x0000006c0c24723c */ /* 0x044ff00000001854 */
[C---:B------:R-:W-:Y:S01]  /*2920*/  HMMA.16816.F32 R92, R12.reuse, R40, R20 ;  /* 0x000000280c5c723c */ /* 0x040fe20000001814 */
[----:B------:R-:W-:Y:S07]  /*2930*/  LDSM.16.M88.4 R20, [R219+0x1c100] ;  /* 0x01c10000db14783b */ /* 0x000fee0000000200 */
[C---:B------:R-:W-:Y:S01]  /*2940*/  HMMA.16816.F32 R84, R12.reuse, R110, R88 ;  /* 0x0000006e0c54723c */ /* 0x040fe20000001858 */
[----:B------:R-:W2:Y:S07]  /*2950*/  LDSM.16.M88.4 R108, [R222+0x3000] ;  /* 0x00300000de6c783b */ /* 0x000eae0000000200 */
[C---:B------:R-:W-:Y:S01]  /*2960*/  HMMA.16816.F32 R60, R12.reuse, R118, R68 ;  /* 0x000000760c3c723c */ /* 0x040fe20000001844 */
[----:B------:R-:W2:Y:S04]  /*2970*/  LDSM.16.M88.4 R68, [R167+0x11900] ;  /* 0x01190000a744783b */ /* 0x000ea80000000200 */
[----:B------:R-:W2:Y:S03]  /*2980*/  LDSM.16.M88.4 R116, [R222+0x4800] ;  /* 0x00480000de74783b */ /* 0x000ea60000000200 */
[C---:B------:R-:W-:Y:S08]  /*2990*/  HMMA.16816.F32 R16, R12.reuse, R42, R16 ;  /* 0x0000002a0c10723c */ /* 0x040ff00000001810 */
[C---:B------:R-:W-:Y:S01]  /*29a0*/  HMMA.16816.F32 R76, R12.reuse, R114, R48 ;  /* 0x000000720c4c723c */ /* 0x040fe20000001830 */
[----:B------:R-:W-:Y:S07]  /*29b0*/  LDSM.16.M88.4 R112, [R222+0x4000] ;  /* 0x00400000de70783b */ /* 0x000fee0000000200 */
[C---:B---3--:R-:W-:Y:S08]  /*29c0*/  HMMA.16816.F32 R52, R12.reuse, R32, R52 ;  /* 0x000000200c34723c */ /* 0x048ff00000001834 */
[----:B------:R-:W-:Y:S01]  /*29d0*/  HMMA.16816.F32 R48, R12, R34, R104 ;  /* 0x000000220c30723c */ /* 0x000fe20000001868 */
[----:B------:R-:W3:Y:S07]  /*29e0*/  LDSM.16.M88.4 R104, [R222+0x3800] ;  /* 0x00380000de68783b */ /* 0x000eee0000000200 */
[C---:B-1----:R-:W-:Y:S08]  /*29f0*/  HMMA.16816.F32 R40, R8.reuse, R28, R100 ;  /* 0x0000001c0828723c */ /* 0x042ff00000001864 */
[C---:B----4-:R-:W-:Y:S08]  /*2a00*/  HMMA.16816.F32 R12, R8.reuse, R56, R80 ;  /* 0x00000038080c723c */ /* 0x050ff00000001850 */
[C---:B------:R-:W-:Y:S08]  /*2a10*/  HMMA.16816.F32 R32, R8.reuse, R30, R96 ;  /* 0x0000001e0820723c */ /* 0x040ff00000001860 */
[C---:B------:R-:W-:Y:S01]  /*2a20*/  HMMA.16816.F32 R96, R8.reuse, R74, R60 ;  /* 0x0000004a0860723c */ /* 0x040fe2000000183c */
[----:B------:R-:W1:Y:S07]  /*2a30*/  LDSM.16.M88.4 R60, [R222+0x5000] ;  /* 0x00500000de3c783b */ /* 0x000e6e0000000200 */
[C---:B-----5:R-:W-:Y:S08]  /*2a40*/  HMMA.16816.F32 R88, R8.reuse, R24, R92 ;  /* 0x000000180858723c */ /* 0x060ff0000000185c */
[C---:B------:R-:W-:Y:S08]  /*2a50*/  HMMA.16816.F32 R28, R8.reuse, R26, R16 ;  /* 0x0000001a081c723c */ /* 0x040ff00000001810 */
[C---:B------:R-:W-:Y:S08]  /*2a60*/  HMMA.16816.F32 R24, R8.reuse, R44, R36 ;  /* 0x0000002c0818723c */ /* 0x040ff00000001824 */
[----:B------:R-:W-:Y:S01]  /*2a70*/  HMMA.16816.F32 R36, R8, R58, R76 ;  /* 0x0000003a0824723c */ /* 0x000fe2000000184c */
[----:B------:R-:W4:Y:S07]  /*2a80*/  LDSM.16.M88.4 R56, [R222+0x5800] ;  /* 0x00580000de38783b */ /* 0x000f2e0000000200 */
[----:B--2---:R-:W-:Y:S08]  /*2a90*/  HMMA.16816.F32 R76, R20, R108, R40 ;  /* 0x0000006c144c723c */ /* 0x004ff00000001828 */
[C---:B------:R-:W-:Y:S01]  /*2aa0*/  HMMA.16816.F32 R16, R8.reuse, R46, R84 ;  /* 0x0000002e0810723c */ /* 0x040fe20000001854 */
[----:B------:R-:W-:Y:S07]  /*2ab0*/  LDSM.16.M88.4 R44, [R217+0x10900] ;  /* 0x01090000d92c783b */ /* 0x000fee0000000200 */
[C---:B------:R-:W-:Y:S08]  /*2ac0*/  HMMA.16816.F32 R100, R8.reuse, R72, R64 ;  /* 0x000000480864723c */ /* 0x040ff00000001840 */
[C---:B------:R-:W-:Y:S01]  /*2ad0*/  HMMA.16816.F32 R92, R8.reuse, R68, R52 ;  /* 0x00000044085c723c */ /* 0x040fe20000001834 */
[----:B------:R-:W-:Y:S07]  /*2ae0*/  LDSM.16.M88.4 R52, [R217+0xf900] ;  /* 0x00f90000d934783b */ /* 0x000fee0000000200 */
[----:B------:R-:W-:Y:S01]  /*2af0*/  HMMA.16816.F32 R80, R8, R70, R48 ;  /* 0x000000460850723c */ /* 0x000fe20000001830 */
[----:B------:R-:W-:Y:S04]  /*2b00*/  LDSM.16.M88.4 R8, [R221+0x1c100] ;  /* 0x01c10000dd08783b */ /* 0x000fe80000000200 */
[----:B------:R-:W-:Y:S03]  /*2b10*/  LDSM.16.M88.4 R48, [R217+0x10100] ;  /* 0x01010000d930783b */ /* 0x000fe60000000200 */
[C---:B------:R-:W-:Y:S01]  /*2b20*/  HMMA.16816.F32 R40, R20.reuse, R116, R12 ;  /* 0x000000741428723c */ /* 0x040fe2000000180c */
[----:B------:R-:W2:Y:S07]  /*2b30*/  LDSM.16.M88.4 R12, [R217+0xf100] ;  /* 0x00f10000d90c783b */ /* 0x000eae0000000200 */
[C---:B------:R-:W-:Y:S01]  /*2b40*/  HMMA.16816.F32 R72, R20.reuse, R110, R32 ;  /* 0x0000006e1448723c */ /* 0x040fe20000001820 */
[----:B------:R-:W-:Y:S07]  /*2b50*/  LDSM.16.M88.4 R108, [R216+0x3000] ;  /* 0x00300000d86c783b */ /* 0x000fee0000000200 */
[C---:B---3--:R-:W-:Y:S08]  /*2b60*/  HMMA.16816.F32 R88, R20.reuse, R104, R88 ;  /* 0x000000681458723c */ /* 0x048ff00000001858 */
[C---:B------:R-:W-:Y:S01]  /*2b70*/  HMMA.16816.F32 R84, R20.reuse, R106, R28 ;  /* 0x0000006a1454723c */ /* 0x040fe2000000181c */
[----:B------:R-:W3:Y:S07]  /*2b80*/  LDSM.16.M88.4 R104, [R217+0x11100] ;  /* 0x01110000d968783b */ /* 0x000eee0000000200 */
[C---:B------:R-:W-:Y:S01]  /*2b90*/  HMMA.16816.F32 R64, R20.reuse, R114, R16 ;  /* 0x000000721440723c */ /* 0x040fe20000001810 */
[----:B------:R-:W-:Y:S07]  /*2ba0*/  LDSM.16.M88.4 R16, [R220+0x1c100] ;  /* 0x01c10000dc10783b */ /* 0x000fee0000000200 */
[C---:B-1----:R-:W-:Y:S01]  /*2bb0*/  HMMA.16816.F32 R32, R20.reuse, R60, R100 ;  /* 0x0000003c1420723c */ /* 0x042fe20000001864 */
[----:B------:R-:W1:Y:S07]  /*2bc0*/  LDSM.16.M88.4 R100, [R217+0x11900] ;  /* 0x01190000d964783b */ /* 0x000e6e0000000200 */
[C---:B------:R-:W-:Y:S08]  /*2bd0*/  HMMA.16816.F32 R36, R20.reuse, R118, R36 ;  /* 0x000000761424723c */ /* 0x040ff00000001824 */
[C---:B------:R-:W-:Y:S01]  /*2be0*/  HMMA.16816.F32 R68, R20.reuse, R112, R24 ;  /* 0x000000701444723c */ /* 0x040fe20000001818 */
[----:B------:R-:W-:Y:S07]  /*2bf0*/  LDSM.16.M88.4 R112, [R216+0x3800] ;  /* 0x00380000d870783b */ /* 0x000fee0000000200 */
[C---:B------:R-:W-:Y:S08]  /*2c00*/  HMMA.16816.F32 R28, R20.reuse, R62, R96 ;  /* 0x0000003e141c723c */ /* 0x040ff00000001860 */
[C---:B----4-:R-:W-:Y:S08]  /*2c10*/  HMMA.16816.F32 R60, R20.reuse, R56, R92 ;  /* 0x00000038143c723c */ /* 0x050ff0000000185c */
[----:B------:R-:W-:Y:S08]  /*2c20*/  HMMA.16816.F32 R24, R20, R58, R80 ;  /* 0x0000003a1418723c */ /* 0x000ff00000001850 */
[C---:B--2---:R-:W-:Y:S08]  /*2c30*/  HMMA.16816.F32 R20, R8.reuse, R12, R76 ;  /* 0x0000000c0814723c */ /* 0x044ff0000000184c */
[C---:B------:R-:W-:Y:S08]  /*2c40*/  HMMA.16816.F32 R56, R8.reuse, R52, R88 ;  /* 0x000000340838723c */ /* 0x040ff00000001858 */
[C---:B------:R-:W-:Y:S01]  /*2c50*/  HMMA.16816.F32 R84, R8.reuse, R54, R84 ;  /* 0x000000360854723c */ /* 0x040fe20000001854 */
[----:B------:R-:W2:Y:S07]  /*2c60*/  LDSM.16.M88.4 R52, [R216+0x4800] ;  /* 0x00480000d834783b */ /* 0x000eae0000000200 */
[C---:B------:R-:W-:Y:S08]  /*2c70*/  HMMA.16816.F32 R12, R8.reuse, R14, R72 ;  /* 0x0000000e080c723c */ /* 0x040ff00000001848 */
[C---:B------:R-:W-:Y:S08]  /*2c80*/  HMMA.16816.F32 R92, R8.reuse, R44, R40 ;  /* 0x0000002c085c723c */ /* 0x040ff00000001828 */
[C---:B------:R-:W-:Y:S01]  /*2c90*/  HMMA.16816.F32 R80, R8.reuse, R46, R36 ;  /* 0x0000002e0850723c */ /* 0x040fe20000001824 */
[----:B------:R-:W4:Y:S07]  /*2ca0*/  LDSM.16.M88.4 R44, [R216+0x4000] ;  /* 0x00400000d82c783b */ /* 0x000f2e0000000200 */
[C---:B------:R-:W-:Y:S08]  /*2cb0*/  HMMA.16816.F32 R96, R8.reuse, R48, R68 ;  /* 0x000000300860723c */ /* 0x040ff00000001844 */
[C---:B------:R-:W-:Y:S08]  /*2cc0*/  HMMA.16816.F32 R88, R8.reuse, R50, R64 ;  /* 0x000000320858723c */ /* 0x040ff00000001840 */
[C---:B---3--:R-:W-:Y:S08]  /*2cd0*/  HMMA.16816.F32 R76, R8.reuse, R104, R32 ;  /* 0x00000068084c723c */ /* 0x048ff00000001820 */
[C---:B------:R-:W-:Y:S08]  /*2ce0*/  HMMA.16816.F32 R72, R8.reuse, R106, R28 ;  /* 0x0000006a0848723c */ /* 0x040ff0000000181c */
[C---:B-1----:R-:W-:Y:S08]  /*2cf0*/  HMMA.16816.F32 R68, R8.reuse, R100, R60 ;  /* 0x000000640844723c */ /* 0x042ff0000000183c */
[----:B------:R-:W-:Y:S01]  /*2d00*/  HMMA.16816.F32 R64, R8, R102, R24 ;  /* 0x000000660840723c */ /* 0x000fe20000001818 */
[----:B------:R-:W-:Y:S04]  /*2d10*/  LDSM.16.M88.4 R8, [R216+0x5800] ;  /* 0x00580000d808783b */ /* 0x000fe80000000200 */
[----:B------:R-:W-:Y:S03]  /*2d20*/  LDSM.16.M88.4 R24, [R167+0x12100] ;  /* 0x01210000a718783b */ /* 0x000fe60000000200 */
[C---:B------:R-:W-:Y:S01]  /*2d30*/  HMMA.16816.F32 R40, R16.reuse, R108, R20 ;  /* 0x0000006c1028723c */ /* 0x040fe20000001814 */
[----:B------:R-:W1:Y:S07]  /*2d40*/  LDSM.16.M88.4 R20, [R216+0x5000] ;  /* 0x00500000d814783b */ /* 0x000e6e0000000200 */
[C---:B------:R-:W-:Y:S01]  /*2d50*/  HMMA.16816.F32 R36, R16.reuse, R110, R12 ;  /* 0x0000006e1024723c */ /* 0x040fe2000000180c */
[----:B------:R-:W3:Y:S07]  /*2d60*/  LDSM.16.M88.4 R12, [R218+0x20100] ;  /* 0x02010000da0c783b */ /* 0x000eee0000000200 */
[C---:B--2---:R-:W-:Y:S08]  /*2d70*/  HMMA.16816.F32 R100, R16.reuse, R52, R92 ;  /* 0x000000341064723c */ /* 0x044ff0000000185c */
[C---:B------:R-:W-:Y:S01]  /*2d80*/  HMMA.16816.F32 R108, R16.reuse, R54, R80 ;  /* 0x00000036106c723c */ /* 0x040fe20000001850 */
[----:B------:R-:W2:Y:S07]  /*2d90*/  LDSM.16.M88.4 R52, [R167+0x13100] ;  /* 0x01310000a734783b */ /* 0x000eae0000000200 */
[C---:B------:R-:W-:Y:S01]  /*2da0*/  HMMA.16816.F32 R32, R16.reuse, R112, R56 ;  /* 0x000000701020723c */ /* 0x040fe20000001838 */
[----:B------:R-:W5:Y:S07]  /*2db0*/  LDSM.16.M88.4 R56, [R167+0x13900] ;  /* 0x01390000a738783b */ /* 0x000f6e0000000200 */
[C---:B----4-:R-:W-:Y:S08]  /*2dc0*/  HMMA.16816.F32 R48, R16.reuse, R44, R96 ;  /* 0x0000002c1030723c */ /* 0x050ff00000001860 */
[C---:B------:R-:W-:Y:S01]  /*2dd0*/  HMMA.16816.F32 R60, R16.reuse, R46, R88 ;  /* 0x0000002e103c723c */ /* 0x040fe20000001858 */
[----:B------:R-:W4:Y:S07]  /*2de0*/  LDSM.16.M88.4 R44, [R167+0x12900] ;  /* 0x01290000a72c783b */ /* 0x000f2e0000000200 */
[C---:B------:R-:W-:Y:S08]  /*2df0*/  HMMA.16816.F32 R28, R16.reuse, R114, R84 ;  /* 0x00000072101c723c */ /* 0x040ff00000001854 */
[C---:B-1----:R-:W-:Y:S01]  /*2e00*/  HMMA.16816.F32 R96, R16.reuse, R20, R76 ;  /* 0x000000141060723c */ /* 0x042fe2000000184c */
[----:B------:R-:W-:Y:S07]  /*2e10*/  LDSM.16.M88.4 R76, [R222+0x7000] ;  /* 0x00700000de4c783b */ /* 0x000fee0000000200 */
[C---:B------:R-:W-:Y:S01]  /*2e20*/  HMMA.16816.F32 R104, R16.reuse, R22, R72 ;  /* 0x000000161068723c */ /* 0x040fe20000001848 */
[----:B------:R-:W-:Y:S07]  /*2e30*/  LDSM.16.M88.4 R20, [R167+0x14900] ;  /* 0x01490000a714783b */ /* 0x000fee0000000200 */
[C---:B------:R-:W-:Y:S01]  /*2e40*/  HMMA.16816.F32 R120, R16.reuse, R8, R68 ;  /* 0x000000081078723c */ /* 0x040fe20000001844 */
[----:B------:R-:W-:Y:S07]  /*2e50*/  LDSM.16.M88.4 R68, [R222+0x7800] ;  /* 0x00780000de44783b */ /* 0x000fee0000000200 */
[----:B------:R-:W-:Y:S01]  /*2e60*/  HMMA.16816.F32 R116, R16, R10, R64 ;  /* 0x0000000a1074723c */ /* 0x000fe20000001840 */
[----:B------:R-:W1:Y:S04]  /*2e70*/  LDSM.16.M88.4 R16, [R167+0x14100] ;  /* 0x01410000a710783b */ /* 0x000e680000000200 */
[----:B------:R-:W-:Y:S03]  /*2e80*/  LDSM.16.M88.4 R8, [R219+0x20100] ;  /* 0x02010000db08783b */ /* 0x000fe60000000200 */
[C---:B---3--:R-:W-:Y:S01]  /*2e90*/  HMMA.16816.F32 R112, R12.reuse, R24, R40 ;  /* 0x000000180c70723c */ /* 0x048fe20000001828 */
[----:B------:R-:W-:Y:S07]  /*2ea0*/  LDSM.16.M88.4 R40, [R222+0x6800] ;  /* 0x00680000de28783b */ /* 0x000fee0000000200 */
[C---:B------:R-:W-:Y:S01]  /*2eb0*/  HMMA.16816.F32 R92, R12.reuse, R26, R36 ;  /* 0x0000001a0c5c723c */ /* 0x040fe20000001824 */
[----:B------:R-:W3:Y:S07]  /*2ec0*/  LDSM.16.M88.4 R24, [R222+0x6000] ;  /* 0x00600000de18783b */ /* 0x000eee0000000200 */
[C---:B--2---:R-:W-:Y:S08]  /*2ed0*/  HMMA.16816.F32 R72, R12.reuse, R54, R60 ;  /* 0x000000360c48723c */ /* 0x044ff0000000183c */
[C---:B------:R-:W-:Y:S01]  /*2ee0*/  HMMA.16816.F32 R80, R12.reuse, R52, R48 ;  /* 0x000000340c50723c */ /* 0x040fe20000001830 */
[----:B------:R-:W-:Y:S07]  /*2ef0*/  LDSM.16.M88.4 R48, [R222+0x8800] ;  /* 0x00880000de30783b */ /* 0x000fee0000000200 */
[C---:B-----5:R-:W-:Y:S01]  /*2f00*/  HMMA.16816.F32 R64, R12.reuse, R56, R100 ;  /* 0x000000380c40723c */ /* 0x060fe20000001864 */
[----:B------:R-:W-:Y:S07]  /*2f10*/  LDSM.16.M88.4 R100, [R217+0x13900] ;  /* 0x01390000d964783b */ /* 0x000fee0000000200 */
[C---:B------:R-:W-:Y:S01]  /*2f20*/  HMMA.16816.F32 R60, R12.reuse, R58, R108 ;  /* 0x0000003a0c3c723c */ /* 0x040fe2000000186c */
[----:B------:R-:W2:Y:S04]  /*2f30*/  LDSM.16.M88.4 R56, [R222+0x8000] ;  /* 0x00800000de38783b */ /* 0x000ea80000000200 */
[----:B------:R-:W-:Y:S03]  /*2f40*/  LDSM.16.M88.4 R108, [R217+0x14100] ;  /* 0x01410000d96c783b */ /* 0x000fe60000000200 */
[C---:B----4-:R-:W-:Y:S08]  /*2f50*/  HMMA.16816.F32 R88, R12.reuse, R44, R32 ;  /* 0x0000002c0c58723c */ /* 0x050ff00000001820 */
[C---:B------:R-:W-:Y:S08]  /*2f60*/  HMMA.16816.F32 R84, R12.reuse, R46, R28 ;  /* 0x0000002e0c54723c */ /* 0x040ff0000000181c */
[C---:B-1----:R-:W-:Y:S01]  /*2f70*/  HMMA.16816.F32 R52, R12.reuse, R16, R96 ;  /* 0x000000100c34723c */ /* 0x042fe20000001860 */
[----:B------:R-:W-:Y:S07]  /*2f80*/  LDSM.16.M88.4 R96, [R217+0x12100] ;  /* 0x01210000d960783b */ /* 0x000fee0000000200 */
[C---:B------:R-:W-:Y:S01]  /*2f90*/  HMMA.16816.F32 R44, R12.reuse, R18, R104 ;  /* 0x000000120c2c723c */ /* 0x040fe20000001868 */
[----:B------:R-:W1:Y:S04]  /*2fa0*/  LDSM.16.M88.4 R16, [R221+0x20100] ;  /* 0x02010000dd10783b */ /* 0x000e680000000200 */
[----:B------:R-:W-:Y:S03]  /*2fb0*/  LDSM.16.M88.4 R104, [R217+0x12900] ;  /* 0x01290000d968783b */ /* 0x000fe60000000200 */
[C---:B------:R-:W-:Y:S01]  /*2fc0*/  HMMA.16816.F32 R36, R12.reuse, R20, R120 ;  /* 0x000000140c24723c */ /* 0x040fe20000001878 */
[----:B------:R-:W4:Y:S07]  /*2fd0*/  LDSM.16.M88.4 R120, [R217+0x13100] ;  /* 0x01310000d978783b */ /* 0x000f2e0000000200 */
[----:B------:R-:W-:Y:S08]  /*2fe0*/  HMMA.16816.F32 R32, R12, R22, R116 ;  /* 0x000000160c20723c */ /* 0x000ff00000001874 */
[C---:B---3--:R-:W-:Y:S08]  /*2ff0*/  HMMA.16816.F32 R28, R8.reuse, R24, R112 ;  /* 0x00000018081c723c */ /* 0x048ff00000001870 */
[C---:B------:R-:W-:Y:S08]  /*3000*/  HMMA.16816.F32 R20, R8.reuse, R40, R88 ;  /* 0x000000280814723c */ /* 0x040ff00000001858 */
[C---:B------:R-:W-:Y:S08]  /*3010*/  HMMA.16816.F32 R12, R8.reuse, R42, R84 ;  /* 0x0000002a080c723c */ /* 0x040ff00000001854 */
[C---:B------:R-:W-:Y:S08]  /*3020*/  HMMA.16816.F32 R24, R8.reuse, R26, R92 ;  /* 0x0000001a0818723c */ /* 0x040ff0000000185c */
[C---:B------:R-:W-:Y:S08]  /*3030*/  HMMA.16816.F32 R40, R8.reuse, R76, R80 ;  /* 0x0000004c0828723c */ /* 0x040ff00000001850 */
[C---:B------:R-:W-:Y:S08]  /*3040*/  HMMA.16816.F32 R84, R8.reuse, R78, R72 ;  /* 0x0000004e0854723c */ /* 0x040ff00000001848 */
[C---:B------:R-:W-:Y:S08]  /*3050*/  HMMA.16816.F32 R88, R8.reuse, R68, R64 ;  /* 0x000000440858723c */ /* 0x040ff00000001840 */
[C---:B------:R-:W-:Y:S08]  /*3060*/  HMMA.16816.F32 R92, R8.reuse, R70, R60 ;  /* 0x00000046085c723c */ /* 0x040ff0000000183c */
[C---:B--2---:R-:W-:Y:S01]  /*3070*/  HMMA.16816.F32 R80, R8.reuse, R56, R52 ;  /* 0x000000380850723c */ /* 0x044fe20000001834 */
[----:B------:R-:W-:Y:S07]  /*3080*/  LDSM.16.M88.4 R52, [R217+0x14900] ;  /* 0x01490000d934783b */ /* 0x000fee0000000200 */
[C---:B------:R-:W-:Y:S01]  /*3090*/  HMMA.16816.F32 R76, R8.reuse, R58, R44 ;  /* 0x0000003a084c723c */ /* 0x040fe2000000182c */
[----:B------:R-:W-:Y:S07]  /*30a0*/  LDSM.16.M88.4 R44, [R216+0x6800] ;  /* 0x00680000d82c783b */ /* 0x000fee0000000200 */
[C---:B------:R-:W-:Y:S01]  /*30b0*/  HMMA.16816.F32 R72, R8.reuse, R48, R36 ;  /* 0x000000300848723c */ /* 0x040fe20000001824 */
[----:B------:R-:W-:Y:S07]  /*30c0*/  LDSM.16.M88.4 R36, [R216+0x7800] ;  /* 0x00780000d824783b */ /* 0x000fee0000000200 */
[----:B------:R-:W-:Y:S01]  /*30d0*/  HMMA.16816.F32 R68, R8, R50, R32 ;  /* 0x000000320844723c */ /* 0x000fe20000001820 */
[----:B------:R-:W-:Y:S04]  /*30e0*/  LDSM.16.M88.4 R8, [R220+0x20100] ;  /* 0x02010000dc08783b */ /* 0x000fe80000000200 */
[----:B------:R-:W2:Y:S03]  /*30f0*/  LDSM.16.M88.4 R48, [R216+0x6000] ;  /* 0x00600000d830783b */ /* 0x000ea60000000200 */
[C---:B-1----:R-:W-:Y:S08]  /*3100*/  HMMA.16816.F32 R64, R16.reuse, R96, R28 ;  /* 0x000000601040723c */ /* 0x042ff0000000181c */
[C---:B------:R-:W-:Y:S08]  /*3110*/  HMMA.16816.F32 R60, R16.reuse, R98, R24 ;  /* 0x00000062103c723c */ /* 0x040ff00000001818 */
[C---:B----4-:R-:W-:Y:S01]  /*3120*/  HMMA.16816.F32 R28, R16.reuse, R120, R40 ;  /* 0x00000078101c723c */ /* 0x050fe20000001828 */
[----:B------:R-:W1:Y:S07]  /*3130*/  LDSM.16.M88.4 R40, [R216+0x7000] ;  /* 0x00700000d828783b */ /* 0x000e6e0000000200 */
[C---:B------:R-:W-:Y:S08]  /*3140*/  HMMA.16816.F32 R24, R16.reuse, R122, R84 ;  /* 0x0000007a1018723c */ /* 0x040ff00000001854 */
[C---:B------:R-:W-:Y:S08]  /*3150*/  HMMA.16816.F32 R56, R16.reuse, R104, R20 ;  /* 0x000000681038723c */ /* 0x040ff00000001814 */
[C---:B------:R-:W-:Y:S08]  /*3160*/  HMMA.16816.F32 R20, R16.reuse, R100, R88 ;  /* 0x000000641014723c */ /* 0x040ff00000001858 */
[C---:B------:R-:W-:Y:S08]  /*3170*/  HMMA.16816.F32 R88, R16.reuse, R108, R80 ;  /* 0x0000006c1058723c */ /* 0x040ff00000001850 */
[C---:B------:R-:W-:Y:S01]  /*3180*/  HMMA.16816.F32 R32, R16.reuse, R106, R12 ;  /* 0x0000006a1020723c */ /* 0x040fe2000000180c */
[----:B------:R-:W3:Y:S04]  /*3190*/  LDSM.16.M88.4 R104, [R216+0x8800] ;  /* 0x00880000d868783b */ /* 0x000ee80000000200 */
[----:B------:R-:W-:Y:S03]  /*31a0*/  LDSM.16.M88.4 R12, [R218+0x24100] ;  /* 0x02410000da0c783b */ /* 0x000fe60000000200 */
[C---:B------:R-:W-:Y:S01]  /*31b0*/  HMMA.16816.F32 R80, R16.reuse, R110, R76 ;  /* 0x0000006e1050723c */ /* 0x040fe2000000184c */
[----:B------:R-:W-:Y:S07]  /*31c0*/  LDSM.16.M88.4 R108, [R167+0x15100] ;  /* 0x01510000a76c783b */ /* 0x000fee0000000200 */
[----:B------:R-:W-:Y:S01]  /*31d0*/  HMMA.16816.F32 R92, R16, R102, R92 ;  /* 0x00000066105c723c */ /* 0x000fe2000000185c */
[----:B------:R-:W4:Y:S07]  /*31e0*/  LDSM.16.M88.4 R100, [R216+0x8000] ;  /* 0x00800000d864783b */ /* 0x000f2e0000000200 */
[C---:B--2---:R-:W-:Y:S08]  /*31f0*/  HMMA.16816.F32 R84, R8.reuse, R48, R64 ;  /* 0x000000300854723c */ /* 0x044ff00000001840 */
[----:B------:R-:W-:Y:S01]  /*3200*/  HMMA.16816.F32 R76, R8, R50, R60 ;  /* 0x00000032084c723c */ /* 0x000fe2000000183c */
[----:B------:R-:W2:Y:S07]  /*3210*/  LDSM.16.M88.4 R48, [R167+0x16100] ;  /* 0x01610000a730783b */ /* 0x000eae0000000200 */
[C---:B------:R-:W-:Y:S08]  /*3220*/  HMMA.16816.F32 R96, R16.reuse, R52, R72 ;  /* 0x000000341060723c */ /* 0x040ff00000001848 */
[----:B------:R-:W-:Y:S01]  /*3230*/  HMMA.16816.F32 R16, R16, R54, R68 ;  /* 0x000000361010723c */ /* 0x000fe20000001844 */
[----:B------:R-:W5:Y:S07]  /*3240*/  LDSM.16.M88.4 R52, [R167+0x15900] ;  /* 0x01590000a734783b */ /* 0x000f6e0000000200 */
[C---:B-1----:R-:W-:Y:S01]  /*3250*/  HMMA.16816.F32 R60, R8.reuse, R42, R24 ;  /* 0x0000002a083c723c */ /* 0x042fe20000001818 */
[----:B------:R-:W-:Y:S07]  /*3260*/  LDSM.16.M88.4 R24, [R167+0x17100] ;  /* 0x01710000a718783b */ /* 0x000fee0000000200 */
[C---:B------:R-:W-:Y:S08]  /*3270*/  HMMA.16816.F32 R72, R8.reuse, R44, R56 ;  /* 0x0000002c0848723c */ /* 0x040ff00000001838 */
[C---:B------:R-:W-:Y:S01]  /*3280*/  HMMA.16816.F32 R68, R8.reuse, R46, R32 ;  /* 0x0000002e0844723c */ /* 0x040fe20000001820 */
[----:B------:R-:W1:Y:S07]  /*3290*/  LDSM.16.M88.4 R44, [R167+0x16900] ;  /* 0x01690000a72c783b */ /* 0x000e6e0000000200 */
[C---:B------:R-:W-:Y:S01]  /*32a0*/  HMMA.16816.F32 R56, R8.reuse, R36, R20 ;  /* 0x000000240838723c */ /* 0x040fe20000001814 */
[----:B------:R-:W1:Y:S07]  /*32b0*/  LDSM.16.M88.4 R20, [R167+0x17900] ;  /* 0x01790000a714783b */ /* 0x000e6e0000000200 */
[C---:B------:R-:W-:Y:S08]  /*32c0*/  HMMA.16816.F32 R64, R8.reuse, R40, R28 ;  /* 0x000000280840723c */ /* 0x040ff0000000181c */
[C---:B------:R-:W-:Y:S08]  /*32d0*/  HMMA.16816.F32 R40, R8.reuse, R38, R92 ;  /* 0x000000260828723c */ /* 0x040ff0000000185c */
[C---:B---3--:R-:W-:Y:S08]  /*32e0*/  HMMA.16816.F32 R28, R8.reuse, R104, R96 ;  /* 0x00000068081c723c */ /* 0x048ff00000001860 */
[C---:B------:R-:W-:Y:S08]  /*32f0*/  HMMA.16816.F32 R16, R8.reuse, R106, R16 ;  /* 0x0000006a0810723c */ /* 0x040ff00000001810 */
[C---:B----4-:R-:W-:Y:S01]  /*3300*/  HMMA.16816.F32 R36, R8.reuse, R100, R88 ;  /* 0x000000640824723c */ /* 0x050fe20000001858 */
[----:B------:R-:W-:Y:S07]  /*3310*/  LDSM.16.M88.4 R88, [R222+0x9000] ;  /* 0x00900000de58783b */ /* 0x000fee0000000200 */
[----:B------:R-:W-:Y:S01]  /*3320*/  HMMA.16816.F32 R32, R8, R102, R80 ;  /* 0x000000660820723c */ /* 0x000fe20000001850 */
[----:B------:R-:W-:Y:S07]  /*3330*/  LDSM.16.M88.4 R8, [R219+0x24100] ;  /* 0x02410000db08783b */ /* 0x000fee0000000200 */
[C---:B--2---:R-:W-:Y:S01]  /*3340*/  HMMA.16816.F32 R104, R12.reuse, R50, R60 ;  /* 0x000000320c68723c */ /* 0x044fe2000000183c */
[----:B------:R-:W2:Y:S07]  /*3350*/  LDSM.16.M88.4 R60, [R222+0xa000] ;  /* 0x00a00000de3c783b */ /* 0x000eae0000000200 */
[C---:B-----5:R-:W-:Y:S01]  /*3360*/  HMMA.16816.F32 R120, R12.reuse, R52, R72 ;  /* 0x000000340c78723c */ /* 0x060fe20000001848 */
[----:B------:R-:W3:Y:S07]  /*3370*/  LDSM.16.M88.4 R72, [R222+0x9800] ;  /* 0x00980000de48783b */ /* 0x000eee0000000200 */
[C---:B------:R-:W-:Y:S08]  /*3380*/  HMMA.16816.F32 R84, R12.reuse, R108, R84 ;  /* 0x0000006c0c54723c */ /* 0x040ff00000001854 */
[C---:B------:R-:W-:Y:S01]  /*3390*/  HMMA.16816.F32 R108, R12.reuse, R110, R76 ;  /* 0x0000006e0c6c723c */ /* 0x040fe2000000184c */
[----:B------:R-:W4:Y:S07]  /*33a0*/  LDSM.16.M88.4 R76, [R222+0xa800] ;  /* 0x00a80000de4c783b */ /* 0x000f2e0000000200 */
[C---:B------:R-:W-:Y:S01]  /*33b0*/  HMMA.16816.F32 R116, R12.reuse, R54, R68 ;  /* 0x000000360c74723c */ /* 0x040fe20000001844 */
[----:B------:R-:W5:Y:S07]  /*33c0*/  LDSM.16.M88.4 R68, [R222+0xb000] ;  /* 0x00b00000de44783b */ /* 0x000f6e0000000200 */
[C---:B------:R-:W-:Y:S01]  /*33d0*/  HMMA.16816.F32 R112, R12.reuse, R48, R64 ;  /* 0x000000300c70723c */ /* 0x040fe20000001840 */
[----:B------:R-:W-:Y:S07]  /*33e0*/  LDSM.16.M88.4 R48, [R217+0x15100] ;  /* 0x01510000d930783b */ /* 0x000fee0000000200 */
[C---:B-1----:R-:W-:Y:S01]  /*33f0*/  HMMA.16816.F32 R100, R12.reuse, R44, R56 ;  /* 0x0000002c0c64723c */ /* 0x042fe20000001838 */
[----:B------:R-:W1:Y:S07]  /*3400*/  LDSM.16.M88.4 R56, [R222+0xb800] ;  /* 0x00b80000de38783b */ /* 0x000e6e0000000200 */
[C---:B------:R-:W-:Y:S01]  /*3410*/  HMMA.16816.F32 R96, R12.reuse, R46, R40 ;  /* 0x0000002e0c60723c */ /* 0x040fe20000001828 */
[----:B------:R-:W-:Y:S04]  /*3420*/  LDSM.16.M88.4 R40, [R217+0x16100] ;  /* 0x01610000d928783b */ /* 0x000fe80000000200 */
[----:B------:R-:W-:Y:S03]  /*3430*/  LDSM.16.M88.4 R44, [R217+0x15900] ;  /* 0x01590000d92c783b */ /* 0x000fe60000000200 */
[C---:B------:R-:W-:Y:S08]  /*3440*/  HMMA.16816.F32 R92, R12.reuse, R24, R36 ;  /* 0x000000180c5c723c */ /* 0x040ff00000001824 */
[C---:B------:R-:W-:Y:S08]  /*3450*/  HMMA.16816.F32 R80, R12.reuse, R26, R32 ;  /* 0x0000001a0c50723c */ /* 0x040ff00000001820 */
[C---:B------:R-:W-:Y:S08]  /*3460*/  HMMA.16816.F32 R64, R12.reuse, R20, R28 ;  /* 0x000000140c40723c */ /* 0x040ff0000000181c */
[----:B------:R-:W-:Y:S01]  /*3470*/  HMMA.16816.F32 R52, R12, R22, R16 ;  /* 0x000000160c34723c */ /* 0x000fe20000001810 */
[----:B------:R-:W1:Y:S07]  /*3480*/  LDSM.16.M88.4 R12, [R221+0x24100] ;  /* 0x02410000dd0c783b */ /* 0x000e6e0000000200 */
[C---:B--2---:R-:W-:Y:S08]  /*3490*/  HMMA.16816.F32 R16, R8.reuse, R62, R104 ;  /* 0x0000003e0810723c */ /* 0x044ff00000001868 */
[C---:B---3--:R-:W-:Y:S01]  /*34a0*/  HMMA.16816.F32 R28, R8.reuse, R72, R120 ;  /* 0x00000048081c723c */ /* 0x048fe20000001878 */
[----:B------:R-:W2:Y:S07]  /*34b0*/  LDSM.16.M88.4 R120, [R217+0x16900] ;  /* 0x01690000d978783b */ /* 0x000eae0000000200 */
[C---:B------:R-:W-:Y:S08]  /*34c0*/  HMMA.16816.F32 R20, R8.reuse, R60, R112 ;  /* 0x0000003c0814723c */ /* 0x040ff00000001870 */
[C---:B----4-:R-:W-:Y:S08]  /*34d0*/  HMMA.16816.F32 R60, R8.reuse, R76, R100 ;  /* 0x0000004c083c723c */ /* 0x050ff00000001864 */
[C---:B------:R-:W-:Y:S08]  /*34e0*/  HMMA.16816.F32 R36, R8.reuse, R88, R84 ;  /* 0x000000580824723c */ /* 0x040ff00000001854 */
[C---:B------:R-:W-:Y:S01]  /*34f0*/  HMMA.16816.F32 R32, R8.reuse, R90, R108 ;  /* 0x0000005a0820723c */ /* 0x040fe2000000186c */
[----:B------:R-:W3:Y:S07]  /*3500*/  LDSM.16.M88.4 R108, [R217+0x17100] ;  /* 0x01710000d96c783b */ /* 0x000eee0000000200 */
[C---:B-----5:R-:W-:Y:S08]  /*3510*/  HMMA.16816.F32 R100, R8.reuse, R68, R92 ;  /* 0x000000440864723c */ /* 0x060ff0000000185c */
[C---:B-1----:R-:W-:Y:S08]  /*3520*/  HMMA.16816.F32 R92, R8.reuse, R56, R64 ;  /* 0x00000038085c723c */ /* 0x042ff00000001840 */
[----:B------:R-:W-:Y:S08]  /*3530*/  HMMA.16816.F32 R24, R8, R74, R116 ;  /* 0x0000004a0818723c */ /* 0x000ff00000001874 */
[----:B------:R-:W-:Y:S01]  /*3540*/  HMMA.16816.F32 R64, R12, R42, R16 ;  /* 0x0000002a0c40723c */ /* 0x000fe20000001810 */
[----:B------:R-:W1:Y:S07]  /*3550*/  LDSM.16.M88.4 R16, [R217+0x17900] ;  /* 0x01790000d910783b */ /* 0x000e6e0000000200 */
[C---:B------:R-:W-:Y:S08]  /*3560*/  HMMA.16816.F32 R96, R8.reuse, R78, R96 ;  /* 0x0000004e0860723c */ /* 0x040ff00000001860 */
[C---:B------:R-:W-:Y:S08]  /*3570*/  HMMA.16816.F32 R104, R8.reuse, R70, R80 ;  /* 0x000000460868723c */ /* 0x040ff00000001850 */
[----:B------:R-:W-:Y:S01]  /*3580*/  HMMA.16816.F32 R88, R8, R58, R52 ;  /* 0x0000003a0858723c */ /* 0x000fe20000001834 */
[----:B------:R-:W-:Y:S04]  /*3590*/  LDSM.16.M88.4 R8, [R220+0x24100] ;  /* 0x02410000dc08783b */ /* 0x000fe80000000200 */
[----:B------:R-:W-:Y:S03]  /*35a0*/  LDSM.16.M88.4 R56, [R216+0x9800] ;  /* 0x00980000d838783b */ /* 0x000fe60000000200 */
[C---:B------:R-:W-:Y:S01]  /*35b0*/  HMMA.16816.F32 R84, R12.reuse, R48, R36 ;  /* 0x000000300c54723c */ /* 0x040fe20000001824 */
[----:B------:R-:W-:Y:S07]  /*35c0*/  LDSM.16.M88.4 R52, [R216+0xa000] ;  /* 0x00a00000d834783b */ /* 0x000fee0000000200 */
[C---:B------:R-:W-:Y:S01]  /*35d0*/  HMMA.16816.F32 R80, R12.reuse, R50, R32 ;  /* 0x000000320c50723c */ /* 0x040fe20000001820 */
[----:B------:R-:W4:Y:S07]  /*35e0*/  LDSM.16.M88.4 R48, [R216+0xa800] ;  /* 0x00a80000d830783b */ /* 0x000f2e0000000200 */
[C---:B------:R-:W-:Y:S08]  /*35f0*/  HMMA.16816.F32 R76, R12.reuse, R44, R28 ;  /* 0x0000002c0c4c723c */ /* 0x040ff0000000181c */
[C---:B------:R-:W-:Y:S01]  /*3600*/  HMMA.16816.F32 R72, R12.reuse, R46, R24 ;  /* 0x0000002e0c48723c */ /* 0x040fe20000001818 */
[----:B------:R-:W5:Y:S07]  /*3610*/  LDSM.16.M88.4 R44, [R216+0xb000] ;  /* 0x00b00000d82c783b */ /* 0x000f6e0000000200 */
[C---:B------:R-:W-:Y:S01]  /*3620*/  HMMA.16816.F32 R68, R12.reuse, R40, R20 ;  /* 0x000000280c44723c */ /* 0x040fe20000001814 */
[----:B------:R-:W4:Y:S07]  /*3630*/  LDSM.16.M88.4 R40, [R216+0xb800] ;  /* 0x00b80000d828783b */ /* 0x000f2e0000000200 */
[----:B--2---:R-:W-:Y:S01]  /*3640*/  HMMA.16816.F32 R36, R12, R120, R60 ;  /* 0x000000780c24723c */ /* 0x004fe2000000183c */
[----:B------:R-:W2:Y:S01]  /*3650*/  LDSM.16.M88.4 R60, [R216+0x9000] ;  /* 0x00900000d83c783b */ /* 0x000ea20000000200 */
[----:B------:R-:W-:-:S06]  /*3660*/  DEPBAR.LE SB0, 0x0 ;  /* 0x000080000000791a */ /* 0x000fcc0000000000 */
[C---:B------:R-:W-:Y:S08]  /*3670*/  HMMA.16816.F32 R32, R12.reuse, R122, R96 ;  /* 0x0000007a0c20723c */ /* 0x040ff00000001860 */
[C---:B---3--:R-:W-:Y:S08]  /*3680*/  HMMA.16816.F32 R28, R12.reuse, R108, R100 ;  /* 0x0000006c0c1c723c */ /* 0x048ff00000001864 */
[C---:B------:R-:W-:Y:S08]  /*3690*/  HMMA.16816.F32 R24, R12.reuse, R110, R104 ;  /* 0x0000006e0c18723c */ /* 0x040ff00000001868 */
[C---:B-1----:R-:W-:Y:S08]  /*36a0*/  HMMA.16816.F32 R20, R12.reuse, R16, R92 ;  /* 0x000000100c14723c */ /* 0x042ff0000000185c */
[----:B------:R-:W-:Y:S08]  /*36b0*/  HMMA.16816.F32 R12, R12, R18, R88 ;  /* 0x000000120c0c723c */ /* 0x000ff00000001858 */
[C---:B----4-:R-:W-:Y:S08]  /*36c0*/  HMMA.16816.F32 R36, R8.reuse, R48, R36 ;  /* 0x000000300824723c */ /* 0x050ff00000001824 */
[C---:B------:R-:W-:Y:S08]  /*36d0*/  HMMA.16816.F32 R48, R8.reuse, R50, R32 ;  /* 0x000000320830723c */ /* 0x040ff00000001820 */
[C---:B-----5:R-:W-:Y:S08]  /*36e0*/  HMMA.16816.F32 R32, R8.reuse, R44, R28 ;  /* 0x0000002c0820723c */ /* 0x060ff0000000181c */
        /* <DEDUP_REMOVED lines=8> */
[----:B------:R-:W-:Y:S01]  /*3770*/  HMMA.16816.F32 R40, R8, R42, R12 ;  /* 0x0000002a0828723c */ /* 0x000fe2000000180c */
[----:B------:R-:W-:Y:S06]  /*3780*/  BAR.SYNC.DEFER_BLOCKING 0x0 ;  /* 0x0000000000007b1d */ /* 0x000fec0000010000 */
[----:B------:R-:W-:Y:S05]  /*3790*/  @!P0 BRA `(.L_x_1216) ;  /* 0x0000024000008947 */ /* 0x000fea0003800000 */
[----:B------:R-:W-:Y:S01]  /*37a0*/  UIADD3 UR5, UR6, -0x2, URZ ;  /* 0xfffffffe06057890 */ /* 0x000fe2000fffe03f */
[C---:B------:R-:W-:Y:S01]  /*37b0*/  IMAD.SHL.U32 R13, R126.reuse, 0x40, RZ ;  /* 0x000000407e0d7824 */ /* 0x040fe200078e00ff */
[----:B------:R-:W-:-:S02]  /*37c0*/  SHF.L.U64.HI R3, R126, 0x6, R127 ;  /* 0x000000067e037819 */ /* 0x000fc4000001027f */
[----:B------:R-:W-:Y:S02]  /*37d0*/  USHF.R.S32.HI UR4, URZ, 0x1f, UR5 ;  /* 0x0000001f3f047899 */ /* 0x000fe40008011405 */
[----:B------:R-:W-:Y:S01]  /*37e0*/  UIMAD UR15, UR15, UR5, URZ ;  /* 0x000000050f0f72a4 */ /* 0x000fe2000f8e023f */
[----:B------:R-:W-:-:S03]  /*37f0*/  IMAD.WIDE.U32 R8, R124, UR5, R128 ;  /* 0x000000057c087c25 */ /* 0x000fc6000f8e0080 */
[----:B------:R-:W-:Y:S02]  /*3800*/  UIMAD UR4, UR4, UR16, UR15 ;  /* 0x00000010040472a4 */ /* 0x000fe4000f8e020f */
[----:B------:R-:W-:-:S04]  /*3810*/  LEA R6, P2, R8, c[0x0][0x1c8], 0x1 ;  /* 0x0000720008067a11 */ /* 0x000fc800078408ff */
[----:B------:R-:W-:Y:S02]  /*3820*/  IADD3 R0, R9, UR4, RZ ;  /* 0x0000000409007c10 */ /* 0x000fe4000fffe0ff */
[C---:B------:R-:W-:Y:S02]  /*3830*/  IADD3 R10, P3, R13.reuse, R6, RZ ;  /* 0x000000060d0a7210 */ /* 0x040fe40007f7e0ff */
[----:B------:R-:W-:Y:S02]  /*3840*/  LEA.HI.X R7, R8, c[0x0][0x1cc], R0, 0x1, P2 ;  /* 0x0000730008077a11 */ /* 0x000fe400010f0c00 */
[----:B------:R-:W-:-:S03]  /*3850*/  IADD3 R16, P1, P0, R13, 0x80, R6 ;  /* 0x000000800d107810 */ /* 0x000fc6000783e006 */
[--C-:B------:R-:W-:Y:S01]  /*3860*/  IMAD.X R11, R3, 0x1, R7.reuse, P3 ;  /* 0x00000001030b7824 */ /* 0x100fe200018e0607 */
[----:B------:R-:W-:Y:S01]  /*3870*/  LOP3.LUT P3, RZ, R165, 0x1, RZ, 0xc0, !PT ;  /* 0x00000001a5ff7812 */ /* 0x000fe2000786c0ff */
[----:B------:R-:W-:Y:S01]  /*3880*/  @!PT LDS RZ, [RZ] ;  /* 0x00000000fffff984 */ /* 0x000fe20000000800 */
[----:B------:R-:W-:Y:S01]  /*3890*/  @!PT LDS RZ, [RZ] ;  /* 0x00000000fffff984 */ /* 0x000fe20000000800 */
[----:B------:R-:W-:Y:S01]  /*38a0*/  @!PT LDS RZ, [RZ] ;  /* 0x00000000fffff984 */ /* 0x000fe20000000800 */
[----:B------:R1:W-:Y:S01]  /*38b0*/  LDGSTS.E.BYPASS.LTC128B.128 [R247+0xc100], [R6.64], !P4 ;  /* 0x0c10000006f77fae */ /* 0x0003e2000e101d4a */
[--C-:B------:R-:W-:Y:S02]  /*38c0*/  IADD3.X R17, R3, RZ, R7.reuse, P1, P0 ;  /* 0x000000ff03117210 */ /* 0x100fe40000fe0407 */
[--C-:B------:R-:W-:Y:S01]  /*38d0*/  IADD3 R14, P1, P0, R13, 0x100, R6.reuse ;  /* 0x000001000d0e7810 */ /* 0x100fe2000783e006 */
[----:B------:R1:W-:Y:S03]  /*38e0*/  LDGSTS.E.BYPASS.LTC128B.128 [R247+0xf100], [R6.64+0x80], !P6 ;  /* 0x0f10008006f77fae */ /* 0x0003e6000f101d4a */
[----:B------:R-:W-:Y:S02]  /*38f0*/  IADD3.X R15, R3, RZ, R7, P1, P0 ;  /* 0x000000ff030f7210 */ /* 0x000fe40000fe0407 */
[----:B------:R-:W-:-:S02]  /*3900*/  IADD3 R12, P2, P1, R13, 0x180, R6 ;  /* 0x000001800d0c7810 */ /* 0x000fc4000795e006 */
[----:B------:R-:W-:Y:S01]  /*3910*/  IADD3 R8, P0, R10, R13, RZ ;  /* 0x0000000d0a087210 */ /* 0x000fe20007f1e0ff */
[----:B------:R1:W-:Y:S01]  /*3920*/  LDGSTS.E.BYPASS.LTC128B.128 [R247+0x12100], [R6.64+0x100], !P3 ;  /* 0x1210010006f77fae */ /* 0x0003e2000d901d4a */
[----:B------:R-:W-:-:S03]  /*3930*/  IADD3.X R13, R3, RZ, R7, P2, P1 ;  /* 0x000000ff030d7210 */ /* 0x000fc600017e2407 */
[----:B------:R1:W-:Y:S01]  /*3940*/  LDGSTS.E.BYPASS.LTC128B.128 [R247+0x15100], [R6.64+0x180], !P5 ;  /* 0x1510018006f77fae */ /* 0x0003e2000e901d4a */
[----:B------:R-:W-:-:S03]  /*3950*/  IMAD.X R9, R11, 0x1, R3, P0 ;  /* 0x000000010b097824 */ /* 0x000fc600000e0603 */
[----:B------:R1:W-:Y:S04]  /*3960*/  LDGSTS.E.BYPASS.LTC128B.128 [R247+0xd100], [R10.64], !P4 ;  /* 0x0d1000000af77fae */ /* 0x0003e8000e101d4a */
[----:B------:R1:W-:Y:S04]  /*3970*/  LDGSTS.E.BYPASS.LTC128B.128 [R247+0x10100], [R16.64], !P6 ;  /* 0x1010000010f77fae */ /* 0x0003e8000f101d4a */
[----:B------:R1:W-:Y:S04]  /*3980*/  LDGSTS.E.BYPASS.LTC128B.128 [R247+0x13100], [R14.64], !P3 ;  /* 0x131000000ef77fae */ /* 0x0003e8000d901d4a */
[----:B------:R1:W-:Y:S04]  /*3990*/  LDGSTS.E.BYPASS.LTC128B.128 [R247+0x16100], [R12.64], !P5 ;  /* 0x161000000cf77fae */ /* 0x0003e8000e901d4a */
[----:B------:R1:W-:Y:S04]  /*39a0*/  LDGSTS.E.BYPASS.LTC128B.128 [R247+0xe100], [R8.64], !P4 ;  /* 0x0e10000008f77fae */ /* 0x0003e8000e101d4a */
[----:B------:R1:W-:Y:S04]  /*39b0*/  LDGSTS.E.BYPASS.LTC128B.128 [R247+0x11100], [R8.64+0x80], !P6 ;  /* 0x1110008008f77fae */ /* 0x0003e8000f101d4a */
[----:B------:R1:W-:Y:S04]  /*39c0*/  LDGSTS.E.BYPASS.LTC128B.128 [R247+0x14100], [R8.64+0x100], !P3 ;  /* 0x1410010008f77fae */ /* 0x0003e8000d901d4a */
[----:B------:R1:W-:Y:S02]  /*39d0*/  LDGSTS.E.BYPASS.LTC128B.128 [R247+0x17100], [R8.64+0x180], !P5 ;  /* 0x1710018008f77fae */ /* 0x0003e4000e901d4a */
.L_x_1216:
[----:B------:R-:W-:Y:S01]  /*39e0*/  LOP3.LUT R0, R125, 0xffffffe0, RZ, 0xc0, !PT ;  /* 0xffffffe07d007812 */ /* 0x000fe200078ec0ff */
[----:B------:R-:W-:Y:S01]  /*39f0*/  ULDC UR4, c[0x0][0x1d0] ;  /* 0x0000740000047ab9 */ /* 0x000fe20000000800 */
[----:B------:R-:W-:Y:S01]  /*3a00*/  STL [R1+0x50], R221 ;  /* 0x000050dd01007387 */ /* 0x000fe20000100800 */
[----:B------:R-:W-:Y:S01]  /*3a10*/  UIADD3 UR4, UR7, UR4, URZ ;  /* 0x0000000407047290 */ /* 0x000fe2000fffe03f */
[----:B------:R-:W-:-:S02]  /*3a20*/  IMAD.SHL.U32 R212, R5, 0x2, RZ ;  /* 0x0000000205d47824 */ /* 0x000fc400078e00ff */
[----:B------:R-:W-:Y:S01]  /*3a30*/  IMAD.IADD R0, R164, 0x1, -R0 ;  /* 0x00000001a4007824 */ /* 0x000fe200078e0a00 */
[----:B------:R-:W-:Y:S01]  /*3a40*/  STL [R1+0x4c], R220 ;  /* 0x00004cdc01007387 */ /* 0x000fe20000100800 */
[----:B------:R-:W-:Y:S01]  /*3a50*/  IMAD R215, R2, 0x2, R212 ;  /* 0x0000000202d77824 */ /* 0x000fe200078e02d4 */
[----:B------:R-:W-:Y:S01]  /*3a60*/  LEA R213, R4, R212, 0x1 ;  /* 0x000000d404d57211 */ /* 0x000fe200078e08ff */
[----:B-1----:R-:W-:Y:S01]  /*3a70*/  IMAD.U32 R6, RZ, RZ, UR4 ;  /* 0x00000004ff067e24 */ /* 0x002fe2000f8e00ff */
[----:B------:R-:W-:Y:S01]  /*3a80*/  SHF.R.S32.HI R3, RZ, 0x1f, R0 ;  /* 0x0000001fff037819 */ /* 0x000fe20000011400 */
[----:B------:R1:W-:Y:S02]  /*3a90*/  STL [R1+0x48], R219 ;  /* 0x000048db01007387 */ /* 0x0003e40000100800 */
[----:B------:R-:W-:Y:S01]  /*3aa0*/  IMAD R214, R2, 0x2, R213 ;  /* 0x0000000202d67824 */ /* 0x000fe200078e02d5 */
[----:B------:R-:W-:Y:S01]  /*3ab0*/  LEA.HI R3, R3, R0, RZ, 0x2 ;  /* 0x0000000003037211 */ /* 0x000fe200078f10ff */
[----:B------:R-:W-:Y:S03]  /*3ac0*/  STL [R1+0x44], R218 ;  /* 0x000044da01007387 */ /* 0x000fe60000100800 */
[----:B------:R-:W-:Y:S01]  /*3ad0*/  LOP3.LUT R3, R3, 0x7ffffffc, RZ, 0xc0, !PT ;  /* 0x7ffffffc03037812 */ /* 0x000fe200078ec0ff */
[----:B------:R-:W-:Y:S03]  /*3ae0*/  STL [R1+0x40], R217 ;  /* 0x000040d901007387 */ /* 0x000fe60000100800 */
[----:B------:R-:W-:Y:S01]  /*3af0*/  IADD3 R0, R0, -R3, RZ ;  /* 0x8000000300007210 */ /* 0x000fe20007ffe0ff */
[----:B------:R-:W-:Y:S04]  /*3b00*/  STL [R1+0x3c], R216 ;  /* 0x00003cd801007387 */ /* 0x000fe80000100800 */
[----:B------:R-:W-:Y:S01]  /*3b10*/  IMAD R0, R0, -0x2, R6 ;  /* 0xfffffffe00007824 */ /* 0x000fe200078e0206 */
[----:B------:R2:W-:Y:S04]  /*3b20*/  STL [R1+0x38], R167 ;  /* 0x000038a701007387 */ /* 0x0005e80000100800 */
[C---:B------:R-:W-:Y:S01]  /*3b30*/  ISETP.GT.AND P1, PT, R0.reuse, RZ, PT ;  /* 0x000000ff0000720c */ /* 0x040fe20003f24270 */
[----:B------:R-:W-:Y:S01]  /*3b40*/  LDSM.16.MT88.4 R56, [R214+0x900] ;  /* 0x00090000d638783b */ /* 0x000fe20000004200 */
[----:B------:R-:W-:-:S02]  /*3b50*/  ISETP.GT.AND P0, PT, R0, 0x1, PT ;  /* 0x000000010000780c */ /* 0x000fc40003f04270 */
[----:B------:R-:W-:Y:S01]  /*3b60*/  ISETP.GT.AND P3, PT, R0, 0x8, PT ;  /* 0x000000080000780c */ /* 0x000fe20003f64270 */
[----:B------:R-:W-:Y:S01]  /*3b70*/  LDSM.16.MT88.4 R52, [R212+0x3100] ;  /* 0x00310000d434783b */ /* 0x000fe20000004200 */
[----:B------:R-:W-:Y:S02]  /*3b80*/  FSEL R7, R84, -INF , P1 ;  /* 0xff80000054077808 */ /* 0x000fe40000800000 */
[----:B------:R-:W-:Y:S01]  /*3b90*/  FSEL R8, R85, -INF , P0 ;  /* 0xff80000055087808 */ /* 0x000fe20000000000 */
[----:B------:R-:W-:Y:S01]  /*3ba0*/  LDSM.16.MT88.4 R108, [R213+0x3900] ;  /* 0x00390000d56c783b */ /* 0x000fe20000004200 */
[----:B------:R-:W-:Y:S02]  /*3bb0*/  FSEL R17, R87, -INF , P0 ;  /* 0xff80000057117808 */ /* 0x000fe40000000000 */
[----:B------:R-:W-:Y:S01]  /*3bc0*/  ISETP.GT.AND P0, PT, R0, 0x9, PT ;  /* 0x000000090000780c */ /* 0x000fe20003f04270 */
[----:B------:R-:W-:Y:S01]  /*3bd0*/  LDSM.16.MT88.4 R60, [R214+0x6100] ;  /* 0x00610000d63c783b */ /* 0x000fe20000004200 */
[----:B------:R-:W-:-:S02]  /*3be0*/  FSEL R9, R80, -INF , P3 ;  /* 0xff80000050097808 */ /* 0x000fc40001800000 */
[----:B------:R-:W-:Y:S01]  /*3bf0*/  FMNMX.FTZ R3, R7, R8, !PT ;  /* 0x0000000807037209 */ /* 0x000fe20007810000 */
[----:B------:R-:W-:Y:S01]  /*3c00*/  LDSM.16.MT88.4 R120, [R215+0x9100] ;  /* 0x00910000d778783b */ /* 0x000fe20000004200 */
[C---:B------:R-:W-:Y:S02]  /*3c10*/  ISETP.GT.AND P2, PT, R0.reuse, 0x10, PT ;  /* 0x000000100000780c */ /* 0x040fe40003f44270 */
[----:B------:R-:W-:Y:S01]  /*3c20*/  FSEL R10, R81, -INF , P0 ;  /* 0xff800000510a7808 */ /* 0x000fe20000000000 */
[----:B------:R-:W-:Y:S01]  /*3c30*/  LDSM.16.MT88.4 R116, [R214+0x9100] ;  /* 0x00910000d674783b */ /* 0x000fe20000004200 */
[----:B------:R-:W-:Y:S02]  /*3c40*/  FMNMX.FTZ R3, R9, R3, !PT ;  /* 0x0000000309037209 */ /* 0x000fe40007810000 */
[----:B------:R-:W-:Y:S01]  /*3c50*/  FSEL R19, R83, -INF , P0 ;  /* 0xff80000053137808 */ /* 0x000fe20000000000 */
[----:B------:R-:W-:Y:S01]  /*3c60*/  LDSM.16.MT88.4 R96, [R212+0x6900] ;  /* 0x00690000d460783b */ /* 0x000fe20000004200 */
[----:B------:R-:W-:-:S02]  /*3c70*/  ISETP.GT.AND P0, PT, R0, 0x11, PT ;  /* 0x000000110000780c */ /* 0x000fc40003f04270 */
[----:B------:R-:W-:Y:S01]  /*3c80*/  FSEL R11, R76, -INF , P2 ;  /* 0xff8000004c0b7808 */ /* 0x000fe20001000000 */
[----:B------:R-:W-:Y:S01]  /*3c90*/  LDSM.16.MT88.4 R104, [R215+0x3900] ;  /* 0x00390000d768783b */ /* 0x000fe20000004200 */
[----:B------:R-:W-:Y:S02]  /*3ca0*/  FMNMX.FTZ R3, R10, R3, !PT ;  /* 0x000000030a037209 */ /* 0x000fe40007810000 */
[----:B------:R-:W-:Y:S01]  /*3cb0*/  FSEL R16, R86, -INF , P1 ;  /* 0xff80000056107808 */ /* 0x000fe20000800000 */
[----:B------:R-:W-:Y:S01]  /*3cc0*/  LDSM.16.MT88.4 R100, [R214+0x3900] ;  /* 0x00390000d664783b */ /* 0x000fe20000004200 */
[----:B------:R-:W-:Y:S02]  /*3cd0*/  ISETP.GT.AND P1, PT, R0, 0x18, PT ;  /* 0x000000180000780c */ /* 0x000fe40003f24270 */
[----:B------:R-:W-:Y:S01]  /*3ce0*/  FSEL R13, R77, -INF , P0 ;  /* 0xff8000004d0d7808 */ /* 0x000fe20000000000 */
[----:B------:R-:W-:Y:S01]  /*3cf0*/  LDSM.16.MT88.4 R84, [R212+0x3900] ;  /* 0x00390000d454783b */ /* 0x000fe20000004200 */
[----:B------:R-:W-:-:S02]  /*3d00*/  FMNMX.FTZ R3, R11, R3, !PT ;  /* 0x000000030b037209 */ /* 0x000fc40007810000 */
[----:B------:R-:W-:Y:S01]  /*3d10*/  FSEL R25, R79, -INF , P0 ;  /* 0xff8000004f197808 */ /* 0x000fe20000000000 */
[----:B------:R-:W-:Y:S01]  /*3d20*/  LDSM.16.MT88.4 R112, [R213+0x6900] ;  /* 0x00690000d570783b */ /* 0x000fe20000004200 */
[----:B------:R-:W-:Y:S02]  /*3d30*/  ISETP.GT.AND P0, PT, R0, 0x19, PT ;  /* 0x000000190000780c */ /* 0x000fe40003f04270 */
[----:B------:R-:W-:Y:S01]  /*3d40*/  FSEL R14, R72, -INF , P1 ;  /* 0xff800000480e7808 */ /* 0x000fe20000800000 */
[----:B------:R-:W0:Y:S01]  /*3d50*/  LDGDEPBAR ;  /* 0x00000000000079af */ /* 0x000e220000000000 */
        /* <DEDUP_REMOVED lines=18> */
[----:B------:R-:W-:Y:S01]  /*3e80*/  FSEL R149, R65, -INF , P0 ;  /* 0xff80000041957808 */ /* 0x000fe20000000000 */
[----:B------:R-:W-:Y:S01]  /*3e90*/  LDSM.16.MT88.4 R68, [R213+0x9100] ;  /* 0x00910000d544783b */ /* 0x000fe20000004200 */
[----:B------:R-:W-:Y:S02]  /*3ea0*/  ISETP.GT.AND P1, PT, R0, 0x30, PT ;  /* 0x000000300000780c */ /* 0x000fe40003f24270 */
[----:B------:R-:W-:-:S02]  /*3eb0*/  FMNMX.FTZ R3, R150, R3, !PT ;  /* 0x0000000396037209 */ /* 0x000fc40007810000 */
[----:B------:R-:W-:Y:S02]  /*3ec0*/  FSEL R161, R67, -INF , P0 ;  /* 0xff80000043a17808 */ /* 0x000fe40000000000 */
[----:B------:R-:W-:Y:S02]  /*3ed0*/  FSEL R18, R82, -INF , P3 ;  /* 0xff80000052127808 */ /* 0x000fe40001800000 */
[----:B------:R-:W-:Y:S02]  /*3ee0*/  ISETP.GT.AND P0, PT, R0, 0x31, PT ;  /* 0x000000310000780c */ /* 0x000fe40003f04270 */
[----:B------:R-:W-:Y:S02]  /*3ef0*/  FSEL R248, R36, -INF , P1 ;  /* 0xff80000024f87808 */ /* 0x000fe40000800000 */
[----:B------:R-:W-:Y:S02]  /*3f00*/  FMNMX.FTZ R6, R16, R17, !PT ;  /* 0x0000001110067209 */ /* 0x000fe40007810000 */
[----:B------:R-:W-:-:S02]  /*3f10*/  FMNMX.FTZ R3, R149, R3, !PT ;  /* 0x0000000395037209 */ /* 0x000fc40007810000 */
[----:B------:R-:W-:Y:S02]  /*3f20*/  FSEL R162, R66, -INF , P2 ;  /* 0xff80000042a27808 */ /* 0x000fe40001000000 */
[----:B------:R-:W-:Y:S01]  /*3f30*/  ISETP.GT.AND P2, PT, R0, 0x38, PT ;  /* 0x000000380000780c */ /* 0x000fe20003f44270 */
[----:B------:R-:W-:Y:S01]  /*3f40*/  LDSM.16.MT88.4 R64, [R212+0x9100] ;  /* 0x00910000d440783b */ /* 0x000fe20000004200 */
        /* <DEDUP_REMOVED lines=9> */
[----:B------:R-:W-:Y:S01]  /*3fe0*/  FSEL R166, R49, -INF , P0 ;  /* 0xff80000031a67808 */ /* 0x000fe20000000000 */
[----:B------:R-:W-:Y:S01]  /*3ff0*/  LDSM.16.MT88.4 R36, [R214+0x100] ;  /* 0x00010000d624783b */ /* 0x000fe20000004200 */
[----:B------:R-:W-:-:S02]  /*4000*/  ISETP.GT.AND P1, PT, R0, 0x40, PT ;  /* 0x000000400000780c */ /* 0x000fc40003f24270 */
[----:B------:R-:W-:Y:S02]  /*4010*/  FMNMX.FTZ R6, R24, R6, !PT ;  /* 0x0000000618067209 */ /* 0x000fe40007810000 */
[----:B------:R-:W-:Y:S02]  /*4020*/  FMNMX.FTZ R3, R165, R3, !PT ;  /* 0x00000003a5037209 */ /* 0x000fe40007810000 */
[----:B------:R-:W-:Y:S02]  /*4030*/  FSEL R252, R51, -INF , P0 ;  /* 0xff80000033fc7808 */ /* 0x000fe40000000000 */
[----:B------:R-:W-:Y:S02]  /*4040*/  ISETP.GT.AND P0, PT, R0, 0x41, PT ;  /* 0x000000410000780c */ /* 0x000fe40003f04270 */
[----:B------:R-:W-:Y:S02]  /*4050*/  FSEL R137, R32, -INF , P1 ;  /* 0xff80000020897808 */ /* 0x000fe40000800000 */
[----:B------:R-:W-:-:S02]  /*4060*/  FMNMX.FTZ R6, R25, R6, !PT ;  /* 0x0000000619067209 */ /* 0x000fc40007810000 */
[----:B------:R-:W-:Y:S02]  /*4070*/  FMNMX.FTZ R3, R166, R3, !PT ;  /* 0x00000003a6037209 */ /* 0x000fe40007810000 */
[----:B------:R-:W-:Y:S02]  /*4080*/  FSEL R154, R34, -INF , P1 ;  /* 0xff800000229a7808 */ /* 0x000fe40000800000 */
[----:B------:R-:W-:Y:S02]  /*4090*/  FSEL R143, R33, -INF , P0 ;  /* 0xff800000218f7808 */ /* 0x000fe40000000000 */
[----:B------:R-:W-:Y:S02]  /*40a0*/  ISETP.GT.AND P1, PT, R0, 0x48, PT ;  /* 0x000000480000780c */ /* 0x000fe40003f24270 */
        /* <DEDUP_REMOVED lines=9> */
[----:B------:R-:W-:Y:S02]  /*4140*/  FSEL R132, R45, -INF , P0 ;  /* 0xff8000002d847808 */ /* 0x000fe40000000000 */
[----:B------:R-:W-:Y:S02]  /*4150*/  ISETP.GT.AND P0, PT, R0, 0x50, PT ;  /* 0x000000500000780c */ /* 0x000fe40003f04270 */
[----:B------:R-:W-:Y:S02]  /*4160*/  FMNMX.FTZ R6, R160, R6, !PT ;  /* 0x00000006a0067209 */ /* 0x000fe40007810000 */
[----:B------:R-:W-:Y:S02]  /*4170*/  FMNMX.FTZ R3, R153, R3, !PT ;  /* 0x0000000399037209 */ /* 0x000fe40007810000 */
[----:B------:R-:W-:Y:S02]  /*4180*/  FSEL R251, R50, -INF , P2 ;  /* 0xff80000032fb7808 */ /* 0x000fe40001000000 */
[----:B------:R-:W-:Y:S01]  /*4190*/  ISETP.GT.AND P2, PT, R0, 0x51, PT ;  /* 0x000000510000780c */ /* 0x000fe20003f44270 */
[----:B------:R-:W-:Y:S01]  /*41a0*/  LDSM.16.MT88.4 R48, [R213+0x900] ;  /* 0x00090000d530783b */ /* 0x000fe20000004200 */
[----:B------:R-:W-:-:S02]  /*41b0*/  FSEL R136, R20, -INF , P0 ;  /* 0xff80000014887808 */ /* 0x000fc40000000000 */
[----:B------:R-:W-:Y:S02]  /*41c0*/  FMNMX.FTZ R6, R163, R6, !PT ;  /* 0x00000006a3067209 */ /* 0x000fe40007810000 */
[----:B------:R-:W-:Y:S02]  /*41d0*/  FMNMX.FTZ R3, R132, R3, !PT ;  /* 0x0000000384037209 */ /* 0x000fe40007810000 */
[----:B------:R-:W-:Y:S02]  /*41e0*/  FSEL R144, R46, -INF , P1 ;  /* 0xff8000002e907808 */ /* 0x000fe40000800000 */
[----:B------:R-:W-:Y:S01]  /*41f0*/  ISETP.GT.AND P1, PT, R0, 0x58, PT ;  /* 0x000000580000780c */ /* 0x000fe20003f24270 */
[----:B------:R-:W-:Y:S01]  /*4200*/  LDSM.16.MT88.4 R44, [R215+0x900] ;  /* 0x00090000d72c783b */ /* 0x000fe20000004200 */
[----:B------:R-:W-:Y:S02]  /*4210*/  FSEL R155, R21, -INF , P2 ;  /* 0xff800000159b7808 */ /* 0x000fe40001000000 */
[----:B------:R-:W-:-:S02]  /*4220*/  FMNMX.FTZ R6, R162, R6, !PT ;  /* 0x00000006a2067209 */ /* 0x000fc40007810000 */
[----:B------:R-:W-:Y:S02]  /*4230*/  FMNMX.FTZ R3, R136, R3, !PT ;  /* 0x0000000388037209 */ /* 0x000fe40007810000 */
[----:B------:R-:W-:Y:S02]  /*4240*/  FSEL R135, R22, -INF , P0 ;  /* 0xff80000016877808 */ /* 0x000fe40000000000 */
[----:B------:R-:W-:Y:S02]  /*4250*/  ISETP.GT.AND P0, PT, R0, 0x59, PT ;  /* 0x000000590000780c */ /* 0x000fe40003f04270 */
[----:B-1----:R-:W-:Y:S02]  /*4260*/  FSEL R219, R40, -INF , P1 ;  /* 0xff80000028db7808 */ /* 0x002fe40000800000 */
[----:B------:R-:W-:Y:S02]  /*4270*/  FMNMX.FTZ R0, R161, R6, !PT ;  /* 0x00000006a1007209 */ /* 0x000fe40007810000 */
[----:B------:R-:W-:-:S02]  /*4280*/  FMNMX.FTZ R164, R155, R3, !PT ;  /* 0x000000039ba47209 */ /* 0x000fc40007810000 */
[----:B------:R-:W-:Y:S02]  /*4290*/  FSEL R152, R41, -INF , P0 ;  /* 0xff80000029987808 */ /* 0x000fe40000000000 */
[----:B------:R-:W-:Y:S02]  /*42a0*/  FMNMX.FTZ R0, R249, R0, !PT ;  /* 0x00000000f9007209 */ /* 0x000fe40007810000 */
[----:B------:R-:W-:Y:S02]  /*42b0*/  FMNMX.FTZ R164, R219, R164, !PT ;  /* 0x000000a4dba47209 */ /* 0x000fe40007810000 */
[----:B------:R-:W-:Y:S02]  /*42c0*/  FMNMX.FTZ R0, R250, R0, !PT ;  /* 0x00000000fa007209 */ /* 0x000fe40007810000 */
[----:B------:R-:W-:Y:S02]  /*42d0*/  FMNMX.FTZ R164, R152, R164, !PT ;  /* 0x000000a498a47209 */ /* 0x000fe40007810000 */
[----:B------:R-:W-:-:S02]  /*42e0*/  FMNMX.FTZ R0, R251, R0, !PT ;  /* 0x00000000fb007209 */ /* 0x000fc40007810000 */
[----:B------:R-:W-:Y:S01]  /*42f0*/  FSEL R145, R23, -INF , P2 ;  /* 0xff80000017917808 */ /* 0x000fe20001000000 */
[----:B------:R-:W1:Y:S01]  /*4300*/  SHFL.BFLY PT, R3, R164, 0x2, 0x1f ;  /* 0x0c401f00a4037f89 */ /* 0x000e6200000e0000 */
[----:B------:R-:W-:Y:S02]  /*4310*/  FMNMX.FTZ R0, R252, R0, !PT ;  /* 0x00000000fc007209 */ /* 0x000fe40007810000 */
[----:B--2---:R-:W-:Y:S01]  /*4320*/  FSEL R167, R42, -INF , P1 ;  /* 0xff8000002aa77808 */ /* 0x004fe20000800000 */
[----:B------:R-:W-:Y:S01]  /*4330*/  LDSM.16.MT88.4 R20, [R212+0x100] ;  /* 0x00010000d414783b */ /* 0x000fe20000004200 */
[----:B------:R-:W-:Y:S02]  /*4340*/  FMNMX.FTZ R0, R154, R0, !PT ;  /* 0x000000009a007209 */ /* 0x000fe40007810000 */
[----:B------:R-:W-:Y:S02]  /*4350*/  FSEL R216, R43, -INF , P0 ;  /* 0xff8000002bd87808 */ /* 0x000fe40000000000 */
[----:B------:R-:W-:Y:S01]  /*4360*/  FMNMX.FTZ R0, R146, R0, !PT ;  /* 0x0000000092007209 */ /* 0x000fe20007810000 */
[----:B------:R-:W-:Y:S03]  /*4370*/  LDSM.16.MT88.4 R40, [R215+0x100] ;  /* 0x00010000d728783b */ /* 0x000fe60000004200 */
[----:B------:R-:W-:-:S04]  /*4380*/  FMNMX.FTZ R0, R144, R0, !PT ;  /* 0x0000000090007209 */ /* 0x000fc80007810000 */
[----:B------:R-:W-:-:S04]  /*4390*/  FMNMX.FTZ R0, R141, R0, !PT ;  /* 0x000000008d007209 */ /* 0x000fc80007810000 */
[----:B------:R-:W-:Y:S02]  /*43a0*/  FMNMX.FTZ R0, R135, R0, !PT ;  /* 0x0000000087007209 */ /* 0x000fe40007810000 */
[----:B-1----:R-:W-:Y:S02]  /*43b0*/  FMNMX.FTZ R164, R164, R3, !PT ;  /* 0x00000003a4a47209 */ /* 0x002fe40007810000 */
[----:B------:R-:W-:-:S03]  /*43c0*/  FMNMX.FTZ R3, R145, R0, !PT ;  /* 0x0000000091037209 */ /* 0x000fc60007810000 */
[----:B------:R-:W1:Y:S01]  /*43d0*/  SHFL.BFLY PT, R0, R164, 0x1, 0x1f ;  /* 0x0c201f00a4007f89 */ /* 0x000e6200000e0000 */
[----:B------:R-:W-:-:S04]  /*43e0*/  FMNMX.FTZ R3, R167, R3, !PT ;  /* 0x00000003a7037209 */ /* 0x000fc80007810000 */
[----:B------:R-:W-:-:S05]  /*43f0*/  FMNMX.FTZ R3, R216, R3, !PT ;  /* 0x00000003d8037209 */ /* 0x000fca0007810000 */
[----:B------:R-:W2:Y:S01]  /*4400*/  SHFL.BFLY PT, R6, R3, 0x2, 0x1f ;  /* 0x0c401f0003067f89 */ /* 0x000ea200000e0000 */
[----:B-1----:R-:W-:-:S04]  /*4410*/  FMNMX.FTZ R164, R164, R0, !PT ;  /* 0x00000000a4a47209 */ /* 0x002fc80007810000 */
[C---:B------:R-:W-:Y:S01]  /*4420*/  FSETP.NEU.FTZ.AND P0, PT, R164.reuse, -INF , PT ;  /* 0xff800000a400780b */ /* 0x040fe20003f1d000 */
[----:B------:R-:W-:-:S05]  /*4430*/  FMUL.FTZ R12, R164, c[0x0][0x2d0] ;  /* 0x0000b400a40c7a20 */ /* 0x000fca0000410000 */
[----:B------:R-:W-:Y:S02]  /*4440*/  FSEL R12, R12, RZ, P0 ;  /* 0x000000ff0c0c7208 */ /* 0x000fe40000000000 */
[----:B--2---:R-:W-:-:S03]  /*4450*/  FMNMX.FTZ R3, R3, R6, !PT ;  /* 0x0000000603037209 */ /* 0x004fc60007810000 */
[--C-:B------:R-:W-:Y:S02]  /*4460*/  FFMA.FTZ R0, R7, c[0x0][0x2d0], -R12.reuse ;  /* 0x0000b40007007a23 */ /* 0x100fe4000001080c */
[----:B------:R-:W1:Y:S01]  /*4470*/  SHFL.BFLY PT, R6, R3, 0x1, 0x1f ;  /* 0x0c201f0003067f89 */ /* 0x000e6200000e0000 */
[--C-:B------:R-:W-:Y:S01]  /*4480*/  FFMA.FTZ R2, R148, c[0x0][0x2d0], -R12.reuse ;  /* 0x0000b40094027a23 */ /* 0x100fe2000001080c */
        /* <DEDUP_REMOVED lines=13> */
[----:B------:R1:W2:Y:S02]  /*4560*/  MUFU.EX2 R217, R0 ;  /* 0x0000000000d97308 */ /* 0x0002a40000000800 */
[----:B-1----:R-:W-:Y:S01]  /*4570*/  FFMA.FTZ R0, R11, c[0x0][0x2d0], -R12 ;  /* 0x0000b4000b007a23 */ /* 0x002fe2000001080c */
[----:B--2---:R-:W-:-:S05]  /*4580*/  F2FP.PACK_AB R10, R217, R88 ;  /* 0x00000058d90a723e */ /* 0x004fca00000000ff */
[----:B------:R1:W2:Y:S02]  /*4590*/  MUFU.EX2 R27, R0 ;  /* 0x00000000001b7308 */ /* 0x0002a40000000800 */
[----:B-1----:R-:W-:Y:S02]  /*45a0*/  FFMA.FTZ R0, R13, c[0x0][0x2d0], -R12 ;  /* 0x0000b4000d007a23 */ /* 0x002fe4000001080c */
[----:B--2---:R-:W-:-:S04]  /*45b0*/  IMAD.MOV.U32 R15, RZ, RZ, R27 ;  /* 0x000000ffff0f7224 */ /* 0x004fc800078e001b */
[----:B------:R1:W-:Y:S02]  /*45c0*/  MUFU.EX2 R140, R0 ;  /* 0x00000000008c7308 */ /* 0x0003e40000000800 */
[----:B-1----:R-:W-:-:S05]  /*45d0*/  FMUL.FTZ R0, R3, c[0x0][0x2d0] ;  /* 0x0000b40003007a20 */ /* 0x002fca0000410000 */
[----:B------:R-:W-:-:S05]  /*45e0*/  FSEL R0, R0, RZ, P0 ;  /* 0x000000ff00007208 */ /* 0x000fca0000000000 */
[--C-:B------:R-:W-:Y:S02]  /*45f0*/  FFMA.FTZ R5, R17, c[0x0][0x2d0], -R0.reuse ;  /* 0x0000b40011057a23 */ /* 0x100fe40000010800 */
[--C-:B------:R-:W-:Y:S02]  /*4600*/  FFMA.FTZ R6, R16, c[0x0][0x2d0], -R0.reuse ;  /* 0x0000b40010067a23 */ /* 0x100fe40000010800 */
[----:B------:R1:W-:Y:S01]  /*4610*/  MUFU.EX2 R13, R5 ;  /* 0x00000005000d7308 */ /* 0x0003e20000000800 */
[----:B------:R-:W-:-:S07]  /*4620*/  FFMA.FTZ R4, R26, c[0x0][0x2d0], -R0 ;  /* 0x0000b4001a047a23 */ /* 0x000fce0000010800 */
[----:B------:R-:W2:Y:S01]  /*4630*/  MUFU.EX2 R72, R6 ;  /* 0x0000000600487308 */ /* 0x000ea20000000800 */
[----:B-1----:R-:W-:-:S07]  /*4640*/  FFMA.FTZ R5, R18, c[0x0][0x2d0], -R0 ;  /* 0x0000b40012057a23 */ /* 0x002fce0000010800 */
[----:B------:R1:W-:Y:S01]  /*4650*/  MUFU.EX2 R14, R4 ;  /* 0x00000004000e7308 */ /* 0x0003e20000000800 */
[----:B--2---:R-:W-:-:S07]  /*4660*/  F2FP.PACK_AB R9, R13, R72 ;  /* 0x000000480d09723e */ /* 0x004fce00000000ff */
[----:B------:R2:W-:Y:S01]  /*4670*/  MUFU.EX2 R220, R5 ;  /* 0x0000000500dc7308 */ /* 0x0005e20000000800 */
[----:B------:R-:W-:Y:S01]  /*4680*/  F2FP.PACK_AB R6, R138, R133 ;  /* 0x000000858a06723e */ /* 0x000fe200000000ff */
[----:B-1----:R-:W-:-:S06]  /*4690*/  FFMA.FTZ R4, R28, c[0x0][0x2d0], -R0 ;  /* 0x0000b4001c047a23 */ /* 0x002fcc0000010800 */
[----:B------:R1:W3:Y:S01]  /*46a0*/  MUFU.EX2 R139, R4 ;  /* 0x00000004008b7308 */ /* 0x0002e20000000800 */
[----:B--2---:R-:W-:-:S07]  /*46b0*/  FFMA.FTZ R5, R19, c[0x0][0x2d0], -R0 ;  /* 0x0000b40013057a23 */ /* 0x004fce0000010800 */
[----:B------:R2:W4:Y:S01]  /*46c0*/  MUFU.EX2 R147, R5 ;  /* 0x0000000500937308 */ /* 0x0005220000000800 */
[----:B-1----:R-:W-:Y:S02]  /*46d0*/  F2FP.PACK_AB R4, R140, R15 ;  /* 0x0000000f8c04723e */ /* 0x002fe400000000ff */
[----:B---3--:R-:W-:Y:S01]  /*46e0*/  F2FP.PACK_AB R7, R139, R14 ;  /* 0x0000000e8b07723e */ /* 0x008fe200000000ff */
[----:B--2---:R-:W-:Y:S01]  /*46f0*/  FFMA.FTZ R5, R24, c[0x0][0x2d0], -R0 ;  /* 0x0000b40018057a23 */ /* 0x004fe20000010800 */
[----:B----4-:R-:W-:-:S03]  /*4700*/  F2FP.PACK_AB R11, R147, R220 ;  /* 0x000000dc930b723e */ /* 0x010fc600000000ff */
[----:B------:R1:W-:Y:S04]  /*4710*/  MUFU.EX2 R134, R5 ;  /* 0x0000000500867308 */ /* 0x0003e80000000800 */
[C---:B------:R-:W-:Y:S08]  /*4720*/  HMMA.16816.F32 R16, R8.reuse, R20, RZ ;  /* 0x000000140810723c */ /* 0x040ff000000018ff */
[----:B------:R-:W-:Y:S01]  /*4730*/  HMMA.16816.F32 R92, R8, R54, RZ ;  /* 0x00000036085c723c */ /* 0x000fe200000018ff */
[----:B-1----:R-:W-:-:S02]  /*4740*/  FFMA.FTZ R5, R25, c[0x0][0x2d0], -R0 ;  /* 0x0000b40019057a23 */ /* 0x002fc40000010800 */
[----:B------:R-:W1:Y:S02]  /*4750*/  LDSM.16.MT88.4 R24, [R213+0x100] ;  /* 0x00010000d518783b */ /* 0x000e640000004200 */
[----:B------:R-:W2:Y:S03]  /*4760*/  MUFU.EX2 R221, R5 ;  /* 0x0000000500dd7308 */ /* 0x000ea60000000800 */
[C---:B------:R-:W-:Y:S08]  /*4770*/  HMMA.16816.F32 R124, R8.reuse, R120, RZ ;  /* 0x00000078087c723c */ /* 0x040ff000000018ff */
[----:B------:R-:W-:Y:S01]  /*4780*/  HMMA.16816.F32 R128, R8, R116, RZ ;  /* 0x000000740880723c */ /* 0x000fe200000018ff */
[----:B--2---:R-:W-:-:S07]  /*4790*/  F2FP.PACK_AB R5, R221, R134 ;  /* 0x00000086dd05723e */ /* 0x004fce00000000ff */
[----:B------:R-:W-:Y:S08]  /*47a0*/  HMMA.16816.F32 R120, R8, R122, RZ ;  /* 0x0000007a0878723c */ /* 0x000ff000000018ff */
[----:B------:R-:W-:Y:S08]  /*47b0*/  HMMA.16816.F32 R168, R4, R32, R16 ;  /* 0x0000002004a8723c */ /* 0x000ff00000001810 */
[C---:B------:R-:W-:Y:S08]  /*47c0*/  HMMA.16816.F32 R16, R8.reuse, R22, RZ ;  /* 0x000000160810723c */ /* 0x040ff000000018ff */
[C---:B-1----:R-:W-:Y:S08]  /*47d0*/  HMMA.16816.F32 R28, R8.reuse, R24, RZ ;  /* 0x00000018081c723c */ /* 0x042ff000000018ff */
[----:B------:R-:W-:Y:S08]  /*47e0*/  HMMA.16816.F32 R24, R8, R26, RZ ;  /* 0x0000001a0818723c */ /* 0x000ff000000018ff */
[----:B------:R-:W-:Y:S01]  /*47f0*/  HMMA.16816.F32 R208, R4, R34, R16 ;  /* 0x0000002204d0723c */ /* 0x000fe20000001810 */
[----:B------:R-:W-:Y:S07]  /*4800*/  LDSM.16.MT88.4 R32, [R214+0x3100] ;  /* 0x00310000d620783b */ /* 0x000fee0000004200 */
[C---:B------:R-:W-:Y:S08]  /*4810*/  HMMA.16816.F32 R20, R8.reuse, R40, RZ ;  /* 0x000000280814723c */ /* 0x040ff000000018ff */
[C---:B------:R-:W-:Y:S08]  /*4820*/  HMMA.16816.F32 R16, R8.reuse, R42, RZ ;  /* 0x0000002a0810723c */ /* 0x040ff000000018ff */
[----:B------:R-:W-:Y:S08]  /*4830*/  HMMA.16816.F32 R40, R8, R36, RZ ;  /* 0x000000240828723c */ /* 0x000ff000000018ff */
[C---:B------:R-:W-:Y:S01]  /*4840*/  HMMA.16816.F32 R196, R4.reuse, R50, R24 ;  /* 0x0000003204c4723c */ /* 0x040fe20000001818 */
[----:B------:R-:W1:Y:S07]  /*4850*/  LDSM.16.MT88.4 R24, [R213+0x3100] ;  /* 0x00310000d518783b */ /* 0x000e6e0000004200 */
[C---:B------:R-:W-:Y:S08]  /*4860*/  HMMA.16816.F32 R192, R4.reuse, R46, R16 ;  /* 0x0000002e04c0723c */ /* 0x040ff00000001810 */
[----:B------:R-:W-:Y:S01]  /*4870*/  HMMA.16816.F32 R188, R4, R56, R40 ;  /* 0x0000003804bc723c */ /* 0x000fe20000001828 */
[----:B------:R-:W2:Y:S07]  /*4880*/  LDSM.16.MT88.4 R40, [R212+0x6100] ;  /* 0x00610000d428783b */ /* 0x000eae0000004200 */
[----:B------:R-:W-:Y:S08]  /*4890*/  HMMA.16816.F32 R16, R8, R52, RZ ;  /* 0x000000340810723c */ /* 0x000ff000000018ff */
[C---:B------:R-:W-:Y:S01]  /*48a0*/  HMMA.16816.F32 R200, R4.reuse, R44, R20 ;  /* 0x0000002c04c8723c */ /* 0x040fe20000001814 */
[----:B------:R-:W3:Y:S04]  /*48b0*/  LDSM.16.MT88.4 R20, [R215+0x3100] ;  /* 0x00310000d714783b */ /* 0x000ee80000004200 */
[----:B------:R-:W-:Y:S03]  /*48c0*/  LDSM.16.MT88.4 R44, [R213+0x6100] ;  /* 0x00610000d52c783b */ /* 0x000fe60000004200 */
[C---:B------:R-:W-:Y:S01]  /*48d0*/  HMMA.16816.F32 R204, R4.reuse, R48, R28 ;  /* 0x0000003004cc723c */ /* 0x040fe2000000181c */
[----:B------:R-:W4:Y:S07]  /*48e0*/  LDSM.16.MT88.4 R48, [R215+0x6100] ;  /* 0x00610000d730783b */ /* 0x000f2e0000004200 */
[----:B------:R-:W-:Y:S07]  /*48f0*/  HMMA.16816.F32 R180, R4, R84, R16 ;  /* 0x0000005404b4723c */ /* 0x000fee0000001810 */
[----:B------:R-:W-:Y:S01]  /*4900*/  MOV R85, R88 ;  /* 0x0000005800557202 */ /* 0x000fe20000000f00 */
[----:B------:R-:W-:Y:S01]  /*4910*/  HMMA.16816.F32 R28, R8, R38, RZ ;  /* 0x00000026081c723c */ /* 0x000fe200000018ff */
[----:B------:R-:W-:-:S07]  /*4920*/  IMAD.MOV.U32 R84, RZ, RZ, R72 ;  /* 0x000000ffff547224 */ /* 0x000fce00078e0048 */
[C---:B-1----:R-:W-:Y:S08]  /*4930*/  HMMA.16816.F32 R88, R8.reuse, R24, RZ ;  /* 0x000000180858723c */ /* 0x042ff000000018ff */
[C---:B------:R-:W-:Y:S08]  /*4940*/  HMMA.16816.F32 R80, R8.reuse, R26, RZ ;  /* 0x0000001a0850723c */ /* 0x040ff000000018ff */
[----:B--2---:R-:W-:Y:S08]  /*4950*/  HMMA.16816.F32 R16, R8, R42, RZ ;  /* 0x0000002a0810723c */ /* 0x004ff000000018ff */
[----:B------:R-:W-:Y:S08]  /*4960*/  HMMA.16816.F32 R184, R4, R58, R28 ;  /* 0x0000003a04b8723c */ /* 0x000ff0000000181c */
[C---:B---3--:R-:W-:Y:S08]  /*4970*/  HMMA.16816.F32 R76, R8.reuse, R20, RZ ;  /* 0x00000014084c723c */ /* 0x048ff000000018ff */
[C---:B------:R-:W-:Y:S08]  /*4980*/  HMMA.16816.F32 R36, R8.reuse, R22, RZ ;  /* 0x000000160824723c */ /* 0x040ff000000018ff */
[C---:B------:R-:W-:Y:S08]  /*4990*/  HMMA.16816.F32 R28, R8.reuse, R32, RZ ;  /* 0x00000020081c723c */ /* 0x040ff000000018ff */
[C---:B------:R-:W-:Y:S08]  /*49a0*/  HMMA.16816.F32 R24, R8.reuse, R34, RZ ;  /* 0x000000220818723c */ /* 0x040ff000000018ff */
[C---:B------:R-:W-:Y:S08]  /*49b0*/  HMMA.16816.F32 R20, R8.reuse, R40, RZ ;  /* 0x000000280814723c */ /* 0x040ff000000018ff */
[C---:B----4-:R-:W-:Y:S08]  /*49c0*/  HMMA.16816.F32 R72, R8.reuse, R48, RZ ;  /* 0x000000300848723c */ /* 0x050ff000000018ff */
[----:B------:R-:W-:Y:S08]  /*49d0*/  HMMA.16816.F32 R56, R8, R50, RZ ;  /* 0x000000320838723c */ /* 0x000ff000000018ff */
[C---:B------:R-:W-:Y:S07]  /*49e0*/  HMMA.16816.F32 R172, R4.reuse, R86, R92 ;  /* 0x0000005604ac723c */ /* 0x040fee000000185c */
        /* <DEDUP_REMOVED lines=8> */
[----:B------:R-:W-:Y:S01]  /*4a70*/  HMMA.16816.F32 R156, R4, R110, R80 ;  /* 0x0000006e049c723c */ /* 0x000fe20000001850 */
[----:B------:R-:W-:Y:S01]  /*4a80*/  MOV R89, R147 ;  /* 0x0000009300597202 */ /* 0x000fe20000000f00 */
[----:B------:R-:W-:Y:S02]  /*4a90*/  IMAD.MOV.U32 R88, RZ, RZ, R146 ;  /* 0x000000ffff587224 */ /* 0x000fe400078e0092 */
[----:B------:R-:W-:Y:S02]  /*4aa0*/  IMAD.MOV.U32 R91, RZ, RZ, R153 ;  /* 0x000000ffff5b7224 */ /* 0x000fe400078e0099 */
[----:B------:R-:W-:Y:S01]  /*4ab0*/  IMAD.MOV.U32 R90, RZ, RZ, R152 ;  /* 0x000000ffff5a7224 */ /* 0x000fe200078e0098 */
[----:B------:R-:W-:Y:S01]  /*4ac0*/  MOV R111, R138 ;  /* 0x0000008a006f7202 */ /* 0x000fe20000000f00 */
[----:B------:R-:W-:Y:S01]  /*4ad0*/  HMMA.16816.F32 R32, R8, R44, RZ ;  /* 0x0000002c0820723c */ /* 0x000fe200000018ff */
[----:B------:R-:W-:Y:S01]  /*4ae0*/  IMAD.MOV.U32 R110, RZ, RZ, R139 ;  /* 0x000000ffff6e7224 */ /* 0x000fe200078e008b */
[----:B------:R-:W-:Y:S01]  /*4af0*/  MOV R82, R144 ;  /* 0x0000009000527202 */ /* 0x000fe20000000f00 */
[----:B------:R-:W-:-:S02]  /*4b00*/  IMAD.MOV.U32 R83, RZ, RZ, R145 ;  /* 0x000000ffff537224 */ /* 0x000fc400078e0091 */
[----:B------:R-:W-:Y:S02]  /*4b10*/  IMAD.MOV.U32 R81, RZ, RZ, R143 ;  /* 0x000000ffff517224 */ /* 0x000fe400078e008f */
[----:B------:R-:W-:Y:S01]  /*4b20*/  IMAD.MOV.U32 R80, RZ, RZ, R142 ;  /* 0x000000ffff507224 */ /* 0x000fe200078e008e */
[----:B------:R-:W-:Y:S01]  /*4b30*/  HMMA.16816.F32 R40, R8, R46, RZ ;  /* 0x0000002e0828723c */ /* 0x000fe200000018ff */
[----:B------:R-:W-:Y:S02]  /*4b40*/  IMAD.MOV.U32 R94, RZ, RZ, R134 ;  /* 0x000000ffff5e7224 */ /* 0x000fe400078e0086 */
[----:B------:R-:W-:Y:S02]  /*4b50*/  IMAD.MOV.U32 R109, RZ, RZ, R132 ;  /* 0x000000ffff6d7224 */ /* 0x000fe400078e0084 */
[----:B------:R-:W-:-:S03]  /*4b60*/  IMAD.MOV.U32 R148, RZ, RZ, R81 ;  /* 0x000000ffff947224 */ /* 0x000fc600078e0051 */
[C---:B------:R-:W-:Y:S08]  /*4b70*/  HMMA.16816.F32 R52, R8.reuse, R60, RZ ;  /* 0x0000003c0834723c */ /* 0x040ff000000018ff */
[C---:B------:R-:W-:Y:S08]  /*4b80*/  HMMA.16816.F32 R48, R8.reuse, R62, RZ ;  /* 0x0000003e0830723c */ /* 0x040ff000000018ff */
[C---:B------:R-:W-:Y:S08]  /*4b90*/  HMMA.16816.F32 R44, R8.reuse, R64, RZ ;  /* 0x00000040082c723c */ /* 0x040ff000000018ff */
[----:B------:R-:W-:Y:S08]  /*4ba0*/  HMMA.16816.F32 R60, R8, R68, RZ ;  /* 0x00000044083c723c */ /* 0x000ff000000018ff */
[----:B------:R-:W-:Y:S01]  /*4bb0*/  HMMA.16816.F32 R136, R4, R98, R16 ;  /* 0x000000620488723c */ /* 0x000fe20000001810 */
[----:B------:R-:W1:Y:S07]  /*4bc0*/  LDSM.16.MT88.4 R16, [R215+0x6900] ;  /* 0x00690000d710783b */ /* 0x000e6e0000004200 */
[C---:B------:R-:W-:Y:S08]  /*4bd0*/  HMMA.16816.F32 R64, R8.reuse, R66, RZ ;  /* 0x000000420840723c */ /* 0x040ff000000018ff */
[C---:B------:R-:W-:Y:S08]  /*4be0*/  HMMA.16816.F32 R68, R8.reuse, R70, RZ ;  /* 0x000000460844723c */ /* 0x040ff000000018ff */
[----:B------:R-:W-:Y:S01]  /*4bf0*/  HMMA.16816.F32 R116, R8, R118, RZ ;  /* 0x000000760874723c */ /* 0x000fe200000018ff */
[----:B------:R-:W2:Y:S07]  /*4c00*/  LDSM.16.MT88.4 R8, [R214+0x6900] ;  /* 0x00690000d608783b */ /* 0x000eae0000004200 */
[C---:B------:R-:W-:Y:S07]  /*4c10*/  HMMA.16816.F32 R144, R4.reuse, R106, R36 ;  /* 0x0000006a0490723c */ /* 0x040fee0000001824 */
[----:B------:R-:W-:Y:S01]  /*4c20*/  MOV R39, R141 ;  /* 0x0000008d00277202 */ /* 0x000fe20000000f00 */
[----:B------:R-:W-:Y:S01]  /*4c30*/  IMAD.MOV.U32 R38, RZ, RZ, R140 ;  /* 0x000000ffff267224 */ /* 0x000fe200078e008c */
[C---:B------:R-:W-:Y:S08]  /*4c40*/  HMMA.16816.F32 R152, R4.reuse, R104, R76 ;  /* 0x000000680498723c */ /* 0x040ff0000000184c */
[C---:B------:R-:W-:Y:S01]  /*4c50*/  HMMA.16816.F32 R140, R4.reuse, R96, R20 ;  /* 0x00000060048c723c */ /* 0x040fe20000001814 */
[----:B------:R-:W3:Y:S07]  /*4c60*/  LDSM.16.MT88.4 R20, [R212+0x9900] ;  /* 0x00990000d414783b */ /* 0x000eee0000004200 */
[C---:B-1----:R-:W-:Y:S08]  /*4c70*/  HMMA.16816.F32 R96, R4.reuse, R16, R72 ;  /* 0x000000100460723c */ /* 0x042ff00000001848 */
[C---:B------:R-:W-:Y:S01]  /*4c80*/  HMMA.16816.F32 R76, R4.reuse, R18, R56 ;  /* 0x00000012044c723c */ /* 0x040fe20000001838 */
[----:B------:R-:W-:Y:S07]  /*4c90*/  LDSM.16.MT88.4 R16, [R212+0x1100] ;  /* 0x00110000d410783b */ /* 0x000fee0000004200 */
[C---:B--2---:R-:W-:Y:S08]  /*4ca0*/  HMMA.16816.F32 R72, R4.reuse, R8, R52 ;  /* 0x000000080448723c */ /* 0x044ff00000001834 */
[C---:B------:R-:W-:Y:S01]  /*4cb0*/  HMMA.16816.F32 R56, R4.reuse, R10, R48 ;  /* 0x0000000a0438723c */ /* 0x040fe20000001830 */
[----:B------:R-:W1:Y:S07]  /*4cc0*/  LDSM.16.MT88.4 R8, [R215+0x9900] ;  /* 0x00990000d708783b */ /* 0x000e6e0000004200 */
[C---:B------:R-:W-:Y:S01]  /*4cd0*/  HMMA.16816.F32 R132, R4.reuse, R100, R28 ;  /* 0x000000640484723c */ /* 0x040fe2000000181c */
[----:B------:R2:W-:Y:S07]  /*4ce0*/  MUFU.EX2 R101, R2 ;  /* 0x0000000200657308 */ /* 0x0005ee0000000800 */
[C---:B------:R-:W-:Y:S01]  /*4cf0*/  HMMA.16816.F32 R28, R4.reuse, R102, R24 ;  /* 0x00000066041c723c */ /* 0x040fe20000001818 */
[----:B------:R-:W4:Y:S06]  /*4d00*/  LDSM.16.MT88.4 R24, [R213+0x9900] ;  /* 0x00990000d518783b */ /* 0x000f2c0000004200 */
[----:B------:R-:W-:Y:S01]  /*4d10*/  IMAD.MOV.U32 R102, RZ, RZ, R87 ;  /* 0x000000ffff667224 */ /* 0x000fe200078e0057 */
[----:B---3--:R-:W-:Y:S01]  /*4d20*/  HMMA.16816.F32 R52, R4, R20, R44 ;  /* 0x000000140434723c */ /* 0x008fe2000000182c */
[----:B--2---:R-:W-:-:S02]  /*4d30*/  FFMA.FTZ R2, R151, c[0x0][0x2d0], -R12 ;  /* 0x0000b40097027a23 */ /* 0x004fc4000001080c */
[----:B------:R-:W-:Y:S02]  /*4d40*/  IMAD.MOV.U32 R103, RZ, RZ, R84 ;  /* 0x000000ffff677224 */ /* 0x000fe400078e0054 */
[----:B------:R2:W3:Y:S01]  /*4d50*/  MUFU.EX2 R37, R2 ;  /* 0x0000000200257308 */ /* 0x0004e20000000800 */
[----:B------:R-:W-:Y:S02]  /*4d60*/  IMAD.MOV.U32 R151, RZ, RZ, R83 ;  /* 0x000000ffff977224 */ /* 0x000fe400078e0053 */
[C---:B------:R-:W-:Y:S01]  /*4d70*/  HMMA.16816.F32 R64, R4.reuse, R22, R64 ;  /* 0x000000160440723c */ /* 0x040fe20000001840 */
[----:B------:R-:W4:Y:S07]  /*4d80*/  LDSM.16.MT88.4 R20, [R214+0x9900] ;  /* 0x00990000d614783b */ /* 0x000f2e0000004200 */
[----:B------:R-:W-:Y:S01]  /*4d90*/  HMMA.16816.F32 R104, R4, R112, R32 ;  /* 0x000000700468723c */ /* 0x000fe20000001820 */
[----:B--2---:R-:W-:-:S02]  /*4da0*/  FFMA.FTZ R2, R150, c[0x0][0x2d0], -R12 ;  /* 0x0000b40096027a23 */ /* 0x004fc4000001080c */
[----:B------:R-:W-:-:S05]  /*4db0*/  IMAD.MOV.U32 R150, RZ, RZ, R88 ;  /* 0x000000ffff967224 */ /* 0x000fca00078e0058 */
[----:B-1----:R-:W-:Y:S01]  /*4dc0*/  HMMA.16816.F32 R48, R4, R8, R124 ;  /* 0x000000080430723c */ /* 0x002fe2000000187c */
[----:B------:R1:W2:Y:S01]  /*4dd0*/  MUFU.EX2 R100, R2 ;  /* 0x0000000200647308 */ /* 0x0002a20000000800 */
[----:B------:R-:W-:Y:S01]  /*4de0*/  IMAD.MOV.U32 R33, RZ, RZ, R90 ;  /* 0x000000ffff217224 */ /* 0x000fe200078e005a */
[----:B------:R-:W-:Y:S01]  /*4df0*/  MOV R35, R86 ;  /* 0x0000005600237202 */ /* 0x000fe20000000f00 */
[----:B------:R-:W-:-:S03]  /*4e00*/  IMAD.MOV.U32 R34, RZ, RZ, R91 ;  /* 0x000000ffff227224 */ /* 0x000fc600078e005b */
[----:B---3--:R-:W-:Y:S01]  /*4e10*/  MOV R126, R37 ;  /* 0x00000025007e7202 */ /* 0x008fe20000000f00 */
[----:B------:R-:W-:Y:S01]  /*4e20*/  HMMA.16816.F32 R44, R4, R10, R120 ;  /* 0x0000000a042c723c */ /* 0x000fe20000001878 */
[----:B------:R-:W3:Y:S01]  /*4e30*/  LDSM.16.MT88.4 R8, [R213+0x1100] ;  /* 0x00110000d508783b */ /* 0x000ee20000004200 */
[----:B------:R-:W-:-:S06]  /*4e40*/  IMAD.MOV.U32 R127, RZ, RZ, R38 ;  /* 0x000000ffff7f7224 */ /* 0x000fcc00078e0026 */
[C---:B----4-:R-:W-:Y:S01]  /*4e50*/  HMMA.16816.F32 R60, R4.reuse, R24, R60 ;  /* 0x00000018043c723c */ /* 0x050fe2000000183c */
[----:B-1----:R-:W-:Y:S01]  /*4e60*/  FFMA.FTZ R2, R149, c[0x0][0x2d0], -R12 ;  /* 0x0000b40095027a23 */ /* 0x002fe2000001080c */
[----:B------:R-:W-:Y:S01]  /*4e70*/  MOV R149, R89 ;  /* 0x0000005900957202 */ /* 0x000fe20000000f00 */
[----:B--2---:R-:W-:Y:S01]  /*4e80*/  IMAD.MOV.U32 R125, RZ, RZ, R100 ;  /* 0x000000ffff7d7224 */ /* 0x004fe200078e0064 */
[----:B------:R-:W-:Y:S01]  /*4e90*/  MOV R100, R85 ;  /* 0x0000005500647202 */ /* 0x000fe20000000f00 */
[----:B------:R1:W2:Y:S02]  /*4ea0*/  MUFU.EX2 R36, R2 ;  /* 0x0000000200247308 */ /* 0x0002a40000000800 */
[----:B------:R-:W-:Y:S01]  /*4eb0*/  MOV R25, R39 ;  /* 0x0000002700197202 */ /* 0x000fe20000000f00 */
[C---:B------:R-:W-:Y:S08]  /*4ec0*/  HMMA.16816.F32 R112, R4.reuse, R114, R40 ;  /* 0x000000720470723c */ /* 0x040ff00000001828 */
[----:B------:R-:W-:Y:S01]  /*4ed0*/  HMMA.16816.F32 R68, R4, R26, R68 ;  /* 0x0000001a0444723c */ /* 0x000fe20000001844 */
[----:B-1----:R-:W-:Y:S01]  /*4ee0*/  FFMA.FTZ R2, R160, c[0x0][0x2d0], -R0 ;  /* 0x0000b400a0027a23 */ /* 0x002fe20000010800 */
[----:B------:R-:W-:-:S05]  /*4ef0*/  MOV R160, R34 ;  /* 0x0000002200a07202 */ /* 0x000fca0000000f00 */
[----:B------:R-:W-:Y:S01]  /*4f00*/  IMAD.MOV.U32 R27, RZ, RZ, R80 ;  /* 0x000000ffff1b7224 */ /* 0x000fe200078e0050 */
[----:B------:R-:W-:Y:S01]  /*4f10*/  HMMA.16816.F32 R40, R4, R20, R128 ;  /* 0x000000140428723c */ /* 0x000fe20000001880 */
[----:B------:R1:W-:Y:S01]  /*4f20*/  MUFU.EX2 R32, R2 ;  /* 0x0000000200207308 */ /* 0x0003e20000000800 */
[----:B------:R-:W-:Y:S01]  /*4f30*/  MOV R26, R82 ;  /* 0x00000052001a7202 */ /* 0x000fe20000000f00 */
[----:B-1----:R-:W-:Y:S02]  /*4f40*/  FFMA.FTZ R2, R163, c[0x0][0x2d0], -R0 ;  /* 0x0000b400a3027a23 */ /* 0x002fe40000010800 */
[----:B--2---:R-:W-:-:S04]  /*4f50*/  IMAD.MOV.U32 R163, RZ, RZ, R36 ;  /* 0x000000ffffa37224 */ /* 0x004fc800078e0024 */
[----:B------:R1:W2:Y:S01]  /*4f60*/  MUFU.EX2 R124, R2 ;  /* 0x00000002007c7308 */ /* 0x0002a20000000800 */
[----:B------:R-:W-:Y:S01]  /*4f70*/  HMMA.16816.F32 R36, R4, R22, R116 ;  /* 0x000000160424723c */ /* 0x000fe20000001874 */
[----:B------:R-:W4:Y:S06]  /*4f80*/  LDSM.16.MT88.4 R20, [R215+0x1100] ;  /* 0x00110000d714783b */ /* 0x000f2c0000004200 */
[----:B------:R-:W-:Y:S02]  /*4f90*/  F2FP.PACK_AB R4, R126, R101 ;  /* 0x000000657e04723e */ /* 0x000fe400000000ff */
[----:B------:R-:W-:Y:S01]  /*4fa0*/  F2FP.PACK_AB R6, R163, R125 ;  /* 0x0000007da306723e */ /* 0x000fe200000000ff */
[----:B-1----:R-:W-:Y:S01]  /*4fb0*/  FFMA.FTZ R2, R162, c[0x0][0x2d0], -R0 ;  /* 0x0000b400a2027a23 */ /* 0x002fe20000010800 */
[----:B--2---:R-:W-:-:S03]  /*4fc0*/  F2FP.PACK_AB R5, R124, R32 ;  /* 0x000000207c05723e */ /* 0x004fc600000000ff */
[----:B------:R1:W-:Y:S02]  /*4fd0*/  MUFU.EX2 R24, R2 ;  /* 0x0000000200187308 */ /* 0x0003e40000000800 */
[----:B-1----:R-:W-:Y:S02]  /*4fe0*/  FFMA.FTZ R2, R161, c[0x0][0x2d0], -R0 ;  /* 0x0000b400a1027a23 */ /* 0x002fe40000010800 */
[----:B------:R-:W-:-:S04]  /*4ff0*/  IMAD.MOV.U32 R161, RZ, RZ, R35 ;  /* 0x000000ffffa17224 */ /* 0x000fc800078e0023 */
[----:B------:R-:W1:Y:S02]  /*5000*/  MUFU.EX2 R162, R2 ;  /* 0x0000000200a27308 */ /* 0x000e640000000800 */
[----:B-1----:R-:W-:Y:S02]  /*5010*/  F2FP.PACK_AB R7, R162, R24 ;  /* 0x00000018a207723e */ /* 0x002fe400000000ff */
[----:B------:R-:W-:-:S05]  /*5020*/  MOV R2, R94 ;  /* 0x0000005e00027202 */ /* 0x000fca0000000f00 */
[C---:B---3--:R-:W-:Y:S07]  /*5030*/  HMMA.16816.F32 R84, R4.reuse, R8, R204 ;  /* 0x000000080454723c */ /* 0x048fee00000018cc */
[----:B------:R-:W-:Y:S01]  /*5040*/  MOV R206, R101 ;  /* 0x0000006500ce7202 */ /* 0x000fe20000000f00 */
[----:B------:R-:W-:Y:S01]  /*5050*/  HMMA.16816.F32 R88, R4, R10, R196 ;  /* 0x0000000a0458723c */ /* 0x000fe200000018c4 */
[----:B------:R-:W1:Y:S01]  /*5060*/  LDSM.16.MT88.4 R8, [R212+0x4100] ;  /* 0x00410000d408783b */ /* 0x000e620000004200 */
[----:B------:R-:W-:Y:S01]  /*5070*/  IMAD.MOV.U32 R207, RZ, RZ, R110 ;  /* 0x000000ffffcf7224 */ /* 0x000fe200078e006e */
[----:B------:R-:W-:Y:S01]  /*5080*/  MOV R204, R108 ;  /* 0x0000006c00cc7202 */ /* 0x000fe20000000f00 */
[----:B------:R-:W-:-:S03]  /*5090*/  IMAD.MOV.U32 R205, RZ, RZ, R32 ;  /* 0x000000ffffcd7224 */ /* 0x000fc600078e0020 */
[----:B------:R-:W-:Y:S01]  /*50a0*/  IMAD.MOV.U32 R196, RZ, RZ, R102 ;  /* 0x000000ffffc47224 */ /* 0x000fe200078e0066 */
[C---:B------:R-:W-:Y:S01]  /*50b0*/  HMMA.16816.F32 R168, R4.reuse, R16, R168 ;  /* 0x0000001004a8723c */ /* 0x040fe200000018a8 */
[----:B------:R-:W-:Y:S01]  /*50c0*/  MOV R197, R103 ;  /* 0x0000006700c57202 */ /* 0x000fe20000000f00 */
[----:B------:R-:W-:Y:S02]  /*50d0*/  IMAD.MOV.U32 R199, RZ, RZ, R100 ;  /* 0x000000ffffc77224 */ /* 0x000fe400078e0064 */
[----:B------:R-:W-:Y:S02]  /*50e0*/  IMAD.MOV.U32 R198, RZ, RZ, R127 ;  /* 0x000000ffffc67224 */ /* 0x000fe400078e007f */
[----:B------:R-:W-:Y:S02]  /*50f0*/  IMAD.MOV.U32 R127, RZ, RZ, R33 ;  /* 0x000000ffff7f7224 */ /* 0x000fe400078e0021 */
[C---:B------:R-:W-:Y:S01]  /*5100*/  HMMA.16816.F32 R80, R4.reuse, R18, R208 ;  /* 0x000000120450723c */ /* 0x040fe200000018d0 */
[----:B------:R-:W2:Y:S04]  /*5110*/  LDSM.16.MT88.4 R16, [R214+0x1100] ;  /* 0x00110000d610783b */ /* 0x000ea80000004200 */
[----:B------:R-:W-:Y:S02]  /*5120*/  LDSM.16.MT88.4 R32, [R212+0x7100] ;  /* 0x00710000d420783b */ /* 0x000fe40000004200 */
[----:B------:R-:W-:Y:S01]  /*5130*/  IMAD.MOV.U32 R209, RZ, RZ, R92 ;  /* 0x000000ffffd17224 */ /* 0x000fe200078e005c */
[----:B----4-:R-:W-:Y:S01]  /*5140*/  HMMA.16816.F32 R100, R4, R22, R192 ;  /* 0x000000160464723c */ /* 0x010fe200000018c0 */
[----:B------:R-:W-:-:S02]  /*5150*/  IMAD.MOV.U32 R210, RZ, RZ, R93 ;  /* 0x000000ffffd27224 */ /* 0x000fc400078e005d */
[----:B------:R-:W-:Y:S02]  /*5160*/  IMAD.MOV.U32 R211, RZ, RZ, R95 ;  /* 0x000000ffffd37224 */ /* 0x000fe400078e005f */
[----:B------:R-:W-:-:S03]  /*5170*/  IMAD.MOV.U32 R208, RZ, RZ, R111 ;  /* 0x000000ffffd07224 */ /* 0x000fc600078e006f */
[C---:B------:R-:W-:Y:S01]  /*5180*/  HMMA.16816.F32 R92, R4.reuse, R20, R200 ;  /* 0x00000014045c723c */ /* 0x040fe200000018c8 */
[----:B------:R-:W3:Y:S06]  /*5190*/  LDSM.16.MT88.4 R20, [R213+0x4100] ;  /* 0x00410000d514783b */ /* 0x000eec0000004200 */
[----:B------:R-:W-:Y:S01]  /*51a0*/  IMAD.MOV.U32 R203, RZ, RZ, R109 ;  /* 0x000000ffffcb7224 */ /* 0x000fe200078e006d */
[----:B------:R-:W-:Y:S01]  /*51b0*/  MOV R202, R211 ;  /* 0x000000d300ca7202 */ /* 0x000fe20000000f00 */
[----:B-1----:R-:W-:Y:S01]  /*51c0*/  HMMA.16816.F32 R120, R4, R8, R180 ;  /* 0x000000080478723c */ /* 0x002fe200000018b4 */
[----:B------:R-:W-:Y:S01]  /*51d0*/  IMAD.MOV.U32 R201, RZ, RZ, R196 ;  /* 0x000000ffffc97224 */ /* 0x000fe200078e00c4 */
[----:B------:R-:W-:Y:S01]  /*51e0*/  MOV R196, R149 ;  /* 0x0000009500c47202 */ /* 0x000fe20000000f00 */
[----:B------:R-:W-:-:S02]  /*51f0*/  IMAD.MOV.U32 R149, RZ, RZ, R150 ;  /* 0x000000ffff957224 */ /* 0x000fc400078e0096 */
[----:B------:R-:W-:Y:S02]  /*5200*/  IMAD.MOV.U32 R200, RZ, RZ, R127 ;  /* 0x000000ffffc87224 */ /* 0x000fe400078e007f */
[----:B------:R-:W-:Y:S01]  /*5210*/  IMAD.MOV.U32 R150, RZ, RZ, R151 ;  /* 0x000000ffff967224 */ /* 0x000fe200078e0097 */
[----:B------:R-:W-:Y:S01]  /*5220*/  HMMA.16816.F32 R192, R4, R10, R172 ;  /* 0x0000000a04c0723c */ /* 0x000fe200000018ac */
[----:B------:R-:W1:Y:S01]  /*5230*/  LDSM.16.MT88.4 R8, [R214+0x4100] ;  /* 0x00410000d608783b */ /* 0x000e620000004200 */
[----:B------:R-:W-:Y:S01]  /*5240*/  MOV R151, R26 ;  /* 0x0000001a00977202 */ /* 0x000fe20000000f00 */
[----:B------:R-:W-:Y:S02]  /*5250*/  IMAD.MOV.U32 R127, RZ, RZ, R25 ;  /* 0x000000ffff7f7224 */ /* 0x000fe400078e0019 */
[----:B------:R-:W-:-:S03]  /*5260*/  IMAD.MOV.U32 R211, RZ, RZ, R162 ;  /* 0x000000ffffd37224 */ /* 0x000fc600078e00a2 */
[C---:B--2---:R-:W-:Y:S08]  /*5270*/  HMMA.16816.F32 R108, R4.reuse, R16, R188 ;  /* 0x00000010046c723c */ /* 0x044ff000000018bc */
[C---:B------:R-:W-:Y:S01]  /*5280*/  HMMA.16816.F32 R116, R4.reuse, R18, R184 ;  /* 0x000000120474723c */ /* 0x040fe200000018b8 */
[----:B------:R-:W2:Y:S07]  /*5290*/  LDSM.16.MT88.4 R16, [R215+0x4100] ;  /* 0x00410000d710783b */ /* 0x000eae0000004200 */
[C---:B---3--:R-:W-:Y:S08]  /*52a0*/  HMMA.16816.F32 R188, R4.reuse, R20, R176 ;  /* 0x0000001404bc723c */ /* 0x048ff000000018b0 */
[C---:B------:R-:W-:Y:S01]  /*52b0*/  HMMA.16816.F32 R184, R4.reuse, R22, R156 ;  /* 0x0000001604b8723c */ /* 0x040fe2000000189c */
[----:B------:R-:W3:Y:S06]  /*52c0*/  LDSM.16.MT88.4 R20, [R215+0x7100] ;  /* 0x00710000d714783b */ /* 0x000eec0000004200 */
[----:B------:R-:W-:Y:S01]  /*52d0*/  MOV R159, R204 ;  /* 0x000000cc009f7202 */ /* 0x000fe20000000f00 */
[----:B------:R-:W-:Y:S01]  /*52e0*/  IMAD.MOV.U32 R158, RZ, RZ, R197 ;  /* 0x000000ffff9e7224 */ /* 0x000fe200078e00c5 */
[----:B-1----:R-:W-:Y:S01]  /*52f0*/  HMMA.16816.F32 R176, R4, R8, R132 ;  /* 0x0000000804b0723c */ /* 0x002fe20000001884 */
[----:B------:R-:W-:Y:S01]  /*5300*/  MOV R204, R24 ;  /* 0x0000001800cc7202 */ /* 0x000fe20000000f00 */
[----:B------:R-:W-:-:S02]  /*5310*/  IMAD.MOV.U32 R197, RZ, RZ, R209 ;  /* 0x000000ffffc57224 */ /* 0x000fc400078e00d1 */
[----:B------:R-:W-:Y:S01]  /*5320*/  IMAD.MOV.U32 R209, RZ, RZ, R210 ;  /* 0x000000ffffd17224 */ /* 0x000fe200078e00d2 */
[----:B------:R-:W-:Y:S02]  /*5330*/  MOV R210, R163 ;  /* 0x000000a300d27202 */ /* 0x000fe40000000f00 */
[----:B------:R-:W-:Y:S01]  /*5340*/  IMAD.MOV.U32 R132, RZ, RZ, R27 ;  /* 0x000000ffff847224 */ /* 0x000fe200078e001b */
[----:B------:R-:W-:Y:S01]  /*5350*/  HMMA.16816.F32 R172, R4, R10, R28 ;  /* 0x0000000a04ac723c */ /* 0x000fe2000000181c */
[----:B------:R-:W1:Y:S01]  /*5360*/  LDSM.16.MT88.4 R24, [R213+0x7100] ;  /* 0x00710000d518783b */ /* 0x000e620000004200 */
[----:B------:R-:W-:Y:S01]  /*5370*/  MOV R134, R203 ;  /* 0x000000cb00867202 */ /* 0x000fe20000000f00 */
[----:B------:R-:W-:Y:S01]  /*5380*/  IMAD.MOV.U32 R203, RZ, RZ, R161 ;  /* 0x000000ffffcb7224 */ /* 0x000fe200078e00a1 */
[----:B------:R-:W-:Y:S01]  /*5390*/  MOV R135, R148 ;  /* 0x0000009400877202 */ /* 0x000fe20000000f00 */
[----:B------:R-:W-:Y:S01]  /*53a0*/  LDSM.16.MT88.4 R8, [R212+0xa100] ;  /* 0x00a10000d408783b */ /* 0x000fe20000004200 */
[----:B------:R-:W-:-:S02]  /*53b0*/  IMAD.MOV.U32 R133, RZ, RZ, R160 ;  /* 0x000000ffff857224 */ /* 0x000fc400078e00a0 */
[C---:B--2---:R-:W-:Y:S01]  /*53c0*/  HMMA.16816.F32 R128, R4.reuse, R16, R152 ;  /* 0x000000100480723c */ /* 0x044fe20000001898 */
[----:B------:R-:W-:Y:S07]  /*53d0*/  LDSM.16.MT88.4 R28, [R213+0xa100] ;  /* 0x00a10000d51c783b */ /* 0x000fee0000004200 */
[C---:B------:R-:W-:Y:S01]  /*53e0*/  HMMA.16816.F32 R180, R4.reuse, R18, R144 ;  /* 0x0000001204b4723c */ /* 0x040fe20000001890 */
[----:B------:R-:W2:Y:S07]  /*53f0*/  LDSM.16.MT88.4 R16, [R214+0x7100] ;  /* 0x00710000d610783b */ /* 0x000eae0000004200 */
[C---:B------:R-:W-:Y:S07]  /*5400*/  HMMA.16816.F32 R160, R4.reuse, R32, R140 ;  /* 0x0000002004a0723c */ /* 0x040fee000000188c */
[----:B------:R-:W-:Y:S01]  /*5410*/  IMAD.MOV.U32 R143, RZ, RZ, R158 ;  /* 0x000000ffff8f7224 */ /* 0x000fe200078e009e */
[----:B---3--:R-:W-:Y:S01]  /*5420*/  HMMA.16816.F32 R144, R4, R20, R96 ;  /* 0x000000140490723c */ /* 0x008fe20000001860 */
[----:B------:R-:W-:Y:S01]  /*5430*/  IMAD.MOV.U32 R142, RZ, RZ, R159 ;  /* 0x000000ffff8e7224 */ /* 0x000fe200078e009f */
[----:B------:R-:W-:Y:S01]  /*5440*/  MOV R141, R202 ;  /* 0x000000ca008d7202 */ /* 0x000fe20000000f00 */
[----:B------:R-:W-:-:S04]  /*5450*/  IMAD.MOV.U32 R140, RZ, RZ, R203 ;  /* 0x000000ffff8c7224 */ /* 0x000fc800078e00cb */
[----:B------:R-:W-:Y:S01]  /*5460*/  IMAD.MOV.U32 R98, RZ, RZ, R125 ;  /* 0x000000ffff627224 */ /* 0x000fe200078e007d */
[----:B------:R-:W-:Y:S01]  /*5470*/  HMMA.16816.F32 R156, R4, R34, R136 ;  /* 0x00000022049c723c */ /* 0x000fe20000001888 */
[----:B------:R-:W-:Y:S01]  /*5480*/  MOV R97, R124 ;  /* 0x0000007c00617202 */ /* 0x000fe20000000f00 */
[----:B------:R-:W-:Y:S01]  /*5490*/  IMAD.MOV.U32 R96, RZ, RZ, R126 ;  /* 0x000000ffff607224 */ /* 0x000fe200078e007e */
[----:B------:R-:W-:Y:S01]  /*54a0*/  LDSM.16.MT88.4 R32, [R212+0x4900] ;  /* 0x00490000d420783b */ /* 0x000fe20000004200 */
[----:B------:R-:W-:-:S03]  /*54b0*/  IMAD.MOV.U32 R99, RZ, RZ, R204 ;  /* 0x000000ffff637224 */ /* 0x000fc600078e00cc */
[----:B------:R-:W-:Y:S01]  /*54c0*/  IMAD.MOV.U32 R139, RZ, RZ, R196 ;  /* 0x000000ffff8b7224 */ /* 0x000fe200078e00c4 */
[----:B------:R-:W-:Y:S01]  /*54d0*/  MOV R138, R149 ;  /* 0x00000095008a7202 */ /* 0x000fe20000000f00 */
[----:B------:R-:W-:Y:S01]  /*54e0*/  IMAD.MOV.U32 R196, RZ, RZ, R150 ;  /* 0x000000ffffc47224 */ /* 0x000fe200078e0096 */
[----:B-1----:R-:W-:Y:S01]  /*54f0*/  HMMA.16816.F32 R152, R4, R26, R112 ;  /* 0x0000001a0498723c */ /* 0x002fe20000001870 */
[----:B------:R-:W-:Y:S02]  /*5500*/  IMAD.MOV.U32 R137, RZ, RZ, R151 ;  /* 0x000000ffff897224 */ /* 0x000fe400078e0097 */
[----:B------:R-:W-:-:S05]  /*5510*/  IMAD.MOV.U32 R136, RZ, RZ, R127 ;  /* 0x000000ffff887224 */ /* 0x000fca00078e007f */
[C---:B------:R-:W-:Y:S01]  /*5520*/  HMMA.16816.F32 R148, R4.reuse, R24, R104 ;  /* 0x000000180494723c */ /* 0x040fe20000001868 */
[----:B------:R-:W-:Y:S07]  /*5530*/  LDSM.16.MT88.4 R24, [R212+0x1900] ;  /* 0x00190000d418783b */ /* 0x000fee0000004200 */
[C---:B--2---:R-:W-:Y:S08]  /*5540*/  HMMA.16816.F32 R112, R4.reuse, R16, R72 ;  /* 0x000000100470723c */ /* 0x044ff00000001848 */
[C---:B------:R-:W-:Y:S01]  /*5550*/  HMMA.16816.F32 R104, R4.reuse, R18, R56 ;  /* 0x000000120468723c */ /* 0x040fe20000001838 */
[----:B------:R-:W1:Y:S06]  /*5560*/  LDSM.16.MT88.4 R16, [R214+0xa100] ;  /* 0x00a10000d610783b */ /* 0x000e6c0000004200 */
[----:B------:R-:W-:Y:S01]  /*5570*/  IMAD.MOV.U32 R58, RZ, RZ, R206 ;  /* 0x000000ffff3a7224 */ /* 0x000fe200078e00ce */
[----:B------:R-:W-:Y:S01]  /*5580*/  HMMA.16816.F32 R124, R4, R22, R76 ;  /* 0x00000016047c723c */ /* 0x000fe2000000184c */
[----:B------:R-:W-:Y:S01]  /*5590*/  MOV R56, R208 ;  /* 0x000000d000387202 */ /* 0x000fe20000000f00 */
[----:B------:R-:W-:Y:S01]  /*55a0*/  IMAD.MOV.U32 R57, RZ, RZ, R207 ;  /* 0x000000ffff397224 */ /* 0x000fe200078e00cf */
[----:B------:R-:W-:Y:S01]  /*55b0*/  LDSM.16.MT88.4 R20, [R213+0x1900] ;  /* 0x00190000d514783b */ /* 0x000fe20000004200 */
[----:B------:R-:W-:-:S04]  /*55c0*/  MOV R59, R205 ;  /* 0x000000cd003b7202 */ /* 0x000fc80000000f00 */
[C---:B------:R-:W-:Y:S08]  /*55d0*/  HMMA.16816.F32 R76, R4.reuse, R8, R52 ;  /* 0x00000008044c723c */ /* 0x040ff00000001834 */
[C---:B------:R-:W-:Y:S01]  /*55e0*/  HMMA.16816.F32 R72, R4.reuse, R10, R64 ;  /* 0x0000000a0448723c */ /* 0x040fe20000001840 */
[----:B------:R-:W2:Y:S06]  /*55f0*/  LDSM.16.MT88.4 R8, [R215+0xa100] ;  /* 0x00a10000d708783b */ /* 0x000eac0000004200 */
[----:B------:R-:W-:Y:S01]  /*5600*/  IMAD.MOV.U32 R66, RZ, RZ, R2 ;  /* 0x000000ffff427224 */ /* 0x000fe200078e0002 */
[----:B------:R-:W-:Y:S01]  /*5610*/  HMMA.16816.F32 R60, R4, R28, R60 ;  /* 0x0000001c043c723c */ /* 0x000fe2000000183c */
[----:B------:R-:W-:Y:S01]  /*5620*/  FFMA.FTZ R2, R248, c[0x0][0x2d0], -R12 ;  /* 0x0000b400f8027a23 */ /* 0x000fe2000001080c */
[----:B------:R-:W-:Y:S01]  /*5630*/  MOV R248, R99 ;  /* 0x0000006300f87202 */ /* 0x000fe20000000f00 */
[----:B------:R-:W-:-:S02]  /*5640*/  IMAD.MOV.U32 R67, RZ, RZ, R209 ;  /* 0x000000ffff437224 */ /* 0x000fc400078e00d1 */
[----:B------:R3:W-:Y:S03]  /*5650*/  MUFU.EX2 R206, R2 ;  /* 0x0000000200ce7308 */ /* 0x0007e60000000800 */
[C---:B------:R-:W-:Y:S01]  /*5660*/  HMMA.16816.F32 R68, R4.reuse, R30, R68 ;  /* 0x0000001e0444723c */ /* 0x040fe20000001844 */
[----:B------:R-:W-:Y:S07]  /*5670*/  LDSM.16.MT88.4 R28, [R213+0x7900] ;  /* 0x00790000d51c783b */ /* 0x000fee0000004200 */
[----:B-1----:R-:W-:Y:S01]  /*5680*/  HMMA.16816.F32 R40, R4, R16, R40 ;  /* 0x000000100428723c */ /* 0x002fe20000001828 */
[----:B---3--:R-:W-:-:S02]  /*5690*/  FFMA.FTZ R2, R246, c[0x0][0x2d0], -R12 ;  /* 0x0000b400f6027a23 */ /* 0x008fc4000001080c */
[----:B------:R-:W-:-:S05]  /*56a0*/  IMAD.MOV.U32 R246, RZ, RZ, R98 ;  /* 0x000000fffff67224 */ /* 0x000fca00078e0062 */
[C---:B------:R-:W-:Y:S01]  /*56b0*/  HMMA.16816.F32 R36, R4.reuse, R18, R36 ;  /* 0x000000120424723c */ /* 0x040fe20000001824 */
[----:B------:R1:W3:Y:S01]  /*56c0*/  MUFU.EX2 R209, R2 ;  /* 0x0000000200d17308 */ /* 0x0002e20000000800 */
[----:B------:R-:W4:Y:S06]  /*56d0*/  LDSM.16.MT88.4 R16, [R215+0x1900] ;  /* 0x00190000d710783b */ /* 0x000f2c0000004200 */
[----:B--2---:R-:W-:Y:S01]  /*56e0*/  HMMA.16816.F32 R48, R4, R8, R48 ;  /* 0x000000080430723c */ /* 0x004fe20000001830 */
[----:B-1----:R-:W-:-:S07]  /*56f0*/  FFMA.FTZ R2, R165, c[0x0][0x2d0], -R12 ;  /* 0x0000b400a5027a23 */ /* 0x002fce000001080c */
[----:B------:R-:W-:Y:S01]  /*5700*/  HMMA.16816.F32 R44, R4, R10, R44 ;  /* 0x0000000a042c723c */ /* 0x000fe2000000182c */
[----:B------:R-:W1:Y:S01]  /*5710*/  LDSM.16.MT88.4 R8, [R214+0x1900] ;  /* 0x00190000d608783b */ /* 0x000e620000004200 */
[----:B------:R-:W-:Y:S01]  /*5720*/  IMAD.MOV.U32 R165, RZ, RZ, R139 ;  /* 0x000000ffffa57224 */ /* 0x000fe200078e008b */
[----:B------:R2:W-:Y:S04]  /*5730*/  MUFU.EX2 R208, R2 ;  /* 0x0000000200d07308 */ /* 0x0005e80000000800 */
[----:B------:R-:W-:Y:S02]  /*5740*/  FFMA.FTZ R4, R251, c[0x0][0x2d0], -R0 ;  /* 0x0000b400fb047a23 */ /* 0x000fe40000010800 */
[----:B------:R-:W-:Y:S02]  /*5750*/  IMAD.MOV.U32 R251, RZ, RZ, R59 ;  /* 0x000000fffffb7224 */ /* 0x000fe400078e003b */
[----:B------:R3:W-:Y:S01]  /*5760*/  MUFU.EX2 R202, R4 ;  /* 0x0000000400ca7308 */ /* 0x0007e20000000800 */
[----:B--2---:R-:W-:Y:S01]  /*5770*/  FFMA.FTZ R2, R166, c[0x0][0x2d0], -R12 ;  /* 0x0000b400a6027a23 */ /* 0x004fe2000001080c */
[----:B------:R-:W-:-:S06]  /*5780*/  MOV R166, R141 ;  /* 0x0000008d00a67202 */ /* 0x000fcc0000000f00 */
[----:B------:R2:W2:Y:S01]  /*5790*/  MUFU.EX2 R207, R2 ;  /* 0x0000000200cf7308 */ /* 0x0004a20000000800 */
[----:B---3--:R-:W-:Y:S01]  /*57a0*/  F2FP.PACK_AB R4, R209, R206 ;  /* 0x000000ced104723e */ /* 0x008fe200000000ff */
[----:B--2---:R-:W-:Y:S01]  /*57b0*/  FFMA.FTZ R2, R249, c[0x0][0x2d0], -R0 ;  /* 0x0000b400f9027a23 */ /* 0x004fe20000010800 */
[----:B------:R-:W-:Y:S01]  /*57c0*/  F2FP.PACK_AB R6, R207, R208 ;  /* 0x000000d0cf06723e */ /* 0x000fe200000000ff */
[----:B------:R-:W-:-:S04]  /*57d0*/  IMAD.MOV.U32 R249, RZ, RZ, R97 ;  /* 0x000000fffff97224 */ /* 0x000fc800078e0061 */
[----:B------:R2:W-:Y:S02]  /*57e0*/  MUFU.EX2 R205, R2 ;  /* 0x0000000200cd7308 */ /* 0x0005e40000000800 */
[----:B--2---:R-:W-:Y:S01]  /*57f0*/  FFMA.FTZ R2, R250, c[0x0][0x2d0], -R0 ;  /* 0x0000b400fa027a23 */ /* 0x004fe20000010800 */
[----:B------:R-:W-:-:S05]  /*5800*/  MOV R250, R96 ;  /* 0x0000006000fa7202 */ /* 0x000fca0000000f00 */
[----:B------:R2:W3:Y:S02]  /*5810*/  MUFU.EX2 R204, R2 ;  /* 0x0000000200cc7308 */ /* 0x0004e40000000800 */
[----:B--2---:R-:W-:Y:S01]  /*5820*/  FFMA.FTZ R2, R252, c[0x0][0x2d0], -R0 ;  /* 0x0000b400fc027a23 */ /* 0x004fe20000010800 */
[----:B---3--:R-:W-:Y:S01]  /*5830*/  F2FP.PACK_AB R5, R204, R205 ;  /* 0x000000cdcc05723e */ /* 0x008fe200000000ff */
[----:B------:R-:W-:-:S04]  /*5840*/  IMAD.MOV.U32 R252, RZ, RZ, R58 ;  /* 0x000000fffffc7224 */ /* 0x000fc800078e003a */
[----:B------:R-:W2:Y:S02]  /*5850*/  MUFU.EX2 R203, R2 ;  /* 0x0000000200cb7308 */ /* 0x000ea40000000800 */
[----:B--2---:R-:W-:Y:S01]  /*5860*/  F2FP.PACK_AB R7, R203, R202 ;  /* 0x000000cacb07723e */ /* 0x004fe200000000ff */
[----:B------:R-:W-:-:S04]  /*5870*/  IMAD.MOV.U32 R2, RZ, RZ, R142 ;  /* 0x000000ffff027224 */ /* 0x000fc800078e008e */
[----:B------:R-:W-:Y:S02]  /*5880*/  FFMA.FTZ R2, R2, c[0x0][0x2d0], -R12 ;  /* 0x0000b40002027a23 */ /* 0x000fe4000001080c */
[C---:B------:R-:W-:Y:S07]  /*5890*/  HMMA.16816.F32 R52, R4.reuse, R26, R80 ;  /* 0x0000001a0434723c */ /* 0x040fee0000001850 */
[----:B------:R-:W-:Y:S01]  /*58a0*/  MOV R83, R66 ;  /* 0x0000004200537202 */ /* 0x000fe20000000f00 */
[----:B------:R-:W-:Y:S01]  /*58b0*/  IMAD.MOV.U32 R82, RZ, RZ, R67 ;  /* 0x000000ffff527224 */ /* 0x000fe200078e0043 */
[----:B------:R-:W-:Y:S01]  /*58c0*/  MOV R80, R57 ;  /* 0x0000003900507202 */ /* 0x000fe20000000f00 */
[----:B------:R-:W-:Y:S01]  /*58d0*/  IMAD.MOV.U32 R81, RZ, RZ, R56 ;  /* 0x000000ffff517224 */ /* 0x000fe200078e0038 */
[C---:B------:R-:W-:Y:S08]  /*58e0*/  HMMA.16816.F32 R64, R4.reuse, R22, R88 ;  /* 0x000000160440723c */ /* 0x040ff00000001858 */
[C---:B------:R-:W-:Y:S01]  /*58f0*/  HMMA.16816.F32 R56, R4.reuse, R20, R84 ;  /* 0x000000140438723c */ /* 0x040fe20000001854 */
[----:B------:R-:W-:Y:S07]  /*5900*/  LDSM.16.MT88.4 R20, [R215+0x4900] ;  /* 0x00490000d714783b */ /* 0x000fee0000004200 */
[C---:B----4-:R-:W-:Y:S08]  /*5910*/  HMMA.16816.F32 R84, R4.reuse, R16, R92 ;  /* 0x000000100454723c */ /* 0x050ff0000000185c */
[C---:B------:R-:W-:Y:S01]  /*5920*/  HMMA.16816.F32 R88, R4.reuse, R18, R100 ;  /* 0x000000120458723c */ /* 0x040fe20000001864 */
[----:B------:R-:W2:Y:S07]  /*5930*/  LDSM.16.MT88.4 R16, [R214+0x4900] ;  /* 0x00490000d610783b */ /* 0x000eae0000004200 */
[C---:B------:R-:W-:Y:S01]  /*5940*/  HMMA.16816.F32 R168, R4.reuse, R24, R168 ;  /* 0x0000001804a8723c */ /* 0x040fe200000018a8 */
[----:B------:R-:W3:Y:S07]  /*5950*/  LDSM.16.MT88.4 R24, [R213+0x4900] ;  /* 0x00490000d518783b */ /* 0x000eee0000004200 */
[C---:B-1----:R-:W-:Y:S08]  /*5960*/  HMMA.16816.F32 R92, R4.reuse, R8, R108 ;  /* 0x00000008045c723c */ /* 0x042ff0000000186c */
[C---:B------:R-:W-:Y:S01]  /*5970*/  HMMA.16816.F32 R96, R4.reuse, R10, R116 ;  /* 0x0000000a0460723c */ /* 0x040fe20000001874 */
[----:B------:R-:W1:Y:S07]  /*5980*/  LDSM.16.MT88.4 R8, [R212+0x7900] ;  /* 0x00790000d408783b */ /* 0x000e6e0000004200 */
[C---:B------:R-:W-:Y:S07]  /*5990*/  HMMA.16816.F32 R100, R4.reuse, R32, R120 ;  /* 0x000000200464723c */ /* 0x040fee0000001878 */
[----:B------:R-:W-:Y:S01]  /*59a0*/  IMAD.MOV.U32 R33, RZ, RZ, R136 ;  /* 0x000000ffff217224 */ /* 0x000fe200078e0088 */
[----:B------:R-:W-:Y:S01]  /*59b0*/  HMMA.16816.F32 R108, R4, R34, R192 ;  /* 0x00000022046c723c */ /* 0x000fe200000018c0 */
[----:B------:R-:W-:-:S06]  /*59c0*/  IMAD.MOV.U32 R32, RZ, RZ, R143 ;  /* 0x000000ffff207224 */ /* 0x000fcc00078e008f */
[----:B------:R-:W-:Y:S01]  /*59d0*/  IMAD.MOV.U32 R194, RZ, RZ, R137 ;  /* 0x000000ffffc27224 */ /* 0x000fe200078e0089 */
[----:B------:R-:W-:Y:S01]  /*59e0*/  MOV R193, R138 ;  /* 0x0000008a00c17202 */ /* 0x000fe20000000f00 */
[----:B------:R-:W-:Y:S01]  /*59f0*/  IMAD.MOV.U32 R192, RZ, RZ, R140 ;  /* 0x000000ffffc07224 */ /* 0x000fe200078e008c */
[----:B--2---:R-:W-:Y:S01]  /*5a00*/  HMMA.16816.F32 R136, R4, R16, R176 ;  /* 0x000000100488723c */ /* 0x004fe200000018b0 */
[----:B------:R-:W-:Y:S01]  /*5a10*/  MOV R195, R132 ;  /* 0x0000008400c37202 */ /* 0x000fe20000000f00 */
[----:B------:R-:W-:Y:S02]  /*5a20*/  IMAD.MOV.U32 R34, RZ, RZ, R133 ;  /* 0x000000ffff227224 */ /* 0x000fe400078e0085 */
[----:B------:R-:W-:-:S04]  /*5a30*/  IMAD.MOV.U32 R35, RZ, RZ, R134 ;  /* 0x000000ffff237224 */ /* 0x000fc800078e0086 */
[C---:B------:R-:W-:Y:S01]  /*5a40*/  HMMA.16816.F32 R140, R4.reuse, R18, R172 ;  /* 0x00000012048c723c */ /* 0x040fe200000018ac */
[----:B------:R-:W2:Y:S07]  /*5a50*/  LDSM.16.MT88.4 R16, [R215+0x7900] ;  /* 0x00790000d710783b */ /* 0x000eae0000004200 */
[C---:B---3--:R-:W-:Y:S07]  /*5a60*/  HMMA.16816.F32 R116, R4.reuse, R24, R188 ;  /* 0x000000180474723c */ /* 0x048fee00000018bc */
[----:B------:R-:W-:Y:S01]  /*5a70*/  MOV R25, R135 ;  /* 0x0000008700197202 */ /* 0x000fe20000000f00 */
[C---:B------:R-:W-:Y:S08]  /*5a80*/  HMMA.16816.F32 R120, R4.reuse, R26, R184 ;  /* 0x0000001a0478723c */ /* 0x040ff000000018b8 */
[C---:B-1----:R-:W-:Y:S08]  /*5a90*/  HMMA.16816.F32 R184, R4.reuse, R8, R160 ;  /* 0x0000000804b8723c */ /* 0x042ff000000018a0 */
[C---:B------:R-:W-:Y:S01]  /*5aa0*/  HMMA.16816.F32 R188, R4.reuse, R10, R156 ;  /* 0x0000000a04bc723c */ /* 0x040fe2000000189c */
[----:B------:R-:W1:Y:S07]  /*5ab0*/  LDSM.16.MT88.4 R8, [R214+0x7900] ;  /* 0x00790000d608783b */ /* 0x000e6e0000004200 */
[C---:B------:R-:W-:Y:S08]  /*5ac0*/  HMMA.16816.F32 R132, R4.reuse, R22, R180 ;  /* 0x000000160484723c */ /* 0x040ff000000018b4 */
[C---:B------:R-:W-:Y:S07]  /*5ad0*/  HMMA.16816.F32 R180, R4.reuse, R28, R148 ;  /* 0x0000001c04b4723c */ /* 0x040fee0000001894 */
[----:B------:R-:W-:Y:S01]  /*5ae0*/  IMAD.MOV.U32 R29, RZ, RZ, R25 ;  /* 0x000000ffff1d7224 */ /* 0x000fe200078e0019 */
[----:B------:R-:W-:Y:S01]  /*5af0*/  HMMA.16816.F32 R128, R4, R20, R128 ;  /* 0x000000140480723c */ /* 0x000fe20000001880 */
[----:B------:R-:W3:Y:S01]  /*5b00*/  LDSM.16.MT88.4 R20, [R212+0xa900] ;  /* 0x00a90000d414783b */ /* 0x000ee20000004200 */
[----:B------:R-:W-:-:S02]  /*5b10*/  IMAD.MOV.U32 R28, RZ, RZ, R194 ;  /* 0x000000ffff1c7224 */ /* 0x000fc400078e00c2 */
[----:B------:R-:W-:Y:S01]  /*5b20*/  IMAD.MOV.U32 R194, RZ, RZ, R221 ;  /* 0x000000ffffc27224 */ /* 0x000fe200078e00dd */
[----:B------:R-:W-:Y:S03]  /*5b30*/  LDSM.16.MT88.4 R24, [R213+0xa900] ;  /* 0x00a90000d518783b */ /* 0x000fe60000004200 */
[C---:B--2---:R-:W-:Y:S01]  /*5b40*/  HMMA.16816.F32 R148, R4.reuse, R16, R144 ;  /* 0x000000100494723c */ /* 0x044fe20000001890 */
[----:B------:R2:W5:Y:S06]  /*5b50*/  LDL.LU R221, [R1+0x50] ;  /* 0x0000500001dd7983 */ /* 0x00056c0000300800 */
[----:B------:R-:W-:Y:S01]  /*5b60*/  IMAD.MOV.U32 R145, RZ, RZ, R29 ;  /* 0x000000ffff917224 */ /* 0x000fe200078e001d */
[----:B------:R-:W-:Y:S01]  /*5b70*/  HMMA.16816.F32 R176, R4, R30, R152 ;  /* 0x0000001e04b0723c */ /* 0x000fe20000001898 */
[----:B------:R-:W-:Y:S01]  /*5b80*/  IMAD.MOV.U32 R147, RZ, RZ, R35 ;  /* 0x000000ffff937224 */ /* 0x000fe200078e0023 */
[----:B------:R-:W-:Y:S01]  /*5b90*/  MOV R146, R34 ;  /* 0x0000002200927202 */ /* 0x000fe20000000f00 */
[----:B------:R-:W-:Y:S01]  /*5ba0*/  IMAD.MOV.U32 R29, RZ, RZ, R33 ;  /* 0x000000ffff1d7224 */ /* 0x000fe200078e0021 */
[----:B------:R-:W-:Y:S01]  /*5bb0*/  MOV R34, R80 ;  /* 0x0000005000227202 */ /* 0x000fe20000000f00 */
[----:B------:R-:W-:-:S02]  /*5bc0*/  IMAD.MOV.U32 R35, RZ, RZ, R81 ;  /* 0x000000ffff237224 */ /* 0x000fc400078e0051 */
[----:B------:R-:W-:Y:S01]  /*5bd0*/  MOV R31, R193 ;  /* 0x000000c1001f7202 */ /* 0x000fe20000000f00 */
[----:B------:R-:W-:Y:S01]  /*5be0*/  IMAD.MOV.U32 R193, RZ, RZ, R198 ;  /* 0x000000ffffc17224 */ /* 0x000fe200078e00c6 */
[----:B-1----:R-:W-:Y:S01]  /*5bf0*/  HMMA.16816.F32 R160, R4, R8, R112 ;  /* 0x0000000804a0723c */ /* 0x002fe20000001870 */
[----:B------:R1:W-:Y:S01]  /*5c00*/  MUFU.EX2 R198, R2 ;  /* 0x0000000200c67308 */ /* 0x0003e20000000800 */
[----:B------:R-:W-:Y:S01]  /*5c10*/  IMAD.MOV.U32 R30, RZ, RZ, R192 ;  /* 0x000000ffff1e7224 */ /* 0x000fe200078e00c0 */
[----:B------:R-:W-:Y:S01]  /*5c20*/  MOV R192, R83 ;  /* 0x0000005300c07202 */ /* 0x000fe20000000f00 */
[----:B------:R-:W-:Y:S01]  /*5c30*/  IMAD.MOV.U32 R33, RZ, RZ, R82 ;  /* 0x000000ffff217224 */ /* 0x000fe200078e0052 */
[----:B------:R-:W-:-:S03]  /*5c40*/  MOV R144, R146 ;  /* 0x0000009200907202 */ /* 0x000fc60000000f00 */
[----:B------:R-:W-:Y:S01]  /*5c50*/  HMMA.16816.F32 R156, R4, R10, R104 ;  /* 0x0000000a049c723c */ /* 0x000fe20000001868 */
[----:B------:R-:W4:Y:S01]  /*5c60*/  LDSM.16.MT88.4 R8, [R215+0xa900] ;  /* 0x00a90000d708783b */ /* 0x000f220000004200 */
[----:B------:R-:W-:-:S06]  /*5c70*/  IMAD.MOV.U32 R146, RZ, RZ, R30 ;  /* 0x000000ffff927224 */ /* 0x000fcc00078e001e */
[C---:B------:R-:W-:Y:S01]  /*5c80*/  HMMA.16816.F32 R172, R4.reuse, R18, R124 ;  /* 0x0000001204ac723c */ /* 0x040fe2000000187c */
[----:B-1----:R-:W-:Y:S02]  /*5c90*/  FFMA.FTZ R2, R145, c[0x0][0x2d0], -R12 ;  /* 0x0000b40091027a23 */ /* 0x002fe4000001080c */
[----:B------:R-:W-:Y:S01]  /*5ca0*/  IMAD.MOV.U32 R145, RZ, RZ, R147 ;  /* 0x000000ffff917224 */ /* 0x000fe200078e0093 */
[----:B------:R-:W-:Y:S01]  /*5cb0*/  MOV R147, R31 ;  /* 0x0000001f00937202 */ /* 0x000fe20000000f00 */
[----:B------:R-:W-:Y:S02]  /*5cc0*/  IMAD.MOV.U32 R31, RZ, RZ, R29 ;  /* 0x000000ffff1f7224 */ /* 0x000fe400078e001d */
[----:B------:R-:W-:Y:S01]  /*5cd0*/  IMAD.MOV.U32 R29, RZ, RZ, R35 ;  /* 0x000000ffff1d7224 */ /* 0x000fe200078e0023 */
[----:B------:R-:W-:Y:S01]  /*5ce0*/  MOV R35, R193 ;  /* 0x000000c100237202 */ /* 0x000fe20000000f00 */
[----:B------:R-:W-:Y:S01]  /*5cf0*/  IMAD.MOV.U32 R193, RZ, RZ, R195 ;  /* 0x000000ffffc17224 */ /* 0x000fe200078e00c3 */
[----:B------:R-:W-:Y:S01]  /*5d00*/  MOV R17, R145 ;  /* 0x0000009100117202 */ /* 0x000fe20000000f00 */
[----:B------:R-:W-:Y:S01]  /*5d10*/  IMAD.MOV.U32 R30, RZ, RZ, R28 ;  /* 0x000000ffff1e7224 */ /* 0x000fe200078e001c */
[----:B------:R-:W-:Y:S01]  /*5d20*/  MOV R28, R34 ;  /* 0x00000022001c7202 */ /* 0x000fe20000000f00 */
[----:B------:R-:W-:Y:S01]  /*5d30*/  IMAD.MOV.U32 R195, RZ, RZ, R199 ;  /* 0x000000ffffc37224 */ /* 0x000fe200078e00c7 */
[----:B---3--:R-:W-:Y:S01]  /*5d40*/  HMMA.16816.F32 R152, R4, R20, R76 ;  /* 0x000000140498723c */ /* 0x008fe2000000184c */
[----:B------:R-:W-:Y:S01]  /*5d50*/  IMAD.MOV.U32 R145, RZ, RZ, R147 ;  /* 0x000000ffff917224 */ /* 0x000fe200078e0093 */
[----:B------:R1:W3:Y:S01]  /*5d60*/  MUFU.EX2 R199, R2 ;  /* 0x0000000200c77308 */ /* 0x0002e20000000800 */
[----:B------:R-:W-:Y:S01]  /*5d70*/  IMAD.MOV.U32 R147, RZ, RZ, R31 ;  /* 0x000000ffff937224 */ /* 0x000fe200078e001f */
[----:B------:R-:W-:Y:S01]  /*5d80*/  MOV R31, R29 ;  /* 0x0000001d001f7202 */ /* 0x000fe20000000f00 */
[----:B------:R-:W-:-:S02]  /*5d90*/  IMAD.MOV.U32 R34, RZ, RZ, R192 ;  /* 0x000000ffff227224 */ /* 0x000fc400078e00c0 */
[----:B------:R-:W-:Y:S01]  /*5da0*/  IMAD.MOV.U32 R192, RZ, RZ, R194 ;  /* 0x000000ffffc07224 */ /* 0x000fe200078e00c2 */
[----:B------:R-:W-:Y:S01]  /*5db0*/  MOV R194, R32 ;  /* 0x0000002000c27202 */ /* 0x000fe20000000f00 */
[----:B------:R-:W-:Y:S01]  /*5dc0*/  IMAD.MOV.U32 R29, RZ, RZ, R35 ;  /* 0x000000ffff1d7224 */ /* 0x000fe200078e0023 */
[C---:B------:R-:W-:Y:S01]  /*5dd0*/  HMMA.16816.F32 R112, R4.reuse, R22, R72 ;  /* 0x000000160470723c */ /* 0x040fe20000001848 */
[----:B------:R-:W-:Y:S01]  /*5de0*/  IMAD.MOV.U32 R35, RZ, RZ, R193 ;  /* 0x000000ffff237224 */ /* 0x000fe200078e00c1 */
[----:B------:R-:W-:Y:S01]  /*5df0*/  MOV R193, R195 ;  /* 0x000000c300c17202 */ /* 0x000fe20000000f00 */
[----:B------:R-:W-:Y:S01]  /*5e00*/  IMAD.MOV.U32 R32, RZ, RZ, R220 ;  /* 0x000000ffff207224 */ /* 0x000fe200078e00dc */
[----:B------:R-:W-:Y:S01]  /*5e10*/  MOV R195, R200 ;  /* 0x000000c800c37202 */ /* 0x000fe20000000f00 */
[----:B------:R-:W2:Y:S01]  /*5e20*/  LDSM.16.MT88.4 R20, [R214+0xa900] ;  /* 0x00a90000d614783b */ /* 0x000ea20000004200 */
[----:B-1----:R-:W-:Y:S02]  /*5e30*/  FFMA.FTZ R2, R144, c[0x0][0x2d0], -R12 ;  /* 0x0000b40090027a23 */ /* 0x002fe4000001080c */
[C---:B----4-:R-:W-:Y:S01]  /*5e40*/  HMMA.16816.F32 R72, R4.reuse, R8, R48 ;  /* 0x000000080448723c */ /* 0x050fe20000001830 */
[----:B------:R-:W-:Y:S01]  /*5e50*/  IMAD.MOV.U32 R144, RZ, RZ, R146 ;  /* 0x000000ffff907224 */ /* 0x000fe200078e0092 */
[----:B------:R-:W-:Y:S01]  /*5e60*/  MOV R146, R30 ;  /* 0x0000001e00927202 */ /* 0x000fe20000000f00 */
[----:B------:R-:W-:Y:S01]  /*5e70*/  IMAD.MOV.U32 R30, RZ, RZ, R28 ;  /* 0x000000ffff1e7224 */ /* 0x000fe200078e001c */
[----:B------:R1:W-:Y:S01]  /*5e80*/  MUFU.EX2 R200, R2 ;  /* 0x0000000200c87308 */ /* 0x0003e20000000800 */
[----:B------:R-:W-:Y:S01]  /*5e90*/  IMAD.MOV.U32 R28, RZ, RZ, R34 ;  /* 0x000000ffff1c7224 */ /* 0x000fe200078e0022 */
[----:B------:R-:W-:Y:S01]  /*5ea0*/  MOV R34, R192 ;  /* 0x000000c000227202 */ /* 0x000fe20000000f00 */
[----:B------:R-:W-:Y:S01]  /*5eb0*/  IMAD.MOV.U32 R192, RZ, RZ, R194 ;  /* 0x000000ffffc07224 */ /* 0x000fe200078e00c2 */
[----:B------:R-:W-:Y:S01]  /*5ec0*/  MOV R16, R144 ;  /* 0x0000009000107202 */ /* 0x000fe20000000f00 */
[----:B------:R-:W-:Y:S01]  /*5ed0*/  IMAD.MOV.U32 R194, RZ, RZ, R32 ;  /* 0x000000ffffc27224 */ /* 0x000fe200078e0020 */
[----:B------:R-:W-:Y:S01]  /*5ee0*/  MOV R144, R146 ;  /* 0x0000009200907202 */ /* 0x000fe20000000f00 */
[----:B------:R-:W-:Y:S01]  /*5ef0*/  HMMA.16816.F32 R44, R4, R10, R44 ;  /* 0x0000000a042c723c */ /* 0x000fe2000000182c */
[----:B------:R-:W-:Y:S01]  /*5f00*/  MOV R146, R30 ;  /* 0x0000001e00927202 */ /* 0x000fe20000000f00 */
[----:B------:R-:W-:Y:S01]  /*5f10*/  LDSM.16.MT88.4 R8, [R213+0x2100] ;  /* 0x00210000d508783b */ /* 0x000fe20000004200 */
[----:B------:R-:W-:Y:S01]  /*5f20*/  MOV R30, R28 ;  /* 0x0000001c001e7202 */ /* 0x000fe20000000f00 */
[----:B------:R-:W-:-:S02]  /*5f30*/  UIADD3 UR15, UR6, -0x2, URZ ;  /* 0xfffffffe060f7890 */ /* 0x000fc4000fffe03f */
[----:B------:R4:W5:Y:S02]  /*5f40*/  LDL.LU R220, [R1+0x4c] ;  /* 0x00004c0001dc7983 */ /* 0x0009640000300800 */
[----:B------:R-:W-:Y:S01]  /*5f50*/  HMMA.16816.F32 R104, R4, R24, R60 ;  /* 0x000000180468723c */ /* 0x000fe2000000183c */
[----:B-1----:R-:W-:Y:S02]  /*5f60*/  FFMA.FTZ R2, R17, c[0x0][0x2d0], -R12 ;  /* 0x0000b40011027a23 */ /* 0x002fe4000001080c */
[----:B------:R-:W-:Y:S02]  /*5f70*/  IMAD.MOV.U32 R17, RZ, RZ, R145 ;  /* 0x000000ffff117224 */ /* 0x000fe400078e0091 */
        /* <DEDUP_REMOVED lines=8> */
[----:B------:R-:W-:Y:S01]  /*6000*/  MOV R193, R201 ;  /* 0x000000c900c17202 */ /* 0x000fe20000000f00 */
[----:B------:R-:W-:Y:S01]  /*6010*/  IMAD.MOV.U32 R126, RZ, RZ, R144 ;  /* 0x000000ffff7e7224 */ /* 0x000fe200078e0090 */
[----:B------:R1:W1:Y:S01]  /*6020*/  MUFU.EX2 R201, R2 ;  /* 0x0000000200c97308 */ /* 0x0002620000000800 */
[----:B------:R-:W-:-:S02]  /*6030*/  MOV R144, R30 ;  /* 0x0000001e00907202 */ /* 0x000fc40000000f00 */
[----:B------:R-:W-:Y:S02]  /*6040*/  MOV R125, R17 ;  /* 0x00000011007d7202 */ /* 0x000fe40000000f00 */
        /* <DEDUP_REMOVED lines=9> */
[----:B-1----:R-:W-:-:S02]  /*60e0*/  FFMA.FTZ R2, R16, c[0x0][0x2d0], -R0 ;  /* 0x0000b40010027a23 */ /* 0x002fc40000010800 */
[----:B------:R-:W-:Y:S01]  /*60f0*/  IMAD.MOV.U32 R35, RZ, RZ, R166 ;  /* 0x000000ffff237224 */ /* 0x000fe200078e00a6 */
[----:B------:R-:W-:Y:S01]  /*6100*/  MOV R124, R126 ;  /* 0x0000007e007c7202 */ /* 0x000fe20000000f00 */
[----:B------:R1:W-:Y:S01]  /*6110*/  MUFU.EX2 R197, R2 ;  /* 0x0000000200c57308 */ /* 0x0003e20000000800 */
[----:B------:R-:W-:Y:S01]  /*6120*/  IMAD.MOV.U32 R166, RZ, RZ, R217 ;  /* 0x000000ffffa67224 */ /* 0x000fe200078e00d9 */
[----:B------:R-:W-:Y:S01]  /*6130*/  MOV R126, R144 ;  /* 0x00000090007e7202 */ /* 0x000fe20000000f00 */
[----:B------:R-:W2:Y:S01]  /*6140*/  LDSM.16.MT88.4 R16, [R212+0x2100] ;  /* 0x00210000d410783b */ /* 0x000ea20000004200 */
[----:B------:R-:W-:Y:S02]  /*6150*/  MOV R144, R30 ;  /* 0x0000001e00907202 */ /* 0x000fe40000000f00 */
[----:B------:R-:W-:Y:S02]  /*6160*/  MOV R30, R28 ;  /* 0x0000001c001e7202 */ /* 0x000fe40000000f00 */
[----:B------:R-:W-:Y:S01]  /*6170*/  MOV R28, R34 ;  /* 0x00000022001c7202 */ /* 0x000fe20000000f00 */
[----:B-1----:R-:W-:-:S02]  /*6180*/  FFMA.FTZ R2, R125, c[0x0][0x2d0], -R0 ;  /* 0x0000b4007d027a23 */ /* 0x002fc40000010800 */
[----:B------:R-:W-:Y:S02]  /*6190*/  IMAD.MOV.U32 R125, RZ, RZ, R127 ;  /* 0x000000ffff7d7224 */ /* 0x000fe400078e007f */
[----:B------:R-:W-:Y:S02]  /*61a0*/  IMAD.MOV.U32 R127, RZ, RZ, R147 ;  /* 0x000000ffff7f7224 */ /* 0x000fe400078e0093 */
[----:B------:R-:W-:Y:S02]  /*61b0*/  IMAD.MOV.U32 R147, RZ, RZ, R31 ;  /* 0x000000ffff937224 */ /* 0x000fe400078e001f */
[----:B------:R-:W-:Y:S02]  /*61c0*/  IMAD.MOV.U32 R31, RZ, RZ, R29 ;  /* 0x000000ffff1f7224 */ /* 0x000fe400078e001d */
[----:B------:R-:W-:Y:S02]  /*61d0*/  IMAD.MOV.U32 R29, RZ, RZ, R35 ;  /* 0x000000ffff1d7224 */ /* 0x000fe400078e0023 */
[----:B------:R-:W-:-:S02]  /*61e0*/  IMAD.MOV.U32 R35, RZ, RZ, R166 ;  /* 0x000000ffff237224 */ /* 0x000fc400078e00a6 */
[----:B------:R1:W1:Y:S01]  /*61f0*/  MUFU.EX2 R166, R2 ;  /* 0x0000000200a67308 */ /* 0x0002620000000800 */
[----:B------:R-:W-:Y:S02]  /*6200*/  MOV R34, R192 ;  /* 0x000000c000227202 */ /* 0x000fe40000000f00 */
[----:B------:R-:W-:Y:S01]  /*6210*/  MOV R192, R165 ;  /* 0x000000a500c07202 */ /* 0x000fe20000000f00 */
[----:B------:R-:W-:Y:S02]  /*6220*/  IMAD.MOV.U32 R165, RZ, RZ, R216 ;  /* 0x000000ffffa57224 */ /* 0x000fe400078e00d8 */
[----:B-1----:R-:W-:Y:S01]  /*6230*/  FFMA.FTZ R2, R124, c[0x0][0x2d0], -R0 ;  /* 0x0000b4007c027a23 */ /* 0x002fe20000010800 */
        /* <DEDUP_REMOVED lines=9> */
[----:B------:R-:W-:-:S02]  /*62d0*/  IMAD.MOV.U32 R165, RZ, RZ, R196 ;  /* 0x000000ffffa57224 */ /* 0x000fc400078e00c4 */
[----:B------:R1:W-:Y:S02]  /*62e0*/  MUFU.EX2 R196, R2 ;  /* 0x0000000200c47308 */ /* 0x0003e40000000800 */
        /* <DEDUP_REMOVED lines=9> */
[----:B------:R-:W-:-:S02]  /*6380*/  MOV R192, R165 ;  /* 0x000000a500c07202 */ /* 0x000fc40000000f00 */
[----:B------:R1:W1:Y:S01]  /*6390*/  MUFU.EX2 R165, R2 ;  /* 0x0000000200a57308 */ /* 0x0002620000000800 */
[C---:B------:R-:W-:Y:S08]  /*63a0*/  HMMA.16816.F32 R80, R4.reuse, R26, R68 ;  /* 0x0000001a0450723c */ /* 0x040ff00000001844 */
[C---:B--2---:R-:W-:Y:S08]  /*63b0*/  HMMA.16816.F32 R40, R4.reuse, R20, R40 ;  /* 0x000000140428723c */ /* 0x044ff00000001828 */
[----:B------:R-:W-:Y:S01]  /*63c0*/  HMMA.16816.F32 R36, R4, R22, R36 ;  /* 0x000000160424723c */ /* 0x000fe20000001824 */
[----:B------:R-:W2:Y:S01]  /*63d0*/  LDSM.16.MT88.4 R20, [R215+0x2100] ;  /* 0x00210000d714783b */ /* 0x000ea20000004200 */
[----:B------:R-:W-:-:S02]  /*63e0*/  IMAD.MOV.U32 R32, RZ, RZ, R219 ;  /* 0x000000ffff207224 */ /* 0x000fc400078e00db */
[----:B-1----:R-:W-:Y:S01]  /*63f0*/  IMAD.MOV.U32 R2, RZ, RZ, R33 ;  /* 0x000000ffff027224 */ /* 0x002fe200078e0021 */
[----:B------:R-:W-:Y:S02]  /*6400*/  LDSM.16.MT88.4 R24, [R213+0x8100] ;  /* 0x00810000d518783b */ /* 0x000fe40000004200 */
[----:B---3--:R-:W-:Y:S02]  /*6410*/  F2FP.PACK_AB R4, R199, R198 ;  /* 0x000000c6c704723e */ /* 0x008fe400000000ff */
[----:B------:R-:W-:Y:S02]  /*6420*/  F2FP.PACK_AB R6, R201, R200 ;  /* 0x000000c8c906723e */ /* 0x000fe400000000ff */
[----:B------:R-:W-:Y:S02]  /*6430*/  F2FP.PACK_AB R5, R166, R197 ;  /* 0x000000c5a605723e */ /* 0x000fe400000000ff */
[----:B------:R-:W-:Y:S01]  /*6440*/  F2FP.PACK_AB R7, R165, R196 ;  /* 0x000000c4a507723e */ /* 0x000fe200000000ff */
[----:B------:R4:W5:Y:S06]  /*6450*/  LDL.LU R219, [R1+0x48] ;  /* 0x0000480001db7983 */ /* 0x00096c0000300800 */
[C---:B------:R-:W-:Y:S08]  /*6460*/  HMMA.16816.F32 R168, R4.reuse, R16, R168 ;  /* 0x0000001004a8723c */ /* 0x040ff000000018a8 */
[C---:B------:R-:W-:Y:S01]  /*6470*/  HMMA.16816.F32 R48, R4.reuse, R18, R52 ;  /* 0x000000120430723c */ /* 0x040fe20000001834 */
[----:B------:R-:W1:Y:S07]  /*6480*/  LDSM.16.MT88.4 R16, [R214+0x2100] ;  /* 0x00210000d610783b */ /* 0x000e6e0000004200 */
[C---:B------:R-:W-:Y:S08]  /*6490*/  HMMA.16816.F32 R52, R4.reuse, R8, R56 ;  /* 0x000000080434723c */ /* 0x040ff00000001838 */
[C---:B------:R-:W-:Y:S01]  /*64a0*/  HMMA.16816.F32 R60, R4.reuse, R10, R64 ;  /* 0x0000000a043c723c */ /* 0x040fe20000001840 */
[----:B------:R-:W3:Y:S07]  /*64b0*/  LDSM.16.MT88.4 R8, [R212+0x5100] ;  /* 0x00510000d408783b */ /* 0x000eee0000004200 */
[C---:B--2---:R-:W-:Y:S08]  /*64c0*/  HMMA.16816.F32 R68, R4.reuse, R20, R84 ;  /* 0x000000140444723c */ /* 0x044ff00000001854 */
[C---:B-1----:R-:W-:Y:S08]  /*64d0*/  HMMA.16816.F32 R84, R4.reuse, R16, R92 ;  /* 0x000000100454723c */ /* 0x042ff0000000185c */
[C---:B------:R-:W-:Y:S01]  /*64e0*/  HMMA.16816.F32 R92, R4.reuse, R18, R96 ;  /* 0x00000012045c723c */ /* 0x040fe20000001860 */
[----:B------:R-:W1:Y:S07]  /*64f0*/  LDSM.16.MT88.4 R16, [R215+0x5100] ;  /* 0x00510000d710783b */ /* 0x000e6e0000004200 */
[C---:B---3--:R-:W-:Y:S08]  /*6500*/  HMMA.16816.F32 R100, R4.reuse, R8, R100 ;  /* 0x000000080464723c */ /* 0x048ff00000001864 */
[----:B------:R-:W-:Y:S01]  /*6510*/  HMMA.16816.F32 R108, R4, R10, R108 ;  /* 0x0000000a046c723c */ /* 0x000fe2000000186c */
[----:B------:R-:W2:Y:S01]  /*6520*/  LDSM.16.MT88.4 R8, [R214+0x5100] ;  /* 0x00510000d608783b */ /* 0x000ea20000004200 */
[----:B------:R-:W-:-:S02]  /*6530*/  IMAD.MOV.U32 R194, RZ, RZ, R32 ;  /* 0x000000ffffc27224 */ /* 0x000fc400078e0020 */
[----:B------:R-:W-:Y:S01]  /*6540*/  IMAD.MOV.U32 R32, RZ, RZ, R218 ;  /* 0x000000ffff207224 */ /* 0x000fe200078e00da */
[----:B------:R-:W-:Y:S01]  /*6550*/  MOV R57, R125 ;  /* 0x0000007d00397202 */ /* 0x000fe20000000f00 */
[----:B------:R-:W-:Y:S01]  /*6560*/  IMAD.MOV.U32 R58, RZ, RZ, R124 ;  /* 0x000000ffff3a7224 */ /* 0x000fe200078e007c */
[----:B------:R-:W-:Y:S01]  /*6570*/  MOV R67, R127 ;  /* 0x0000007f00437202 */ /* 0x000fe20000000f00 */
[----:B------:R-:W-:Y:S01]  /*6580*/  IMAD.MOV.U32 R56, RZ, RZ, R126 ;  /* 0x000000ffff387224 */ /* 0x000fe200078e007e */
[----:B------:R-:W-:Y:S01]  /*6590*/  HMMA.16816.F32 R76, R4, R22, R88 ;  /* 0x00000016044c723c */ /* 0x000fe20000001858 */
[----:B------:R-:W3:Y:S01]  /*65a0*/  LDSM.16.MT88.4 R20, [R213+0x5100] ;  /* 0x00510000d514783b */ /* 0x000ee20000004200 */
[----:B------:R-:W-:Y:S01]  /*65b0*/  IMAD.MOV.U32 R98, RZ, RZ, R34 ;  /* 0x000000ffff627224 */ /* 0x000fe200078e0022 */
[----:B------:R-:W-:Y:S02]  /*65c0*/  MOV R97, R35 ;  /* 0x0000002300617202 */ /* 0x000fe40000000f00 */
[----:B------:R-:W-:Y:S01]  /*65d0*/  MOV R59, R32 ;  /* 0x00000020003b7202 */ /* 0x000fe20000000f00 */
[----:B------:R-:W-:Y:S01]  /*65e0*/  IMAD.MOV.U32 R66, RZ, RZ, R144 ;  /* 0x000000ffff427224 */ /* 0x000fe200078e0090 */
[----:B------:R-:W3:Y:S01]  /*65f0*/  LDSM.16.MT88.4 R32, [R212+0x8100] ;  /* 0x00810000d420783b */ /* 0x000ee20000004200 */
[----:B------:R-:W-:Y:S01]  /*6600*/  MOV R65, R145 ;  /* 0x0000009100417202 */ /* 0x000fe20000000f00 */
[----:B------:R-:W-:-:S02]  /*6610*/  IMAD.MOV.U32 R64, RZ, RZ, R146 ;  /* 0x000000ffff407224 */ /* 0x000fc400078e0092 */
[----:B------:R-:W-:Y:S01]  /*6620*/  IMAD.MOV.U32 R96, RZ, RZ, R192 ;  /* 0x000000ffff607224 */ /* 0x000fe200078e00c0 */
[----:B------:R-:W-:Y:S01]  /*6630*/  MOV R99, R29 ;  /* 0x0000001d00637202 */ /* 0x000fe20000000f00 */
[----:B------:R-:W-:Y:S01]  /*6640*/  FFMA.FTZ R2, R2, c[0x0][0x2d0], -R12 ;  /* 0x0000b40002027a23 */ /* 0x000fe2000001080c */
[----:B------:R4:W5:Y:S01]  /*6650*/  LDL.LU R218, [R1+0x44] ;  /* 0x0000440001da7983 */ /* 0x0009620000300800 */
[C---:B-1----:R-:W-:Y:S01]  /*6660*/  HMMA.16816.F32 R124, R4.reuse, R16, R128 ;  /* 0x00000010047c723c */ /* 0x042fe20000001880 */
[----:B------:R-:W-:Y:S01]  /*6670*/  MOV R91, R147 ;  /* 0x00000093005b7202 */ /* 0x000fe20000000f00 */
[----:B------:R-:W-:Y:S01]  /*6680*/  IMAD.MOV.U32 R90, RZ, RZ, R30 ;  /* 0x000000ffff5a7224 */ /* 0x000fe200078e001e */
[----:B------:R-:W-:Y:S01]  /*6690*/  MOV R89, R31 ;  /* 0x0000001f00597202 */ /* 0x000fe20000000f00 */
[----:B------:R-:W-:Y:S01]  /*66a0*/  IMAD.MOV.U32 R88, RZ, RZ, R28 ;  /* 0x000000ffff587224 */ /* 0x000fe200078e001c */
[----:B------:R4:W5:Y:S03]  /*66b0*/  LDL.LU R217, [R1+0x40] ;  /* 0x0000400001d97983 */ /* 0x0009660000300800 */
[C---:B------:R-:W-:Y:S01]  /*66c0*/  HMMA.16816.F32 R128, R4.reuse, R18, R132 ;  /* 0x000000120480723c */ /* 0x040fe20000001884 */
[----:B------:R-:W-:Y:S04]  /*66d0*/  LDSM.16.MT88.4 R16, [R214+0x8100] ;  /* 0x00810000d610783b */ /* 0x000fe80000004200 */
[----:B------:R-:W-:Y:S03]  /*66e0*/  LDSM.16.MT88.4 R28, [R213+0xb100] ;  /* 0x00b10000d51c783b */ /* 0x000fe60000004200 */
[C---:B--2---:R-:W-:Y:S01]  /*66f0*/  HMMA.16816.F32 R132, R4.reuse, R8, R136 ;  /* 0x000000080484723c */ /* 0x044fe20000001888 */
[----:B------:R4:W5:Y:S07]  /*6700*/  LDL.LU R216, [R1+0x3c] ;  /* 0x00003c0001d87983 */ /* 0x00096e0000300800 */
[C---:B------:R-:W-:Y:S01]  /*6710*/  HMMA.16816.F32 R136, R4.reuse, R10, R140 ;  /* 0x0000000a0488723c */ /* 0x040fe2000000188c */
[----:B------:R-:W1:Y:S07]  /*6720*/  LDSM.16.MT88.4 R8, [R212+0xb100] ;  /* 0x00b10000d408783b */ /* 0x000e6e0000004200 */
[C---:B---3--:R-:W-:Y:S08]  /*6730*/  HMMA.16816.F32 R116, R4.reuse, R20, R116 ;  /* 0x000000140474723c */ /* 0x048ff00000001874 */
[C---:B------:R-:W-:Y:S01]  /*6740*/  HMMA.16816.F32 R120, R4.reuse, R22, R120 ;  /* 0x000000160478723c */ /* 0x040fe20000001878 */
[----:B------:R-:W2:Y:S07]  /*6750*/  LDSM.16.MT88.4 R20, [R215+0x8100] ;  /* 0x00810000d714783b */ /* 0x000eae0000004200 */
[C---:B------:R-:W-:Y:S08]  /*6760*/  HMMA.16816.F32 R140, R4.reuse, R32, R184 ;  /* 0x00000020048c723c */ /* 0x040ff000000018b8 */
[C---:B------:R-:W-:Y:S07]  /*6770*/  HMMA.16816.F32 R144, R4.reuse, R24, R180 ;  /* 0x000000180490723c */ /* 0x040fee00000018b4 */
[----:B------:R-:W-:Y:S01]  /*6780*/  IMAD.MOV.U32 R182, RZ, RZ, R194 ;  /* 0x000000ffffb67224 */ /* 0x000fe200078e00c2 */
[----:B-1----:R-:W-:Y:S01]  /*6790*/  HMMA.16816.F32 R152, R4, R8, R152 ;  /* 0x000000080498723c */ /* 0x002fe20000001898 */
[----:B------:R-:W-:-:S03]  /*67a0*/  MOV R181, R193 ;  /* 0x000000c100b57202 */ /* 0x000fc60000000f00 */
[----:B------:R-:W-:-:S04]  /*67b0*/  MOV R180, R182 ;  /* 0x000000b600b47202 */ /* 0x000fc80000000f00 */
[C---:B------:R-:W-:Y:S01]  /*67c0*/  HMMA.16816.F32 R184, R4.reuse, R10, R112 ;  /* 0x0000000a04b8723c */ /* 0x040fe20000001870 */
[----:B------:R-:W1:Y:S01]  /*67d0*/  LDSM.16.MT88.4 R8, [R215+0xb100] ;  /* 0x00b10000d708783b */ /* 0x000e620000004200 */
[----:B------:R-:W-:Y:S02]  /*67e0*/  MOV R183, R195 ;  /* 0x000000c300b77202 */ /* 0x000fe40000000f00 */
[----:B------:R-:W-:Y:S02]  /*67f0*/  MOV R182, R96 ;  /* 0x0000006000b67202 */ /* 0x000fe40000000f00 */
[----:B------:R-:W-:Y:S02]  /*6800*/  MOV R96, R64 ;  /* 0x0000004000607202 */ /* 0x000fe40000000f00 */
[----:B------:R-:W-:Y:S01]  /*6810*/  HMMA.16816.F32 R24, R4, R26, R176 ;  /* 0x0000001a0418723c */ /* 0x000fe200000018b0 */
[----:B------:R-:W-:Y:S02]  /*6820*/  MOV R64, R66 ;  /* 0x0000004200407202 */ /* 0x000fe40000000f00 */
[----:B------:R-:W-:-:S02]  /*6830*/  MOV R66, R56 ;  /* 0x0000003800427202 */ /* 0x000fc40000000f00 */
[----:B------:R-:W-:Y:S02]  /*6840*/  MOV R56, R58 ;  /* 0x0000003a00387202 */ /* 0x000fe40000000f00 */
[----:B------:R-:W-:Y:S01]  /*6850*/  IMAD.MOV.U32 R179, RZ, RZ, R181 ;  /* 0x000000ffffb37224 */ /* 0x000fe200078e00b5 */
[----:B------:R-:W-:Y:S01]  /*6860*/  MOV R58, R13 ;  /* 0x0000000d003a7202 */ /* 0x000fe20000000f00 */
[----:B------:R-:W-:Y:S01]  /*6870*/  IMAD.MOV.U32 R181, RZ, RZ, R183 ;  /* 0x000000ffffb57224 */ /* 0x000fe200078e00b7 */
[----:B------:R3:W-:Y:S01]  /*6880*/  MUFU.EX2 R13, R2 ;  /* 0x00000002000d7308 */ /* 0x0007e20000000800 */
[----:B------:R-:W-:Y:S02]  /*6890*/  IMAD.MOV.U32 R183, RZ, RZ, R97 ;  /* 0x000000ffffb77224 */ /* 0x000fe400078e0061 */
[----:B------:R-:W-:Y:S02]  /*68a0*/  IMAD.MOV.U32 R97, RZ, RZ, R65 ;  /* 0x000000ffff617224 */ /* 0x000fe400078e0041 */
[----:B------:R-:W-:-:S02]  /*68b0*/  IMAD.MOV.U32 R65, RZ, RZ, R67 ;  /* 0x000000ffff417224 */ /* 0x000fc400078e0043 */
[----:B------:R-:W-:Y:S02]  /*68c0*/  IMAD.MOV.U32 R67, RZ, RZ, R57 ;  /* 0x000000ffff437224 */ /* 0x000fe400078e0039 */
[----:B------:R-:W-:Y:S02]  /*68d0*/  IMAD.MOV.U32 R57, RZ, RZ, R15 ;  /* 0x000000ffff397224 */ /* 0x000fe400078e000f */
[----:B---3--:R-:W-:Y:S01]  /*68e0*/  FFMA.FTZ R2, R179, c[0x0][0x2d0], -R12 ;  /* 0x0000b400b3027a23 */ /* 0x008fe2000001080c */
[----:B------:R-:W-:Y:S01]  /*68f0*/  MOV R179, R180 ;  /* 0x000000b400b37202 */ /* 0x000fe20000000f00 */
[----:B------:R-:W-:Y:S01]  /*6900*/  IMAD.MOV.U32 R180, RZ, RZ, R181 ;  /* 0x000000ffffb47224 */ /* 0x000fe200078e00b5 */
[----:B------:R-:W-:Y:S01]  /*6910*/  MOV R181, R182 ;  /* 0x000000b600b57202 */ /* 0x000fe20000000f00 */
[----:B------:R-:W-:Y:S01]  /*6920*/  IMAD.MOV.U32 R182, RZ, RZ, R183 ;  /* 0x000000ffffb67224 */ /* 0x000fe200078e00b7 */
[----:B------:R-:W-:Y:S01]  /*6930*/  MOV R183, R96 ;  /* 0x0000006000b77202 */ /* 0x000fe20000000f00 */
[----:B------:R-:W-:-:S02]  /*6940*/  IMAD.MOV.U32 R15, RZ, RZ, R167 ;  /* 0x000000ffff0f7224 */ /* 0x000fc400078e00a7 */
[----:B------:R-:W-:Y:S01]  /*6950*/  IMAD.MOV.U32 R96, RZ, RZ, R97 ;  /* 0x000000ffff607224 */ /* 0x000fe200078e0061 */
[----:B------:R-:W-:Y:S01]  /*6960*/  MOV R97, R64 ;  /* 0x0000004000617202 */ /* 0x000fe20000000f00 */
[----:B------:R-:W-:Y:S01]  /*6970*/  IMAD.MOV.U32 R64, RZ, RZ, R65 ;  /* 0x000000ffff407224 */ /* 0x000fe200078e0041 */
[----:B------:R-:W-:Y:S01]  /*6980*/  MOV R65, R66 ;  /* 0x0000004200417202 */ /* 0x000fe20000000f00 */
[----:B------:R-:W-:Y:S01]  /*6990*/  IMAD.MOV.U32 R66, RZ, RZ, R67 ;  /* 0x000000ffff427224 */ /* 0x000fe200078e0043 */
[----:B------:R-:W-:Y:S01]  /*69a0*/  MOV R67, R15 ;  /* 0x0000000f00437202 */ /* 0x000fe20000000f00 */
[----:B------:R-:W-:Y:S01]  /*69b0*/  IMAD.MOV.U32 R15, RZ, RZ, R14 ;  /* 0x000000ffff0f7224 */ /* 0x000fe200078e000e */
[C---:B------:R-:W-:Y:S01]  /*69c0*/  HMMA.16816.F32 R160, R4.reuse, R16, R160 ;  /* 0x0000001004a0723c */ /* 0x040fe200000018a0 */
[----:B------:R3:W1:Y:S07]  /*69d0*/  MUFU.EX2 R14, R2 ;  /* 0x00000002000e7308 */ /* 0x00066e0000000800 */
[----:B------:R-:W-:Y:S01]  /*69e0*/  HMMA.16816.F32 R156, R4, R18, R156 ;  /* 0x00000012049c723c */ /* 0x000fe2000000189c */
[----:B------:R-:W4:Y:S01]  /*69f0*/  LDSM.16.MT88.4 R16, [R214+0xb100] ;  /* 0x00b10000d610783b */ /* 0x000f220000004200 */
[----:B------:R-:W-:-:S06]  /*6a00*/  MOV R115, R182 ;  /* 0x000000b600737202 */ /* 0x000fcc0000000f00 */
[C---:B--2---:R-:W-:Y:S01]  /*6a10*/  HMMA.16816.F32 R148, R4.reuse, R20, R148 ;  /* 0x000000140494723c */ /* 0x044fe20000001894 */
[--C-:B---3--:R-:W-:Y:S01]  /*6a20*/  FFMA.FTZ R2, R179, c[0x0][0x2d0], -R12.reuse ;  /* 0x0000b400b3027a23 */ /* 0x108fe2000001080c */
[----:B------:R-:W-:Y:S01]  /*6a30*/  MOV R179, R180 ;  /* 0x000000b400b37202 */ /* 0x000fe20000000f00 */
[----:B------:R-:W-:Y:S01]  /*6a40*/  IMAD.MOV.U32 R180, RZ, RZ, R15 ;  /* 0x000000ffffb47224 */ /* 0x000fe200078e000f */
[----:B------:R2:W5:Y:S01]  /*6a50*/  LDL.LU R167, [R1+0x38] ;  /* 0x0000380001a77983 */ /* 0x0005620000300800 */
[----:B------:R3:W-:Y:S03]  /*6a60*/  MUFU.EX2 R15, R2 ;  /* 0x00000002000f7308 */ /* 0x0007e60000000800 */
[----:B------:R-:W-:Y:S01]  /*6a70*/  HMMA.16816.F32 R20, R4, R22, R172 ;  /* 0x000000160414723c */ /* 0x000fe200000018ac */
[----:B------:R-:W2:Y:S01]  /*6a80*/  LDSM.16.MT88.4 R172, [R212+0x2900] ;  /* 0x00290000d4ac783b */ /* 0x000ea20000004200 */
[----:B---3--:R-:W-:-:S04]  /*6a90*/  FFMA.FTZ R2, R179, c[0x0][0x2d0], -R12 ;  /* 0x0000b400b3027a23 */ /* 0x008fc8000001080c */
[----:B------:R3:W2:Y:S02]  /*6aa0*/  MUFU.EX2 R12, R2 ;  /* 0x00000002000c7308 */ /* 0x0006a40000000800 */
[----:B-1----:R-:W-:Y:S01]  /*6ab0*/  HMMA.16816.F32 R44, R4, R10, R44 ;  /* 0x0000000a042c723c */ /* 0x002fe2000000182c */
        /* <DEDUP_REMOVED lines=8> */
[----:B------:R-:W1:Y:S01]  /*6b40*/  LDSM.16.MT88.4 R56, [R213+0x2900] ;  /* 0x00290000d538783b */ /* 0x000e620000004200 */
[----:B---3--:R-:W-:-:S04]  /*6b50*/  FFMA.FTZ R2, R180, c[0x0][0x2d0], -R0 ;  /* 0x0000b400b4027a23 */ /* 0x008fc80000010800 */
[----:B------:R3:W-:Y:S01]  /*6b60*/  MUFU.EX2 R11, R2 ;  /* 0x00000002000b7308 */ /* 0x0007e20000000800 */
[----:B------:R-:W-:Y:S01]  /*6b70*/  IMAD.MOV.U32 R180, RZ, RZ, R65 ;  /* 0x000000ffffb47224 */ /* 0x000fe200078e0041 */
[----:B------:R-:W-:Y:S01]  /*6b80*/  HMMA.16816.F32 R192, R4, R30, R80 ;  /* 0x0000001e04c0723c */ /* 0x000fe20000001850 */
[----:B------:R-:W-:Y:S01]  /*6b90*/  LDSM.16.MT88.4 R80, [R212+0x5900] ;  /* 0x00590000d450783b */ /* 0x000fe20000004200 */
[----:B---3--:R-:W-:Y:S01]  /*6ba0*/  FFMA.FTZ R2, R181, c[0x0][0x2d0], -R0 ;  /* 0x0000b400b5027a23 */ /* 0x008fe20000010800 */
[----:B------:R-:W-:-:S03]  /*6bb0*/  MOV R181, R66 ;  /* 0x0000004200b57202 */ /* 0x000fc60000000f00 */
[----:B------:R3:W1:Y:S02]  /*6bc0*/  MUFU.EX2 R10, R2 ;  /* 0x00000002000a7308 */ /* 0x0006640000000800 */
[----:B------:R-:W-:Y:S01]  /*6bd0*/  HMMA.16816.F32 R32, R4, R34, R188 ;  /* 0x000000220420723c */ /* 0x000fe200000018bc */
[--C-:B---3--:R-:W-:Y:S02]  /*6be0*/  FFMA.FTZ R2, R67, c[0x0][0x2d0], -R0.reuse ;  /* 0x0000b40043027a23 */ /* 0x108fe40000010800 */
[----:B------:R-:W3:Y:S01]  /*6bf0*/  LDSM.16.MT88.4 R64, [R215+0x2900] ;  /* 0x00290000d740783b */ /* 0x000ee20000004200 */
[----:B------:R-:W-:-:S03]  /*6c00*/  FFMA.FTZ R0, R115, c[0x0][0x2d0], -R0 ;  /* 0x0000b40073007a23 */ /* 0x000fc60000010800 */
[----:B------:R-:W1:Y:S01]  /*6c10*/  LDSM.16.MT88.4 R112, [R212+0x8900] ;  /* 0x00890000d470783b */ /* 0x000e620000004200 */
[C---:B------:R-:W-:Y:S03]  /*6c20*/  HMMA.16816.F32 R188, R4.reuse, R28, R104 ;  /* 0x0000001c04bc723c */ /* 0x040fe60000001868 */
[----:B------:R-:W3:Y:S05]  /*6c30*/  LDSM.16.MT88.4 R104, [R214+0x5900] ;  /* 0x00590000d668783b */ /* 0x000eea0000004200 */
[C---:B------:R-:W-:Y:S01]  /*6c40*/  HMMA.16816.F32 R28, R4.reuse, R8, R72 ;  /* 0x00000008041c723c */ /* 0x040fe20000001848 */
[----:B------:R-:W-:Y:S01]  /*6c50*/  MUFU.EX2 R8, R2 ;  /* 0x0000000200087308 */ /* 0x000fe20000000800 */
[----:B------:R-:W3:Y:S07]  /*6c60*/  LDSM.16.MT88.4 R72, [R214+0x2900] ;  /* 0x00290000d648783b */ /* 0x000eee0000004200 */
[----:B------:R-:W1:Y:S01]  /*6c70*/  MUFU.EX2 R9, R0 ;  /* 0x0000000000097308 */ /* 0x000e620000000800 */
[C---:B----4-:R-:W-:Y:S08]  /*6c80*/  HMMA.16816.F32 R40, R4.reuse, R16, R40 ;  /* 0x000000100428723c */ /* 0x050ff00000001828 */
[----:B------:R-:W-:Y:S07]  /*6c90*/  HMMA.16816.F32 R36, R4, R18, R36 ;  /* 0x000000120424723c */ /* 0x000fee0000001824 */
[----:B------:R-:W-:Y:S01]  /*6ca0*/  IMAD.MOV.U32 R7, RZ, RZ, R180 ;  /* 0x000000ffff077224 */ /* 0x000fe200078e00b4 */
[----:B------:R-:W-:Y:S01]  /*6cb0*/  MOV R6, R181 ;  /* 0x000000b500067202 */ /* 0x000fe20000000f00 */
[----:B------:R-:W-:Y:S01]  /*6cc0*/  IMAD.MOV.U32 R5, RZ, RZ, R182 ;  /* 0x000000ffff057224 */ /* 0x000fe200078e00b6 */
[----:B------:R-:W-:-:S02]  /*6cd0*/  MOV R4, R183 ;  /* 0x000000b700047202 */ /* 0x000fc40000000f00 */
[----:B------:R-:W-:Y:S02]  /*6ce0*/  F2FP.PACK_AB R180, R14, R13 ;  /* 0x0000000d0eb4723e */ /* 0x000fe400000000ff */
[----:B--2---:R-:W-:Y:S02]  /*6cf0*/  F2FP.PACK_AB R182, R12, R15 ;  /* 0x0000000f0cb6723e */ /* 0x004fe400000000ff */
[----:B-1----:R-:W-:Y:S02]  /*6d00*/  F2FP.PACK_AB R181, R10, R11 ;  /* 0x0000000b0ab5723e */ /* 0x002fe400000000ff */
[----:B------:R-:W-:Y:S01]  /*6d10*/  F2FP.PACK_AB R183, R9, R8 ;  /* 0x0000000809b7723e */ /* 0x000fe200000000ff */
[----:B------:R-:W-:Y:S01]  /*6d20*/  IMAD.MOV.U32 R0, RZ, RZ, R90 ;  /* 0x000000ffff007224 */ /* 0x000fe200078e005a */
[----:B------:R-:W-:-:S05]  /*6d30*/  MOV R2, R91 ;  /* 0x0000005b00027202 */ /* 0x000fca0000000f00 */
[----:B------:R-:W-:Y:S01]  /*6d40*/  HMMA.16816.F32 R168, R180, R172, R168 ;  /* 0x000000acb4a8723c */ /* 0x000fe200000018a8 */
[----:B------:R-:W-:Y:S01]  /*6d50*/  IMAD.MOV.U32 R19, RZ, RZ, R178 ;  /* 0x000000ffff137224 */ /* 0x000fe200078e00b2 */
[----:B------:R-:W-:-:S06]  /*6d60*/  MOV R18, R179 ;  /* 0x000000b300127202 */ /* 0x000fcc0000000f00 */
[----:B------:R-:W-:Y:S01]  /*6d70*/  HMMA.16816.F32 R172, R180, R174, R48 ;  /* 0x000000aeb4ac723c */ /* 0x000fe20000001830 */
[----:B------:R-:W-:-:S06]  /*6d80*/  IMAD.MOV.U32 R179, RZ, RZ, R96 ;  /* 0x000000ffffb37224 */ /* 0x000fcc00078e0060 */
[----:B------:R-:W-:Y:S01]  /*6d90*/  IMAD.MOV.U32 R49, RZ, RZ, R88 ;  /* 0x000000ffff317224 */ /* 0x000fe200078e0058 */
[----:B------:R-:W-:Y:S02]  /*6da0*/  MOV R48, R89 ;  /* 0x0000005900307202 */ /* 0x000fe40000000f00 */
[----:B------:R-:W1:Y:S01]  /*6db0*/  LDSM.16.MT88.4 R88, [R213+0x5900] ;  /* 0x00590000d558783b */ /* 0x000e620000004200 */
[----:B------:R-:W-:Y:S01]  /*6dc0*/  HMMA.16816.F32 R52, R180, R56, R52 ;  /* 0x00000038b434723c */ /* 0x000fe20000001834 */
[----:B------:R-:W-:-:S07]  /*6dd0*/  MOV R178, R97 ;  /* 0x0000006100b27202 */ /* 0x000fce0000000f00 */
[C---:B------:R-:W-:Y:S08]  /*6de0*/  HMMA.16816.F32 R56, R180.reuse, R58, R60 ;  /* 0x0000003ab438723c */ /* 0x040ff0000000183c */
[C---:B---3--:R-:W-:Y:S08]  /*6df0*/  HMMA.16816.F32 R60, R180.reuse, R64, R68 ;  /* 0x00000040b43c723c */ /* 0x048ff00000001844 */
[C---:B------:R-:W-:Y:S08]  /*6e00*/  HMMA.16816.F32 R64, R180.reuse, R66, R76 ;  /* 0x00000042b440723c */ /* 0x040ff0000000184c */
[C---:B------:R-:W-:Y:S08]  /*6e10*/  HMMA.16816.F32 R76, R180.reuse, R80, R100 ;  /* 0x00000050b44c723c */ /* 0x040ff00000001864 */
[C---:B------:R-:W-:Y:S08]  /*6e20*/  HMMA.16816.F32 R80, R180.reuse, R82, R108 ;  /* 0x00000052b450723c */ /* 0x040ff0000000186c */
[----:B------:R-:W-:Y:S07]  /*6e30*/  HMMA.16816.F32 R108, R180, R112, R140 ;  /* 0x00000070b46c723c */ /* 0x000fee000000188c */
[----:B------:R-:W-:Y:S01]  /*6e40*/  IMAD.MOV.U32 R142, RZ, RZ, R178 ;  /* 0x000000ffff8e7224 */ /* 0x000fe200078e00b2 */
[----:B------:R-:W-:-:S03]  /*6e50*/  MOV R143, R179 ;  /* 0x000000b3008f7202 */ /* 0x000fc60000000f00 */
[----:B------:R-:W-:Y:S02]  /*6e60*/  FADD.FTZ R2, R2, R142 ;  /* 0x0000008e02027221 */ /* 0x000fe40000010000 */
[----:B------:R-:W-:Y:S01]  /*6e70*/  FADD.FTZ R0, R0, R143 ;  /* 0x0000008f00007221 */ /* 0x000fe20000010000 */
[----:B------:R-:W-:Y:S01]  /*6e80*/  MOV R50, R99 ;  /* 0x0000006300327202 */ /* 0x000fe20000000f00 */
[----:B------:R-:W-:Y:S02]  /*6e90*/  FADD.FTZ R2, R48, R2 ;  /* 0x0000000230027221 */ /* 0x000fe40000010000 */
[----:B------:R-:W-:Y:S02]  /*6ea0*/  IMAD.MOV.U32 R51, RZ, RZ, R98 ;  /* 0x000000ffff337224 */ /* 0x000fe400078e0062 */
[----:B------:R-:W-:Y:S01]  /*6eb0*/  FADD.FTZ R0, R49, R0 ;  /* 0x0000000031007221 */ /* 0x000fe20000010000 */
[----:B------:R-:W-:Y:S01]  /*6ec0*/  MOV R16, R177 ;  /* 0x000000b100107202 */ /* 0x000fe20000000f00 */
[----:B------:R-:W-:-:S02]  /*6ed0*/  FADD.FTZ R2, R50, R2 ;  /* 0x0000000232027221 */ /* 0x000fc40000010000 */
[----:B------:R-:W-:Y:S01]  /*6ee0*/  IMAD.MOV.U32 R17, RZ, RZ, R176 ;  /* 0x000000ffff117224 */ /* 0x000fe200078e00b0 */
[----:B------:R-:W-:Y:S01]  /*6ef0*/  HMMA.16816.F32 R100, R180, R104, R132 ;  /* 0x00000068b464723c */ /* 0x000fe20000001884 */
[----:B------:R-:W-:Y:S01]  /*6f00*/  FADD.FTZ R0, R51, R0 ;  /* 0x0000000033007221 */ /* 0x000fe20000010000 */
[----:B------:R-:W-:Y:S01]  /*6f10*/  LDSM.16.MT88.4 R96, [R215+0x5900] ;  /* 0x00590000d760783b */ /* 0x000fe20000004200 */
[----:B------:R-:W-:Y:S02]  /*6f20*/  FADD.FTZ R2, R4, R2 ;  /* 0x0000000204027221 */ /* 0x000fe40000010000 */
[----:B------:R-:W-:Y:S01]  /*6f30*/  FADD.FTZ R0, R5, R0 ;  /* 0x0000000005007221 */ /* 0x000fe20000010000 */
[----:B------:R-:W-:Y:S01]  /*6f40*/  LDSM.16.MT88.4 R176, [R213+0xb900] ;  /* 0x00b90000d5b0783b */ /* 0x000fe20000004200 */
[----:B------:R-:W-:Y:S02]  /*6f50*/  FADD.FTZ R2, R6, R2 ;  /* 0x0000000206027221 */ /* 0x000fe40000010000 */
[----:B------:R-:W-:-:S02]  /*6f60*/  FADD.FTZ R0, R7, R0 ;  /* 0x0000000007007221 */ /* 0x000fc40000010000 */
[----:B------:R-:W-:Y:S01]  /*6f70*/  FADD.FTZ R2, R18, R2 ;  /* 0x0000000212027221 */ /* 0x000fe20000010000 */
[----:B------:R-:W-:Y:S01]  /*6f80*/  HMMA.16816.F32 R68, R180, R72, R84 ;  /* 0x00000048b444723c */ /* 0x000fe20000001854 */
[----:B------:R-:W-:Y:S01]  /*6f90*/  FADD.FTZ R0, R19, R0 ;  /* 0x0000000013007221 */ /* 0x000fe20000010000 */
[----:B------:R-:W-:Y:S01]  /*6fa0*/  LDSM.16.MT88.4 R4, [R214+0xb900] ;  /* 0x00b90000d604783b */ /* 0x000fe20000004200 */
[----:B------:R-:W-:Y:S02]  /*6fb0*/  FADD.FTZ R2, R16, R2 ;  /* 0x0000000210027221 */ /* 0x000fe40000010000 */
[----:B------:R-:W-:-:S03]  /*6fc0*/  FADD.FTZ R0, R17, R0 ;  /* 0x0000000011007221 */ /* 0x000fc60000010000 */
[----:B------:R-:W-:Y:S01]  /*6fd0*/  HMMA.16816.F32 R104, R180, R106, R136 ;  /* 0x0000006ab468723c */ /* 0x000fe20000001888 */
[----:B------:R-:W2:Y:S01]  /*6fe0*/  LDSM.16.MT88.4 R136, [R214+0x8900] ;  /* 0x00890000d688783b */ /* 0x000ea20000004200 */
[----:B------:R-:W-:Y:S02]  /*6ff0*/  FADD.FTZ R2, R252, R2 ;  /* 0x00000002fc027221 */ /* 0x000fe40000010000 */
[----:B------:R-:W-:-:S04]  /*7000*/  FADD.FTZ R0, R251, R0 ;  /* 0x00000000fb007221 */ /* 0x000fc80000010000 */
[----:B-1----:R-:W-:Y:S01]  /*7010*/  HMMA.16816.F32 R84, R180, R88, R116 ;  /* 0x00000058b454723c */ /* 0x002fe20000001874 */
[----:B------:R-:W-:-:S07]  /*7020*/  FADD.FTZ R2, R250, R2 ;  /* 0x00000002fa027221 */ /* 0x000fce0000010000 */
[----:B------:R-:W-:Y:S01]  /*7030*/  HMMA.16816.F32 R88, R180, R90, R120 ;  /* 0x0000005ab458723c */ /* 0x000fe20000001878 */
[----:B------:R-:W1:Y:S01]  /*7040*/  LDSM.16.MT88.4 R120, [R213+0x8900] ;  /* 0x00890000d578783b */ /* 0x000e620000004200 */
[----:B------:R-:W-:Y:S02]  /*7050*/  FADD.FTZ R0, R249, R0 ;  /* 0x00000000f9007221 */ /* 0x000fe40000010000 */
[----:B------:R-:W-:Y:S02]  /*7060*/  FADD.FTZ R2, R246, R2 ;  /* 0x00000002f6027221 */ /* 0x000fe40000010000 */
[----:B------:R-:W-:Y:S02]  /*7070*/  FADD.FTZ R0, R248, R0 ;  /* 0x00000000f8007221 */ /* 0x000fe40000010000 */
[----:B------:R-:W-:Y:S02]  /*7080*/  FADD.FTZ R2, R210, R2 ;  /* 0x00000002d2027221 */ /* 0x000fe40000010000 */
[----:B------:R-:W-:-:S02]  /*7090*/  FADD.FTZ R0, R211, R0 ;  /* 0x00000000d3007221 */ /* 0x000fc40000010000 */
[----:B------:R-:W-:Y:S02]  /*70a0*/  FADD.FTZ R2, R206, R2 ;  /* 0x00000002ce027221 */ /* 0x000fe40000010000 */
        /* <DEDUP_REMOVED lines=9> */
[----:B------:R-:W-:Y:S01]  /*7140*/  FADD.FTZ R2, R199, R2 ;  /* 0x00000002c7027221 */ /* 0x000fe20000010000 */
[----:B------:R-:W-:Y:S01]  /*7150*/  HMMA.16816.F32 R72, R180, R74, R92 ;  /* 0x0000004ab448723c */ /* 0x000fe2000000185c */
[----:B------:R-:W-:-:S07]  /*7160*/  FADD.FTZ R0, R166, R0 ;  /* 0x00000000a6007221 */ /* 0x000fce0000010000 */
[C---:B--2---:R-:W-:Y:S08]  /*7170*/  HMMA.16816.F32 R132, R180.reuse, R136, R160 ;  /* 0x00000088b484723c */ /* 0x044ff000000018a0 */
[C---:B------:R-:W-:Y:S08]  /*7180*/  HMMA.16816.F32 R92, R180.reuse, R96, R124 ;  /* 0x00000060b45c723c */ /* 0x040ff0000000187c */
[C---:B------:R-:W-:Y:S07]  /*7190*/  HMMA.16816.F32 R160, R180.reuse, R4, R40 ;  /* 0x00000004b4a0723c */ /* 0x040fee0000001828 */
[----:B------:R-:W-:Y:S01]  /*71a0*/  FADD.FTZ R4, R200, R2 ;  /* 0x00000002c8047221 */ /* 0x000fe20000010000 */
[----:B------:R-:W-:Y:S01]  /*71b0*/  HMMA.16816.F32 R96, R180, R98, R128 ;  /* 0x00000062b460723c */ /* 0x000fe20000001880 */
[----:B------:R-:W2:Y:S01]  /*71c0*/  LDSM.16.MT88.4 R128, [R215+0x8900] ;  /* 0x00890000d780783b */ /* 0x000ea20000004200 */
[----:B------:R-:W-:-:S02]  /*71d0*/  FADD.FTZ R2, R196, R0 ;  /* 0x00000000c4027221 */ /* 0x000fc40000010000 */
[----:B------:R-:W-:-:S04]  /*71e0*/  FADD.FTZ R0, R201, R4 ;  /* 0x00000004c9007221 */ /* 0x000fc80000010000 */
[----:B-1----:R-:W-:Y:S01]  /*71f0*/  HMMA.16816.F32 R116, R180, R120, R144 ;  /* 0x00000078b474723c */ /* 0x002fe20000001890 */
[----:B------:R-:W1:Y:S01]  /*7200*/  LDSM.16.MT88.4 R144, [R212+0xb900] ;  /* 0x00b90000d490783b */ /* 0x000e620000004200 */
[----:B------:R-:W-:-:S06]  /*7210*/  FADD.FTZ R2, R165, R2 ;  /* 0x00000002a5027221 */ /* 0x000fcc0000010000 */
[----:B------:R-:W-:Y:S01]  /*7220*/  HMMA.16816.F32 R136, R180, R138, R156 ;  /* 0x0000008ab488723c */ /* 0x000fe2000000189c */
[----:B------:R-:W3:Y:S01]  /*7230*/  LDSM.16.MT88.4 R156, [R215+0xb900] ;  /* 0x00b90000d79c783b */ /* 0x000ee20000004200 */
[----:B------:R-:W-:Y:S02]  /*7240*/  FADD.FTZ R0, R13, R0 ;  /* 0x000000000d007221 */ /* 0x000fe40000010000 */
[----:B------:R-:W-:Y:S02]  /*7250*/  FADD.FTZ R2, R11, R2 ;  /* 0x000000020b027221 */ /* 0x000fe40000010000 */
[----:B------:R-:W-:Y:S02]  /*7260*/  FADD.FTZ R0, R14, R0 ;  /* 0x000000000e007221 */ /* 0x000fe40000010000 */
[----:B------:R-:W-:Y:S02]  /*7270*/  FADD.FTZ R2, R10, R2 ;  /* 0x000000020a027221 */ /* 0x000fe40000010000 */
[----:B------:R-:W-:-:S02]  /*7280*/  FADD.FTZ R0, R15, R0 ;  /* 0x000000000f007221 */ /* 0x000fc40000010000 */
[----:B------:R-:W-:Y:S02]  /*7290*/  FADD.FTZ R2, R8, R2 ;  /* 0x0000000208027221 */ /* 0x000fe40000010000 */
[----:B------:R-:W-:Y:S02]  /*72a0*/  FADD.FTZ R4, R12, R0 ;  /* 0x000000000c047221 */ /* 0x000fe40000010000 */
[----:B------:R-:W-:Y:S01]  /*72b0*/  FADD.FTZ R0, R9, R2 ;  /* 0x0000000209007221 */ /* 0x000fe20000010000 */
[----:B------:R-:W-:-:S04]  /*72c0*/  UISETP.GE.AND UP0, UPT, UR15, UR8, UPT ;  /* 0x000000080f00728c */ /* 0x000fc8000bf06270 */
[----:B------:R4:W-:Y:S04]  /*72d0*/  STL [R1+0x4], R0 ;  /* 0x0000040001007387 */ /* 0x0009e80000100800 */
[----:B------:R4:W-:Y:S01]  /*72e0*/  STL [R1], R4 ;  /* 0x0000000401007387 */ /* 0x0009e20000100800 */
[----:B------:R-:W-:Y:S01]  /*72f0*/  PLOP3.LUT P0, PT, PT, PT, UP0, 0x80, 0x0 ;  /* 0x000000000000781c */ /* 0x000fe20003f0f008 */
[C---:B--2---:R-:W-:Y:S08]  /*7300*/  HMMA.16816.F32 R124, R180.reuse, R128, R148 ;  /* 0x00000080b47c723c */ /* 0x044ff00000001894 */
[C---:B-1----:R-:W-:Y:S08]  /*7310*/  HMMA.16816.F32 R140, R180.reuse, R144, R152 ;  /* 0x00000090b48c723c */ /* 0x042ff00000001898 */
[C---:B------:R-:W-:Y:S08]  /*7320*/  HMMA.16816.F32 R148, R180.reuse, R176, R188 ;  /* 0x000000b0b494723c */ /* 0x040ff000000018bc */
[C---:B---3--:R-:W-:Y:S08]  /*7330*/  HMMA.16816.F32 R152, R180.reuse, R156, R28 ;  /* 0x0000009cb498723c */ /* 0x048ff0000000181c */
[C---:B------:R-:W-:Y:S08]  /*7340*/  HMMA.16816.F32 R112, R180.reuse, R114, R32 ;  /* 0x00000072b470723c */ /* 0x040ff00000001820 */
[C---:B------:R-:W-:Y:S08]  /*7350*/  HMMA.16816.F32 R120, R180.reuse, R122, R24 ;  /* 0x0000007ab478723c */ /* 0x040ff00000001818 */
[C---:B------:R-:W-:Y:S08]  /*7360*/  HMMA.16816.F32 R128, R180.reuse, R130, R20 ;  /* 0x00000082b480723c */ /* 0x040ff00000001814 */
[C---:B------:R-:W-:Y:S08]  /*7370*/  HMMA.16816.F32 R144, R180.reuse, R146, R184 ;  /* 0x00000092b490723c */ /* 0x040ff000000018b8 */
[C---:B------:R-:W-:Y:S08]  /*7380*/  HMMA.16816.F32 R176, R180.reuse, R178, R192 ;  /* 0x000000b2b4b0723c */ /* 0x040ff000000018c0 */
[C---:B------:R-:W-:Y:S08]  /*7390*/  HMMA.16816.F32 R156, R180.reuse, R158, R44 ;  /* 0x0000009eb49c723c */ /* 0x040ff0000000182c */
[----:B------:R-:W-:Y:S01]  /*73a0*/  HMMA.16816.F32 R180, R180, R6, R36 ;  /* 0x00000006b4b4723c */ /* 0x000fe20000001824 */
[----:B------:R-:W-:Y:S08]  /*73b0*/  @!P0 BRA `(.L_x_1217) ;  /* 0x0000438000008947 */ /* 0x000ff00003800000 */
[----:B----4-:R-:W2:Y:S01]  /*73c0*/  LDL.LU.64 R248, [R1+0x28] ;  /* 0x0000280001f87983 */ /* 0x010ea20000300a00 */
[----:B------:R-:W-:Y:S01]  /*73d0*/  IMAD.MOV.U32 R166, RZ, RZ, R3 ;  /* 0x000000ffffa67224 */ /* 0x000fe200078e0003 */
[----:B------:R-:W-:Y:S01]  /*73e0*/  ULDC.64 UR6, c[0x0][0x208] ;  /* 0x0000820000067ab9 */ /* 0x000fe20000000a00 */
[----:B------:R-:W-:Y:S01]  /*73f0*/  IMAD.MOV.U32 R165, RZ, RZ, R164 ;  /* 0x000000ffffa57224 */ /* 0x000fe200078e00a4 */
[----:B------:R-:W3:Y:S01]  /*7400*/  LDL.LU.64 R210, [R1+0x30] ;  /* 0x0000300001d27983 */ /* 0x000ee20000300a00 */
[----:B------:R-:W-:Y:S01]  /*7410*/  ULDC.64 UR4, c[0x0][0x1e0] ;  /* 0x0000780000047ab9 */ /* 0x000fe20000000a00 */
[----:B--2---:R-:W-:-:S02]  /*7420*/  MOV R3, R249 ;  /* 0x000000f900037202 */ /* 0x004fc40000000f00 */
[----:B---3--:R-:W-:-:S05]  /*7430*/  MOV R2, R210 ;  /* 0x000000d200027202 */ /* 0x008fca0000000f00 */
[----:B------:R1:W-:Y:S02]  /*7440*/  STL.64 [R1+0x8], R2 ;  /* 0x0000080201007387 */ /* 0x0003e40000100a00 */
.L_x_1218:
[----:B------:R-:W2:Y:S01]  /*7450*/  LDL.64 R206, [R1+0x8] ;  /* 0x0000080001ce7983 */ /* 0x000ea20000100a00 */
[----:B------:R-:W-:Y:S04]  /*7460*/  DEPBAR.LE SB0, 0x0 ;  /* 0x000080000000791a */ /* 0x000fe80000000000 */
[----:B------:R-:W-:Y:S01]  /*7470*/  USHF.R.S32.HI UR14, URZ, 0x1f, UR15 ;  /* 0x0000001f3f0e7899 */ /* 0x000fe2000801140f */
[----:B------:R-:W3:Y:S01]  /*7480*/  LDL R204, [R1+0x18] ;  /* 0x0000180001cc7983 */ /* 0x000ee20000100800 */
[----:B------:R-:W-:Y:S02]  /*7490*/  UIMAD.WIDE.U32 UR16, UR15, UR6, URZ ;  /* 0x000000060f1072a5 */ /* 0x000fe4000f8e003f */
[----:B------:R-:W-:Y:S02]  /*74a0*/  UIMAD UR14, UR14, UR6, URZ ;  /* 0x000000060e0e72a4 */ /* 0x000fe4000f8e023f */
[----:B------:R-:W-:Y:S01]  /*74b0*/  UISETP.GT.AND UP0, UPT, UR15, UR8, UPT ;  /* 0x000000080f00728c */ /* 0x000fe2000bf04270 */
[----:B------:R-:W-:Y:S01]  /*74c0*/  BAR.SYNC.DEFER_BLOCKING 0x0 ;  /* 0x0000000000007b1d */ /* 0x000fe20000010000 */
[----:B------:R-:W-:Y:S01]  /*74d0*/  UIMAD UR14, UR15, UR7, UR14 ;  /* 0x000000070f0e72a4 */ /* 0x000fe2000f8e020e */
[----:B-1----:R-:W-:Y:S01]  /*74e0*/  MOV R2, UR16 ;  /* 0x0000001000027c02 */ /* 0x002fe20008000f00 */
[----:B------:R-:W-:Y:S02]  /*74f0*/  UIADD3 UR15, UR15, -0x1, URZ ;  /* 0xffffffff0f0f7890 */ /* 0x000fe4000fffe03f */
[----:B------:R-:W-:Y:S04]  /*7500*/  UIADD3 UR14, UR17, UR14, URZ ;  /* 0x0000000e110e7290 */ /* 0x000fe8000fffe03f */
[----:B------:R-:W-:Y:S02]  /*7510*/  UIMAD UR14, UR14, 0x60, URZ ;  /* 0x000000600e0e78a4 */ /* 0x000fe4000f8e023f */
[----:B------:R-:W-:Y:S01]  /*7520*/  @UP0 UIMAD.WIDE.U32 UR16, UR15, UR4, URZ ;  /* 0x000000040f1002a5 */ /* 0x000fe2000f8e003f */
[----:B-----5:R-:W-:Y:S06]  /*7530*/  LDSM.16.M88.4 R48, [R218+0x18100] ;  /* 0x01810000da30783b */ /* 0x020fec0000000200 */
[----:B------:R-:W1:Y:S06]  /*7540*/  LDSM.16.M88.4 R8, [R167+0xc100] ;  /* 0x00c10000a708783b */ /* 0x000e6c0000000200 */
[----:B------:R-:W4:Y:S06]  /*7550*/  LDSM.16.M88.4 R16, [R167+0xc900] ;  /* 0x00c90000a710783b */ /* 0x000f2c0000000200 */
[----:B------:R-:W4:Y:S06]  /*7560*/  LDSM.16.M88.4 R24, [R167+0xd100] ;  /* 0x00d10000a718783b */ /* 0x000f2c0000000200 */
[----:B------:R-:W4:Y:S06]  /*7570*/  LDSM.16.M88.4 R32, [R167+0xd900] ;  /* 0x00d90000a720783b */ /* 0x000f2c0000000200 */
[----:B------:R-:W4:Y:S06]  /*7580*/  LDSM.16.M88.4 R40, [R167+0xe100] ;  /* 0x00e10000a728783b */ /* 0x000f2c0000000200 */
[----:B------:R-:W4:Y:S06]  /*7590*/  LDSM.16.M88.4 R184, [R167+0xe900] ;  /* 0x00e90000a7b8783b */ /* 0x000f2c0000000200 */
[----:B------:R-:W-:Y:S01]  /*75a0*/  LDSM.16.M88.4 R188, [R219+0x18100] ;  /* 0x01810000dbbc783b */ /* 0x000fe20000000200 */
[C---:B-1----:R-:W-:Y:S05]  /*75b0*/  HMMA.16816.F32 R4, R48.reuse, R8, RZ ;  /* 0x000000083004723c */ /* 0x042fea00000018ff */
[----:B------:R-:W1:Y:S03]  /*75c0*/  LDSM.16.M88.4 R192, [R222] ;  /* 0x00000000dec0783b */ /* 0x000e660000000200 */
[C---:B------:R-:W-:Y:S03]  /*75d0*/  HMMA.16816.F32 R8, R48.reuse, R10, RZ ;  /* 0x0000000a3008723c */ /* 0x040fe600000018ff */
[----:B------:R-:W1:Y:S06]  /*75e0*/  LDSM.16.M88.4 R196, [R245] ;  /* 0x00000000f5c4783b */ /* 0x000e6c0000000200 */
[----:B------:R-:W1:Y:S01]  /*75f0*/  LDSM.16.M88.4 R200, [R244] ;  /* 0x00000000f4c8783b */ /* 0x000e620000000200 */
[C---:B----4-:R-:W-:Y:S05]  /*7600*/  HMMA.16816.F32 R12, R48.reuse, R16, RZ ;  /* 0x00000010300c723c */ /* 0x050fea00000018ff */
[----:B------:R-:W4:Y:S03]  /*7610*/  LDL.64 R250, [R1+0x10] ;  /* 0x0000100001fa7983 */ /* 0x000f260000100a00 */
[C---:B------:R-:W-:Y:S03]  /*7620*/  HMMA.16816.F32 R16, R48.reuse, R18, RZ ;  /* 0x000000123010723c */ /* 0x040fe600000018ff */
[----:B------:R-:W4:Y:S05]  /*7630*/  LDL.64 R248, [R1+0x20] ;  /* 0x0000200001f87983 */ /* 0x000f2a0000100a00 */
[C---:B------:R-:W-:Y:S08]  /*7640*/  HMMA.16816.F32 R20, R48.reuse, R24, RZ ;  /* 0x000000183014723c */ /* 0x040ff000000018ff */
[C---:B------:R-:W-:Y:S08]  /*7650*/  HMMA.16816.F32 R24, R48.reuse, R26, RZ ;  /* 0x0000001a3018723c */ /* 0x040ff000000018ff */
[C---:B------:R-:W-:Y:S08]  /*7660*/  HMMA.16816.F32 R28, R48.reuse, R32, RZ ;  /* 0x00000020301c723c */ /* 0x040ff000000018ff */
[C---:B------:R-:W-:Y:S08]  /*7670*/  HMMA.16816.F32 R32, R48.reuse, R34, RZ ;  /* 0x000000223020723c */ /* 0x040ff000000018ff */
[C---:B------:R-:W-:Y:S08]  /*7680*/  HMMA.16816.F32 R36, R48.reuse, R40, RZ ;  /* 0x000000283024723c */ /* 0x040ff000000018ff */
[C---:B------:R-:W-:Y:S08]  /*7690*/  HMMA.16816.F32 R40, R48.reuse, R42, RZ ;  /* 0x0000002a3028723c */ /* 0x040ff000000018ff */
[C---:B------:R-:W-:Y:S08]  /*76a0*/  HMMA.16816.F32 R44, R48.reuse, R184, RZ ;  /* 0x000000b8302c723c */ /* 0x040ff000000018ff */
[----:B------:R-:W-:Y:S01]  /*76b0*/  HMMA.16816.F32 R48, R48, R186, RZ ;  /* 0x000000ba3030723c */ /* 0x000fe200000018ff */
[----:B------:R-:W1:Y:S07]  /*76c0*/  LDSM.16.M88.4 R184, [R243] ;  /* 0x00000000f3b8783b */ /* 0x000e6e0000000200 */
[C---:B-1----:R-:W-:Y:S08]  /*76d0*/  HMMA.16816.F32 R4, R188.reuse, R192, R4 ;  /* 0x000000c0bc04723c */ /* 0x042ff00000001804 */
[C---:B------:R-:W-:Y:S01]  /*76e0*/  HMMA.16816.F32 R8, R188.reuse, R194, R8 ;  /* 0x000000c2bc08723c */ /* 0x040fe20000001808 */
[----:B------:R-:W1:Y:S07]  /*76f0*/  LDSM.16.M88.4 R192, [R242] ;  /* 0x00000000f2c0783b */ /* 0x000e6e0000000200 */
[C---:B------:R-:W-:Y:S08]  /*7700*/  HMMA.16816.F32 R12, R188.reuse, R196, R12 ;  /* 0x000000c4bc0c723c */ /* 0x040ff0000000180c */
[C---:B------:R-:W-:Y:S01]  /*7710*/  HMMA.16816.F32 R16, R188.reuse, R198, R16 ;  /* 0x000000c6bc10723c */ /* 0x040fe20000001810 */
[----:B------:R-:W1:Y:S07]  /*7720*/  LDSM.16.M88.4 R196, [R241] ;  /* 0x00000000f1c4783b */ /* 0x000e6e0000000200 */
[C---:B------:R-:W-:Y:S08]  /*7730*/  HMMA.16816.F32 R20, R188.reuse, R200, R20 ;  /* 0x000000c8bc14723c */ /* 0x040ff00000001814 */
[C---:B------:R-:W-:Y:S08]  /*7740*/  HMMA.16816.F32 R24, R188.reuse, R202, R24 ;  /* 0x000000cabc18723c */ /* 0x040ff00000001818 */
[C---:B------:R-:W-:Y:S08]  /*7750*/  HMMA.16816.F32 R28, R188.reuse, R184, R28 ;  /* 0x000000b8bc1c723c */ /* 0x040ff0000000181c */
[C---:B------:R-:W-:Y:S08]  /*7760*/  HMMA.16816.F32 R32, R188.reuse, R186, R32 ;  /* 0x000000babc20723c */ /* 0x040ff00000001820 */
[C---:B-1----:R-:W-:Y:S08]  /*7770*/  HMMA.16816.F32 R36, R188.reuse, R192, R36 ;  /* 0x000000c0bc24723c */ /* 0x042ff00000001824 */
[C---:B------:R-:W-:Y:S08]  /*7780*/  HMMA.16816.F32 R40, R188.reuse, R194, R40 ;  /* 0x000000c2bc28723c */ /* 0x040ff00000001828 */
[C---:B------:R-:W-:Y:S08]  /*7790*/  HMMA.16816.F32 R44, R188.reuse, R196, R44 ;  /* 0x000000c4bc2c723c */ /* 0x040ff0000000182c */
[----:B------:R-:W-:Y:S04]  /*77a0*/  HMMA.16816.F32 R48, R188, R198, R48 ;  /* 0x000000c6bc30723c */ /* 0x000fe80000001830 */
[----:B--2---:R-:W-:Y:S05]  /*77b0*/  IMAD.WIDE.U32 R2, R2, 0x60, R206 ;  /* 0x0000006002027825 */ /* 0x004fea00078e00ce */
[----:B------:R-:W-:Y:S03]  /*77c0*/  SHF.L.U32 R0, R2, 0x1, RZ ;  /* 0x0000000102007819 */ /* 0x000fe600000006ff */
[----:B------:R-:W-:Y:S01]  /*77d0*/  IADD3 R164, R3, UR14, RZ ;  /* 0x0000000e03a47c10 */ /* 0x000fe2000fffe0ff */
[----:B------:R-:W-:Y:S01]  /*77e0*/  @UP0 USHF.R.S32.HI UR14, URZ, 0x1f, UR15 ;  /* 0x0000001f3f0e0899 */ /* 0x000fe2000801140f */
[----:B------:R-:W-:Y:S02]  /*77f0*/  IADD3 R3, P3, R0, 0x80, RZ ;  /* 0x0000008000037810 */ /* 0x000fe40007f7e0ff */
[----:B------:R-:W-:Y:S01]  /*7800*/  SHF.L.U64.HI R164, R2, 0x1, R164 ;  /* 0x0000000102a47819 */ /* 0x000fe200000102a4 */
[----:B------:R-:W-:Y:S01]  /*7810*/  @UP0 UIMAD UR14, UR14, UR4, URZ ;  /* 0x000000040e0e02a4 */ /* 0x000fe2000f8e023f */
[----:B------:R-:W-:Y:S02]  /*7820*/  IADD3 R2, P0, R0, c[0x0][0x1f8], RZ ;  /* 0x00007e0000027a10 */ /* 0x000fe40007f1e0ff */
[----:B------:R-:W-:Y:S01]  /*7830*/  IADD3 R184, P2, R3, c[0x0][0x1f8], RZ ;  /* 0x00007e0003b87a10 */ /* 0x000fe20007f5e0ff */
[----:B------:R-:W-:Y:S01]  /*7840*/  @UP0 UIMAD UR14, UR15, UR5, UR14 ;  /* 0x000000050f0e02a4 */ /* 0x000fe2000f8e020e */
[----:B------:R-:W-:Y:S02]  /*7850*/  IADD3.X R3, R164, c[0x0][0x1fc], RZ, P0, !PT ;  /* 0x00007f00a4037a10 */ /* 0x000fe400007fe4ff */
[--C-:B------:R-:W-:Y:S01]  /*7860*/  IADD3.X R185, RZ, c[0x0][0x1fc], R164.reuse, P2, P3 ;  /* 0x00007f00ffb97a10 */ /* 0x100fe200017e64a4 */
[----:B------:R-:W-:Y:S01]  /*7870*/  @UP0 UIADD3 UR14, UR17, UR14, URZ ;  /* 0x0000000e110e0290 */ /* 0x000fe2000fffe03f */
[----:B---3--:R-:W-:Y:S01]  /*7880*/  LOP3.LUT P3, RZ, R204, 0x1, RZ, 0xc0, !PT ;  /* 0x00000001ccff7812 */ /* 0x008fe2000786c0ff */
[----:B------:R-:W-:Y:S01]  /*7890*/  @!PT LDS RZ, [RZ] ;  /* 0x00000000fffff984 */ /* 0x000fe20000000800 */
[----:B------:R-:W-:Y:S01]  /*78a0*/  @!PT LDS RZ, [RZ] ;  /* 0x00000000fffff984 */ /* 0x000fe20000000800 */
[----:B------:R-:W-:Y:S01]  /*78b0*/  @!PT LDS RZ, [RZ] ;  /* 0x00000000fffff984 */ /* 0x000fe20000000800 */
[----:B------:R1:W-:Y:S01]  /*78c0*/  LDGSTS.E.BYPASS.LTC128B.128 [R247+0x100], [R2.64], !P4 ;  /* 0x0010000002f77fae */ /* 0x0003e2000e101d4a */
[C---:B------:R-:W-:Y:S01]  /*78d0*/  IADD3 R200, P1, R0.reuse, 0x100, RZ ;  /* 0x0000010000c87810 */ /* 0x040fe20007f3e0ff */
[----:B------:R-:W-:Y:S01]  /*78e0*/  @UP0 UIMAD UR14, UR14, 0x60, URZ ;  /* 0x000000600e0e08a4 */ /* 0x000fe2000f8e023f */
[----:B------:R-:W-:Y:S02]  /*78f0*/  IADD3 R0, P2, R0, 0x180, RZ ;  /* 0x0000018000007810 */ /* 0x000fe40007f5e0ff */
[----:B------:R-:W-:Y:S01]  /*7900*/  IADD3 R200, P0, R200, c[0x0][0x1f8], RZ ;  /* 0x00007e00c8c87a10 */ /* 0x000fe20007f1e0ff */
[----:B------:R2:W-:Y:S03]  /*7910*/  LDGSTS.E.BYPASS.LTC128B.128 [R247+0x3100], [R184.64], !P6 ;  /* 0x03100000b8f77fae */ /* 0x0005e6000f101d4a */
[--C-:B------:R-:W-:Y:S02]  /*7920*/  IADD3.X R201, RZ, c[0x0][0x1fc], R164.reuse, P0, P1 ;  /* 0x00007f00ffc97a10 */ /* 0x100fe400007e24a4 */
[----:B------:R-:W-:Y:S03]  /*7930*/  IADD3 R186, P1, R0, c[0x0][0x1f8], RZ ;  /* 0x00007e0000ba7a10 */ /* 0x000fe60007f3e0ff */
[----:B------:R3:W-:Y:S01]  /*7940*/  LDGSTS.E.BYPASS.LTC128B.128 [R247+0x6100], [R200.64], !P3 ;  /* 0x06100000c8f77fae */ /* 0x0007e2000d901d4a */
[----:B------:R-:W-:Y:S05]  /*7950*/  IADD3.X R187, RZ, c[0x0][0x1fc], R164, P1, P2 ;  /* 0x00007f00ffbb7a10 */ /* 0x000fea0000fe44a4 */
[----:B------:R3:W-:Y:S01]  /*7960*/  LDGSTS.E.BYPASS.LTC128B.128 [R247+0x9100], [R186.64], !P5 ;  /* 0x09100000baf77fae */ /* 0x0007e2000e901d4a */
[----:B-1----:R-:W-:Y:S04]  /*7970*/  IADD3 R2, P0, R2, UR12, RZ ;  /* 0x0000000c02027c10 */ /* 0x002fe8000ff1e0ff */
[----:B------:R-:W-:Y:S02]  /*7980*/  IADD3.X R3, R3, UR13, RZ, P0, !PT ;  /* 0x0000000d03037c10 */ /* 0x000fe400087fe4ff */
[----:B--2---:R-:W-:Y:S03]  /*7990*/  IADD3 R184, P0, R2, UR12, RZ ;  /* 0x0000000c02b87c10 */ /* 0x004fe6000ff1e0ff */
[----:B------:R1:W-:Y:S01]  /*79a0*/  LDGSTS.E.BYPASS.LTC128B.128 [R247+0x1100], [R2.64], !P4 ;  /* 0x0110000002f77fae */ /* 0x0003e2000e101d4a */
[----:B------:R-:W-:Y:S02]  /*79b0*/  IADD3.X R185, R3, UR13, RZ, P0, !PT ;  /* 0x0000000d03b97c10 */ /* 0x000fe400087fe4ff */
[----:B------:R-:W-:Y:S03]  /*79c0*/  PLOP3.LUT P0, PT, PT, PT, UP0, 0x80, 0x0 ;  /* 0x000000000000781c */ /* 0x000fe60003f0f008 */
[----:B------:R1:W-:Y:S06]  /*79d0*/  LDGSTS.E.BYPASS.LTC128B.128 [R247+0x4100], [R2.64+0x80], !P6 ;  /* 0x0410008002f77fae */ /* 0x0003ec000f101d4a */
[----:B------:R1:W-:Y:S06]  /*79e0*/  LDGSTS.E.BYPASS.LTC128B.128 [R247+0x7100], [R2.64+0x100], !P3 ;  /* 0x0710010002f77fae */ /* 0x0003ec000d901d4a */
[----:B------:R1:W-:Y:S06]  /*79f0*/  LDGSTS.E.BYPASS.LTC128B.128 [R247+0xa100], [R2.64+0x180], !P5 ;  /* 0x0a10018002f77fae */ /* 0x0003ec000e901d4a */
[----:B------:R2:W-:Y:S06]  /*7a00*/  LDGSTS.E.BYPASS.LTC128B.128 [R247+0x2100], [R184.64], !P4 ;  /* 0x02100000b8f77fae */ /* 0x0005ec000e101d4a */
[----:B------:R2:W-:Y:S06]  /*7a10*/  LDGSTS.E.BYPASS.LTC128B.128 [R247+0x5100], [R184.64+0x80], !P6 ;  /* 0x05100080b8f77fae */ /* 0x0005ec000f101d4a */
[----:B------:R2:W-:Y:S06]  /*7a20*/  LDGSTS.E.BYPASS.LTC128B.128 [R247+0x8100], [R184.64+0x100], !P3 ;  /* 0x08100100b8f77fae */ /* 0x0005ec000d901d4a */
[----:B------:R2:W-:Y:S06]  /*7a30*/  LDGSTS.E.BYPASS.LTC128B.128 [R247+0xb100], [R184.64+0x180], !P5 ;  /* 0x0b100180b8f77fae */ /* 0x0005ec000e901d4a */
[----:B------:R-:W-:Y:S06]  /*7a40*/  LDSM.16.M88.4 R192, [R217+0xc100] ;  /* 0x00c10000d9c0783b */ /* 0x000fec0000000200 */
[----:B---3--:R-:W-:Y:S06]  /*7a50*/  LDSM.16.M88.4 R200, [R217+0xc900] ;  /* 0x00c90000d9c8783b */ /* 0x008fec0000000200 */
[----:B------:R-:W-:Y:S06]  /*7a60*/  LDSM.16.M88.4 R204, [R217+0xd100] ;  /* 0x00d10000d9cc783b */ /* 0x000fec0000000200 */
[----:B------:R-:W-:Y:S06]  /*7a70*/  LDSM.16.M88.4 R208, [R217+0xd900] ;  /* 0x00d90000d9d0783b */ /* 0x000fec0000000200 */
[----:B--2---:R-:W2:Y:S06]  /*7a80*/  LDSM.16.M88.4 R184, [R221+0x18100] ;  /* 0x01810000ddb8783b */ /* 0x004eac0000000200 */
[----:B------:R-:W0:Y:S06]  /*7a90*/  LDGDEPBAR ;  /* 0x00000000000079af */ /* 0x000e2c0000000000 */
[----:B------:R-:W3:Y:S06]  /*7aa0*/  LDSM.16.M88.4 R188, [R217+0xe100] ;  /* 0x00e10000d9bc783b */ /* 0x000eec0000000200 */
[----:B------:R-:W1:Y:S01]  /*7ab0*/  LDSM.16.M88.4 R196, [R217+0xe900] ;  /* 0x00e90000d9c4783b */ /* 0x000e620000000200 */
[C---:B--2---:R-:W-:Y:S08]  /*7ac0*/  HMMA.16816.F32 R4, R184.reuse, R192, R4 ;  /* 0x000000c0b804723c */ /* 0x044ff00000001804 */
[C---:B------:R-:W-:Y:S01]  /*7ad0*/  HMMA.16816.F32 R8, R184.reuse, R194, R8 ;  /* 0x000000c2b808723c */ /* 0x040fe20000001808 */
[----:B------:R-:W-:Y:S07]  /*7ae0*/  LDSM.16.M88.4 R192, [R216] ;  /* 0x00000000d8c0783b */ /* 0x000fee0000000200 */
[C---:B------:R-:W-:Y:S08]  /*7af0*/  HMMA.16816.F32 R12, R184.reuse, R200, R12 ;  /* 0x000000c8b80c723c */ /* 0x040ff0000000180c */
[C---:B------:R-:W-:Y:S01]  /*7b00*/  HMMA.16816.F32 R16, R184.reuse, R202, R16 ;  /* 0x000000cab810723c */ /* 0x040fe20000001810 */
[----:B------:R-:W-:Y:S07]  /*7b10*/  LDSM.16.M88.4 R200, [R216+0x800] ;  /* 0x00080000d8c8783b */ /* 0x000fee0000000200 */
[C---:B------:R-:W-:Y:S08]  /*7b20*/  HMMA.16816.F32 R20, R184.reuse, R204, R20 ;  /* 0x000000ccb814723c */ /* 0x040ff00000001814 */
[C---:B------:R-:W-:Y:S01]  /*7b30*/  HMMA.16816.F32 R24, R184.reuse, R206, R24 ;  /* 0x000000ceb818723c */ /* 0x040fe20000001818 */
[----:B------:R-:W-:Y:S07]  /*7b40*/  LDSM.16.M88.4 R204, [R216+0x1000] ;  /* 0x00100000d8cc783b */ /* 0x000fee0000000200 */
[C---:B------:R-:W-:Y:S08]  /*7b50*/  HMMA.16816.F32 R28, R184.reuse, R208, R28 ;  /* 0x000000d0b81c723c */ /* 0x040ff0000000181c */
[C---:B------:R-:W-:Y:S01]  /*7b60*/  HMMA.16816.F32 R32, R184.reuse, R210, R32 ;  /* 0x000000d2b820723c */ /* 0x040fe20000001820 */
[----:B------:R-:W-:Y:S07]  /*7b70*/  LDSM.16.M88.4 R208, [R216+0x1800] ;  /* 0x00180000d8d0783b */ /* 0x000fee0000000200 */
[C---:B---3--:R-:W-:Y:S08]  /*7b80*/  HMMA.16816.F32 R36, R184.reuse, R188, R36 ;  /* 0x000000bcb824723c */ /* 0x048ff00000001824 */
[C---:B------:R-:W-:Y:S01]  /*7b90*/  HMMA.16816.F32 R40, R184.reuse, R190, R40 ;  /* 0x000000beb828723c */ /* 0x040fe20000001828 */
[----:B------:R-:W2:Y:S07]  /*7ba0*/  LDSM.16.M88.4 R188, [R220+0x18100] ;  /* 0x01810000dcbc783b */ /* 0x000eae0000000200 */
[C---:B-1----:R-:W-:Y:S08]  /*7bb0*/  HMMA.16816.F32 R44, R184.reuse, R196, R44 ;  /* 0x000000c4b82c723c */ /* 0x042ff0000000182c */
[----:B------:R-:W-:Y:S01]  /*7bc0*/  HMMA.16816.F32 R48, R184, R198, R48 ;  /* 0x000000c6b830723c */ /* 0x000fe20000001830 */
[----:B------:R-:W1:Y:S06]  /*7bd0*/  LDSM.16.M88.4 R184, [R216+0x2000] ;  /* 0x00200000d8b8783b */ /* 0x000e6c0000000200 */
[----:B------:R-:W3:Y:S01]  /*7be0*/  LDSM.16.M88.4 R196, [R216+0x2800] ;  /* 0x00280000d8c4783b */ /* 0x000ee20000000200 */
[C---:B--2---:R-:W-:Y:S08]  /*7bf0*/  HMMA.16816.F32 R4, R188.reuse, R192, R4 ;  /* 0x000000c0bc04723c */ /* 0x044ff00000001804 */
        /* <DEDUP_REMOVED lines=11> */
[C---:B-1----:R-:W-:Y:S08]  /*7cb0*/  HMMA.16816.F32 R36, R188.reuse, R184, R36 ;  /* 0x000000b8bc24723c */ /* 0x042ff00000001824 */
[C---:B------:R-:W-:Y:S01]  /*7cc0*/  HMMA.16816.F32 R40, R188.reuse, R186, R40 ;  /* 0x000000babc28723c */ /* 0x040fe20000001828 */
[----:B------:R-:W1:Y:S07]  /*7cd0*/  LDSM.16.M88.4 R184, [R218+0x1c100] ;  /* 0x01c10000dab8783b */ /* 0x000e6e0000000200 */
[C---:B---3--:R-:W-:Y:S08]  /*7ce0*/  HMMA.16816.F32 R44, R188.reuse, R196, R44 ;  /* 0x000000c4bc2c723c */ /* 0x048ff0000000182c */
[----:B------:R-:W-:Y:S01]  /*7cf0*/  HMMA.16816.F32 R48, R188, R198, R48 ;  /* 0x000000c6bc30723c */ /* 0x000fe20000001830 */
[----:B------:R-:W2:Y:S06]  /*7d00*/  LDSM.16.M88.4 R188, [R167+0x11100] ;  /* 0x01110000a7bc783b */ /* 0x000eac0000000200 */
[----:B------:R-:W3:Y:S01]  /*7d10*/  LDSM.16.M88.4 R196, [R167+0x11900] ;  /* 0x01190000a7c4783b */ /* 0x000ee20000000200 */
[C---:B-1----:R-:W-:Y:S08]  /*7d20*/  HMMA.16816.F32 R4, R184.reuse, R192, R4 ;  /* 0x000000c0b804723c */ /* 0x042ff00000001804 */
[C---:B------:R-:W-:Y:S01]  /*7d30*/  HMMA.16816.F32 R8, R184.reuse, R194, R8 ;  /* 0x000000c2b808723c */ /* 0x040fe20000001808 */
[----:B------:R-:W-:Y:S07]  /*7d40*/  LDSM.16.M88.4 R192, [R240] ;  /* 0x00000000f0c0783b */ /* 0x000fee0000000200 */
[C---:B------:R-:W-:Y:S08]  /*7d50*/  HMMA.16816.F32 R12, R184.reuse, R200, R12 ;  /* 0x000000c8b80c723c */ /* 0x040ff0000000180c */
        /* <DEDUP_REMOVED lines=8> */
[C---:B--2---:R-:W-:Y:S08]  /*7de0*/  HMMA.16816.F32 R36, R184.reuse, R188, R36 ;  /* 0x000000bcb824723c */ /* 0x044ff00000001824 */
[C---:B------:R-:W-:Y:S01]  /*7df0*/  HMMA.16816.F32 R40, R184.reuse, R190, R40 ;  /* 0x000000beb828723c */ /* 0x040fe20000001828 */
[----:B------:R-:W1:Y:S07]  /*7e00*/  LDSM.16.M88.4 R188, [R219+0x1c100] ;  /* 0x01c10000dbbc783b */ /* 0x000e6e0000000200 */
[C---:B---3--:R-:W-:Y:S08]  /*7e10*/  HMMA.16816.F32 R44, R184.reuse, R196, R44 ;  /* 0x000000c4b82c723c */ /* 0x048ff0000000182c */
[----:B------:R-:W-:Y:S01]  /*7e20*/  HMMA.16816.F32 R48, R184, R198, R48 ;  /* 0x000000c6b830723c */ /* 0x000fe20000001830 */
[----:B------:R-:W2:Y:S06]  /*7e30*/  LDSM.16.M88.4 R184, [R236] ;  /* 0x00000000ecb8783b */ /* 0x000eac0000000200 */
[----:B------:R-:W3:Y:S01]  /*7e40*/  LDSM.16.M88.4 R196, [R235] ;  /* 0x00000000ebc4783b */ /* 0x000ee20000000200 */
[C---:B-1----:R-:W-:Y:S08]  /*7e50*/  HMMA.16816.F32 R4, R188.reuse, R192, R4 ;  /* 0x000000c0bc04723c */ /* 0x042ff00000001804 */
[C---:B------:R-:W-:Y:S01]  /*7e60*/  HMMA.16816.F32 R8, R188.reuse, R194, R8 ;  /* 0x000000c2bc08723c */ /* 0x040fe20000001808 */
        /* <DEDUP_REMOVED lines=9> */
[----:B------:R-:W4:Y:S07]  /*7f00*/  LDSM.16.M88.4 R208, [R217+0x10100] ;  /* 0x01010000d9d0783b */ /* 0x000f2e0000000200 */
[C---:B--2---:R-:W-:Y:S08]  /*7f10*/  HMMA.16816.F32 R36, R188.reuse, R184, R36 ;  /* 0x000000b8bc24723c */ /* 0x044ff00000001824 */
[C---:B------:R-:W-:Y:S01]  /*7f20*/  HMMA.16816.F32 R40, R188.reuse, R186, R40 ;  /* 0x000000babc28723c */ /* 0x040fe20000001828 */
[----:B------:R-:W2:Y:S07]  /*7f30*/  LDSM.16.M88.4 R184, [R217+0x10900] ;  /* 0x01090000d9b8783b */ /* 0x000eae0000000200 */
[C---:B---3--:R-:W-:Y:S08]  /*7f40*/  HMMA.16816.F32 R44, R188.reuse, R196, R44 ;  /* 0x000000c4bc2c723c */ /* 0x048ff0000000182c */
[----:B------:R-:W-:Y:S01]  /*7f50*/  HMMA.16816.F32 R48, R188, R198, R48 ;  /* 0x000000c6bc30723c */ /* 0x000fe20000001830 */
[----:B------:R-:W3:Y:S06]  /*7f60*/  LDSM.16.M88.4 R188, [R217+0x11100] ;  /* 0x01110000d9bc783b */ /* 0x000eec0000000200 */
[----:B------:R-:W2:Y:S01]  /*7f70*/  LDSM.16.M88.4 R196, [R217+0x11900] ;  /* 0x01190000d9c4783b */ /* 0x000ea20000000200 */
[C---:B-1----:R-:W-:Y:S08]  /*7f80*/  HMMA.16816.F32 R4, R192.reuse, R200, R4 ;  /* 0x000000c8c004723c */ /* 0x042ff00000001804 */
[C---:B------:R-:W-:Y:S01]  /*7f90*/  HMMA.16816.F32 R8, R192.reuse, R202, R8 ;  /* 0x000000cac008723c */ /* 0x040fe20000001808 */
[----:B------:R-:W-:Y:S07]  /*7fa0*/  LDSM.16.M88.4 R200, [R220+0x1c100] ;  /* 0x01c10000dcc8783b */ /* 0x000fee0000000200 */
[C---:B------:R-:W-:Y:S08]  /*7fb0*/  HMMA.16816.F32 R12, R192.reuse, R204, R12 ;  /* 0x000000ccc00c723c */ /* 0x040ff0000000180c */
        /* <DEDUP_REMOVED lines=13> */
[----:B------:R-:W3:Y:S06]  /*8090*/  LDSM.16.M88.4 R192, [R216+0x5000] ;  /* 0x00500000d8c0783b */ /* 0x000eec0000000200 */
[----:B------:R-:W3:Y:S01]  /*80a0*/  LDSM.16.M88.4 R196, [R216+0x5800] ;  /* 0x00580000d8c4783b */ /* 0x000ee20000000200 */
[C---:B-1----:R-:W-:Y:S08]  /*80b0*/  HMMA.16816.F32 R4, R200.reuse, R204, R4 ;  /* 0x000000ccc804723c */ /* 0x042ff00000001804 */
[C---:B------:R-:W-:Y:S01]  /*80c0*/  HMMA.16816.F32 R8, R200.reuse, R206, R8 ;  /* 0x000000cec808723c */ /* 0x040fe20000001808 */
[----:B------:R-:W-:Y:S07]  /*80d0*/  LDSM.16.M88.4 R204, [R167+0x12100] ;  /* 0x01210000a7cc783b */ /* 0x000fee0000000200 */
[C---:B----4-:R-:W-:Y:S08]  /*80e0*/  HMMA.16816.F32 R12, R200.reuse, R208, R12 ;  /* 0x000000d0c80c723c */ /* 0x050ff0000000180c */
[C---:B------:R-:W-:Y:S01]  /*80f0*/  HMMA.16816.F32 R16, R200.reuse, R210, R16 ;  /* 0x000000d2c810723c */ /* 0x040fe20000001810 */
[----:B------:R-:W-:Y:S07]  /*8100*/  LDSM.16.M88.4 R208, [R167+0x12900] ;  /* 0x01290000a7d0783b */ /* 0x000fee0000000200 */
[C---:B--2---:R-:W-:Y:S08]  /*8110*/  HMMA.16816.F32 R20, R200.reuse, R184, R20 ;  /* 0x000000b8c814723c */ /* 0x044ff00000001814 */
[C---:B------:R-:W-:Y:S01]  /*8120*/  HMMA.16816.F32 R24, R200.reuse, R186, R24 ;  /* 0x000000bac818723c */ /* 0x040fe20000001818 */
[----:B------:R-:W1:Y:S07]  /*8130*/  LDSM.16.M88.4 R184, [R218+0x20100] ;  /* 0x02010000dab8783b */ /* 0x000e6e0000000200 */
[C---:B---3--:R-:W-:Y:S08]  /*8140*/  HMMA.16816.F32 R28, R200.reuse, R188, R28 ;  /* 0x000000bcc81c723c */ /* 0x048ff0000000181c */
[C---:B------:R-:W-:Y:S01]  /*8150*/  HMMA.16816.F32 R32, R200.reuse, R190, R32 ;  /* 0x000000bec820723c */ /* 0x040fe20000001820 */
[----:B------:R-:W2:Y:S07]  /*8160*/  LDSM.16.M88.4 R188, [R167+0x13100] ;  /* 0x01310000a7bc783b */ /* 0x000eae0000000200 */
[C---:B------:R-:W-:Y:S08]  /*8170*/  HMMA.16816.F32 R36, R200.reuse, R192, R36 ;  /* 0x000000c0c824723c */ /* 0x040ff00000001824 */
[C---:B------:R-:W-:Y:S01]  /*8180*/  HMMA.16816.F32 R40, R200.reuse, R194, R40 ;  /* 0x000000c2c828723c */ /* 0x040fe20000001828 */
[----:B------:R-:W3:Y:S07]  /*8190*/  LDSM.16.M88.4 R192, [R167+0x13900] ;  /* 0x01390000a7c0783b */ /* 0x000eee0000000200 */
[C---:B------:R-:W-:Y:S08]  /*81a0*/  HMMA.16816.F32 R44, R200.reuse, R196, R44 ;  /* 0x000000c4c82c723c */ /* 0x040ff0000000182c */
[----:B------:R-:W-:Y:S01]  /*81b0*/  HMMA.16816.F32 R48, R200, R198, R48 ;  /* 0x000000c6c830723c */ /* 0x000fe20000001830 */
[----:B------:R-:W4:Y:S06]  /*81c0*/  LDSM.16.M88.4 R196, [R167+0x14100] ;  /* 0x01410000a7c4783b */ /* 0x000f2c0000000200 */
[----:B------:R-:W3:Y:S01]  /*81d0*/  LDSM.16.M88.4 R200, [R167+0x14900] ;  /* 0x01490000a7c8783b */ /* 0x000ee20000000200 */
[C---:B-1----:R-:W-:Y:S08]  /*81e0*/  HMMA.16816.F32 R4, R184.reuse, R204, R4 ;  /* 0x000000ccb804723c */ /* 0x042ff00000001804 */
        /* <DEDUP_REMOVED lines=9> */
[C---:B------:R-:W-:Y:S01]  /*8280*/  HMMA.16816.F32 R32, R184.reuse, R194, R32 ;  /* 0x000000c2b820723c */ /* 0x040fe20000001820 */
[----:B------:R-:W2:Y:S07]  /*8290*/  LDSM.16.M88.4 R192, [R232] ;  /* 0x00000000e8c0783b */ /* 0x000eae0000000200 */
[C---:B----4-:R-:W-:Y:S08]  /*82a0*/  HMMA.16816.F32 R36, R184.reuse, R196, R36 ;  /* 0x000000c4b824723c */ /* 0x050ff00000001824 */
[C---:B------:R-:W-:Y:S01]  /*82b0*/  HMMA.16816.F32 R40, R184.reuse, R198, R40 ;  /* 0x000000c6b828723c */ /* 0x040fe20000001828 */
[----:B------:R-:W3:Y:S07]  /*82c0*/  LDSM.16.M88.4 R196, [R231] ;  /* 0x00000000e7c4783b */ /* 0x000eee0000000200 */
[C---:B------:R-:W-:Y:S08]  /*82d0*/  HMMA.16816.F32 R44, R184.reuse, R200, R44 ;  /* 0x000000c8b82c723c */ /* 0x040ff0000000182c */
[----:B------:R-:W-:Y:S01]  /*82e0*/  HMMA.16816.F32 R48, R184, R202, R48 ;  /* 0x000000cab830723c */ /* 0x000fe20000001830 */
[----:B------:R-:W4:Y:S06]  /*82f0*/  LDSM.16.M88.4 R184, [R230] ;  /* 0x00000000e6b8783b */ /* 0x000f2c0000000200 */
[----:B------:R-:W3:Y:S01]  /*8300*/  LDSM.16.M88.4 R200, [R229] ;  /* 0x00000000e5c8783b */ /* 0x000ee20000000200 */
[C---:B-1----:R-:W-:Y:S08]  /*8310*/  HMMA.16816.F32 R4, R188.reuse, R204, R4 ;  /* 0x000000ccbc04723c */ /* 0x042ff00000001804 */
[C---:B------:R-:W-:Y:S01]  /*8320*/  HMMA.16816.F32 R8, R188.reuse, R206, R8 ;  /* 0x000000cebc08723c */ /* 0x040fe20000001808 */
        /* <DEDUP_REMOVED lines=8> */
[C---:B------:R-:W-:Y:S01]  /*83b0*/  HMMA.16816.F32 R32, R188.reuse, R198, R32 ;  /* 0x000000c6bc20723c */ /* 0x040fe20000001820 */
[----:B------:R-:W3:Y:S07]  /*83c0*/  LDSM.16.M88.4 R196, [R217+0x13100] ;  /* 0x01310000d9c4783b */ /* 0x000eee0000000200 */
[C---:B----4-:R-:W-:Y:S08]  /*83d0*/  HMMA.16816.F32 R36, R188.reuse, R184, R36 ;  /* 0x000000b8bc24723c */ /* 0x050ff00000001824 */
[C---:B------:R-:W-:Y:S01]  /*83e0*/  HMMA.16816.F32 R40, R188.reuse, R186, R40 ;  /* 0x000000babc28723c */ /* 0x040fe20000001828 */
[----:B------:R-:W4:Y:S07]  /*83f0*/  LDSM.16.M88.4 R184, [R217+0x13900] ;  /* 0x01390000d9b8783b */ /* 0x000f2e0000000200 */
[C---:B------:R-:W-:Y:S08]  /*8400*/  HMMA.16816.F32 R44, R188.reuse, R200, R44 ;  /* 0x000000c8bc2c723c */ /* 0x040ff0000000182c */
[----:B------:R-:W-:Y:S01]  /*8410*/  HMMA.16816.F32 R48, R188, R202, R48 ;  /* 0x000000cabc30723c */ /* 0x000fe20000001830 */
[----:B------:R-:W4:Y:S06]  /*8420*/  LDSM.16.M88.4 R188, [R217+0x14100] ;  /* 0x01410000d9bc783b */ /* 0x000f2c0000000200 */
[----:B------:R-:W-:Y:S01]  /*8430*/  LDSM.16.M88.4 R200, [R220+0x20100] ;  /* 0x02010000dcc8783b */ /* 0x000fe20000000200 */
[C---:B-1----:R-:W-:Y:S08]  /*8440*/  HMMA.16816.F32 R4, R204.reuse, R208, R4 ;  /* 0x000000d0cc04723c */ /* 0x042ff00000001804 */
        /* <DEDUP_REMOVED lines=8> */
[C---:B----4-:R-:W-:Y:S08]  /*84d0*/  HMMA.16816.F32 R28, R204.reuse, R184, R28 ;  /* 0x000000b8cc1c723c */ /* 0x050ff0000000181c */
[C---:B------:R-:W-:Y:S01]  /*84e0*/  HMMA.16816.F32 R32, R204.reuse, R186, R32 ;  /* 0x000000bacc20723c */ /* 0x040fe20000001820 */
[----:B------:R-:W3:Y:S07]  /*84f0*/  LDSM.16.M88.4 R184, [R216+0x7000] ;  /* 0x00700000d8b8783b */ /* 0x000eee0000000200 */
[C---:B------:R-:W-:Y:S08]  /*8500*/  HMMA.16816.F32 R36, R204.reuse, R188, R36 ;  /* 0x000000bccc24723c */ /* 0x040ff00000001824 */
[C---:B------:R-:W-:Y:S01]  /*8510*/  HMMA.16816.F32 R40, R204.reuse, R190, R40 ;  /* 0x000000becc28723c */ /* 0x040fe20000001828 */
[----:B------:R-:W4:Y:S07]  /*8520*/  LDSM.16.M88.4 R188, [R216+0x7800] ;  /* 0x00780000d8bc783b */ /* 0x000f2e0000000200 */
[C---:B-1----:R-:W-:Y:S08]  /*8530*/  HMMA.16816.F32 R44, R204.reuse, R192, R44 ;  /* 0x000000c0cc2c723c */ /* 0x042ff0000000182c */
[----:B------:R-:W-:Y:S01]  /*8540*/  HMMA.16816.F32 R48, R204, R194, R48 ;  /* 0x000000c2cc30723c */ /* 0x000fe20000001830 */
[----:B------:R-:W1:Y:S06]  /*8550*/  LDSM.16.M88.4 R192, [R216+0x8000] ;  /* 0x00800000d8c0783b */ /* 0x000e6c0000000200 */
[----:B------:R-:W-:Y:S01]  /*8560*/  LDSM.16.M88.4 R204, [R218+0x24100] ;  /* 0x02410000dacc783b */ /* 0x000fe20000000200 */
[C---:B------:R-:W-:Y:S08]  /*8570*/  HMMA.16816.F32 R4, R200.reuse, R208, R4 ;  /* 0x000000d0c804723c */ /* 0x040ff00000001804 */
[C---:B------:R-:W-:Y:S01]  /*8580*/  HMMA.16816.F32 R8, R200.reuse, R210, R8 ;  /* 0x000000d2c808723c */ /* 0x040fe20000001808 */
[----:B------:R-:W-:Y:S07]  /*8590*/  LDSM.16.M88.4 R208, [R167+0x15100] ;  /* 0x01510000a7d0783b */ /* 0x000fee0000000200 */
        /* <DEDUP_REMOVED lines=9> */
[C---:B-1----:R-:W-:Y:S08]  /*8630*/  HMMA.16816.F32 R36, R200.reuse, R192, R36 ;  /* 0x000000c0c824723c */ /* 0x042ff00000001824 */
[C---:B------:R-:W-:Y:S01]  /*8640*/  HMMA.16816.F32 R40, R200.reuse, R194, R40 ;  /* 0x000000c2c828723c */ /* 0x040fe20000001828 */
[----:B------:R-:W1:Y:S07]  /*8650*/  LDSM.16.M88.4 R192, [R167+0x16900] ;  /* 0x01690000a7c0783b */ /* 0x000e6e0000000200 */
[C---:B--2---:R-:W-:Y:S08]  /*8660*/  HMMA.16816.F32 R44, R200.reuse, R196, R44 ;  /* 0x000000c4c82c723c */ /* 0x044ff0000000182c */
[----:B------:R-:W-:Y:S01]  /*8670*/  HMMA.16816.F32 R48, R200, R198, R48 ;  /* 0x000000c6c830723c */ /* 0x000fe20000001830 */
[----:B------:R-:W2:Y:S06]  /*8680*/  LDSM.16.M88.4 R196, [R167+0x17100] ;  /* 0x01710000a7c4783b */ /* 0x000eac0000000200 */
[----:B------:R-:W-:Y:S01]  /*8690*/  LDSM.16.M88.4 R200, [R219+0x24100] ;  /* 0x02410000dbc8783b */ /* 0x000fe20000000200 */
[C---:B------:R-:W-:Y:S08]  /*86a0*/  HMMA.16816.F32 R4, R204.reuse, R208, R4 ;  /* 0x000000d0cc04723c */ /* 0x040ff00000001804 */
[C---:B------:R-:W-:Y:S01]  /*86b0*/  HMMA.16816.F32 R8, R204.reuse, R210, R8 ;  /* 0x000000d2cc08723c */ /* 0x040fe20000001808 */
[----:B------:R-:W-:Y:S07]  /*86c0*/  LDSM.16.M88.4 R208, [R228] ;  /* 0x00000000e4d0783b */ /* 0x000fee0000000200 */
[C---:B---3--:R-:W-:Y:S08]  /*86d0*/  HMMA.16816.F32 R12, R204.reuse, R184, R12 ;  /* 0x000000b8cc0c723c */ /* 0x048ff0000000180c */
[C---:B------:R-:W-:Y:S01]  /*86e0*/  HMMA.16816.F32 R16, R204.reuse, R186, R16 ;  /* 0x000000bacc10723c */ /* 0x040fe20000001810 */
[----:B------:R-:W3:Y:S07]  /*86f0*/  LDSM.16.M88.4 R184, [R167+0x17900] ;  /* 0x01790000a7b8783b */ /* 0x000eee0000000200 */
[C---:B----4-:R-:W-:Y:S08]  /*8700*/  HMMA.16816.F32 R20, R204.reuse, R188, R20 ;  /* 0x000000bccc14723c */ /* 0x050ff00000001814 */
[C---:B------:R-:W-:Y:S01]  /*8710*/  HMMA.16816.F32 R24, R204.reuse, R190, R24 ;  /* 0x000000becc18723c */ /* 0x040fe20000001818 */
[----:B------:R-:W4:Y:S07]  /*8720*/  LDSM.16.M88.4 R188, [R227] ;  /* 0x00000000e3bc783b */ /* 0x000f2e0000000200 */
[C---:B-1----:R-:W-:Y:S08]  /*8730*/  HMMA.16816.F32 R28, R204.reuse, R192, R28 ;  /* 0x000000c0cc1c723c */ /* 0x042ff0000000181c */
[C---:B------:R-:W-:Y:S01]  /*8740*/  HMMA.16816.F32 R32, R204.reuse, R194, R32 ;  /* 0x000000c2cc20723c */ /* 0x040fe20000001820 */
[----:B------:R-:W1:Y:S07]  /*8750*/  LDSM.16.M88.4 R192, [R226] ;  /* 0x00000000e2c0783b */ /* 0x000e6e0000000200 */
[C---:B--2---:R-:W-:Y:S08]  /*8760*/  HMMA.16816.F32 R36, R204.reuse, R196, R36 ;  /* 0x000000c4cc24723c */ /* 0x044ff00000001824 */
[C---:B------:R-:W-:Y:S01]  /*8770*/  HMMA.16816.F32 R40, R204.reuse, R198, R40 ;  /* 0x000000c6cc28723c */ /* 0x040fe20000001828 */
[----:B------:R-:W-:Y:S07]  /*8780*/  LDSM.16.M88.4 R196, [R224] ;  /* 0x00000000e0c4783b */ /* 0x000fee0000000200 */
[C---:B---3--:R-:W-:Y:S08]  /*8790*/  HMMA.16816.F32 R44, R204.reuse, R184, R44 ;  /* 0x000000b8cc2c723c */ /* 0x048ff0000000182c */
[----:B------:R-:W-:Y:S01]  /*87a0*/  HMMA.16816.F32 R48, R204, R186, R48 ;  /* 0x000000bacc30723c */ /* 0x000fe20000001830 */
[----:B------:R-:W2:Y:S06]  /*87b0*/  LDSM.16.M88.4 R184, [R225] ;  /* 0x00000000e1b8783b */ /* 0x000eac0000000200 */
[----:B------:R-:W-:Y:S01]  /*87c0*/  LDSM.16.M88.4 R204, [R221+0x24100] ;  /* 0x02410000ddcc783b */ /* 0x000fe20000000200 */
[C---:B------:R-:W-:Y:S08]  /*87d0*/  HMMA.16816.F32 R4, R200.reuse, R208, R4 ;  /* 0x000000d0c804723c */ /* 0x040ff00000001804 */
[C---:B------:R-:W-:Y:S01]  /*87e0*/  HMMA.16816.F32 R8, R200.reuse, R210, R8 ;  /* 0x000000d2c808723c */ /* 0x040fe20000001808 */
[----:B------:R-:W-:Y:S07]  /*87f0*/  LDSM.16.M88.4 R208, [R217+0x15100] ;  /* 0x01510000d9d0783b */ /* 0x000fee0000000200 */
[C---:B----4-:R-:W-:Y:S08]  /*8800*/  HMMA.16816.F32 R12, R200.reuse, R188, R12 ;  /* 0x000000bcc80c723c */ /* 0x050ff0000000180c */
[C---:B------:R-:W-:Y:S01]  /*8810*/  HMMA.16816.F32 R16, R200.reuse, R190, R16 ;  /* 0x000000bec810723c */ /* 0x040fe20000001810 */
[----:B------:R-:W3:Y:S07]  /*8820*/  LDSM.16.M88.4 R188, [R223] ;  /* 0x00000000dfbc783b */ /* 0x000eee0000000200 */
        /* <DEDUP_REMOVED lines=11> */
[----:B------:R-:W3:Y:S06]  /*88e0*/  LDSM.16.M88.4 R188, [R217+0x16900] ;  /* 0x01690000d9bc783b */ /* 0x000eec0000000200 */
[----:B------:R-:W-:Y:S01]  /*88f0*/  LDSM.16.M88.4 R200, [R220+0x24100] ;  /* 0x02410000dcc8783b */ /* 0x000fe20000000200 */
[C---:B------:R-:W-:Y:S08]  /*8900*/  HMMA.16816.F32 R4, R204.reuse, R208, R4 ;  /* 0x000000d0cc04723c */ /* 0x040ff00000001804 */
[C---:B------:R-:W-:Y:S01]  /*8910*/  HMMA.16816.F32 R8, R204.reuse, R210, R8 ;  /* 0x000000d2cc08723c */ /* 0x040fe20000001808 */
[----:B------:R-:W-:Y:S07]  /*8920*/  LDSM.16.M88.4 R208, [R216+0x9000] ;  /* 0x00900000d8d0783b */ /* 0x000fee0000000200 */
[C---:B-1----:R-:W-:Y:S08]  /*8930*/  HMMA.16816.F32 R12, R204.reuse, R192, R12 ;  /* 0x000000c0cc0c723c */ /* 0x042ff0000000180c */
        /* <DEDUP_REMOVED lines=9> */
[C---:B------:R-:W-:Y:S08]  /*89d0*/  HMMA.16816.F32 R40, R204.reuse, R198, R40 ;  /* 0x000000c6cc28723c */ /* 0x040ff00000001828 */
[C---:B-1----:R-:W-:Y:S08]  /*89e0*/  HMMA.16816.F32 R44, R204.reuse, R192, R44 ;  /* 0x000000c0cc2c723c */ /* 0x042ff0000000182c */
[----:B------:R-:W-:Y:S01]  /*89f0*/  HMMA.16816.F32 R48, R204, R194, R48 ;  /* 0x000000c2cc30723c */ /* 0x000fe20000001830 */
[----:B------:R-:W1:Y:S07]  /*8a00*/  LDSM.16.M88.4 R192, [R216+0xa800] ;  /* 0x00a80000d8c0783b */ /* 0x000e6e0000000200 */
[C---:B------:R-:W-:Y:S08]  /*8a10*/  HMMA.16816.F32 R4, R200.reuse, R208, R4 ;  /* 0x000000d0c804723c */ /* 0x040ff00000001804 */
[C---:B------:R-:W-:Y:S08]  /*8a20*/  HMMA.16816.F32 R8, R200.reuse, R210, R8 ;  /* 0x000000d2c808723c */ /* 0x040ff00000001808 */
[C---:B--2---:R-:W-:Y:S08]  /*8a30*/  HMMA.16816.F32 R12, R200.reuse, R184, R12 ;  /* 0x000000b8c80c723c */ /* 0x044ff0000000180c */
[C---:B------:R-:W-:Y:S01]  /*8a40*/  HMMA.16816.F32 R16, R200.reuse, R186, R16 ;  /* 0x000000bac810723c */ /* 0x040fe20000001810 */
[----:B------:R-:W2:Y:S03]  /*8a50*/  LDSM.16.M88.4 R184, [R216+0xb000] ;  /* 0x00b00000d8b8783b */ /* 0x000ea60000000200 */
[----:B------:R-:W-:Y:S02]  /*8a60*/  FMNMX.FTZ R0, R4, R165, !PT ;  /* 0x000000a504007209 */ /* 0x000fe40007810000 */
[----:B------:R-:W-:Y:S02]  /*8a70*/  FMNMX.FTZ R2, R6, R166, !PT ;  /* 0x000000a606027209 */ /* 0x000fe40007810000 */
[C---:B---3--:R-:W-:Y:S04]  /*8a80*/  HMMA.16816.F32 R20, R200.reuse, R188, R20 ;  /* 0x000000bcc814723c */ /* 0x048fe80000001814 */
[----:B------:R-:W-:Y:S02]  /*8a90*/  FMNMX.FTZ R0, R5, R0, !PT ;  /* 0x0000000005007209 */ /* 0x000fe40007810000 */
[----:B------:R-:W-:Y:S02]  /*8aa0*/  FMNMX.FTZ R2, R7, R2, !PT ;  /* 0x0000000207027209 */ /* 0x000fe40007810000 */
[C---:B------:R-:W-:Y:S01]  /*8ab0*/  HMMA.16816.F32 R24, R200.reuse, R190, R24 ;  /* 0x000000bec818723c */ /* 0x040fe20000001818 */
[----:B------:R-:W3:Y:S01]  /*8ac0*/  LDSM.16.M88.4 R188, [R216+0xb800] ;  /* 0x00b80000d8bc783b */ /* 0x000ee20000000200 */
[----:B------:R-:W-:Y:S04]  /*8ad0*/  DEPBAR.LE SB0, 0x0 ;  /* 0x000080000000791a */ /* 0x000fe80000000000 */
[----:B------:R-:W-:Y:S01]  /*8ae0*/  FMNMX.FTZ R0, R8, R0, !PT ;  /* 0x0000000008007209 */ /* 0x000fe20007810000 */
[----:B------:R-:W-:Y:S01]  /*8af0*/  BAR.SYNC.DEFER_BLOCKING 0x0 ;  /* 0x0000000000007b1d */ /* 0x000fe20000010000 */
[C---:B-1----:R-:W-:Y:S05]  /*8b00*/  HMMA.16816.F32 R28, R200.reuse, R192, R28 ;  /* 0x000000c0c81c723c */ /* 0x042fea000000181c */
[----:B------:R-:W-:Y:S02]  /*8b10*/  FMNMX.FTZ R0, R9, R0, !PT ;  /* 0x0000000009007209 */ /* 0x000fe40007810000 */
[----:B------:R-:W-:Y:S01]  /*8b20*/  FMNMX.FTZ R2, R10, R2, !PT ;  /* 0x000000020a027209 */ /* 0x000fe20007810000 */
[C---:B------:R-:W-:Y:S04]  /*8b30*/  HMMA.16816.F32 R32, R200.reuse, R194, R32 ;  /* 0x000000c2c820723c */ /* 0x040fe80000001820 */
[----:B------:R-:W-:Y:S02]  /*8b40*/  FMNMX.FTZ R0, R12, R0, !PT ;  /* 0x000000000c007209 */ /* 0x000fe40007810000 */
[----:B------:R-:W-:Y:S02]  /*8b50*/  FMNMX.FTZ R2, R11, R2, !PT ;  /* 0x000000020b027209 */ /* 0x000fe40007810000 */
[----:B------:R-:W-:Y:S01]  /*8b60*/  FMNMX.FTZ R0, R13, R0, !PT ;  /* 0x000000000d007209 */ /* 0x000fe20007810000 */
[C---:B--2---:R-:W-:Y:S03]  /*8b70*/  HMMA.16816.F32 R36, R200.reuse, R184, R36 ;  /* 0x000000b8c824723c */ /* 0x044fe60000001824 */
[----:B------:R-:W-:Y:S02]  /*8b80*/  FMNMX.FTZ R0, R16, R0, !PT ;  /* 0x0000000010007209 */ /* 0x000fe40007810000 */
[----:B------:R-:W-:Y:S02]  /*8b90*/  FMNMX.FTZ R2, R14, R2, !PT ;  /* 0x000000020e027209 */ /* 0x000fe40007810000 */
[----:B------:R-:W-:Y:S01]  /*8ba0*/  FMNMX.FTZ R0, R17, R0, !PT ;  /* 0x0000000011007209 */ /* 0x000fe20007810000 */
[C---:B------:R-:W-:Y:S04]  /*8bb0*/  HMMA.16816.F32 R40, R200.reuse, R186, R40 ;  /* 0x000000bac828723c */ /* 0x040fe80000001828 */
[----:B------:R-:W-:Y:S02]  /*8bc0*/  FMNMX.FTZ R2, R15, R2, !PT ;  /* 0x000000020f027209 */ /* 0x000fe40007810000 */
[----:B------:R-:W-:Y:S02]  /*8bd0*/  FMNMX.FTZ R0, R20, R0, !PT ;  /* 0x0000000014007209 */ /* 0x000fe40007810000 */
[C---:B---3--:R-:W-:Y:S01]  /*8be0*/  HMMA.16816.F32 R44, R200.reuse, R188, R44 ;  /* 0x000000bcc82c723c */ /* 0x048fe2000000182c */
[----:B------:R-:W-:Y:S03]  /*8bf0*/  MOV R187, UR17 ;  /* 0x0000001100bb7c02 */ /* 0x000fe60008000f00 */
[----:B------:R-:W-:Y:S02]  /*8c00*/  FMNMX.FTZ R2, R18, R2, !PT ;  /* 0x0000000212027209 */ /* 0x000fe40007810000 */
[----:B------:R-:W-:Y:S02]  /*8c10*/  FMNMX.FTZ R0, R21, R0, !PT ;  /* 0x0000000015007209 */ /* 0x000fe40007810000 */
[----:B------:R-:W-:Y:S01]  /*8c20*/  HMMA.16816.F32 R48, R200, R190, R48 ;  /* 0x000000bec830723c */ /* 0x000fe20000001830 */
[----:B------:R-:W-:Y:S01]  /*8c30*/  MOV R186, UR16 ;  /* 0x0000001000ba7c02 */ /* 0x000fe20008000f00 */
[----:B------:R-:W-:Y:S02]  /*8c40*/  @UP0 USHF.L.U64.HI UR16, UR4, 0x6, UR5 ;  /* 0x0000000604100899 */ /* 0x000fe40008010205 */
        /* <DEDUP_REMOVED lines=29> */
[----:B------:R-:W-:Y:S01]  /*8e20*/  @P0 MOV R185, R251 ;  /* 0x000000fb00b90202 */ /* 0x000fe20000000f00 */
[----:B------:R-:W1:Y:S01]  /*8e30*/  SHFL.BFLY PT, R3, R164, 0x2, 0x1f ;  /* 0x0c401f00a4037f89 */ /* 0x000e6200000e0000 */
[----:B------:R-:W-:Y:S04]  /*8e40*/  FMNMX.FTZ R0, R50, R0, !PT ;  /* 0x0000000032007209 */ /* 0x000fe80007810000 */
[----:B------:R-:W-:Y:S05]  /*8e50*/  FMNMX.FTZ R0, R51, R0, !PT ;  /* 0x0000000033007209 */ /* 0x000fea0007810000 */
[----:B------:R-:W2:Y:S01]  /*8e60*/  SHFL.BFLY PT, R2, R0, 0x2, 0x1f ;  /* 0x0c401f0000027f89 */ /* 0x000ea200000e0000 */
[----:B-1----:R-:W-:Y:S05]  /*8e70*/  FMNMX.FTZ R164, R164, R3, !PT ;  /* 0x00000003a4a47209 */ /* 0x002fea0007810000 */
[----:B------:R-:W1:Y:S01]  /*8e80*/  SHFL.BFLY PT, R184, R164, 0x1, 0x1f ;  /* 0x0c201f00a4b87f89 */ /* 0x000e6200000e0000 */
[----:B--2---:R-:W-:Y:S05]  /*8e90*/  FMNMX.FTZ R0, R0, R2, !PT ;  /* 0x0000000200007209 */ /* 0x004fea0007810000 */
[----:B------:R-:W2:Y:S01]  /*8ea0*/  SHFL.BFLY PT, R3, R0, 0x1, 0x1f ;  /* 0x0c201f0000037f89 */ /* 0x000ea200000e0000 */
[----:B-1----:R-:W-:Y:S02]  /*8eb0*/  FMNMX.FTZ R164, R164, R184, !PT ;  /* 0x000000b8a4a47209 */ /* 0x002fe40007810000 */
[----:B------:R-:W-:Y:S03]  /*8ec0*/  @P0 MOV R184, R248 ;  /* 0x000000f800b80202 */ /* 0x000fe60000000f00 */
[C---:B------:R-:W-:Y:S02]  /*8ed0*/  FADD.FTZ R2, -R164.reuse, R165 ;  /* 0x000000a5a4027221 */ /* 0x040fe40000010100 */
[----:B------:R-:W-:Y:S02]  /*8ee0*/  FMUL.FTZ R196, R164, c[0x0][0x2d0] ;  /* 0x0000b400a4c47a20 */ /* 0x000fe40000410000 */
[----:B------:R-:W-:Y:S01]  /*8ef0*/  @P0 IMAD.WIDE.U32 R184, R186, 0x60, R184 ;  /* 0x00000060bab80825 */ /* 0x000fe200078e00b8 */
[----:B--2---:R-:W-:Y:S03]  /*8f00*/  FMNMX.FTZ R3, R0, R3, !PT ;  /* 0x0000000300037209 */ /* 0x004fe60007810000 */
[----:B------:R-:W-:Y:S01]  /*8f10*/  FMUL.FTZ R0, R2, c[0x0][0x2d0] ;  /* 0x0000b40002007a20 */ /* 0x000fe20000410000 */
[----:B------:R-:W-:Y:S01]  /*8f20*/  @P0 IADD3 R165, R185, UR14, RZ ;  /* 0x0000000eb9a50c10 */ /* 0x000fe2000fffe0ff */
[--C-:B------:R-:W-:Y:S01]  /*8f30*/  FFMA.FTZ R4, R4, c[0x0][0x2d0], -R196.reuse ;  /* 0x0000b40004047a23 */ /* 0x100fe200000108c4 */
[----:B------:R-:W-:Y:S01]  /*8f40*/  @UP0 USHF.L.U32 UR14, UR4, 0x6, URZ ;  /* 0x00000006040e0899 */ /* 0x000fe2000800063f */
[----:B------:R1:W2:Y:S01]  /*8f50*/  MUFU.EX2 R2, R0 ;  /* 0x0000000000027308 */ /* 0x0002a20000000800 */
[--C-:B------:R-:W-:Y:S01]  /*8f60*/  FFMA.FTZ R5, R5, c[0x0][0x2d0], -R196.reuse ;  /* 0x0000b40005057a23 */ /* 0x100fe200000108c4 */
[----:B------:R-:W-:Y:S01]  /*8f70*/  @P0 SHF.L.U64.HI R165, R184, 0x1, R165 ;  /* 0x00000001b8a50819 */ /* 0x000fe200000102a5 */
[--C-:B------:R-:W-:Y:S02]  /*8f80*/  FFMA.FTZ R9, R9, c[0x0][0x2d0], -R196.reuse ;  /* 0x0000b40009097a23 */ /* 0x100fe400000108c4 */
        /* <DEDUP_REMOVED lines=9> */
[----:B------:R4:W-:Y:S01]  /*9020*/  MUFU.EX2 R208, R5 ;  /* 0x0000000500d07308 */ /* 0x0009e20000000800 */
[--C-:B------:R-:W-:Y:S02]  /*9030*/  FFMA.FTZ R25, R25, c[0x0][0x2d0], -R196.reuse ;  /* 0x0000b40019197a23 */ /* 0x100fe400000108c4 */
[----:B------:R-:W-:Y:S02]  /*9040*/  FFMA.FTZ R28, R28, c[0x0][0x2d0], -R196 ;  /* 0x0000b4001c1c7a23 */ /* 0x000fe400000108c4 */
[----:B-1----:R-:W-:Y:S01]  /*9050*/  FADD.FTZ R0, -R3, R166 ;  /* 0x000000a603007221 */ /* 0x002fe20000010100 */
[----:B------:R-:W-:Y:S01]  /*9060*/  @P0 SHF.L.U32 R166, R184, 0x1, RZ ;  /* 0x00000001b8a60819 */ /* 0x000fe200000006ff */
[----:B--2---:R-:W-:Y:S02]  /*9070*/  FMUL.FTZ R52, R2, R52 ;  /* 0x0000003402347220 */ /* 0x004fe40000410000 */
[----:B------:R-:W-:Y:S01]  /*9080*/  FMUL.FTZ R0, R0, c[0x0][0x2d0] ;  /* 0x0000b40000007a20 */ /* 0x000fe20000410000 */
[----:B------:R-:W-:Y:S01]  /*9090*/  @P0 IADD3 R186, P2, R166, 0x80, RZ ;  /* 0x00000080a6ba0810 */ /* 0x000fe20007f5e0ff */
[----:B------:R1:W-:Y:S01]  /*90a0*/  MUFU.EX2 R209, R9 ;  /* 0x0000000900d17308 */ /* 0x0003e20000000800 */
[----:B------:R-:W-:Y:S02]  /*90b0*/  FMUL.FTZ R53, R2, R53 ;  /* 0x0000003502357220 */ /* 0x000fe40000410000 */
[----:B------:R-:W-:Y:S01]  /*90c0*/  @P0 IADD3 R186, P1, R186, c[0x0][0x1c8], RZ ;  /* 0x00007200baba0a10 */ /* 0x000fe20007f3e0ff */
[C---:B------:R-:W-:Y:S02]  /*90d0*/  FMUL.FTZ R56, R2.reuse, R56 ;  /* 0x0000003802387220 */ /* 0x040fe40000410000 */
[C---:B------:R-:W-:Y:S01]  /*90e0*/  FMUL.FTZ R57, R2.reuse, R57 ;  /* 0x0000003902397220 */ /* 0x040fe20000410000 */
[--C-:B------:R-:W-:Y:S01]  /*90f0*/  @P0 IADD3.X R187, RZ, c[0x0][0x1cc], R165.reuse, P1, P2 ;  /* 0x00007300ffbb0a10 */ /* 0x100fe20000fe44a5 */
[----:B------:R-:W-:Y:S01]  /*9100*/  FMUL.FTZ R60, R2, R60 ;  /* 0x0000003c023c7220 */ /* 0x000fe20000410000 */
[C---:B---3--:R-:W-:Y:S01]  /*9110*/  @P0 IADD3 R4, P1, R166.reuse, c[0x0][0x1c8], RZ ;  /* 0x00007200a6040a10 */ /* 0x048fe20007f3e0ff */
[----:B------:R-:W2:Y:S01]  /*9120*/  MUFU.EX2 R189, R188 ;  /* 0x000000bc00bd7308 */ /* 0x000ea20000000800 */
[----:B------:R-:W-:Y:S01]  /*9130*/  @P0 IADD3 R184, P2, R166, 0x100, RZ ;  /* 0x00000100a6b80810 */ /* 0x000fe20007f5e0ff */
[C---:B------:R-:W-:Y:S01]  /*9140*/  FMUL.FTZ R61, R2.reuse, R61 ;  /* 0x0000003d023d7220 */ /* 0x040fe20000410000 */
[----:B----4-:R-:W-:Y:S01]  /*9150*/  @P0 IADD3.X R5, R165, c[0x0][0x1cc], RZ, P1, !PT ;  /* 0x00007300a5050a10 */ /* 0x010fe20000ffe4ff */
[----:B------:R-:W-:Y:S01]  /*9160*/  FMUL.FTZ R64, R2, R64 ;  /* 0x0000004002407220 */ /* 0x000fe20000410000 */
[----:B------:R-:W-:Y:S01]  /*9170*/  @P0 IADD3 R184, P1, R184, c[0x0][0x1c8], RZ ;  /* 0x00007200b8b80a10 */ /* 0x000fe20007f3e0ff */
[----:B------:R-:W-:Y:S02]  /*9180*/  FMUL.FTZ R65, R2, R65 ;  /* 0x0000004102417220 */ /* 0x000fe40000410000 */
[----:B------:R3:W-:Y:S01]  /*9190*/  @P0 LDGSTS.E.BYPASS.LTC128B.128 [R247+0xc100], [R4.64], !P4 ;  /* 0x0c10000004f70fae */ /* 0x0007e2000e101d4a */
[--C-:B------:R-:W-:Y:S01]  /*91a0*/  @P0 IADD3.X R185, RZ, c[0x0][0x1cc], R165.reuse, P1, P2 ;  /* 0x00007300ffb90a10 */ /* 0x100fe20000fe44a5 */
[----:B------:R-:W4:Y:S01]  /*91b0*/  MUFU.EX2 R0, R0 ;  /* 0x0000000000007308 */ /* 0x000f220000000800 */
[----:B------:R-:W-:Y:S01]  /*91c0*/  @P0 IADD3 R8, P2, R166, 0x180, RZ ;  /* 0x00000180a6080810 */ /* 0x000fe20007f5e0ff */
[----:B------:R-:W-:Y:S02]  /*91d0*/  FMUL.FTZ R166, R3, c[0x0][0x2d0] ;  /* 0x0000b40003a67a20 */ /* 0x000fe40000410000 */
[----:B------:R3:W-:Y:S01]  /*91e0*/  @P0 LDGSTS.E.BYPASS.LTC128B.128 [R247+0xf100], [R186.64], !P6 ;  /* 0x0f100000baf70fae */ /* 0x0007e2000f101d4a */
[----:B------:R-:W-:Y:S01]  /*91f0*/  @P0 IADD3 R8, P1, R8, c[0x0][0x1c8], RZ ;  /* 0x0000720008080a10 */ /* 0x000fe20007f3e0ff */
[--C-:B------:R-:W-:Y:S02]  /*9200*/  FFMA.FTZ R6, R6, c[0x0][0x2d0], -R166.reuse ;  /* 0x0000b40006067a23 */ /* 0x100fe400000108a6 */
[--C-:B------:R-:W-:Y:S01]  /*9210*/  FFMA.FTZ R10, R10, c[0x0][0x2d0], -R166.reuse ;  /* 0x0000b4000a0a7a23 */ /* 0x100fe200000108a6 */
[----:B-1----:R-:W-:Y:S01]  /*9220*/  @P0 IADD3.X R9, RZ, c[0x0][0x1cc], R165, P1, P2 ;  /* 0x00007300ff090a10 */ /* 0x002fe20000fe44a5 */
[----:B------:R1:W-:Y:S01]  /*9230*/  @P0 LDGSTS.E.BYPASS.LTC128B.128 [R247+0x12100], [R184.64], !P3 ;  /* 0x12100000b8f70fae */ /* 0x0003e2000d901d4a */
[----:B------:R1:W-:Y:S01]  /*9240*/  MUFU.EX2 R207, R6 ;  /* 0x0000000600cf7308 */ /* 0x0003e20000000800 */
[--C-:B------:R-:W-:Y:S01]  /*9250*/  FFMA.FTZ R11, R11, c[0x0][0x2d0], -R166.reuse ;  /* 0x0000b4000b0b7a23 */ /* 0x100fe200000108a6 */
[----:B--2---:R-:W-:Y:S01]  /*9260*/  MOV R165, R189 ;  /* 0x000000bd00a57202 */ /* 0x004fe20000000f00 */
[C---:B------:R-:W-:Y:S02]  /*9270*/  FMUL.FTZ R68, R2.reuse, R68 ;  /* 0x0000004402447220 */ /* 0x040fe40000410000 */
[----:B------:R2:W-:Y:S01]  /*9280*/  @P0 LDGSTS.E.BYPASS.LTC128B.128 [R247+0x15100], [R8.64], !P5 ;  /* 0x1510000008f70fae */ /* 0x0005e2000e901d4a */
[C---:B------:R-:W-:Y:S02]  /*9290*/  FMUL.FTZ R69, R2.reuse, R69 ;  /* 0x0000004502457220 */ /* 0x040fe40000410000 */
[C---:B------:R-:W-:Y:S02]  /*92a0*/  FMUL.FTZ R72, R2.reuse, R72 ;  /* 0x0000004802487220 */ /* 0x040fe40000410000 */
[----:B------:R2:W-:Y:S01]  /*92b0*/  MUFU.EX2 R205, R10 ;  /* 0x0000000a00cd7308 */ /* 0x0005e20000000800 */
[----:B------:R-:W-:Y:S02]  /*92c0*/  FMUL.FTZ R73, R2, R73 ;  /* 0x0000004902497220 */ /* 0x000fe40000410000 */
[----:B----4-:R-:W-:Y:S01]  /*92d0*/  FMUL.FTZ R54, R0, R54 ;  /* 0x0000003600367220 */ /* 0x010fe20000410000 */
[----:B---3--:R-:W-:Y:S01]  /*92e0*/  @P0 IADD3 R4, P1, R4, UR14, RZ ;  /* 0x0000000e04040c10 */ /* 0x008fe2000ff3e0ff */
[C---:B------:R-:W-:Y:S02]  /*92f0*/  FMUL.FTZ R55, R0.reuse, R55 ;  /* 0x0000003700377220 */ /* 0x040fe40000410000 */
[C---:B------:R-:W-:Y:S01]  /*9300*/  FMUL.FTZ R58, R0.reuse, R58 ;  /* 0x0000003a003a7220 */ /* 0x040fe20000410000 */
[----:B------:R-:W-:Y:S01]  /*9310*/  @P0 IADD3.X R5, R5, UR16, RZ, P1, !PT ;  /* 0x0000001005050c10 */ /* 0x000fe20008ffe4ff */
[C---:B------:R-:W-:Y:S01]  /*9320*/  FMUL.FTZ R59, R0.reuse, R59 ;  /* 0x0000003b003b7220 */ /* 0x040fe20000410000 */
[----:B------:R3:W-:Y:S01]  /*9330*/  MUFU.EX2 R204, R11 ;  /* 0x0000000b00cc7308 */ /* 0x0007e20000000800 */
[----:B------:R-:W-:Y:S02]  /*9340*/  FMUL.FTZ R62, R0, R62 ;  /* 0x0000003e003e7220 */ /* 0x000fe40000410000 */
[----:B------:R4:W-:Y:S01]  /*9350*/  @P0 LDGSTS.E.BYPASS.LTC128B.128 [R247+0xd100], [R4.64], !P4 ;  /* 0x0d10000004f70fae */ /* 0x0009e2000e101d4a */
[----:B-1----:R-:W-:Y:S01]  /*9360*/  @P0 IADD3 R6, P1, R4, UR14, RZ ;  /* 0x0000000e04060c10 */ /* 0x002fe2000ff3e0ff */
[C---:B------:R-:W-:Y:S02]  /*9370*/  FMUL.FTZ R63, R0.reuse, R63 ;  /* 0x0000003f003f7220 */ /* 0x040fe40000410000 */
[C---:B------:R-:W-:Y:S02]  /*9380*/  FMUL.FTZ R66, R0.reuse, R66 ;  /* 0x0000004200427220 */ /* 0x040fe40000410000 */
[----:B------:R4:W-:Y:S01]  /*9390*/  @P0 LDGSTS.E.BYPASS.LTC128B.128 [R247+0x10100], [R4.64+0x80], !P6 ;  /* 0x1010008004f70fae */ /* 0x0009e2000f101d4a */
[----:B------:R-:W-:Y:S01]  /*93a0*/  FMUL.FTZ R67, R0, R67 ;  /* 0x0000004300437220 */ /* 0x000fe20000410000 */
[----:B------:R-:W-:Y:S01]  /*93b0*/  MUFU.EX2 R203, R12 ;  /* 0x0000000c00cb7308 */ /* 0x000fe20000000800 */
[--C-:B--2---:R-:W-:Y:S01]  /*93c0*/  FFMA.FTZ R8, R7, c[0x0][0x2d0], -R166.reuse ;  /* 0x0000b40007087a23 */ /* 0x104fe200000108a6 */
[----:B------:R-:W-:Y:S01]  /*93d0*/  @P0 IADD3.X R7, R5, UR16, RZ, P1, !PT ;  /* 0x0000001005070c10 */ /* 0x000fe20008ffe4ff */
[----:B------:R-:W-:Y:S01]  /*93e0*/  FMUL.FTZ R9, R2, R173 ;  /* 0x000000ad02097220 */ /* 0x000fe20000410000 */
[----:B------:R4:W-:Y:S01]  /*93f0*/  @P0 LDGSTS.E.BYPASS.LTC128B.128 [R247+0x13100], [R4.64+0x100], !P3 ;  /* 0x1310010004f70fae */ /* 0x0009e2000d901d4a */
[C---:B------:R-:W-:Y:S02]  /*9400*/  FMUL.FTZ R10, R0.reuse, R174 ;  /* 0x000000ae000a7220 */ /* 0x040fe40000410000 */
[C---:B------:R-:W-:Y:S02]  /*9410*/  FMUL.FTZ R70, R0.reuse, R70 ;  /* 0x0000004600467220 */ /* 0x040fe40000410000 */
[C---:B------:R-:W-:Y:S01]  /*9420*/  FMUL.FTZ R71, R0.reuse, R71 ;  /* 0x0000004700477220 */ /* 0x040fe20000410000 */
[----:B------:R4:W-:Y:S01]  /*9430*/  @P0 LDGSTS.E.BYPASS.LTC128B.128 [R247+0x16100], [R4.64+0x180], !P5 ;  /* 0x1610018004f70fae */ /* 0x0009e2000e901d4a */
[----:B------:R1:W2:Y:S01]  /*9440*/  MUFU.EX2 R206, R8 ;  /* 0x0000000800ce7308 */ /* 0x0002a20000000800 */
[C---:B------:R-:W-:Y:S02]  /*9450*/  FMUL.FTZ R74, R0.reuse, R74 ;  /* 0x0000004a004a7220 */ /* 0x040fe40000410000 */
[C---:B---3--:R-:W-:Y:S02]  /*9460*/  FMUL.FTZ R11, R0.reuse, R175 ;  /* 0x000000af000b7220 */ /* 0x048fe40000410000 */
[----:B------:R3:W-:Y:S01]  /*9470*/  @P0 LDGSTS.E.BYPASS.LTC128B.128 [R247+0xe100], [R6.64], !P4 ;  /* 0x0e10000006f70fae */ /* 0x0007e2000e101d4a */
[----:B------:R-:W-:Y:S02]  /*9480*/  FMUL.FTZ R75, R0, R75 ;  /* 0x0000004b004b7220 */ /* 0x000fe40000410000 */
[C---:B------:R-:W-:Y:S02]  /*9490*/  FMUL.FTZ R76, R2.reuse, R76 ;  /* 0x0000004c024c7220 */ /* 0x040fe40000410000 */
[----:B------:R-:W-:Y:S01]  /*94a0*/  FMUL.FTZ R77, R2, R77 ;  /* 0x0000004d024d7220 */ /* 0x000fe20000410000 */
[----:B------:R3:W-:Y:S01]  /*94b0*/  @P0 LDGSTS.E.BYPASS.LTC128B.128 [R247+0x11100], [R6.64+0x80], !P6 ;  /* 0x1110008006f70fae */ /* 0x0007e2000f101d4a */
[C---:B------:R-:W-:Y:S01]  /*94c0*/  FMUL.FTZ R78, R0.reuse, R78 ;  /* 0x0000004e004e7220 */ /* 0x040fe20000410000 */
[----:B------:R3:W3:Y:S01]  /*94d0*/  MUFU.EX2 R201, R13 ;  /* 0x0000000d00c97308 */ /* 0x0006e20000000800 */
[----:B------:R-:W-:Y:S02]  /*94e0*/  FMUL.FTZ R79, R0, R79 ;  /* 0x0000004f004f7220 */ /* 0x000fe40000410000 */
[C---:B------:R-:W-:Y:S01]  /*94f0*/  FMUL.FTZ R80, R2.reuse, R80 ;  /* 0x0000005002507220 */ /* 0x040fe20000410000 */
[----:B------:R3:W-:Y:S01]  /*9500*/  @P0 LDGSTS.E.BYPASS.LTC128B.128 [R247+0x14100], [R6.64+0x100], !P3 ;  /* 0x1410010006f70fae */ /* 0x0007e2000d901d4a */
[----:B------:R-:W-:Y:S02]  /*9510*/  FMUL.FTZ R81, R2, R81 ;  /* 0x0000005102517220 */ /* 0x000fe40000410000 */
[C---:B------:R-:W-:Y:S02]  /*9520*/  FMUL.FTZ R82, R0.reuse, R82 ;  /* 0x0000005200527220 */ /* 0x040fe40000410000 */
[----:B------:R-:W-:Y:S01]  /*9530*/  FMUL.FTZ R83, R0, R83 ;  /* 0x0000005300537220 */ /* 0x000fe20000410000 */
[----:B------:R3:W-:Y:S01]  /*9540*/  @P0 LDGSTS.E.BYPASS.LTC128B.128 [R247+0x17100], [R6.64+0x180], !P5 ;  /* 0x1710018006f70fae */ /* 0x0007e2000e901d4a */
[C---:B-1----:R-:W-:Y:S01]  /*9550*/  FMUL.FTZ R8, R2.reuse, R172 ;  /* 0x000000ac02087220 */ /* 0x042fe20000410000 */
[----:B------:R1:W-:Y:S01]  /*9560*/  MUFU.EX2 R252, R16 ;  /* 0x0000001000fc7308 */ /* 0x0003e20000000800 */
[----:B----4-:R-:W-:Y:S01]  /*9570*/  FMUL.FTZ R4, R2, R168 ;  /* 0x000000a802047220 */ /* 0x010fe20000410000 */
[----:B------:R-:W-:Y:S01]  /*9580*/  F2FP.PACK_AB R168, R208, R197 ;  /* 0x000000c5d0a8723e */ /* 0x000fe200000000ff */
[----:B------:R-:W-:Y:S01]  /*9590*/  FMUL.FTZ R5, R2, R169 ;  /* 0x000000a902057220 */ /* 0x000fe20000410000 */
[----:B------:R-:W4:Y:S01]  /*95a0*/  LDSM.16.MT88.4 R184, [R212+0x100] ;  /* 0x00010000d4b8783b */ /* 0x000f220000004200 */
[----:B--2---:R-:W-:Y:S01]  /*95b0*/  F2FP.PACK_AB R169, R206, R207 ;  /* 0x000000cfcea9723e */ /* 0x004fe200000000ff */
[C---:B------:R-:W-:Y:S02]  /*95c0*/  FMUL.FTZ R84, R2.reuse, R84 ;  /* 0x0000005402547220 */ /* 0x040fe40000410000 */
[----:B------:R-:W-:Y:S02]  /*95d0*/  FMUL.FTZ R85, R2, R85 ;  /* 0x0000005502557220 */ /* 0x000fe40000410000 */
[----:B------:R-:W2:Y:S01]  /*95e0*/  LDSM.16.MT88.4 R188, [R213+0x100] ;  /* 0x00010000d5bc783b */ /* 0x000ea20000004200 */
[C---:B------:R-:W-:Y:S01]  /*95f0*/  FMUL.FTZ R86, R0.reuse, R86 ;  /* 0x0000005600567220 */ /* 0x040fe20000410000 */
[----:B------:R1:W-:Y:S01]  /*9600*/  MUFU.EX2 R251, R17 ;  /* 0x0000001100fb7308 */ /* 0x0003e20000000800 */
[----:B------:R-:W-:Y:S02]  /*9610*/  FMUL.FTZ R87, R0, R87 ;  /* 0x0000005700577220 */ /* 0x000fe40000410000 */
[C---:B------:R-:W-:Y:S01]  /*9620*/  FMUL.FTZ R88, R2.reuse, R88 ;  /* 0x0000005802587220 */ /* 0x040fe20000410000 */
[----:B------:R-:W2:Y:S01]  /*9630*/  LDSM.16.MT88.4 R192, [R215+0x100] ;  /* 0x00010000d7c0783b */ /* 0x000ea20000004200 */
[----:B------:R-:W-:Y:S02]  /*9640*/  FMUL.FTZ R89, R2, R89 ;  /* 0x0000005902597220 */ /* 0x000fe40000410000 */
[C---:B------:R-:W-:Y:S02]  /*9650*/  FMUL.FTZ R90, R0.reuse, R90 ;  /* 0x0000005a005a7220 */ /* 0x040fe40000410000 */
[----:B------:R-:W-:Y:S01]  /*9660*/  FMUL.FTZ R91, R0, R91 ;  /* 0x0000005b005b7220 */ /* 0x000fe20000410000 */
[----:B------:R-:W2:Y:S01]  /*9670*/  LDSM.16.MT88.4 R172, [R214+0x100] ;  /* 0x00010000d6ac783b */ /* 0x000ea20000004200 */
[----:B------:R-:W-:Y:S01]  /*9680*/  FMUL.FTZ R92, R2, R92 ;  /* 0x0000005c025c7220 */ /* 0x000fe20000410000 */
[----:B------:R-:W-:Y:S01]  /*9690*/  MUFU.EX2 R250, R20 ;  /* 0x0000001400fa7308 */ /* 0x000fe20000000800 */
[C---:B---3--:R-:W-:Y:S01]  /*96a0*/  FMUL.FTZ R6, R0.reuse, R170 ;  /* 0x000000aa00067220 */ /* 0x048fe20000410000 */
[----:B------:R-:W-:Y:S01]  /*96b0*/  F2FP.PACK_AB R170, R209, R165 ;  /* 0x000000a5d1aa723e */ /* 0x000fe200000000ff */
[----:B------:R-:W-:Y:S01]  /*96c0*/  FMUL.FTZ R7, R0, R171 ;  /* 0x000000ab00077220 */ /* 0x000fe20000410000 */
[----:B------:R-:W-:Y:S01]  /*96d0*/  F2FP.PACK_AB R171, R204, R205 ;  /* 0x000000cdccab723e */ /* 0x000fe200000000ff */
[----:B------:R-:W0:Y:S01]  /*96e0*/  LDGDEPBAR ;  /* 0x00000000000079af */ /* 0x000e220000000000 */
[C---:B------:R-:W-:Y:S02]  /*96f0*/  FMUL.FTZ R12, R2.reuse, R176 ;  /* 0x000000b0020c7220 */ /* 0x040fe40000410000 */
[C---:B------:R-:W-:Y:S02]  /*9700*/  FMUL.FTZ R13, R2.reuse, R177 ;  /* 0x000000b1020d7220 */ /* 0x040fe40000410000 */
[C---:B-1----:R-:W-:Y:S01]  /*9710*/  FMUL.FTZ R16, R2.reuse, R180 ;  /* 0x000000b402107220 */ /* 0x042fe20000410000 */
[----:B------:R-:W-:Y:S01]  /*9720*/  MUFU.EX2 R249, R21 ;  /* 0x0000001500f97308 */ /* 0x000fe20000000800 */
[----:B------:R-:W-:Y:S02]  /*9730*/  FMUL.FTZ R17, R2, R181 ;  /* 0x000000b502117220 */ /* 0x000fe40000410000 */
[--C-:B------:R-:W-:Y:S02]  /*9740*/  FFMA.FTZ R22, R22, c[0x0][0x2d0], -R166.reuse ;  /* 0x0000b40016167a23 */ /* 0x100fe400000108a6 */
[--C-:B------:R-:W-:Y:S02]  /*9750*/  FFMA.FTZ R23, R23, c[0x0][0x2d0], -R166.reuse ;  /* 0x0000b40017177a23 */ /* 0x100fe400000108a6 */
[--C-:B------:R-:W-:Y:S01]  /*9760*/  FFMA.FTZ R26, R26, c[0x0][0x2d0], -R166.reuse ;  /* 0x0000b4001a1a7a23 */ /* 0x100fe200000108a6 */
[C---:B----4-:R-:W-:Y:S02]  /*9770*/  HMMA.16816.F32 R4, R168.reuse, R184, R4 ;  /* 0x000000b8a804723c */ /* 0x050fe40000001804 */
[----:B------:R-:W-:Y:S03]  /*9780*/  MUFU.EX2 R248, R24 ;  /* 0x0000001800f87308 */ /* 0x000fe60000000800 */
[----:B------:R-:W-:Y:S02]  /*9790*/  FFMA.FTZ R27, R27, c[0x0][0x2d0], -R166 ;  /* 0x0000b4001b1b7a23 */ /* 0x000fe400000108a6 */
[----:B------:R-:W-:Y:S01]  /*97a0*/  FFMA.FTZ R29, R29, c[0x0][0x2d0], -R196 ;  /* 0x0000b4001d1d7a23 */ /* 0x000fe200000108c4 */
[C---:B------:R-:W-:Y:S01]  /*97b0*/  HMMA.16816.F32 R8, R168.reuse, R186, R8 ;  /* 0x000000baa808723c */ /* 0x040fe20000001808 */
[----:B------:R-:W1:Y:S03]  /*97c0*/  LDSM.16.MT88.4 R184, [R212+0x3100] ;  /* 0x00310000d4b8783b */ /* 0x000e660000004200 */
[----:B------:R-:W-:Y:S01]  /*97d0*/  MUFU.EX2 R246, R25 ;  /* 0x0000001900f67308 */ /* 0x000fe20000000800 */
[--C-:B------:R-:W-:Y:S02]  /*97e0*/  FFMA.FTZ R30, R30, c[0x0][0x2d0], -R166.reuse ;  /* 0x0000b4001e1e7a23 */ /* 0x100fe400000108a6 */
[----:B------:R-:W-:Y:S01]  /*97f0*/  FFMA.FTZ R31, R31, c[0x0][0x2d0], -R166 ;  /* 0x0000b4001f1f7a23 */ /* 0x000fe200000108a6 */
[C---:B--2---:R-:W-:Y:S04]  /*9800*/  HMMA.16816.F32 R52, R168.reuse, R188, R52 ;  /* 0x000000bca834723c */ /* 0x044fe80000001834 */
[--C-:B------:R-:W-:Y:S02]  /*9810*/  FFMA.FTZ R32, R32, c[0x0][0x2d0], -R196.reuse ;  /* 0x0000b40020207a23 */ /* 0x100fe400000108c4 */
[----:B------:R-:W-:Y:S01]  /*9820*/  MUFU.EX2 R211, R28 ;  /* 0x0000001c00d37308 */ /* 0x000fe20000000800 */
[----:B------:R-:W-:Y:S01]  /*9830*/  FFMA.FTZ R33, R33, c[0x0][0x2d0], -R196 ;  /* 0x0000b40021217a23 */ /* 0x000fe200000108c4 */
[C---:B------:R-:W-:Y:S01]  /*9840*/  HMMA.16816.F32 R56, R168.reuse, R190, R56 ;  /* 0x000000bea838723c */ /* 0x040fe20000001838 */
[----:B------:R-:W2:Y:S03]  /*9850*/  LDSM.16.MT88.4 R188, [R213+0x3100] ;  /* 0x00310000d5bc783b */ /* 0x000ea60000004200 */
[--C-:B------:R-:W-:Y:S02]  /*9860*/  FFMA.FTZ R34, R34, c[0x0][0x2d0], -R166.reuse ;  /* 0x0000b40022227a23 */ /* 0x100fe400000108a6 */
[----:B------:R-:W-:Y:S02]  /*9870*/  FFMA.FTZ R35, R35, c[0x0][0x2d0], -R166 ;  /* 0x0000b40023237a23 */ /* 0x000fe400000108a6 */
[----:B------:R-:W-:Y:S01]  /*9880*/  MUFU.EX2 R210, R29 ;  /* 0x0000001d00d27308 */ /* 0x000fe20000000800 */
[C---:B------:R-:W-:Y:S03]  /*9890*/  HMMA.16816.F32 R60, R168.reuse, R192, R60 ;  /* 0x000000c0a83c723c */ /* 0x040fe6000000183c */
[--C-:B------:R-:W-:Y:S02]  /*98a0*/  FFMA.FTZ R36, R36, c[0x0][0x2d0], -R196.reuse ;  /* 0x0000b40024247a23 */ /* 0x100fe400000108c4 */
[----:B------:R-:W-:Y:S03]  /*98b0*/  FFMA.FTZ R37, R37, c[0x0][0x2d0], -R196 ;  /* 0x0000b40025257a23 */ /* 0x000fe600000108c4 */
[C---:B------:R-:W-:Y:S01]  /*98c0*/  HMMA.16816.F32 R64, R168.reuse, R194, R64 ;  /* 0x000000c2a840723c */ /* 0x040fe20000001840 */
[----:B------:R-:W-:Y:S03]  /*98d0*/  LDSM.16.MT88.4 R192, [R214+0x900] ;  /* 0x00090000d6c0783b */ /* 0x000fe60000004200 */
[--C-:B------:R-:W-:Y:S02]  /*98e0*/  FFMA.FTZ R38, R38, c[0x0][0x2d0], -R166.reuse ;  /* 0x0000b40026267a23 */ /* 0x100fe400000108a6 */
[----:B------:R-:W-:Y:S02]  /*98f0*/  FFMA.FTZ R39, R39, c[0x0][0x2d0], -R166 ;  /* 0x0000b40027277a23 */ /* 0x000fe400000108a6 */
[C---:B------:R-:W-:Y:S04]  /*9900*/  HMMA.16816.F32 R68, R168.reuse, R172, R68 ;  /* 0x000000aca844723c */ /* 0x040fe80000001844 */
[--C-:B------:R-:W-:Y:S02]  /*9910*/  FFMA.FTZ R40, R40, c[0x0][0x2d0], -R196.reuse ;  /* 0x0000b40028287a23 */ /* 0x100fe400000108c4 */
[----:B------:R-:W-:Y:S02]  /*9920*/  FFMA.FTZ R41, R41, c[0x0][0x2d0], -R196 ;  /* 0x0000b40029297a23 */ /* 0x000fe400000108c4 */
[C---:B------:R-:W-:Y:S01]  /*9930*/  HMMA.16816.F32 R72, R168.reuse, R174, R72 ;  /* 0x000000aea848723c */ /* 0x040fe20000001848 */
[----:B------:R-:W3:Y:S03]  /*9940*/  LDSM.16.MT88.4 R172, [R215+0x3100] ;  /* 0x00310000d7ac783b */ /* 0x000ee60000004200 */
[--C-:B------:R-:W-:Y:S02]  /*9950*/  FFMA.FTZ R42, R42, c[0x0][0x2d0], -R166.reuse ;  /* 0x0000b4002a2a7a23 */ /* 0x100fe400000108a6 */
[--C-:B------:R-:W-:Y:S02]  /*9960*/  FFMA.FTZ R43, R43, c[0x0][0x2d0], -R166.reuse ;  /* 0x0000b4002b2b7a23 */ /* 0x100fe400000108a6 */
[C---:B-1----:R-:W-:Y:S04]  /*9970*/  HMMA.16816.F32 R76, R168.reuse, R184, R76 ;  /* 0x000000b8a84c723c */ /* 0x042fe8000000184c */
[----:B------:R-:W-:Y:S02]  /*9980*/  FMUL.FTZ R93, R2, R93 ;  /* 0x0000005d025d7220 */ /* 0x000fe40000410000 */
[C---:B------:R-:W-:Y:S02]  /*9990*/  FMUL.FTZ R94, R0.reuse, R94 ;  /* 0x0000005e005e7220 */ /* 0x040fe40000410000 */
[C---:B------:R-:W-:Y:S01]  /*99a0*/  HMMA.16816.F32 R80, R168.reuse, R186, R80 ;  /* 0x000000baa850723c */ /* 0x040fe20000001850 */
[----:B------:R-:W1:Y:S03]  /*99b0*/  LDSM.16.MT88.4 R184, [R214+0x3100] ;  /* 0x00310000d6b8783b */ /* 0x000e660000004200 */
[----:B------:R-:W-:Y:S02]  /*99c0*/  FMUL.FTZ R95, R0, R95 ;  /* 0x0000005f005f7220 */ /* 0x000fe40000410000 */
[C---:B------:R-:W-:Y:S02]  /*99d0*/  FMUL.FTZ R96, R2.reuse, R96 ;  /* 0x0000006002607220 */ /* 0x040fe40000410000 */
[C---:B--2---:R-:W-:Y:S04]  /*99e0*/  HMMA.16816.F32 R84, R168.reuse, R188, R84 ;  /* 0x000000bca854723c */ /* 0x044fe80000001854 */
[----:B------:R-:W-:Y:S02]  /*99f0*/  FMUL.FTZ R97, R2, R97 ;  /* 0x0000006102617220 */ /* 0x000fe40000410000 */
[C---:B------:R-:W-:Y:S02]  /*9a00*/  FMUL.FTZ R98, R0.reuse, R98 ;  /* 0x0000006200627220 */ /* 0x040fe40000410000 */
[C---:B------:R-:W-:Y:S01]  /*9a10*/  HMMA.16816.F32 R88, R168.reuse, R190, R88 ;  /* 0x000000bea858723c */ /* 0x040fe20000001858 */
[----:B------:R-:W2:Y:S03]  /*9a20*/  LDSM.16.MT88.4 R188, [R212+0x6100] ;  /* 0x00610000d4bc783b */ /* 0x000ea60000004200 */
[----:B------:R-:W-:Y:S02]  /*9a30*/  FMUL.FTZ R99, R0, R99 ;  /* 0x0000006300637220 */ /* 0x000fe40000410000 */
[C---:B------:R-:W-:Y:S02]  /*9a40*/  FMUL.FTZ R100, R2.reuse, R100 ;  /* 0x0000006402647220 */ /* 0x040fe40000410000 */
[----:B------:R-:W-:Y:S01]  /*9a50*/  FMUL.FTZ R101, R2, R101 ;  /* 0x0000006502657220 */ /* 0x000fe20000410000 */
[C---:B---3--:R-:W-:Y:S03]  /*9a60*/  HMMA.16816.F32 R92, R168.reuse, R172, R92 ;  /* 0x000000aca85c723c */ /* 0x048fe6000000185c */
[C---:B------:R-:W-:Y:S02]  /*9a70*/  FMUL.FTZ R102, R0.reuse, R102 ;  /* 0x0000006600667220 */ /* 0x040fe40000410000 */
[----:B------:R-:W-:Y:S02]  /*9a80*/  FMUL.FTZ R103, R0, R103 ;  /* 0x0000006700677220 */ /* 0x000fe40000410000 */
[C---:B------:R-:W-:Y:S01]  /*9a90*/  FMUL.FTZ R104, R2.reuse, R104 ;  /* 0x0000006802687220 */ /* 0x040fe20000410000 */
[C---:B------:R-:W-:Y:S01]  /*9aa0*/  HMMA.16816.F32 R96, R168.reuse, R174, R96 ;  /* 0x000000aea860723c */ /* 0x040fe20000001860 */
[----:B------:R-:W3:Y:S03]  /*9ab0*/  LDSM.16.MT88.4 R172, [R213+0x6100] ;  /* 0x00610000d5ac783b */ /* 0x000ee60000004200 */
[----:B------:R-:W-:Y:S02]  /*9ac0*/  FMUL.FTZ R105, R2, R105 ;  /* 0x0000006902697220 */ /* 0x000fe40000410000 */
[C---:B------:R-:W-:Y:S02]  /*9ad0*/  FMUL.FTZ R106, R0.reuse, R106 ;  /* 0x0000006a006a7220 */ /* 0x040fe40000410000 */
[C---:B-1----:R-:W-:Y:S04]  /*9ae0*/  HMMA.16816.F32 R100, R168.reuse, R184, R100 ;  /* 0x000000b8a864723c */ /* 0x042fe80000001864 */
[----:B------:R-:W-:Y:S02]  /*9af0*/  FMUL.FTZ R107, R0, R107 ;  /* 0x0000006b006b7220 */ /* 0x000fe40000410000 */
[C---:B------:R-:W-:Y:S02]  /*9b00*/  FMUL.FTZ R108, R2.reuse, R108 ;  /* 0x0000006c026c7220 */ /* 0x040fe40000410000 */
[----:B------:R-:W-:Y:S03]  /*9b10*/  FMUL.FTZ R109, R2, R109 ;  /* 0x0000006d026d7220 */ /* 0x000fe60000410000 */
[C---:B------:R-:W-:Y:S01]  /*9b20*/  HMMA.16816.F32 R104, R168.reuse, R186, R104 ;  /* 0x000000baa868723c */ /* 0x040fe20000001868 */
[----:B------:R-:W1:Y:S02]  /*9b30*/  LDSM.16.MT88.4 R184, [R215+0x6100] ;  /* 0x00610000d7b8783b */ /* 0x000e640000004200 */
[C---:B------:R-:W-:Y:S02]  /*9b40*/  FMUL.FTZ R110, R0.reuse, R110 ;  /* 0x0000006e006e7220 */ /* 0x040fe40000410000 */
[----:B------:R-:W-:Y:S02]  /*9b50*/  FMUL.FTZ R111, R0, R111 ;  /* 0x0000006f006f7220 */ /* 0x000fe40000410000 */
[C---:B------:R-:W-:Y:S02]  /*9b60*/  FMUL.FTZ R112, R2.reuse, R112 ;  /* 0x0000007002707220 */ /* 0x040fe40000410000 */
[----:B------:R-:W-:Y:S03]  /*9b70*/  FMUL.FTZ R113, R2, R113 ;  /* 0x0000007102717220 */ /* 0x000fe60000410000 */
[C---:B--2---:R-:W-:Y:S03]  /*9b80*/  HMMA.16816.F32 R108, R168.reuse, R188, R108 ;  /* 0x000000bca86c723c */ /* 0x044fe6000000186c */
[C---:B------:R-:W-:Y:S02]  /*9b90*/  FMUL.FTZ R114, R0.reuse, R114 ;  /* 0x0000007200727220 */ /* 0x040fe40000410000 */
[----:B------:R-:W-:Y:S02]  /*9ba0*/  FMUL.FTZ R115, R0, R115 ;  /* 0x0000007300737220 */ /* 0x000fe40000410000 */
[C---:B------:R-:W-:Y:S02]  /*9bb0*/  FMUL.FTZ R116, R2.reuse, R116 ;  /* 0x0000007402747220 */ /* 0x040fe40000410000 */
[----:B------:R-:W-:Y:S03]  /*9bc0*/  FMUL.FTZ R117, R2, R117 ;  /* 0x0000007502757220 */ /* 0x000fe60000410000 */
[C---:B------:R-:W-:Y:S01]  /*9bd0*/  HMMA.16816.F32 R112, R168.reuse, R190, R112 ;  /* 0x000000bea870723c */ /* 0x040fe20000001870 */
[----:B------:R-:W2:Y:S02]  /*9be0*/  LDSM.16.MT88.4 R188, [R214+0x6100] ;  /* 0x00610000d6bc783b */ /* 0x000ea40000004200 */
[C---:B------:R-:W-:Y:S02]  /*9bf0*/  FMUL.FTZ R118, R0.reuse, R118 ;  /* 0x0000007600767220 */ /* 0x040fe40000410000 */
[----:B------:R-:W-:Y:S02]  /*9c00*/  FMUL.FTZ R119, R0, R119 ;  /* 0x0000007700777220 */ /* 0x000fe40000410000 */
[C---:B------:R-:W-:Y:S02]  /*9c10*/  FMUL.FTZ R120, R2.reuse, R120 ;  /* 0x0000007802787220 */ /* 0x040fe40000410000 */
[----:B------:R-:W-:Y:S03]  /*9c20*/  FMUL.FTZ R121, R2, R121 ;  /* 0x0000007902797220 */ /* 0x000fe60000410000 */
        /* <DEDUP_REMOVED lines=9> */
[C---:B------:R-:W-:Y:S02]  /*9cc0*/  FMUL.FTZ R128, R2.reuse, R128 ;  /* 0x0000008002807220 */ /* 0x040fe40000410000 */
[----:B------:R-:W-:Y:S03]  /*9cd0*/  FMUL.FTZ R129, R2, R129 ;  /* 0x0000008102817220 */ /* 0x000fe60000410000 */
[C---:B-1----:R-:W-:Y:S03]  /*9ce0*/  HMMA.16816.F32 R124, R168.reuse, R184, R124 ;  /* 0x000000b8a87c723c */ /* 0x042fe6000000187c */
[C---:B------:R-:W-:Y:S02]  /*9cf0*/  FMUL.FTZ R130, R0.reuse, R130 ;  /* 0x0000008200827220 */ /* 0x040fe40000410000 */
        /* <DEDUP_REMOVED lines=12> */
[--C-:B------:R-:W-:Y:S02]  /*9dc0*/  FFMA.FTZ R14, R14, c[0x0][0x2d0], -R166.reuse ;  /* 0x0000b4000e0e7a23 */ /* 0x100fe400000108a6 */
[--C-:B------:R-:W-:Y:S02]  /*9dd0*/  FFMA.FTZ R15, R15, c[0x0][0x2d0], -R166.reuse ;  /* 0x0000b4000f0f7a23 */ /* 0x100fe400000108a6 */
[----:B------:R2:W-:Y:S01]  /*9de0*/  MUFU.EX2 R202, R14 ;  /* 0x0000000e00ca7308 */ /* 0x0005e20000000800 */
[C---:B------:R-:W-:Y:S01]  /*9df0*/  HMMA.16816.F32 R136, R168.reuse, R190, R136 ;  /* 0x000000bea888723c */ /* 0x040fe20000001888 */
[----:B------:R-:W4:Y:S02]  /*9e00*/  LDSM.16.MT88.4 R188, [R215+0x9100] ;  /* 0x00910000d7bc783b */ /* 0x000f240000004200 */
[C---:B------:R-:W-:Y:S02]  /*9e10*/  FMUL.FTZ R140, R2.reuse, R140 ;  /* 0x0000008c028c7220 */ /* 0x040fe40000410000 */
[----:B------:R-:W-:Y:S02]  /*9e20*/  FMUL.FTZ R141, R2, R141 ;  /* 0x0000008d028d7220 */ /* 0x000fe40000410000 */
[C---:B------:R-:W-:Y:S02]  /*9e30*/  FMUL.FTZ R142, R0.reuse, R142 ;  /* 0x0000008e008e7220 */ /* 0x040fe40000410000 */
[----:B------:R-:W-:Y:S01]  /*9e40*/  FMUL.FTZ R143, R0, R143 ;  /* 0x0000008f008f7220 */ /* 0x000fe20000410000 */
[----:B------:R1:W1:Y:S02]  /*9e50*/  MUFU.EX2 R200, R15 ;  /* 0x0000000f00c87308 */ /* 0x0002640000000800 */
[C---:B------:R-:W-:Y:S02]  /*9e60*/  FMUL.FTZ R144, R2.reuse, R144 ;  /* 0x0000009002907220 */ /* 0x040fe40000410000 */
[----:B------:R-:W-:Y:S02]  /*9e70*/  FMUL.FTZ R145, R2, R145 ;  /* 0x0000009102917220 */ /* 0x000fe40000410000 */
[C---:B---3--:R-:W-:Y:S03]  /*9e80*/  HMMA.16816.F32 R140, R168.reuse, R172, R140 ;  /* 0x000000aca88c723c */ /* 0x048fe6000000188c */
[C---:B------:R-:W-:Y:S02]  /*9e90*/  FMUL.FTZ R146, R0.reuse, R146 ;  /* 0x0000009200927220 */ /* 0x040fe40000410000 */
[C---:B------:R-:W-:Y:S02]  /*9ea0*/  FMUL.FTZ R147, R0.reuse, R147 ;  /* 0x0000009300937220 */ /* 0x040fe40000410000 */
[----:B--2---:R-:W-:Y:S02]  /*9eb0*/  FMUL.FTZ R14, R0, R178 ;  /* 0x000000b2000e7220 */ /* 0x004fe40000410000 */
[C---:B------:R-:W-:Y:S03]  /*9ec0*/  FMUL.FTZ R148, R2.reuse, R148 ;  /* 0x0000009402947220 */ /* 0x040fe60000410000 */
[C---:B------:R-:W-:Y:S01]  /*9ed0*/  HMMA.16816.F32 R144, R168.reuse, R174, R144 ;  /* 0x000000aea890723c */ /* 0x040fe20000001890 */
[----:B------:R-:W2:Y:S02]  /*9ee0*/  LDSM.16.MT88.4 R172, [R214+0x9100] ;  /* 0x00910000d6ac783b */ /* 0x000ea40000004200 */
[----:B------:R-:W-:Y:S02]  /*9ef0*/  FMUL.FTZ R149, R2, R149 ;  /* 0x0000009502957220 */ /* 0x000fe40000410000 */
[C---:B------:R-:W-:Y:S02]  /*9f00*/  FMUL.FTZ R150, R0.reuse, R150 ;  /* 0x0000009600967220 */ /* 0x040fe40000410000 */
[C---:B------:R-:W-:Y:S02]  /*9f10*/  FMUL.FTZ R151, R0.reuse, R151 ;  /* 0x0000009700977220 */ /* 0x040fe40000410000 */
[----:B-1----:R-:W-:Y:S02]  /*9f20*/  FMUL.FTZ R15, R0, R179 ;  /* 0x000000b3000f7220 */ /* 0x002fe40000410000 */
[----:B------:R-:W1:Y:S01]  /*9f30*/  LDSM.16.MT88.4 R176, [R212+0x900] ;  /* 0x00090000d4b0783b */ /* 0x000e620000004200 */
[--C-:B------:R-:W-:Y:S02]  /*9f40*/  FFMA.FTZ R18, R18, c[0x0][0x2d0], -R166.reuse ;  /* 0x0000b40012127a23 */ /* 0x100fe400000108a6 */
[C---:B------:R-:W-:Y:S02]  /*9f50*/  HMMA.16816.F32 R148, R168.reuse, R184, R148 ;  /* 0x000000b8a894723c */ /* 0x040fe40000001894 */
[----:B------:R3:W-:Y:S01]  /*9f60*/  MUFU.EX2 R199, R18 ;  /* 0x0000001200c77308 */ /* 0x0007e20000000800 */
[----:B------:R-:W-:Y:S02]  /*9f70*/  FFMA.FTZ R19, R19, c[0x0][0x2d0], -R166 ;  /* 0x0000b40013137a23 */ /* 0x000fe400000108a6 */
[C---:B------:R-:W-:Y:S02]  /*9f80*/  FMUL.FTZ R152, R2.reuse, R152 ;  /* 0x0000009802987220 */ /* 0x040fe40000410000 */
[----:B------:R-:W-:Y:S01]  /*9f90*/  FMUL.FTZ R153, R2, R153 ;  /* 0x0000009902997220 */ /* 0x000fe20000410000 */
[C---:B------:R-:W-:Y:S01]  /*9fa0*/  HMMA.16816.F32 R12, R168.reuse, R186, R12 ;  /* 0x000000baa80c723c */ /* 0x040fe2000000180c */
[----:B------:R-:W1:Y:S03]  /*9fb0*/  LDSM.16.MT88.4 R184, [R213+0x900] ;  /* 0x00090000d5b8783b */ /* 0x000e660000004200 */
[C---:B------:R-:W-:Y:S01]  /*9fc0*/  FMUL.FTZ R154, R0.reuse, R154 ;  /* 0x0000009a009a7220 */ /* 0x040fe20000410000 */
[----:B------:R2:W1:Y:S01]  /*9fd0*/  MUFU.EX2 R198, R19 ;  /* 0x0000001300c67308 */ /* 0x0004620000000800 */
[----:B------:R-:W-:Y:S02]  /*9fe0*/  FMUL.FTZ R155, R0, R155 ;  /* 0x0000009b009b7220 */ /* 0x000fe40000410000 */
[C---:B------:R-:W-:Y:S04]  /*9ff0*/  FMUL.FTZ R156, R2.reuse, R156 ;  /* 0x0000009c029c7220 */ /* 0x040fe80000410000 */
[----:B------:R-:W-:Y:S01]  /*a000*/  FMUL.FTZ R157, R2, R157 ;  /* 0x0000009d029d7220 */ /* 0x000fe20000410000 */
[C---:B----4-:R-:W-:Y:S03]  /*a010*/  HMMA.16816.F32 R152, R168.reuse, R188, R152 ;  /* 0x000000bca898723c */ /* 0x050fe60000001898 */
[C---:B------:R-:W-:Y:S02]  /*a020*/  FMUL.FTZ R158, R0.reuse, R158 ;  /* 0x0000009e009e7220 */ /* 0x040fe40000410000 */
[C---:B------:R-:W-:Y:S02]  /*a030*/  FMUL.FTZ R159, R0.reuse, R159 ;  /* 0x0000009f009f7220 */ /* 0x040fe40000410000 */
[----:B---3--:R-:W-:Y:S02]  /*a040*/  FMUL.FTZ R18, R0, R182 ;  /* 0x000000b600127220 */ /* 0x008fe40000410000 */
[C---:B------:R-:W-:Y:S03]  /*a050*/  FMUL.FTZ R160, R2.reuse, R160 ;  /* 0x000000a002a07220 */ /* 0x040fe60000410000 */
[C---:B------:R-:W-:Y:S01]  /*a060*/  HMMA.16816.F32 R156, R168.reuse, R190, R156 ;  /* 0x000000bea89c723c */ /* 0x040fe2000000189c */
[----:B------:R-:W3:Y:S02]  /*a070*/  LDSM.16.MT88.4 R188, [R215+0x900] ;  /* 0x00090000d7bc783b */ /* 0x000ee40000004200 */
[----:B------:R-:W-:Y:S02]  /*a080*/  FMUL.FTZ R161, R2, R161 ;  /* 0x000000a102a17220 */ /* 0x000fe40000410000 */
[C---:B------:R-:W-:Y:S02]  /*a090*/  FMUL.FTZ R162, R0.reuse, R162 ;  /* 0x000000a200a27220 */ /* 0x040fe40000410000 */
[C---:B------:R-:W-:Y:S02]  /*a0a0*/  FMUL.FTZ R163, R0.reuse, R163 ;  /* 0x000000a300a37220 */ /* 0x040fe40000410000 */
[----:B--2---:R-:W-:Y:S02]  /*a0b0*/  FMUL.FTZ R19, R0, R183 ;  /* 0x000000b700137220 */ /* 0x004fe40000410000 */
[----:B------:R-:W-:Y:S01]  /*a0c0*/  LDSM.16.MT88.4 R180, [R215+0x3900] ;  /* 0x00390000d7b4783b */ /* 0x000fe20000004200 */
[--C-:B------:R-:W-:Y:S02]  /*a0d0*/  FFMA.FTZ R49, R49, c[0x0][0x2d0], -R196.reuse ;  /* 0x0000b40031317a23 */ /* 0x100fe400000108c4 */
[C---:B------:R-:W-:Y:S03]  /*a0e0*/  HMMA.16816.F32 R160, R168.reuse, R172, R160 ;  /* 0x000000aca8a0723c */ /* 0x040fe600000018a0 */
[--C-:B------:R-:W-:Y:S01]  /*a0f0*/  FFMA.FTZ R44, R44, c[0x0][0x2d0], -R196.reuse ;  /* 0x0000b4002c2c7a23 */ /* 0x100fe200000108c4 */
[----:B------:R-:W-:Y:S01]  /*a100*/  MUFU.EX2 R49, R49 ;  /* 0x0000003100317308 */ /* 0x000fe20000000800 */
[----:B------:R-:W-:Y:S02]  /*a110*/  FFMA.FTZ R45, R45, c[0x0][0x2d0], -R196 ;  /* 0x0000b4002d2d7a23 */ /* 0x000fe400000108c4 */
[--C-:B------:R-:W-:Y:S01]  /*a120*/  FFMA.FTZ R46, R46, c[0x0][0x2d0], -R166.reuse ;  /* 0x0000b4002e2e7a23 */ /* 0x100fe200000108a6 */
[----:B------:R-:W-:Y:S01]  /*a130*/  HMMA.16816.F32 R16, R168, R174, R16 ;  /* 0x000000aea810723c */ /* 0x000fe20000001810 */
[----:B------:R-:W2:Y:S03]  /*a140*/  LDSM.16.MT88.4 R172, [R212+0x3900] ;  /* 0x00390000d4ac783b */ /* 0x000ea60000004200 */
[----:B------:R-:W-:Y:S02]  /*a150*/  FFMA.FTZ R47, R47, c[0x0][0x2d0], -R166 ;  /* 0x0000b4002f2f7a23 */ /* 0x000fe400000108a6 */
[----:B------:R-:W-:Y:S01]  /*a160*/  MUFU.EX2 R44, R44 ;  /* 0x0000002c002c7308 */ /* 0x000fe20000000800 */
[----:B------:R-:W-:Y:S01]  /*a170*/  F2FP.PACK_AB R168, R201, R203 ;  /* 0x000000cbc9a8723e */ /* 0x000fe200000000ff */
[----:B------:R-:W-:Y:S01]  /*a180*/  FFMA.FTZ R48, R48, c[0x0][0x2d0], -R196 ;  /* 0x0000b40030307a23 */ /* 0x000fe200000108c4 */
[----:B------:R-:W-:Y:S03]  /*a190*/  F2FP.PACK_AB R169, R200, R202 ;  /* 0x000000cac8a9723e */ /* 0x000fe600000000ff */
[----:B------:R-:W-:Y:S01]  /*a1a0*/  F2FP.PACK_AB R170, R251, R252 ;  /* 0x000000fcfbaa723e */ /* 0x000fe200000000ff */
[--C-:B------:R-:W-:Y:S01]  /*a1b0*/  FFMA.FTZ R50, R50, c[0x0][0x2d0], -R166.reuse ;  /* 0x0000b40032327a23 */ /* 0x100fe200000108a6 */
[----:B-1----:R-:W-:Y:S01]  /*a1c0*/  F2FP.PACK_AB R171, R198, R199 ;  /* 0x000000c7c6ab723e */ /* 0x002fe200000000ff */
[----:B------:R-:W-:Y:S01]  /*a1d0*/  FFMA.FTZ R166, R51, c[0x0][0x2d0], -R166 ;  /* 0x0000b40033a67a23 */ /* 0x000fe200000108a6 */
[----:B------:R-:W-:Y:S05]  /*a1e0*/  MUFU.EX2 R45, R45 ;  /* 0x0000002d002d7308 */ /* 0x000fea0000000800 */
[C---:B------:R-:W-:Y:S05]  /*a1f0*/  HMMA.16816.F32 R4, R168.reuse, R176, R4 ;  /* 0x000000b0a804723c */ /* 0x040fea0000001804 */
[----:B------:R-:W-:Y:S03]  /*a200*/  MUFU.EX2 R166, R166 ;  /* 0x000000a600a67308 */ /* 0x000fe60000000800 */
[C---:B------:R-:W-:Y:S01]  /*a210*/  HMMA.16816.F32 R8, R168.reuse, R178, R8 ;  /* 0x000000b2a808723c */ /* 0x040fe20000001808 */
[----:B------:R-:W1:Y:S06]  /*a220*/  LDSM.16.MT88.4 R176, [R213+0x3900] ;  /* 0x00390000d5b0783b */ /* 0x000e6c0000004200 */
[----:B------:R-:W-:Y:S01]  /*a230*/  MUFU.EX2 R46, R46 ;  /* 0x0000002e002e7308 */ /* 0x000fe20000000800 */
[C---:B------:R-:W-:Y:S08]  /*a240*/  HMMA.16816.F32 R52, R168.reuse, R184, R52 ;  /* 0x000000b8a834723c */ /* 0x040ff00000001834 */
[C---:B------:R-:W-:Y:S01]  /*a250*/  HMMA.16816.F32 R56, R168.reuse, R186, R56 ;  /* 0x000000baa838723c */ /* 0x040fe20000001838 */
[----:B------:R-:W4:Y:S01]  /*a260*/  LDSM.16.MT88.4 R184, [R214+0x3900] ;  /* 0x00390000d6b8783b */ /* 0x000f220000004200 */
[----:B------:R-:W-:Y:S06]  /*a270*/  MUFU.EX2 R47, R47 ;  /* 0x0000002f002f7308 */ /* 0x000fec0000000800 */
[C---:B---3--:R-:W-:Y:S04]  /*a280*/  HMMA.16816.F32 R60, R168.reuse, R188, R60 ;  /* 0x000000bca83c723c */ /* 0x048fe8000000183c */
[----:B------:R-:W-:Y:S04]  /*a290*/  MUFU.EX2 R48, R48 ;  /* 0x0000003000307308 */ /* 0x000fe80000000800 */
[C---:B------:R-:W-:Y:S01]  /*a2a0*/  HMMA.16816.F32 R64, R168.reuse, R190, R64 ;  /* 0x000000bea840723c */ /* 0x040fe20000001840 */
[----:B------:R-:W3:Y:S05]  /*a2b0*/  LDSM.16.MT88.4 R188, [R212+0x6900] ;  /* 0x00690000d4bc783b */ /* 0x000eea0000004200 */
[----:B------:R-:W-:Y:S02]  /*a2c0*/  MUFU.EX2 R50, R50 ;  /* 0x0000003200327308 */ /* 0x000fe40000000800 */
[C---:B------:R-:W-:Y:S08]  /*a2d0*/  HMMA.16816.F32 R68, R168.reuse, R192, R68 ;  /* 0x000000c0a844723c */ /* 0x040ff00000001844 */
[C---:B------:R-:W-:Y:S01]  /*a2e0*/  HMMA.16816.F32 R72, R168.reuse, R194, R72 ;  /* 0x000000c2a848723c */ /* 0x040fe20000001848 */
[----:B------:R-:W-:Y:S06]  /*a2f0*/  MUFU.EX2 R194, R22 ;  /* 0x0000001600c27308 */ /* 0x000fec0000000800 */
[----:B------:R-:W-:Y:S01]  /*a300*/  MOV R195, R209 ;  /* 0x000000d100c37202 */ /* 0x000fe20000000f00 */
[C---:B--2---:R-:W-:Y:S03]  /*a310*/  HMMA.16816.F32 R76, R168.reuse, R172, R76 ;  /* 0x000000aca84c723c */ /* 0x044fe6000000184c */
[----:B------:R2:W2:Y:S05]  /*a320*/  MUFU.EX2 R193, R23 ;  /* 0x0000001700c17308 */ /* 0x0004aa0000000800 */
[C---:B------:R-:W-:Y:S01]  /*a330*/  HMMA.16816.F32 R80, R168.reuse, R174, R80 ;  /* 0x000000aea850723c */ /* 0x040fe20000001850 */
[----:B------:R-:W3:Y:S04]  /*a340*/  LDSM.16.MT88.4 R172, [R213+0x6900] ;  /* 0x00690000d5ac783b */ /* 0x000ee80000004200 */
[----:B------:R-:W-:Y:S03]  /*a350*/  MUFU.EX2 R192, R26 ;  /* 0x0000001a00c07308 */ /* 0x000fe60000000800 */
[C---:B-1----:R-:W-:Y:S07]  /*a360*/  HMMA.16816.F32 R84, R168.reuse, R176, R84 ;  /* 0x000000b0a854723c */ /* 0x042fee0000001854 */
[----:B------:R-:W-:Y:S01]  /*a370*/  MUFU.EX2 R209, R32 ;  /* 0x0000002000d17308 */ /* 0x000fe20000000800 */
[C---:B------:R-:W-:Y:S01]  /*a380*/  HMMA.16816.F32 R88, R168.reuse, R178, R88 ;  /* 0x000000b2a858723c */ /* 0x040fe20000001858 */
[----:B------:R-:W1:Y:S06]  /*a390*/  LDSM.16.MT88.4 R176, [R215+0x6900] ;  /* 0x00690000d7b0783b */ /* 0x000e6c0000004200 */
[----:B--2---:R-:W-:Y:S01]  /*a3a0*/  LDSM.16.MT88.4 R20, [R214+0x9900] ;  /* 0x00990000d614783b */ /* 0x004fe20000004200 */
[C---:B------:R-:W-:Y:S08]  /*a3b0*/  HMMA.16816.F32 R92, R168.reuse, R180, R92 ;  /* 0x000000b4a85c723c */ /* 0x040ff0000000185c */
[C---:B------:R-:W-:Y:S01]  /*a3c0*/  HMMA.16816.F32 R96, R168.reuse, R182, R96 ;  /* 0x000000b6a860723c */ /* 0x040fe20000001860 */
[----:B------:R-:W2:Y:S07]  /*a3d0*/  LDSM.16.MT88.4 R180, [R214+0x6900] ;  /* 0x00690000d6b4783b */ /* 0x000eae0000004200 */
[C---:B----4-:R-:W-:Y:S08]  /*a3e0*/  HMMA.16816.F32 R100, R168.reuse, R184, R100 ;  /* 0x000000b8a864723c */ /* 0x050ff00000001864 */
[C---:B------:R-:W-:Y:S01]  /*a3f0*/  HMMA.16816.F32 R104, R168.reuse, R186, R104 ;  /* 0x000000baa868723c */ /* 0x040fe20000001868 */
[----:B------:R-:W4:Y:S07]  /*a400*/  LDSM.16.MT88.4 R184, [R212+0x9900] ;  /* 0x00990000d4b8783b */ /* 0x000f2e0000004200 */
[C---:B---3--:R-:W-:Y:S01]  /*a410*/  HMMA.16816.F32 R108, R168.reuse, R188, R108 ;  /* 0x000000bca86c723c */ /* 0x048fe2000000186c */
[----:B------:R-:W-:Y:S07]  /*a420*/  MUFU.EX2 R189, R31 ;  /* 0x0000001f00bd7308 */ /* 0x000fee0000000800 */
[C---:B------:R-:W-:Y:S03]  /*a430*/  HMMA.16816.F32 R112, R168.reuse, R190, R112 ;  /* 0x000000bea870723c */ /* 0x040fe60000001870 */
[----:B------:R3:W2:Y:S05]  /*a440*/  MUFU.EX2 R191, R27 ;  /* 0x0000001b00bf7308 */ /* 0x0006aa0000000800 */
[C---:B------:R-:W-:Y:S05]  /*a450*/  HMMA.16816.F32 R116, R168.reuse, R172, R116 ;  /* 0x000000aca874723c */ /* 0x040fea0000001874 */
[----:B------:R2:W2:Y:S03]  /*a460*/  MUFU.EX2 R190, R30 ;  /* 0x0000001e00be7308 */ /* 0x0004a60000000800 */
[C---:B------:R-:W-:Y:S01]  /*a470*/  HMMA.16816.F32 R120, R168.reuse, R174, R120 ;  /* 0x000000aea878723c */ /* 0x040fe20000001878 */
[----:B------:R-:W4:Y:S06]  /*a480*/  LDSM.16.MT88.4 R172, [R213+0x9900] ;  /* 0x00990000d5ac783b */ /* 0x000f2c0000004200 */
[----:B------:R-:W-:Y:S01]  /*a490*/  MUFU.EX2 R188, R34 ;  /* 0x0000002200bc7308 */ /* 0x000fe20000000800 */
[C---:B-1----:R-:W-:Y:S01]  /*a4a0*/  HMMA.16816.F32 R124, R168.reuse, R176, R124 ;  /* 0x000000b0a87c723c */ /* 0x042fe2000000187c */
[----:B---3--:R-:W-:Y:S07]  /*a4b0*/  LDSM.16.MT88.4 R24, [R213+0x1100] ;  /* 0x00110000d518783b */ /* 0x008fee0000004200 */
[C---:B------:R-:W-:Y:S01]  /*a4c0*/  HMMA.16816.F32 R128, R168.reuse, R178, R128 ;  /* 0x000000b2a880723c */ /* 0x040fe20000001880 */
[----:B------:R-:W1:Y:S06]  /*a4d0*/  LDSM.16.MT88.4 R176, [R215+0x9900] ;  /* 0x00990000d7b0783b */ /* 0x000e6c0000004200 */
[----:B--2---:R-:W-:Y:S01]  /*a4e0*/  LDSM.16.MT88.4 R28, [R212+0x1900] ;  /* 0x00190000d41c783b */ /* 0x004fe20000004200 */
[C---:B------:R-:W-:Y:S08]  /*a4f0*/  HMMA.16816.F32 R132, R168.reuse, R180, R132 ;  /* 0x000000b4a884723c */ /* 0x040ff00000001884 */
[C---:B------:R-:W-:Y:S01]  /*a500*/  HMMA.16816.F32 R136, R168.reuse, R182, R136 ;  /* 0x000000b6a888723c */ /* 0x040fe20000001888 */
[----:B------:R-:W2:Y:S07]  /*a510*/  LDSM.16.MT88.4 R180, [R212+0x1100] ;  /* 0x00110000d4b4783b */ /* 0x000eae0000004200 */
[C---:B----4-:R-:W-:Y:S01]  /*a520*/  HMMA.16816.F32 R140, R168.reuse, R184, R140 ;  /* 0x000000b8a88c723c */ /* 0x050fe2000000188c */
[----:B------:R-:W-:Y:S06]  /*a530*/  MUFU.EX2 R184, R42 ;  /* 0x0000002a00b87308 */ /* 0x000fec0000000800 */
[----:B------:R-:W-:Y:S01]  /*a540*/  MOV R185, R208 ;  /* 0x000000d000b97202 */ /* 0x000fe20000000f00 */
[C---:B------:R-:W-:Y:S03]  /*a550*/  HMMA.16816.F32 R144, R168.reuse, R186, R144 ;  /* 0x000000baa890723c */ /* 0x040fe60000001890 */
[----:B------:R-:W3:Y:S05]  /*a560*/  MUFU.EX2 R208, R33 ;  /* 0x0000002100d07308 */ /* 0x000eea0000000800 */
[C---:B------:R-:W-:Y:S05]  /*a570*/  HMMA.16816.F32 R148, R168.reuse, R172, R148 ;  /* 0x000000aca894723c */ /* 0x040fea0000001894 */
[----:B------:R4:W2:Y:S03]  /*a580*/  MUFU.EX2 R187, R35 ;  /* 0x0000002300bb7308 */ /* 0x0008a60000000800 */
[C---:B------:R-:W-:Y:S01]  /*a590*/  HMMA.16816.F32 R12, R168.reuse, R174, R12 ;  /* 0x000000aea80c723c */ /* 0x040fe2000000180c */
[----:B------:R-:W2:Y:S06]  /*a5a0*/  LDSM.16.MT88.4 R172, [R215+0x1100] ;  /* 0x00110000d7ac783b */ /* 0x000eac0000004200 */
[----:B------:R-:W-:Y:S01]  /*a5b0*/  MUFU.EX2 R186, R38 ;  /* 0x0000002600ba7308 */ /* 0x000fe20000000800 */
[C---:B-1----:R-:W-:Y:S08]  /*a5c0*/  HMMA.16816.F32 R152, R168.reuse, R176, R152 ;  /* 0x000000b0a898723c */ /* 0x042ff00000001898 */
[C---:B------:R-:W-:Y:S01]  /*a5d0*/  HMMA.16816.F32 R156, R168.reuse, R178, R156 ;  /* 0x000000b2a89c723c */ /* 0x040fe2000000189c */
[----:B------:R-:W1:Y:S06]  /*a5e0*/  LDSM.16.MT88.4 R176, [R214+0x1100] ;  /* 0x00110000d6b0783b */ /* 0x000e6c0000004200 */
[----:B----4-:R-:W-:Y:S01]  /*a5f0*/  LDSM.16.MT88.4 R32, [R213+0x1900] ;  /* 0x00190000d520783b */ /* 0x010fe20000004200 */
[C---:B------:R-:W-:Y:S07]  /*a600*/  HMMA.16816.F32 R160, R168.reuse, R20, R160 ;  /* 0x00000014a8a0723c */ /* 0x040fee00000018a0 */
[----:B------:R-:W-:Y:S01]  /*a610*/  F2FP.PACK_AB R20, R249, R250 ;  /* 0x000000faf914723e */ /* 0x000fe200000000ff */
[----:B------:R-:W-:Y:S01]  /*a620*/  HMMA.16816.F32 R16, R168, R22, R16 ;  /* 0x00000016a810723c */ /* 0x000fe20000001810 */
[----:B------:R-:W4:Y:S03]  /*a630*/  LDSM.16.MT88.4 R168, [R212+0x4100] ;  /* 0x00410000d4a8783b */ /* 0x000f260000004200 */
[----:B------:R-:W-:Y:S03]  /*a640*/  F2FP.PACK_AB R21, R193, R194 ;  /* 0x000000c2c115723e */ /* 0x000fe600000000ff */
[----:B------:R-:W-:Y:S02]  /*a650*/  F2FP.PACK_AB R22, R246, R248 ;  /* 0x000000f8f616723e */ /* 0x000fe400000000ff */
[----:B------:R-:W-:Y:S07]  /*a660*/  F2FP.PACK_AB R23, R191, R192 ;  /* 0x000000c0bf17723e */ /* 0x000fee00000000ff */
[C---:B--2---:R-:W-:Y:S08]  /*a670*/  HMMA.16816.F32 R4, R20.reuse, R180, R4 ;  /* 0x000000b41404723c */ /* 0x044ff00000001804 */
[C---:B------:R-:W-:Y:S01]  /*a680*/  HMMA.16816.F32 R8, R20.reuse, R182, R8 ;  /* 0x000000b61408723c */ /* 0x040fe20000001808 */
[----:B------:R-:W2:Y:S07]  /*a690*/  LDSM.16.MT88.4 R180, [R213+0x4100] ;  /* 0x00410000d5b4783b */ /* 0x000eae0000004200 */
[C---:B------:R-:W-:Y:S08]  /*a6a0*/  HMMA.16816.F32 R52, R20.reuse, R24, R52 ;  /* 0x000000181434723c */ /* 0x040ff00000001834 */
        /* <DEDUP_REMOVED lines=12> */
[C---:B------:R-:W-:Y:S01]  /*a770*/  HMMA.16816.F32 R88, R20.reuse, R182, R88 ;  /* 0x000000b61458723c */ /* 0x040fe20000001858 */
[----:B------:R-:W2:Y:S07]  /*a780*/  LDSM.16.MT88.4 R180, [R215+0x7100] ;  /* 0x00710000d7b4783b */ /* 0x000eae0000004200 */
[C---:B------:R-:W-:Y:S08]  /*a790*/  HMMA.16816.F32 R92, R20.reuse, R24, R92 ;  /* 0x00000018145c723c */ /* 0x040ff0000000185c */
[C---:B------:R-:W-:Y:S01]  /*a7a0*/  HMMA.16816.F32 R96, R20.reuse, R26, R96 ;  /* 0x0000001a1460723c */ /* 0x040fe20000001860 */
[----:B------:R-:W2:Y:S07]  /*a7b0*/  LDSM.16.MT88.4 R24, [R214+0x7100] ;  /* 0x00710000d618783b */ /* 0x000eae0000004200 */
[C---:B---3--:R-:W-:Y:S08]  /*a7c0*/  HMMA.16816.F32 R100, R20.reuse, R172, R100 ;  /* 0x000000ac1464723c */ /* 0x048ff00000001864 */
[C---:B------:R-:W-:Y:S01]  /*a7d0*/  HMMA.16816.F32 R104, R20.reuse, R174, R104 ;  /* 0x000000ae1468723c */ /* 0x040fe20000001868 */
[----:B------:R-:W3:Y:S07]  /*a7e0*/  LDSM.16.MT88.4 R172, [R212+0xa100] ;  /* 0x00a10000d4ac783b */ /* 0x000eee0000004200 */
[C---:B-1----:R-:W-:Y:S08]  /*a7f0*/  HMMA.16816.F32 R108, R20.reuse, R176, R108 ;  /* 0x000000b0146c723c */ /* 0x042ff0000000186c */
[C---:B------:R-:W-:Y:S01]  /*a800*/  HMMA.16816.F32 R112, R20.reuse, R178, R112 ;  /* 0x000000b21470723c */ /* 0x040fe20000001870 */
[----:B------:R-:W-:Y:S07]  /*a810*/  LDSM.16.MT88.4 R176, [R215+0xa100] ;  /* 0x00a10000d7b0783b */ /* 0x000fee0000004200 */
[C---:B----4-:R-:W-:Y:S08]  /*a820*/  HMMA.16816.F32 R116, R20.reuse, R168, R116 ;  /* 0x000000a81474723c */ /* 0x050ff00000001874 */
[C---:B------:R-:W-:Y:S01]  /*a830*/  HMMA.16816.F32 R120, R20.reuse, R170, R120 ;  /* 0x000000aa1478723c */ /* 0x040fe20000001878 */
[----:B------:R-:W1:Y:S07]  /*a840*/  LDSM.16.MT88.4 R168, [R213+0xa100] ;  /* 0x00a10000d5a8783b */ /* 0x000e6e0000004200 */
[C---:B--2---:R-:W-:Y:S07]  /*a850*/  HMMA.16816.F32 R124, R20.reuse, R180, R124 ;  /* 0x000000b4147c723c */ /* 0x044fee000000187c */
[----:B------:R-:W-:Y:S01]  /*a860*/  MOV R181, R203 ;  /* 0x000000cb00b57202 */ /* 0x000fe20000000f00 */
[C---:B------:R-:W-:Y:S01]  /*a870*/  HMMA.16816.F32 R128, R20.reuse, R182, R128 ;  /* 0x000000b61480723c */ /* 0x040fe20000001880 */
[----:B------:R-:W-:Y:S03]  /*a880*/  MUFU.EX2 R203, R36 ;  /* 0x0000002400cb7308 */ /* 0x000fe60000000800 */
[----:B------:R-:W-:Y:S02]  /*a890*/  MOV R180, R201 ;  /* 0x000000c900b47202 */ /* 0x000fe40000000f00 */
[----:B------:R-:W-:Y:S02]  /*a8a0*/  MOV R51, R181 ;  /* 0x000000b500337202 */ /* 0x000fe40000000f00 */
[C---:B------:R-:W-:Y:S03]  /*a8b0*/  HMMA.16816.F32 R132, R20.reuse, R24, R132 ;  /* 0x000000181484723c */ /* 0x040fe60000001884 */
[----:B------:R-:W2:Y:S01]  /*a8c0*/  MUFU.EX2 R201, R37 ;  /* 0x0000002500c97308 */ /* 0x000ea20000000800 */
[----:B------:R-:W-:Y:S02]  /*a8d0*/  MOV R183, R197 ;  /* 0x000000c500b77202 */ /* 0x000fe40000000f00 */
[----:B------:R-:W-:Y:S02]  /*a8e0*/  F2FP.PACK_AB R181, R47, R46 ;  /* 0x0000002e2fb5723e */ /* 0x000fe400000000ff */
[C---:B------:R-:W-:Y:S01]  /*a8f0*/  HMMA.16816.F32 R136, R20.reuse, R26, R136 ;  /* 0x0000001a1488723c */ /* 0x040fe20000001888 */
[----:B------:R-:W4:Y:S03]  /*a900*/  LDSM.16.MT88.4 R24, [R214+0xa100] ;  /* 0x00a10000d618783b */ /* 0x000f260000004200 */
[----:B------:R-:W-:Y:S01]  /*a910*/  F2FP.PACK_AB R182, R49, R48 ;  /* 0x0000003031b6723e */ /* 0x000fe200000000ff */
[----:B------:R-:W-:Y:S01]  /*a920*/  MUFU.EX2 R197, R40 ;  /* 0x0000002800c57308 */ /* 0x000fe20000000800 */
[----:B------:R-:W-:Y:S02]  /*a930*/  MOV R196, R180 ;  /* 0x000000b400c47202 */ /* 0x000fe40000000f00 */
[C---:B---3--:R-:W-:Y:S04]  /*a940*/  HMMA.16816.F32 R140, R20.reuse, R172, R140 ;  /* 0x000000ac148c723c */ /* 0x048fe8000000188c */
[----:B------:R-:W-:Y:S04]  /*a950*/  F2FP.PACK_AB R180, R45, R44 ;  /* 0x0000002c2db4723e */ /* 0x000fe800000000ff */
[C---:B------:R-:W-:Y:S01]  /*a960*/  HMMA.16816.F32 R144, R20.reuse, R174, R144 ;  /* 0x000000ae1490723c */ /* 0x040fe20000001890 */
[----:B------:R-:W-:Y:S07]  /*a970*/  LDSM.16.MT88.4 R172, [R214+0x1900] ;  /* 0x00190000d6ac783b */ /* 0x000fee0000004200 */
[C---:B-1----:R-:W-:Y:S08]  /*a980*/  HMMA.16816.F32 R148, R20.reuse, R168, R148 ;  /* 0x000000a81494723c */ /* 0x042ff00000001894 */
[C---:B------:R-:W-:Y:S01]  /*a990*/  HMMA.16816.F32 R12, R20.reuse, R170, R12 ;  /* 0x000000aa140c723c */ /* 0x040fe2000000180c */
[----:B------:R-:W1:Y:S07]  /*a9a0*/  LDSM.16.MT88.4 R168, [R215+0x1900] ;  /* 0x00190000d7a8783b */ /* 0x000e6e0000004200 */
[C---:B------:R-:W-:Y:S07]  /*a9b0*/  HMMA.16816.F32 R152, R20.reuse, R176, R152 ;  /* 0x000000b01498723c */ /* 0x040fee0000001898 */
[----:B------:R-:W-:Y:S01]  /*a9c0*/  MOV R177, R185 ;  /* 0x000000b900b17202 */ /* 0x000fe20000000f00 */
[C---:B------:R-:W-:Y:S01]  /*a9d0*/  HMMA.16816.F32 R156, R20.reuse, R178, R156 ;  /* 0x000000b2149c723c */ /* 0x040fe2000000189c */
[----:B------:R-:W3:Y:S01]  /*a9e0*/  LDL.LU R178, [R1] ;  /* 0x0000000001b27983 */ /* 0x000ee20000300800 */
[----:B------:R1:W1:Y:S02]  /*a9f0*/  MUFU.EX2 R185, R39 ;  /* 0x0000002700b97308 */ /* 0x0002640000000800 */
[----:B------:R-:W-:Y:S03]  /*aa00*/  MOV R176, R195 ;  /* 0x000000c300b07202 */ /* 0x000fe60000000f00 */
[----:B------:R-:W-:Y:S01]  /*aa10*/  MOV R179, R165 ;  /* 0x000000a500b37202 */ /* 0x000fe20000000f00 */
[C---:B----4-:R-:W-:Y:S04]  /*aa20*/  HMMA.16816.F32 R160, R20.reuse, R24, R160 ;  /* 0x0000001814a0723c */ /* 0x050fe800000018a0 */
[----:B------:R-:W4:Y:S04]  /*aa30*/  MUFU.EX2 R195, R41 ;  /* 0x0000002900c37308 */ /* 0x000f280000000800 */
[----:B------:R-:W-:Y:S01]  /*aa40*/  HMMA.16816.F32 R16, R20, R26, R16 ;  /* 0x0000001a1410723c */ /* 0x000fe20000001810 */
[----:B------:R-:W2:Y:S05]  /*aa50*/  LDSM.16.MT88.4 R24, [R212+0x4900] ;  /* 0x00490000d418783b */ /* 0x000eaa0000004200 */
[----:B------:R4:W2:Y:S01]  /*aa60*/  MUFU.EX2 R165, R43 ;  /* 0x0000002b00a57308 */ /* 0x0008a20000000800 */
[----:B------:R-:W-:Y:S02]  /*aa70*/  F2FP.PACK_AB R20, R210, R211 ;  /* 0x000000d3d214723e */ /* 0x000fe400000000ff */
[----:B------:R-:W-:Y:S01]  /*aa80*/  F2FP.PACK_AB R21, R189, R190 ;  /* 0x000000bebd15723e */ /* 0x000fe200000000ff */
[----:B-1----:R-:W-:Y:S02]  /*aa90*/  LDSM.16.MT88.4 R36, [R214+0x2100] ;  /* 0x00210000d624783b */ /* 0x002fe40000004200 */
[----:B------:R-:W-:Y:S02]  /*aaa0*/  F2FP.PACK_AB R22, R208, R209 ;  /* 0x000000d1d016723e */ /* 0x000fe400000000ff */
[----:B------:R-:W-:Y:S07]  /*aab0*/  F2FP.PACK_AB R23, R187, R188 ;  /* 0x000000bcbb17723e */ /* 0x000fee00000000ff */
[C---:B------:R-:W-:Y:S08]  /*aac0*/  HMMA.16816.F32 R4, R20.reuse, R28, R4 ;  /* 0x0000001c1404723c */ /* 0x040ff00000001804 */
[C---:B------:R-:W-:Y:S01]  /*aad0*/  HMMA.16816.F32 R8, R20.reuse, R30, R8 ;  /* 0x0000001e1408723c */ /* 0x040fe20000001808 */
[----:B------:R-:W1:Y:S06]  /*aae0*/  LDSM.16.MT88.4 R28, [R213+0x4900] ;  /* 0x00490000d51c783b */ /* 0x000e6c0000004200 */
[----:B----4-:R-:W-:Y:S01]  /*aaf0*/  LDSM.16.MT88.4 R40, [R212+0x5100] ;  /* 0x00510000d428783b */ /* 0x010fe20000004200 */
[C---:B------:R-:W-:Y:S08]  /*ab00*/  HMMA.16816.F32 R52, R20.reuse, R32, R52 ;  /* 0x000000201434723c */ /* 0x040ff00000001834 */
[C---:B------:R-:W-:Y:S01]  /*ab10*/  HMMA.16816.F32 R56, R20.reuse, R34, R56 ;  /* 0x000000221438723c */ /* 0x040fe20000001838 */
[----:B------:R-:W4:Y:S07]  /*ab20*/  LDSM.16.MT88.4 R32, [R215+0x4900] ;  /* 0x00490000d720783b */ /* 0x000f2e0000004200 */
[C---:B------:R-:W-:Y:S08]  /*ab30*/  HMMA.16816.F32 R60, R20.reuse, R168, R60 ;  /* 0x000000a8143c723c */ /* 0x040ff0000000183c */
[C---:B------:R-:W-:Y:S01]  /*ab40*/  HMMA.16816.F32 R64, R20.reuse, R170, R64 ;  /* 0x000000aa1440723c */ /* 0x040fe20000001840 */
[----:B------:R-:W4:Y:S07]  /*ab50*/  LDSM.16.MT88.4 R168, [R214+0x4900] ;  /* 0x00490000d6a8783b */ /* 0x000f2e0000004200 */
        /* <DEDUP_REMOVED lines=9> */
[C---:B----4-:R-:W-:Y:S08]  /*abf0*/  HMMA.16816.F32 R92, R20.reuse, R32, R92 ;  /* 0x00000020145c723c */ /* 0x050ff0000000185c */
[C---:B------:R-:W-:Y:S01]  /*ac00*/  HMMA.16816.F32 R96, R20.reuse, R34, R96 ;  /* 0x000000221460723c */ /* 0x040fe20000001860 */
[----:B------:R-:W4:Y:S07]  /*ac10*/  LDSM.16.MT88.4 R32, [R214+0x7900] ;  /* 0x00790000d620783b */ /* 0x000f2e0000004200 */
[C---:B------:R-:W-:Y:S08]  /*ac20*/  HMMA.16816.F32 R100, R20.reuse, R168, R100 ;  /* 0x000000a81464723c */ /* 0x040ff00000001864 */
[C---:B------:R-:W-:Y:S01]  /*ac30*/  HMMA.16816.F32 R104, R20.reuse, R170, R104 ;  /* 0x000000aa1468723c */ /* 0x040fe20000001868 */
[----:B------:R-:W4:Y:S07]  /*ac40*/  LDSM.16.MT88.4 R168, [R212+0xa900] ;  /* 0x00a90000d4a8783b */ /* 0x000f2e0000004200 */
[C---:B------:R-:W-:Y:S08]  /*ac50*/  HMMA.16816.F32 R108, R20.reuse, R172, R108 ;  /* 0x000000ac146c723c */ /* 0x040ff0000000186c */
[C---:B------:R-:W-:Y:S01]  /*ac60*/  HMMA.16816.F32 R112, R20.reuse, R174, R112 ;  /* 0x000000ae1470723c */ /* 0x040fe20000001870 */
[----:B------:R-:W-:Y:S07]  /*ac70*/  LDSM.16.MT88.4 R172, [R212+0x2900] ;  /* 0x00290000d4ac783b */ /* 0x000fee0000004200 */
        /* <DEDUP_REMOVED lines=10> */
[C---:B------:R-:W-:Y:S08]  /*ad20*/  HMMA.16816.F32 R144, R20.reuse, R170, R144 ;  /* 0x000000aa1490723c */ /* 0x040ff00000001890 */
[C---:B--2---:R-:W-:Y:S08]  /*ad30*/  HMMA.16816.F32 R148, R20.reuse, R24, R148 ;  /* 0x000000181494723c */ /* 0x044ff00000001894 */
[C---:B------:R-:W-:Y:S01]  /*ad40*/  HMMA.16816.F32 R12, R20.reuse, R26, R12 ;  /* 0x0000001a140c723c */ /* 0x040fe2000000180c */
[----:B------:R-:W2:Y:S07]  /*ad50*/  LDSM.16.MT88.4 R24, [R212+0x2100] ;  /* 0x00210000d418783b */ /* 0x000eae0000004200 */
[C---:B-1----:R-:W-:Y:S08]  /*ad60*/  HMMA.16816.F32 R152, R20.reuse, R28, R152 ;  /* 0x0000001c1498723c */ /* 0x042ff00000001898 */
[C---:B------:R-:W-:Y:S01]  /*ad70*/  HMMA.16816.F32 R156, R20.reuse, R30, R156 ;  /* 0x0000001e149c723c */ /* 0x040fe2000000189c */
[----:B------:R-:W1:Y:S07]  /*ad80*/  LDSM.16.MT88.4 R28, [R213+0x2100] ;  /* 0x00210000d51c783b */ /* 0x000e6e0000004200 */
[C---:B----4-:R-:W-:Y:S08]  /*ad90*/  HMMA.16816.F32 R160, R20.reuse, R32, R160 ;  /* 0x0000002014a0723c */ /* 0x050ff000000018a0 */
[----:B------:R-:W-:Y:S01]  /*ada0*/  HMMA.16816.F32 R16, R20, R34, R16 ;  /* 0x000000221410723c */ /* 0x000fe20000001810 */
[----:B------:R-:W4:Y:S06]  /*adb0*/  LDSM.16.MT88.4 R32, [R215+0x2100] ;  /* 0x00210000d720783b */ /* 0x000f2c0000004200 */
[----:B------:R-:W-:Y:S02]  /*adc0*/  F2FP.PACK_AB R20, R201, R203 ;  /* 0x000000cbc914723e */ /* 0x000fe400000000ff */
[----:B------:R-:W-:Y:S03]  /*add0*/  F2FP.PACK_AB R21, R185, R186 ;  /* 0x000000bab915723e */ /* 0x000fe600000000ff */
[----:B------:R-:W-:Y:S02]  /*ade0*/  F2FP.PACK_AB R22, R195, R197 ;  /* 0x000000c5c316723e */ /* 0x000fe400000000ff */
[----:B------:R-:W-:Y:S01]  /*adf0*/  F2FP.PACK_AB R23, R165, R184 ;  /* 0x000000b8a517723e */ /* 0x000fe200000000ff */
[----:B---3--:R-:W-:Y:S01]  /*ae00*/  FFMA.FTZ R2, R2, R178, R183 ;  /* 0x000000b202027223 */ /* 0x008fe200000100b7 */
[----:B------:R-:W-:Y:S05]  /*ae10*/  F2FP.PACK_AB R183, R166, R50 ;  /* 0x00000032a6b7723e */ /* 0x000fea00000000ff */
        /* <DEDUP_REMOVED lines=8> */
[----:B------:R-:W3:Y:S07]  /*aea0*/  LDSM.16.MT88.4 R32, [R214+0x5100] ;  /* 0x00510000d620783b */ /* 0x000eee0000004200 */
        /* <DEDUP_REMOVED lines=37> */
[----:B------:R-:W-:Y:S01]  /*b100*/  HMMA.16816.F32 R16, R20, R30, R16 ;  /* 0x0000001e1410723c */ /* 0x000fe20000001810 */
[----:B------:R-:W1:Y:S06]  /*b110*/  LDSM.16.MT88.4 R20, [R213+0x5900] ;  /* 0x00590000d514783b */ /* 0x000e6c0000004200 */
[----:B------:R-:W-:Y:S01]  /*b120*/  LDSM.16.MT88.4 R28, [R212+0x8900] ;  /* 0x00890000d41c783b */ /* 0x000fe20000004200 */
[C---:B------:R-:W-:Y:S05]  /*b130*/  HMMA.16816.F32 R168, R180.reuse, R172, R4 ;  /* 0x000000acb4a8723c */ /* 0x040fea0000001804 */
[----:B------:R-:W1:Y:S03]  /*b140*/  LDSM.16.MT88.4 R4, [R215+0x5900] ;  /* 0x00590000d704783b */ /* 0x000e660000004200 */
[C---:B------:R-:W-:Y:S03]  /*b150*/  HMMA.16816.F32 R172, R180.reuse, R174, R8 ;  /* 0x000000aeb4ac723c */ /* 0x040fe60000001808 */
[----:B------:R-:W1:Y:S05]  /*b160*/  LDSM.16.MT88.4 R8, [R214+0x5900] ;  /* 0x00590000d608783b */ /* 0x000e6a0000004200 */
[C---:B---3--:R-:W-:Y:S08]  /*b170*/  HMMA.16816.F32 R52, R180.reuse, R32, R52 ;  /* 0x00000020b434723c */ /* 0x048ff00000001834 */
[C---:B------:R-:W-:Y:S01]  /*b180*/  HMMA.16816.F32 R56, R180.reuse, R34, R56 ;  /* 0x00000022b438723c */ /* 0x040fe20000001838 */
[----:B------:R-:W3:Y:S07]  /*b190*/  LDSM.16.MT88.4 R32, [R213+0x8900] ;  /* 0x00890000d520783b */ /* 0x000eee0000004200 */
[C---:B----4-:R-:W-:Y:S07]  /*b1a0*/  HMMA.16816.F32 R60, R180.reuse, R36, R60 ;  /* 0x00000024b43c723c */ /* 0x050fee000000183c */
[----:B------:R-:W-:Y:S01]  /*b1b0*/  MOV R36, R179 ;  /* 0x000000b300247202 */ /* 0x000fe20000000f00 */
[C---:B------:R-:W-:Y:S01]  /*b1c0*/  HMMA.16816.F32 R64, R180.reuse, R38, R64 ;  /* 0x00000026b440723c */ /* 0x040fe20000001840 */
[----:B------:R-:W4:Y:S03]  /*b1d0*/  LDL.LU R38, [R1+0x4] ;  /* 0x0000040001267983 */ /* 0x000f260000300800 */
[----:B------:R-:W-:Y:S03]  /*b1e0*/  MOV R37, R176 ;  /* 0x000000b000257202 */ /* 0x000fe60000000f00 */
[----:B------:R-:W-:Y:S01]  /*b1f0*/  MOV R39, R177 ;  /* 0x000000b100277202 */ /* 0x000fe20000000f00 */
[C---:B------:R-:W-:Y:S01]  /*b200*/  HMMA.16816.F32 R68, R180.reuse, R40, R68 ;  /* 0x00000028b444723c */ /* 0x040fe20000001844 */
[----:B------:R-:W-:Y:S03]  /*b210*/  LDSM.16.MT88.4 R176, [R213+0xb900] ;  /* 0x00b90000d5b0783b */ /* 0x000fe60000004200 */
[----:B------:R-:W-:Y:S04]  /*b220*/  FADD.FTZ R2, R39, R2 ;  /* 0x0000000227027221 */ /* 0x000fe80000010000 */
[C---:B------:R-:W-:Y:S04]  /*b230*/  HMMA.16816.F32 R72, R180.reuse, R42, R72 ;  /* 0x0000002ab448723c */ /* 0x040fe80000001848 */
[----:B------:R-:W-:Y:S04]  /*b240*/  FADD.FTZ R2, R36, R2 ;  /* 0x0000000224027221 */ /* 0x000fe80000010000 */
[C---:B--2---:R-:W-:Y:S04]  /*b250*/  HMMA.16816.F32 R76, R180.reuse, R24, R76 ;  /* 0x00000018b44c723c */ /* 0x044fe8000000184c */
[----:B------:R-:W-:Y:S04]  /*b260*/  FADD.FTZ R2, R37, R2 ;  /* 0x0000000225027221 */ /* 0x000fe80000010000 */
[C---:B------:R-:W-:Y:S01]  /*b270*/  HMMA.16816.F32 R80, R180.reuse, R26, R80 ;  /* 0x0000001ab450723c */ /* 0x040fe20000001850 */
[----:B------:R-:W2:Y:S03]  /*b280*/  LDSM.16.MT88.4 R24, [R215+0x8900] ;  /* 0x00890000d718783b */ /* 0x000ea60000004200 */
[----:B------:R-:W-:Y:S04]  /*b290*/  FADD.FTZ R2, R51, R2 ;  /* 0x0000000233027221 */ /* 0x000fe80000010000 */
[C---:B-1----:R-:W-:Y:S04]  /*b2a0*/  HMMA.16816.F32 R84, R180.reuse, R20, R84 ;  /* 0x00000014b454723c */ /* 0x042fe80000001854 */
[----:B------:R-:W-:Y:S04]  /*b2b0*/  FADD.FTZ R2, R196, R2 ;  /* 0x00000002c4027221 */ /* 0x000fe80000010000 */
[C---:B------:R-:W-:Y:S01]  /*b2c0*/  HMMA.16816.F32 R88, R180.reuse, R22, R88 ;  /* 0x00000016b458723c */ /* 0x040fe20000001858 */
[----:B------:R-:W1:Y:S03]  /*b2d0*/  LDSM.16.MT88.4 R20, [R214+0x8900] ;  /* 0x00890000d614783b */ /* 0x000e660000004200 */
[----:B------:R-:W-:Y:S04]  /*b2e0*/  FADD.FTZ R2, R252, R2 ;  /* 0x00000002fc027221 */ /* 0x000fe80000010000 */
[C---:B------:R-:W-:Y:S04]  /*b2f0*/  HMMA.16816.F32 R92, R180.reuse, R4, R92 ;  /* 0x00000004b45c723c */ /* 0x040fe8000000185c */
        /* <DEDUP_REMOVED lines=11> */
[C---:B------:R-:W-:Y:S04]  /*b3b0*/  HMMA.16816.F32 R112, R180.reuse, R30, R112 ;  /* 0x0000001eb470723c */ /* 0x040fe80000001870 */
[----:B------:R-:W-:Y:S04]  /*b3c0*/  FADD.FTZ R2, R211, R2 ;  /* 0x00000002d3027221 */ /* 0x000fe80000010000 */
[C---:B---3--:R-:W-:Y:S04]  /*b3d0*/  HMMA.16816.F32 R116, R180.reuse, R32, R116 ;  /* 0x00000020b474723c */ /* 0x048fe80000001874 */
[----:B------:R-:W-:Y:S04]  /*b3e0*/  FADD.FTZ R2, R210, R2 ;  /* 0x00000002d2027221 */ /* 0x000fe80000010000 */
[C---:B------:R-:W-:Y:S04]  /*b3f0*/  HMMA.16816.F32 R120, R180.reuse, R34, R120 ;  /* 0x00000022b478723c */ /* 0x040fe80000001878 */
[----:B------:R-:W-:Y:S04]  /*b400*/  FADD.FTZ R2, R209, R2 ;  /* 0x00000002d1027221 */ /* 0x000fe80000010000 */
[C---:B--2---:R-:W-:Y:S04]  /*b410*/  HMMA.16816.F32 R124, R180.reuse, R24, R124 ;  /* 0x00000018b47c723c */ /* 0x044fe8000000187c */
[----:B------:R-:W-:Y:S04]  /*b420*/  FADD.FTZ R2, R208, R2 ;  /* 0x00000002d0027221 */ /* 0x000fe80000010000 */
[C---:B------:R-:W-:Y:S04]  /*b430*/  HMMA.16816.F32 R128, R180.reuse, R26, R128 ;  /* 0x0000001ab480723c */ /* 0x040fe80000001880 */
[----:B------:R-:W-:Y:S04]  /*b440*/  FADD.FTZ R2, R203, R2 ;  /* 0x00000002cb027221 */ /* 0x000fe80000010000 */
[C---:B-1----:R-:W-:Y:S04]  /*b450*/  HMMA.16816.F32 R132, R180.reuse, R20, R132 ;  /* 0x00000014b484723c */ /* 0x042fe80000001884 */
[----:B------:R-:W-:Y:S04]  /*b460*/  FADD.FTZ R2, R201, R2 ;  /* 0x00000002c9027221 */ /* 0x000fe80000010000 */
[C---:B------:R-:W-:Y:S04]  /*b470*/  HMMA.16816.F32 R136, R180.reuse, R22, R136 ;  /* 0x00000016b488723c */ /* 0x040fe80000001888 */
[----:B------:R-:W-:Y:S04]  /*b480*/  FADD.FTZ R2, R197, R2 ;  /* 0x00000002c5027221 */ /* 0x000fe80000010000 */
[C---:B------:R-:W-:Y:S04]  /*b490*/  HMMA.16816.F32 R140, R180.reuse, R4, R140 ;  /* 0x00000004b48c723c */ /* 0x040fe8000000188c */
[----:B------:R-:W-:Y:S04]  /*b4a0*/  FADD.FTZ R2, R195, R2 ;  /* 0x00000002c3027221 */ /* 0x000fe80000010000 */
[C---:B------:R-:W-:Y:S01]  /*b4b0*/  HMMA.16816.F32 R144, R180.reuse, R6, R144 ;  /* 0x00000006b490723c */ /* 0x040fe20000001890 */
[----:B------:R-:W1:Y:S07]  /*b4c0*/  LDSM.16.MT88.4 R4, [R214+0xb900] ;  /* 0x00b90000d604783b */ /* 0x000e6e0000004200 */
[C---:B------:R-:W-:Y:S08]  /*b4d0*/  HMMA.16816.F32 R148, R180.reuse, R176, R148 ;  /* 0x000000b0b494723c */ /* 0x040ff00000001894 */
[C---:B------:R-:W-:Y:S08]  /*b4e0*/  HMMA.16816.F32 R176, R180.reuse, R178, R12 ;  /* 0x000000b2b4b0723c */ /* 0x040ff0000000180c */
[C---:B------:R-:W-:Y:S08]  /*b4f0*/  HMMA.16816.F32 R152, R180.reuse, R8, R152 ;  /* 0x00000008b498723c */ /* 0x040ff00000001898 */
[C---:B------:R-:W-:Y:S08]  /*b500*/  HMMA.16816.F32 R156, R180.reuse, R10, R156 ;  /* 0x0000000ab49c723c */ /* 0x040ff0000000189c */
[C---:B-1----:R-:W-:Y:S08]  /*b510*/  HMMA.16816.F32 R160, R180.reuse, R4, R160 ;  /* 0x00000004b4a0723c */ /* 0x042ff000000018a0 */
[----:B------:R-:W-:Y:S04]  /*b520*/  HMMA.16816.F32 R180, R180, R6, R16 ;  /* 0x00000006b4b4723c */ /* 0x000fe80000001810 */
[----:B----4-:R-:W-:Y:S04]  /*b530*/  FFMA.FTZ R0, R0, R38, R207 ;  /* 0x0000002600007223 */ /* 0x010fe800000100cf */
[----:B------:R-:W-:Y:S04]  /*b540*/  FADD.FTZ R0, R206, R0 ;  /* 0x00000000ce007221 */ /* 0x000fe80000010000 */
        /* <DEDUP_REMOVED lines=17> */
[----:B------:R-:W-:Y:S01]  /*b660*/  FADD.FTZ R4, R165, R0 ;  /* 0x00000000a5047221 */ /* 0x000fe20000010000 */
[----:B------:R-:W-:Y:S01]  /*b670*/  MOV R165, R164 ;  /* 0x000000a400a57202 */ /* 0x000fe20000000f00 */
[----:B------:R-:W-:Y:S02]  /*b680*/  FADD.FTZ R0, R44, R2 ;  /* 0x000000022c007221 */ /* 0x000fe40000010000 */
[----:B------:R-:W-:Y:S02]  /*b690*/  FADD.FTZ R4, R46, R4 ;  /* 0x000000042e047221 */ /* 0x000fe40000010000 */
[----:B------:R-:W-:Y:S02]  /*b6a0*/  FADD.FTZ R0, R45, R0 ;  /* 0x000000002d007221 */ /* 0x000fe40000010000 */
[----:B------:R-:W-:Y:S02]  /*b6b0*/  FADD.FTZ R4, R47, R4 ;  /* 0x000000042f047221 */ /* 0x000fe40000010000 */
[----:B------:R-:W-:Y:S02]  /*b6c0*/  FADD.FTZ R2, R48, R0 ;  /* 0x0000000030027221 */ /* 0x000fe40000010000 */
[----:B------:R-:W-:Y:S02]  /*b6d0*/  FADD.FTZ R0, R50, R4 ;  /* 0x0000000432007221 */ /* 0x000fe40000010000 */
[----:B------:R-:W-:Y:S02]  /*b6e0*/  FADD.FTZ R2, R49, R2 ;  /* 0x0000000231027221 */ /* 0x000fe40000010000 */
[----:B------:R-:W-:Y:S01]  /*b6f0*/  FADD.FTZ R0, R166, R0 ;  /* 0x00000000a6007221 */ /* 0x000fe20000010000 */
[----:B------:R-:W-:Y:S02]  /*b700*/  MOV R166, R3 ;  /* 0x0000000300a67202 */ /* 0x000fe40000000f00 */
[----:B------:R1:W-:Y:S06]  /*b710*/  STL [R1], R2 ;  /* 0x0000000201007387 */ /* 0x0003ec0000100800 */
[----:B------:R1:W-:Y:S01]  /*b720*/  STL [R1+0x4], R0 ;  /* 0x0000040001007387 */ /* 0x0003e20000100800 */
[----:B------:R-:W-:-:S05]  /*b730*/  @P0 BRA `(.L_x_1218) ;  /* 0xffffbd1000000947 */ /* 0x000fca000383ffff */
.L_x_1217:
[----:B-1--4-:R-:W2:Y:S04]  /*b740*/  LDL.LU R0, [R1] ;  /* 0x0000000001007983 */ /* 0x012ea80000300800 */
        /* <DEDUP_REMOVED lines=8> */
[----:B------:R-:W1:Y:S01]  /*b7d0*/  SHFL.BFLY PT, R0, R6, 0x1, 0x1f ;  /* 0x0c201f0006007f89 */ /* 0x000e6200000e0000 */
[----:B------:R-:W-:-:S03]  /*b7e0*/  MOV R2, RZ ;  /* 0x000000ff00027202 */ /* 0x000fc60000000f00 */
[----:B------:R-:W2:Y:S01]  /*b7f0*/  SHFL.BFLY PT, R4, R7, 0x1, 0x1f ;  /* 0x0c201f0007047f89 */ /* 0x000ea200000e0000 */
[----:B-1----:R-:W-:Y:S01]  /*b800*/  FADD.FTZ R6, R6, R0 ;  /* 0x0000000006067221 */ /* 0x002fe20000010000 */
[----:B------:R-:W-:Y:S01]  /*b810*/  MOV R0, RZ ;  /* 0x000000ff00007202 */ /* 0x000fe20000000f00 */
[----:B--2---:R-:W-:-:S03]  /*b820*/  FADD.FTZ R7, R4, R7 ;  /* 0x0000000704077221 */ /* 0x004fc60000010000 */
[----:B------:R-:W-:Y:S02]  /*b830*/  FSETP.NE.FTZ.AND P1, PT, R6, RZ, PT ;  /* 0x000000ff0600720b */ /* 0x000fe40003f35000 */
[----:B------:R-:W-:-:S11]  /*b840*/  FSETP.NE.FTZ.AND P0, PT, R7, RZ, PT ;  /* 0x000000ff0700720b */ /* 0x000fd60003f15000 */
        /* <DEDUP_REMOVED lines=140> */
.L_x_1209:
        /* <DEDUP_REMOVED lines=311> */
.L_x_1221:
[----:B------:R-:W-:Y:S05]  /*d480*/  BSYNC B0 ;  /* 0x0000000000007941 */ /* 0x000fea0003800000 */
.L_x_1220:
        /* <DEDUP_REMOVED lines=195> */
.L_x_1219:
        /* <DEDUP_REMOVED lines=50> */
.L_x_1222:
        /* <DEDUP_REMOVED lines=10> */
.L_x_2592:


//--------------------- .text._ZN7cutlass13device_kernelIN5flash19enable_sm80_to_sm89INS1_16FlashAttnFwdSm80INS1_25CollectiveMainloopFwdSm80ILi8ELi1ELb0EN4cute5tupleIJNS5_1CILi128EEENS7_ILi64EEENS7_ILi256EEEEEELi256ENS_6half_tEfNS_4arch4Sm80ELb0ELb0ELb0ELb1ELb0ELb0ELb1ELb1EEENS1_21CollectiveEpilogueFwdINS6_IJS8_SA_S9_EEENS6_IJNS7_ILi1EEESI_SI_EEESC_SE_Li256ELb1ELb1ELb1ELb0EEENS1_36VarlenDynamicPersistentTileSchedulerILi128ELi64ELi256ELi256ELb1ELb1ELb0ELb0ELb1ELb1EEEEEEEEEvNT_6ParamsE --------------------------
	.section	.text._ZN7cutlass13device_kernelIN5flash19enable_sm80_to_sm89INS1_16FlashAttnFwdSm80INS1_25CollectiveMainloopFwdSm80ILi8ELi1ELb0EN4cute5tupleIJNS5_1CILi128EEENS7_ILi64EEENS7_ILi256EEEEEELi256ENS_6half_tEfNS_4arch4Sm80ELb0ELb0ELb0ELb1ELb0ELb0ELb1ELb1EEENS1_21CollectiveEpilogueFwdINS6_IJS8_SA_S9_EEENS6_IJNS7_ILi1EEESI_SI_EEESC_SE_Li256ELb1ELb1ELb1ELb0EEENS1_36VarlenDynamicPersistentTileSchedulerILi128ELi64ELi256ELi256ELb1ELb1ELb0ELb0ELb1ELb1EEEEEEEEEvNT_6ParamsE,"ax",@progbits
	.sectioninfo	@"SHI_REGISTERS=255"
	.align	128
.text._ZN7cutlass13device_kernelIN5flash19enable_sm80_to_sm89INS1_16FlashAttnFwdSm80INS1_25CollectiveMainloopFwdSm80ILi8ELi1ELb0EN4cute5tupleIJNS5_1CILi128EEENS7_ILi64EEENS7_ILi256EEEEEELi256ENS_6half_tEfNS_4arch4Sm80ELb0ELb0ELb0ELb1ELb0ELb0ELb1ELb1EEENS1_21CollectiveEpilogueFwdINS6_IJS8_SA_S9_EEENS6_IJNS7_ILi1EEESI_SI_EEESC_SE_Li256ELb1ELb1ELb1ELb0EEENS1_36VarlenDynamicPersistentTileSchedulerILi128ELi64ELi256ELi256ELb1ELb1ELb0ELb0ELb1ELb1EEEEEEEEEvNT_6ParamsE:
        .type           _ZN7cutlass13device_kernelIN5flash19enable_sm80_to_sm89INS1_16FlashAttnFwdSm80INS1_25CollectiveMainloopFwdSm80ILi8ELi1ELb0EN4cute5tupleIJNS5_1CILi128EEENS7_ILi64EEENS7_ILi256EEEEEELi256ENS_6half_tEfNS_4arch4Sm80ELb0ELb0ELb0ELb1ELb0ELb0ELb1ELb1EEENS1_21CollectiveEpilogueFwdINS6_IJS8_SA_S9_EEENS6_IJNS7_ILi1EEESI_SI_EEESC_SE_Li256ELb1ELb1ELb1ELb0EEENS1_36VarlenDynamicPersistentTileSchedulerILi128ELi64ELi256ELi256ELb1ELb1ELb0ELb0ELb1ELb1EEEEEEEEEvNT_6ParamsE,@function
        .size           _ZN7cutlass13device_kernelIN5flash19enable_sm80_to_sm89INS1_16FlashAttnFwdSm80INS1_25CollectiveMainloopFwdSm80ILi8ELi1ELb0EN4cute5tupleIJNS5_1CILi128EEENS7_ILi64EEENS7_ILi256EEEEEELi256ENS_6half_tEfNS_4arch4Sm80ELb0ELb0ELb0ELb1ELb0ELb0ELb1ELb1EEENS1_21CollectiveEpilogueFwdINS6_IJS8_SA_S9_EEENS6_IJNS7_ILi1EEESI_SI_EEESC_SE_Li256ELb1ELb1ELb1ELb0EEENS1_36VarlenDynamicPersistentTileSchedulerILi128ELi64ELi256ELi256ELb1ELb1ELb0ELb0ELb1ELb1EEEEEEEEEvNT_6ParamsE,(.L_x_2593 - _ZN7cutlass13device_kernelIN5flash19enable_sm80_to_sm89INS1_16FlashAttnFwdSm80INS1_25CollectiveMainloopFwdSm80ILi8ELi1ELb0EN4cute5tupleIJNS5_1CILi128EEENS7_ILi64EEENS7_ILi256EEEEEELi256ENS_6half_tEfNS_4arch4Sm80ELb0ELb0ELb0ELb1ELb0ELb0ELb1ELb1EEENS1_21CollectiveEpilogueFwdINS6_IJS8_SA_S9_EEENS6_IJNS7_ILi1EEESI_SI_EEESC_SE_Li256ELb1ELb1ELb1ELb0EEENS1_36VarlenDynamicPersistentTileSchedulerILi128ELi64ELi256ELi256ELb1ELb1ELb0ELb0ELb1ELb1EEEEEEEEEvNT_6ParamsE)
        .other          _ZN7cutlass13device_kernelIN5flash19enable_sm80_to_sm89INS1_16FlashAttnFwdSm80INS1_25CollectiveMainloopFwdSm80ILi8ELi1ELb0EN4cute5tupleIJNS5_1CILi128EEENS7_ILi64EEENS7_ILi256EEEEEELi256ENS_6half_tEfNS_4arch4Sm80ELb0ELb0ELb0ELb1ELb0ELb0ELb1ELb1EEENS1_21CollectiveEpilogueFwdINS6_IJS8_SA_S9_EEENS6_IJNS7_ILi1EEESI_SI_EEESC_SE_Li256ELb1ELb1ELb1ELb0EEENS1_36VarlenDynamicPersistentTileSchedulerILi128ELi64ELi256ELi256ELb1ELb1ELb0ELb0ELb1ELb1EEEEEEEEEvNT_6ParamsE,@"STO_CUDA_ENTRY STV_DEFAULT"
_ZN7cutlass13device_kernelIN5flash19enable_sm80_to_sm89INS1_16FlashAttnFwdSm80INS1_25CollectiveMainloopFwdSm80ILi8ELi1ELb0EN4cute5tupleIJNS5_1CILi128EEENS7_ILi64EEENS7_ILi256EEEEEELi256ENS_6half_tEfNS_4arch4Sm80ELb0ELb0ELb0ELb1ELb0ELb0ELb1ELb1EEENS1_21CollectiveEpilogueFwdINS6_IJS8_SA_S9_EEENS6_IJNS7_ILi1EEESI_SI_EEESC_SE_Li256ELb1ELb1ELb1ELb0EEENS1_36VarlenDynamicPersistentTileSchedulerILi128ELi64ELi256ELi256ELb1ELb1ELb0ELb0ELb1ELb1EEEEEEEEEvNT_6ParamsE:
[----:B------:R-:W-:-:S03]  /*0000*/  MOV R1, c[0x0][0x28] ;  /* 0x00000a0000017a02 */ /* 0x000fc60000000f00 */
[----:B------:R-:W1:Y:S01]  /*0010*/  S2R R2, SR_TID.X ;  /* 0x0000000000027919 */ /* 0x000e620000002100 */
[----:B------:R-:W-:Y:S01]  /*0020*/  IADD3 R1, R1, -0x40, RZ ;  /* 0xffffffc001017810 */ /* 0x000fe20007ffe0ff */
[----:B------:R-:W-:Y:S01]  /*0030*/  ULDC.64 UR6, c[0x0][0x118] ;  /* 0x0000460000067ab9 */ /* 0x000fe20000000a00 */
[----:B-1----:R-:W-:-:S05]  /*0040*/  SHF.R.U32.HI R0, RZ, 0x5, R2 ;  /* 0x00000005ff007819 */ /* 0x002fca0000011602 */
[----:B------:R-:W1:Y:S02]  /*0050*/  SHFL.IDX PT, R3, R0, RZ, 0x1f ;  /* 0x00001fff00037589 */ /* 0x000e6400000e0000 */
[----:B-1----:R-:W-:Y:S02]  /*0060*/  ISETP.NE.AND P0, PT, R3, RZ, PT ;  /* 0x000000ff0300720c */ /* 0x002fe40003f05270 */
[----:B------:R1:W-:Y:S11]  /*0070*/  STL [R1+0x30], R3 ;  /* 0x0000300301007387 */ /* 0x0003f60000100800 */
        /* <DEDUP_REMOVED lines=44> */
.L_x_1228:
        /* <DEDUP_REMOVED lines=17> */
.L_x_1316:
        /* <DEDUP_REMOVED lines=16> */
.L_x_1317:
[----:B---3--:R-:W-:-:S05]  /*0550*/  IMAD R0, R0, c[0x0][0x538], RZ ;  /* 0x00014e0000007a24 */ /* 0x008fca00078e02ff */
[----:B------:R-:W-:-:S04]  /*0560*/  IADD3 R6, R0, R6, RZ ;  /* 0x0000000600067210 */ /* 0x000fc80007ffe0ff */
[----:B------:R-:W-:-:S13]  /*0570*/  ISETP.GT.AND P0, PT, R6, UR4, PT ;  /* 0x0000000406007c0c */ /* 0x000fda000bf04270 */
[----:B-12---:R-:W-:Y:S05]  /*0580*/  @!P0 BRA `(.L_x_1228) ;  /* 0xfffffdb000008947 */ /* 0x006fea000383ffff */
.L_x_1224:
[----:B--2---:R-:W-:-:S05]  /*0590*/  IADD3 R240, -R0, R6, RZ ;  /* 0x0000000600f07210 */ /* 0x004fca0007ffe1ff */
[----:B------:R-:W-:-:S05]  /*05a0*/  IMAD R0, R4, c[0x0][0x538], R240 ;  /* 0x00014e0004007a24 */ /* 0x000fca00078e02f0 */
[----:B------:R-:W-:Y:S01]  /*05b0*/  ISETP.GT.AND P0, PT, R0, UR4, PT ;  /* 0x0000000400007c0c */ /* 0x000fe2000bf04270 */
[----:B------:R-:W-:-:S12]  /*05c0*/  BRA.DIV ~URZ, `(.L_x_1229) ;  /* 0x0000e5f27f007947 */ /* 0x000fd8000b800000 */
[----:B------:R-:W-:-:S04]  /*05d0*/  VOTE.ANY R6, PT, !P0 ;  /* 0x0000000000067806 */ /* 0x000fc800040e0100 */
.L_x_1318:
[----:B------:R1:W2:Y:S01]  /*05e0*/  POPC R243, R6 ;  /* 0x0000000600f37309 */ /* 0x0002a20000000000 */
[----:B------:R-:W-:Y:S05]  /*05f0*/  BRA.DIV ~URZ, `(.L_x_1230) ;  /* 0x0000e6127f007947 */ /* 0x000fea000b800000 */
[----:B--2---:R-:W2:Y:S04]  /*0600*/  SHFL.IDX PT, R11, R8, R243, 0x1f ;  /* 0x00001ff3080b7589 */ /* 0x004ea800000e0000 */
[----:B------:R3:W4:Y:S02]  /*0610*/  SHFL.IDX PT, R10, R7, R243, 0x1f ;  /* 0x00001ff3070a7589 */ /* 0x00072400000e0000 */
[----:B---3--:R-:W-:Y:S02]  /*0620*/  MOV R7, RZ ;  /* 0x000000ff00077202 */ /* 0x008fe40000000f00 */
.L_x_1319:
[----:B--2-4-:R-:W-:Y:S01]  /*0630*/  ISETP.NE.AND P0, PT, R6, RZ, PT ;  /* 0x000000ff0600720c */ /* 0x014fe20003f05270 */
[----:B------:R-:W-:-:S12]  /*0640*/  BSSY B0, `(.L_x_1231) ;  /* 0x0000005000007945 */ /* 0x000fd80003800000 */
[----:B------:R-:W-:Y:S05]  /*0650*/  @!P0 BRA `(.L_x_1232) ;  /* 0x0000003000008947 */ /* 0x000fea0003800000 */
[----:B------:R-:W-:Y:S01]  /*0660*/  IADD3 R3, R243, -0x1, RZ ;  /* 0xfffffffff3037810 */ /* 0x000fe20007ffe0ff */
[----:B------:R-:W-:Y:S05]  /*0670*/  BRA.DIV ~URZ, `(.L_x_1233) ;  /* 0x0000e6727f007947 */ /* 0x000fea000b800000 */
[----:B------:R2:W3:Y:S02]  /*0680*/  SHFL.IDX PT, R7, R4, R3, 0x1f ;  /* 0x00001f0304077589 */ /* 0x0004e400000e0000 */
.L_x_1232:
[----:B------:R-:W-:Y:S05]  /*0690*/  BSYNC B0 ;  /* 0x0000000000007941 */ /* 0x000fea0003800000 */
.L_x_1231:
        /* <DEDUP_REMOVED lines=65> */
.L_x_1225:
[----:B--2---:R-:W-:Y:S01]  /*0ab0*/  IMAD.MOV.U32 R241, RZ, RZ, RZ ;  /* 0x000000fffff17224 */ /* 0x004fe200078e00ff */
[----:B------:R-:W-:Y:S01]  /*0ac0*/  MOV R242, RZ ;  /* 0x000000ff00f27202 */ /* 0x000fe20000000f00 */
[----:B------:R-:W-:Y:S01]  /*0ad0*/  IMAD.U32 R240, RZ, RZ, UR4 ;  /* 0x00000004fff07e24 */ /* 0x000fe2000f8e00ff */
[----:B------:R-:W-:Y:S02]  /*0ae0*/  MOV R243, c[0x0][0x53c] ;  /* 0x00014f0000f37a02 */ /* 0x000fe40000000f00 */
.L_x_1234:
[----:B------:R-:W-:Y:S01]  /*0af0*/  ISETP.NE.AND P0, PT, R12, RZ, PT ;  /* 0x000000ff0c00720c */ /* 0x000fe20003f05270 */
[----:B------:R-:W-:-:S12]  /*0b00*/  WARPSYNC 0xffffffff ;  /* 0xffffffff00007948 */ /* 0x000fd80003800000 */
[----:B------:R1:W-:Y:S04]  /*0b10*/  @!P0 STS.128 [0x20100], R240 ;  /* 0x020100f0ff008388 */ /* 0x0003e80000000c00 */
[----:B------:R-:W-:Y:S06]  /*0b20*/  BAR.ARV 0x5, 0x100 ;  /* 0x0144000000007b1d */ /* 0x000fec0000002000 */
.L_x_1223:
[----:B-12---:R-:W-:-:S13]  /*0b30*/  ISETP.GE.AND P0, PT, R243, c[0x0][0x53c], PT ;  /* 0x00014f00f3007a0c */ /* 0x006fda0003f06270 */
[----:B------:R-:W-:Y:S05]  /*0b40*/  @P0 EXIT ;  /* 0x000000000000094d */ /* 0x000fea0003800000 */
[----:B------:R-:W1:Y:S02]  /*0b50*/  S2R R15, SR_TID.X ;  /* 0x00000000000f7919 */ /* 0x000e640000002100 */
[----:B-1----:R-:W-:-:S04]  /*0b60*/  SHF.R.S32.HI R10, RZ, 0x1f, R15 ;  /* 0x0000001fff0a7819 */ /* 0x002fc8000001140f */
[CC--:B------:R-:W-:Y:S02]  /*0b70*/  LEA.HI R2, R10.reuse, R15.reuse, RZ, 0x4 ;  /* 0x0000000f0a027211 */ /* 0x0c0fe400078f20ff */
[----:B------:R-:W-:Y:S02]  /*0b80*/  LEA.HI R7, R10, R15, RZ, 0x3 ;  /* 0x0000000f0a077211 */ /* 0x000fe400078f18ff */
[----:B------:R-:W-:Y:S02]  /*0b90*/  SHF.R.S32.HI R3, RZ, 0x4, R2 ;  /* 0x00000004ff037819 */ /* 0x000fe40000011402 */
[----:B------:R-:W-:Y:S02]  /*0ba0*/  LOP3.LUT R8, R7, 0xfffffff8, RZ, 0xc0, !PT ;  /* 0xfffffff807087812 */ /* 0x000fe400078ec0ff */
[----:B------:R-:W-:Y:S02]  /*0bb0*/  LEA.HI R0, R2, R3, RZ, 0x1 ;  /* 0x0000000302007211 */ /* 0x000fe400078f08ff */
[----:B------:R-:W-:Y:S01]  /*0bc0*/  SHF.R.S32.HI R17, RZ, 0x3, R7 ;  /* 0x00000003ff117819 */ /* 0x000fe20000011407 */
[----:B------:R-:W-:Y:S01]  /*0bd0*/  IMAD.IADD R8, R15, 0x1, -R8 ;  /* 0x000000010f087824 */ /* 0x000fe200078e0a08 */
[----:B------:R-:W-:-:S02]  /*0be0*/  LOP3.LUT R0, R0, 0xfffffffe, RZ, 0xc0, !PT ;  /* 0xfffffffe00007812 */ /* 0x000fc400078ec0ff */
[----:B------:R-:W-:Y:S01]  /*0bf0*/  LEA.HI R11, R10, R15, RZ, 0x2 ;  /* 0x0000000f0a0b7211 */ /* 0x000fe200078f10ff */
[----:B------:R-:W-:Y:S02]  /*0c00*/  IMAD.SHL.U32 R4, R17, 0x40, RZ ;  /* 0x0000004011047824 */ /* 0x000fe400078e00ff */
[----:B------:R-:W-:Y:S01]  /*0c10*/  IMAD.IADD R13, R3, 0x1, -R0 ;  /* 0x00000001030d7824 */ /* 0x000fe200078e0a00 */
[----:B------:R-:W-:Y:S01]  /*0c20*/  LOP3.LUT R0, R2, 0xfffffff0, RZ, 0xc0, !PT ;  /* 0xfffffff002007812 */ /* 0x000fe200078ec0ff */
[C---:B------:R-:W-:Y:S01]  /*0c30*/  IMAD.SHL.U32 R234, R8.reuse, 0x8, RZ ;  /* 0x0000000808ea7824 */ /* 0x040fe200078e00ff */
[--C-:B------:R-:W-:Y:S01]  /*0c40*/  SHF.R.S32.HI R9, RZ, 0x2, R11.reuse ;  /* 0x00000002ff097819 */ /* 0x100fe2000001140b */
[----:B------:R-:W-:Y:S01]  /*0c50*/  IMAD.SHL.U32 R6, R8, 0x40, RZ ;  /* 0x0000004008067824 */ /* 0x000fe200078e00ff */
[----:B------:R-:W-:Y:S01]  /*0c60*/  SHF.R.S32.HI R3, RZ, 0x1f, R11 ;  /* 0x0000001fff037819 */ /* 0x000fe2000001140b */
[----:B------:R-:W-:Y:S01]  /*0c70*/  IMAD.IADD R2, R15, 0x1, -R0 ;  /* 0x000000010f027824 */ /* 0x000fe200078e0a00 */
[----:B------:R-:W-:-:S02]  /*0c80*/  LOP3.LUT R0, R4, 0x1c0, RZ, 0xc0, !PT ;  /* 0x000001c004007812 */ /* 0x000fc400078ec0ff */
[----:B------:R-:W-:Y:S02]  /*0c90*/  LEA.HI R3, R3, R9, RZ, 0x3 ;  /* 0x0000000903037211 */ /* 0x000fe400078f18ff */
[----:B------:R-:W-:Y:S02]  /*0ca0*/  SHF.R.S32.HI R12, RZ, 0x1f, R2 ;  /* 0x0000001fff0c7819 */ /* 0x000fe40000011402 */
[----:B------:R-:W-:Y:S02]  /*0cb0*/  LOP3.LUT R4, R3, 0xfffffff8, RZ, 0xc0, !PT ;  /* 0xfffffff803047812 */ /* 0x000fe400078ec0ff */
[----:B------:R-:W-:Y:S02]  /*0cc0*/  LOP3.LUT R5, R0, 0x38, R234, 0xf8, !PT ;  /* 0x0000003800057812 */ /* 0x000fe400078ef8ea */
[----:B------:R-:W-:Y:S01]  /*0cd0*/  SHF.R.U32.HI R3, RZ, 0x3, R0 ;  /* 0x00000003ff037819 */ /* 0x000fe20000011600 */
[----:B------:R-:W-:Y:S01]  /*0ce0*/  IMAD.IADD R9, R9, 0x1, -R4 ;  /* 0x0000000109097824 */ /* 0x000fe200078e0a04 */
[----:B------:R-:W-:-:S02]  /*0cf0*/  LOP3.LUT R0, R6, 0x1c0, RZ, 0xc0, !PT ;  /* 0x000001c006007812 */ /* 0x000fc400078ec0ff */
[----:B------:R-:W-:Y:S02]  /*0d00*/  LEA.HI R12, R12, R2, RZ, 0x3 ;  /* 0x000000020c0c7211 */ /* 0x000fe400078f18ff */
[----:B------:R-:W-:Y:S02]  /*0d10*/  LOP3.LUT R5, R5, R3, RZ, 0x3c, !PT ;  /* 0x0000000305057212 */ /* 0x000fe400078e3cff */
[----:B------:R-:W-:Y:S02]  /*0d20*/  LOP3.LUT R3, R0, 0x8, R7, 0xf8, !PT ;  /* 0x0000000800037812 */ /* 0x000fe400078ef807 */
[----:B------:R-:W-:Y:S02]  /*0d30*/  SHF.R.U32.HI R0, RZ, 0x3, R0 ;  /* 0x00000003ff007819 */ /* 0x000fe40000011600 */
[----:B------:R-:W-:Y:S02]  /*0d40*/  LEA.HI R7, R10, R15, RZ, 0x5 ;  /* 0x0000000f0a077211 */ /* 0x000fe400078f28ff */
[----:B------:R-:W-:-:S02]  /*0d50*/  LOP3.LUT R4, R12, 0xfffffff8, RZ, 0xc0, !PT ;  /* 0xfffffff80c047812 */ /* 0x000fc400078ec0ff */
[----:B------:R-:W-:Y:S02]  /*0d60*/  LEA.HI R6, R10, R15, RZ, 0x6 ;  /* 0x0000000f0a067211 */ /* 0x000fe400078f30ff */
[----:B------:R-:W-:Y:S01]  /*0d70*/  LOP3.LUT R14, R3, R0, RZ, 0x3c, !PT ;  /* 0x00000000030e7212 */ /* 0x000fe200078e3cff */
[----:B------:R-:W-:Y:S01]  /*0d80*/  IMAD.IADD R10, R2, 0x1, -R4 ;  /* 0x00000001020a7824 */ /* 0x000fe200078e0a04 */
[----:B------:R-:W-:Y:S01]  /*0d90*/  LOP3.LUT R0, R7, 0xffffffe0, RZ, 0xc0, !PT ;  /* 0xffffffe007007812 */ /* 0x000fe200078ec0ff */
[----:B------:R-:W-:Y:S01]  /*0da0*/  IMAD.SHL.U32 R4, R6, 0x8, RZ ;  /* 0x0000000806047824 */ /* 0x000fe200078e00ff */
[--C-:B------:R-:W-:Y:S02]  /*0db0*/  SHF.R.S32.HI R6, RZ, 0x5, R7.reuse ;  /* 0x00000005ff067819 */ /* 0x100fe40000011407 */
[----:B------:R-:W-:Y:S01]  /*0dc0*/  SHF.R.S32.HI R2, RZ, 0x1f, R7 ;  /* 0x0000001fff027819 */ /* 0x000fe20000011407 */
[----:B------:R-:W-:Y:S01]  /*0dd0*/  IMAD.IADD R16, R15, 0x1, -R0 ;  /* 0x000000010f107824 */ /* 0x000fe200078e0a00 */
[----:B------:R-:W-:Y:S01]  /*0de0*/  LOP3.LUT R3, R11, 0xfffffffc, RZ, 0xc0, !PT ;  /* 0xfffffffc0b037812 */ /* 0x000fe200078ec0ff */
[----:B------:R-:W-:Y:S01]  /*0df0*/  IMAD.SHL.U32 R7, R13, 0x8, RZ ;  /* 0x000000080d077824 */ /* 0x000fe200078e00ff */
[----:B------:R-:W-:Y:S01]  /*0e00*/  LEA.HI R0, R2, R6, RZ, 0x3 ;  /* 0x0000000602007211 */ /* 0x000fe200078f18ff */
[----:B------:R-:W-:Y:S01]  /*0e10*/  IMAD.SHL.U32 R2, R10, 0x40, RZ ;  /* 0x000000400a027824 */ /* 0x000fe200078e00ff */
[----:B------:R-:W-:-:S02]  /*0e20*/  SHF.R.S32.HI R11, RZ, 0x1f, R16 ;  /* 0x0000001fff0b7819 */ /* 0x000fc40000011410 */
[----:B------:R-:W-:Y:S02]  /*0e30*/  LOP3.LUT R0, R0, 0xffffff8, RZ, 0xc0, !PT ;  /* 0x0ffffff800007812 */ /* 0x000fe400078ec0ff */
[----:B------:R-:W-:Y:S02]  /*0e40*/  LEA.HI R11, R11, R16, RZ, 0x2 ;  /* 0x000000100b0b7211 */ /* 0x000fe400078f10ff */
[----:B------:R-:W-:Y:S02]  /*0e50*/  LOP3.LUT R2, R2, 0x1c0, RZ, 0xc0, !PT ;  /* 0x000001c002027812 */ /* 0x000fe400078ec0ff */
[----:B------:R-:W-:Y:S01]  /*0e60*/  LOP3.LUT R218, R5, 0x7ffffe00, R4, 0xf8, !PT ;  /* 0x7ffffe0005da7812 */ /* 0x000fe200078ef804 */
[----:B------:R-:W-:Y:S01]  /*0e70*/  IMAD.IADD R5, R15, 0x1, -R3 ;  /* 0x000000010f057824 */ /* 0x000fe200078e0a03 */
[----:B------:R-:W-:Y:S01]  /*0e80*/  LOP3.LUT R7, R2, 0x8, R7, 0xf8, !PT ;  /* 0x0000000802077812 */ /* 0x000fe200078ef807 */
[----:B------:R-:W-:Y:S01]  /*0e90*/  IMAD.IADD R3, R6, 0x1, -R0 ;  /* 0x0000000106037824 */ /* 0x000fe200078e0a00 */
[----:B------:R-:W-:Y:S01]  /*0ea0*/  SHF.R.S32.HI R0, RZ, 0x2, R11 ;  /* 0x00000002ff007819 */ /* 0x000fe2000001140b */
[----:B------:R-:W-:Y:S01]  /*0eb0*/  IMAD.SHL.U32 R218, R218, 0x2, RZ ;  /* 0x00000002dada7824 */ /* 0x000fe200078e00ff */
[----:B------:R-:W-:-:S02]  /*0ec0*/  SHF.R.U32.HI R2, RZ, 0x3, R2 ;  /* 0x00000003ff027819 */ /* 0x000fc40000011602 */
[----:B------:R-:W-:Y:S01]  /*0ed0*/  LOP3.LUT R4, R9, 0x1, RZ, 0xc0, !PT ;  /* 0x0000000109047812 */ /* 0x000fe200078ec0ff */
[----:B------:R-:W-:Y:S01]  /*0ee0*/  IMAD R15, R3, 0x10, R0 ;  /* 0x00000010030f7824 */ /* 0x000fe200078e0200 */
[----:B------:R-:W-:Y:S01]  /*0ef0*/  LOP3.LUT R7, R7, R2, RZ, 0x3c, !PT ;  /* 0x0000000207077212 */ /* 0x000fe200078e3cff */
[----:B------:R-:W-:Y:S01]  /*0f00*/  IMAD.SHL.U32 R2, R9, 0x40, RZ ;  /* 0x0000004009027824 */ /* 0x000fe200078e00ff */
[----:B------:R-:W-:Y:S01]  /*0f10*/  LEA.HI R0, R5, R5, RZ, 0x1 ;  /* 0x0000000505007211 */ /* 0x000fe200078f08ff */
[----:B------:R-:W-:Y:S01]  /*0f20*/  IMAD.SHL.U32 R3, R12, 0x40, RZ ;  /* 0x000000400c037824 */ /* 0x000fe200078e00ff */
[----:B------:R-:W-:Y:S01]  /*0f30*/  ISETP.NE.U32.AND P0, PT, R4, 0x1, PT ;  /* 0x000000010400780c */ /* 0x000fe20003f05070 */
[----:B------:R-:W-:Y:S01]  /*0f40*/  IMAD.SHL.U32 R4, R6, 0x400, RZ ;  /* 0x0000040006047824 */ /* 0x000fe200078e00ff */
[----:B------:R-:W-:Y:S01]  /*0f50*/  LOP3.LUT R0, R0, 0x1ffffffe, RZ, 0xc0, !PT ;  /* 0x1ffffffe00007812 */ /* 0x000fe200078ec0ff */
[----:B------:R-:W-:Y:S01]  /*0f60*/  STL [R1+0x34], R15 ;  /* 0x0000340f01007387 */ /* 0x000fe20000100800 */
[----:B------:R-:W-:-:S02]  /*0f70*/  LOP3.LUT R2, R2, 0x1c0, RZ, 0xc0, !PT ;  /* 0x000001c002027812 */ /* 0x000fc400078ec0ff */
[----:B------:R-:W-:Y:S01]  /*0f80*/  LOP3.LUT R3, R3, 0xfffffe00, RZ, 0xc0, !PT ;  /* 0xfffffe0003037812 */ /* 0x000fe200078ec0ff */
[C---:B------:R-:W-:Y:S01]  /*0f90*/  IMAD.IADD R12, R5.reuse, 0x1, -R0 ;  /* 0x00000001050c7824 */ /* 0x040fe200078e0a00 */
[----:B------:R-:W-:Y:S01]  /*0fa0*/  LEA.HI R2, R2, R2, RZ, 0x1d ;  /* 0x0000000202027211 */ /* 0x000fe200078fe8ff */
[----:B------:R-:W-:Y:S01]  /*0fb0*/  IMAD R5, R5, 0x2, R4 ;  /* 0x0000000205057824 */ /* 0x000fe200078e0204 */
[----:B------:R-:W-:Y:S01]  /*0fc0*/  R2P PR, R9, 0x6 ;  /* 0x0000000609007804 */ /* 0x000fe20000000000 */
[----:B------:R-:W-:Y:S01]  /*0fd0*/  IMAD R0, R13, 0x200, R14 ;  /* 0x000002000d007824 */ /* 0x000fe200078e020e */
[-C--:B------:R-:W-:Y:S01]  /*0fe0*/  IADD3 R4, R7, R3.reuse, R4 ;  /* 0x0000000307047210 */ /* 0x080fe20007ffe004 */
[----:B------:R-:W-:Y:S01]  /*0ff0*/  IMAD.IADD R9, R5, 0x1, R2 ;  /* 0x0000000105097824 */ /* 0x000fe200078e0202 */
[----:B------:R-:W-:Y:S01]  /*1000*/  LOP3.LUT R5, R7, R3, RZ, 0xfc, !PT ;  /* 0x0000000307057212 */ /* 0x000fe200078efcff */
[----:B------:R-:W-:Y:S01]  /*1010*/  IMAD R3, R8, 0x20, R17 ;  /* 0x0000002008037824 */ /* 0x000fe200078e0211 */
[----:B------:R-:W-:Y:S01]  /*1020*/  IADD3 R237, R234, 0x40, RZ ;  /* 0x00000040eaed7810 */ /* 0x000fe20007ffe0ff */
[----:B------:R-:W-:Y:S01]  /*1030*/  IMAD.MOV.U32 R13, RZ, RZ, 0x20 ;  /* 0x00000020ff0d7424 */ /* 0x000fe200078e00ff */
[----:B------:R-:W-:-:S02]  /*1040*/  LOP3.LUT P4, RZ, R8, 0x2, RZ, 0xc0, !PT ;  /* 0x0000000208ff7812 */ /* 0x000fc4000788c0ff */
[----:B------:R1:W-:Y:S01]  /*1050*/  STL [R1+0x2c], R3 ;  /* 0x00002c0301007387 */ /* 0x0003e20000100800 */
[C---:B------:R-:W-:Y:S02]  /*1060*/  LOP3.LUT P6, RZ, R10.reuse, 0x2, RZ, 0xc0, !PT ;  /* 0x000000020aff7812 */ /* 0x040fe400078cc0ff */
[----:B------:R-:W-:Y:S01]  /*1070*/  LOP3.LUT P5, RZ, R10, 0x4, RZ, 0xc0, !PT ;  /* 0x000000040aff7812 */ /* 0x000fe200078ac0ff */
[----:B------:R-:W-:Y:S01]  /*1080*/  IMAD.MOV.U32 R10, RZ, RZ, 0x40 ;  /* 0x00000040ff0a7424 */ /* 0x000fe200078e00ff */
[----:B------:R-:W-:Y:S02]  /*1090*/  SHF.R.S32.HI R6, RZ, 0x1f, R237 ;  /* 0x0000001fff067819 */ /* 0x000fe400000114ed */
[----:B------:R-:W-:Y:S01]  /*10a0*/  LOP3.LUT P3, RZ, R8, 0x4, RZ, 0xc0, !PT ;  /* 0x0000000408ff7812 */ /* 0x000fe2000786c0ff */
[----:B------:R-:W-:Y:S01]  /*10b0*/  IMAD R8, R12, 0x8, R15 ;  /* 0x000000080c087824 */ /* 0x000fe200078e020f */
[----:B------:R-:W-:Y:S01]  /*10c0*/  LEA R151, R0, 0x8100, 0x1 ;  /* 0x0000810000977811 */ /* 0x000fe200078e08ff */
[----:B------:R2:W-:Y:S01]  /*10d0*/  STL [R1], R6 ;  /* 0x0000000601007387 */ /* 0x0005e20000100800 */
[----:B------:R-:W-:-:S02]  /*10e0*/  SEL R2, R10, 0xffffffc0, !P3 ;  /* 0xffffffc00a027807 */ /* 0x000fc40005800000 */
[----:B------:R-:W-:Y:S01]  /*10f0*/  SEL R0, R10, 0xffffffc0, !P5 ;  /* 0xffffffc00a007807 */ /* 0x000fe20006800000 */
[----:B------:R3:W-:Y:S01]  /*1100*/  STL [R1+0x38], R8 ;  /* 0x0000380801007387 */ /* 0x0007e20000100800 */
[----:B------:R-:W-:Y:S01]  /*1110*/  SEL R7, R13, 0xffffffe0, !P1 ;  /* 0xffffffe00d077807 */ /* 0x000fe20004800000 */
[C---:B------:R-:W-:Y:S01]  /*1120*/  IMAD.IADD R197, R151.reuse, 0x1, R2 ;  /* 0x0000000197c57824 */ /* 0x040fe200078e0202 */
[C---:B------:R-:W-:Y:S02]  /*1130*/  IADD3 R202, R151.reuse, 0x20, RZ ;  /* 0x0000002097ca7810 */ /* 0x040fe40007ffe0ff */
[----:B------:R-:W-:Y:S02]  /*1140*/  @P4 IADD3 R202, R151, -0x20, RZ ;  /* 0xffffffe097ca4810 */ /* 0x000fe40007ffe0ff */
[----:B------:R-:W-:Y:S02]  /*1150*/  LEA R198, R4, 0x10100, 0x1 ;  /* 0x0001010004c67811 */ /* 0x000fe400078e08ff */
[----:B------:R-:W-:Y:S01]  /*1160*/  LEA R192, R5, 0x100, 0x1 ;  /* 0x0000010005c07811 */ /* 0x000fe200078e08ff */
[----:B------:R-:W-:Y:S01]  /*1170*/  IMAD.IADD R194, R2, 0x1, R202 ;  /* 0x0000000102c27824 */ /* 0x000fe200078e02ca */
[----:B-1----:R-:W-:Y:S01]  /*1180*/  LOP3.LUT R3, R11, 0x7ffffffc, RZ, 0xc0, !PT ;  /* 0x7ffffffc0b037812 */ /* 0x002fe200078ec0ff */
[----:B------:R-:W-:Y:S01]  /*1190*/  IMAD.IADD R201, R198, 0x1, R0 ;  /* 0x00000001c6c97824 */ /* 0x000fe200078e0200 */
[----:B------:R-:W-:Y:S01]  /*11a0*/  IADD3 R236, R234, 0x80, RZ ;  /* 0x00000080eaec7810 */ /* 0x000fe20007ffe0ff */
[----:B------:R-:W-:Y:S01]  /*11b0*/  IMAD.IADD R196, R0, 0x1, R192 ;  /* 0x0000000100c47824 */ /* 0x000fe200078e02c0 */
[----:B------:R-:W-:Y:S01]  /*11c0*/  IADD3 R238, R234, 0xc0, RZ ;  /* 0x000000c0eaee7810 */ /* 0x000fe20007ffe0ff */
[----:B------:R-:W-:Y:S01]  /*11d0*/  IMAD.IADD R3, R16, 0x1, -R3 ;  /* 0x0000000110037824 */ /* 0x000fe200078e0a03 */
[----:B------:R-:W-:-:S02]  /*11e0*/  SHF.R.S32.HI R235, RZ, 0x1f, R234 ;  /* 0x0000001fffeb7819 */ /* 0x000fc400000114ea */
[----:B------:R-:W-:Y:S01]  /*11f0*/  SHF.R.S32.HI R252, RZ, 0x1f, R236 ;  /* 0x0000001ffffc7819 */ /* 0x000fe200000114ec */
[----:B------:R-:W-:Y:S01]  /*1200*/  IMAD.SHL.U32 R239, R3, 0x2, RZ ;  /* 0x0000000203ef7824 */ /* 0x000fe200078e00ff */
[----:B--2---:R-:W-:Y:S02]  /*1210*/  SEL R6, R10, 0xffffffc0, !P2 ;  /* 0xffffffc00a067807 */ /* 0x004fe40005000000 */
[----:B------:R-:W-:Y:S02]  /*1220*/  SEL R3, R13, 0xffffffe0, !P6 ;  /* 0xffffffe00d037807 */ /* 0x000fe40007000000 */
[C---:B------:R-:W-:Y:S02]  /*1230*/  IADD3 R22, R239.reuse, 0x98, RZ ;  /* 0x00000098ef167810 */ /* 0x040fe40007ffe0ff */
[C---:B------:R-:W-:Y:S01]  /*1240*/  IADD3 R19, R239.reuse, 0xb0, RZ ;  /* 0x000000b0ef137810 */ /* 0x040fe20007ffe0ff */
[----:B------:R-:W-:Y:S01]  /*1250*/  IMAD.IADD R199, R198, 0x1, R3 ;  /* 0x00000001c6c77824 */ /* 0x000fe200078e0203 */
[----:B------:R-:W-:Y:S01]  /*1260*/  IADD3 R10, R239, 0x8, RZ ;  /* 0x00000008ef0a7810 */ /* 0x000fe20007ffe0ff */
[----:B------:R-:W-:Y:S01]  /*1270*/  IMAD.IADD R193, R3, 0x1, R192 ;  /* 0x0000000103c17824 */ /* 0x000fe200078e02c0 */
[----:B------:R-:W-:Y:S01]  /*1280*/  IADD3 R16, R239, 0xc8, RZ ;  /* 0x000000c8ef107810 */ /* 0x000fe20007ffe0ff */
[----:B------:R-:W-:Y:S01]  /*1290*/  IMAD.IADD R200, R199, 0x1, R0 ;  /* 0x00000001c7c87824 */ /* 0x000fe200078e0200 */
[C---:B---3--:R-:W-:Y:S01]  /*12a0*/  IADD3 R8, R239.reuse, 0x10, RZ ;  /* 0x00000010ef087810 */ /* 0x048fe20007ffe0ff */
[----:B------:R-:W-:Y:S01]  /*12b0*/  IMAD.IADD R195, R0, 0x1, R193 ;  /* 0x0000000100c37824 */ /* 0x000fe200078e02c1 */
[----:B------:R-:W-:-:S02]  /*12c0*/  IADD3 R13, R239, 0xe0, RZ ;  /* 0x000000e0ef0d7810 */ /* 0x000fc40007ffe0ff */
[----:B------:R-:W-:Y:S02]  /*12d0*/  LEA R10, R9, 0x80, 0x1 ;  /* 0x00000080090a7811 */ /* 0x000fe400078e08ff */
[C---:B------:R-:W-:Y:S02]  /*12e0*/  IADD3 R8, R239.reuse, 0xf8, RZ ;  /* 0x000000f8ef087810 */ /* 0x040fe40007ffe0ff */
[----:B------:R-:W-:Y:S01]  /*12f0*/  SHF.R.S32.HI R9, RZ, 0x1f, R22 ;  /* 0x0000001fff097819 */ /* 0x000fe20000011416 */
[----:B------:R-:W-:Y:S01]  /*1300*/  STL [R1+0x8], R10 ;  /* 0x0000080a01007387 */ /* 0x000fe20000100800 */
[----:B------:R-:W-:Y:S02]  /*1310*/  SHF.R.S32.HI R9, RZ, 0x1f, R19 ;  /* 0x0000001fff097819 */ /* 0x000fe40000011413 */
[----:B------:R-:W-:Y:S02]  /*1320*/  IADD3 R11, R239, 0xf0, RZ ;  /* 0x000000f0ef0b7810 */ /* 0x000fe40007ffe0ff */
[----:B------:R-:W-:-:S02]  /*1330*/  SHF.R.S32.HI R9, RZ, 0x1f, R16 ;  /* 0x0000001fff097819 */ /* 0x000fc40000011410 */
[----:B------:R-:W-:Y:S02]  /*1340*/  SHF.R.S32.HI R9, RZ, 0x1f, R13 ;  /* 0x0000001fff097819 */ /* 0x000fe4000001140d */
[----:B------:R-:W-:Y:S01]  /*1350*/  SHF.R.S32.HI R9, RZ, 0x1f, R8 ;  /* 0x0000001fff097819 */ /* 0x000fe20000011408 */
[C---:B------:R-:W-:Y:S01]  /*1360*/  IMAD.IADD R9, R10.reuse, 0x1, R7 ;  /* 0x000000010a097824 */ /* 0x040fe200078e0207 */
[----:B------:R-:W-:Y:S01]  /*1370*/  SHF.R.S32.HI R11, RZ, 0x1f, R11 ;  /* 0x0000001fff0b7819 */ /* 0x000fe2000001140b */
[C-C-:B------:R-:W-:Y:S01]  /*1380*/  IMAD.IADD R11, R10.reuse, 0x1, R6.reuse ;  /* 0x000000010a0b7824 */ /* 0x140fe200078e0206 */
[C---:B------:R-:W-:Y:S01]  /*1390*/  IADD3 R8, R10.reuse, -0x10, RZ ;  /* 0xfffffff00a087810 */ /* 0x040fe20007ffe0ff */
[----:B------:R-:W-:Y:S01]  /*13a0*/  IMAD.IADD R2, R9, 0x1, R6 ;  /* 0x0000000109027824 */ /* 0x000fe200078e0206 */
[----:B------:R-:W-:Y:S02]  /*13b0*/  @P0 IADD3 R8, R10, 0x10, RZ ;  /* 0x000000100a080810 */ /* 0x000fe40007ffe0ff */
[----:B------:R-:W-:Y:S01]  /*13c0*/  STL [R1+0x24], R11 ;  /* 0x0000240b01007387 */ /* 0x000fe20000100800 */
[----:B------:R-:W-:-:S02]  /*13d0*/  IADD3 R23, R239, 0x90, RZ ;  /* 0x00000090ef177810 */ /* 0x000fc40007ffe0ff */
[----:B------:R-:W-:Y:S01]  /*13e0*/  IMAD.IADD R4, R6, 0x1, R8 ;  /* 0x0000000106047824 */ /* 0x000fe200078e0208 */
[----:B------:R-:W-:Y:S01]  /*13f0*/  STL [R1+0x14], R9 ;  /* 0x0000140901007387 */ /* 0x000fe20000100800 */
[C---:B------:R-:W-:Y:S02]  /*1400*/  IADD3 R21, R239.reuse, 0xa0, RZ ;  /* 0x000000a0ef157810 */ /* 0x040fe40007ffe0ff */
[C---:B------:R-:W-:Y:S01]  /*1410*/  IADD3 R20, R239.reuse, 0xa8, RZ ;  /* 0x000000a8ef147810 */ /* 0x040fe20007ffe0ff */
[----:B------:R1:W-:Y:S01]  /*1420*/  STL [R1+0x20], R2 ;  /* 0x0000200201007387 */ /* 0x0003e20000100800 */
[C---:B------:R-:W-:Y:S02]  /*1430*/  IADD3 R18, R239.reuse, 0xb8, RZ ;  /* 0x000000b8ef127810 */ /* 0x040fe40007ffe0ff */
[C---:B------:R-:W-:Y:S01]  /*1440*/  IADD3 R17, R239.reuse, 0xc0, RZ ;  /* 0x000000c0ef117810 */ /* 0x040fe20007ffe0ff */
[----:B------:R-:W-:Y:S01]  /*1450*/  STL [R1+0xc], R8 ;  /* 0x00000c0801007387 */ /* 0x000fe20000100800 */
[----:B------:R-:W-:-:S02]  /*1460*/  IADD3 R15, R239, 0xd0, RZ ;  /* 0x000000d0ef0f7810 */ /* 0x000fc40007ffe0ff */
[C---:B------:R-:W-:Y:S01]  /*1470*/  IADD3 R14, R239.reuse, 0xd8, RZ ;  /* 0x000000d8ef0e7810 */ /* 0x040fe20007ffe0ff */
[----:B------:R-:W-:Y:S01]  /*1480*/  STL [R1+0x1c], R4 ;  /* 0x00001c0401007387 */ /* 0x000fe20000100800 */
[----:B------:R-:W-:Y:S02]  /*1490*/  IADD3 R12, R239, 0xe8, RZ ;  /* 0x000000e8ef0c7810 */ /* 0x000fe40007ffe0ff */
[----:B------:R-:W-:Y:S02]  /*14a0*/  SHF.R.S32.HI R247, RZ, 0x1f, R238 ;  /* 0x0000001ffff77819 */ /* 0x000fe400000114ee */
[----:B------:R-:W-:Y:S02]  /*14b0*/  SHF.R.S32.HI R23, RZ, 0x1f, R23 ;  /* 0x0000001fff177819 */ /* 0x000fe40000011417 */
[----:B------:R-:W-:Y:S02]  /*14c0*/  SHF.R.S32.HI R21, RZ, 0x1f, R21 ;  /* 0x0000001fff157819 */ /* 0x000fe40000011415 */
[----:B------:R-:W-:-:S02]  /*14d0*/  SHF.R.S32.HI R20, RZ, 0x1f, R20 ;  /* 0x0000001fff147819 */ /* 0x000fc40000011414 */
[----:B------:R-:W-:Y:S02]  /*14e0*/  SHF.R.S32.HI R18, RZ, 0x1f, R18 ;  /* 0x0000001fff127819 */ /* 0x000fe40000011412 */
[----:B------:R-:W-:Y:S02]  /*14f0*/  SHF.R.S32.HI R17, RZ, 0x1f, R17 ;  /* 0x0000001fff117819 */ /* 0x000fe40000011411 */
[----:B------:R-:W-:Y:S01]  /*1500*/  SHF.R.S32.HI R15, RZ, 0x1f, R15 ;  /* 0x0000001fff0f7819 */ /* 0x000fe2000001140f */
[----:B-1----:R-:W-:Y:S01]  /*1510*/  IMAD.IADD R2, R7, 0x1, R8 ;  /* 0x0000000107027824 */ /* 0x002fe200078e0208 */
[----:B------:R-:W-:Y:S02]  /*1520*/  SHF.R.S32.HI R14, RZ, 0x1f, R14 ;  /* 0x0000001fff0e7819 */ /* 0x000fe4000001140e */
[----:B------:R-:W-:Y:S02]  /*1530*/  SHF.R.S32.HI R12, RZ, 0x1f, R12 ;  /* 0x0000001fff0c7819 */ /* 0x000fe4000001140c */
[----:B------:R1:W-:Y:S01]  /*1540*/  STL [R1+0x10], R2 ;  /* 0x0000100201007387 */ /* 0x0003e20000100800 */
        /* <DEDUP_REMOVED lines=11> */
[----:B------:R-:W-:Y:S01]  /*1600*/  IADD3 R206, R202, 0x6000, RZ ;  /* 0x00006000cace7810 */ /* 0x000fe20007ffe0ff */
[----:B-1----:R-:W-:Y:S01]  /*1610*/  IMAD.IADD R2, R2, 0x1, R6 ;  /* 0x0000000102027824 */ /* 0x002fe200078e0206 */
[----:B------:R-:W-:-:S02]  /*1620*/  IADD3 R205, R202, 0x6800, RZ ;  /* 0x00006800cacd7810 */ /* 0x000fc40007ffe0ff */
[C---:B------:R-:W-:Y:S02]  /*1630*/  IADD3 R204, R202.reuse, 0x7000, RZ ;  /* 0x00007000cacc7810 */ /* 0x040fe40007ffe0ff */
[----:B------:R1:W-:Y:S01]  /*1640*/  STL [R1+0x18], R2 ;  /* 0x0000180201007387 */ /* 0x0003e20000100800 */
[----:B------:R-:W-:-:S03]  /*1650*/  IADD3 R203, R202, 0x7800, RZ ;  /* 0x00007800cacb7810 */ /* 0x000fc60007ffe0ff */
.L_x_1315:
[----:B------:R-:W-:-:S04]  /*1660*/  IMAD.MOV.U32 R13, RZ, RZ, 0x4 ;  /* 0x00000004ff0d7424 */ /* 0x000fc800078e00ff */
[----:B-1----:R-:W-:-:S05]  /*1670*/  IMAD.WIDE R2, R243, R13, c[0x0][0x588] ;  /* 0x00016200f3027625 */ /* 0x002fca00078e020d */
[----:B------:R-:W2:Y:S01]  /*1680*/  LDG.E R244, [R2.64] ;  /* 0x0000000602f47981 */ /* 0x000ea2000c1e1900 */
[----:B------:R-:W-:Y:S01]  /*1690*/  ISETP.NE.U32.AND P0, PT, RZ, c[0x0][0x370], PT ;  /* 0x0000dc00ff007a0c */ /* 0x000fe20003f05070 */
[----:B------:R-:W-:Y:S01]  /*16a0*/  CS2R R6, SRZ ;  /* 0x0000000000067805 */ /* 0x000fe2000001ff00 */
[----:B------:R-:W-:Y:S02]  /*16b0*/  ISETP.NE.U32.AND P5, PT, RZ, c[0x0][0x360], PT ;  /* 0x0000d800ff007a0c */ /* 0x000fe40003fa5070 */
[----:B------:R-:W-:Y:S02]  /*16c0*/  ISETP.NE.AND.EX P0, PT, RZ, c[0x0][0x374], PT, P0 ;  /* 0x0000dd00ff007a0c */ /* 0x000fe40003f05300 */
[----:B------:R-:W-:Y:S02]  /*16d0*/  ISETP.NE.AND.EX P5, PT, RZ, c[0x0][0x364], PT, P5 ;  /* 0x0000d900ff007a0c */ /* 0x000fe40003fa5350 */
[----:B------:R-:W-:-:S04]  /*16e0*/  ISETP.NE.U32.AND P2, PT, RZ, c[0x0][0x348], PT ;  /* 0x0000d200ff007a0c */ /* 0x000fc80003f45070 */
[----:B------:R-:W-:Y:S01]  /*16f0*/  ISETP.NE.AND.EX P2, PT, RZ, c[0x0][0x34c], PT, P2 ;  /* 0x0000d300ff007a0c */ /* 0x000fe20003f45320 */
[----:B------:R-:W-:Y:S01]  /*1700*/  IMAD.MOV.U32 R10, RZ, RZ, RZ ;  /* 0x000000ffff0a7224 */ /* 0x000fe200078e00ff */
[----:B--2---:R-:W-:-:S03]  /*1710*/  SHF.R.S32.HI R246, RZ, 0x1f, R244 ;  /* 0x0000001ffff67819 */ /* 0x004fc600000114f4 */
[----:B------:R-:W-:-:S04]  /*1720*/  @P0 LEA R2, P1, R244, c[0x0][0x370], 0x2 ;  /* 0x0000dc00f4020a11 */ /* 0x000fc800078210ff */
[C-C-:B------:R-:W-:Y:S02]  /*1730*/  @P0 LEA.HI.X R3, R244.reuse, c[0x0][0x374], R246.reuse, 0x2, P1 ;  /* 0x0000dd00f4030a11 */ /* 0x140fe400008f14f6 */
[----:B------:R-:W-:Y:S02]  /*1740*/  ISETP.NE.U32.AND P1, PT, RZ, c[0x0][0x350], PT ;  /* 0x0000d400ff007a0c */ /* 0x000fe40003f25070 */
[C---:B------:R-:W-:Y:S01]  /*1750*/  LEA R4, P4, R244.reuse, c[0x0][0x348], 0x2 ;  /* 0x0000d200f4047a11 */ /* 0x040fe200078810ff */
[----:B------:R1:W5:Y:S01]  /*1760*/  @P0 LDG.E R7, [R2.64] ;  /* 0x0000000602070981 */ /* 0x000362000c1e1900 */
[----:B------:R-:W-:Y:S02]  /*1770*/  ISETP.NE.AND.EX P1, PT, RZ, c[0x0][0x354], PT, P1 ;  /* 0x0000d500ff007a0c */ /* 0x000fe40003f25310 */
[C---:B------:R-:W-:Y:S02]  /*1780*/  @P5 LEA R8, P0, R244.reuse, c[0x0][0x360], 0x2 ;  /* 0x0000d800f4085a11 */ /* 0x040fe400078010ff */
[----:B------:R-:W-:-:S02]  /*1790*/  LEA.HI.X R5, R244, c[0x0][0x34c], R246, 0x2, P4 ;  /* 0x0000d300f4057a11 */ /* 0x000fc400020f14f6 */
[----:B------:R-:W-:-:S03]  /*17a0*/  @P5 LEA.HI.X R9, R244, c[0x0][0x364], R246, 0x2, P0 ;  /* 0x0000d900f4095a11 */ /* 0x000fc600000f14f6 */
[----:B------:R2:W5:Y:S04]  /*17b0*/  @P2 LDG.E R6, [R4.64] ;  /* 0x0000000604062981 */ /* 0x000568000c1e1900 */
[----:B------:R2:W5:Y:S01]  /*17c0*/  @P5 LDG.E R18, [R8.64] ;  /* 0x0000000608125981 */ /* 0x000562000c1e1900 */
[----:B-1----:R-:W-:-:S04]  /*17d0*/  LEA R2, P3, R244, c[0x0][0x350], 0x2 ;  /* 0x0000d400f4027a11 */ /* 0x002fc800078610ff */
[----:B------:R-:W-:-:S05]  /*17e0*/  LEA.HI.X R3, R244, c[0x0][0x354], R246, 0x2, P3 ;  /* 0x0000d500f4037a11 */ /* 0x000fca00018f14f6 */
[----:B------:R2:W5:Y:S01]  /*17f0*/  @P1 LDG.E R10, [R2.64] ;  /* 0x00000006020a1981 */ /* 0x000562000c1e1900 */
[----:B------:R-:W-:Y:S01]  /*1800*/  YIELD ;  /* 0x0000000000007946 */ /* 0x000fe20003800000 */
[----:B------:R-:W-:Y:S01]  /*1810*/  LOP3.LUT R245, R242, 0xffff, RZ, 0xc0, !PT ;  /* 0x0000fffff2f57812 */ /* 0x000fe200078ec0ff */
[----:B------:R-:W-:Y:S05]  /*1820*/  @P5 BRA `(.L_x_1235) ;  /* 0x0000005000005947 */ /* 0x000fea0003800000 */
[----:B-----5:R-:W-:Y:S01]  /*1830*/  MOV R18, c[0x0][0x168] ;  /* 0x00005a0000127a02 */ /* 0x020fe20000000f00 */
[----:B------:R-:W-:Y:S05]  /*1840*/  @!P2 BRA `(.L_x_1235) ;  /* 0x000000300000a947 */ /* 0x000fea0003800000 */
[----:B--2---:R-:W2:Y:S04]  /*1850*/  LDG.E R8, [R4.64] ;  /* 0x0000000604087981 */ /* 0x004ea8000c1e1900 */
[----:B------:R-:W2:Y:S02]  /*1860*/  LDG.E R0, [R4.64+0x4] ;  /* 0x0000040604007981 */ /* 0x000ea4000c1e1900 */
[----:B--2---:R-:W-:-:S02]  /*1870*/  IADD3 R18, -R8, R0, RZ ;  /* 0x0000000008127210 */ /* 0x004fc40007ffe1ff */
.L_x_1235:
[----:B------:R-:W-:-:S04]  /*1880*/  ISETP.NE.U32.AND P0, PT, RZ, c[0x0][0x368], PT ;  /* 0x0000da00ff007a0c */ /* 0x000fc80003f05070 */
[----:B------:R-:W-:-:S13]  /*1890*/  ISETP.NE.AND.EX P0, PT, RZ, c[0x0][0x36c], PT, P0 ;  /* 0x0000db00ff007a0c */ /* 0x000fda0003f05300 */
[----:B------:R-:W-:Y:S05]  /*18a0*/  @!P0 BRA `(.L_x_1236) ;  /* 0x0000004000008947 */ /* 0x000fea0003800000 */
[----:B--2---:R-:W-:-:S04]  /*18b0*/  LEA R2, P0, R244, c[0x0][0x368], 0x2 ;  /* 0x0000da00f4027a11 */ /* 0x004fc800078010ff */
[----:B------:R-:W-:-:S05]  /*18c0*/  LEA.HI.X R3, R244, c[0x0][0x36c], R246, 0x2, P0 ;  /* 0x0000db00f4037a11 */ /* 0x000fca00000f14f6 */
[----:B------:R1:W5:Y:S01]  /*18d0*/  LDG.E R0, [R2.64] ;  /* 0x0000000602007981 */ /* 0x000362000c1e1900 */
[----:B------:R-:W-:Y:S05]  /*18e0*/  BRA `(.L_x_1237) ;  /* 0x0000005000007947 */ /* 0x000fea0003800000 */
.L_x_1236:
[----:B------:R-:W-:Y:S01]  /*18f0*/  MOV R0, c[0x0][0x1d0] ;  /* 0x0000740000007a02 */ /* 0x000fe20000000f00 */
[----:B------:R-:W-:Y:S05]  /*1900*/  @!P1 BRA `(.L_x_1237) ;  /* 0x0000003000009947 */ /* 0x000fea0003800000 */
[----:B--2---:R-:W2:Y:S04]  /*1910*/  LDG.E R4, [R2.64] ;  /* 0x0000000602047981 */ /* 0x004ea8000c1e1900 */
[----:B------:R-:W2:Y:S02]  /*1920*/  LDG.E R0, [R2.64+0x4] ;  /* 0x0000040602007981 */ /* 0x000ea4000c1e1900 */
[----:B--2---:R-:W-:-:S04]  /*1930*/  IADD3 R0, -R4, R0, RZ ;  /* 0x0000000004007210 */ /* 0x004fc80007ffe1ff */
.L_x_1237:
[----:B-12---:R-:W-:Y:S01]  /*1940*/  LOP3.LUT R2, R242, 0xff000000, RZ, 0xc0, !PT ;  /* 0xff000000f2027812 */ /* 0x006fe200078ec0ff */
[--C-:B-----5:R-:W-:Y:S01]  /*1950*/  IMAD.IADD R19, R0, 0x1, -R7.reuse ;  /* 0x0000000100137824 */ /* 0x120fe200078e0a07 */
[----:B------:R-:W-:Y:S01]  /*1960*/  LOP3.LUT R3, R242, 0xff0000, RZ, 0xc0, !PT ;  /* 0x00ff0000f2037812 */ /* 0x000fe200078ec0ff */
[----:B------:R-:W-:Y:S01]  /*1970*/  BSSY B0, `(.L_x_1238) ;  /* 0x000002d000007945 */ /* 0x000fe20003800000 */
[----:B------:R-:W-:Y:S01]  /*1980*/  SHF.R.U32.HI R4, RZ, 0x8, R2 ;  /* 0x00000008ff047819 */ /* 0x000fe20000011602 */
[----:B------:R-:W-:Y:S01]  /*1990*/  IMAD.IADD R12, R10, 0x1, R7 ;  /* 0x000000010a0c7824 */ /* 0x000fe200078e0207 */
[----:B------:R-:W-:-:S02]  /*19a0*/  ISETP.GE.AND P0, PT, R19, 0x1, PT ;  /* 0x000000011300780c */ /* 0x000fc40003f06270 */
[----:B------:R-:W-:Y:S02]  /*19b0*/  LEA.HI R3, R3, R4, RZ, 0x10 ;  /* 0x0000000403037211 */ /* 0x000fe400078f80ff */
[----:B------:R-:W-:Y:S02]  /*19c0*/  IADD3 R0, R19, 0x3f, RZ ;  /* 0x0000003f13007810 */ /* 0x000fe40007ffe0ff */
[----:B------:R-:W-:Y:S02]  /*19d0*/  LOP3.LUT R14, R3, 0xff, RZ, 0xc0, !PT ;  /* 0x000000ff030e7812 */ /* 0x000fe400078ec0ff */
[----:B------:R-:W-:Y:S02]  /*19e0*/  SHF.R.U32.HI R5, RZ, 0x10, R3 ;  /* 0x00000010ff057819 */ /* 0x000fe40000011603 */
[----:B------:R-:W-:Y:S01]  /*19f0*/  SHF.R.S32.HI R2, RZ, 0x1f, R0 ;  /* 0x0000001fff027819 */ /* 0x000fe20000011400 */
[----:B------:R1:W-:Y:S03]  /*1a00*/  STL [R1+0x28], R14 ;  /* 0x0000280e01007387 */ /* 0x0003e60000100800 */
[----:B------:R-:W-:Y:S01]  /*1a10*/  LEA.HI R0, R2, R0, RZ, 0x6 ;  /* 0x0000000002007211 */ /* 0x000fe200078f30ff */
[----:B------:R1:W-:Y:S01]  /*1a20*/  STL [R1+0x4], R5 ;  /* 0x0000040501007387 */ /* 0x0003e20000100800 */
[----:B------:R-:W-:-:S02]  /*1a30*/  IMAD.MOV.U32 R2, RZ, RZ, RZ ;  /* 0x000000ffff027224 */ /* 0x000fc400078e00ff */
[----:B------:R-:W-:Y:S01]  /*1a40*/  SHF.R.S32.HI R8, RZ, 0x6, R0 ;  /* 0x00000006ff087819 */ /* 0x000fe20000011400 */
        /* <DEDUP_REMOVED lines=31> */
.L_x_1239:
[----:B------:R-:W-:Y:S05]  /*1c40*/  BSYNC B0 ;  /* 0x0000000000007941 */ /* 0x000fea0003800000 */
.L_x_1238:
[----:B------:R-:W-:Y:S01]  /*1c50*/  IMAD R242, R14, R2, RZ ;  /* 0x000000020ef27224 */ /* 0x000fe200078e02ff */
[----:B------:R-:W-:Y:S01]  /*1c60*/  PRMT R0, RZ, 0x7610, R0 ;  /* 0x00007610ff007816 */ /* 0x000fe20000000000 */
[----:B------:R-:W-:Y:S01]  /*1c70*/  CS2R R20, SRZ ;  /* 0x0000000000147805 */ /* 0x000fe2000001ff00 */
[----:B------:R-:W-:Y:S01]  /*1c80*/  CS2R R58, SRZ ;  /* 0x00000000003a7805 */ /* 0x000fe2000001ff00 */
[----:B------:R-:W-:Y:S01]  /*1c90*/  IMAD.IADD R2, R242, 0x1, R2 ;  /* 0x00000001f2027824 */ /* 0x000fe200078e0202 */
[----:B------:R-:W-:Y:S01]  /*1ca0*/  CS2R R56, SRZ ;  /* 0x0000000000387805 */ /* 0x000fe2000001ff00 */
        /* <DEDUP_REMOVED lines=65> */
[----:B------:R-:W2:Y:S01]  /*20c0*/  LDL R4, [R1+0x2c] ;  /* 0x00002c0001047983 */ /* 0x000ea20000100800 */
[----:B------:R-:W-:-:S04]  /*20d0*/  ISETP.NE.U32.AND P0, PT, RZ, c[0x0][0x340], PT ;  /* 0x0000d000ff007a0c */ /* 0x000fc80003f05070 */
[----:B------:R-:W-:-:S13]  /*20e0*/  ISETP.NE.AND.EX P0, PT, RZ, c[0x0][0x344], PT, P0 ;  /* 0x0000d100ff007a0c */ /* 0x000fda0003f05300 */
[----:B------:R-:W-:-:S05]  /*20f0*/  @P0 IMAD.WIDE R2, R244, R13, c[0x0][0x340] ;  /* 0x0000d000f4020625 */ /* 0x000fca00078e020d */
[----:B------:R3:W4:Y:S01]  /*2100*/  @P0 LDG.E R11, [R2.64] ;  /* 0x00000006020b0981 */ /* 0x000722000c1e1900 */
[----:B------:R-:W-:Y:S02]  /*2110*/  SHF.R.S32.HI R0, RZ, 0x1f, R6 ;  /* 0x0000001fff007819 */ /* 0x000fe40000011406 */
[----:B------:R-:W-:Y:S01]  /*2120*/  SEL R7, R246, RZ, !P2 ;  /* 0x000000fff6077207 */ /* 0x000fe20005000000 */
[----:B------:R-:W5:Y:S01]  /*2130*/  S2R R9, SR_TID.X ;  /* 0x0000000000097919 */ /* 0x000f620000002100 */
[----:B------:R-:W-:Y:S01]  /*2140*/  ISETP.GE.AND P5, PT, R237, c[0x0][0x1d4], PT ;  /* 0x00007500ed007a0c */ /* 0x000fe20003fa6270 */
[----:B------:R-:W-:Y:S01]  /*2150*/  IMAD R0, R0, c[0x0][0x178], RZ ;  /* 0x00005e0000007a24 */ /* 0x000fe200078e02ff */
[----:B------:R-:W-:Y:S01]  /*2160*/  ISETP.GE.AND P4, PT, R234, c[0x0][0x1d4], PT ;  /* 0x00007500ea007a0c */ /* 0x000fe20003f86270 */
[----:B------:R-:W-:Y:S01]  /*2170*/  IMAD R8, R7, c[0x0][0x1c0], RZ ;  /* 0x0000700007087a24 */ /* 0x000fe200078e02ff */
[----:B------:R-:W-:Y:S01]  /*2180*/  SHF.R.S32.HI R7, RZ, 0x1f, R12 ;  /* 0x0000001fff077819 */ /* 0x000fe2000001140c */
[----:B------:R-:W-:Y:S01]  /*2190*/  IMAD R0, R6, c[0x0][0x17c], R0 ;  /* 0x00005f0006007a24 */ /* 0x000fe200078e0200 */
[----:B------:R-:W-:-:S02]  /*21a0*/  SEL R10, RZ, 0x1, P4 ;  /* 0x00000001ff0a7807 */ /* 0x000fc40002000000 */
[----:B------:R-:W-:Y:S02]  /*21b0*/  ISETP.GE.AND P6, PT, R238, c[0x0][0x1d4], PT ;  /* 0x00007500ee007a0c */ /* 0x000fe40003fc6270 */
[----:B------:R-:W-:Y:S02]  /*21c0*/  P2R R90, PR, RZ, 0x20 ;  /* 0x00000020ff5a7803 */ /* 0x000fe40000000000 */
[----:B------:R-:W-:Y:S02]  /*21d0*/  P2R R91, PR, RZ, 0x10 ;  /* 0x00000010ff5b7803 */ /* 0x000fe40000000000 */
[----:B------:R-:W-:Y:S02]  /*21e0*/  ISETP.GE.AND P4, PT, R237, c[0x0][0x198], PT ;  /* 0x00006600ed007a0c */ /* 0x000fe40003f86270 */
[----:B------:R-:W-:Y:S01]  /*21f0*/  IADD3 R88, R150, -0x1, RZ ;  /* 0xffffffff96587810 */ /* 0x000fe20007ffe0ff */
[----:B---3--:R-:W-:Y:S01]  /*2200*/  IMAD.MOV.U32 R2, RZ, RZ, c[0x0][0x2c4] ;  /* 0x0000b100ff027624 */ /* 0x008fe200078e00ff */
[----:B-----5:R-:W-:-:S04]  /*2210*/  SHF.R.S32.HI R122, RZ, 0x1f, R9 ;  /* 0x0000001fff7a7819 */ /* 0x020fc80000011409 */
[----:B------:R-:W-:Y:S01]  /*2220*/  ISETP.NE.AND P3, PT, R2, 0x1, PT ;  /* 0x000000010200780c */ /* 0x000fe20003f65270 */
[----:B------:R-:W-:Y:S01]  /*2230*/  IMAD.WIDE.U32 R2, R6, c[0x0][0x178], RZ ;  /* 0x00005e0006027a25 */ /* 0x000fe200078e00ff */
[----:B------:R-:W-:-:S03]  /*2240*/  LEA.HI R122, R122, R9, RZ, 0x3 ;  /* 0x000000097a7a7211 */ /* 0x000fc600078f18ff */
[----:B------:R-:W-:Y:S01]  /*2250*/  IMAD.IADD R3, R3, 0x1, R0 ;  /* 0x0000000103037824 */ /* 0x000fe200078e0200 */
[----:B------:R-:W-:-:S03]  /*2260*/  SHF.R.S32.HI R122, RZ, 0x3, R122 ;  /* 0x00000003ff7a7819 */ /* 0x000fc6000001147a */
[----:B------:R-:W-:-:S04]  /*2270*/  IMAD.WIDE.U32 R2, R245, c[0x0][0x1b8], R2 ;  /* 0x00006e00f5027a25 */ /* 0x000fc800078e0002 */
[----:B-1----:R-:W-:Y:S01]  /*2280*/  IMAD R5, R245, c[0x0][0x1bc], R3 ;  /* 0x00006f00f5057a24 */ /* 0x002fe200078e0203 */
[----:B------:R-:W-:-:S05]  /*2290*/  SEL R3, R244, RZ, !P2 ;  /* 0x000000fff4037207 */ /* 0x000fca0005000000 */
[----:B------:R-:W-:Y:S01]  /*22a0*/  IMAD R14, R3, c[0x0][0x1c4], R8 ;  /* 0x00007100030e7a24 */ /* 0x000fe200078e0208 */
[----:B--2---:R-:W-:-:S05]  /*22b0*/  LEA R6, R241, R4, 0x7 ;  /* 0x00000004f1067211 */ /* 0x004fca00078e38ff */
[----:B------:R-:W-:-:S04]  /*22c0*/  @P3 IMAD.HI.U32 R4, R6, c[0x0][0x2c8], RZ ;  /* 0x0000b20006043a27 */ /* 0x000fc800078e00ff */
[----:B------:R-:W-:Y:S01]  /*22d0*/  IMAD.MOV.U32 R0, RZ, RZ, R6 ;  /* 0x000000ffff007224 */ /* 0x000fe200078e0006 */
[----:B------:R-:W-:Y:S01]  /*22e0*/  @P3 SHF.R.U32.HI R0, RZ, c[0x0][0x2cc], R4 ;  /* 0x0000b300ff003a19 */ /* 0x000fe20000011604 */
[----:B------:R-:W-:Y:S01]  /*22f0*/  IMAD.MOV.U32 R4, RZ, RZ, R2 ;  /* 0x000000ffff047224 */ /* 0x000fe200078e0002 */
[----:B------:R-:W-:Y:S02]  /*2300*/  IADD3 R2, P2, R122, R12, RZ ;  /* 0x0000000c7a027210 */ /* 0x000fe40007f5e0ff */
[----:B------:R-:W-:Y:S01]  /*2310*/  ISETP.GE.AND P3, PT, R236, c[0x0][0x198], PT ;  /* 0x00006600ec007a0c */ /* 0x000fe20003f66270 */
[----:B------:R-:W-:Y:S01]  /*2320*/  IMAD.WIDE.U32 R4, R3, c[0x0][0x1c0], R4 ;  /* 0x0000700003047a25 */ /* 0x000fe200078e0004 */
[----:B------:R-:W-:Y:S02]  /*2330*/  LEA.HI.X.SX32 R3, R122, R7, 0x1, P2 ;  /* 0x000000077a037211 */ /* 0x000fe400010f0eff */
[----:B------:R-:W-:Y:S01]  /*2340*/  SEL R7, RZ, 0xffffffff, P5 ;  /* 0xffffffffff077807 */ /* 0x000fe20002800000 */
[----:B------:R-:W-:Y:S01]  /*2350*/  IMAD.WIDE.U32 R8, R2, c[0x0][0x1e0], R234 ;  /* 0x0000780002087a25 */ /* 0x000fe200078e00ea */
[----:B------:R-:W-:-:S02]  /*2360*/  ISETP.GE.AND P2, PT, R236, c[0x0][0x1d4], PT ;  /* 0x00007500ec007a0c */ /* 0x000fc40003f46270 */
[----:B------:R-:W-:Y:S01]  /*2370*/  SHF.L.U32 R17, R7, 0x1, RZ ;  /* 0x0000000107117819 */ /* 0x000fe200000006ff */
[C---:B------:R-:W-:Y:S01]  /*2380*/  IMAD R15, R3.reuse, c[0x0][0x1e0], RZ ;  /* 0x00007800030f7a24 */ /* 0x040fe200078e02ff */
[----:B------:R-:W-:Y:S01]  /*2390*/  P2R R20, PR, RZ, 0x4 ;  /* 0x00000004ff147803 */ /* 0x000fe20000000000 */
[----:B------:R-:W-:Y:S01]  /*23a0*/  IMAD R3, R3, c[0x0][0x208], RZ ;  /* 0x0000820003037a24 */ /* 0x000fe200078e02ff */
[----:B------:R-:W-:Y:S01]  /*23b0*/  LOP3.LUT R17, R17, 0x2, R10, 0xe2, !PT ;  /* 0x0000000211117812 */ /* 0x000fe200078ee20a */
[----:B------:R-:W-:Y:S01]  /*23c0*/  IMAD R16, R2, c[0x0][0x1e4], R15 ;  /* 0x0000790002107a24 */ /* 0x000fe200078e020f */
[----:B------:R-:W-:Y:S01]  /*23d0*/  ISETP.GE.AND P5, PT, R234, c[0x0][0x198], PT ;  /* 0x00006600ea007a0c */ /* 0x000fe20003fa6270 */
[----:B------:R-:W-:-:S04]  /*23e0*/  IMAD.WIDE.U32 R12, R2, c[0x0][0x208], R234 ;  /* 0x00008200020c7a25 */ /* 0x000fc800078e00ea */
[----:B------:R-:W-:Y:S01]  /*23f0*/  IMAD R15, R2, c[0x0][0x20c], R3 ;  /* 0x00008300020f7a24 */ /* 0x000fe200078e0203 */
[--C-:B------:R-:W-:Y:S01]  /*2400*/  SHF.R.S32.HI R2, RZ, 0x1f, R0.reuse ;  /* 0x0000001fff027819 */ /* 0x100fe20000011400 */
[----:B------:R-:W-:Y:S01]  /*2410*/  IMAD.MOV R7, RZ, RZ, -R0 ;  /* 0x000000ffff077224 */ /* 0x000fe200078e0a00 */
[----:B------:R-:W-:Y:S02]  /*2420*/  IADD3 R3, R5, R14, RZ ;  /* 0x0000000e05037210 */ /* 0x000fe40007ffe0ff */
[----:B------:R-:W-:Y:S01]  /*2430*/  SEL R14, RZ, 0x4, P2 ;  /* 0x00000004ff0e7807 */ /* 0x000fe20001000000 */
[----:B------:R-:W-:Y:S01]  /*2440*/  IMAD R5, R2, c[0x0][0x1b0], RZ ;  /* 0x00006c0002057a24 */ /* 0x000fe200078e02ff */
[----:B------:R-:W-:Y:S01]  /*2450*/  ISETP.GE.AND P2, PT, R238, c[0x0][0x198], PT ;  /* 0x00006600ee007a0c */ /* 0x000fe20003f46270 */
[----:B------:R-:W-:Y:S02]  /*2460*/  IMAD.MOV.U32 R2, RZ, RZ, R4 ;  /* 0x000000ffff027224 */ /* 0x000fe400078e0004 */
[C---:B------:R-:W-:Y:S01]  /*2470*/  IMAD R4, R0.reuse, c[0x0][0x1b4], R5 ;  /* 0x00006d0000047a24 */ /* 0x040fe200078e0205 */
[----:B------:R-:W-:Y:S01]  /*2480*/  IADD3 R5, R9, R16, RZ ;  /* 0x0000001009057210 */ /* 0x000fe20007ffe0ff */
[----:B------:R-:W-:-:S04]  /*2490*/  IMAD.WIDE.U32 R2, R0, c[0x0][0x1b0], R2 ;  /* 0x00006c0000027a25 */ /* 0x000fc800078e0002 */
[----:B------:R-:W-:Y:S01]  /*24a0*/  IMAD R10, R7, c[0x0][0x2c4], R6 ;  /* 0x0000b100070a7a24 */ /* 0x000fe200078e0206 */
[----:B------:R-:W-:Y:S01]  /*24b0*/  IADD3 R3, R3, R4, RZ ;  /* 0x0000000403037210 */ /* 0x000fe20007ffe0ff */
[----:B------:R-:W-:Y:S01]  /*24c0*/  IMAD.MOV.U32 R4, RZ, RZ, R8 ;  /* 0x000000ffff047224 */ /* 0x000fe200078e0008 */
[----:B------:R-:W-:Y:S01]  /*24d0*/  SEL R6, RZ, 0x8, P6 ;  /* 0x00000008ff067807 */ /* 0x000fe20003000000 */
[----:B------:R-:W-:Y:S01]  /*24e0*/  IMAD.IADD R7, R13, 0x1, R15 ;  /* 0x000000010d077824 */ /* 0x000fe200078e020f */
[----:B------:R-:W-:Y:S01]  /*24f0*/  SHF.R.S32.HI R0, RZ, 0x1f, R10 ;  /* 0x0000001fff007819 */ /* 0x000fe2000001140a */
[----:B------:R-:W-:Y:S01]  /*2500*/  IMAD.WIDE.U32 R8, R245, c[0x0][0x1e8], R4 ;  /* 0x00007a00f5087a25 */ /* 0x000fe200078e0004 */
[----:B------:R-:W-:Y:S02]  /*2510*/  LOP3.LUT R32, R6, R17, R14, 0xfe, !PT ;  /* 0x0000001106207212 */ /* 0x000fe400078efe0e */
[----:B------:R-:W-:Y:S01]  /*2520*/  MOV R6, R12 ;  /* 0x0000000c00067202 */ /* 0x000fe20000000f00 */
[----:B------:R-:W-:Y:S01]  /*2530*/  IMAD R4, R0, c[0x0][0x1a8], RZ ;  /* 0x00006a0000047a24 */ /* 0x000fe200078e02ff */
[----:B----4-:R-:W-:Y:S01]  /*2540*/  @P0 SHF.R.S32.HI R0, RZ, 0x1f, R11 ;  /* 0x0000001fff000819 */ /* 0x010fe2000001140b */
[----:B------:R-:W-:Y:S01]  /*2550*/  @!P0 IMAD.MOV.U32 R0, RZ, RZ, R246 ;  /* 0x000000ffff008224 */ /* 0x000fe200078e00f6 */
[----:B------:R-:W-:Y:S01]  /*2560*/  @!P0 MOV R11, R244 ;  /* 0x000000f4000b8202 */ /* 0x000fe20000000f00 */
[----:B------:R-:W-:-:S02]  /*2570*/  IMAD R12, R10, c[0x0][0x1ac], R4 ;  /* 0x00006b000a0c7a24 */ /* 0x000fc400078e0204 */
[----:B------:R-:W-:Y:S01]  /*2580*/  IMAD.WIDE.U32 R4, R245, c[0x0][0x210], R6 ;  /* 0x00008400f5047a25 */ /* 0x000fe200078e0006 */
[----:B------:R-:W-:Y:S02]  /*2590*/  SEL R6, R0, RZ, !P1 ;  /* 0x000000ff00067207 */ /* 0x000fe40004800000 */
[----:B------:R-:W-:Y:S01]  /*25a0*/  SEL R0, R11, RZ, !P1 ;  /* 0x000000ff0b007207 */ /* 0x000fe20004800000 */
[----:B------:R-:W-:-:S04]  /*25b0*/  IMAD.WIDE.U32 R2, R10, c[0x0][0x1a8], R2 ;  /* 0x00006a000a027a25 */ /* 0x000fc800078e0002 */
[----:B------:R-:W-:Y:S01]  /*25c0*/  IMAD.IADD R3, R3, 0x1, R12 ;  /* 0x0000000103037824 */ /* 0x000fe200078e020c */
[----:B------:R-:W-:Y:S01]  /*25d0*/  LEA R15, P0, R2, c[0x0][0x160], 0x1 ;  /* 0x00005800020f7a11 */ /* 0x000fe200078008ff */
[----:B------:R-:W-:Y:S01]  /*25e0*/  IMAD R7, R6, c[0x0][0x1f0], RZ ;  /* 0x00007c0006077a24 */ /* 0x000fe200078e02ff */
[----:B------:R-:W-:Y:S01]  /*25f0*/  LEA R12, R241, R122, 0x7 ;  /* 0x0000007af10c7211 */ /* 0x000fe200078e38ff */
[C---:B------:R-:W-:Y:S01]  /*2600*/  IMAD R5, R245.reuse, c[0x0][0x214], R5 ;  /* 0x00008500f5057a24 */ /* 0x040fe200078e0205 */
[----:B------:R-:W-:Y:S01]  /*2610*/  LEA.HI.X R14, R2, c[0x0][0x164], R3, 0x1, P0 ;  /* 0x00005900020e7a11 */ /* 0x000fe200000f0c03 */
[----:B------:R-:W-:Y:S02]  /*2620*/  IMAD R6, R6, c[0x0][0x218], RZ ;  /* 0x0000860006067a24 */ /* 0x000fe400078e02ff */
[----:B------:R-:W-:Y:S02]  /*2630*/  IMAD R9, R245, c[0x0][0x1ec], R9 ;  /* 0x00007b00f5097a24 */ /* 0x000fe400078e0209 */
[----:B------:R-:W-:-:S02]  /*2640*/  IMAD R2, R0, c[0x0][0x21c], R6 ;  /* 0x0000870000027a24 */ /* 0x000fc400078e0206 */
[----:B------:R-:W-:-:S04]  /*2650*/  IMAD.WIDE.U32 R222, R0, c[0x0][0x218], R4 ;  /* 0x0000860000de7a25 */ /* 0x000fc800078e0004 */
[C---:B------:R-:W-:Y:S01]  /*2660*/  IMAD R3, R0.reuse, c[0x0][0x1f4], R7 ;  /* 0x00007d0000037a24 */ /* 0x040fe200078e0207 */
[----:B------:R-:W-:Y:S01]  /*2670*/  IADD3 R226, R223, R2, RZ ;  /* 0x00000002dfe27210 */ /* 0x000fe20007ffe0ff */
[----:B------:R-:W-:-:S04]  /*2680*/  IMAD.WIDE.U32 R220, R0, c[0x0][0x1f0], R8 ;  /* 0x00007c0000dc7a25 */ /* 0x000fc800078e0008 */
[----:B------:R-:W-:Y:S01]  /*2690*/  IMAD.IADD R224, R221, 0x1, R3 ;  /* 0x00000001dde07824 */ /* 0x000fe200078e0203 */
[----:B------:R-:W-:Y:S05]  /*26a0*/  BRA.DIV ~URZ, `(.L_x_1241) ;  /* 0x0000c6a27f007947 */ /* 0x000fea000b800000 */
[----:B------:R1:W2:Y:S02]  /*26b0*/  SHFL.IDX PT, R4, R14, RZ, 0x181f ;  /* 0x00181fff0e047589 */ /* 0x0002a400000e0000 */
.L_x_1320:
[----:B------:R-:W-:Y:S05]  /*26c0*/  BRA.DIV ~URZ, `(.L_x_1242) ;  /* 0x0000c6f27f007947 */ /* 0x000fea000b800000 */
[----:B------:R3:W4:Y:S02]  /*26d0*/  SHFL.IDX PT, R0, R15, RZ, 0x181f ;  /* 0x00181fff0f007589 */ /* 0x00072400000e0000 */
.L_x_1321:
[----:B------:R-:W-:Y:S01]  /*26e0*/  IMAD R13, R18, c[0x0][0x2c4], RZ ;  /* 0x0000b100120d7a24 */ /* 0x000fe200078e02ff */
[----:B------:R-:W-:Y:S04]  /*26f0*/  BSSY B0, `(.L_x_1243) ;  /* 0x0000013000007945 */ /* 0x000fe80003800000 */
[----:B------:R-:W-:-:S13]  /*2700*/  ISETP.GE.AND P0, PT, R12, R13, PT ;  /* 0x0000000d0c00720c */ /* 0x000fda0003f06270 */
[----:B------:R-:W-:Y:S05]  /*2710*/  @P0 BRA `(.L_x_1244) ;  /* 0x0000010000000947 */ /* 0x000fea0003800000 */
[----:B------:R-:W5:Y:S01]  /*2720*/  LDL R2, [R1] ;  /* 0x0000000001027983 */ /* 0x000f620000100800 */
[----:B----4-:R-:W-:-:S04]  /*2730*/  LEA R10, P0, R234, R0, 0x1 ;  /* 0x00000000ea0a7211 */ /* 0x010fc800078008ff */
[----:B--2---:R-:W-:Y:S02]  /*2740*/  LEA.HI.X R11, R234, R4, R235, 0x1, P0 ;  /* 0x00000004ea0b7211 */ /* 0x004fe400000f0ceb */
[----:B------:R-:W-:-:S03]  /*2750*/  LEA R8, P0, R237, R0, 0x1 ;  /* 0x00000000ed087211 */ /* 0x000fc600078008ff */
[----:B------:R-:W-:Y:S01]  /*2760*/  @!PT LDS RZ, [RZ] ;  /* 0x00000000fffff984 */ /* 0x000fe20000000800 */
[----:B------:R-:W-:Y:S01]  /*2770*/  @!PT LDS RZ, [RZ] ;  /* 0x00000000fffff984 */ /* 0x000fe20000000800 */
[----:B------:R-:W-:Y:S01]  /*2780*/  @!PT LDS RZ, [RZ] ;  /* 0x00000000fffff984 */ /* 0x000fe20000000800 */
[----:B------:R2:W-:Y:S01]  /*2790*/  LDGSTS.E.BYPASS.LTC128B.128 [R218+0x10100], [R10.64], !P5 ;  /* 0x101000000ada7fae */ /* 0x0005e2000e901d46 */
[----:B-----5:R-:W-:Y:S02]  /*27a0*/  LEA.HI.X R9, R237, R4, R2, 0x1, P0 ;  /* 0x00000004ed097211 */ /* 0x020fe400000f0c02 */
[----:B------:R-:W-:-:S03]  /*27b0*/  LEA R6, P0, R236, R0, 0x1 ;  /* 0x00000000ec067211 */ /* 0x000fc600078008ff */
[----:B------:R2:W-:Y:S01]  /*27c0*/  LDGSTS.E.BYPASS.LTC128B.128 [R218+0x14100], [R8.64], !P4 ;  /* 0x1410000008da7fae */ /* 0x0005e2000e101d46 */
[----:B------:R-:W-:Y:S02]  /*27d0*/  LEA.HI.X R7, R236, R4, R252, 0x1, P0 ;  /* 0x00000004ec077211 */ /* 0x000fe400000f0cfc */
[----:B------:R-:W-:-:S03]  /*27e0*/  LEA R2, P0, R238, R0, 0x1 ;  /* 0x00000000ee027211 */ /* 0x000fc600078008ff */
[----:B------:R2:W-:Y:S01]  /*27f0*/  LDGSTS.E.BYPASS.LTC128B.128 [R218+0x18100], [R6.64], !P3 ;  /* 0x1810000006da7fae */ /* 0x0005e2000d901d46 */
[----:B------:R-:W-:-:S05]  /*2800*/  LEA.HI.X R3, R238, R4, R247, 0x1, P0 ;  /* 0x00000004ee037211 */ /* 0x000fca00000f0cf7 */
[----:B------:R2:W-:Y:S04]  /*2810*/  LDGSTS.E.BYPASS.LTC128B.128 [R218+0x1c100], [R2.64], !P2 ;  /* 0x1c10000002da7fae */ /* 0x0005e8000d101d46 */
.L_x_1244:
[----:B------:R-:W-:Y:S05]  /*2820*/  BSYNC B0 ;  /* 0x0000000000007941 */ /* 0x000fea0003800000 */
.L_x_1243:
[----:B------:R-:W-:Y:S05]  /*2830*/  BRA.DIV ~URZ, `(.L_x_1245) ;  /* 0x0000c5e27f007947 */ /* 0x000fea000b800000 */
[----:B--2---:R2:W1:Y:S04]  /*2840*/  SHFL.IDX PT, R4, R14, 0x1, 0x181f ;  /* 0x00381f000e047f89 */ /* 0x00446800000e0000 */
[----:B----4-:R2:W4:Y:S02]  /*2850*/  SHFL.IDX PT, R0, R15, 0x1, 0x181f ;  /* 0x00381f000f007f89 */ /* 0x01052400000e0000 */
.L_x_1322:
[----:B------:R-:W-:Y:S01]  /*2860*/  IADD3 R2, R12, 0x20, RZ ;  /* 0x000000200c027810 */ /* 0x000fe20007ffe0ff */
[----:B------:R-:W-:Y:S03]  /*2870*/  BSSY B0, `(.L_x_1246) ;  /* 0x0000013000007945 */ /* 0x000fe60003800000 */
[----:B------:R-:W-:-:S13]  /*2880*/  ISETP.GE.AND P0, PT, R2, R13, PT ;  /* 0x0000000d0200720c */ /* 0x000fda0003f06270 */
[----:B------:R-:W-:Y:S05]  /*2890*/  @P0 BRA `(.L_x_1247) ;  /* 0x0000010000000947 */ /* 0x000fea0003800000 */
[----:B------:R-:W5:Y:S01]  /*28a0*/  LDL R3, [R1] ;  /* 0x0000000001037983 */ /* 0x000f620000100800 */
[----:B----4-:R-:W-:-:S04]  /*28b0*/  LEA R10, P0, R234, R0, 0x1 ;  /* 0x00000000ea0a7211 */ /* 0x010fc800078008ff */
[----:B-1----:R-:W-:Y:S02]  /*28c0*/  LEA.HI.X R11, R234, R4, R235, 0x1, P0 ;  /* 0x00000004ea0b7211 */ /* 0x002fe400000f0ceb */
        /* <DEDUP_REMOVED lines=13> */
.L_x_1247:
[----:B------:R-:W-:Y:S05]  /*29a0*/  BSYNC B0 ;  /* 0x0000000000007941 */ /* 0x000fea0003800000 */
.L_x_1246:
[----:B------:R-:W-:Y:S05]  /*29b0*/  BRA.DIV ~URZ, `(.L_x_1248) ;  /* 0x0000c5227f007947 */ /* 0x000fea000b800000 */
[----:B-1----:R1:W2:Y:S02]  /*29c0*/  SHFL.IDX PT, R4, R14, 0x2, 0x181f ;  /* 0x00581f000e047f89 */ /* 0x0022a400000e0000 */
.L_x_1323:
[----:B------:R-:W-:Y:S05]  /*29d0*/  BRA.DIV ~URZ, `(.L_x_1249) ;  /* 0x0000c5727f007947 */ /* 0x000fea000b800000 */
[----:B----4-:R4:W1:Y:S02]  /*29e0*/  SHFL.IDX PT, R0, R15, 0x2, 0x181f ;  /* 0x00581f000f007f89 */ /* 0x01086400000e0000 */
.L_x_1324:
[----:B------:R-:W-:Y:S01]  /*29f0*/  IADD3 R2, R12, 0x40, RZ ;  /* 0x000000400c027810 */ /* 0x000fe20007ffe0ff */
[----:B------:R-:W-:Y:S03]  /*2a00*/  BSSY B0, `(.L_x_1250) ;  /* 0x0000013000007945 */ /* 0x000fe60003800000 */
[----:B------:R-:W-:-:S13]  /*2a10*/  ISETP.GE.AND P0, PT, R2, R13, PT ;  /* 0x0000000d0200720c */ /* 0x000fda0003f06270 */
[----:B------:R-:W-:Y:S05]  /*2a20*/  @P0 BRA `(.L_x_1251) ;  /* 0x0000010000000947 */ /* 0x000fea0003800000 */
[----:B------:R-:W5:Y:S01]  /*2a30*/  LDL R3, [R1] ;  /* 0x0000000001037983 */ /* 0x000f620000100800 */
[----:B-1----:R-:W-:-:S04]  /*2a40*/  LEA R10, P0, R234, R0, 0x1 ;  /* 0x00000000ea0a7211 */ /* 0x002fc800078008ff */
        /* <DEDUP_REMOVED lines=14> */
.L_x_1251:
[----:B------:R-:W-:Y:S05]  /*2b30*/  BSYNC B0 ;  /* 0x0000000000007941 */ /* 0x000fea0003800000 */
.L_x_1250:
[----:B------:R-:W-:Y:S05]  /*2b40*/  BRA.DIV ~URZ, `(.L_x_1252) ;  /* 0x0000c4627f007947 */ /* 0x000fea000b800000 */
[----:B--2---:R2:W3:Y:S04]  /*2b50*/  SHFL.IDX PT, R4, R14, 0x3, 0x181f ;  /* 0x00781f000e047f89 */ /* 0x0044e800000e0000 */
[----:B-1----:R2:W1:Y:S02]  /*2b60*/  SHFL.IDX PT, R0, R15, 0x3, 0x181f ;  /* 0x00781f000f007f89 */ /* 0x00246400000e0000 */
.L_x_1325:
[----:B------:R-:W5:Y:S01]  /*2b70*/  LDL R3, [R1] ;  /* 0x0000000001037983 */ /* 0x000f620000100800 */
[----:B------:R-:W-:Y:S01]  /*2b80*/  IADD3 R2, R12, 0x60, RZ ;  /* 0x000000600c027810 */ /* 0x000fe20007ffe0ff */
[----:B------:R-:W-:Y:S02]  /*2b90*/  IMAD R89, R88, -0x40, R19 ;  /* 0xffffffc058597824 */ /* 0x000fe400078e0213 */
[----:B------:R-:W2:Y:S01]  /*2ba0*/  S2R R5, SR_TID.X ;  /* 0x0000000000057919 */ /* 0x000ea20000002100 */
[----:B------:R-:W-:-:S13]  /*2bb0*/  ISETP.GE.AND P1, PT, R2, R13, PT ;  /* 0x0000000d0200720c */ /* 0x000fda0003f26270 */
[----:B-1----:R-:W-:-:S04]  /*2bc0*/  @!P1 LEA R8, P0, R234, R0, 0x1 ;  /* 0x00000000ea089211 */ /* 0x002fc800078008ff */
[----:B---3--:R-:W-:Y:S02]  /*2bd0*/  @!P1 LEA.HI.X R9, R234, R4, R235, 0x1, P0 ;  /* 0x00000004ea099211 */ /* 0x008fe400000f0ceb */
[----:B------:R-:W-:-:S03]  /*2be0*/  @!P1 LEA R6, P0, R237, R0, 0x1 ;  /* 0x00000000ed069211 */ /* 0x000fc600078008ff */
[----:B------:R-:W-:Y:S01]  /*2bf0*/  @!PT LDS RZ, [RZ] ;  /* 0x00000000fffff984 */ /* 0x000fe20000000800 */
[----:B------:R-:W-:Y:S01]  /*2c00*/  @!PT LDS RZ, [RZ] ;  /* 0x00000000fffff984 */ /* 0x000fe20000000800 */
[----:B------:R-:W-:Y:S01]  /*2c10*/  @!PT LDS RZ, [RZ] ;  /* 0x00000000fffff984 */ /* 0x000fe20000000800 */
[----:B------:R1:W-:Y:S01]  /*2c20*/  @!P1 LDGSTS.E.BYPASS.LTC128B.128 [R218+0x13100], [R8.64], !P5 ;  /* 0x1310000008da9fae */ /* 0x0003e2000e901d46 */
[----:B--2---:R-:W-:Y:S02]  /*2c30*/  SHF.R.S32.HI R10, RZ, 0x1f, R5 ;  /* 0x0000001fff0a7819 */ /* 0x004fe40000011405 */
[----:B------:R-:W-:Y:S02]  /*2c40*/  ISETP.NE.AND P5, PT, R20, RZ, PT ;  /* 0x000000ff1400720c */ /* 0x000fe40003fa5270 */
[----:B------:R-:W-:-:S04]  /*2c50*/  LEA.HI R10, R10, R5, RZ, 0x3 ;  /* 0x000000050a0a7211 */ /* 0x000fc800078f18ff */
[----:B------:R-:W-:-:S05]  /*2c60*/  SHF.R.S32.HI R10, RZ, 0x3, R10 ;  /* 0x00000003ff0a7819 */ /* 0x000fca000001140a */
[----:B------:R-:W-:Y:S01]  /*2c70*/  IMAD.IADD R5, R19, 0x1, -R10 ;  /* 0x0000000113057824 */ /* 0x000fe200078e0a0a */
[----:B-----5:R-:W-:Y:S02]  /*2c80*/  @!P1 LEA.HI.X R7, R237, R4, R3, 0x1, P0 ;  /* 0x00000004ed079211 */ /* 0x020fe400000f0c03 */
[----:B------:R-:W-:-:S03]  /*2c90*/  @!P1 LEA R2, P0, R236, R0, 0x1 ;  /* 0x00000000ec029211 */ /* 0x000fc600078008ff */
[----:B------:R2:W-:Y:S01]  /*2ca0*/  @!P1 LDGSTS.E.BYPASS.LTC128B.128 [R218+0x17100], [R6.64], !P4 ;  /* 0x1710000006da9fae */ /* 0x0005e2000e101d46 */
[----:B------:R-:W-:Y:S02]  /*2cb0*/  @!P1 LEA.HI.X R3, R236, R4, R252, 0x1, P0 ;  /* 0x00000004ec039211 */ /* 0x000fe400000f0cfc */
[----:B------:R-:W-:-:S03]  /*2cc0*/  ISETP.NE.AND P4, PT, R90, RZ, PT ;  /* 0x000000ff5a00720c */ /* 0x000fc60003f85270 */
[----:B------:R3:W-:Y:S01]  /*2cd0*/  @!P1 LDGSTS.E.BYPASS.LTC128B.128 [R218+0x1b100], [R2.64], !P3 ;  /* 0x1b10000002da9fae */ /* 0x0007e2000d901d46 */
[----:B------:R-:W-:Y:S02]  /*2ce0*/  ISETP.NE.AND P3, PT, R91, RZ, PT ;  /* 0x000000ff5b00720c */ /* 0x000fe40003f65270 */
[----:B--2---:R-:W-:-:S05]  /*2cf0*/  SHF.R.S32.HI R6, RZ, 0x1f, R88 ;  /* 0x0000001fff067819 */ /* 0x004fca0000011458 */
[----:B------:R-:W-:Y:S01]  /*2d00*/  IMAD R7, R6, c[0x0][0x1e0], RZ ;  /* 0x0000780006077a24 */ /* 0x000fe200078e02ff */
[----:B---3--:R-:W-:Y:S01]  /*2d10*/  @!P1 LEA R2, P0, R238, R0, 0x1 ;  /* 0x00000000ee029211 */ /* 0x008fe200078008ff */
[C---:B------:R-:W-:Y:S02]  /*2d20*/  IMAD R0, R88.reuse, -0x40, R5 ;  /* 0xffffffc058007824 */ /* 0x040fe400078e0205 */
[----:B------:R-:W-:Y:S01]  /*2d30*/  IMAD R7, R88, c[0x0][0x1e4], R7 ;  /* 0x0000790058077a24 */ /* 0x000fe200078e0207 */
[----:B------:R-:W-:Y:S01]  /*2d40*/  @!P1 LEA.HI.X R3, R238, R4, R247, 0x1, P0 ;  /* 0x00000004ee039211 */ /* 0x000fe200000f0cf7 */
[----:B------:R-:W-:Y:S01]  /*2d50*/  IMAD.WIDE.U32 R4, R88, c[0x0][0x1e0], RZ ;  /* 0x0000780058047a25 */ /* 0x000fe200078e00ff */
[----:B------:R-:W-:-:S03]  /*2d60*/  ISETP.GE.AND P0, PT, R0, 0x1, PT ;  /* 0x000000010000780c */ /* 0x000fc60003f06270 */
[----:B------:R2:W-:Y:S01]  /*2d70*/  @!P1 LDGSTS.E.BYPASS.LTC128B.128 [R218+0x1f100], [R2.64], !P2 ;  /* 0x1f10000002da9fae */ /* 0x0005e2000d101d46 */
[----:B------:R-:W-:Y:S02]  /*2d80*/  ISETP.GE.AND P2, PT, R0, 0x21, PT ;  /* 0x000000210000780c */ /* 0x000fe40003f46270 */
[----:B------:R-:W-:Y:S01]  /*2d90*/  LEA R0, P1, R4, R220, 0x6 ;  /* 0x000000dc04007211 */ /* 0x000fe200078230ff */
[----:B------:R-:W0:Y:S01]  /*2da0*/  LDGDEPBAR ;  /* 0x00000000000079af */ /* 0x000e220000000000 */
[----:B------:R-:W-:Y:S01]  /*2db0*/  WARPSYNC 0xffffffff ;  /* 0xffffffff00007948 */ /* 0x000fe20003800000 */
[----:B------:R-:W-:Y:S02]  /*2dc0*/  BSSY B0, `(.L_x_1253) ;  /* 0x0000132000007945 */ /* 0x000fe40003800000 */
[----:B------:R-:W-:Y:S01]  /*2dd0*/  BAR.SYNC.DEFER_BLOCKING 0x0 ;  /* 0x0000000000007b1d */ /* 0x000fe20000010000 */
[----:B--2---:R-:W-:Y:S02]  /*2de0*/  IMAD.IADD R2, R5, 0x1, R7 ;  /* 0x0000000105027824 */ /* 0x004fe400078e0207 */
[----:B------:R-:W-:-:S03]  /*2df0*/  IMAD.MOV.U32 R3, RZ, RZ, 0x20 ;  /* 0x00000020ff037424 */ /* 0x000fc600078e00ff */
[----:B------:R-:W-:Y:S01]  /*2e00*/  LEA.HI.X R2, R4, R224, R2, 0x6, P1 ;  /* 0x000000e004027211 */ /* 0x000fe200008f3402 */
[----:B-1----:R-:W-:Y:S01]  /*2e10*/  IMAD.WIDE.U32 R8, R3, c[0x0][0x1e0], RZ ;  /* 0x0000780003087a25 */ /* 0x002fe200078e00ff */
[----:B------:R-:W-:-:S03]  /*2e20*/  @P0 LEA R4, P1, R0, c[0x0][0x1c8], 0x1 ;  /* 0x0000720000040a11 */ /* 0x000fc600078208ff */
[----:B------:R-:W-:Y:S01]  /*2e30*/  IMAD R3, R3, c[0x0][0x1e4], RZ ;  /* 0x0000790003037a24 */ /* 0x000fe200078e02ff */
[C---:B------:R-:W-:Y:S02]  /*2e40*/  @P0 LEA.HI.X R5, R0.reuse, c[0x0][0x1cc], R2, 0x1, P1 ;  /* 0x0000730000050a11 */ /* 0x040fe400008f0c02 */
[----:B------:R-:W-:-:S03]  /*2e50*/  @P2 IADD3 R0, P1, R0, R8, RZ ;  /* 0x0000000800002210 */ /* 0x000fc60007f3e0ff */
[----:B------:R-:W-:Y:S01]  /*2e60*/  @!PT LDS RZ, [RZ] ;  /* 0x00000000fffff984 */ /* 0x000fe20000000800 */
[----:B------:R-:W-:Y:S01]  /*2e70*/  @!PT LDS RZ, [RZ] ;  /* 0x00000000fffff984 */ /* 0x000fe20000000800 */
[----:B------:R-:W-:Y:S01]  /*2e80*/  @!PT LDS RZ, [RZ] ;  /* 0x00000000fffff984 */ /* 0x000fe20000000800 */
[----:B------:R1:W-:Y:S01]  /*2e90*/  @P0 LDGSTS.E.BYPASS.LTC128B.128 [R218+0x8100], [R4.64], !P3 ;  /* 0x0810000004da0fae */ /* 0x0003e2000d901d46 */
[----:B------:R-:W-:Y:S02]  /*2ea0*/  @P2 IADD3.X R3, R2, R9, R3, P1, !PT ;  /* 0x0000000902032210 */ /* 0x000fe40000ffe403 */
[C---:B------:R-:W-:Y:S01]  /*2eb0*/  @P2 LEA R2, P1, R0.reuse, c[0x0][0x1c8], 0x1 ;  /* 0x0000720000022a11 */ /* 0x040fe200078208ff */
[----:B------:R1:W-:Y:S03]  /*2ec0*/  @P0 LDGSTS.E.BYPASS.LTC128B.128 [R218+0xa100], [R4.64+0x80], !P4 ;  /* 0x0a10008004da0fae */ /* 0x0003e6000e101d46 */
[----:B------:R-:W-:Y:S01]  /*2ed0*/  @P2 LEA.HI.X R3, R0, c[0x0][0x1cc], R3, 0x1, P1 ;  /* 0x0000730000032a11 */ /* 0x000fe200008f0c03 */
[----:B------:R1:W-:Y:S01]  /*2ee0*/  @P0 LDGSTS.E.BYPASS.LTC128B.128 [R218+0xc100], [R4.64+0x100], !P5 ;  /* 0x0c10010004da0fae */ /* 0x0003e2000e901d46 */
[----:B------:R-:W-:-:S03]  /*2ef0*/  IMAD R0, R6, c[0x0][0x208], RZ ;  /* 0x0000820006007a24 */ /* 0x000fc600078e02ff */
[----:B------:R1:W-:Y:S01]  /*2f00*/  @P0 LDGSTS.E.BYPASS.LTC128B.128 [R218+0xe100], [R4.64+0x180], !P6 ;  /* 0x0e10018004da0fae */ /* 0x0003e2000f101d46 */
[----:B------:R-:W-:-:S03]  /*2f10*/  IMAD R6, R88, c[0x0][0x20c], R0 ;  /* 0x0000830058067a24 */ /* 0x000fc600078e0200 */
[----:B------:R2:W-:Y:S04]  /*2f20*/  @P2 LDGSTS.E.BYPASS.LTC128B.128 [R218+0x9100], [R2.64], !P3 ;  /* 0x0910000002da2fae */ /* 0x0005e8000d901d46 */
[----:B------:R2:W-:Y:S04]  /*2f30*/  @P2 LDGSTS.E.BYPASS.LTC128B.128 [R218+0xb100], [R2.64+0x80], !P4 ;  /* 0x0b10008002da2fae */ /* 0x0005e8000e101d46 */
[----:B------:R2:W-:Y:S04]  /*2f40*/  @P2 LDGSTS.E.BYPASS.LTC128B.128 [R218+0xd100], [R2.64+0x100], !P5 ;  /* 0x0d10010002da2fae */ /* 0x0005e8000e901d46 */
[----:B------:R2:W-:Y:S01]  /*2f50*/  @P2 LDGSTS.E.BYPASS.LTC128B.128 [R218+0xf100], [R2.64+0x180], !P6 ;  /* 0x0f10018002da2fae */ /* 0x0005e2000f101d46 */
[----:B------:R-:W-:-:S03]  /*2f60*/  LOP3.LUT P2, RZ, R32, 0x2, RZ, 0xc0, !PT ;  /* 0x0000000220ff7812 */ /* 0x000fc6000784c0ff */
[----:B------:R-:W0:Y:S01]  /*2f70*/  LDGDEPBAR ;  /* 0x00000000000079af */ /* 0x000e220000000000 */
[----:B-1----:R-:W-:-:S05]  /*2f80*/  IMAD.WIDE.U32 R4, R88, c[0x0][0x208], RZ ;  /* 0x0000820058047a25 */ /* 0x002fca00078e00ff */
[----:B------:R-:W-:Y:S01]  /*2f90*/  LEA R0, P1, R4, R222, 0x6 ;  /* 0x000000de04007211 */ /* 0x000fe200078230ff */
[----:B--2---:R-:W-:Y:S01]  /*2fa0*/  IMAD.IADD R3, R5, 0x1, R6 ;  /* 0x0000000105037824 */ /* 0x004fe200078e0206 */
[----:B------:R-:W-:-:S04]  /*2fb0*/  DEPBAR.LE SB0, 0x1 ;  /* 0x000080400000791a */ /* 0x000fc80000000000 */
[----:B------:R-:W-:-:S04]  /*2fc0*/  DEPBAR.LE SB0, 0x0 ;  /* 0x000080000000791a */ /* 0x000fc80000000000 */
[----:B------:R-:W-:Y:S01]  /*2fd0*/  BAR.SYNC.DEFER_BLOCKING 0x0 ;  /* 0x0000000000007b1d */ /* 0x000fe20000010000 */
[----:B------:R-:W-:Y:S01]  /*2fe0*/  LEA R2, P0, R0, c[0x0][0x1f8], 0x1 ;  /* 0x00007e0000027a11 */ /* 0x000fe200078008ff */
[----:B------:R-:W-:Y:S01]  /*2ff0*/  IMAD.MOV.U32 R5, RZ, RZ, c[0x0][0x208] ;  /* 0x00008200ff057624 */ /* 0x000fe200078e00ff */
[----:B------:R-:W-:Y:S01]  /*3000*/  LEA.HI.X R3, R4, R226, R3, 0x6, P1 ;  /* 0x000000e204037211 */ /* 0x000fe200008f3403 */
[----:B------:R-:W-:Y:S01]  /*3010*/  IMAD.MOV.U32 R6, RZ, RZ, c[0x0][0x20c] ;  /* 0x00008300ff067624 */ /* 0x000fe200078e00ff */
[----:B------:R-:W-:Y:S02]  /*3020*/  LOP3.LUT R4, R32, 0x1, RZ, 0xc0, !PT ;  /* 0x0000000120047812 */ /* 0x000fe400078ec0ff */
[----:B------:R-:W-:Y:S01]  /*3030*/  LEA.HI.X R3, R0, c[0x0][0x1fc], R3, 0x1, P0 ;  /* 0x00007f0000037a11 */ /* 0x000fe200000f0c03 */
[----:B------:R-:W-:Y:S01]  /*3040*/  IMAD.IADD R0, R89, 0x1, -R10 ;  /* 0x0000000159007824 */ /* 0x000fe200078e0a0a */
[----:B------:R-:W-:Y:S02]  /*3050*/  LEA R12, P0, R5, R2, 0x6 ;  /* 0x00000002050c7211 */ /* 0x000fe400078030ff */
[----:B------:R-:W-:-:S02]  /*3060*/  ISETP.NE.U32.AND P3, PT, R4, 0x1, PT ;  /* 0x000000010400780c */ /* 0x000fc40003f65070 */
[----:B------:R-:W-:Y:S02]  /*3070*/  LEA.HI.X R13, R5, R3, R6, 0x6, P0 ;  /* 0x00000003050d7211 */ /* 0x000fe400000f3406 */
[----:B------:R-:W-:Y:S02]  /*3080*/  ISETP.LT.OR P0, PT, R0, 0x1, P3 ;  /* 0x000000010000780c */ /* 0x000fe40001f01670 */
[----:B------:R-:W-:Y:S02]  /*3090*/  LOP3.LUT P1, RZ, R32, 0x4, RZ, 0xc0, !PT ;  /* 0x0000000420ff7812 */ /* 0x000fe4000782c0ff */
[C---:B------:R-:W-:Y:S01]  /*30a0*/  ISETP.LT.OR P3, PT, R0.reuse, 0x21, P3 ;  /* 0x000000210000780c */ /* 0x040fe20001f61670 */
[----:B------:R-:W-:Y:S04]  /*30b0*/  LDSM.16.M88.4 R4, [R198] ;  /* 0x00000000c604783b */ /* 0x000fe80000000200 */
[----:B------:R-:W-:Y:S04]  /*30c0*/  LDSM.16.M88.4 R28, [R151] ;  /* 0x00000000971c783b */ /* 0x000fe80000000200 */
[----:B------:R-:W1:Y:S04]  /*30d0*/  LDSM.16.M88.4 R24, [R151+0x800] ;  /* 0x000800009718783b */ /* 0x000e680000000200 */
[----:B------:R-:W2:Y:S04]  /*30e0*/  LDSM.16.M88.4 R20, [R151+0x1000] ;  /* 0x001000009714783b */ /* 0x000ea80000000200 */
[----:B------:R-:W3:Y:S04]  /*30f0*/  LDSM.16.M88.4 R16, [R151+0x1800] ;  /* 0x001800009710783b */ /* 0x000ee80000000200 */
[----:B------:R-:W-:Y:S04]  /*3100*/  LDSM.16.M88.4 R8, [R199] ;  /* 0x00000000c708783b */ /* 0x000fe80000000200 */
[----:B------:R-:W5:Y:S04]  /*3110*/  LDSM.16.M88.4 R48, [R202] ;  /* 0x00000000ca30783b */ /* 0x000f680000000200 */
[----:B------:R-:W4:Y:S04]  /*3120*/  LDSM.16.M88.4 R60, [R217] ;  /* 0x00000000d93c783b */ /* 0x000f280000000200 */
[----:B------:R-:W3:Y:S04]  /*3130*/  LDSM.16.M88.4 R64, [R216] ;  /* 0x00000000d840783b */ /* 0x000ee80000000200 */
[----:B------:R-:W3:Y:S04]  /*3140*/  LDSM.16.M88.4 R72, [R215] ;  /* 0x00000000d748783b */ /* 0x000ee80000000200 */
[----:B------:R-:W-:Y:S01]  /*3150*/  @!PT LDS RZ, [RZ] ;  /* 0x00000000fffff984 */ /* 0x000fe20000000800 */
[----:B------:R-:W-:Y:S01]  /*3160*/  @!PT LDS RZ, [RZ] ;  /* 0x00000000fffff984 */ /* 0x000fe20000000800 */
[----:B------:R-:W-:Y:S01]  /*3170*/  @!PT LDS RZ, [RZ] ;  /* 0x00000000fffff984 */ /* 0x000fe20000000800 */
[----:B------:R3:W-:Y:S01]  /*3180*/  LDGSTS.E.BYPASS.LTC128B.128 [R218+0x100], [R2.64], !P0 ;  /* 0x0010000002da7fae */ /* 0x0007e2000c101d46 */
[----:B------:R-:W-:-:S02]  /*3190*/  ISETP.LT.OR P0, PT, R0, 0x1, !P2 ;  /* 0x000000010000780c */ /* 0x000fc40005701670 */
[C---:B------:R-:W-:Y:S01]  /*31a0*/  ISETP.LT.OR P2, PT, R0.reuse, 0x21, !P2 ;  /* 0x000000210000780c */ /* 0x040fe20005741670 */
[C---:B-1----:R-:W-:Y:S10]  /*31b0*/  HMMA.16816.F32 R36, R4.reuse, R24, RZ ;  /* 0x000000180424723c */ /* 0x042ff400000018ff */
[----:B------:R1:W-:Y:S01]  /*31c0*/  LDGSTS.E.BYPASS.LTC128B.128 [R218+0x2100], [R2.64+0x80], !P0 ;  /* 0x0210008002da7fae */ /* 0x0003e2000c101d46 */
[C---:B------:R-:W-:Y:S01]  /*31d0*/  ISETP.LT.OR P0, PT, R0.reuse, 0x1, !P1 ;  /* 0x000000010000780c */ /* 0x040fe20004f01670 */
[----:B------:R-:W-:Y:S01]  /*31e0*/  HMMA.16816.F32 R40, R4, R26, RZ ;  /* 0x0000001a0428723c */ /* 0x000fe200000018ff */
[----:B------:R-:W-:-:S07]  /*31f0*/  ISETP.LT.OR P1, PT, R0, 0x21, !P1 ;  /* 0x000000210000780c */ /* 0x000fce0004f21670 */
[----:B--2---:R-:W-:Y:S04]  /*3200*/  HMMA.16816.F32 R52, R4, R22, RZ ;  /* 0x000000160434723c */ /* 0x004fe800000018ff */
[----:B------:R1:W-:Y:S01]  /*3210*/  LDGSTS.E.BYPASS.LTC128B.128 [R218+0x4100], [R2.64+0x100], !P0 ;  /* 0x0410010002da7fae */ /* 0x0003e2000c101d46 */
[----:B------:R-:W-:-:S03]  /*3220*/  LOP3.LUT P0, RZ, R32, 0x8, RZ, 0xc0, !PT ;  /* 0x0000000820ff7812 */ /* 0x000fc6000780c0ff */
[----:B------:R-:W-:Y:S01]  /*3230*/  HMMA.16816.F32 R32, R4, R28, RZ ;  /* 0x0000001c0420723c */ /* 0x000fe200000018ff */
[C---:B------:R-:W-:Y:S02]  /*3240*/  ISETP.LT.OR P4, PT, R0.reuse, 0x1, !P0 ;  /* 0x000000010000780c */ /* 0x040fe40004781670 */
[----:B------:R-:W-:-:S05]  /*3250*/  ISETP.LT.OR P0, PT, R0, 0x21, !P0 ;  /* 0x000000210000780c */ /* 0x000fca0004701670 */
[C---:B------:R-:W-:Y:S06]  /*3260*/  HMMA.16816.F32 R28, R4.reuse, R30, RZ ;  /* 0x0000001e041c723c */ /* 0x040fec00000018ff */
[----:B------:R1:W-:Y:S02]  /*3270*/  LDGSTS.E.BYPASS.LTC128B.128 [R218+0x6100], [R2.64+0x180], !P4 ;  /* 0x0610018002da7fae */ /* 0x0003e4000e101d46 */
[C---:B------:R-:W-:Y:S02]  /*3280*/  HMMA.16816.F32 R44, R4.reuse, R20, RZ ;  /* 0x00000014042c723c */ /* 0x040fe400000018ff */
[----:B------:R2:W-:Y:S04]  /*3290*/  LDGSTS.E.BYPASS.LTC128B.128 [R218+0x1100], [R12.64], !P3 ;  /* 0x011000000cda7fae */ /* 0x0005e8000d901d46 */
[----:B------:R2:W-:Y:S02]  /*32a0*/  LDGSTS.E.BYPASS.LTC128B.128 [R218+0x3100], [R12.64+0x80], !P2 ;  /* 0x031000800cda7fae */ /* 0x0005e4000d101d46 */
[C---:B---3--:R-:W-:Y:S02]  /*32b0*/  HMMA.16816.F32 R56, R4.reuse, R16, RZ ;  /* 0x000000100438723c */ /* 0x048fe400000018ff */
[----:B------:R2:W-:Y:S04]  /*32c0*/  LDGSTS.E.BYPASS.LTC128B.128 [R218+0x5100], [R12.64+0x100], !P1 ;  /* 0x051001000cda7fae */ /* 0x0005e8000c901d46 */
[----:B------:R2:W-:Y:S01]  /*32d0*/  LDGSTS.E.BYPASS.LTC128B.128 [R218+0x7100], [R12.64+0x180], !P0 ;  /* 0x071001800cda7fae */ /* 0x0005e2000c101d46 */
[----:B------:R-:W-:Y:S01]  /*32e0*/  ISETP.GT.AND P0, PT, R88, R242, PT ;  /* 0x000000f25800720c */ /* 0x000fe20003f04270 */
[----:B------:R-:W-:Y:S02]  /*32f0*/  HMMA.16816.F32 R16, R4, R18, RZ ;  /* 0x000000120410723c */ /* 0x000fe400000018ff */
[----:B------:R-:W-:Y:S04]  /*3300*/  LDSM.16.M88.4 R4, [R201] ;  /* 0x00000000c904783b */ /* 0x000fe80000000200 */
[----:B------:R-:W3:Y:S02]  /*3310*/  LDSM.16.M88.4 R68, [R197] ;  /* 0x00000000c544783b */ /* 0x000ee40000000200 */
[C---:B-----5:R-:W-:Y:S02]  /*3320*/  HMMA.16816.F32 R20, R8.reuse, R48, R32 ;  /* 0x000000300814723c */ /* 0x060fe40000001820 */
[----:B------:R-:W5:Y:S04]  /*3330*/  LDSM.16.M88.4 R76, [R197+0x800] ;  /* 0x00080000c54c783b */ /* 0x000f680000000200 */
[----:B------:R-:W1:Y:S02]  /*3340*/  LDSM.16.M88.4 R80, [R197+0x1000] ;  /* 0x00100000c550783b */ /* 0x000e640000000200 */
[C---:B------:R-:W-:Y:S02]  /*3350*/  HMMA.16816.F32 R24, R8.reuse, R50, R28 ;  /* 0x000000320818723c */ /* 0x040fe4000000181c */
[----:B------:R-:W1:Y:S04]  /*3360*/  LDSM.16.M88.4 R84, [R197+0x1800] ;  /* 0x00180000c554783b */ /* 0x000e680000000200 */
[----:B------:R-:W-:Y:S02]  /*3370*/  LDSM.16.M88.4 R32, [R194] ;  /* 0x00000000c220783b */ /* 0x000fe40000000200 */
[C---:B----4-:R-:W-:Y:S02]  /*3380*/  HMMA.16816.F32 R28, R8.reuse, R60, R36 ;  /* 0x0000003c081c723c */ /* 0x050fe40000001824 */
[----:B------:R-:W0:Y:S06]  /*3390*/  LDGDEPBAR ;  /* 0x00000000000079af */ /* 0x000e2c0000000000 */
[C---:B------:R-:W-:Y:S01]  /*33a0*/  HMMA.16816.F32 R36, R8.reuse, R62, R40 ;  /* 0x0000003e0824723c */ /* 0x040fe20000001828 */
[----:B------:R-:W-:Y:S07]  /*33b0*/  LDSM.16.M88.4 R60, [R151+0x2800] ;  /* 0x00280000973c783b */ /* 0x000fee0000000200 */
[C---:B------:R-:W-:Y:S08]  /*33c0*/  HMMA.16816.F32 R48, R8.reuse, R66, R52 ;  /* 0x000000420830723c */ /* 0x040ff00000001834 */
[C---:B------:R-:W-:Y:S01]  /*33d0*/  HMMA.16816.F32 R40, R8.reuse, R64, R44 ;  /* 0x000000400828723c */ /* 0x040fe2000000182c */
[----:B------:R-:W-:Y:S04]  /*33e0*/  LDSM.16.M88.4 R64, [R194+0x1000] ;  /* 0x00100000c240783b */ /* 0x000fe80000000200 */
[----:B------:R-:W-:Y:S03]  /*33f0*/  LDSM.16.M88.4 R44, [R151+0x2000] ;  /* 0x00200000972c783b */ /* 0x000fe60000000200 */
[C---:B------:R-:W-:Y:S01]  /*3400*/  HMMA.16816.F32 R52, R8.reuse, R72, R56 ;  /* 0x000000480834723c */ /* 0x040fe20000001838 */
[----:B------:R-:W-:Y:S07]  /*3410*/  LDSM.16.M88.4 R56, [R194+0x800] ;  /* 0x00080000c238783b */ /* 0x000fee0000000200 */
[----:B--2---:R-:W-:Y:S01]  /*3420*/  HMMA.16816.F32 R12, R8, R74, R16 ;  /* 0x0000004a080c723c */ /* 0x004fe20000001810 */
[----:B------:R-:W2:Y:S04]  /*3430*/  LDSM.16.M88.4 R8, [R200] ;  /* 0x00000000c808783b */ /* 0x000ea80000000200 */
[----:B------:R-:W4:Y:S03]  /*3440*/  LDSM.16.M88.4 R72, [R194+0x1800] ;  /* 0x00180000c248783b */ /* 0x000f260000000200 */
[C---:B---3--:R-:W-:Y:S08]  /*3450*/  HMMA.16816.F32 R20, R4.reuse, R68, R20 ;  /* 0x000000440414723c */ /* 0x048ff00000001814 */
[C---:B------:R-:W-:Y:S01]  /*3460*/  HMMA.16816.F32 R16, R4.reuse, R70, R24 ;  /* 0x000000460410723c */ /* 0x040fe20000001818 */
[----:B------:R-:W-:Y:S04]  /*3470*/  LDSM.16.M88.4 R68, [R151+0x3000] ;  /* 0x003000009744783b */ /* 0x000fe80000000200 */
[----:B------:R-:W-:Y:S03]  /*3480*/  LDSM.16.M88.4 R24, [R214] ;  /* 0x00000000d618783b */ /* 0x000fe60000000200 */
        /* <DEDUP_REMOVED lines=11> */
[C---:B------:R-:W-:Y:S01]  /*3540*/  HMMA.16816.F32 R16, R8.reuse, R34, R16 ;  /* 0x000000220810723c */ /* 0x040fe20000001810 */
[----:B------:R-:W-:Y:S07]  /*3550*/  LDSM.16.M88.4 R32, [R197+0x2000] ;  /* 0x00200000c520783b */ /* 0x000fee0000000200 */
[C---:B------:R-:W-:Y:S08]  /*3560*/  HMMA.16816.F32 R28, R8.reuse, R56, R28 ;  /* 0x00000038081c723c */ /* 0x040ff0000000181c */
[C---:B------:R-:W-:Y:S01]  /*3570*/  HMMA.16816.F32 R36, R8.reuse, R58, R36 ;  /* 0x0000003a0824723c */ /* 0x040fe20000001824 */
[----:B------:R-:W-:Y:S07]  /*3580*/  LDSM.16.M88.4 R56, [R213] ;  /* 0x00000000d538783b */ /* 0x000fee0000000200 */
[C---:B------:R-:W-:Y:S08]  /*3590*/  HMMA.16816.F32 R40, R8.reuse, R64, R40 ;  /* 0x000000400828723c */ /* 0x040ff00000001828 */
[C---:B------:R-:W-:Y:S01]  /*35a0*/  HMMA.16816.F32 R48, R8.reuse, R66, R48 ;  /* 0x000000420830723c */ /* 0x040fe20000001830 */
[----:B------:R-:W-:Y:S07]  /*35b0*/  LDSM.16.M88.4 R64, [R212] ;  /* 0x00000000d440783b */ /* 0x000fee0000000200 */
[C---:B----4-:R-:W-:Y:S08]  /*35c0*/  HMMA.16816.F32 R52, R8.reuse, R72, R52 ;  /* 0x000000480834723c */ /* 0x050ff00000001834 */
[----:B------:R-:W-:Y:S01]  /*35d0*/  HMMA.16816.F32 R12, R8, R74, R12 ;  /* 0x0000004a080c723c */ /* 0x000fe2000000180c */
[----:B------:R-:W2:Y:S04]  /*35e0*/  LDSM.16.M88.4 R8, [R199+0x4000] ;  /* 0x00400000c708783b */ /* 0x000ea80000000200 */
[----:B------:R-:W3:Y:S03]  /*35f0*/  LDSM.16.M88.4 R72, [R211] ;  /* 0x00000000d348783b */ /* 0x000ee60000000200 */
[C---:B-1----:R-:W-:Y:S08]  /*3600*/  HMMA.16816.F32 R20, R4.reuse, R44, R20 ;  /* 0x0000002c0414723c */ /* 0x042ff00000001814 */
        /* <DEDUP_REMOVED lines=9> */
[----:B------:R-:W-:Y:S01]  /*36a0*/  HMMA.16816.F32 R12, R4, R78, R12 ;  /* 0x0000004e040c723c */ /* 0x000fe2000000180c */
[----:B------:R-:W1:Y:S04]  /*36b0*/  LDSM.16.M88.4 R4, [R201+0x4000] ;  /* 0x00400000c904783b */ /* 0x000e680000000200 */
[----:B------:R-:W4:Y:S03]  /*36c0*/  LDSM.16.M88.4 R76, [R197+0x3800] ;  /* 0x00380000c54c783b */ /* 0x000f260000000200 */
        /* <DEDUP_REMOVED lines=10> */
[----:B------:R-:W-:Y:S01]  /*3770*/  HMMA.16816.F32 R12, R8, R74, R12 ;  /* 0x0000004a080c723c */ /* 0x000fe2000000180c */
[----:B------:R-:W2:Y:S04]  /*3780*/  LDSM.16.M88.4 R8, [R200+0x4000] ;  /* 0x00400000c808783b */ /* 0x000ea80000000200 */
[----:B------:R-:W3:Y:S03]  /*3790*/  LDSM.16.M88.4 R72, [R194+0x3800] ;  /* 0x00380000c248783b */ /* 0x000ee60000000200 */
[C---:B-1----:R-:W-:Y:S08]  /*37a0*/  HMMA.16816.F32 R20, R4.reuse, R32, R20 ;  /* 0x000000200414723c */ /* 0x042ff00000001814 */
[C---:B------:R-:W-:Y:S01]  /*37b0*/  HMMA.16816.F32 R16, R4.reuse, R34, R16 ;  /* 0x000000220410723c */ /* 0x040fe20000001810 */
[----:B------:R-:W-:Y:S07]  /*37c0*/  LDSM.16.M88.4 R32, [R151+0x4000] ;  /* 0x004000009720783b */ /* 0x000fee0000000200 */
[C---:B------:R-:W-:Y:S08]  /*37d0*/  HMMA.16816.F32 R28, R4.reuse, R60, R28 ;  /* 0x0000003c041c723c */ /* 0x040ff0000000181c */
[C---:B------:R-:W-:Y:S01]  /*37e0*/  HMMA.16816.F32 R36, R4.reuse, R62, R36 ;  /* 0x0000003e0424723c */ /* 0x040fe20000001824 */
[----:B------:R-:W-:Y:S07]  /*37f0*/  LDSM.16.M88.4 R60, [R208] ;  /* 0x00000000d03c783b */ /* 0x000fee0000000200 */
[C---:B------:R-:W-:Y:S08]  /*3800*/  HMMA.16816.F32 R40, R4.reuse, R68, R40 ;  /* 0x000000440428723c */ /* 0x040ff00000001828 */
[C---:B------:R-:W-:Y:S01]  /*3810*/  HMMA.16816.F32 R48, R4.reuse, R70, R48 ;  /* 0x000000460430723c */ /* 0x040fe20000001830 */
[----:B------:R-:W-:Y:S07]  /*3820*/  LDSM.16.M88.4 R68, [R151+0x5000] ;  /* 0x005000009744783b */ /* 0x000fee0000000200 */
[C---:B----4-:R-:W-:Y:S08]  /*3830*/  HMMA.16816.F32 R52, R4.reuse, R76, R52 ;  /* 0x0000004c0434723c */ /* 0x050ff00000001834 */
[----:B------:R-:W-:Y:S01]  /*3840*/  HMMA.16816.F32 R12, R4, R78, R12 ;  /* 0x0000004e040c723c */ /* 0x000fe2000000180c */
[----:B------:R-:W1:Y:S04]  /*3850*/  LDSM.16.M88.4 R4, [R198+0x8000] ;  /* 0x00800000c604783b */ /* 0x000e680000000200 */
[----:B------:R-:W4:Y:S03]  /*3860*/  LDSM.16.M88.4 R76, [R151+0x5800] ;  /* 0x00580000974c783b */ /* 0x000f260000000200 */
[C---:B--2---:R-:W-:Y:S08]  /*3870*/  HMMA.16816.F32 R20, R8.reuse, R24, R20 ;  /* 0x000000180814723c */ /* 0x044ff00000001814 */
[C---:B------:R-:W-:Y:S01]  /*3880*/  HMMA.16816.F32 R16, R8.reuse, R26, R16 ;  /* 0x0000001a0810723c */ /* 0x040fe20000001810 */
[----:B------:R-:W-:Y:S07]  /*3890*/  LDSM.16.M88.4 R24, [R210] ;  /* 0x00000000d218783b */ /* 0x000fee0000000200 */
[C---:B------:R-:W-:Y:S08]  /*38a0*/  HMMA.16816.F32 R28, R8.reuse, R44, R28 ;  /* 0x0000002c081c723c */ /* 0x040ff0000000181c */
[C---:B------:R-:W-:Y:S01]  /*38b0*/  HMMA.16816.F32 R36, R8.reuse, R46, R36 ;  /* 0x0000002e0824723c */ /* 0x040fe20000001824 */
[----:B------:R-:W-:Y:S07]  /*38c0*/  LDSM.16.M88.4 R44, [R209] ;  /* 0x00000000d12c783b */ /* 0x000fee0000000200 */
[C---:B------:R-:W-:Y:S08]  /*38d0*/  HMMA.16816.F32 R40, R8.reuse, R64, R40 ;  /* 0x000000400828723c */ /* 0x040ff00000001828 */
[C---:B------:R-:W-:Y:S01]  /*38e0*/  HMMA.16816.F32 R48, R8.reuse, R66, R48 ;  /* 0x000000420830723c */ /* 0x040fe20000001830 */
[----:B------:R-:W-:Y:S07]  /*38f0*/  LDSM.16.M88.4 R64, [R197+0x5000] ;  /* 0x00500000c540783b */ /* 0x000fee0000000200 */
[C---:B---3--:R-:W-:Y:S08]  /*3900*/  HMMA.16816.F32 R52, R8.reuse, R72, R52 ;  /* 0x000000480834723c */ /* 0x048ff00000001834 */
        /* <DEDUP_REMOVED lines=28> */
[----:B------:R-:W-:Y:S03]  /*3ad0*/  LDSM.16.M88.4 R72, [R151+0x7800] ;  /* 0x007800009748783b */ /* 0x000fe60000000200 */
        /* <DEDUP_REMOVED lines=12> */
[----:B------:R-:W-:Y:S03]  /*3ba0*/  LDSM.16.M88.4 R76, [R194+0x7800] ;  /* 0x00780000c24c783b */ /* 0x000fe60000000200 */
        /* <DEDUP_REMOVED lines=10> */
[----:B------:R-:W-:Y:S01]  /*3c50*/  HMMA.16816.F32 R8, R8, R70, R12 ;  /* 0x000000460808723c */ /* 0x000fe2000000180c */
[----:B------:R-:W2:Y:S04]  /*3c60*/  LDSM.16.M88.4 R12, [R199+0xc000] ;  /* 0x00c00000c70c783b */ /* 0x000ea80000000200 */
[----:B------:R-:W3:Y:S03]  /*3c70*/  LDSM.16.M88.4 R68, [R203] ;  /* 0x00000000cb44783b */ /* 0x000ee60000000200 */
[C---:B-1----:R-:W-:Y:S08]  /*3c80*/  HMMA.16816.F32 R20, R4.reuse, R32, R20 ;  /* 0x000000200414723c */ /* 0x042ff00000001814 */
[C---:B------:R-:W-:Y:S08]  /*3c90*/  HMMA.16816.F32 R16, R4.reuse, R34, R16 ;  /* 0x000000220410723c */ /* 0x040ff00000001810 */
        /* <DEDUP_REMOVED lines=11> */
[C---:B------:R-:W-:Y:S08]  /*3d50*/  HMMA.16816.F32 R24, R12.reuse, R26, R16 ;  /* 0x0000001a0c18723c */ /* 0x040ff00000001810 */
[C---:B------:R-:W-:Y:S08]  /*3d60*/  HMMA.16816.F32 R20, R12.reuse, R44, R28 ;  /* 0x0000002c0c14723c */ /* 0x040ff0000000181c */
[C---:B------:R-:W-:Y:S08]  /*3d70*/  HMMA.16816.F32 R16, R12.reuse, R46, R36 ;  /* 0x0000002e0c10723c */ /* 0x040ff00000001824 */
[C---:B------:R-:W-:Y:S08]  /*3d80*/  HMMA.16816.F32 R28, R12.reuse, R60, R40 ;  /* 0x0000003c0c1c723c */ /* 0x040ff00000001828 */
[C---:B------:R-:W-:Y:S01]  /*3d90*/  HMMA.16816.F32 R48, R12.reuse, R62, R48 ;  /* 0x0000003e0c30723c */ /* 0x040fe20000001830 */
[----:B------:R-:W-:Y:S07]  /*3da0*/  LDSM.16.M88.4 R60, [R194+0x6800] ;  /* 0x00680000c23c783b */ /* 0x000fee0000000200 */
[C---:B---3--:R-:W-:Y:S08]  /*3db0*/  HMMA.16816.F32 R52, R12.reuse, R68, R52 ;  /* 0x000000440c34723c */ /* 0x048ff00000001834 */
[----:B------:R-:W-:Y:S01]  /*3dc0*/  HMMA.16816.F32 R44, R12, R70, R4 ;  /* 0x000000460c2c723c */ /* 0x000fe20000001804 */
[----:B------:R-:W2:Y:S04]  /*3dd0*/  LDSM.16.M88.4 R4, [R200+0xc000] ;  /* 0x00c00000c804783b */ /* 0x000ea80000000200 */
[----:B------:R-:W3:Y:S01]  /*3de0*/  LDSM.16.M88.4 R68, [R194+0x7000] ;  /* 0x00700000c244783b */ /* 0x000ee20000000200 */
[----:B------:R-:W-:-:S04]  /*3df0*/  DEPBAR.LE SB0, 0x0 ;  /* 0x000080000000791a */ /* 0x000fc80000000000 */
[C---:B-1----:R-:W-:Y:S08]  /*3e00*/  HMMA.16816.F32 R40, R8.reuse, R64, R32 ;  /* 0x000000400828723c */ /* 0x042ff00000001820 */
[C---:B------:R-:W-:Y:S08]  /*3e10*/  HMMA.16816.F32 R36, R8.reuse, R66, R24 ;  /* 0x000000420824723c */ /* 0x040ff00000001818 */
[C---:B----4-:R-:W-:Y:S08]  /*3e20*/  HMMA.16816.F32 R32, R8.reuse, R72, R20 ;  /* 0x000000480820723c */ /* 0x050ff00000001814 */
[C---:B------:R-:W-:Y:S08]  /*3e30*/  HMMA.16816.F32 R24, R8.reuse, R74, R16 ;  /* 0x0000004a0818723c */ /* 0x040ff00000001810 */
[C---:B------:R-:W-:Y:S08]  /*3e40*/  HMMA.16816.F32 R20, R8.reuse, R80, R28 ;  /* 0x000000500814723c */ /* 0x040ff0000000181c */
[C---:B------:R-:W-:Y:S08]  /*3e50*/  HMMA.16816.F32 R16, R8.reuse, R82, R48 ;  /* 0x000000520810723c */ /* 0x040ff00000001830 */
[C---:B------:R-:W-:Y:S08]  /*3e60*/  HMMA.16816.F32 R12, R8.reuse, R84, R52 ;  /* 0x00000054080c723c */ /* 0x040ff00000001834 */
[----:B------:R-:W-:Y:S08]  /*3e70*/  HMMA.16816.F32 R8, R8, R86, R44 ;  /* 0x000000560808723c */ /* 0x000ff0000000182c */
[C---:B--2---:R-:W-:Y:S08]  /*3e80*/  HMMA.16816.F32 R28, R4.reuse, R56, R40 ;  /* 0x00000038041c723c */ /* 0x044ff00000001828 */
[C---:B------:R-:W-:Y:S08]  /*3e90*/  HMMA.16816.F32 R36, R4.reuse, R58, R36 ;  /* 0x0000003a0424723c */ /* 0x040ff00000001824 */
[C---:B------:R-:W-:Y:S08]  /*3ea0*/  HMMA.16816.F32 R32, R4.reuse, R60, R32 ;  /* 0x0000003c0420723c */ /* 0x040ff00000001820 */
[C---:B------:R-:W-:Y:S08]  /*3eb0*/  HMMA.16816.F32 R24, R4.reuse, R62, R24 ;  /* 0x0000003e0418723c */ /* 0x040ff00000001818 */
[C---:B---3--:R-:W-:Y:S08]  /*3ec0*/  HMMA.16816.F32 R48, R4.reuse, R68, R20 ;  /* 0x000000440430723c */ /* 0x048ff00000001814 */
[C---:B------:R-:W-:Y:S08]  /*3ed0*/  HMMA.16816.F32 R52, R4.reuse, R70, R16 ;  /* 0x000000460434723c */ /* 0x040ff00000001810 */
[C---:B------:R-:W-:Y:S08]  /*3ee0*/  HMMA.16816.F32 R44, R4.reuse, R76, R12 ;  /* 0x0000004c042c723c */ /* 0x040ff0000000180c */
[----:B------:R-:W-:Y:S01]  /*3ef0*/  HMMA.16816.F32 R40, R4, R78, R8 ;  /* 0x0000004e0428723c */ /* 0x000fe20000001808 */
[----:B------:R-:W-:Y:S06]  /*3f00*/  BAR.SYNC.DEFER_BLOCKING 0x0 ;  /* 0x0000000000007b1d */ /* 0x000fec0000010000 */
[----:B------:R-:W-:Y:S01]  /*3f10*/  @!UPT UIADD3 URZ, URZ, URZ, URZ ;  /* 0x0000003f3f3ff290 */ /* 0x000fe2000fffe03f */
[----:B------:R-:W-:Y:S11]  /*3f20*/  @!P0 BRA `(.L_x_1254) ;  /* 0x000001b000008947 */ /* 0x000ff60003800000 */
[----:B------:R-:W-:Y:S01]  /*3f30*/  IADD3 R0, R150, -0x2, RZ ;  /* 0xfffffffe96007810 */ /* 0x000fe20007ffe0ff */
[----:B------:R-:W-:Y:S01]  /*3f40*/  IMAD.MOV.U32 R6, RZ, RZ, c[0x0][0x1e4] ;  /* 0x00007900ff067624 */ /* 0x000fe200078e00ff */
[----:B------:R-:W-:-:S02]  /*3f50*/  ISETP.NE.AND P3, PT, R91, RZ, PT ;  /* 0x000000ff5b00720c */ /* 0x000fc40003f65270 */
[----:B------:R-:W-:Y:S01]  /*3f60*/  SHF.R.S32.HI R2, RZ, 0x1f, R0 ;  /* 0x0000001fff027819 */ /* 0x000fe20000011400 */
[----:B------:R-:W-:Y:S01]  /*3f70*/  IMAD.WIDE.U32 R4, R0, c[0x0][0x1e0], RZ ;  /* 0x0000780000047a25 */ /* 0x000fe200078e00ff */
[----:B------:R-:W-:-:S03]  /*3f80*/  ISETP.NE.AND P4, PT, R90, RZ, PT ;  /* 0x000000ff5a00720c */ /* 0x000fc60003f85270 */
        /* <DEDUP_REMOVED lines=21> */
.L_x_1254:
[----:B------:R-:W-:Y:S05]  /*40e0*/  BSYNC B0 ;  /* 0x0000000000007941 */ /* 0x000fea0003800000 */
.L_x_1253:
[----:B------:R-:W-:Y:S01]  /*40f0*/  IMAD.IADD R0, R89, 0x1, -R239 ;  /* 0x0000000159007824 */ /* 0x000fe200078e0aef */
[----:B------:R-:W-:Y:S04]  /*4100*/  LDSM.16.MT88.4 R64, [R193+0x2800] ;  /* 0x00280000c140783b */ /* 0x000fe80000004200 */
[C---:B------:R-:W-:Y:S01]  /*4110*/  ISETP.GT.AND P1, PT, R0.reuse, RZ, PT ;  /* 0x000000ff0000720c */ /* 0x040fe20003f24270 */
[----:B------:R-:W-:Y:S01]  /*4120*/  LDSM.16.MT88.4 R72, [R192+0x4000] ;  /* 0x00400000c048783b */ /* 0x000fe20000004200 */
[----:B------:R-:W-:-:S02]  /*4130*/  ISETP.GT.AND P0, PT, R0, 0x1, PT ;  /* 0x000000010000780c */ /* 0x000fc40003f04270 */
[----:B------:R-:W-:Y:S01]  /*4140*/  ISETP.GT.AND P2, PT, R0, 0x8, PT ;  /* 0x000000080000780c */ /* 0x000fe20003f44270 */
[----:B------:R-:W-:Y:S01]  /*4150*/  LDSM.16.MT88.4 R60, [R196+0x2800] ;  /* 0x00280000c43c783b */ /* 0x000fe20000004200 */
[----:B-1----:R-:W-:Y:S02]  /*4160*/  FSEL R5, R28, -INF , P1 ;  /* 0xff8000001c057808 */ /* 0x002fe40000800000 */
[----:B------:R-:W-:Y:S01]  /*4170*/  FSEL R6, R29, -INF , P0 ;  /* 0xff8000001d067808 */ /* 0x000fe20000000000 */
[----:B------:R-:W-:Y:S01]  /*4180*/  LDSM.16.MT88.4 R68, [R192+0x4800] ;  /* 0x00480000c044783b */ /* 0x000fe20000004200 */
[----:B------:R-:W-:Y:S02]  /*4190*/  FSEL R13, R31, -INF , P0 ;  /* 0xff8000001f0d7808 */ /* 0x000fe40000000000 */
[----:B------:R-:W-:Y:S01]  /*41a0*/  ISETP.GT.AND P0, PT, R0, 0x9, PT ;  /* 0x000000090000780c */ /* 0x000fe20003f04270 */
[----:B------:R-:W0:Y:S01]  /*41b0*/  LDGDEPBAR ;  /* 0x00000000000079af */ /* 0x000e220000000000 */
        /* <DEDUP_REMOVED lines=11> */
[----:B------:R-:W-:Y:S01]  /*4270*/  ISETP.GT.AND P2, PT, R0, 0x18, PT ;  /* 0x000000180000780c */ /* 0x000fe20003f44270 */
[----:B------:R-:W-:Y:S01]  /*4280*/  LDSM.16.MT88.4 R36, [R196] ;  /* 0x00000000c424783b */ /* 0x000fe20000004200 */
[----:B------:R-:W-:-:S02]  /*4290*/  FSEL R10, R33, -INF , P0 ;  /* 0xff800000210a7808 */ /* 0x000fc40000000000 */
[----:B------:R-:W-:Y:S02]  /*42a0*/  FMNMX.FTZ R2, R9, R2, !PT ;  /* 0x0000000209027209 */ /* 0x000fe40007810000 */
[----:B------:R-:W-:Y:S02]  /*42b0*/  FSEL R19, R34, -INF , P1 ;  /* 0xff80000022137808 */ /* 0x000fe40000800000 */
[----:B------:R-:W-:Y:S02]  /*42c0*/  ISETP.GT.AND P1, PT, R0, 0x19, PT ;  /* 0x000000190000780c */ /* 0x000fe40003f24270 */
[----:B------:R-:W-:Y:S02]  /*42d0*/  FSEL R11, R24, -INF , P2 ;  /* 0xff800000180b7808 */ /* 0x000fe40001000000 */
[----:B------:R-:W-:Y:S02]  /*42e0*/  FMNMX.FTZ R2, R10, R2, !PT ;  /* 0x000000020a027209 */ /* 0x000fe40007810000 */
[----:B------:R-:W-:-:S02]  /*42f0*/  FSEL R20, R35, -INF , P0 ;  /* 0xff80000023147808 */ /* 0x000fc40000000000 */
[C---:B------:R-:W-:Y:S01]  /*4300*/  ISETP.GT.AND P0, PT, R0.reuse, 0x20, PT ;  /* 0x000000200000780c */ /* 0x040fe20003f04270 */
[----:B------:R-:W-:Y:S01]  /*4310*/  LDSM.16.MT88.4 R32, [R192+0x800] ;  /* 0x00080000c020783b */ /* 0x000fe20000004200 */
        /* <DEDUP_REMOVED lines=8> */
[----:B------:R-:W-:Y:S02]  /*43a0*/  FMNMX.FTZ R3, R12, R13, !PT ;  /* 0x0000000d0c037209 */ /* 0x000fe40007810000 */
[----:B------:R-:W-:Y:S02]  /*43b0*/  ISETP.GT.AND P4, PT, R0, 0x29, PT ;  /* 0x000000290000780c */ /* 0x000fe40003f84270 */
[----:B------:R-:W-:-:S02]  /*43c0*/  FSEL R102, R52, -INF , P5 ;  /* 0xff80000034667808 */ /* 0x000fc40002800000 */
[----:B------:R-:W-:Y:S02]  /*43d0*/  FMNMX.FTZ R2, R103, R2, !PT ;  /* 0x0000000267027209 */ /* 0x000fe40007810000 */
[----:B------:R-:W-:Y:S02]  /*43e0*/  FMNMX.FTZ R3, R14, R3, !PT ;  /* 0x000000030e037209 */ /* 0x000fe40007810000 */
[----:B------:R-:W-:Y:S02]  /*43f0*/  ISETP.GT.AND P3, PT, R0, 0x30, PT ;  /* 0x000000300000780c */ /* 0x000fe40003f64270 */
[----:B------:R-:W-:Y:S02]  /*4400*/  FSEL R101, R53, -INF , P4 ;  /* 0xff80000035657808 */ /* 0x000fe40002000000 */
[----:B------:R-:W-:Y:S02]  /*4410*/  FMNMX.FTZ R2, R102, R2, !PT ;  /* 0x0000000266027209 */ /* 0x000fe40007810000 */
        /* <DEDUP_REMOVED lines=15> */
[----:B------:R-:W-:Y:S02]  /*4510*/  FMNMX.FTZ R2, R21, R3, !PT ;  /* 0x0000000315027209 */ /* 0x000fe40007810000 */
[----:B------:R-:W-:Y:S02]  /*4520*/  FSEL R92, R41, -INF , P0 ;  /* 0xff800000295c7808 */ /* 0x000fe40000000000 */
[----:B------:R-:W-:Y:S02]  /*4530*/  FMNMX.FTZ R0, R95, R0, !PT ;  /* 0x000000005f007209 */ /* 0x000fe40007810000 */
[----:B------:R-:W-:-:S02]  /*4540*/  FMNMX.FTZ R2, R28, R2, !PT ;  /* 0x000000021c027209 */ /* 0x000fc40007810000 */
[----:B------:R-:W-:Y:S02]  /*4550*/  FMNMX.FTZ R0, R92, R0, !PT ;  /* 0x000000005c007209 */ /* 0x000fe40007810000 */
[----:B------:R-:W-:Y:S02]  /*4560*/  FSEL R98, R51, -INF , P6 ;  /* 0xff80000033627808 */ /* 0x000fe40003000000 */
[----:B------:R-:W-:Y:S01]  /*4570*/  FMNMX.FTZ R2, R105, R2, !PT ;  /* 0x0000000269027209 */ /* 0x000fe20007810000 */
[----:B------:R-:W1:Y:S01]  /*4580*/  SHFL.BFLY PT, R3, R0, 0x2, 0x1f ;  /* 0x0c401f0000037f89 */ /* 0x000e6200000e0000 */
[----:B------:R-:W-:Y:S02]  /*4590*/  FSEL R97, R54, -INF , P5 ;  /* 0xff80000036617808 */ /* 0x000fe40002800000 */
[----:B------:R-:W-:Y:S01]  /*45a0*/  FMNMX.FTZ R2, R98, R2, !PT ;  /* 0x0000000262027209 */ /* 0x000fe20007810000 */
[----:B------:R-:W-:Y:S01]  /*45b0*/  LDSM.16.MT88.4 R48, [R196+0x800] ;  /* 0x00080000c430783b */ /* 0x000fe20000004200 */
[----:B------:R-:W-:-:S02]  /*45c0*/  FSEL R96, R55, -INF , P4 ;  /* 0xff80000037607808 */ /* 0x000fc40002000000 */
[----:B------:R-:W-:Y:S01]  /*45d0*/  FMNMX.FTZ R2, R97, R2, !PT ;  /* 0x0000000261027209 */ /* 0x000fe20007810000 */
[----:B------:R-:W-:Y:S01]  /*45e0*/  LDSM.16.MT88.4 R52, [R195] ;  /* 0x00000000c334783b */ /* 0x000fe20000004200 */
[----:B------:R-:W-:Y:S02]  /*45f0*/  FSEL R94, R46, -INF , P3 ;  /* 0xff8000002e5e7808 */ /* 0x000fe40001800000 */
[----:B------:R-:W-:Y:S02]  /*4600*/  FMNMX.FTZ R2, R96, R2, !PT ;  /* 0x0000000260027209 */ /* 0x000fe40007810000 */
[----:B------:R-:W-:Y:S02]  /*4610*/  FSEL R93, R47, -INF , P2 ;  /* 0xff8000002f5d7808 */ /* 0x000fe40001000000 */
[----:B------:R-:W-:Y:S01]  /*4620*/  FMNMX.FTZ R2, R94, R2, !PT ;  /* 0x000000025e027209 */ /* 0x000fe20007810000 */
[----:B------:R-:W-:Y:S01]  /*4630*/  LDSM.16.MT88.4 R44, [R193+0x800] ;  /* 0x00080000c12c783b */ /* 0x000fe20000004200 */
[----:B------:R-:W-:-:S02]  /*4640*/  FSEL R91, R42, -INF , P1 ;  /* 0xff8000002a5b7808 */ /* 0x000fc40000800000 */
[----:B------:R-:W-:Y:S02]  /*4650*/  FMNMX.FTZ R2, R93, R2, !PT ;  /* 0x000000025d027209 */ /* 0x000fe40007810000 */
[----:B------:R-:W-:Y:S02]  /*4660*/  FSEL R90, R43, -INF , P0 ;  /* 0xff8000002b5a7808 */ /* 0x000fe40000000000 */
[----:B------:R-:W-:Y:S01]  /*4670*/  FMNMX.FTZ R2, R91, R2, !PT ;  /* 0x000000025b027209 */ /* 0x000fe20007810000 */
[----:B------:R-:W-:Y:S01]  /*4680*/  LDSM.16.MT88.4 R40, [R195+0x800] ;  /* 0x00080000c328783b */ /* 0x000fe20000004200 */
        /* <DEDUP_REMOVED lines=8> */
[----:B------:R-:W1:Y:S03]  /*4710*/  SHFL.BFLY PT, R4, R0, 0x1, 0x1f ;  /* 0x0c201f0000047f89 */ /* 0x000e6600000e0000 */
[----:B------:R-:W-:-:S05]  /*4720*/  FSEL R2, R2, RZ, P0 ;  /* 0x000000ff02027208 */ /* 0x000fca0000000000 */
[----:B------:R-:W-:-:S04]  /*4730*/  FFMA.FTZ R3, R5, c[0x0][0x2d0], -R2 ;  /* 0x0000b40005037a23 */ /* 0x000fc80000010802 */
[----:B------:R2:W-:Y:S01]  /*4740*/  MUFU.EX2 R80, R3 ;  /* 0x0000000300507308 */ /* 0x0005e20000000800 */
[----:B-1----:R-:W-:Y:S01]  /*4750*/  FMNMX.FTZ R16, R0, R4, !PT ;  /* 0x0000000400107209 */ /* 0x002fe20007810000 */
[--C-:B------:R-:W-:Y:S02]  /*4760*/  FFMA.FTZ R0, R9, c[0x0][0x2d0], -R2.reuse ;  /* 0x0000b40009007a23 */ /* 0x100fe40000010802 */
[----:B--2---:R-:W-:Y:S01]  /*4770*/  FFMA.FTZ R3, R6, c[0x0][0x2d0], -R2 ;  /* 0x0000b40006037a23 */ /* 0x004fe20000010802 */
[----:B------:R-:W-:-:S03]  /*4780*/  FSETP.NEU.FTZ.AND P0, PT, R16, -INF , PT ;  /* 0xff8000001000780b */ /* 0x000fc60003f1d000 */
[----:B------:R1:W-:Y:S08]  /*4790*/  MUFU.EX2 R82, R0 ;  /* 0x0000000000527308 */ /* 0x0003f00000000800 */
[----:B------:R2:W3:Y:S01]  /*47a0*/  MUFU.EX2 R79, R3 ;  /* 0x00000003004f7308 */ /* 0x0004e20000000800 */
[----:B-1----:R-:W-:-:S05]  /*47b0*/  FMUL.FTZ R0, R16, c[0x0][0x2d0] ;  /* 0x0000b40010007a20 */ /* 0x002fca0000410000 */
[----:B------:R-:W-:Y:S01]  /*47c0*/  FSEL R0, R0, RZ, P0 ;  /* 0x000000ff00007208 */ /* 0x000fe20000000000 */
[--C-:B--2---:R-:W-:Y:S02]  /*47d0*/  FFMA.FTZ R3, R7, c[0x0][0x2d0], -R2.reuse ;  /* 0x0000b40007037a23 */ /* 0x104fe40000010802 */
[----:B------:R-:W1:Y:S02]  /*47e0*/  LDSM.16.MT88.4 R4, [R192] ;  /* 0x00000000c004783b */ /* 0x000e640000004200 */
[----:B------:R2:W-:Y:S02]  /*47f0*/  MUFU.EX2 R81, R3 ;  /* 0x0000000300517308 */ /* 0x0005e40000000800 */
[----:B--2---:R-:W-:Y:S01]  /*4800*/  FFMA.FTZ R3, R8, c[0x0][0x2d0], -R2 ;  /* 0x0000b40008037a23 */ /* 0x004fe20000010802 */
[----:B---3--:R-:W-:-:S05]  /*4810*/  F2FP.PACK_AB R8, R79, R80 ;  /* 0x000000504f08723e */ /* 0x008fca00000000ff */
[----:B------:R2:W3:Y:S02]  /*4820*/  MUFU.EX2 R83, R3 ;  /* 0x0000000300537308 */ /* 0x0004e40000000800 */
[----:B--2---:R-:W-:Y:S01]  /*4830*/  FFMA.FTZ R3, R10, c[0x0][0x2d0], -R2 ;  /* 0x0000b4000a037a23 */ /* 0x004fe20000010802 */
[----:B---3--:R-:W-:-:S05]  /*4840*/  F2FP.PACK_AB R10, R83, R81 ;  /* 0x00000051530a723e */ /* 0x008fca00000000ff */
[----:B------:R2:W-:Y:S02]  /*4850*/  MUFU.EX2 R84, R3 ;  /* 0x0000000300547308 */ /* 0x0005e40000000800 */
[----:B--2---:R-:W-:-:S06]  /*4860*/  FFMA.FTZ R3, R11, c[0x0][0x2d0], -R2 ;  /* 0x0000b4000b037a23 */ /* 0x004fcc0000010802 */
[----:B------:R2:W-:Y:S02]  /*4870*/  MUFU.EX2 R86, R3 ;  /* 0x0000000300567308 */ /* 0x0005e40000000800 */
[----:B--2---:R-:W-:-:S06]  /*4880*/  FFMA.FTZ R3, R12, c[0x0][0x2d0], -R0 ;  /* 0x0000b4000c037a23 */ /* 0x004fcc0000010800 */
[----:B------:R2:W-:Y:S02]  /*4890*/  MUFU.EX2 R77, R3 ;  /* 0x00000003004d7308 */ /* 0x0005e40000000800 */
[----:B--2---:R-:W-:-:S06]  /*48a0*/  FFMA.FTZ R3, R13, c[0x0][0x2d0], -R0 ;  /* 0x0000b4000d037a23 */ /* 0x004fcc0000010800 */
[----:B------:R2:W3:Y:S02]  /*48b0*/  MUFU.EX2 R76, R3 ;  /* 0x00000003004c7308 */ /* 0x0004e40000000800 */
[--C-:B--2---:R-:W-:Y:S01]  /*48c0*/  FFMA.FTZ R3, R14, c[0x0][0x2d0], -R0.reuse ;  /* 0x0000b4000e037a23 */ /* 0x104fe20000010800 */
[----:B---3--:R-:W-:Y:S01]  /*48d0*/  F2FP.PACK_AB R9, R76, R77 ;  /* 0x0000004d4c09723e */ /* 0x008fe200000000ff */
[----:B------:R-:W2:Y:S04]  /*48e0*/  LDSM.16.MT88.4 R12, [R193] ;  /* 0x00000000c10c783b */ /* 0x000ea80000004200 */
[----:B------:R3:W-:Y:S02]  /*48f0*/  MUFU.EX2 R78, R3 ;  /* 0x00000003004e7308 */ /* 0x0007e40000000800 */
[----:B---3--:R-:W-:-:S06]  /*4900*/  FFMA.FTZ R3, R18, c[0x0][0x2d0], -R0 ;  /* 0x0000b40012037a23 */ /* 0x008fcc0000010800 */
[----:B------:R3:W4:Y:S02]  /*4910*/  MUFU.EX2 R18, R3 ;  /* 0x0000000300127308 */ /* 0x0007240000000800 */
[----:B---3--:R-:W-:Y:S01]  /*4920*/  FFMA.FTZ R3, R17, c[0x0][0x2d0], -R2 ;  /* 0x0000b40011037a23 */ /* 0x008fe20000010802 */
[----:B----4-:R-:W-:-:S05]  /*4930*/  F2FP.PACK_AB R11, R18, R78 ;  /* 0x0000004e120b723e */ /* 0x010fca00000000ff */
[----:B------:R3:W-:Y:S02]  /*4940*/  MUFU.EX2 R87, R3 ;  /* 0x0000000300577308 */ /* 0x0007e40000000800 */
[----:B-1----:R-:W-:Y:S01]  /*4950*/  HMMA.16816.F32 R24, R8, R4, RZ ;  /* 0x000000040818723c */ /* 0x002fe200000018ff */
[----:B---3--:R-:W-:-:S05]  /*4960*/  FFMA.FTZ R3, R19, c[0x0][0x2d0], -R0 ;  /* 0x0000b40013037a23 */ /* 0x008fca0000010800 */
[----:B------:R1:W-:Y:S02]  /*4970*/  MUFU.EX2 R19, R3 ;  /* 0x0000000300137308 */ /* 0x0003e40000000800 */
[----:B-1----:R-:W-:-:S06]  /*4980*/  FFMA.FTZ R3, R20, c[0x0][0x2d0], -R0 ;  /* 0x0000b40014037a23 */ /* 0x002fcc0000010800 */
[----:B------:R1:W3:Y:S02]  /*4990*/  MUFU.EX2 R85, R3 ;  /* 0x0000000300557308 */ /* 0x0002e40000000800 */
[----:B-1----:R-:W-:Y:S02]  /*49a0*/  FFMA.FTZ R3, R21, c[0x0][0x2d0], -R0 ;  /* 0x0000b40015037a23 */ /* 0x002fe40000010800 */
[C---:B------:R-:W-:Y:S04]  /*49b0*/  HMMA.16816.F32 R20, R8.reuse, R6, RZ ;  /* 0x000000060814723c */ /* 0x040fe800000018ff */
[----:B------:R1:W-:Y:S04]  /*49c0*/  MUFU.EX2 R89, R3 ;  /* 0x0000000300597308 */ /* 0x0003e80000000800 */
[----:B--2---:R-:W-:Y:S07]  /*49d0*/  HMMA.16816.F32 R4, R8, R12, RZ ;  /* 0x0000000c0804723c */ /* 0x004fee00000018ff */
[----:B------:R-:W-:-:S02]  /*49e0*/  F2FP.PACK_AB R12, R84, R82 ;  /* 0x00000052540c723e */ /* 0x000fc400000000ff */
[----:B---3--:R-:W-:Y:S01]  /*49f0*/  F2FP.PACK_AB R13, R85, R19 ;  /* 0x00000013550d723e */ /* 0x008fe200000000ff */
[----:B-1----:R-:W-:Y:S02]  /*4a00*/  FFMA.FTZ R3, R28, c[0x0][0x2d0], -R0 ;  /* 0x0000b4001c037a23 */ /* 0x002fe40000010800 */
[----:B------:R-:W-:Y:S02]  /*4a10*/  HMMA.16816.F32 R28, R8, R14, RZ ;  /* 0x0000000e081c723c */ /* 0x000fe400000018ff */
[----:B------:R-:W1:Y:S05]  /*4a20*/  MUFU.EX2 R88, R3 ;  /* 0x0000000300587308 */ /* 0x000e6a0000000800 */
[----:B------:R-:W-:-:S02]  /*4a30*/  F2FP.PACK_AB R14, R87, R86 ;  /* 0x00000056570e723e */ /* 0x000fc400000000ff */
[----:B-1----:R-:W-:-:S07]  /*4a40*/  F2FP.PACK_AB R15, R88, R89 ;  /* 0x00000059580f723e */ /* 0x002fce00000000ff */
[C---:B------:R-:W-:Y:S08]  /*4a50*/  HMMA.16816.F32 R4, R12.reuse, R44, R4 ;  /* 0x0000002c0c04723c */ /* 0x040ff00000001804 */
[----:B------:R-:W-:Y:S08]  /*4a60*/  HMMA.16816.F32 R56, R12, R34, R20 ;  /* 0x000000220c38723c */ /* 0x000ff00000001814 */
[----:B------:R-:W-:Y:S08]  /*4a70*/  HMMA.16816.F32 R20, R8, R38, RZ ;  /* 0x000000260814723c */ /* 0x000ff000000018ff */
[----:B------:R-:W-:Y:S01]  /*4a80*/  IMAD.MOV.U32 R121, RZ, RZ, R4 ;  /* 0x000000ffff797224 */ /* 0x000fe200078e0004 */
[----:B------:R-:W-:Y:S01]  /*4a90*/  MOV R3, R7 ;  /* 0x0000000700037202 */ /* 0x000fe20000000f00 */
[----:B------:R-:W-:Y:S01]  /*4aa0*/  IMAD.MOV.U32 R120, RZ, RZ, R5 ;  /* 0x000000ffff787224 */ /* 0x000fe200078e0005 */
[----:B------:R-:W-:Y:S01]  /*4ab0*/  HMMA.16816.F32 R152, R12, R32, R24 ;  /* 0x000000200c98723c */ /* 0x000fe20000001818 */
[----:B------:R-:W-:-:S04]  /*4ac0*/  IMAD.MOV.U32 R17, RZ, RZ, R6 ;  /* 0x000000ffff117224 */ /* 0x000fc800078e0006 */
[----:B------:R-:W-:Y:S02]  /*4ad0*/  IMAD.MOV.U32 R160, RZ, RZ, R56 ;  /* 0x000000ffffa07224 */ /* 0x000fe400078e0038 */
[----:B------:R-:W-:Y:S01]  /*4ae0*/  IMAD.MOV.U32 R149, RZ, RZ, R57 ;  /* 0x000000ffff957224 */ /* 0x000fe200078e0039 */
[----:B------:R-:W-:Y:S01]  /*4af0*/  HMMA.16816.F32 R4, R12, R46, R28 ;  /* 0x0000002e0c04723c */ /* 0x000fe2000000181c */
[----:B------:R-:W1:Y:S01]  /*4b00*/  LDSM.16.MT88.4 R28, [R192+0x2000] ;  /* 0x00200000c01c783b */ /* 0x000e620000004200 */
[----:B------:R-:W-:Y:S02]  /*4b10*/  IMAD.MOV.U32 R107, RZ, RZ, R58 ;  /* 0x000000ffff6b7224 */ /* 0x000fe400078e003a */
[----:B------:R-:W-:Y:S01]  /*4b20*/  IMAD.MOV.U32 R106, RZ, RZ, R59 ;  /* 0x000000ffff6a7224 */ /* 0x000fe200078e003b */
[----:B------:R-:W2:Y:S03]  /*4b30*/  LDSM.16.MT88.4 R44, [R193+0x2000] ;  /* 0x00200000c12c783b */ /* 0x000ea60000004200 */
[----:B------:R-:W-:Y:S01]  /*4b40*/  HMMA.16816.F32 R24, R8, R36, RZ ;  /* 0x000000240818723c */ /* 0x000fe200000018ff */
[----:B------:R-:W3:Y:S04]  /*4b50*/  LDSM.16.MT88.4 R36, [R196+0x2000] ;  /* 0x00200000c424783b */ /* 0x000ee80000004200 */
[----:B------:R-:W-:Y:S03]  /*4b60*/  LDSM.16.MT88.4 R56, [R195+0x2000] ;  /* 0x00200000c338783b */ /* 0x000fe60000004200 */
[----:B------:R-:W-:Y:S08]  /*4b70*/  HMMA.16816.F32 R20, R12, R50, R20 ;  /* 0x000000320c14723c */ /* 0x000ff00000001814 */
[----:B------:R-:W-:Y:S01]  /*4b80*/  IMAD.MOV.U32 R119, RZ, RZ, R4 ;  /* 0x000000ffff777224 */ /* 0x000fe200078e0004 */
[----:B------:R-:W-:Y:S01]  /*4b90*/  HMMA.16816.F32 R32, R8, R54, RZ ;  /* 0x000000360820723c */ /* 0x000fe200000018ff */
[----:B------:R-:W-:-:S02]  /*4ba0*/  IMAD.MOV.U32 R118, RZ, RZ, R5 ;  /* 0x000000ffff767224 */ /* 0x000fc400078e0005 */
[----:B------:R-:W-:Y:S02]  /*4bb0*/  IMAD.MOV.U32 R117, RZ, RZ, R6 ;  /* 0x000000ffff757224 */ /* 0x000fe400078e0006 */
[----:B------:R-:W-:-:S03]  /*4bc0*/  IMAD.MOV.U32 R116, RZ, RZ, R7 ;  /* 0x000000ffff747224 */ /* 0x000fc600078e0007 */
[----:B------:R-:W-:Y:S01]  /*4bd0*/  HMMA.16816.F32 R4, R8, R52, RZ ;  /* 0x000000340804723c */ /* 0x000fe200000018ff */
[----:B------:R-:W-:Y:S06]  /*4be0*/  LDSM.16.MT88.4 R52, [R193+0x4000] ;  /* 0x00400000c134783b */ /* 0x000fec0000004200 */
[----:B------:R-:W-:Y:S01]  /*4bf0*/  IMAD.MOV.U32 R111, RZ, RZ, R20 ;  /* 0x000000ffff6f7224 */ /* 0x000fe200078e0014 */
[----:B------:R-:W-:Y:S01]  /*4c00*/  HMMA.16816.F32 R24, R12, R48, R24 ;  /* 0x000000300c18723c */ /* 0x000fe20000001818 */
[----:B------:R-:W4:Y:S01]  /*4c10*/  LDSM.16.MT88.4 R48, [R192+0x2800] ;  /* 0x00280000c030783b */ /* 0x000f220000004200 */
[----:B------:R-:W-:-:S02]  /*4c20*/  IMAD.MOV.U32 R110, RZ, RZ, R21 ;  /* 0x000000ffff6e7224 */ /* 0x000fc400078e0015 */
[----:B------:R-:W-:Y:S02]  /*4c30*/  IMAD.MOV.U32 R109, RZ, RZ, R22 ;  /* 0x000000ffff6d7224 */ /* 0x000fe400078e0016 */
[----:B------:R-:W-:Y:S02]  /*4c40*/  IMAD.MOV.U32 R108, RZ, RZ, R23 ;  /* 0x000000ffff6c7224 */ /* 0x000fe400078e0017 */
[----:B-1----:R-:W-:Y:S08]  /*4c50*/  HMMA.16816.F32 R20, R8, R30, RZ ;  /* 0x0000001e0814723c */ /* 0x002ff000000018ff */
[C---:B------:R-:W-:Y:S08]  /*4c60*/  HMMA.16816.F32 R4, R12.reuse, R40, R4 ;  /* 0x000000280c04723c */ /* 0x040ff00000001804 */
[----:B------:R-:W-:Y:S01]  /*4c70*/  HMMA.16816.F32 R248, R12, R42, R32 ;  /* 0x0000002a0cf8723c */ /* 0x000fe20000001820 */
[----:B------:R-:W-:Y:S01]  /*4c80*/  IMAD.MOV.U32 R125, RZ, RZ, R24 ;  /* 0x000000ffff7d7224 */ /* 0x000fe200078e0018 */
[----:B------:R-:W-:Y:S01]  /*4c90*/  MOV R123, R26 ;  /* 0x0000001a007b7202 */ /* 0x000fe20000000f00 */
[----:B------:R-:W-:-:S02]  /*4ca0*/  IMAD.MOV.U32 R124, RZ, RZ, R25 ;  /* 0x000000ffff7c7224 */ /* 0x000fc400078e0019 */
[----:B------:R-:W-:-:S03]  /*4cb0*/  IMAD.MOV.U32 R122, RZ, RZ, R27 ;  /* 0x000000ffff7a7224 */ /* 0x000fc600078e001b */
[C---:B--2---:R-:W-:Y:S08]  /*4cc0*/  HMMA.16816.F32 R40, R8.reuse, R46, RZ ;  /* 0x0000002e0828723c */ /* 0x044ff000000018ff */
[----:B------:R-:W-:Y:S01]  /*4cd0*/  IMAD.MOV.U32 R115, RZ, RZ, R4 ;  /* 0x000000ffff737224 */ /* 0x000fe200078e0004 */
[----:B------:R-:W-:Y:S01]  /*4ce0*/  MOV R114, R5 ;  /* 0x0000000500727202 */ /* 0x000fe20000000f00 */
[----:B------:R-:W-:Y:S01]  /*4cf0*/  IMAD.MOV.U32 R113, RZ, RZ, R6 ;  /* 0x000000ffff717224 */ /* 0x000fe200078e0006 */
[----:B---3--:R-:W-:Y:S01]  /*4d00*/  HMMA.16816.F32 R32, R8, R36, RZ ;  /* 0x000000240820723c */ /* 0x008fe200000018ff */
[----:B------:R-:W-:-:S07]  /*4d10*/  IMAD.MOV.U32 R112, RZ, RZ, R7 ;  /* 0x000000ffff707224 */ /* 0x000fce00078e0007 */
[----:B------:R-:W-:Y:S01]  /*4d20*/  HMMA.16816.F32 R4, R8, R44, RZ ;  /* 0x0000002c0804723c */ /* 0x000fe200000018ff */
[----:B------:R-:W1:Y:S07]  /*4d30*/  LDSM.16.MT88.4 R44, [R195+0x2800] ;  /* 0x00280000c32c783b */ /* 0x000e6e0000004200 */
[----:B----4-:R-:W-:Y:S08]  /*4d40*/  HMMA.16816.F32 R228, R12, R50, R20 ;  /* 0x000000320ce4723c */ /* 0x010ff00000001814 */
[----:B------:R-:W-:Y:S08]  /*4d50*/  HMMA.16816.F32 R24, R8, R28, RZ ;  /* 0x0000001c0818723c */ /* 0x000ff000000018ff */
[----:B------:R-:W-:Y:S07]  /*4d60*/  HMMA.16816.F32 R184, R12, R64, R4 ;  /* 0x000000400cb8723c */ /* 0x000fee0000001804 */
[----:B------:R-:W-:Y:S01]  /*4d70*/  IMAD.MOV.U32 R64, RZ, RZ, R115 ;  /* 0x000000ffff407224 */ /* 0x000fe200078e0073 */
[----:B------:R-:W-:Y:S01]  /*4d80*/  HMMA.16816.F32 R20, R8, R58, RZ ;  /* 0x0000003a0814723c */ /* 0x000fe200000018ff */
[----:B------:R-:W-:-:S07]  /*4d90*/  IMAD.MOV.U32 R65, RZ, RZ, R114 ;  /* 0x000000ffff417224 */ /* 0x000fce00078e0072 */
[C---:B------:R-:W-:Y:S08]  /*4da0*/  HMMA.16816.F32 R4, R8.reuse, R72, RZ ;  /* 0x000000480804723c */ /* 0x040ff000000018ff */
[----:B------:R-:W-:Y:S01]  /*4db0*/  HMMA.16816.F32 R28, R8, R38, RZ ;  /* 0x00000026081c723c */ /* 0x000fe200000018ff */
[----:B------:R-:W2:Y:S07]  /*4dc0*/  LDSM.16.MT88.4 R36, [R193+0x4800] ;  /* 0x00480000c124783b */ /* 0x000eae0000004200 */
[C---:B------:R-:W-:Y:S01]  /*4dd0*/  HMMA.16816.F32 R156, R12.reuse, R60, R32 ;  /* 0x0000003c0c9c723c */ /* 0x040fe20000001820 */
[----:B------:R-:W3:Y:S06]  /*4de0*/  LDSM.16.MT88.4 R32, [R196+0x4000] ;  /* 0x00400000c420783b */ /* 0x000eec0000004200 */
[----:B------:R-:W-:Y:S01]  /*4df0*/  MOV R60, R111 ;  /* 0x0000006f003c7202 */ /* 0x000fe20000000f00 */
[----:B------:R-:W-:Y:S01]  /*4e00*/  HMMA.16816.F32 R180, R12, R66, R40 ;  /* 0x000000420cb4723c */ /* 0x000fe20000001828 */
[----:B------:R-:W4:Y:S01]  /*4e10*/  LDSM.16.MT88.4 R40, [R195+0x4000] ;  /* 0x00400000c328783b */ /* 0x000f220000004200 */
[----:B------:R-:W-:-:S05]  /*4e20*/  IMAD.MOV.U32 R61, RZ, RZ, R110 ;  /* 0x000000ffff3d7224 */ /* 0x000fca00078e006e */
[----:B------:R-:W-:Y:S01]  /*4e30*/  IMAD.MOV.U32 R66, RZ, RZ, R113 ;  /* 0x000000ffff427224 */ /* 0x000fe200078e0071 */
[----:B------:R-:W-:Y:S01]  /*4e40*/  HMMA.16816.F32 R188, R12, R48, R24 ;  /* 0x000000300cbc723c */ /* 0x000fe20000001818 */
[----:B------:R-:W-:-:S07]  /*4e50*/  IMAD.MOV.U32 R67, RZ, RZ, R112 ;  /* 0x000000ffff437224 */ /* 0x000fce00078e0070 */
[C---:B-1----:R-:W-:Y:S07]  /*4e60*/  HMMA.16816.F32 R172, R12.reuse, R46, R20 ;  /* 0x0000002e0cac723c */ /* 0x042fee0000001814 */
[----:B------:R-:W-:Y:S01]  /*4e70*/  IMAD.MOV.U32 R46, RZ, RZ, R117 ;  /* 0x000000ffff2e7224 */ /* 0x000fe200078e0075 */
[----:B------:R-:W-:Y:S01]  /*4e80*/  HMMA.16816.F32 R112, R12, R68, R4 ;  /* 0x000000440c70723c */ /* 0x000fe20000001804 */
[----:B------:R-:W-:-:S06]  /*4e90*/  IMAD.MOV.U32 R47, RZ, RZ, R116 ;  /* 0x000000ffff2f7224 */ /* 0x000fcc00078e0074 */
[----:B------:R-:W-:Y:S01]  /*4ea0*/  IMAD.MOV.U32 R68, RZ, RZ, R121 ;  /* 0x000000ffff447224 */ /* 0x000fe200078e0079 */
[----:B------:R-:W-:Y:S01]  /*4eb0*/  HMMA.16816.F32 R24, R8, R56, RZ ;  /* 0x000000380818723c */ /* 0x000fe200000018ff */
[----:B------:R-:W-:-:S07]  /*4ec0*/  IMAD.MOV.U32 R69, RZ, RZ, R120 ;  /* 0x000000ffff457224 */ /* 0x000fce00078e0078 */
[C---:B------:R-:W-:Y:S07]  /*4ed0*/  HMMA.16816.F32 R20, R8.reuse, R52, RZ ;  /* 0x000000340814723c */ /* 0x040fee00000018ff */
[----:B------:R-:W-:Y:S01]  /*4ee0*/  IMAD.MOV.U32 R52, RZ, RZ, R125 ;  /* 0x000000ffff347224 */ /* 0x000fe200078e007d */
[----:B------:R-:W-:Y:S01]  /*4ef0*/  HMMA.16816.F32 R4, R8, R54, RZ ;  /* 0x000000360804723c */ /* 0x000fe200000018ff */
[----:B------:R-:W-:-:S06]  /*4f00*/  IMAD.MOV.U32 R53, RZ, RZ, R124 ;  /* 0x000000ffff357224 */ /* 0x000fcc00078e007c */
[----:B------:R-:W-:Y:S01]  /*4f10*/  IMAD.MOV.U32 R54, RZ, RZ, R123 ;  /* 0x000000ffff367224 */ /* 0x000fe200078e007b */
[----:B------:R-:W-:Y:S01]  /*4f20*/  HMMA.16816.F32 R176, R12, R62, R28 ;  /* 0x0000003e0cb0723c */ /* 0x000fe2000000181c */
[----:B------:R-:W1:Y:S01]  /*4f30*/  LDSM.16.MT88.4 R28, [R196+0x4800] ;  /* 0x00480000c41c783b */ /* 0x000e620000004200 */
[----:B------:R-:W-:-:S05]  /*4f40*/  MOV R55, R122 ;  /* 0x0000007a00377202 */ /* 0x000fca0000000f00 */
[----:B------:R-:W-:Y:S01]  /*4f50*/  IMAD.MOV.U32 R62, RZ, RZ, R109 ;  /* 0x000000ffff3e7224 */ /* 0x000fe200078e006d */
[----:B--2---:R-:W-:Y:S01]  /*4f60*/  HMMA.16816.F32 R120, R12, R36, R20 ;  /* 0x000000240c78723c */ /* 0x004fe20000001814 */
[----:B------:R-:W-:-:S07]  /*4f70*/  IMAD.MOV.U32 R63, RZ, RZ, R108 ;  /* 0x000000ffff3f7224 */ /* 0x000fce00078e006c */
[C---:B------:R-:W-:Y:S07]  /*4f80*/  HMMA.16816.F32 R108, R12.reuse, R44, R24 ;  /* 0x0000002c0c6c723c */ /* 0x040fee0000001818 */
[----:B------:R-:W-:Y:S01]  /*4f90*/  IMAD.MOV.U32 R44, RZ, RZ, R119 ;  /* 0x000000ffff2c7224 */ /* 0x000fe200078e0077 */
[----:B------:R-:W-:Y:S01]  /*4fa0*/  HMMA.16816.F32 R124, R12, R38, R4 ;  /* 0x000000260c7c723c */ /* 0x000fe20000001804 */
[----:B------:R-:W2:Y:S01]  /*4fb0*/  LDSM.16.MT88.4 R36, [R195+0x4800] ;  /* 0x00480000c324783b */ /* 0x000ea20000004200 */
[----:B------:R-:W-:-:S06]  /*4fc0*/  IMAD.MOV.U32 R45, RZ, RZ, R118 ;  /* 0x000000ffff2d7224 */ /* 0x000fcc00078e0076 */
[C---:B------:R-:W-:Y:S08]  /*4fd0*/  HMMA.16816.F32 R24, R8.reuse, R74, RZ ;  /* 0x0000004a0818723c */ /* 0x040ff000000018ff */
[C---:B---3--:R-:W-:Y:S07]  /*4fe0*/  HMMA.16816.F32 R20, R8.reuse, R34, RZ ;  /* 0x000000220814723c */ /* 0x048fee00000018ff */
[--C-:B------:R-:W-:Y:S01]  /*4ff0*/  FFMA.FTZ R35, R95, c[0x0][0x2d0], -R2.reuse ;  /* 0x0000b4005f237a23 */ /* 0x100fe20000010802 */
[----:B----4-:R-:W-:Y:S01]  /*5000*/  HMMA.16816.F32 R4, R8, R40, RZ ;  /* 0x000000280804723c */ /* 0x010fe200000018ff */
[----:B------:R-:W-:-:S06]  /*5010*/  FFMA.FTZ R34, R92, c[0x0][0x2d0], -R2 ;  /* 0x0000b4005c227a23 */ /* 0x000fcc0000010802 */
[--C-:B------:R-:W-:Y:S01]  /*5020*/  FFMA.FTZ R40, R94, c[0x0][0x2d0], -R0.reuse ;  /* 0x0000b4005e287a23 */ /* 0x100fe20000010800 */
[----:B------:R-:W-:Y:S01]  /*5030*/  HMMA.16816.F32 R116, R12, R70, R24 ;  /* 0x000000460c74723c */ /* 0x000fe20000001818 */
[----:B------:R-:W-:-:S06]  /*5040*/  FFMA.FTZ R41, R93, c[0x0][0x2d0], -R0 ;  /* 0x0000b4005d297a23 */ /* 0x000fcc0000010800 */
[----:B------:R-:W-:Y:S01]  /*5050*/  MOV R70, R17 ;  /* 0x0000001100467202 */ /* 0x000fe20000000f00 */
[----:B------:R-:W-:Y:S01]  /*5060*/  HMMA.16816.F32 R24, R8, R32, RZ ;  /* 0x000000200818723c */ /* 0x000fe200000018ff */
[----:B------:R-:W-:Y:S02]  /*5070*/  FADD.FTZ R17, R77, R76 ;  /* 0x0000004c4d117221 */ /* 0x000fe40000010000 */
[----:B------:R-:W-:Y:S02]  /*5080*/  IMAD.MOV.U32 R76, RZ, RZ, R160 ;  /* 0x000000ffff4c7224 */ /* 0x000fe400078e00a0 */
[----:B------:R-:W-:Y:S02]  /*5090*/  IMAD.MOV.U32 R71, RZ, RZ, R3 ;  /* 0x000000ffff477224 */ /* 0x000fe400078e0003 */
[----:B------:R-:W-:Y:S01]  /*50a0*/  FADD.FTZ R3, R80, R79 ;  /* 0x0000004f50037221 */ /* 0x000fe20000010000 */
[----:B-1----:R-:W-:Y:S01]  /*50b0*/  HMMA.16816.F32 R132, R12, R30, R20 ;  /* 0x0000001e0c84723c */ /* 0x002fe20000001814 */
[----:B------:R-:W1:Y:S01]  /*50c0*/  LDSM.16.MT88.4 R20, [R192+0x6000] ;  /* 0x00600000c014783b */ /* 0x000e620000004200 */
[----:B------:R-:W-:-:S02]  /*50d0*/  FFMA.FTZ R32, R100, c[0x0][0x2d0], -R2 ;  /* 0x0000b40064207a23 */ /* 0x000fc40000010802 */
[----:B------:R-:W-:Y:S02]  /*50e0*/  FADD.FTZ R3, R81, R3 ;  /* 0x0000000351037221 */ /* 0x000fe40000010000 */
[----:B------:R-:W-:Y:S02]  /*50f0*/  FFMA.FTZ R33, R99, c[0x0][0x2d0], -R2 ;  /* 0x0000b40063217a23 */ /* 0x000fe40000010802 */
[----:B--2---:R-:W-:Y:S01]  /*5100*/  HMMA.16816.F32 R136, R12, R36, R4 ;  /* 0x000000240c88723c */ /* 0x004fe20000001804 */
[----:B------:R-:W-:Y:S02]  /*5110*/  FADD.FTZ R3, R83, R3 ;  /* 0x0000000353037221 */ /* 0x000fe40000010000 */
[----:B------:R-:W-:Y:S02]  /*5120*/  IMAD.MOV.U32 R79, RZ, RZ, R106 ;  /* 0x000000ffff4f7224 */ /* 0x000fe400078e006a */
[----:B------:R-:W-:Y:S02]  /*5130*/  FADD.FTZ R3, R82, R3 ;  /* 0x0000000352037221 */ /* 0x000fe40000010000 */
[----:B------:R-:W-:Y:S01]  /*5140*/  FFMA.FTZ R36, R98, c[0x0][0x2d0], -R0 ;  /* 0x0000b40062247a23 */ /* 0x000fe20000010800 */
[----:B------:R-:W-:Y:S01]  /*5150*/  HMMA.16816.F32 R4, R8, R42, RZ ;  /* 0x0000002a0804723c */ /* 0x000fe200000018ff */
[----:B------:R-:W-:-:S02]  /*5160*/  FADD.FTZ R3, R84, R3 ;  /* 0x0000000354037221 */ /* 0x000fc40000010000 */
[----:B------:R-:W-:-:S04]  /*5170*/  IMAD.MOV.U32 R77, RZ, RZ, R149 ;  /* 0x000000ffff4d7224 */ /* 0x000fc800078e0095 */
[--C-:B------:R-:W-:Y:S01]  /*5180*/  FFMA.FTZ R42, R91, c[0x0][0x2d0], -R0.reuse ;  /* 0x0000b4005b2a7a23 */ /* 0x100fe20000010800 */
[----:B------:R-:W-:Y:S01]  /*5190*/  HMMA.16816.F32 R128, R12, R28, R24 ;  /* 0x0000001c0c80723c */ /* 0x000fe20000001818 */
[----:B------:R-:W2:Y:S01]  /*51a0*/  LDSM.16.MT88.4 R28, [R192+0x6800] ;  /* 0x00680000c01c783b */ /* 0x000ea20000004200 */
[----:B------:R-:W-:-:S03]  /*51b0*/  FFMA.FTZ R43, R90, c[0x0][0x2d0], -R0 ;  /* 0x0000b4005a2b7a23 */ /* 0x000fc60000010800 */
[----:B------:R-:W3:Y:S11]  /*51c0*/  LDSM.16.MT88.4 R24, [R193+0x6000] ;  /* 0x00600000c118783b */ /* 0x000ef60000004200 */
[----:B------:R-:W-:Y:S07]  /*51d0*/  HMMA.16816.F32 R140, R12, R38, R4 ;  /* 0x000000260c8c723c */ /* 0x000fee0000001804 */
[--C-:B------:R-:W-:Y:S01]  /*51e0*/  FFMA.FTZ R38, R97, c[0x0][0x2d0], -R0.reuse ;  /* 0x0000b40061267a23 */ /* 0x100fe20000010800 */
[----:B-1----:R-:W-:Y:S01]  /*51f0*/  HMMA.16816.F32 R4, R8, R20, RZ ;  /* 0x000000140804723c */ /* 0x002fe200000018ff */
[----:B------:R-:W-:Y:S11]  /*5200*/  FFMA.FTZ R39, R96, c[0x0][0x2d0], -R0 ;  /* 0x0000b40060277a23 */ /* 0x000ff60000010800 */
[----:B------:R-:W-:Y:S11]  /*5210*/  @!UPT UIADD3 URZ, URZ, URZ, URZ ;  /* 0x0000003f3f3ff290 */ /* 0x000ff6000fffe03f */
[----:B------:R-:W-:Y:S01]  /*5220*/  @!UPT UIADD3 URZ, URZ, URZ, URZ ;  /* 0x0000003f3f3ff290 */ /* 0x000fe2000fffe03f */
[----:B--2---:R-:W-:Y:S07]  /*5230*/  HMMA.16816.F32 R144, R12, R28, R4 ;  /* 0x0000001c0c90723c */ /* 0x004fee0000001804 */
[----:B------:R-:W-:Y:S02]  /*5240*/  FADD.FTZ R4, R78, R17 ;  /* 0x000000114e047221 */ /* 0x000fe40000010000 */
[----:B------:R-:W-:Y:S02]  /*5250*/  IMAD.MOV.U32 R78, RZ, RZ, R107 ;  /* 0x000000ffff4e7224 */ /* 0x000fe400078e006b */
[----:B------:R-:W-:-:S02]  /*5260*/  FADD.FTZ R17, R18, R4 ;  /* 0x0000000412117221 */ /* 0x000fc40000010000 */
[----:B------:R-:W-:Y:S01]  /*5270*/  HMMA.16816.F32 R4, R8, R22, RZ ;  /* 0x000000160804723c */ /* 0x000fe200000018ff */
[----:B------:R-:W1:Y:S01]  /*5280*/  LDSM.16.MT88.4 R20, [R193+0x6800] ;  /* 0x00680000c114783b */ /* 0x000e620000004200 */
[----:B------:R-:W-:Y:S02]  /*5290*/  FFMA.FTZ R18, R102, c[0x0][0x2d0], -R2 ;  /* 0x0000b40066127a23 */ /* 0x000fe40000010802 */
[----:B------:R-:W-:Y:S02]  /*52a0*/  FADD.FTZ R17, R19, R17 ;  /* 0x0000001113117221 */ /* 0x000fe40000010000 */
[----:B------:R-:W-:-:S06]  /*52b0*/  FFMA.FTZ R19, R105, c[0x0][0x2d0], -R0 ;  /* 0x0000b40069137a23 */ /* 0x000fcc0000010800 */
[----:B------:R-:W-:Y:S11]  /*52c0*/  MUFU.EX2 R19, R19 ;  /* 0x0000001300137308 */ /* 0x000ff60000000800 */
[----:B------:R-:W-:Y:S01]  /*52d0*/  @!UPT UIADD3 URZ, URZ, URZ, URZ ;  /* 0x0000003f3f3ff290 */ /* 0x000fe2000fffe03f */
[----:B------:R-:W-:Y:S01]  /*52e0*/  HMMA.16816.F32 R168, R12, R30, R4 ;  /* 0x0000001e0ca8723c */ /* 0x000fe20000001804 */
[----:B------:R-:W2:Y:S07]  /*52f0*/  LDSM.16.MT88.4 R28, [R196+0x6000] ;  /* 0x00600000c41c783b */ /* 0x000eae0000004200 */
[----:B---3--:R-:W-:Y:S11]  /*5300*/  HMMA.16816.F32 R4, R8, R24, RZ ;  /* 0x000000180804723c */ /* 0x008ff600000018ff */
[----:B------:R-:W-:Y:S11]  /*5310*/  @!UPT UIADD3 URZ, URZ, URZ, URZ ;  /* 0x0000003f3f3ff290 */ /* 0x000ff6000fffe03f */
[----:B------:R-:W-:Y:S02]  /*5320*/  @!UPT UIADD3 URZ, URZ, URZ, URZ ;  /* 0x0000003f3f3ff290 */ /* 0x000fe4000fffe03f */
[----:B-1----:R-:W-:Y:S08]  /*5330*/  HMMA.16816.F32 R160, R12, R20, R4 ;  /* 0x000000140ca0723c */ /* 0x002ff00000001804 */
[----:B------:R-:W-:Y:S01]  /*5340*/  HMMA.16816.F32 R4, R8, R26, RZ ;  /* 0x0000001a0804723c */ /* 0x000fe200000018ff */
[----:B------:R-:W1:Y:S11]  /*5350*/  LDSM.16.MT88.4 R24, [R196+0x6800] ;  /* 0x00680000c418783b */ /* 0x000e760000004200 */
[----:B------:R-:W-:Y:S11]  /*5360*/  @!UPT UIADD3 URZ, URZ, URZ, URZ ;  /* 0x0000003f3f3ff290 */ /* 0x000ff6000fffe03f */
[----:B------:R-:W-:Y:S01]  /*5370*/  @!UPT UIADD3 URZ, URZ, URZ, URZ ;  /* 0x0000003f3f3ff290 */ /* 0x000fe2000fffe03f */
[----:B------:R-:W-:Y:S07]  /*5380*/  HMMA.16816.F32 R72, R12, R22, R4 ;  /* 0x000000160c48723c */ /* 0x000fee0000001804 */
[----:B------:R-:W-:Y:S01]  /*5390*/  FADD.FTZ R4, R86, R3 ;  /* 0x0000000356047221 */ /* 0x000fe20000010000 */
[----:B--2---:R-:W-:Y:S01]  /*53a0*/  HMMA.16816.F32 R20, R8, R28, RZ ;  /* 0x0000001c0814723c */ /* 0x004fe200000018ff */
[--C-:B------:R-:W-:Y:S02]  /*53b0*/  FFMA.FTZ R3, R104, c[0x0][0x2d0], -R2.reuse ;  /* 0x0000b40068037a23 */ /* 0x100fe40000010802 */
[----:B------:R-:W-:-:S02]  /*53c0*/  FFMA.FTZ R6, R103, c[0x0][0x2d0], -R2 ;  /* 0x0000b40067067a23 */ /* 0x000fc40000010802 */
[----:B------:R-:W-:Y:S02]  /*53d0*/  FFMA.FTZ R7, R101, c[0x0][0x2d0], -R2 ;  /* 0x0000b40065077a23 */ /* 0x000fe40000010802 */
[----:B------:R-:W2:Y:S01]  /*53e0*/  MUFU.EX2 R3, R3 ;  /* 0x0000000300037308 */ /* 0x000ea20000000800 */
[----:B------:R-:W-:Y:S02]  /*53f0*/  FADD.FTZ R4, R87, R4 ;  /* 0x0000000457047221 */ /* 0x000fe40000010000 */
[----:B------:R-:W-:-:S04]  /*5400*/  FADD.FTZ R5, R85, R17 ;  /* 0x0000001155057221 */ /* 0x000fc80000010000 */
[----:B------:R-:W-:Y:S01]  /*5410*/  FADD.FTZ R5, R89, R5 ;  /* 0x0000000559057221 */ /* 0x000fe20000010000 */
[----:B------:R-:W3:Y:S03]  /*5420*/  MUFU.EX2 R2, R6 ;  /* 0x0000000600027308 */ /* 0x000ee60000000800 */
[----:B------:R-:W-:Y:S02]  /*5430*/  FADD.FTZ R37, R88, R5 ;  /* 0x0000000558257221 */ /* 0x000fe40000010000 */
[----:B------:R-:W-:Y:S01]  /*5440*/  LDSM.16.MT88.4 R88, [R195+0x3800] ;  /* 0x00380000c358783b */ /* 0x000fe20000004200 */
[----:B--2---:R-:W-:-:S03]  /*5450*/  FADD.FTZ R0, R3, R4 ;  /* 0x0000000403007221 */ /* 0x004fc60000010000 */
[----:B-1----:R-:W-:Y:S01]  /*5460*/  HMMA.16816.F32 R56, R12, R24, R20 ;  /* 0x000000180c38723c */ /* 0x002fe20000001814 */
[----:B------:R-:W-:Y:S01]  /*5470*/  MUFU.EX2 R5, R32 ;  /* 0x0000002000057308 */ /* 0x000fe20000000800 */
[C---:B---3--:R-:W-:Y:S01]  /*5480*/  FADD.FTZ R6, R2.reuse, R0 ;  /* 0x0000000002067221 */ /* 0x048fe20000010000 */
[----:B------:R-:W-:-:S05]  /*5490*/  F2FP.PACK_AB R4, R2, R3 ;  /* 0x000000030204723e */ /* 0x000fca00000000ff */
[----:B------:R-:W-:Y:S01]  /*54a0*/  HMMA.16816.F32 R20, R8, R30, RZ ;  /* 0x0000001e0814723c */ /* 0x000fe200000018ff */
[----:B------:R-:W1:Y:S08]  /*54b0*/  MUFU.EX2 R2, R18 ;  /* 0x0000001200027308 */ /* 0x000e700000000800 */
[----:B------:R-:W2:Y:S08]  /*54c0*/  MUFU.EX2 R0, R7 ;  /* 0x0000000700007308 */ /* 0x000eb00000000800 */
[----:B------:R-:W3:Y:S01]  /*54d0*/  MUFU.EX2 R3, R33 ;  /* 0x0000002100037308 */ /* 0x000ee20000000800 */
[----:B-1----:R-:W-:-:S06]  /*54e0*/  FADD.FTZ R6, R2, R6 ;  /* 0x0000000602067221 */ /* 0x002fcc0000010000 */
[----:B------:R-:W-:Y:S01]  /*54f0*/  HMMA.16816.F32 R48, R12, R26, R20 ;  /* 0x0000001a0c30723c */ /* 0x000fe20000001814 */
[C---:B--2---:R-:W-:Y:S01]  /*5500*/  FADD.FTZ R6, R0.reuse, R6 ;  /* 0x0000000600067221 */ /* 0x044fe20000010000 */
[----:B------:R-:W1:Y:S05]  /*5510*/  MUFU.EX2 R17, R35 ;  /* 0x0000002300117308 */ /* 0x000e6a0000000800 */
[----:B------:R-:W-:Y:S01]  /*5520*/  FADD.FTZ R20, R5, R6 ;  /* 0x0000000605147221 */ /* 0x000fe20000010000 */
[----:B------:R-:W-:Y:S01]  /*5530*/  F2FP.PACK_AB R6, R0, R2 ;  /* 0x000000020006723e */ /* 0x000fe200000000ff */
[----:B------:R-:W-:Y:S01]  /*5540*/  FADD.FTZ R2, R19, R37 ;  /* 0x0000002513027221 */ /* 0x000fe20000010000 */
[----:B------:R-:W2:Y:S01]  /*5550*/  MUFU.EX2 R7, R34 ;  /* 0x0000002200077308 */ /* 0x000ea20000000800 */
[C---:B---3--:R-:W-:Y:S01]  /*5560*/  FADD.FTZ R0, R3.reuse, R20 ;  /* 0x0000001403007221 */ /* 0x048fe20000010000 */
[----:B------:R-:W-:Y:S01]  /*5570*/  F2FP.PACK_AB R164, R3, R5 ;  /* 0x0000000503a4723e */ /* 0x000fe200000000ff */
[----:B------:R-:W3:Y:S05]  /*5580*/  LDSM.16.MT88.4 R20, [R195+0x6000] ;  /* 0x00600000c314783b */ /* 0x000eea0000004200 */
[----:B------:R-:W4:Y:S01]  /*5590*/  MUFU.EX2 R18, R36 ;  /* 0x0000002400127308 */ /* 0x000f220000000800 */
[----:B-1----:R-:W-:-:S04]  /*55a0*/  FADD.FTZ R0, R17, R0 ;  /* 0x0000000011007221 */ /* 0x002fc80000010000 */
[C---:B--2---:R-:W-:Y:S01]  /*55b0*/  FADD.FTZ R233, R7.reuse, R0 ;  /* 0x0000000007e97221 */ /* 0x044fe20000010000 */
[----:B------:R-:W-:Y:S02]  /*55c0*/  F2FP.PACK_AB R166, R7, R17 ;  /* 0x0000001107a6723e */ /* 0x000fe400000000ff */
[----:B------:R-:W-:Y:S01]  /*55d0*/  MUFU.EX2 R3, R39 ;  /* 0x0000002700037308 */ /* 0x000fe20000000800 */
[C---:B----4-:R-:W-:Y:S01]  /*55e0*/  FADD.FTZ R0, R18.reuse, R2 ;  /* 0x0000000212007221 */ /* 0x050fe20000010000 */
[----:B------:R-:W-:-:S06]  /*55f0*/  F2FP.PACK_AB R5, R18, R19 ;  /* 0x000000131205723e */ /* 0x000fcc00000000ff */
[----:B------:R-:W1:Y:S08]  /*5600*/  MUFU.EX2 R7, R38 ;  /* 0x0000002600077308 */ /* 0x000e700000000800 */
[----:B------:R-:W-:Y:S08]  /*5610*/  MUFU.EX2 R18, R40 ;  /* 0x0000002800127308 */ /* 0x000ff00000000800 */
[----:B------:R-:W2:Y:S01]  /*5620*/  MUFU.EX2 R17, R41 ;  /* 0x0000002900117308 */ /* 0x000ea20000000800 */
[C---:B---3--:R-:W-:Y:S07]  /*5630*/  HMMA.16816.F32 R24, R8.reuse, R20, RZ ;  /* 0x000000140818723c */ /* 0x048fee00000018ff */
[----:B------:R-:W3:Y:S01]  /*5640*/  MUFU.EX2 R2, R42 ;  /* 0x0000002a00027308 */ /* 0x000ee20000000800 */
[----:B------:R-:W-:Y:S07]  /*5650*/  HMMA.16816.F32 R20, R8, R22, RZ ;  /* 0x000000160814723c */ /* 0x000fee00000018ff */
[----:B-1----:R-:W-:Y:S01]  /*5660*/  FADD.FTZ R8, R7, R0 ;  /* 0x0000000007087221 */ /* 0x002fe20000010000 */
[----:B------:R-:W-:Y:S01]  /*5670*/  F2FP.PACK_AB R7, R3, R7 ;  /* 0x000000070307723e */ /* 0x000fe200000000ff */
[----:B------:R-:W1:Y:S01]  /*5680*/  MUFU.EX2 R0, R43 ;  /* 0x0000002b00007308 */ /* 0x000e620000000800 */
[----:B--2---:R-:W-:Y:S01]  /*5690*/  F2FP.PACK_AB R165, R17, R18 ;  /* 0x0000001211a5723e */ /* 0x004fe200000000ff */
[----:B------:R-:W-:-:S04]  /*56a0*/  FADD.FTZ R8, R3, R8 ;  /* 0x0000000803087221 */ /* 0x000fc80000010000 */
[----:B------:R-:W-:-:S04]  /*56b0*/  FADD.FTZ R8, R18, R8 ;  /* 0x0000000812087221 */ /* 0x000fc80000010000 */
[----:B------:R-:W-:-:S04]  /*56c0*/  FADD.FTZ R8, R17, R8 ;  /* 0x0000000811087221 */ /* 0x000fc80000010000 */
[----:B---3--:R-:W-:Y:S02]  /*56d0*/  FADD.FTZ R3, R2, R8 ;  /* 0x0000000802037221 */ /* 0x008fe40000010000 */
[----:B------:R-:W2:Y:S01]  /*56e0*/  LDSM.16.MT88.4 R8, [R195+0x6800] ;  /* 0x00680000c308783b */ /* 0x000ea20000004200 */
[C---:B-1----:R-:W-:Y:S01]  /*56f0*/  F2FP.PACK_AB R167, R0.reuse, R2 ;  /* 0x0000000200a7723e */ /* 0x042fe200000000ff */
[----:B------:R-:W-:Y:S01]  /*5700*/  FADD.FTZ R232, R0, R3 ;  /* 0x0000000300e87221 */ /* 0x000fe20000010000 */
[----:B------:R-:W-:Y:S01]  /*5710*/  IADD3 R0, R150, -0x2, RZ ;  /* 0xfffffffe96007810 */ /* 0x000fe20007ffe0ff */
[----:B------:R-:W-:Y:S03]  /*5720*/  LDSM.16.MT88.4 R40, [R193+0x1800] ;  /* 0x00180000c128783b */ /* 0x000fe60000004200 */
[----:B------:R-:W-:Y:S01]  /*5730*/  ISETP.GE.AND P0, PT, R0, R242, PT ;  /* 0x000000f20000720c */ /* 0x000fe20003f06270 */
[C---:B--2---:R-:W-:Y:S08]  /*5740*/  HMMA.16816.F32 R32, R12.reuse, R8, R24 ;  /* 0x000000080c20723c */ /* 0x044ff00000001818 */
[----:B------:R-:W-:Y:S01]  /*5750*/  HMMA.16816.F32 R24, R12, R10, R20 ;  /* 0x0000000a0c18723c */ /* 0x000fe20000001814 */
[----:B------:R-:W1:Y:S04]  /*5760*/  LDSM.16.MT88.4 R12, [R193+0x1000] ;  /* 0x00100000c10c783b */ /* 0x000e680000004200 */
[----:B------:R-:W2:Y:S04]  /*5770*/  LDSM.16.MT88.4 R8, [R192+0x1000] ;  /* 0x00100000c008783b */ /* 0x000ea80000004200 */
[----:B------:R-:W3:Y:S01]  /*5780*/  LDSM.16.MT88.4 R20, [R193+0x7000] ;  /* 0x00700000c114783b */ /* 0x000ee20000004200 */
[C---:B-1----:R-:W-:Y:S08]  /*5790*/  HMMA.16816.F32 R36, R4.reuse, R12, R68 ;  /* 0x0000000c0424723c */ /* 0x042ff00000001844 */
[C---:B------:R-:W-:Y:S01]  /*57a0*/  HMMA.16816.F32 R44, R4.reuse, R14, R44 ;  /* 0x0000000e042c723c */ /* 0x040fe2000000182c */
[----:B------:R-:W1:Y:S07]  /*57b0*/  LDSM.16.MT88.4 R12, [R195+0x1000] ;  /* 0x00100000c30c783b */ /* 0x000e6e0000004200 */
[C---:B--2---:R-:W-:Y:S08]  /*57c0*/  HMMA.16816.F32 R152, R4.reuse, R8, R152 ;  /* 0x000000080498723c */ /* 0x044ff00000001898 */
[C---:B------:R-:W-:Y:S01]  /*57d0*/  HMMA.16816.F32 R28, R4.reuse, R10, R76 ;  /* 0x0000000a041c723c */ /* 0x040fe2000000184c */
[----:B------:R-:W2:Y:S07]  /*57e0*/  LDSM.16.MT88.4 R8, [R196+0x1000] ;  /* 0x00100000c408783b */ /* 0x000eae0000004200 */
[----:B---3--:R-:W-:Y:S08]  /*57f0*/  HMMA.16816.F32 R160, R4, R20, R160 ;  /* 0x0000001404a0723c */ /* 0x008ff000000018a0 */
[C---:B------:R-:W-:Y:S08]  /*5800*/  HMMA.16816.F32 R36, R164.reuse, R40, R36 ;  /* 0x00000028a424723c */ /* 0x040ff00000001824 */
[----:B------:R-:W-:Y:S08]  /*5810*/  HMMA.16816.F32 R40, R164, R42, R44 ;  /* 0x0000002aa428723c */ /* 0x000ff0000000182c */
        /* <DEDUP_REMOVED lines=15> */
[C---:B------:R-:W-:Y:S01]  /*5910*/  HMMA.16816.F32 R172, R4.reuse, R22, R72 ;  /* 0x0000001604ac723c */ /* 0x040fe20000001848 */
[----:B------:R-:W-:Y:S07]  /*5920*/  LDSM.16.MT88.4 R72, [R193+0x3800] ;  /* 0x00380000c148783b */ /* 0x000fee0000004200 */
[C---:B--2---:R-:W-:Y:S01]  /*5930*/  HMMA.16816.F32 R96, R4.reuse, R8, R156 ;  /* 0x000000080460723c */ /* 0x044fe2000000189c */
[----:B------:R-:W2:Y:S07]  /*5940*/  LDSM.16.MT88.4 R156, [R192+0x1800] ;  /* 0x00180000c09c783b */ /* 0x000eae0000004200 */
[C---:B------:R-:W-:Y:S01]  /*5950*/  HMMA.16816.F32 R100, R4.reuse, R10, R176 ;  /* 0x0000000a0464723c */ /* 0x040fe200000018b0 */
[----:B------:R-:W3:Y:S07]  /*5960*/  LDSM.16.MT88.4 R8, [R192+0x5000] ;  /* 0x00500000c008783b */ /* 0x000eee0000004200 */
[C---:B-1----:R-:W-:Y:S08]  /*5970*/  HMMA.16816.F32 R120, R4.reuse, R12, R120 ;  /* 0x0000000c0478723c */ /* 0x042ff00000001878 */
[----:B------:R-:W-:Y:S01]  /*5980*/  HMMA.16816.F32 R124, R4, R14, R124 ;  /* 0x0000000e047c723c */ /* 0x000fe2000000187c */
[----:B------:R-:W1:Y:S07]  /*5990*/  LDSM.16.MT88.4 R12, [R195+0x5000] ;  /* 0x00500000c30c783b */ /* 0x000e6e0000004200 */
[----:B--2---:R-:W-:Y:S08]  /*59a0*/  HMMA.16816.F32 R152, R164, R156, R152 ;  /* 0x0000009ca498723c */ /* 0x004ff00000001898 */
[C---:B---3--:R-:W-:Y:S08]  /*59b0*/  HMMA.16816.F32 R112, R4.reuse, R8, R112 ;  /* 0x000000080470723c */ /* 0x048ff00000001870 */
[----:B------:R-:W-:Y:S01]  /*59c0*/  HMMA.16816.F32 R116, R4, R10, R116 ;  /* 0x0000000a0474723c */ /* 0x000fe20000001874 */
[----:B------:R-:W2:Y:S07]  /*59d0*/  LDSM.16.MT88.4 R8, [R196+0x5000] ;  /* 0x00500000c408783b */ /* 0x000eae0000004200 */
[----:B------:R-:W-:Y:S08]  /*59e0*/  HMMA.16816.F32 R156, R164, R158, R28 ;  /* 0x0000009ea49c723c */ /* 0x000ff0000000181c */
[C---:B-1----:R-:W-:Y:S08]  /*59f0*/  HMMA.16816.F32 R136, R4.reuse, R12, R136 ;  /* 0x0000000c0488723c */ /* 0x042ff00000001888 */
[C---:B------:R-:W-:Y:S01]  /*5a00*/  HMMA.16816.F32 R140, R4.reuse, R14, R140 ;  /* 0x0000000e048c723c */ /* 0x040fe2000000188c */
[----:B------:R-:W1:Y:S07]  /*5a10*/  LDSM.16.MT88.4 R12, [R196+0x7000] ;  /* 0x00700000c40c783b */ /* 0x000e6e0000004200 */
[C---:B--2---:R-:W-:Y:S08]  /*5a20*/  HMMA.16816.F32 R128, R4.reuse, R8, R128 ;  /* 0x000000080480723c */ /* 0x044ff00000001880 */
[C---:B------:R-:W-:Y:S01]  /*5a30*/  HMMA.16816.F32 R132, R4.reuse, R10, R132 ;  /* 0x0000000a0484723c */ /* 0x040fe20000001884 */
[----:B------:R-:W2:Y:S07]  /*5a40*/  LDSM.16.MT88.4 R8, [R192+0x7000] ;  /* 0x00700000c008783b */ /* 0x000eae0000004200 */
[C---:B-1----:R-:W-:Y:S01]  /*5a50*/  HMMA.16816.F32 R20, R4.reuse, R12, R56 ;  /* 0x0000000c0414723c */ /* 0x042fe20000001838 */
[----:B------:R-:W-:Y:S07]  /*5a60*/  LDSM.16.MT88.4 R56, [R195+0x1800] ;  /* 0x00180000c338783b */ /* 0x000fee0000004200 */
[C---:B------:R-:W-:Y:S01]  /*5a70*/  HMMA.16816.F32 R12, R4.reuse, R14, R48 ;  /* 0x0000000e040c723c */ /* 0x040fe20000001830 */
[----:B------:R-:W1:Y:S07]  /*5a80*/  LDSM.16.MT88.4 R48, [R196+0x1800] ;  /* 0x00180000c430783b */ /* 0x000e6e0000004200 */
[C---:B--2---:R-:W-:Y:S08]  /*5a90*/  HMMA.16816.F32 R144, R4.reuse, R8, R144 ;  /* 0x000000080490723c */ /* 0x044ff00000001890 */
[----:B------:R-:W-:Y:S01]  /*5aa0*/  HMMA.16816.F32 R168, R4, R10, R168 ;  /* 0x0000000a04a8723c */ /* 0x000fe200000018a8 */
[----:B------:R-:W-:Y:S07]  /*5ab0*/  LDSM.16.MT88.4 R8, [R195+0x7000] ;  /* 0x00700000c308783b */ /* 0x000fee0000004200 */
[C---:B-1----:R-:W-:Y:S08]  /*5ac0*/  HMMA.16816.F32 R44, R164.reuse, R48, R52 ;  /* 0x00000030a42c723c */ /* 0x042ff00000001834 */
[C---:B------:R-:W-:Y:S01]  /*5ad0*/  HMMA.16816.F32 R52, R164.reuse, R56, R64 ;  /* 0x00000038a434723c */ /* 0x040fe20000001840 */
[----:B------:R-:W1:Y:S07]  /*5ae0*/  LDSM.16.MT88.4 R64, [R192+0x3800] ;  /* 0x00380000c040783b */ /* 0x000e6e0000004200 */
[C---:B------:R-:W-:Y:S08]  /*5af0*/  HMMA.16816.F32 R48, R164.reuse, R50, R60 ;  /* 0x00000032a430723c */ /* 0x040ff0000000183c */
[C---:B------:R-:W-:Y:S08]  /*5b00*/  HMMA.16816.F32 R56, R164.reuse, R58, R68 ;  /* 0x0000003aa438723c */ /* 0x040ff00000001844 */
[C---:B------:R-:W-:Y:S08]  /*5b10*/  HMMA.16816.F32 R68, R164.reuse, R72, R84 ;  /* 0x00000048a444723c */ /* 0x040ff00000001854 */
[C---:B------:R-:W-:Y:S01]  /*5b20*/  HMMA.16816.F32 R84, R164.reuse, R88, R104 ;  /* 0x00000058a454723c */ /* 0x040fe20000001868 */
[----:B------:R-:W-:Y:S07]  /*5b30*/  LDSM.16.MT88.4 R104, [R193+0x5800] ;  /* 0x00580000c168783b */ /* 0x000fee0000004200 */
[C---:B------:R-:W-:Y:S08]  /*5b40*/  HMMA.16816.F32 R72, R164.reuse, R74, R92 ;  /* 0x0000004aa448723c */ /* 0x040ff0000000185c */
[C---:B-1----:R-:W-:Y:S08]  /*5b50*/  HMMA.16816.F32 R60, R164.reuse, R64, R76 ;  /* 0x00000040a43c723c */ /* 0x042ff0000000184c */
[C---:B------:R-:W-:Y:S01]  /*5b60*/  HMMA.16816.F32 R64, R164.reuse, R66, R80 ;  /* 0x00000042a440723c */ /* 0x040fe20000001850 */
[----:B------:R-:W1:Y:S07]  /*5b70*/  LDSM.16.MT88.4 R80, [R196+0x3800] ;  /* 0x00380000c450783b */ /* 0x000e6e0000004200 */
[----:B------:R-:W-:Y:S08]  /*5b80*/  HMMA.16816.F32 R88, R164, R90, R108 ;  /* 0x0000005aa458723c */ /* 0x000ff0000000186c */
[C---:B------:R-:W-:Y:S08]  /*5b90*/  HMMA.16816.F32 R32, R4.reuse, R8, R32 ;  /* 0x000000080420723c */ /* 0x040ff00000001820 */
[----:B------:R-:W-:Y:S01]  /*5ba0*/  HMMA.16816.F32 R24, R4, R10, R24 ;  /* 0x0000000a0418723c */ /* 0x000fe20000001818 */
[----:B------:R-:W-:Y:S07]  /*5bb0*/  LDSM.16.MT88.4 R4, [R195+0x7800] ;  /* 0x00780000c304783b */ /* 0x000fee0000004200 */
[C---:B-1----:R-:W-:Y:S01]  /*5bc0*/  HMMA.16816.F32 R76, R164.reuse, R80, R96 ;  /* 0x00000050a44c723c */ /* 0x042fe20000001860 */
[----:B------:R-:W1:Y:S07]  /*5bd0*/  LDSM.16.MT88.4 R96, [R192+0x5800] ;  /* 0x00580000c060783b */ /* 0x000e6e0000004200 */
[C---:B------:R-:W-:Y:S08]  /*5be0*/  HMMA.16816.F32 R80, R164.reuse, R82, R100 ;  /* 0x00000052a450723c */ /* 0x040ff00000001864 */
[C---:B------:R-:W-:Y:S01]  /*5bf0*/  HMMA.16816.F32 R100, R164.reuse, R104, R120 ;  /* 0x00000068a464723c */ /* 0x040fe20000001878 */
[----:B------:R-:W2:Y:S07]  /*5c00*/  LDSM.16.MT88.4 R120, [R195+0x5800] ;  /* 0x00580000c378783b */ /* 0x000eae0000004200 */
[C---:B------:R-:W-:Y:S08]  /*5c10*/  HMMA.16816.F32 R104, R164.reuse, R106, R124 ;  /* 0x0000006aa468723c */ /* 0x040ff0000000187c */
[C---:B-1----:R-:W-:Y:S01]  /*5c20*/  HMMA.16816.F32 R92, R164.reuse, R96, R112 ;  /* 0x00000060a45c723c */ /* 0x042fe20000001870 */
[----:B------:R-:W1:Y:S07]  /*5c30*/  LDSM.16.MT88.4 R112, [R196+0x5800] ;  /* 0x00580000c470783b */ /* 0x000e6e0000004200 */
[C---:B------:R-:W-:Y:S08]  /*5c40*/  HMMA.16816.F32 R96, R164.reuse, R98, R116 ;  /* 0x00000062a460723c */ /* 0x040ff00000001874 */
[C---:B--2---:R-:W-:Y:S01]  /*5c50*/  HMMA.16816.F32 R116, R164.reuse, R120, R136 ;  /* 0x00000078a474723c */ /* 0x044fe20000001888 */
[----:B------:R-:W2:Y:S07]  /*5c60*/  LDSM.16.MT88.4 R136, [R193+0x7800] ;  /* 0x00780000c188783b */ /* 0x000eae0000004200 */
[C---:B------:R-:W-:Y:S01]  /*5c70*/  HMMA.16816.F32 R120, R164.reuse, R122, R140 ;  /* 0x0000007aa478723c */ /* 0x040fe2000000188c */
[----:B------:R-:W3:Y:S07]  /*5c80*/  LDSM.16.MT88.4 R140, [R196+0x7800] ;  /* 0x00780000c48c783b */ /* 0x000eee0000004200 */
[C---:B-1----:R-:W-:Y:S01]  /*5c90*/  HMMA.16816.F32 R108, R164.reuse, R112, R128 ;  /* 0x00000070a46c723c */ /* 0x042fe20000001880 */
[----:B------:R-:W1:Y:S07]  /*5ca0*/  LDSM.16.MT88.4 R128, [R192+0x7800] ;  /* 0x00780000c080783b */ /* 0x000e6e0000004200 */
[C---:B------:R-:W-:Y:S08]  /*5cb0*/  HMMA.16816.F32 R112, R164.reuse, R114, R132 ;  /* 0x00000072a470723c */ /* 0x040ff00000001884 */
[C---:B--2---:R-:W-:Y:S08]  /*5cc0*/  HMMA.16816.F32 R132, R164.reuse, R136, R160 ;  /* 0x00000088a484723c */ /* 0x044ff000000018a0 */
[C---:B---3--:R-:W-:Y:S08]  /*5cd0*/  HMMA.16816.F32 R160, R164.reuse, R140, R20 ;  /* 0x0000008ca4a0723c */ /* 0x048ff00000001814 */
[C---:B------:R-:W-:Y:S08]  /*5ce0*/  HMMA.16816.F32 R136, R164.reuse, R138, R172 ;  /* 0x0000008aa488723c */ /* 0x040ff000000018ac */
[C---:B------:R-:W-:Y:S08]  /*5cf0*/  HMMA.16816.F32 R140, R164.reuse, R142, R12 ;  /* 0x0000008ea48c723c */ /* 0x040ff0000000180c */
[C---:B-1----:R-:W-:Y:S08]  /*5d00*/  HMMA.16816.F32 R124, R164.reuse, R128, R144 ;  /* 0x00000080a47c723c */ /* 0x042ff00000001890 */
[C---:B------:R-:W-:Y:S08]  /*5d10*/  HMMA.16816.F32 R128, R164.reuse, R130, R168 ;  /* 0x00000082a480723c */ /* 0x040ff000000018a8 */
[C---:B------:R-:W-:Y:S08]  /*5d20*/  HMMA.16816.F32 R144, R164.reuse, R4, R32 ;  /* 0x00000004a490723c */ /* 0x040ff00000001820 */
[----:B------:R-:W-:Y:S01]  /*5d30*/  HMMA.16816.F32 R164, R164, R6, R24 ;  /* 0x00000006a4a4723c */ /* 0x000fe20000001818 */
[----:B------:R-:W-:Y:S07]  /*5d40*/  @!UPT UIADD3 URZ, URZ, URZ, URZ ;  /* 0x0000003f3f3ff290 */ /* 0x000fee000fffe03f */
[----:B------:R-:W-:Y:S11]  /*5d50*/  @!P0 BRA `(.L_x_1255) ;  /* 0x000033c000008947 */ /* 0x000ff60003800000 */
[----:B------:R-:W-:Y:S02]  /*5d60*/  MOV R219, R0 ;  /* 0x0000000000db7202 */ /* 0x000fe40000000f00 */
[----:B------:R-:W-:-:S02]  /*5d70*/  MOV R150, R16 ;  /* 0x0000001000967202 */ /* 0x000fc40000000f00 */
[----:B------:R-:W-:Y:S02]  /*5d80*/  MOV R149, R148 ;  /* 0x0000009400957202 */ /* 0x000fe40000000f00 */
.L_x_1256:
[----:B------:R-:W-:Y:S01]  /*5d90*/  SHF.R.S32.HI R0, RZ, 0x1f, R219 ;  /* 0x0000001fff007819 */ /* 0x000fe200000114db */
[----:B------:R-:W-:Y:S04]  /*5da0*/  DEPBAR.LE SB0, 0x0 ;  /* 0x000080000000791a */ /* 0x000fe80000000000 */
[----:B------:R-:W-:Y:S01]  /*5db0*/  WARPSYNC 0xffffffff ;  /* 0xffffffff00007948 */ /* 0x000fe20003800000 */
[----:B------:R-:W-:Y:S01]  /*5dc0*/  BAR.SYNC.DEFER_BLOCKING 0x0 ;  /* 0x0000000000007b1d */ /* 0x000fe20000010000 */
[----:B------:R-:W-:Y:S01]  /*5dd0*/  IMAD R0, R0, c[0x0][0x208], RZ ;  /* 0x0000820000007a24 */ /* 0x000fe200078e02ff */
[C---:B------:R-:W-:Y:S01]  /*5de0*/  IADD3 R14, P2, R222.reuse, 0x40, RZ ;  /* 0x00000040de0e7810 */ /* 0x040fe20007f5e0ff */
[C---:B------:R-:W-:Y:S01]  /*5df0*/  IMAD.WIDE.U32 R4, R219.reuse, c[0x0][0x208], RZ ;  /* 0x00008200db047a25 */ /* 0x040fe200078e00ff */
[----:B------:R-:W-:Y:S02]  /*5e00*/  IADD3 R15, P3, R222, 0x80, RZ ;  /* 0x00000080de0f7810 */ /* 0x000fe40007f7e0ff */
[-C--:B------:R-:W-:Y:S01]  /*5e10*/  IADD3.X R20, RZ, R226.reuse, RZ, P2, !PT ;  /* 0x000000e2ff147210 */ /* 0x080fe200017fe4ff */
[----:B------:R-:W-:Y:S01]  /*5e20*/  IMAD R0, R219, c[0x0][0x20c], R0 ;  /* 0x00008300db007a24 */ /* 0x000fe200078e0200 */
[C---:B------:R-:W-:Y:S02]  /*5e30*/  SHF.L.U32 R3, R4.reuse, 0x6, RZ ;  /* 0x0000000604037819 */ /* 0x040fe400000006ff */
[----:B------:R-:W-:Y:S02]  /*5e40*/  IADD3.X R21, RZ, R226, RZ, P3, !PT ;  /* 0x000000e2ff157210 */ /* 0x000fe40001ffe4ff */
[----:B------:R-:W-:Y:S02]  /*5e50*/  IADD3 R0, R5, R0, RZ ;  /* 0x0000000005007210 */ /* 0x000fe40007ffe0ff */
[C---:B------:R-:W-:Y:S02]  /*5e60*/  IADD3 R2, P1, R3.reuse, R222, RZ ;  /* 0x000000de03027210 */ /* 0x040fe40007f3e0ff */
[----:B------:R-:W-:Y:S02]  /*5e70*/  SHF.L.U64.HI R0, R4, 0x6, R0 ;  /* 0x0000000604007819 */ /* 0x000fe40000010200 */
[----:B------:R-:W-:Y:S02]  /*5e80*/  IADD3 R4, P0, R3, R14, RZ ;  /* 0x0000000e03047210 */ /* 0x000fe40007f1e0ff */
[C---:B------:R-:W-:Y:S02]  /*5e90*/  IADD3.X R5, R0.reuse, R226, RZ, P1, !PT ;  /* 0x000000e200057210 */ /* 0x040fe40000ffe4ff */
[----:B------:R-:W-:Y:S02]  /*5ea0*/  IADD3.X R8, R0, R20, RZ, P0, !PT ;  /* 0x0000001400087210 */ /* 0x000fe400007fe4ff */
[----:B------:R-:W-:Y:S01]  /*5eb0*/  LEA R12, P1, R4, c[0x0][0x1f8], 0x1 ;  /* 0x00007e00040c7a11 */ /* 0x000fe200078208ff */
[----:B------:R-:W-:Y:S01]  /*5ec0*/  LDSM.16.M88.4 R32, [R198] ;  /* 0x00000000c620783b */ /* 0x000fe20000000200 */
[----:B------:R-:W-:Y:S02]  /*5ed0*/  ISETP.GE.AND P0, PT, R234, c[0x0][0x1d4], PT ;  /* 0x00007500ea007a0c */ /* 0x000fe40003f06270 */
[----:B------:R-:W-:Y:S02]  /*5ee0*/  LEA R6, P2, R2, c[0x0][0x1f8], 0x1 ;  /* 0x00007e0002067a11 */ /* 0x000fe400078408ff */
[----:B------:R-:W-:Y:S02]  /*5ef0*/  LEA.HI.X R13, R4, c[0x0][0x1fc], R8, 0x1, P1 ;  /* 0x00007f00040d7a11 */ /* 0x000fe400008f0c08 */
[----:B------:R-:W1:Y:S01]  /*5f00*/  LDSM.16.M88.4 R8, [R151] ;  /* 0x000000009708783b */ /* 0x000e620000000200 */
[----:B------:R-:W-:Y:S02]  /*5f10*/  ISETP.GE.AND P1, PT, R237, c[0x0][0x1d4], PT ;  /* 0x00007500ed007a0c */ /* 0x000fe40003f26270 */
[----:B------:R-:W-:Y:S02]  /*5f20*/  LEA.HI.X R7, R2, c[0x0][0x1fc], R5, 0x1, P2 ;  /* 0x00007f0002077a11 */ /* 0x000fe400010f0c05 */
[----:B------:R-:W-:Y:S02]  /*5f30*/  ISETP.GE.AND P2, PT, R236, c[0x0][0x1d4], PT ;  /* 0x00007500ec007a0c */ /* 0x000fe40003f46270 */
[----:B------:R-:W2:Y:S01]  /*5f40*/  LDSM.16.M88.4 R16, [R151+0x800] ;  /* 0x000800009710783b */ /* 0x000ea20000000200 */
[C---:B------:R-:W-:Y:S04]  /*5f50*/  IADD3 R2, P4, R3.reuse, R15, RZ ;  /* 0x0000000f03027210 */ /* 0x040fe80007f9e0ff */
[----:B------:R-:W-:Y:S02]  /*5f60*/  LEA R4, P3, R2, c[0x0][0x1f8], 0x1 ;  /* 0x00007e0002047a11 */ /* 0x000fe400078608ff */
[----:B------:R-:W3:Y:S01]  /*5f70*/  LDSM.16.M88.4 R24, [R151+0x1000] ;  /* 0x001000009718783b */ /* 0x000ee20000000200 */
[----:B------:R-:W-:Y:S04]  /*5f80*/  IADD3.X R5, R0, R21, RZ, P4, !PT ;  /* 0x0000001500057210 */ /* 0x000fe800027fe4ff */
[----:B------:R-:W-:Y:S02]  /*5f90*/  LEA.HI.X R5, R2, c[0x0][0x1fc], R5, 0x1, P3 ;  /* 0x00007f0002057a11 */ /* 0x000fe400018f0c05 */
[----:B------:R-:W4:Y:S07]  /*5fa0*/  LDSM.16.M88.4 R168, [R151+0x1800] ;  /* 0x0018000097a8783b */ /* 0x000f2e0000000200 */
[----:B------:R-:W-:Y:S07]  /*5fb0*/  LDSM.16.M88.4 R172, [R199] ;  /* 0x00000000c7ac783b */ /* 0x000fee0000000200 */
[----:B------:R-:W5:Y:S07]  /*5fc0*/  LDSM.16.M88.4 R176, [R202] ;  /* 0x00000000cab0783b */ /* 0x000f6e0000000200 */
[----:B------:R-:W1:Y:S07]  /*5fd0*/  LDSM.16.M88.4 R180, [R217] ;  /* 0x00000000d9b4783b */ /* 0x000e6e0000000200 */
[----:B------:R-:W1:Y:S07]  /*5fe0*/  LDSM.16.M88.4 R184, [R216] ;  /* 0x00000000d8b8783b */ /* 0x000e6e0000000200 */
[----:B------:R-:W1:Y:S07]  /*5ff0*/  LDSM.16.M88.4 R188, [R215] ;  /* 0x00000000d7bc783b */ /* 0x000e6e0000000200 */
[----:B------:R-:W-:Y:S01]  /*6000*/  @!PT LDS RZ, [RZ] ;  /* 0x00000000fffff984 */ /* 0x000fe20000000800 */
[----:B------:R-:W-:Y:S01]  /*6010*/  @!PT LDS RZ, [RZ] ;  /* 0x00000000fffff984 */ /* 0x000fe20000000800 */
[----:B------:R-:W-:Y:S01]  /*6020*/  @!PT LDS RZ, [RZ] ;  /* 0x00000000fffff984 */ /* 0x000fe20000000800 */
[----:B------:R2:W-:Y:S07]  /*6030*/  LDGSTS.E.BYPASS.LTC128B.128 [R218+0x100], [R6.64], !P0 ;  /* 0x0010000006da7fae */ /* 0x0005ee000c101d46 */
[----:B------:R1:W-:Y:S07]  /*6040*/  LDGSTS.E.BYPASS.LTC128B.128 [R218+0x2100], [R12.64], !P1 ;  /* 0x021000000cda7fae */ /* 0x0003ee000c901d46 */
[----:B------:R1:W-:Y:S01]  /*6050*/  LDGSTS.E.BYPASS.LTC128B.128 [R218+0x4100], [R4.64], !P2 ;  /* 0x0410000004da7fae */ /* 0x0003e2000d101d46 */
[----:B--2---:R-:W-:Y:S02]  /*6060*/  IADD3 R7, P3, R222, 0xc0, RZ ;  /* 0x000000c0de077810 */ /* 0x004fe40007f7e0ff */
[----:B------:R-:W-:Y:S02]  /*6070*/  MOV R6, c[0x0][0x208] ;  /* 0x0000820000067a02 */ /* 0x000fe40000000f00 */
[----:B------:R-:W-:Y:S02]  /*6080*/  IADD3.X R22, RZ, R226, RZ, P3, !PT ;  /* 0x000000e2ff167210 */ /* 0x000fe40001ffe4ff */
[----:B------:R-:W-:Y:S02]  /*6090*/  ISETP.GE.AND P3, PT, R238, c[0x0][0x1d4], PT ;  /* 0x00007500ee007a0c */ /* 0x000fe40003f66270 */
[C---:B------:R-:W-:Y:S02]  /*60a0*/  LEA R2, P4, R6.reuse, R3, 0x5 ;  /* 0x0000000306027211 */ /* 0x040fe400078828ff */
[----:B-1----:R-:W-:Y:S02]  /*60b0*/  MOV R4, c[0x0][0x20c] ;  /* 0x0000830000047a02 */ /* 0x002fe40000000f00 */
[----:B------:R-:W-:Y:S02]  /*60c0*/  IADD3 R5, P5, R3, R7, RZ ;  /* 0x0000000703057210 */ /* 0x000fe40007fbe0ff */
[----:B------:R-:W-:Y:S02]  /*60d0*/  LEA.HI.X R3, R6, R0, R4, 0x5, P4 ;  /* 0x0000000006037211 */ /* 0x000fe400020f2c04 */
[C---:B------:R-:W-:Y:S02]  /*60e0*/  LEA R4, P4, R5.reuse, c[0x0][0x1f8], 0x1 ;  /* 0x00007e0005047a11 */ /* 0x040fe400078808ff */
[----:B------:R-:W-:Y:S04]  /*60f0*/  IADD3.X R0, R0, R22, RZ, P5, !PT ;  /* 0x0000001600007210 */ /* 0x000fe80002ffe4ff */
[----:B------:R-:W-:Y:S02]  /*6100*/  LEA.HI.X R5, R5, c[0x0][0x1fc], R0, 0x1, P4 ;  /* 0x00007f0005057a11 */ /* 0x000fe400020f0c00 */
[----:B------:R-:W-:Y:S03]  /*6110*/  IADD3 R6, P4, R2, R222, RZ ;  /* 0x000000de02067210 */ /* 0x000fe60007f9e0ff */
[----:B------:R1:W-:Y:S01]  /*6120*/  LDGSTS.E.BYPASS.LTC128B.128 [R218+0x6100], [R4.64], !P3 ;  /* 0x0610000004da7fae */ /* 0x0003e2000d901d46 */
[----:B------:R-:W-:Y:S02]  /*6130*/  LEA R12, P5, R6, c[0x0][0x1f8], 0x1 ;  /* 0x00007e00060c7a11 */ /* 0x000fe400078a08ff */
[C---:B-1----:R-:W-:Y:S02]  /*6140*/  IADD3.X R4, R3.reuse, R226, RZ, P4, !PT ;  /* 0x000000e203047210 */ /* 0x042fe400027fe4ff */
[----:B------:R-:W-:Y:S02]  /*6150*/  IADD3 R0, P4, R2, R14, RZ ;  /* 0x0000000e02007210 */ /* 0x000fe40007f9e0ff */
[----:B------:R-:W-:Y:S02]  /*6160*/  LEA.HI.X R13, R6, c[0x0][0x1fc], R4, 0x1, P5 ;  /* 0x00007f00060d7a11 */ /* 0x000fe400028f0c04 */
[----:B------:R-:W-:Y:S02]  /*6170*/  LEA R14, P5, R0, c[0x0][0x1f8], 0x1 ;  /* 0x00007e00000e7a11 */ /* 0x000fe400078a08ff */
[C---:B------:R-:W-:Y:S01]  /*6180*/  IADD3.X R5, R3.reuse, R20, RZ, P4, !PT ;  /* 0x0000001403057210 */ /* 0x040fe200027fe4ff */
[----:B------:R1:W-:Y:S01]  /*6190*/  LDGSTS.E.BYPASS.LTC128B.128 [R218+0x1100], [R12.64], !P0 ;  /* 0x011000000cda7fae */ /* 0x0003e2000c101d46 */
[----:B------:R-:W-:Y:S02]  /*61a0*/  IADD3 R4, P4, R2, R15, RZ ;  /* 0x0000000f02047210 */ /* 0x000fe40007f9e0ff */
[----:B------:R-:W-:Y:S02]  /*61b0*/  LEA.HI.X R15, R0, c[0x0][0x1fc], R5, 0x1, P5 ;  /* 0x00007f00000f7a11 */ /* 0x000fe400028f0c05 */
[----:B------:R-:W-:Y:S02]  /*61c0*/  LEA R20, P5, R4, c[0x0][0x1f8], 0x1 ;  /* 0x00007e0004147a11 */ /* 0x000fe400078a08ff */
[C---:B------:R-:W-:Y:S01]  /*61d0*/  IADD3.X R5, R3.reuse, R21, RZ, P4, !PT ;  /* 0x0000001503057210 */ /* 0x040fe200027fe4ff */
[----:B------:R1:W-:Y:S01]  /*61e0*/  LDGSTS.E.BYPASS.LTC128B.128 [R218+0x3100], [R14.64], !P1 ;  /* 0x031000000eda7fae */ /* 0x0003e2000c901d46 */
[----:B------:R-:W-:Y:S02]  /*61f0*/  IADD3 R0, P4, R2, R7, RZ ;  /* 0x0000000702007210 */ /* 0x000fe40007f9e0ff */
[----:B------:R-:W-:Y:S02]  /*6200*/  LEA.HI.X R21, R4, c[0x0][0x1fc], R5, 0x1, P5 ;  /* 0x00007f0004157a11 */ /* 0x000fe400028f0c05 */
[C---:B------:R-:W-:Y:S03]  /*6210*/  HMMA.16816.F32 R4, R32.reuse, R8, RZ ;  /* 0x000000082004723c */ /* 0x040fe600000018ff */
[----:B------:R3:W-:Y:S01]  /*6220*/  LDGSTS.E.BYPASS.LTC128B.128 [R218+0x5100], [R20.64], !P2 ;  /* 0x0510000014da7fae */ /* 0x0007e2000d101d46 */
[----:B------:R-:W-:Y:S02]  /*6230*/  IADD3.X R3, R3, R22, RZ, P4, !PT ;  /* 0x0000001603037210 */ /* 0x000fe400027fe4ff */
[C---:B------:R-:W-:Y:S02]  /*6240*/  LEA R2, P4, R0.reuse, c[0x0][0x1f8], 0x1 ;  /* 0x00007e0000027a11 */ /* 0x040fe400078808ff */
[C---:B------:R-:W-:Y:S04]  /*6250*/  HMMA.16816.F32 R8, R32.reuse, R10, RZ ;  /* 0x0000000a2008723c */ /* 0x040fe800000018ff */
[----:B------:R-:W-:Y:S02]  /*6260*/  LEA.HI.X R3, R0, c[0x0][0x1fc], R3, 0x1, P4 ;  /* 0x00007f0000037a11 */ /* 0x000fe400020f0c03 */
[C---:B------:R-:W-:Y:S02]  /*6270*/  ISETP.GT.AND P4, PT, R219.reuse, R242, PT ;  /* 0x000000f2db00720c */ /* 0x040fe40003f84270 */
[----:B------:R-:W-:Y:S01]  /*6280*/  IADD3 R219, R219, -0x1, RZ ;  /* 0xffffffffdbdb7810 */ /* 0x000fe20007ffe0ff */
[----:B------:R2:W-:Y:S01]  /*6290*/  LDGSTS.E.BYPASS.LTC128B.128 [R218+0x7100], [R2.64], !P3 ;  /* 0x0710000002da7fae */ /* 0x0005e2000d901d46 */
[C---:B-1----:R-:W-:Y:S06]  /*62a0*/  HMMA.16816.F32 R12, R32.reuse, R16, RZ ;  /* 0x00000010200c723c */ /* 0x042fec00000018ff */
[----:B------:R-:W0:Y:S03]  /*62b0*/  LDGDEPBAR ;  /* 0x00000000000079af */ /* 0x000e260000000000 */
[----:B------:R-:W-:Y:S01]  /*62c0*/  @P4 SHF.R.S32.HI R0, RZ, 0x1f, R219 ;  /* 0x0000001fff004819 */ /* 0x000fe200000114db */
[C---:B------:R-:W-:Y:S04]  /*62d0*/  HMMA.16816.F32 R16, R32.reuse, R18, RZ ;  /* 0x000000122010723c */ /* 0x040fe800000018ff */
[----:B------:R-:W-:Y:S04]  /*62e0*/  @P4 IMAD R0, R0, c[0x0][0x1e0], RZ ;  /* 0x0000780000004a24 */ /* 0x000fe800078e02ff */
[C---:B---3--:R-:W-:Y:S01]  /*62f0*/  HMMA.16816.F32 R20, R32.reuse, R24, RZ ;  /* 0x000000182014723c */ /* 0x048fe200000018ff */
[----:B------:R-:W-:Y:S07]  /*6300*/  @P4 IMAD R0, R219, c[0x0][0x1e4], R0 ;  /* 0x00007900db004a24 */ /* 0x000fee00078e0200 */
[C---:B------:R-:W-:Y:S08]  /*6310*/  HMMA.16816.F32 R24, R32.reuse, R26, RZ ;  /* 0x0000001a2018723c */ /* 0x040ff000000018ff */
[C---:B----4-:R-:W-:Y:S08]  /*6320*/  HMMA.16816.F32 R28, R32.reuse, R168, RZ ;  /* 0x000000a8201c723c */ /* 0x050ff000000018ff */
[----:B------:R-:W-:Y:S01]  /*6330*/  HMMA.16816.F32 R32, R32, R170, RZ ;  /* 0x000000aa2020723c */ /* 0x000fe200000018ff */
[----:B------:R-:W-:Y:S07]  /*6340*/  LDSM.16.M88.4 R168, [R201] ;  /* 0x00000000c9a8783b */ /* 0x000fee0000000200 */
[C---:B-----5:R-:W-:Y:S08]  /*6350*/  HMMA.16816.F32 R4, R172.reuse, R176, R4 ;  /* 0x000000b0ac04723c */ /* 0x060ff00000001804 */
[C---:B------:R-:W-:Y:S01]  /*6360*/  HMMA.16816.F32 R8, R172.reuse, R178, R8 ;  /* 0x000000b2ac08723c */ /* 0x040fe20000001808 */
[----:B------:R-:W1:Y:S07]  /*6370*/  LDSM.16.M88.4 R176, [R197] ;  /* 0x00000000c5b0783b */ /* 0x000e6e0000000200 */
[C---:B------:R-:W-:Y:S08]  /*6380*/  HMMA.16816.F32 R12, R172.reuse, R180, R12 ;  /* 0x000000b4ac0c723c */ /* 0x040ff0000000180c */
[C---:B------:R-:W-:Y:S01]  /*6390*/  HMMA.16816.F32 R16, R172.reuse, R182, R16 ;  /* 0x000000b6ac10723c */ /* 0x040fe20000001810 */
[----:B------:R-:W3:Y:S07]  /*63a0*/  LDSM.16.M88.4 R180, [R197+0x800] ;  /* 0x00080000c5b4783b */ /* 0x000eee0000000200 */
[C---:B------:R-:W-:Y:S08]  /*63b0*/  HMMA.16816.F32 R20, R172.reuse, R184, R20 ;  /* 0x000000b8ac14723c */ /* 0x040ff00000001814 */
[C---:B------:R-:W-:Y:S01]  /*63c0*/  HMMA.16816.F32 R24, R172.reuse, R186, R24 ;  /* 0x000000baac18723c */ /* 0x040fe20000001818 */
[----:B------:R-:W-:Y:S07]  /*63d0*/  LDSM.16.M88.4 R184, [R197+0x1800] ;  /* 0x00180000c5b8783b */ /* 0x000fee0000000200 */
[C---:B------:R-:W-:Y:S08]  /*63e0*/  HMMA.16816.F32 R28, R172.reuse, R188, R28 ;  /* 0x000000bcac1c723c */ /* 0x040ff0000000181c */
[----:B------:R-:W-:Y:S01]  /*63f0*/  HMMA.16816.F32 R32, R172, R190, R32 ;  /* 0x000000beac20723c */ /* 0x000fe20000001820 */
[----:B------:R-:W4:Y:S07]  /*6400*/  LDSM.16.M88.4 R172, [R197+0x1000] ;  /* 0x00100000c5ac783b */ /* 0x000f2e0000000200 */
[C---:B-1----:R-:W-:Y:S08]  /*6410*/  HMMA.16816.F32 R4, R168.reuse, R176, R4 ;  /* 0x000000b0a804723c */ /* 0x042ff00000001804 */
[C---:B------:R-:W-:Y:S01]  /*6420*/  HMMA.16816.F32 R8, R168.reuse, R178, R8 ;  /* 0x000000b2a808723c */ /* 0x040fe20000001808 */
[----:B------:R-:W-:Y:S07]  /*6430*/  LDSM.16.M88.4 R176, [R194] ;  /* 0x00000000c2b0783b */ /* 0x000fee0000000200 */
[C---:B---3--:R-:W-:Y:S08]  /*6440*/  HMMA.16816.F32 R12, R168.reuse, R180, R12 ;  /* 0x000000b4a80c723c */ /* 0x048ff0000000180c */
[C---:B------:R-:W-:Y:S01]  /*6450*/  HMMA.16816.F32 R16, R168.reuse, R182, R16 ;  /* 0x000000b6a810723c */ /* 0x040fe20000001810 */
[----:B------:R-:W-:Y:S07]  /*6460*/  LDSM.16.M88.4 R180, [R194+0x800] ;  /* 0x00080000c2b4783b */ /* 0x000fee0000000200 */
[C---:B----4-:R-:W-:Y:S08]  /*6470*/  HMMA.16816.F32 R20, R168.reuse, R172, R20 ;  /* 0x000000aca814723c */ /* 0x050ff00000001814 */
[C---:B------:R-:W-:Y:S01]  /*6480*/  HMMA.16816.F32 R24, R168.reuse, R174, R24 ;  /* 0x000000aea818723c */ /* 0x040fe20000001818 */
[----:B------:R-:W1:Y:S07]  /*6490*/  LDSM.16.M88.4 R172, [R200] ;  /* 0x00000000c8ac783b */ /* 0x000e6e0000000200 */
[C---:B------:R-:W-:Y:S08]  /*64a0*/  HMMA.16816.F32 R28, R168.reuse, R184, R28 ;  /* 0x000000b8a81c723c */ /* 0x040ff0000000181c */
[----:B------:R-:W-:Y:S01]  /*64b0*/  HMMA.16816.F32 R32, R168, R186, R32 ;  /* 0x000000baa820723c */ /* 0x000fe20000001820 */
[----:B------:R-:W3:Y:S07]  /*64c0*/  LDSM.16.M88.4 R168, [R194+0x1000] ;  /* 0x00100000c2a8783b */ /* 0x000eee0000000200 */
[----:B------:R-:W4:Y:S01]  /*64d0*/  LDSM.16.M88.4 R184, [R194+0x1800] ;  /* 0x00180000c2b8783b */ /* 0x000f220000000200 */
[C---:B-1----:R-:W-:Y:S08]  /*64e0*/  HMMA.16816.F32 R4, R172.reuse, R176, R4 ;  /* 0x000000b0ac04723c */ /* 0x042ff00000001804 */
[C---:B------:R-:W-:Y:S01]  /*64f0*/  HMMA.16816.F32 R8, R172.reuse, R178, R8 ;  /* 0x000000b2ac08723c */ /* 0x040fe20000001808 */
[----:B------:R-:W-:Y:S07]  /*6500*/  LDSM.16.M88.4 R176, [R151+0x2000] ;  /* 0x0020000097b0783b */ /* 0x000fee0000000200 */
[C---:B------:R-:W-:Y:S08]  /*6510*/  HMMA.16816.F32 R12, R172.reuse, R180, R12 ;  /* 0x000000b4ac0c723c */ /* 0x040ff0000000180c */
[C---:B------:R-:W-:Y:S01]  /*6520*/  HMMA.16816.F32 R16, R172.reuse, R182, R16 ;  /* 0x000000b6ac10723c */ /* 0x040fe20000001810 */
[----:B------:R-:W-:Y:S07]  /*6530*/  LDSM.16.M88.4 R180, [R151+0x2800] ;  /* 0x0028000097b4783b */ /* 0x000fee0000000200 */
[C---:B---3--:R-:W-:Y:S08]  /*6540*/  HMMA.16816.F32 R20, R172.reuse, R168, R20 ;  /* 0x000000a8ac14723c */ /* 0x048ff00000001814 */
[C---:B------:R-:W-:Y:S01]  /*6550*/  HMMA.16816.F32 R24, R172.reuse, R170, R24 ;  /* 0x000000aaac18723c */ /* 0x040fe20000001818 */
[----:B------:R-:W1:Y:S07]  /*6560*/  LDSM.16.M88.4 R168, [R198+0x4000] ;  /* 0x00400000c6a8783b */ /* 0x000e6e0000000200 */
[C---:B----4-:R-:W-:Y:S08]  /*6570*/  HMMA.16816.F32 R28, R172.reuse, R184, R28 ;  /* 0x000000b8ac1c723c */ /* 0x050ff0000000181c */
[----:B------:R-:W-:Y:S01]  /*6580*/  HMMA.16816.F32 R32, R172, R186, R32 ;  /* 0x000000baac20723c */ /* 0x000fe20000001820 */
[----:B------:R-:W3:Y:S07]  /*6590*/  LDSM.16.M88.4 R172, [R151+0x3000] ;  /* 0x0030000097ac783b */ /* 0x000eee0000000200 */
[----:B------:R-:W4:Y:S01]  /*65a0*/  LDSM.16.M88.4 R184, [R151+0x3800] ;  /* 0x0038000097b8783b */ /* 0x000f220000000200 */
[C---:B-1----:R-:W-:Y:S08]  /*65b0*/  HMMA.16816.F32 R4, R168.reuse, R176, R4 ;  /* 0x000000b0a804723c */ /* 0x042ff00000001804 */
[C---:B------:R-:W-:Y:S01]  /*65c0*/  HMMA.16816.F32 R8, R168.reuse, R178, R8 ;  /* 0x000000b2a808723c */ /* 0x040fe20000001808 */
[----:B------:R-:W-:Y:S07]  /*65d0*/  LDSM.16.M88.4 R176, [R214] ;  /* 0x00000000d6b0783b */ /* 0x000fee0000000200 */
[C---:B------:R-:W-:Y:S08]  /*65e0*/  HMMA.16816.F32 R12, R168.reuse, R180, R12 ;  /* 0x000000b4a80c723c */ /* 0x040ff0000000180c */
[C---:B------:R-:W-:Y:S01]  /*65f0*/  HMMA.16816.F32 R16, R168.reuse, R182, R16 ;  /* 0x000000b6a810723c */ /* 0x040fe20000001810 */
[----:B------:R-:W-:Y:S07]  /*6600*/  LDSM.16.M88.4 R180, [R213] ;  /* 0x00000000d5b4783b */ /* 0x000fee0000000200 */
[C---:B---3--:R-:W-:Y:S08]  /*6610*/  HMMA.16816.F32 R20, R168.reuse, R172, R20 ;  /* 0x000000aca814723c */ /* 0x048ff00000001814 */
[C---:B------:R-:W-:Y:S01]  /*6620*/  HMMA.16816.F32 R24, R168.reuse, R174, R24 ;  /* 0x000000aea818723c */ /* 0x040fe20000001818 */
[----:B------:R-:W1:Y:S07]  /*6630*/  LDSM.16.M88.4 R172, [R199+0x4000] ;  /* 0x00400000c7ac783b */ /* 0x000e6e0000000200 */
[C---:B----4-:R-:W-:Y:S08]  /*6640*/  HMMA.16816.F32 R28, R168.reuse, R184, R28 ;  /* 0x000000b8a81c723c */ /* 0x050ff0000000181c */
[----:B------:R-:W-:Y:S01]  /*6650*/  HMMA.16816.F32 R32, R168, R186, R32 ;  /* 0x000000baa820723c */ /* 0x000fe20000001820 */
[----:B------:R-:W3:Y:S07]  /*6660*/  LDSM.16.M88.4 R168, [R212] ;  /* 0x00000000d4a8783b */ /* 0x000eee0000000200 */
[----:B------:R-:W4:Y:S01]  /*6670*/  LDSM.16.M88.4 R184, [R211] ;  /* 0x00000000d3b8783b */ /* 0x000f220000000200 */
        /* <DEDUP_REMOVED lines=122> */
[----:B------:R-:W1:Y:S07]  /*6e20*/  LDSM.16.M88.4 R180, [R194+0x6000] ;  /* 0x00600000c2b4783b */ /* 0x000e6e0000000200 */
[C---:B---3--:R-:W-:Y:S08]  /*6e30*/  HMMA.16816.F32 R20, R168.reuse, R172, R20 ;  /* 0x000000aca814723c */ /* 0x048ff00000001814 */
[C---:B------:R-:W-:Y:S01]  /*6e40*/  HMMA.16816.F32 R24, R168.reuse, R174, R24 ;  /* 0x000000aea818723c */ /* 0x040fe20000001818 */
[----:B------:R-:W3:Y:S07]  /*6e50*/  LDSM.16.M88.4 R172, [R194+0x6800] ;  /* 0x00680000c2ac783b */ /* 0x000eee0000000200 */
[C---:B----4-:R-:W-:Y:S08]  /*6e60*/  HMMA.16816.F32 R28, R168.reuse, R184, R28 ;  /* 0x000000b8a81c723c */ /* 0x050ff0000000181c */
[----:B------:R-:W-:Y:S01]  /*6e70*/  HMMA.16816.F32 R32, R168, R186, R32 ;  /* 0x000000baa820723c */ /* 0x000fe20000001820 */
[----:B------:R-:W4:Y:S07]  /*6e80*/  LDSM.16.M88.4 R168, [R194+0x7000] ;  /* 0x00700000c2a8783b */ /* 0x000f2e0000000200 */
[----:B------:R-:W5:Y:S01]  /*6e90*/  LDSM.16.M88.4 R184, [R194+0x7800] ;  /* 0x00780000c2b8783b */ /* 0x000f620000000200 */
[C---:B-1----:R-:W-:Y:S01]  /*6ea0*/  HMMA.16816.F32 R4, R176.reuse, R180, R4 ;  /* 0x000000b4b004723c */ /* 0x042fe20000001804 */
[----:B------:R-:W-:Y:S05]  /*6eb0*/  DEPBAR.LE SB0, 0x0 ;  /* 0x000080000000791a */ /* 0x000fea0000000000 */
[----:B------:R-:W-:Y:S02]  /*6ec0*/  BAR.SYNC.DEFER_BLOCKING 0x0 ;  /* 0x0000000000007b1d */ /* 0x000fe40000010000 */
[C---:B------:R-:W-:Y:S08]  /*6ed0*/  HMMA.16816.F32 R8, R176.reuse, R182, R8 ;  /* 0x000000b6b008723c */ /* 0x040ff00000001808 */
[C---:B---3--:R-:W-:Y:S08]  /*6ee0*/  HMMA.16816.F32 R12, R176.reuse, R172, R12 ;  /* 0x000000acb00c723c */ /* 0x048ff0000000180c */
[C---:B------:R-:W-:Y:S04]  /*6ef0*/  HMMA.16816.F32 R16, R176.reuse, R174, R16 ;  /* 0x000000aeb010723c */ /* 0x040fe80000001810 */
[----:B--2---:R-:W-:Y:S04]  /*6f00*/  FMNMX.FTZ R3, R4, R149, !PT ;  /* 0x0000009504037209 */ /* 0x004fe80007810000 */
[C---:B----4-:R-:W-:Y:S04]  /*6f10*/  HMMA.16816.F32 R20, R176.reuse, R168, R20 ;  /* 0x000000a8b014723c */ /* 0x050fe80000001814 */
[----:B------:R-:W-:Y:S03]  /*6f20*/  FMNMX.FTZ R3, R5, R3, !PT ;  /* 0x0000000305037209 */ /* 0x000fe60007810000 */
[----:B------:R-:W-:Y:S01]  /*6f30*/  @P4 IMAD.WIDE.U32 R168, R219, c[0x0][0x1e0], RZ ;  /* 0x00007800dba84a25 */ /* 0x000fe200078e00ff */
[C---:B------:R-:W-:Y:S04]  /*6f40*/  HMMA.16816.F32 R24, R176.reuse, R170, R24 ;  /* 0x000000aab018723c */ /* 0x040fe80000001818 */
[----:B------:R-:W-:Y:S02]  /*6f50*/  FMNMX.FTZ R148, R8, R3, !PT ;  /* 0x0000000308947209 */ /* 0x000fe40007810000 */
[----:B------:R-:W-:Y:S02]  /*6f60*/  @P4 IADD3 R0, R169, R0, RZ ;  /* 0x00000000a9004210 */ /* 0x000fe40007ffe0ff */
[C---:B-----5:R-:W-:Y:S01]  /*6f70*/  HMMA.16816.F32 R28, R176.reuse, R184, R28 ;  /* 0x000000b8b01c723c */ /* 0x060fe2000000181c */
[----:B------:R-:W-:Y:S03]  /*6f80*/  @P4 MOV R3, c[0x0][0x1e0] ;  /* 0x0000780000034a02 */ /* 0x000fe60000000f00 */
[----:B------:R-:W-:Y:S02]  /*6f90*/  FMNMX.FTZ R169, R9, R148, !PT ;  /* 0x0000009409a97209 */ /* 0x000fe40007810000 */
[----:B------:R-:W-:Y:S02]  /*6fa0*/  @P4 SHF.L.U32 R2, R168, 0x6, RZ ;  /* 0x00000006a8024819 */ /* 0x000fe400000006ff */
[----:B------:R-:W-:Y:S01]  /*6fb0*/  HMMA.16816.F32 R32, R176, R186, R32 ;  /* 0x000000bab020723c */ /* 0x000fe20000001820 */
[----:B------:R-:W-:Y:S03]  /*6fc0*/  @P4 MOV R171, c[0x0][0x1e4] ;  /* 0x0000790000ab4a02 */ /* 0x000fe60000000f00 */
[----:B------:R-:W-:Y:S02]  /*6fd0*/  @P4 IADD3 R148, P6, R2, R220, RZ ;  /* 0x000000dc02944210 */ /* 0x000fe40007fde0ff */
[----:B------:R-:W-:Y:S02]  /*6fe0*/  FMNMX.FTZ R169, R12, R169, !PT ;  /* 0x000000a90ca97209 */ /* 0x000fe40007810000 */
[----:B------:R-:W-:Y:S04]  /*6ff0*/  @P4 SHF.L.U64.HI R0, R168, 0x6, R0 ;  /* 0x00000006a8004819 */ /* 0x000fe80000010200 */
[----:B------:R-:W-:Y:S02]  /*7000*/  @P4 LEA R168, P5, R3, R2, 0x5 ;  /* 0x0000000203a84211 */ /* 0x000fe400078a28ff */
[----:B------:R-:W-:Y:S02]  /*7010*/  @P4 IADD3.X R172, R0, R224, RZ, P6, !PT ;  /* 0x000000e000ac4210 */ /* 0x000fe400037fe4ff */
[C---:B------:R-:W-:Y:S02]  /*7020*/  @P4 LEA R182, P6, R148.reuse, c[0x0][0x1c8], 0x1 ;  /* 0x0000720094b64a11 */ /* 0x040fe400078c08ff */
[----:B------:R-:W-:Y:S02]  /*7030*/  FMNMX.FTZ R170, R13, R169, !PT ;  /* 0x000000a90daa7209 */ /* 0x000fe40007810000 */
[----:B------:R-:W-:Y:S02]  /*7040*/  @P4 LEA.HI.X R183, R148, c[0x0][0x1cc], R172, 0x1, P6 ;  /* 0x0000730094b74a11 */ /* 0x000fe400030f0cac */
[----:B------:R-:W-:Y:S02]  /*7050*/  @P4 LEA.HI.X R169, R3, R0, R171, 0x5, P5 ;  /* 0x0000000003a94211 */ /* 0x000fe400028f2cab */
[----:B------:R-:W-:Y:S01]  /*7060*/  FMNMX.FTZ R3, R16, R170, !PT ;  /* 0x000000aa10037209 */ /* 0x000fe20007810000 */
[----:B------:R-:W-:Y:S01]  /*7070*/  @!PT LDS RZ, [RZ] ;  /* 0x00000000fffff984 */ /* 0x000fe20000000800 */
[----:B------:R-:W-:Y:S01]  /*7080*/  @!PT LDS RZ, [RZ] ;  /* 0x00000000fffff984 */ /* 0x000fe20000000800 */
[----:B------:R-:W-:Y:S01]  /*7090*/  @!PT LDS RZ, [RZ] ;  /* 0x00000000fffff984 */ /* 0x000fe20000000800 */
[----:B------:R1:W-:Y:S01]  /*70a0*/  @P4 LDGSTS.E.BYPASS.LTC128B.128 [R218+0x8100], [R182.64], !P0 ;  /* 0x08100000b6da4fae */ /* 0x0003e2000c101d46 */
[----:B------:R-:W-:Y:S02]  /*70b0*/  FMNMX.FTZ R148, R6, R150, !PT ;  /* 0x0000009606947209 */ /* 0x000fe40007810000 */
[----:B------:R-:W-:Y:S02]  /*70c0*/  @P4 IADD3 R174, P5, R220, 0x40, RZ ;  /* 0x00000040dcae4810 */ /* 0x000fe40007fbe0ff */
[----:B------:R-:W-:Y:S02]  /*70d0*/  FMNMX.FTZ R170, R7, R148, !PT ;  /* 0x0000009407aa7209 */ /* 0x000fe40007810000 */
[----:B------:R-:W-:Y:S02]  /*70e0*/  FMNMX.FTZ R148, R17, R3, !PT ;  /* 0x0000000311947209 */ /* 0x000fe40007810000 */
[----:B------:R-:W-:Y:S02]  /*70f0*/  FMNMX.FTZ R170, R10, R170, !PT ;  /* 0x000000aa0aaa7209 */ /* 0x000fe40007810000 */
[----:B------:R-:W-:Y:S02]  /*7100*/  FMNMX.FTZ R148, R20, R148, !PT ;  /* 0x0000009414947209 */ /* 0x000fe40007810000 */
[----:B------:R-:W-:Y:S02]  /*7110*/  @P4 IADD3 R3, P6, R2, R174, RZ ;  /* 0x000000ae02034210 */ /* 0x000fe40007fde0ff */
[----:B------:R-:W-:Y:S02]  /*7120*/  FMNMX.FTZ R148, R21, R148, !PT ;  /* 0x0000009415947209 */ /* 0x000fe40007810000 */
[----:B------:R-:W-:Y:S02]  /*7130*/  @P4 IADD3.X R173, RZ, R224, RZ, P5, !PT ;  /* 0x000000e0ffad4210 */ /* 0x000fe40002ffe4ff */
[----:B------:R-:W-:Y:S02]  /*7140*/  FMNMX.FTZ R170, R11, R170, !PT ;  /* 0x000000aa0baa7209 */ /* 0x000fe40007810000 */
[C---:B------:R-:W-:Y:S02]  /*7150*/  @P4 LEA R180, P5, R3.reuse, c[0x0][0x1c8], 0x1 ;  /* 0x0000720003b44a11 */ /* 0x040fe400078a08ff */
[----:B------:R-:W-:Y:S02]  /*7160*/  FMNMX.FTZ R148, R24, R148, !PT ;  /* 0x0000009418947209 */ /* 0x000fe40007810000 */
[----:B------:R-:W-:Y:S02]  /*7170*/  @P4 IADD3.X R171, R0, R173, RZ, P6, !PT ;  /* 0x000000ad00ab4210 */ /* 0x000fe400037fe4ff */
[----:B------:R-:W-:Y:S02]  /*7180*/  @P4 IADD3 R172, P6, R220, 0x80, RZ ;  /* 0x00000080dcac4810 */ /* 0x000fe40007fde0ff */
[----:B------:R-:W-:Y:S02]  /*7190*/  FMNMX.FTZ R170, R14, R170, !PT ;  /* 0x000000aa0eaa7209 */ /* 0x000fe40007810000 */
[----:B------:R-:W-:Y:S02]  /*71a0*/  @P4 LEA.HI.X R181, R3, c[0x0][0x1cc], R171, 0x1, P5 ;  /* 0x0000730003b54a11 */ /* 0x000fe400028f0cab */
[----:B------:R-:W-:Y:S02]  /*71b0*/  FMNMX.FTZ R148, R25, R148, !PT ;  /* 0x0000009419947209 */ /* 0x000fe40007810000 */
[----:B------:R-:W-:Y:S01]  /*71c0*/  @P4 IADD3 R3, P5, R2, R172, RZ ;  /* 0x000000ac02034210 */ /* 0x000fe20007fbe0ff */
[----:B------:R2:W-:Y:S01]  /*71d0*/  @P4 LDGSTS.E.BYPASS.LTC128B.128 [R218+0xa100], [R180.64], !P1 ;  /* 0x0a100000b4da4fae */ /* 0x0005e2000c901d46 */
[----:B------:R-:W-:Y:S02]  /*71e0*/  @P4 IADD3.X R171, RZ, R224, RZ, P6, !PT ;  /* 0x000000e0ffab4210 */ /* 0x000fe400037fe4ff */
[----:B------:R-:W-:Y:S02]  /*71f0*/  FMNMX.FTZ R170, R15, R170, !PT ;  /* 0x000000aa0faa7209 */ /* 0x000fe40007810000 */
[C---:B------:R-:W-:Y:S02]  /*7200*/  @P4 LEA R178, P6, R3.reuse, c[0x0][0x1c8], 0x1 ;  /* 0x0000720003b24a11 */ /* 0x040fe400078c08ff */
[----:B------:R-:W-:Y:S02]  /*7210*/  FMNMX.FTZ R148, R28, R148, !PT ;  /* 0x000000941c947209 */ /* 0x000fe40007810000 */
[----:B------:R-:W-:Y:S02]  /*7220*/  @P4 IADD3.X R176, R0, R171, RZ, P5, !PT ;  /* 0x000000ab00b04210 */ /* 0x000fe40002ffe4ff */
[----:B------:R-:W-:Y:S02]  /*7230*/  FMNMX.FTZ R175, R18, R170, !PT ;  /* 0x000000aa12af7209 */ /* 0x000fe40007810000 */
[----:B------:R-:W-:Y:S02]  /*7240*/  @P4 IADD3 R170, P5, R220, 0xc0, RZ ;  /* 0x000000c0dcaa4810 */ /* 0x000fe40007fbe0ff */
[----:B------:R-:W-:Y:S02]  /*7250*/  @P4 LEA.HI.X R179, R3, c[0x0][0x1cc], R176, 0x1, P6 ;  /* 0x0000730003b34a11 */ /* 0x000fe400030f0cb0 */
[----:B------:R-:W-:Y:S02]  /*7260*/  FMNMX.FTZ R3, R29, R148, !PT ;  /* 0x000000941d037209 */ /* 0x000fe40007810000 */
[----:B------:R-:W-:Y:S01]  /*7270*/  FMNMX.FTZ R176, R19, R175, !PT ;  /* 0x000000af13b07209 */ /* 0x000fe20007810000 */
[----:B------:R3:W-:Y:S01]  /*7280*/  @P4 LDGSTS.E.BYPASS.LTC128B.128 [R218+0xc100], [R178.64], !P2 ;  /* 0x0c100000b2da4fae */ /* 0x0007e2000d101d46 */
[----:B------:R-:W-:Y:S02]  /*7290*/  @P4 IADD3 R2, P6, R2, R170, RZ ;  /* 0x000000aa02024210 */ /* 0x000fe40007fde0ff */
[----:B------:R-:W-:Y:S02]  /*72a0*/  @P4 IADD3.X R175, RZ, R224, RZ, P5, !PT ;  /* 0x000000e0ffaf4210 */ /* 0x000fe40002ffe4ff */
[----:B------:R-:W-:Y:S02]  /*72b0*/  FMNMX.FTZ R3, R32, R3, !PT ;  /* 0x0000000320037209 */ /* 0x000fe40007810000 */
[----:B------:R-:W-:Y:S02]  /*72c0*/  FMNMX.FTZ R148, R22, R176, !PT ;  /* 0x000000b016947209 */ /* 0x000fe40007810000 */
[----:B------:R-:W-:Y:S02]  /*72d0*/  @P4 LEA R176, P5, R2, c[0x0][0x1c8], 0x1 ;  /* 0x0000720002b04a11 */ /* 0x000fe400078a08ff */
[----:B------:R-:W-:Y:S02]  /*72e0*/  @P4 IADD3.X R0, R0, R175, RZ, P6, !PT ;  /* 0x000000af00004210 */ /* 0x000fe400037fe4ff */
[----:B------:R-:W-:Y:S02]  /*72f0*/  FMNMX.FTZ R3, R33, R3, !PT ;  /* 0x0000000321037209 */ /* 0x000fe40007810000 */
[----:B------:R-:W-:Y:S02]  /*7300*/  FMNMX.FTZ R148, R23, R148, !PT ;  /* 0x0000009417947209 */ /* 0x000fe40007810000 */
[----:B------:R-:W-:Y:S02]  /*7310*/  @P4 LEA.HI.X R177, R2, c[0x0][0x1cc], R0, 0x1, P5 ;  /* 0x0000730002b14a11 */ /* 0x000fe400028f0c00 */
[----:B------:R-:W4:Y:S01]  /*7320*/  SHFL.BFLY PT, R2, R3, 0x2, 0x1f ;  /* 0x0c401f0003027f89 */ /* 0x000f2200000e0000 */
[----:B------:R-:W-:Y:S02]  /*7330*/  FMNMX.FTZ R0, R26, R148, !PT ;  /* 0x000000941a007209 */ /* 0x000fe40007810000 */
[C---:B------:R-:W-:Y:S02]  /*7340*/  @P4 IADD3 R174, P5, R168.reuse, R174, RZ ;  /* 0x000000aea8ae4210 */ /* 0x040fe40007fbe0ff */
[----:B------:R-:W-:Y:S02]  /*7350*/  FMNMX.FTZ R0, R27, R0, !PT ;  /* 0x000000001b007209 */ /* 0x000fe40007810000 */
[----:B------:R-:W-:Y:S01]  /*7360*/  @P4 IADD3 R172, P6, R168, R172, RZ ;  /* 0x000000aca8ac4210 */ /* 0x000fe20007fde0ff */
[----:B------:R3:W-:Y:S01]  /*7370*/  @P4 LDGSTS.E.BYPASS.LTC128B.128 [R218+0xe100], [R176.64], !P3 ;  /* 0x0e100000b0da4fae */ /* 0x0007e2000d901d46 */
[----:B------:R-:W-:Y:S02]  /*7380*/  FMNMX.FTZ R0, R30, R0, !PT ;  /* 0x000000001e007209 */ /* 0x000fe40007810000 */
[----:B------:R-:W-:Y:S02]  /*7390*/  @P4 IADD3.X R184, R169, R173, RZ, P5, !PT ;  /* 0x000000ada9b84210 */ /* 0x000fe40002ffe4ff */
[----:B------:R-:W-:Y:S02]  /*73a0*/  FMNMX.FTZ R0, R31, R0, !PT ;  /* 0x000000001f007209 */ /* 0x000fe40007810000 */
[----:B------:R-:W-:Y:S02]  /*73b0*/  @P4 IADD3 R173, P5, R168, R170, RZ ;  /* 0x000000aaa8ad4210 */ /* 0x000fe40007fbe0ff */
[----:B------:R-:W-:Y:S02]  /*73c0*/  FMNMX.FTZ R0, R34, R0, !PT ;  /* 0x0000000022007209 */ /* 0x000fe40007810000 */
[----:B------:R-:W-:Y:S02]  /*73d0*/  @P4 IADD3.X R185, R169, R171, RZ, P6, !PT ;  /* 0x000000aba9b94210 */ /* 0x000fe400037fe4ff */
[----:B------:R-:W-:Y:S02]  /*73e0*/  FMNMX.FTZ R0, R35, R0, !PT ;  /* 0x0000000023007209 */ /* 0x000fe40007810000 */
[----:B------:R-:W-:Y:S02]  /*73f0*/  @P4 IADD3.X R175, R169, R175, RZ, P5, !PT ;  /* 0x000000afa9af4210 */ /* 0x000fe40002ffe4ff */
[----:B----4-:R-:W-:Y:S02]  /*7400*/  FMNMX.FTZ R3, R3, R2, !PT ;  /* 0x0000000203037209 */ /* 0x010fe40007810000 */
[----:B------:R-:W4:Y:S07]  /*7410*/  SHFL.BFLY PT, R2, R0, 0x2, 0x1f ;  /* 0x0c401f0000027f89 */ /* 0x000f2e00000e0000 */
[----:B------:R-:W5:Y:S01]  /*7420*/  SHFL.BFLY PT, R148, R3, 0x1, 0x1f ;  /* 0x0c201f0003947f89 */ /* 0x000f6200000e0000 */
[----:B----4-:R-:W-:Y:S02]  /*7430*/  FMNMX.FTZ R0, R0, R2, !PT ;  /* 0x0000000200007209 */ /* 0x010fe40007810000 */
[----:B-----5:R-:W-:Y:S04]  /*7440*/  FMNMX.FTZ R148, R3, R148, !PT ;  /* 0x0000009403947209 */ /* 0x020fe80007810000 */
[----:B------:R-:W4:Y:S01]  /*7450*/  SHFL.BFLY PT, R3, R0, 0x1, 0x1f ;  /* 0x0c201f0000037f89 */ /* 0x000f2200000e0000 */
[----:B------:R-:W-:Y:S01]  /*7460*/  FADD.FTZ R2, -R148, R149 ;  /* 0x0000009594027221 */ /* 0x000fe20000010100 */
[----:B------:R-:W-:Y:S04]  /*7470*/  @P4 IADD3 R149, P6, R168, R220, RZ ;  /* 0x000000dca8954210 */ /* 0x000fe80007fde0ff */
[----:B------:R-:W-:Y:S02]  /*7480*/  @P4 LEA R170, P5, R149, c[0x0][0x1c8], 0x1 ;  /* 0x0000720095aa4a11 */ /* 0x000fe400078a08ff */
[----:B------:R-:W-:Y:S04]  /*7490*/  @P4 IADD3.X R169, R169, R224, RZ, P6, !PT ;  /* 0x000000e0a9a94210 */ /* 0x000fe800037fe4ff */
[----:B------:R-:W-:Y:S02]  /*74a0*/  @P4 LEA.HI.X R171, R149, c[0x0][0x1cc], R169, 0x1, P5 ;  /* 0x0000730095ab4a11 */ /* 0x000fe400028f0ca9 */
[C---:B------:R-:W-:Y:S03]  /*74b0*/  @P4 LEA R168, P5, R174.reuse, c[0x0][0x1c8], 0x1 ;  /* 0x00007200aea84a11 */ /* 0x040fe600078a08ff */
[----:B------:R5:W-:Y:S01]  /*74c0*/  @P4 LDGSTS.E.BYPASS.LTC128B.128 [R218+0x9100], [R170.64], !P0 ;  /* 0x09100000aada4fae */ /* 0x000be2000c101d46 */
[----:B------:R-:W-:Y:S02]  /*74d0*/  @P4 LEA.HI.X R169, R174, c[0x0][0x1cc], R184, 0x1, P5 ;  /* 0x00007300aea94a11 */ /* 0x000fe400028f0cb8 */
[----:B----4-:R-:W-:Y:S01]  /*74e0*/  FMNMX.FTZ R3, R0, R3, !PT ;  /* 0x0000000300037209 */ /* 0x010fe20007810000 */
[----:B------:R-:W-:Y:S03]  /*74f0*/  FMUL.FTZ R0, R2, c[0x0][0x2d0] ;  /* 0x0000b40002007a20 */ /* 0x000fe60000410000 */
[----:B------:R5:W-:Y:S01]  /*7500*/  @P4 LDGSTS.E.BYPASS.LTC128B.128 [R218+0xb100], [R168.64], !P1 ;  /* 0x0b100000a8da4fae */ /* 0x000be2000c901d46 */
[----:B------:R4:W3:Y:S01]  /*7510*/  MUFU.EX2 R2, R0 ;  /* 0x0000000000027308 */ /* 0x0008e20000000800 */
[----:B------:R-:W-:Y:S04]  /*7520*/  FMUL.FTZ R149, R3, c[0x0][0x2d0] ;  /* 0x0000b40003957a20 */ /* 0x000fe80000410000 */
[--C-:B------:R-:W-:Y:S02]  /*7530*/  FFMA.FTZ R6, R6, c[0x0][0x2d0], -R149.reuse ;  /* 0x0000b40006067a23 */ /* 0x100fe40000010895 */
[--C-:B------:R-:W-:Y:S02]  /*7540*/  FFMA.FTZ R7, R7, c[0x0][0x2d0], -R149.reuse ;  /* 0x0000b40007077a23 */ /* 0x100fe40000010895 */
[--C-:B------:R-:W-:Y:S01]  /*7550*/  FFMA.FTZ R30, R30, c[0x0][0x2d0], -R149.reuse ;  /* 0x0000b4001e1e7a23 */ /* 0x100fe20000010895 */
[----:B-1----:R1:W-:Y:S01]  /*7560*/  MUFU.EX2 R182, R6 ;  /* 0x0000000600b67308 */ /* 0x0023e20000000800 */
[--C-:B------:R-:W-:Y:S02]  /*7570*/  FFMA.FTZ R31, R31, c[0x0][0x2d0], -R149.reuse ;  /* 0x0000b4001f1f7a23 */ /* 0x100fe40000010895 */
[--C-:B------:R-:W-:Y:S02]  /*7580*/  FFMA.FTZ R14, R14, c[0x0][0x2d0], -R149.reuse ;  /* 0x0000b4000e0e7a23 */ /* 0x100fe40000010895 */
[--C-:B------:R-:W-:Y:S02]  /*7590*/  FFMA.FTZ R15, R15, c[0x0][0x2d0], -R149.reuse ;  /* 0x0000b4000f0f7a23 */ /* 0x100fe40000010895 */
[--C-:B------:R-:W-:Y:S02]  /*75a0*/  FFMA.FTZ R18, R18, c[0x0][0x2d0], -R149.reuse ;  /* 0x0000b40012127a23 */ /* 0x100fe40000010895 */
[--C-:B------:R-:W-:Y:S01]  /*75b0*/  FFMA.FTZ R19, R19, c[0x0][0x2d0], -R149.reuse ;  /* 0x0000b40013137a23 */ /* 0x100fe20000010895 */
[----:B--2---:R-:W-:Y:S01]  /*75c0*/  MUFU.EX2 R181, R14 ;  /* 0x0000000e00b57308 */ /* 0x004fe20000000800 */
[--C-:B------:R-:W-:Y:S02]  /*75d0*/  FFMA.FTZ R22, R22, c[0x0][0x2d0], -R149.reuse ;  /* 0x0000b40016167a23 */ /* 0x100fe40000010895 */
[--C-:B------:R-:W-:Y:S02]  /*75e0*/  FFMA.FTZ R23, R23, c[0x0][0x2d0], -R149.reuse ;  /* 0x0000b40017177a23 */ /* 0x100fe40000010895 */
[----:B----4-:R-:W-:Y:S02]  /*75f0*/  FADD.FTZ R0, -R3, R150 ;  /* 0x0000009603007221 */ /* 0x010fe40000010100 */
[----:B------:R-:W-:Y:S02]  /*7600*/  FMUL.FTZ R150, R148, c[0x0][0x2d0] ;  /* 0x0000b40094967a20 */ /* 0x000fe40000410000 */
[----:B------:R-:W-:Y:S02]  /*7610*/  FMUL.FTZ R0, R0, c[0x0][0x2d0] ;  /* 0x0000b40000007a20 */ /* 0x000fe40000410000 */
[--C-:B------:R-:W-:Y:S02]  /*7620*/  FFMA.FTZ R4, R4, c[0x0][0x2d0], -R150.reuse ;  /* 0x0000b40004047a23 */ /* 0x100fe40000010896 */
[--C-:B------:R-:W-:Y:S02]  /*7630*/  FFMA.FTZ R5, R5, c[0x0][0x2d0], -R150.reuse ;  /* 0x0000b40005057a23 */ /* 0x100fe40000010896 */
[----:B------:R2:W-:Y:S01]  /*7640*/  MUFU.EX2 R228, R4 ;  /* 0x0000000400e47308 */ /* 0x0005e20000000800 */
[----:B-1----:R-:W-:Y:S02]  /*7650*/  FFMA.FTZ R6, R10, c[0x0][0x2d0], -R149 ;  /* 0x0000b4000a067a23 */ /* 0x002fe40000010895 */
[C---:B---3--:R-:W-:Y:S02]  /*7660*/  FMUL.FTZ R36, R2.reuse, R36 ;  /* 0x0000002402247220 */ /* 0x048fe40000410000 */
        /* <DEDUP_REMOVED lines=11> */
[----:B------:R-:W-:Y:S02]  /*7720*/  FMUL.FTZ R56, R2, R56 ;  /* 0x0000003802387220 */ /* 0x000fe40000410000 */
[--C-:B--2---:R-:W-:Y:S01]  /*7730*/  FFMA.FTZ R4, R8, c[0x0][0x2d0], -R150.reuse ;  /* 0x0000b40008047a23 */ /* 0x104fe20000010896 */
[----:B------:R-:W-:Y:S01]  /*7740*/  @P4 LEA R8, P5, R172, c[0x0][0x1c8], 0x1 ;  /* 0x00007200ac084a11 */ /* 0x000fe200078a08ff */
        /* <DEDUP_REMOVED lines=11> */
[C---:B-1----:R-:W-:Y:S02]  /*7800*/  FMUL.FTZ R10, R0.reuse, R158 ;  /* 0x0000009e000a7220 */ /* 0x042fe40000410000 */
[C---:B------:R-:W-:Y:S02]  /*7810*/  FMUL.FTZ R38, R0.reuse, R38 ;  /* 0x0000002600267220 */ /* 0x040fe40000410000 */
[C---:B------:R-:W-:Y:S02]  /*7820*/  FMUL.FTZ R39, R0.reuse, R39 ;  /* 0x0000002700277220 */ /* 0x040fe40000410000 */
[C---:B------:R-:W-:Y:S02]  /*7830*/  FMUL.FTZ R42, R0.reuse, R42 ;  /* 0x0000002a002a7220 */ /* 0x040fe40000410000 */
[----:B------:R-:W-:Y:S02]  /*7840*/  FMUL.FTZ R43, R0, R43 ;  /* 0x0000002b002b7220 */ /* 0x000fe40000410000 */
[--C-:B--2---:R-:W-:Y:S01]  /*7850*/  FFMA.FTZ R4, R9, c[0x0][0x2d0], -R150.reuse ;  /* 0x0000b40009047a23 */ /* 0x104fe20000010896 */
[----:B------:R-:W-:Y:S01]  /*7860*/  @P4 LEA.HI.X R9, R172, c[0x0][0x1cc], R185, 0x1, P5 ;  /* 0x00007300ac094a11 */ /* 0x000fe200028f0cb9 */
[C---:B------:R-:W-:Y:S01]  /*7870*/  FMUL.FTZ R46, R0.reuse, R46 ;  /* 0x0000002e002e7220 */ /* 0x040fe20000410000 */
[----:B------:R1:W-:Y:S01]  /*7880*/  MUFU.EX2 R185, R7 ;  /* 0x0000000700b97308 */ /* 0x0003e20000000800 */
[C---:B------:R-:W-:Y:S02]  /*7890*/  FMUL.FTZ R47, R0.reuse, R47 ;  /* 0x0000002f002f7220 */ /* 0x040fe40000410000 */
[----:B------:R2:W-:Y:S01]  /*78a0*/  @P4 LDGSTS.E.BYPASS.LTC128B.128 [R218+0xd100], [R8.64], !P2 ;  /* 0x0d10000008da4fae */ /* 0x0005e2000d101d46 */
[C---:B------:R-:W-:Y:S02]  /*78b0*/  FMUL.FTZ R50, R0.reuse, R50 ;  /* 0x0000003200327220 */ /* 0x040fe40000410000 */
[C---:B---3--:R-:W-:Y:S02]  /*78c0*/  FMUL.FTZ R6, R0.reuse, R154 ;  /* 0x0000009a00067220 */ /* 0x048fe40000410000 */
[C---:B------:R-:W-:Y:S02]  /*78d0*/  FMUL.FTZ R51, R0.reuse, R51 ;  /* 0x0000003300337220 */ /* 0x040fe40000410000 */
[----:B------:R3:W4:Y:S01]  /*78e0*/  MUFU.EX2 R229, R4 ;  /* 0x0000000400e57308 */ /* 0x0007220000000800 */
        /* <DEDUP_REMOVED lines=9> */
[----:B------:R-:W-:Y:S02]  /*7980*/  FMUL.FTZ R70, R0, R70 ;  /* 0x0000004600467220 */ /* 0x000fe40000410000 */
[C---:B--2---:R-:W-:Y:S02]  /*7990*/  FMUL.FTZ R8, R2.reuse, R156 ;  /* 0x0000009c02087220 */ /* 0x044fe40000410000 */
[----:B------:R-:W-:Y:S01]  /*79a0*/  FMUL.FTZ R9, R2, R157 ;  /* 0x0000009d02097220 */ /* 0x000fe20000410000 */
[----:B---3--:R-:W-:Y:S01]  /*79b0*/  @P4 LEA R4, P5, R173, c[0x0][0x1c8], 0x1 ;  /* 0x00007200ad044a11 */ /* 0x008fe200078a08ff */
[C---:B------:R-:W-:Y:S01]  /*79c0*/  FMUL.FTZ R71, R0.reuse, R71 ;  /* 0x0000004700477220 */ /* 0x040fe20000410000 */
[----:B----4-:R-:W-:Y:S01]  /*79d0*/  F2FP.PACK_AB R154, R229, R230 ;  /* 0x000000e6e59a723e */ /* 0x010fe200000000ff */
[C---:B------:R-:W-:Y:S01]  /*79e0*/  FMUL.FTZ R74, R0.reuse, R74 ;  /* 0x0000004a004a7220 */ /* 0x040fe20000410000 */
[----:B------:R-:W-:Y:S01]  /*79f0*/  @P4 LEA.HI.X R5, R173, c[0x0][0x1cc], R175, 0x1, P5 ;  /* 0x00007300ad054a11 */ /* 0x000fe200028f0caf */
[----:B------:R-:W-:Y:S02]  /*7a00*/  FMUL.FTZ R75, R0, R75 ;  /* 0x0000004b004b7220 */ /* 0x000fe40000410000 */
[C---:B------:R-:W-:Y:S02]  /*7a10*/  FMUL.FTZ R76, R2.reuse, R76 ;  /* 0x0000004c024c7220 */ /* 0x040fe40000410000 */
[----:B------:R1:W-:Y:S01]  /*7a20*/  @P4 LDGSTS.E.BYPASS.LTC128B.128 [R218+0xf100], [R4.64], !P3 ;  /* 0x0f10000004da4fae */ /* 0x0003e2000d901d46 */
[----:B------:R-:W-:Y:S02]  /*7a30*/  FMUL.FTZ R77, R2, R77 ;  /* 0x0000004d024d7220 */ /* 0x000fe40000410000 */
[C---:B------:R-:W-:Y:S02]  /*7a40*/  FMUL.FTZ R78, R0.reuse, R78 ;  /* 0x0000004e004e7220 */ /* 0x040fe40000410000 */
[----:B------:R-:W-:Y:S02]  /*7a50*/  FMUL.FTZ R79, R0, R79 ;  /* 0x0000004f004f7220 */ /* 0x000fe40000410000 */
[----:B-----5:R-:W2:Y:S01]  /*7a60*/  LDSM.16.MT88.4 R168, [R192] ;  /* 0x00000000c0a8783b */ /* 0x020ea20000004200 */
[C---:B------:R-:W-:Y:S02]  /*7a70*/  FMUL.FTZ R80, R2.reuse, R80 ;  /* 0x0000005002507220 */ /* 0x040fe40000410000 */
[----:B------:R-:W-:Y:S02]  /*7a80*/  FMUL.FTZ R81, R2, R81 ;  /* 0x0000005102517220 */ /* 0x000fe40000410000 */
[C---:B------:R-:W-:Y:S02]  /*7a90*/  FMUL.FTZ R82, R0.reuse, R82 ;  /* 0x0000005200527220 */ /* 0x040fe40000410000 */
[----:B------:R-:W3:Y:S01]  /*7aa0*/  LDSM.16.MT88.4 R172, [R193] ;  /* 0x00000000c1ac783b */ /* 0x000ee20000004200 */
[----:B------:R-:W-:Y:S02]  /*7ab0*/  FMUL.FTZ R83, R0, R83 ;  /* 0x0000005300537220 */ /* 0x000fe40000410000 */
[C---:B------:R-:W-:Y:S02]  /*7ac0*/  FMUL.FTZ R84, R2.reuse, R84 ;  /* 0x0000005402547220 */ /* 0x040fe40000410000 */
[----:B------:R-:W-:Y:S02]  /*7ad0*/  FMUL.FTZ R85, R2, R85 ;  /* 0x0000005502557220 */ /* 0x000fe40000410000 */
[----:B------:R-:W4:Y:S01]  /*7ae0*/  LDSM.16.MT88.4 R176, [R196] ;  /* 0x00000000c4b0783b */ /* 0x000f220000004200 */
[C---:B------:R-:W-:Y:S02]  /*7af0*/  FMUL.FTZ R86, R0.reuse, R86 ;  /* 0x0000005600567220 */ /* 0x040fe40000410000 */
[C---:B------:R-:W-:Y:S02]  /*7b00*/  FMUL.FTZ R87, R0.reuse, R87 ;  /* 0x0000005700577220 */ /* 0x040fe40000410000 */
[----:B------:R-:W-:Y:S02]  /*7b10*/  FMUL.FTZ R14, R0, R162 ;  /* 0x000000a2000e7220 */ /* 0x000fe40000410000 */
[--C-:B-1----:R-:W-:Y:S01]  /*7b20*/  FFMA.FTZ R4, R11, c[0x0][0x2d0], -R149.reuse ;  /* 0x0000b4000b047a23 */ /* 0x102fe20000010895 */
[----:B------:R-:W0:Y:S01]  /*7b30*/  LDGDEPBAR ;  /* 0x00000000000079af */ /* 0x000e220000000000 */
[----:B------:R-:W-:Y:S01]  /*7b40*/  FMUL.FTZ R5, R2, R153 ;  /* 0x0000009902057220 */ /* 0x000fe20000410000 */
[----:B------:R-:W-:Y:S01]  /*7b50*/  F2FP.PACK_AB R153, R185, R182 ;  /* 0x000000b6b999723e */ /* 0x000fe200000000ff */
[----:B------:R-:W1:Y:S01]  /*7b60*/  MUFU.EX2 R183, R4 ;  /* 0x0000000400b77308 */ /* 0x000e620000000800 */
[----:B------:R-:W-:Y:S02]  /*7b70*/  FMUL.FTZ R11, R0, R159 ;  /* 0x0000009f000b7220 */ /* 0x000fe40000410000 */
[--C-:B------:R-:W-:Y:S01]  /*7b80*/  FFMA.FTZ R29, R29, c[0x0][0x2d0], -R150.reuse ;  /* 0x0000b4001d1d7a23 */ /* 0x100fe20000010896 */
[----:B------:R-:W5:Y:S01]  /*7b90*/  LDSM.16.MT88.4 R156, [R195] ;  /* 0x00000000c39c783b */ /* 0x000f620000004200 */
[--C-:B------:R-:W-:Y:S02]  /*7ba0*/  FFMA.FTZ R33, R33, c[0x0][0x2d0], -R150.reuse ;  /* 0x0000b40021217a23 */ /* 0x100fe40000010896 */
        /* <DEDUP_REMOVED lines=8> */
[C---:B------:R-:W-:Y:S01]  /*7c30*/  FMUL.FTZ R96, R2.reuse, R96 ;  /* 0x0000006002607220 */ /* 0x040fe20000410000 */
[----:B-1----:R-:W-:Y:S01]  /*7c40*/  F2FP.PACK_AB R155, R183, R184 ;  /* 0x000000b8b79b723e */ /* 0x002fe200000000ff */
[C---:B------:R-:W-:Y:S01]  /*7c50*/  FMUL.FTZ R4, R2.reuse, R152 ;  /* 0x0000009802047220 */ /* 0x040fe20000410000 */
[----:B------:R-:W-:Y:S01]  /*7c60*/  F2FP.PACK_AB R152, R231, R228 ;  /* 0x000000e4e798723e */ /* 0x000fe200000000ff */
[----:B------:R-:W-:Y:S02]  /*7c70*/  FMUL.FTZ R97, R2, R97 ;  /* 0x0000006102617220 */ /* 0x000fe40000410000 */
[C---:B------:R-:W-:Y:S02]  /*7c80*/  FMUL.FTZ R98, R0.reuse, R98 ;  /* 0x0000006200627220 */ /* 0x040fe40000410000 */
[----:B------:R-:W-:Y:S02]  /*7c90*/  FMUL.FTZ R99, R0, R99 ;  /* 0x0000006300637220 */ /* 0x000fe40000410000 */
[C---:B--2---:R-:W-:Y:S05]  /*7ca0*/  HMMA.16816.F32 R4, R152.reuse, R168, R4 ;  /* 0x000000a89804723c */ /* 0x044fea0000001804 */
[C---:B------:R-:W-:Y:S02]  /*7cb0*/  FMUL.FTZ R100, R2.reuse, R100 ;  /* 0x0000006402647220 */ /* 0x040fe40000410000 */
[----:B------:R-:W-:Y:S01]  /*7cc0*/  FMUL.FTZ R101, R2, R101 ;  /* 0x0000006502657220 */ /* 0x000fe20000410000 */
        /* <DEDUP_REMOVED lines=8> */
[----:B------:R-:W2:Y:S03]  /*7d50*/  LDSM.16.MT88.4 R172, [R193+0x2000] ;  /* 0x00200000c1ac783b */ /* 0x000ea60000004200 */
[C---:B------:R-:W-:Y:S02]  /*7d60*/  FMUL.FTZ R106, R0.reuse, R106 ;  /* 0x0000006a006a7220 */ /* 0x040fe40000410000 */
[----:B------:R-:W-:Y:S02]  /*7d70*/  FMUL.FTZ R107, R0, R107 ;  /* 0x0000006b006b7220 */ /* 0x000fe40000410000 */
[C---:B----4-:R-:W-:Y:S01]  /*7d80*/  HMMA.16816.F32 R44, R152.reuse, R176, R44 ;  /* 0x000000b0982c723c */ /* 0x050fe2000000182c */
[----:B------:R3:W-:Y:S03]  /*7d90*/  MUFU.EX2 R177, R18 ;  /* 0x0000001200b17308 */ /* 0x0007e60000000800 */
[C---:B------:R-:W-:Y:S02]  /*7da0*/  FMUL.FTZ R108, R2.reuse, R108 ;  /* 0x0000006c026c7220 */ /* 0x040fe40000410000 */
[----:B------:R-:W-:Y:S02]  /*7db0*/  FMUL.FTZ R109, R2, R109 ;  /* 0x0000006d026d7220 */ /* 0x000fe40000410000 */
[C---:B------:R-:W-:Y:S03]  /*7dc0*/  HMMA.16816.F32 R48, R152.reuse, R178, R48 ;  /* 0x000000b29830723c */ /* 0x040fe60000001830 */
[----:B------:R-:W-:Y:S01]  /*7dd0*/  MUFU.EX2 R178, R29 ;  /* 0x0000001d00b27308 */ /* 0x000fe20000000800 */
[C---:B------:R-:W-:Y:S02]  /*7de0*/  FMUL.FTZ R110, R0.reuse, R110 ;  /* 0x0000006e006e7220 */ /* 0x040fe40000410000 */
[----:B------:R-:W-:Y:S02]  /*7df0*/  FMUL.FTZ R111, R0, R111 ;  /* 0x0000006f006f7220 */ /* 0x000fe40000410000 */
[C---:B-----5:R-:W-:Y:S04]  /*7e00*/  HMMA.16816.F32 R52, R152.reuse, R156, R52 ;  /* 0x0000009c9834723c */ /* 0x060fe80000001834 */
[C---:B------:R-:W-:Y:S01]  /*7e10*/  FMUL.FTZ R112, R2.reuse, R112 ;  /* 0x0000007002707220 */ /* 0x040fe20000410000 */
[----:B------:R4:W-:Y:S01]  /*7e20*/  MUFU.EX2 R179, R15 ;  /* 0x0000000f00b37308 */ /* 0x0009e20000000800 */
[----:B------:R-:W-:Y:S02]  /*7e30*/  FMUL.FTZ R113, R2, R113 ;  /* 0x0000007102717220 */ /* 0x000fe40000410000 */
[C---:B------:R-:W-:Y:S01]  /*7e40*/  HMMA.16816.F32 R56, R152.reuse, R158, R56 ;  /* 0x0000009e9838723c */ /* 0x040fe20000001838 */
[----:B------:R-:W5:Y:S03]  /*7e50*/  LDSM.16.MT88.4 R156, [R196+0x2000] ;  /* 0x00200000c49c783b */ /* 0x000f660000004200 */
[C---:B---3--:R-:W-:Y:S02]  /*7e60*/  FMUL.FTZ R18, R0.reuse, R166 ;  /* 0x000000a600127220 */ /* 0x048fe40000410000 */
[C---:B------:R-:W-:Y:S01]  /*7e70*/  FMUL.FTZ R114, R0.reuse, R114 ;  /* 0x0000007200727220 */ /* 0x040fe20000410000 */
[----:B------:R3:W-:Y:S01]  /*7e80*/  MUFU.EX2 R176, R19 ;  /* 0x0000001300b07308 */ /* 0x0007e20000000800 */
[C---:B-1----:R-:W-:Y:S04]  /*7e90*/  HMMA.16816.F32 R60, R152.reuse, R168, R60 ;  /* 0x000000a8983c723c */ /* 0x042fe8000000183c */
[----:B------:R-:W-:Y:S02]  /*7ea0*/  FMUL.FTZ R115, R0, R115 ;  /* 0x0000007300737220 */ /* 0x000fe40000410000 */
[C---:B------:R-:W-:Y:S02]  /*7eb0*/  FMUL.FTZ R116, R2.reuse, R116 ;  /* 0x0000007402747220 */ /* 0x040fe40000410000 */
[C---:B------:R-:W-:Y:S01]  /*7ec0*/  HMMA.16816.F32 R64, R152.reuse, R170, R64 ;  /* 0x000000aa9840723c */ /* 0x040fe20000001840 */
[----:B------:R-:W1:Y:S03]  /*7ed0*/  LDSM.16.MT88.4 R168, [R195+0x2000] ;  /* 0x00200000c3a8783b */ /* 0x000e660000004200 */
[----:B------:R-:W-:Y:S02]  /*7ee0*/  FMUL.FTZ R117, R2, R117 ;  /* 0x0000007502757220 */ /* 0x000fe40000410000 */
[C---:B----4-:R-:W-:Y:S02]  /*7ef0*/  FMUL.FTZ R15, R0.reuse, R163 ;  /* 0x000000a3000f7220 */ /* 0x050fe40000410000 */
[C---:B--2---:R-:W-:Y:S04]  /*7f00*/  HMMA.16816.F32 R68, R152.reuse, R172, R68 ;  /* 0x000000ac9844723c */ /* 0x044fe80000001844 */
[C---:B------:R-:W-:Y:S02]  /*7f10*/  FMUL.FTZ R118, R0.reuse, R118 ;  /* 0x0000007600767220 */ /* 0x040fe40000410000 */
[C---:B------:R-:W-:Y:S02]  /*7f20*/  FMUL.FTZ R119, R0.reuse, R119 ;  /* 0x0000007700777220 */ /* 0x040fe40000410000 */
[C---:B------:R-:W-:Y:S01]  /*7f30*/  HMMA.16816.F32 R72, R152.reuse, R174, R72 ;  /* 0x000000ae9848723c */ /* 0x040fe20000001848 */
[----:B------:R-:W2:Y:S03]  /*7f40*/  LDSM.16.MT88.4 R172, [R192+0x4000] ;  /* 0x00400000c0ac783b */ /* 0x000ea60000004200 */
[----:B---3--:R-:W-:Y:S02]  /*7f50*/  FMUL.FTZ R19, R0, R167 ;  /* 0x000000a700137220 */ /* 0x008fe40000410000 */
[C---:B------:R-:W-:Y:S02]  /*7f60*/  FMUL.FTZ R120, R2.reuse, R120 ;  /* 0x0000007802787220 */ /* 0x040fe40000410000 */
[----:B------:R-:W-:Y:S01]  /*7f70*/  FMUL.FTZ R121, R2, R121 ;  /* 0x0000007902797220 */ /* 0x000fe20000410000 */
[C---:B-----5:R-:W-:Y:S03]  /*7f80*/  HMMA.16816.F32 R76, R152.reuse, R156, R76 ;  /* 0x0000009c984c723c */ /* 0x060fe6000000184c */
        /* <DEDUP_REMOVED lines=9> */
[--C-:B------:R-:W-:Y:S02]  /*8020*/  FFMA.FTZ R12, R12, c[0x0][0x2d0], -R150.reuse ;  /* 0x0000b4000c0c7a23 */ /* 0x100fe40000010896 */
[C---:B------:R-:W-:Y:S01]  /*8030*/  HMMA.16816.F32 R88, R152.reuse, R170, R88 ;  /* 0x000000aa9858723c */ /* 0x040fe20000001858 */
[----:B------:R-:W1:Y:S01]  /*8040*/  LDSM.16.MT88.4 R168, [R196+0x4000] ;  /* 0x00400000c4a8783b */ /* 0x000e620000004200 */
[----:B------:R4:W-:Y:S02]  /*8050*/  MUFU.EX2 R227, R12 ;  /* 0x0000000c00e37308 */ /* 0x0009e40000000800 */
[--C-:B------:R-:W-:Y:S02]  /*8060*/  FFMA.FTZ R13, R13, c[0x0][0x2d0], -R150.reuse ;  /* 0x0000b4000d0d7a23 */ /* 0x100fe40000010896 */
[C---:B------:R-:W-:Y:S02]  /*8070*/  FMUL.FTZ R128, R2.reuse, R128 ;  /* 0x0000008002807220 */ /* 0x040fe40000410000 */
[C---:B--2---:R-:W-:Y:S04]  /*8080*/  HMMA.16816.F32 R92, R152.reuse, R172, R92 ;  /* 0x000000ac985c723c */ /* 0x044fe8000000185c */
[----:B------:R-:W-:Y:S01]  /*8090*/  FMUL.FTZ R129, R2, R129 ;  /* 0x0000008102817220 */ /* 0x000fe20000410000 */
[----:B------:R2:W5:Y:S01]  /*80a0*/  MUFU.EX2 R225, R13 ;  /* 0x0000000d00e17308 */ /* 0x0005620000000800 */
[C---:B------:R-:W-:Y:S02]  /*80b0*/  FMUL.FTZ R130, R0.reuse, R130 ;  /* 0x0000008200827220 */ /* 0x040fe40000410000 */
[C---:B------:R-:W-:Y:S01]  /*80c0*/  HMMA.16816.F32 R96, R152.reuse, R174, R96 ;  /* 0x000000ae9860723c */ /* 0x040fe20000001860 */
[----:B------:R-:W5:Y:S03]  /*80d0*/  LDSM.16.MT88.4 R172, [R195+0x4000] ;  /* 0x00400000c3ac783b */ /* 0x000f660000004200 */
[----:B------:R-:W-:Y:S02]  /*80e0*/  FMUL.FTZ R131, R0, R131 ;  /* 0x0000008300837220 */ /* 0x000fe40000410000 */
[C---:B------:R-:W-:Y:S02]  /*80f0*/  FMUL.FTZ R132, R2.reuse, R132 ;  /* 0x0000008402847220 */ /* 0x040fe40000410000 */
[C---:B------:R-:W-:Y:S01]  /*8100*/  FMUL.FTZ R133, R2.reuse, R133 ;  /* 0x0000008502857220 */ /* 0x040fe20000410000 */
[C---:B---3--:R-:W-:Y:S03]  /*8110*/  HMMA.16816.F32 R100, R152.reuse, R156, R100 ;  /* 0x0000009c9864723c */ /* 0x048fe60000001864 */
[----:B----4-:R-:W-:Y:S02]  /*8120*/  FMUL.FTZ R12, R2, R160 ;  /* 0x000000a0020c7220 */ /* 0x010fe40000410000 */
[C---:B------:R-:W-:Y:S02]  /*8130*/  FMUL.FTZ R134, R0.reuse, R134 ;  /* 0x0000008600867220 */ /* 0x040fe40000410000 */
[----:B------:R-:W-:Y:S01]  /*8140*/  FMUL.FTZ R135, R0, R135 ;  /* 0x0000008700877220 */ /* 0x000fe20000410000 */
[C---:B------:R-:W-:Y:S01]  /*8150*/  HMMA.16816.F32 R104, R152.reuse, R158, R104 ;  /* 0x0000009e9868723c */ /* 0x040fe20000001868 */
[----:B------:R-:W3:Y:S03]  /*8160*/  LDSM.16.MT88.4 R156, [R192+0x6000] ;  /* 0x00600000c09c783b */ /* 0x000ee60000004200 */
[C---:B--2---:R-:W-:Y:S02]  /*8170*/  FMUL.FTZ R13, R2.reuse, R161 ;  /* 0x000000a1020d7220 */ /* 0x044fe40000410000 */
[C---:B------:R-:W-:Y:S02]  /*8180*/  FMUL.FTZ R136, R2.reuse, R136 ;  /* 0x0000008802887220 */ /* 0x040fe40000410000 */
[C---:B-1----:R-:W-:Y:S01]  /*8190*/  HMMA.16816.F32 R108, R152.reuse, R168, R108 ;  /* 0x000000a8986c723c */ /* 0x042fe2000000186c */
[----:B------:R-:W-:Y:S03]  /*81a0*/  LDSM.16.MT88.4 R160, [R192+0x800] ;  /* 0x00080000c0a0783b */ /* 0x000fe60000004200 */
[----:B------:R-:W-:Y:S02]  /*81b0*/  FMUL.FTZ R137, R2, R137 ;  /* 0x0000008902897220 */ /* 0x000fe40000410000 */
[C---:B------:R-:W-:Y:S02]  /*81c0*/  FMUL.FTZ R138, R0.reuse, R138 ;  /* 0x0000008a008a7220 */ /* 0x040fe40000410000 */
[C---:B------:R-:W-:Y:S01]  /*81d0*/  HMMA.16816.F32 R112, R152.reuse, R170, R112 ;  /* 0x000000aa9870723c */ /* 0x040fe20000001870 */
[----:B------:R-:W1:Y:S03]  /*81e0*/  LDSM.16.MT88.4 R168, [R193+0x6000] ;  /* 0x00600000c1a8783b */ /* 0x000e660000004200 */
[----:B------:R-:W-:Y:S02]  /*81f0*/  FMUL.FTZ R139, R0, R139 ;  /* 0x0000008b008b7220 */ /* 0x000fe40000410000 */
[--C-:B------:R-:W-:Y:S02]  /*8200*/  FFMA.FTZ R16, R16, c[0x0][0x2d0], -R150.reuse ;  /* 0x0000b40010107a23 */ /* 0x100fe40000010896 */
[C---:B-----5:R-:W-:Y:S02]  /*8210*/  HMMA.16816.F32 R116, R152.reuse, R172, R116 ;  /* 0x000000ac9874723c */ /* 0x060fe40000001874 */
[----:B------:R2:W-:Y:S02]  /*8220*/  MUFU.EX2 R191, R16 ;  /* 0x0000001000bf7308 */ /* 0x0005e40000000800 */
[--C-:B------:R-:W-:Y:S02]  /*8230*/  FFMA.FTZ R17, R17, c[0x0][0x2d0], -R150.reuse ;  /* 0x0000b40011117a23 */ /* 0x100fe40000010896 */
[C---:B------:R-:W-:Y:S02]  /*8240*/  FMUL.FTZ R144, R2.reuse, R144 ;  /* 0x0000009002907220 */ /* 0x040fe40000410000 */
[C---:B------:R-:W-:Y:S01]  /*8250*/  HMMA.16816.F32 R120, R152.reuse, R174, R120 ;  /* 0x000000ae9878723c */ /* 0x040fe20000001878 */
[----:B------:R-:W4:Y:S03]  /*8260*/  LDSM.16.MT88.4 R172, [R196+0x6000] ;  /* 0x00600000c4ac783b */ /* 0x000f260000004200 */
[----:B------:R5:W4:Y:S01]  /*8270*/  MUFU.EX2 R190, R17 ;  /* 0x0000001100be7308 */ /* 0x000b220000000800 */
[----:B------:R-:W-:Y:S02]  /*8280*/  FMUL.FTZ R145, R2, R145 ;  /* 0x0000009102917220 */ /* 0x000fe40000410000 */
[C---:B------:R-:W-:Y:S01]  /*8290*/  FMUL.FTZ R146, R0.reuse, R146 ;  /* 0x0000009200927220 */ /* 0x040fe20000410000 */
[C---:B---3--:R-:W-:Y:S04]  /*82a0*/  HMMA.16816.F32 R124, R152.reuse, R156, R124 ;  /* 0x0000009c987c723c */ /* 0x048fe8000000187c */
[----:B------:R-:W-:Y:S02]  /*82b0*/  FMUL.FTZ R147, R0, R147 ;  /* 0x0000009300937220 */ /* 0x000fe40000410000 */
[--C-:B------:R-:W-:Y:S02]  /*82c0*/  FFMA.FTZ R20, R20, c[0x0][0x2d0], -R150.reuse ;  /* 0x0000b40014147a23 */ /* 0x100fe40000010896 */
[--C-:B------:R-:W-:Y:S01]  /*82d0*/  FFMA.FTZ R21, R21, c[0x0][0x2d0], -R150.reuse ;  /* 0x0000b40015157a23 */ /* 0x100fe20000010896 */
[C---:B------:R-:W-:Y:S01]  /*82e0*/  HMMA.16816.F32 R128, R152.reuse, R158, R128 ;  /* 0x0000009e9880723c */ /* 0x040fe20000001880 */
[----:B------:R-:W3:Y:S01]  /*82f0*/  LDSM.16.MT88.4 R156, [R195+0x6000] ;  /* 0x00600000c39c783b */ /* 0x000ee20000004200 */
[----:B------:R4:W-:Y:S01]  /*8300*/  MUFU.EX2 R189, R20 ;  /* 0x0000001400bd7308 */ /* 0x0009e20000000800 */
[C---:B--2---:R-:W-:Y:S02]  /*8310*/  FMUL.FTZ R16, R2.reuse, R164 ;  /* 0x000000a402107220 */ /* 0x044fe40000410000 */
[C---:B------:R-:W-:Y:S03]  /*8320*/  FMUL.FTZ R140, R2.reuse, R140 ;  /* 0x0000008c028c7220 */ /* 0x040fe60000410000 */
[C---:B-1----:R-:W-:Y:S04]  /*8330*/  HMMA.16816.F32 R132, R152.reuse, R168, R132 ;  /* 0x000000a89884723c */ /* 0x042fe80000001884 */
[C---:B-----5:R-:W-:Y:S01]  /*8340*/  FMUL.FTZ R17, R2.reuse, R165 ;  /* 0x000000a502117220 */ /* 0x060fe20000410000 */
[----:B------:R-:W-:Y:S01]  /*8350*/  MUFU.EX2 R188, R21 ;  /* 0x0000001500bc7308 */ /* 0x000fe20000000800 */
[----:B------:R-:W-:Y:S01]  /*8360*/  LDSM.16.MT88.4 R164, [R192+0x2800] ;  /* 0x00280000c0a4783b */ /* 0x000fe20000004200 */
[----:B------:R-:W-:Y:S01]  /*8370*/  FMUL.FTZ R141, R2, R141 ;  /* 0x0000008d028d7220 */ /* 0x000fe20000410000 */
[C---:B------:R-:W-:Y:S04]  /*8380*/  HMMA.16816.F32 R136, R152.reuse, R170, R136 ;  /* 0x000000aa9888723c */ /* 0x040fe80000001888 */
[C---:B------:R-:W-:Y:S01]  /*8390*/  FMUL.FTZ R142, R0.reuse, R142 ;  /* 0x0000008e008e7220 */ /* 0x040fe20000410000 */
[----:B------:R-:W1:Y:S01]  /*83a0*/  LDSM.16.MT88.4 R168, [R193+0x800] ;  /* 0x00080000c1a8783b */ /* 0x000e620000004200 */
[----:B------:R-:W-:Y:S02]  /*83b0*/  FMUL.FTZ R143, R0, R143 ;  /* 0x0000008f008f7220 */ /* 0x000fe40000410000 */
[C---:B----4-:R-:W-:Y:S01]  /*83c0*/  HMMA.16816.F32 R12, R152.reuse, R172, R12 ;  /* 0x000000ac980c723c */ /* 0x050fe2000000180c */
[----:B------:R-:W-:Y:S03]  /*83d0*/  MUFU.EX2 R173, R22 ;  /* 0x0000001600ad7308 */ /* 0x000fe60000000800 */
[----:B------:R-:W-:Y:S02]  /*83e0*/  FFMA.FTZ R20, R24, c[0x0][0x2d0], -R150 ;  /* 0x0000b40018147a23 */ /* 0x000fe40000010896 */
[----:B------:R-:W-:Y:S02]  /*83f0*/  FFMA.FTZ R2, R2, R233, R228 ;  /* 0x000000e902027223 */ /* 0x000fe400000100e4 */
[C---:B------:R-:W-:Y:S03]  /*8400*/  HMMA.16816.F32 R140, R152.reuse, R174, R140 ;  /* 0x000000ae988c723c */ /* 0x040fe6000000188c */
[----:B------:R-:W-:Y:S01]  /*8410*/  MUFU.EX2 R174, R33 ;  /* 0x0000002100ae7308 */ /* 0x000fe20000000800 */
[----:B------:R-:W-:Y:S02]  /*8420*/  FFMA.FTZ R0, R0, R232, R182 ;  /* 0x000000e800007223 */ /* 0x000fe400000100b6 */
[----:B------:R-:W-:Y:S02]  /*8430*/  FADD.FTZ R2, R231, R2 ;  /* 0x00000002e7027221 */ /* 0x000fe40000010000 */
[----:B------:R-:W-:Y:S01]  /*8440*/  FADD.FTZ R0, R185, R0 ;  /* 0x00000000b9007221 */ /* 0x000fe20000010000 */
[C---:B---3--:R-:W-:Y:S03]  /*8450*/  HMMA.16816.F32 R144, R152.reuse, R156, R144 ;  /* 0x0000009c9890723c */ /* 0x048fe60000001890 */
[----:B------:R-:W-:Y:S01]  /*8460*/  FADD.FTZ R2, R230, R2 ;  /* 0x00000002e6027221 */ /* 0x000fe20000010000 */
[----:B------:R2:W-:Y:S01]  /*8470*/  MUFU.EX2 R187, R20 ;  /* 0x0000001400bb7308 */ /* 0x0005e20000000800 */
[----:B------:R-:W-:Y:S02]  /*8480*/  FADD.FTZ R0, R184, R0 ;  /* 0x00000000b8007221 */ /* 0x000fe40000010000 */
[----:B------:R-:W-:Y:S01]  /*8490*/  FADD.FTZ R2, R229, R2 ;  /* 0x00000002e5027221 */ /* 0x000fe20000010000 */
[----:B------:R-:W-:Y:S01]  /*84a0*/  HMMA.16816.F32 R16, R152, R158, R16 ;  /* 0x0000009e9810723c */ /* 0x000fe20000001810 */
[----:B------:R-:W3:Y:S03]  /*84b0*/  LDSM.16.MT88.4 R156, [R196+0x800] ;  /* 0x00080000c49c783b */ /* 0x000ee60000004200 */
[----:B------:R-:W-:Y:S02]  /*84c0*/  FADD.FTZ R0, R183, R0 ;  /* 0x00000000b7007221 */ /* 0x000fe40000010000 */
[----:B------:R-:W4:Y:S01]  /*84d0*/  MUFU.EX2 R172, R23 ;  /* 0x0000001700ac7308 */ /* 0x000f220000000800 */
[----:B------:R-:W-:Y:S01]  /*84e0*/  F2FP.PACK_AB R152, R225, R227 ;  /* 0x000000e3e198723e */ /* 0x000fe200000000ff */
[----:B------:R-:W-:Y:S01]  /*84f0*/  FADD.FTZ R2, R227, R2 ;  /* 0x00000002e3027221 */ /* 0x000fe20000010000 */
[----:B------:R-:W-:Y:S03]  /*8500*/  F2FP.PACK_AB R153, R179, R181 ;  /* 0x000000b5b399723e */ /* 0x000fe600000000ff */
[----:B------:R-:W-:Y:S01]  /*8510*/  F2FP.PACK_AB R154, R190, R191 ;  /* 0x000000bfbe9a723e */ /* 0x000fe200000000ff */
[----:B------:R-:W-:Y:S01]  /*8520*/  FADD.FTZ R0, R181, R0 ;  /* 0x00000000b5007221 */ /* 0x000fe20000010000 */
[----:B------:R-:W-:Y:S01]  /*8530*/  F2FP.PACK_AB R155, R176, R177 ;  /* 0x000000b1b09b723e */ /* 0x000fe200000000ff */
[----:B------:R-:W-:Y:S02]  /*8540*/  FADD.FTZ R2, R225, R2 ;  /* 0x00000002e1027221 */ /* 0x000fe40000010000 */
[----:B------:R-:W-:Y:S02]  /*8550*/  FADD.FTZ R0, R179, R0 ;  /* 0x00000000b3007221 */ /* 0x000fe40000010000 */
[----:B------:R-:W-:Y:S02]  /*8560*/  FADD.FTZ R2, R191, R2 ;  /* 0x00000002bf027221 */ /* 0x000fe40000010000 */
[C---:B------:R-:W-:Y:S03]  /*8570*/  HMMA.16816.F32 R4, R152.reuse, R160, R4 ;  /* 0x000000a09804723c */ /* 0x040fe60000001804 */
[----:B--2---:R-:W-:Y:S02]  /*8580*/  FFMA.FTZ R20, R25, c[0x0][0x2d0], -R150 ;  /* 0x0000b40019147a23 */ /* 0x004fe40000010896 */
[----:B------:R-:W-:Y:S02]  /*8590*/  FADD.FTZ R0, R177, R0 ;  /* 0x00000000b1007221 */ /* 0x000fe40000010000 */
[----:B------:R-:W2:Y:S01]  /*85a0*/  MUFU.EX2 R186, R20 ;  /* 0x0000001400ba7308 */ /* 0x000ea20000000800 */
[C---:B------:R-:W-:Y:S01]  /*85b0*/  HMMA.16816.F32 R8, R152.reuse, R162, R8 ;  /* 0x000000a29808723c */ /* 0x040fe20000001808 */
[----:B------:R-:W5:Y:S03]  /*85c0*/  LDSM.16.MT88.4 R160, [R195+0x800] ;  /* 0x00080000c3a0783b */ /* 0x000f660000004200 */
[----:B----4-:R-:W-:Y:S01]  /*85d0*/  F2FP.PACK_AB R21, R172, R173 ;  /* 0x000000adac15723e */ /* 0x010fe200000000ff */
[----:B------:R-:W-:Y:S02]  /*85e0*/  FADD.FTZ R2, R190, R2 ;  /* 0x00000002be027221 */ /* 0x000fe40000010000 */
[----:B------:R-:W-:Y:S01]  /*85f0*/  FADD.FTZ R0, R176, R0 ;  /* 0x00000000b0007221 */ /* 0x000fe20000010000 */
[C---:B-1----:R-:W-:Y:S01]  /*8600*/  HMMA.16816.F32 R36, R152.reuse, R168, R36 ;  /* 0x000000a89824723c */ /* 0x042fe20000001824 */
[----:B------:R-:W-:Y:S03]  /*8610*/  MUFU.EX2 R169, R30 ;  /* 0x0000001e00a97308 */ /* 0x000fe60000000800 */
[----:B------:R-:W-:Y:S02]  /*8620*/  FADD.FTZ R2, R189, R2 ;  /* 0x00000002bd027221 */ /* 0x000fe40000010000 */
[----:B------:R-:W-:Y:S02]  /*8630*/  FADD.FTZ R0, R173, R0 ;  /* 0x00000000ad007221 */ /* 0x000fe40000010000 */
[C---:B------:R-:W-:Y:S03]  /*8640*/  HMMA.16816.F32 R40, R152.reuse, R170, R40 ;  /* 0x000000aa9828723c */ /* 0x040fe60000001828 */
[----:B------:R-:W-:Y:S01]  /*8650*/  MUFU.EX2 R168, R31 ;  /* 0x0000001f00a87308 */ /* 0x000fe20000000800 */
[----:B------:R-:W-:Y:S02]  /*8660*/  FADD.FTZ R2, R188, R2 ;  /* 0x00000002bc027221 */ /* 0x000fe40000010000 */
[----:B------:R-:W-:Y:S01]  /*8670*/  FADD.FTZ R0, R172, R0 ;  /* 0x00000000ac007221 */ /* 0x000fe20000010000 */
[----:B--2---:R-:W-:Y:S01]  /*8680*/  F2FP.PACK_AB R22, R186, R187 ;  /* 0x000000bbba16723e */ /* 0x004fe200000000ff */
[C---:B---3--:R-:W-:Y:S04]  /*8690*/  HMMA.16816.F32 R44, R152.reuse, R156, R44 ;  /* 0x0000009c982c723c */ /* 0x048fe8000000182c */
[--C-:B------:R-:W-:Y:S02]  /*86a0*/  FFMA.FTZ R20, R26, c[0x0][0x2d0], -R149.reuse ;  /* 0x0000b4001a147a23 */ /* 0x100fe40000010895 */
[----:B------:R-:W-:Y:S02]  /*86b0*/  FADD.FTZ R2, R187, R2 ;  /* 0x00000002bb027221 */ /* 0x000fe40000010000 */
[C---:B------:R-:W-:Y:S01]  /*86c0*/  HMMA.16816.F32 R48, R152.reuse, R158, R48 ;  /* 0x0000009e9830723c */ /* 0x040fe20000001830 */
[----:B------:R-:W1:Y:S01]  /*86d0*/  LDSM.16.MT88.4 R156, [R193+0x2800] ;  /* 0x00280000c19c783b */ /* 0x000e620000004200 */
[----:B------:R2:W3:Y:S06]  /*86e0*/  MUFU.EX2 R171, R20 ;  /* 0x0000001400ab7308 */ /* 0x0004ec0000000800 */
[C---:B-----5:R-:W-:Y:S08]  /*86f0*/  HMMA.16816.F32 R52, R152.reuse, R160, R52 ;  /* 0x000000a09834723c */ /* 0x060ff00000001834 */
[C---:B------:R-:W-:Y:S01]  /*8700*/  HMMA.16816.F32 R56, R152.reuse, R162, R56 ;  /* 0x000000a29838723c */ /* 0x040fe20000001838 */
[----:B------:R-:W4:Y:S07]  /*8710*/  LDSM.16.MT88.4 R160, [R196+0x2800] ;  /* 0x00280000c4a0783b */ /* 0x000f2e0000004200 */
[C---:B------:R-:W-:Y:S04]  /*8720*/  HMMA.16816.F32 R60, R152.reuse, R164, R60 ;  /* 0x000000a4983c723c */ /* 0x040fe8000000183c */
[--C-:B--2---:R-:W-:Y:S02]  /*8730*/  FFMA.FTZ R20, R27, c[0x0][0x2d0], -R149.reuse ;  /* 0x0000b4001b147a23 */ /* 0x104fe40000010895 */
[----:B------:R-:W-:Y:S01]  /*8740*/  LDSM.16.MT88.4 R24, [R196+0x1000] ;  /* 0x00100000c418783b */ /* 0x000fe20000004200 */
[----:B---3--:R-:W-:Y:S01]  /*8750*/  FADD.FTZ R0, R171, R0 ;  /* 0x00000000ab007221 */ /* 0x008fe20000010000 */
[C---:B------:R-:W-:Y:S01]  /*8760*/  HMMA.16816.F32 R64, R152.reuse, R166, R64 ;  /* 0x000000a69840723c */ /* 0x040fe20000001840 */
[----:B------:R2:W3:Y:S04]  /*8770*/  MUFU.EX2 R170, R20 ;  /* 0x0000001400aa7308 */ /* 0x0004e80000000800 */
[----:B------:R-:W5:Y:S03]  /*8780*/  LDSM.16.MT88.4 R164, [R195+0x2800] ;  /* 0x00280000c3a4783b */ /* 0x000f660000004200 */
[C---:B-1----:R-:W-:Y:S08]  /*8790*/  HMMA.16816.F32 R68, R152.reuse, R156, R68 ;  /* 0x0000009c9844723c */ /* 0x042ff00000001844 */
[C---:B------:R-:W-:Y:S01]  /*87a0*/  HMMA.16816.F32 R72, R152.reuse, R158, R72 ;  /* 0x0000009e9848723c */ /* 0x040fe20000001848 */
[----:B------:R-:W1:Y:S07]  /*87b0*/  LDSM.16.MT88.4 R156, [R192+0x4800] ;  /* 0x00480000c09c783b */ /* 0x000e6e0000004200 */
[C---:B----4-:R-:W-:Y:S04]  /*87c0*/  HMMA.16816.F32 R76, R152.reuse, R160, R76 ;  /* 0x000000a0984c723c */ /* 0x050fe8000000184c */
[----:B--2---:R-:W-:Y:S02]  /*87d0*/  F2FP.PACK_AB R20, R188, R189 ;  /* 0x000000bdbc14723e */ /* 0x004fe400000000ff */
[----:B---3--:R-:W-:Y:S02]  /*87e0*/  F2FP.PACK_AB R23, R170, R171 ;  /* 0x000000abaa17723e */ /* 0x008fe400000000ff */
[C---:B------:R-:W-:Y:S01]  /*87f0*/  HMMA.16816.F32 R80, R152.reuse, R162, R80 ;  /* 0x000000a29850723c */ /* 0x040fe20000001850 */
[----:B------:R-:W2:Y:S07]  /*8800*/  LDSM.16.MT88.4 R160, [R193+0x4800] ;  /* 0x00480000c1a0783b */ /* 0x000eae0000004200 */
[C---:B-----5:R-:W-:Y:S08]  /*8810*/  HMMA.16816.F32 R84, R152.reuse, R164, R84 ;  /* 0x000000a49854723c */ /* 0x060ff00000001854 */
        /* <DEDUP_REMOVED lines=23> */
[C---:B--2---:R-:W-:Y:S08]  /*8990*/  HMMA.16816.F32 R144, R152.reuse, R160, R144 ;  /* 0x000000a09890723c */ /* 0x044ff00000001890 */
[----:B------:R-:W-:Y:S01]  /*89a0*/  HMMA.16816.F32 R16, R152, R162, R16 ;  /* 0x000000a29810723c */ /* 0x000fe20000001810 */
[----:B------:R-:W2:Y:S07]  /*89b0*/  LDSM.16.MT88.4 R152, [R195+0x1000] ;  /* 0x00100000c398783b */ /* 0x000eae0000004200 */
[C---:B-1----:R-:W-:Y:S08]  /*89c0*/  HMMA.16816.F32 R4, R20.reuse, R156, R4 ;  /* 0x0000009c1404723c */ /* 0x042ff00000001804 */
[C---:B------:R-:W-:Y:S01]  /*89d0*/  HMMA.16816.F32 R8, R20.reuse, R158, R8 ;  /* 0x0000009e1408723c */ /* 0x040fe20000001808 */
[----:B------:R-:W1:Y:S07]  /*89e0*/  LDSM.16.MT88.4 R156, [R192+0x3000] ;  /* 0x00300000c09c783b */ /* 0x000e6e0000004200 */
[C---:B------:R-:W-:Y:S07]  /*89f0*/  HMMA.16816.F32 R36, R20.reuse, R164, R36 ;  /* 0x000000a41424723c */ /* 0x040fee0000001824 */
[----:B------:R-:W-:Y:S01]  /*8a00*/  F2FP.PACK_AB R165, R168, R169 ;  /* 0x000000a9a8a5723e */ /* 0x000fe200000000ff */
[C---:B------:R-:W-:Y:S08]  /*8a10*/  HMMA.16816.F32 R40, R20.reuse, R166, R40 ;  /* 0x000000a61428723c */ /* 0x040ff00000001828 */
[C---:B------:R-:W-:Y:S08]  /*8a20*/  HMMA.16816.F32 R44, R20.reuse, R24, R44 ;  /* 0x00000018142c723c */ /* 0x040ff0000000182c */
        /* <DEDUP_REMOVED lines=25> */
[----:B------:R-:W-:Y:S07]  /*8bc0*/  LDSM.16.MT88.4 R156, [R196+0x7000] ;  /* 0x00700000c49c783b */ /* 0x000fee0000004200 */
[C---:B---3--:R-:W-:Y:S07]  /*8bd0*/  HMMA.16816.F32 R116, R20.reuse, R24, R116 ;  /* 0x000000181474723c */ /* 0x048fee0000001874 */
[--C-:B------:R-:W-:Y:S01]  /*8be0*/  FFMA.FTZ R24, R28, c[0x0][0x2d0], -R150.reuse ;  /* 0x0000b4001c187a23 */ /* 0x100fe20000010896 */
[C---:B------:R-:W-:Y:S03]  /*8bf0*/  HMMA.16816.F32 R120, R20.reuse, R26, R120 ;  /* 0x0000001a1478723c */ /* 0x040fe60000001878 */
[----:B------:R1:W3:Y:S01]  /*8c00*/  MUFU.EX2 R180, R24 ;  /* 0x0000001800b47308 */ /* 0x0002e20000000800 */
[----:B------:R-:W-:Y:S04]  /*8c10*/  FFMA.FTZ R28, R32, c[0x0][0x2d0], -R150 ;  /* 0x0000b400201c7a23 */ /* 0x000fe80000010896 */
[C---:B--2---:R-:W-:Y:S05]  /*8c20*/  HMMA.16816.F32 R124, R20.reuse, R152, R124 ;  /* 0x00000098147c723c */ /* 0x044fea000000187c */
[----:B------:R2:W4:Y:S03]  /*8c30*/  MUFU.EX2 R175, R28 ;  /* 0x0000001c00af7308 */ /* 0x0005260000000800 */
[C---:B------:R-:W-:Y:S01]  /*8c40*/  HMMA.16816.F32 R128, R20.reuse, R154, R128 ;  /* 0x0000009a1480723c */ /* 0x040fe20000001880 */
[----:B-1----:R-:W1:Y:S03]  /*8c50*/  LDSM.16.MT88.4 R24, [R193+0x7000] ;  /* 0x00700000c118783b */ /* 0x002e660000004200 */
[----:B---3--:R-:W-:Y:S04]  /*8c60*/  F2FP.PACK_AB R164, R178, R180 ;  /* 0x000000b4b2a4723e */ /* 0x008fe800000000ff */
[----:B--2---:R-:W2:Y:S01]  /*8c70*/  LDSM.16.MT88.4 R28, [R195+0x7000] ;  /* 0x00700000c31c783b */ /* 0x004ea20000004200 */
[----:B----4-:R-:W-:Y:S01]  /*8c80*/  F2FP.PACK_AB R166, R174, R175 ;  /* 0x000000afaea6723e */ /* 0x010fe200000000ff */
[C---:B-1----:R-:W-:Y:S07]  /*8c90*/  HMMA.16816.F32 R132, R20.reuse, R24, R132 ;  /* 0x000000181484723c */ /* 0x042fee0000001884 */
[--C-:B------:R-:W-:Y:S01]  /*8ca0*/  FFMA.FTZ R24, R34, c[0x0][0x2d0], -R149.reuse ;  /* 0x0000b40022187a23 */ /* 0x100fe20000010895 */
[C---:B------:R-:W-:Y:S03]  /*8cb0*/  HMMA.16816.F32 R136, R20.reuse, R26, R136 ;  /* 0x0000001a1488723c */ /* 0x040fe60000001888 */
[----:B------:R1:W-:Y:S01]  /*8cc0*/  MUFU.EX2 R150, R24 ;  /* 0x0000001800967308 */ /* 0x0003e20000000800 */
[----:B------:R-:W-:Y:S02]  /*8cd0*/  FFMA.FTZ R149, R35, c[0x0][0x2d0], -R149 ;  /* 0x0000b40023957a23 */ /* 0x000fe40000010895 */
[----:B------:R-:W-:Y:S02]  /*8ce0*/  LDSM.16.MT88.4 R32, [R193+0x1800] ;  /* 0x00180000c120783b */ /* 0x000fe40000004200 */
[C---:B------:R-:W-:Y:S05]  /*8cf0*/  HMMA.16816.F32 R12, R20.reuse, R156, R12 ;  /* 0x0000009c140c723c */ /* 0x040fea000000180c */
[----:B------:R-:W3:Y:S03]  /*8d00*/  MUFU.EX2 R149, R149 ;  /* 0x0000009500957308 */ /* 0x000ee60000000800 */
[C---:B------:R-:W-:Y:S08]  /*8d10*/  HMMA.16816.F32 R140, R20.reuse, R158, R140 ;  /* 0x0000009e148c723c */ /* 0x040ff0000000188c */
[C---:B--2---:R-:W-:Y:S01]  /*8d20*/  HMMA.16816.F32 R144, R20.reuse, R28, R144 ;  /* 0x0000001c1490723c */ /* 0x044fe20000001890 */
[----:B-1----:R-:W1:Y:S07]  /*8d30*/  LDSM.16.MT88.4 R24, [R192+0x1800] ;  /* 0x00180000c018783b */ /* 0x002e6e0000004200 */
[----:B------:R-:W-:Y:S01]  /*8d40*/  HMMA.16816.F32 R16, R20, R30, R16 ;  /* 0x0000001e1410723c */ /* 0x000fe20000001810 */
[----:B------:R-:W2:Y:S03]  /*8d50*/  LDSM.16.MT88.4 R20, [R196+0x1800] ;  /* 0x00180000c414783b */ /* 0x000ea60000004200 */
[----:B---3--:R-:W-:Y:S07]  /*8d60*/  F2FP.PACK_AB R167, R149, R150 ;  /* 0x0000009695a7723e */ /* 0x008fee00000000ff */
[C---:B-1----:R-:W-:Y:S01]  /*8d70*/  HMMA.16816.F32 R152, R164.reuse, R24, R4 ;  /* 0x00000018a498723c */ /* 0x042fe20000001804 */
[----:B------:R-:W1:Y:S07]  /*8d80*/  LDSM.16.MT88.4 R4, [R195+0x1800] ;  /* 0x00180000c304783b */ /* 0x000e6e0000004200 */
[C---:B------:R-:W-:Y:S01]  /*8d90*/  HMMA.16816.F32 R156, R164.reuse, R26, R8 ;  /* 0x0000001aa49c723c */ /* 0x040fe20000001808 */
[----:B------:R-:W3:Y:S07]  /*8da0*/  LDSM.16.MT88.4 R8, [R192+0x3800] ;  /* 0x00380000c008783b */ /* 0x000eee0000004200 */
[C---:B------:R-:W-:Y:S01]  /*8db0*/  HMMA.16816.F32 R36, R164.reuse, R32, R36 ;  /* 0x00000020a424723c */ /* 0x040fe20000001824 */
[----:B------:R-:W4:Y:S07]  /*8dc0*/  LDSM.16.MT88.4 R24, [R193+0x3800] ;  /* 0x00380000c118783b */ /* 0x000f2e0000004200 */
[C---:B------:R-:W-:Y:S08]  /*8dd0*/  HMMA.16816.F32 R40, R164.reuse, R34, R40 ;  /* 0x00000022a428723c */ /* 0x040ff00000001828 */
        /* <DEDUP_REMOVED lines=32> */
[C---:B----4-:R-:W-:Y:S08]  /*8fe0*/  HMMA.16816.F32 R132, R164.reuse, R24, R132 ;  /* 0x00000018a484723c */ /* 0x050ff00000001884 */
[C---:B------:R-:W-:Y:S08]  /*8ff0*/  HMMA.16816.F32 R136, R164.reuse, R26, R136 ;  /* 0x0000001aa488723c */ /* 0x040ff00000001888 */
[C---:B--2---:R-:W-:Y:S08]  /*9000*/  HMMA.16816.F32 R160, R164.reuse, R20, R12 ;  /* 0x00000014a4a0723c */ /* 0x044ff0000000180c */
[C---:B------:R-:W-:Y:S08]  /*9010*/  HMMA.16816.F32 R140, R164.reuse, R22, R140 ;  /* 0x00000016a48c723c */ /* 0x040ff0000000188c */
[C---:B-1----:R-:W-:Y:S07]  /*9020*/  HMMA.16816.F32 R144, R164.reuse, R4, R144 ;  /* 0x00000004a490723c */ /* 0x042fee0000001890 */
[----:B------:R-:W-:Y:S01]  /*9030*/  FADD.FTZ R4, R186, R2 ;  /* 0x00000002ba047221 */ /* 0x000fe20000010000 */
[----:B------:R-:W-:Y:S04]  /*9040*/  HMMA.16816.F32 R164, R164, R6, R16 ;  /* 0x00000006a4a4723c */ /* 0x000fe80000001810 */
[----:B------:R-:W-:Y:S02]  /*9050*/  FADD.FTZ R2, R170, R0 ;  /* 0x00000000aa027221 */ /* 0x000fe40000010000 */
[----:B------:R-:W-:Y:S01]  /*9060*/  FADD.FTZ R0, R180, R4 ;  /* 0x00000004b4007221 */ /* 0x000fe20000010000 */
[-C--:B------:R-:W-:Y:S01]  /*9070*/  MOV R16, R3.reuse ;  /* 0x0000000300107202 */ /* 0x080fe20000000f00 */
[----:B------:R-:W-:Y:S04]  /*9080*/  FADD.FTZ R2, R169, R2 ;  /* 0x00000002a9027221 */ /* 0x000fe80000010000 */
[----:B------:R-:W-:Y:S02]  /*9090*/  FADD.FTZ R0, R178, R0 ;  /* 0x00000000b2007221 */ /* 0x000fe40000010000 */
        /* <DEDUP_REMOVED lines=8> */
.L_x_1255:
        /* <DEDUP_REMOVED lines=8> */
.L_x_1326:
[----:B------:R-:W-:Y:S01]  /*91a0*/  FSETP.NE.FTZ.AND P1, PT, R0, RZ, PT ;  /* 0x000000ff0000720b */ /* 0x000fe20003f35000 */
[----:B---3--:R-:W-:Y:S01]  /*91b0*/  FADD.FTZ R3, R3, R4 ;  /* 0x0000000403037221 */ /* 0x008fe20000010000 */
[----:B------:R-:W-:Y:S02]  /*91c0*/  MOV R2, RZ ;  /* 0x000000ff00027202 */ /* 0x000fe40000000f00 */
[----:B------:R-:W-:Y:S02]  /*91d0*/  MOV R21, 0xff800000 ;  /* 0xff80000000157802 */ /* 0x000fe40000000f00 */
[----:B------:R-:W-:-:S02]  /*91e0*/  FSETP.NE.FTZ.AND P0, PT, R3, RZ, PT ;  /* 0x000000ff0300720b */ /* 0x000fc40003f15000 */
[----:B------:R-:W-:-:S05]  /*91f0*/  MOV R20, 0xff800000 ;  /* 0xff80000000147802 */ /* 0x000fca0000000f00 */
[----:B------:R-:W1:Y:S01]  /*9200*/  @P1 MUFU.LG2 R5, R0 ;  /* 0x0000000000051308 */ /* 0x000e620000000c00 */
[----:B--2---:R-:W-:-:S05]  /*9210*/  @P1 MOV R4, 0x3f317218 ;  /* 0x3f31721800041802 */ /* 0x004fca0000000f00 */
[----:B------:R-:W-:Y:S02]  /*9220*/  @P1 FMUL.FTZ R4, R4, c[0x0][0x2d0] ;  /* 0x0000b40004041a20 */ /* 0x000fe40000410000 */
[----:B------:R2:W3:Y:S01]  /*9230*/  @P1 MUFU.RCP R2, R0 ;  /* 0x0000000000021308 */ /* 0x0004e20000001000 */
[----:B-1----:R-:W-:-:S04]  /*9240*/  @P1 FMUL.FTZ R5, R5, 0.69314718246459960938 ;  /* 0x3f31721805051820 */ /* 0x002fc80000410000 */
[----:B------:R-:W-:Y:S01]  /*9250*/  @P1 FFMA.FTZ R21, R4, R148, R5 ;  /* 0x0000009404151223 */ /* 0x000fe20000010005 */
[----:B------:R-:W-:Y:S02]  /*9260*/  MOV R4, 0x1 ;  /* 0x0000000100047802 */ /* 0x000fe40000000f00 */
[----:B--2---:R-:W-:Y:S01]  /*9270*/  MOV R0, RZ ;  /* 0x000000ff00007202 */ /* 0x004fe20000000f00 */
[C---:B---3--:R-:W-:Y:S02]  /*9280*/  FMUL.FTZ R24, R2.reuse, R152 ;  /* 0x0000009802187220 */ /* 0x048fe40000410000 */
[C---:B------:R-:W-:Y:S02]  /*9290*/  FMUL.FTZ R25, R2.reuse, R153 ;  /* 0x0000009902197220 */ /* 0x040fe40000410000 */
[C---:B------:R-:W-:Y:S01]  /*92a0*/  FMUL.FTZ R30, R2.reuse, R40 ;  /* 0x00000028021e7220 */ /* 0x040fe20000410000 */
[----:B------:R-:W1:Y:S01]  /*92b0*/  @P0 MUFU.RCP R0, R3 ;  /* 0x0000000300000308 */ /* 0x000e620000001000 */
        /* <DEDUP_REMOVED lines=61> */
[----:B------:R2:W3:Y:S01]  /*9690*/  @P0 MUFU.LG2 R2, R3 ;  /* 0x0000000300020308 */ /* 0x0004e20000000c00 */
[C---:B-1----:R-:W-:Y:S02]  /*96a0*/  FMUL.FTZ R128, R0.reuse, R46 ;  /* 0x0000002e00807220 */ /* 0x042fe40000410000 */
[C---:B------:R-:W-:Y:S02]  /*96b0*/  FMUL.FTZ R129, R0.reuse, R47 ;  /* 0x0000002f00817220 */ /* 0x040fe40000410000 */
[C---:B------:R-:W-:Y:S02]  /*96c0*/  FMUL.FTZ R144, R0.reuse, R74 ;  /* 0x0000004a00907220 */ /* 0x040fe40000410000 */
[C---:B------:R-:W-:Y:S02]  /*96d0*/  FMUL.FTZ R145, R0.reuse, R75 ;  /* 0x0000004b00917220 */ /* 0x040fe40000410000 */
[C---:B------:R-:W-:Y:S02]  /*96e0*/  FMUL.FTZ R140, R0.reuse, R78 ;  /* 0x0000004e008c7220 */ /* 0x040fe40000410000 */
[----:B------:R-:W-:-:S02]  /*96f0*/  FMUL.FTZ R141, R0, R79 ;  /* 0x0000004f008d7220 */ /* 0x000fc40000410000 */
[C---:B------:R-:W-:Y:S02]  /*9700*/  FMUL.FTZ R120, R0.reuse, R154 ;  /* 0x0000009a00787220 */ /* 0x040fe40000410000 */
[----:B------:R-:W-:Y:S01]  /*9710*/  FMUL.FTZ R121, R0, R155 ;  /* 0x0000009b00797220 */ /* 0x000fe20000410000 */
[----:B--2---:R-:W-:Y:S01]  /*9720*/  @P0 MOV R3, 0x3f317218 ;  /* 0x3f31721800030802 */ /* 0x004fe20000000f00 */
[----:B---3--:R-:W-:Y:S02]  /*9730*/  @P0 FMUL.FTZ R2, R2, 0.69314718246459960938 ;  /* 0x3f31721802020820 */ /* 0x008fe40000410000 */
[C---:B------:R-:W-:Y:S02]  /*9740*/  FMUL.FTZ R124, R0.reuse, R158 ;  /* 0x0000009e007c7220 */ /* 0x040fe40000410000 */
        /* <DEDUP_REMOVED lines=55> */
[----:B------:R-:W-:Y:S01]  /*9ac0*/  FMUL.FTZ R59, R0, R167 ;  /* 0x000000a7003b7220 */ /* 0x000fe20000410000 */
[----:B------:R-:W-:Y:S01]  /*9ad0*/  PRMT R0, R4, 0x7610, R0 ;  /* 0x0000761004007816 */ /* 0x000fe20000000000 */
[----:B------:R-:W-:-:S02]  /*9ae0*/  @P0 FFMA.FTZ R20, R3, R16, R2 ;  /* 0x0000001003140223 */ /* 0x000fc40000010002 */
.L_x_1240:
[----:B------:R-:W2:Y:S01]  /*9af0*/  S2R R2, SR_TID.X ;  /* 0x0000000000027919 */ /* 0x000ea20000002100 */
[----:B------:R-:W-:Y:S01]  /*9b00*/  BSSY B0, `(.L_x_1258) ;  /* 0x0000010000007945 */ /* 0x000fe20003800000 */
[----:B--2---:R-:W-:-:S13]  /*9b10*/  LOP3.LUT P0, RZ, R2, 0xff, RZ, 0xc0, !PT ;  /* 0x000000ff02ff7812 */ /* 0x004fda000780c0ff */
[----:B------:R-:W-:Y:S05]  /*9b20*/  @P0 BRA `(.L_x_1259) ;  /* 0x000000d000000947 */ /* 0x000fea0003800000 */
[----:B------:R-:W2:Y:S01]  /*9b30*/  S2R R4, SR_LANEID ;  /* 0x0000000000047919 */ /* 0x000ea20000000000 */
        /* <DEDUP_REMOVED lines=11> */
[----:B--2---:R-:W-:-:S06]  /*9bf0*/  IADD3 R240, R3, c[0x0][0xc], R2 ;  /* 0x0000030003f07a10 */ /* 0x004fcc0007ffe002 */
.L_x_1259:
[----:B------:R-:W-:Y:S05]  /*9c00*/  BSYNC B0 ;  /* 0x0000000000007941 */ /* 0x000fea0003800000 */
.L_x_1258:
[----:B------:R-:W-:Y:S01]  /*9c10*/  PRMT R0, R0, 0x9910, RZ ;  /* 0x0000991000007816 */ /* 0x000fe200000000ff */
[----:B------:R-:W-:Y:S01]  /*9c20*/  BSSY B1, `(.L_x_1260) ;  /* 0x000041f000017945 */ /* 0x000fe20003800000 */
[----:B------:R-:W-:Y:S02]  /*9c30*/  IMAD.MOV.U32 R122, RZ, RZ, R240 ;  /* 0x000000ffff7a7224 */ /* 0x000fe400078e00f0 */
[----:B------:R-:W-:-:S13]  /*9c40*/  ISETP.NE.AND P0, PT, R0, RZ, PT ;  /* 0x000000ff0000720c */ /* 0x000fda0003f05270 */
[----:B------:R-:W-:Y:S05]  /*9c50*/  @!P0 BRA `(.L_x_1261) ;  /* 0x0000344000008947 */ /* 0x000fea0003800000 */
[----:B------:R-:W2:Y:S04]  /*9c60*/  LDL R12, [R1+0x8] ;  /* 0x00000800010c7983 */ /* 0x000ea80000100800 */
[----:B------:R-:W3:Y:S04]  /*9c70*/  LDL R11, [R1+0xc] ;  /* 0x00000c00010b7983 */ /* 0x000ee80000100800 */
[----:B------:R-:W4:Y:S04]  /*9c80*/  LDL R8, [R1+0x14] ;  /* 0x0000140001087983 */ /* 0x000f280000100800 */
[----:B------:R-:W4:Y:S04]  /*9c90*/  LDL R10, [R1+0x10] ;  /* 0x00001000010a7983 */ /* 0x000f280000100800 */
[----:B------:R-:W4:Y:S04]  /*9ca0*/  LDL R7, [R1+0x24] ;  /* 0x0000240001077983 */ /* 0x000f280000100800 */
[----:B------:R-:W4:Y:S04]  /*9cb0*/  LDL R6, [R1+0x1c] ;  /* 0x00001c0001067983 */ /* 0x000f280000100800 */
[----:B-1----:R-:W4:Y:S04]  /*9cc0*/  LDL R5, [R1+0x20] ;  /* 0x0000200001057983 */ /* 0x002f280000100800 */
        /* <DEDUP_REMOVED lines=8> */
[----:B------:R-:W-:Y:S02]  /*9d50*/  ISETP.NE.AND.EX P2, PT, RZ, c[0x0][0x50c], PT, P2 ;  /* 0x00014300ff007a0c */ /* 0x000fe40003f45320 */
        /* <DEDUP_REMOVED lines=112> */
[----:B------:R-:W2:Y:S01]  /*a460*/  LDL.LU R8, [R1+0x4] ;  /* 0x0000040001087983 */ /* 0x000ea20000300800 */
[----:B------:R-:W-:Y:S01]  /*a470*/  IMAD.MOV.U32 R12, RZ, RZ, c[0x0][0x388] ;  /* 0x0000e200ff0c7624 */ /* 0x000fe200078e00ff */
[----:B----4-:R-:W-:Y:S02]  /*a480*/  F2FP.PACK_AB R2, R111, R110 ;  /* 0x0000006e6f02723e */ /* 0x010fe400000000ff */
[----:B------:R3:W-:Y:S04]  /*a490*/  STS [R7+0xc000], R3 ;  /* 0x00c0000307007388 */ /* 0x0007e80000000800 */
[----:B------:R4:W-:Y:S01]  /*a4a0*/  STS [R7+0xc400], R2 ;  /* 0x00c4000207007388 */ /* 0x0009e20000000800 */
[----:B-1----:R-:W-:-:S05]  /*a4b0*/  F2FP.PACK_AB R0, R113, R112 ;  /* 0x000000707100723e */ /* 0x002fca00000000ff */
[----:B------:R1:W-:Y:S01]  /*a4c0*/  STS [R6+0xc000], R0 ;  /* 0x00c0000006007388 */ /* 0x0003e20000000800 */
[----:B---3--:R-:W-:Y:S02]  /*a4d0*/  F2FP.PACK_AB R3, R95, R94 ;  /* 0x0000005e5f03723e */ /* 0x008fe400000000ff */
[----:B----4-:R-:W-:-:S03]  /*a4e0*/  F2FP.PACK_AB R2, R105, R104 ;  /* 0x000000686902723e */ /* 0x010fc600000000ff */
[----:B------:R3:W-:Y:S04]  /*a4f0*/  STS [R6+0xc400], R3 ;  /* 0x00c4000306007388 */ /* 0x0007e80000000800 */
[----:B------:R4:W-:Y:S01]  /*a500*/  STS [R5+0xc000], R2 ;  /* 0x00c0000205007388 */ /* 0x0009e20000000800 */
[----:B-1----:R-:W-:-:S05]  /*a510*/  F2FP.PACK_AB R0, R67, R66 ;  /* 0x000000424300723e */ /* 0x002fca00000000ff */
[----:B------:R1:W-:Y:S01]  /*a520*/  STS [R5+0xc400], R0 ;  /* 0x00c4000005007388 */ /* 0x0003e20000000800 */
[----:B---3--:R-:W-:Y:S01]  /*a530*/  F2FP.PACK_AB R3, R57, R56 ;  /* 0x000000383903723e */ /* 0x008fe200000000ff */
[----:B------:R-:W-:Y:S02]  /*a540*/  IMAD.MOV.U32 R6, RZ, RZ, 0x4 ;  /* 0x00000004ff067424 */ /* 0x000fe400078e00ff */
[----:B----4-:R-:W-:Y:S02]  /*a550*/  IMAD.MOV.U32 R2, RZ, RZ, RZ ;  /* 0x000000ffff027224 */ /* 0x010fe400078e00ff */
[----:B------:R-:W-:Y:S01]  /*a560*/  STS [R9+0xc000], R3 ;  /* 0x00c0000309007388 */ /* 0x000fe20000000800 */
[C---:B------:R-:W-:Y:S01]  /*a570*/  IMAD.WIDE R6, R244.reuse, R6, c[0x0][0x500] ;  /* 0x00014000f4067625 */ /* 0x040fe200078e0206 */
[----:B-1----:R-:W-:Y:S02]  /*a580*/  F2FP.PACK_AB R0, R59, R58 ;  /* 0x0000003a3b00723e */ /* 0x002fe400000000ff */
[----:B------:R-:W-:-:S03]  /*a590*/  @P2 LEA.HI.X R5, R244, c[0x0][0x50c], R246, 0x2, P0 ;  /* 0x00014300f4052a11 */ /* 0x000fc600000f14f6 */
[----:B------:R1:W-:Y:S04]  /*a5a0*/  STS [R9+0xc400], R0 ;  /* 0x00c4000009007388 */ /* 0x0003e80000000800 */
[----:B------:R-:W-:Y:S06]  /*a5b0*/  BAR.SYNC.DEFER_BLOCKING 0x1, 0x100 ;  /* 0x0044000000007b1d */ /* 0x000fec0000010000 */
[----:B------:R3:W5:Y:S04]  /*a5c0*/  @P2 LDG.E R12, [R4.64] ;  /* 0x00000006040c2981 */ /* 0x000768000c1e1900 */
[----:B------:R3:W5:Y:S01]  /*a5d0*/  @P1 LDG.E R2, [R6.64] ;  /* 0x0000000606021981 */ /* 0x000762000c1e1900 */
[----:B--2---:R-:W-:-:S04]  /*a5e0*/  ISETP.NE.AND P0, PT, R8, RZ, PT ;  /* 0x000000ff0800720c */ /* 0x004fc80003f05270 */
[----:B-1----:R-:W-:Y:S01]  /*a5f0*/  SEL R0, R8, c[0x0][0x3d4], P0 ;  /* 0x0000f50008007a07 */ /* 0x002fe20000000000 */
[----:B------:R-:W-:Y:S05]  /*a600*/  @P2 BRA `(.L_x_1262) ;  /* 0x0000004000002947 */ /* 0x000fea0003800000 */
[----:B---3--:R-:W-:Y:S05]  /*a610*/  @!P1 BRA `(.L_x_1262) ;  /* 0x0000003000009947 */ /* 0x008fea0003800000 */
[----:B-----5:R1:W2:Y:S04]  /*a620*/  LDG.E R12, [R6.64] ;  /* 0x00000006060c7981 */ /* 0x0202a8000c1e1900 */
[----:B-1----:R-:W2:Y:S02]  /*a630*/  LDG.E R6, [R6.64+0x4] ;  /* 0x0000040606067981 */ /* 0x002ea4000c1e1900 */
[----:B--2---:R-:W-:Y:S02]  /*a640*/  IADD3 R12, -R12, R6, RZ ;  /* 0x000000060c0c7210 */ /* 0x004fe40007ffe1ff */
.L_x_1262:
[----:B---3--:R-:W-:Y:S01]  /*a650*/  IMAD.MOV.U32 R10, RZ, RZ, 0x368 ;  /* 0x00000368ff0a7424 */ /* 0x008fe200078e00ff */
[----:B------:R-:W-:Y:S01]  /*a660*/  ISETP.GT.AND P2, PT, R0, 0x1, PT ;  /* 0x000000010000780c */ /* 0x000fe20003f44270 */
[----:B------:R-:W2:Y:S03]  /*a670*/  LDL R123, [R1+0x38] ;  /* 0x00003800017b7983 */ /* 0x000ea60000100800 */
[----:B------:R-:W-:Y:S01]  /*a680*/  SEL R10, R10, 0x328, P2 ;  /* 0x000003280a0a7807 */ /* 0x000fe20001000000 */
[----:B------:R-:W3:Y:S03]  /*a690*/  LDL R126, [R1+0x28] ;  /* 0x00002800017e7983 */ /* 0x000ee60000100800 */
[----:B------:R-:W1:Y:S02]  /*a6a0*/  LDC.64 R14, c[0x0][R10+0x168] ;  /* 0x00005a000a0e7b82 */ /* 0x000e640000000a00 */
[----:B-1----:R-:W-:-:S02]  /*a6b0*/  IMAD R8, R15, R245, RZ ;  /* 0x000000f50f087224 */ /* 0x002fc400078e02ff */
[----:B------:R-:W4:Y:S04]  /*a6c0*/  LDL R15, [R1+0x34] ;  /* 0x00003400010f7983 */ /* 0x000f280000100800 */
[----:B------:R-:W1:Y:S08]  /*a6d0*/  LDC.64 R6, c[0x0][R10+0x170] ;  /* 0x00005c000a067b82 */ /* 0x000e700000000a00 */
[----:B------:R-:W2:Y:S01]  /*a6e0*/  LDC.64 R16, c[0x0][R10+0x178] ;  /* 0x00005e000a107b82 */ /* 0x000ea20000000a00 */
[----:B------:R-:W-:-:S07]  /*a6f0*/  ISETP.NE.U32.AND P0, PT, RZ, c[0x0][0x500], PT ;  /* 0x00014000ff007a0c */ /* 0x000fce0003f05070 */
[----:B------:R1:W2:Y:S01]  /*a700*/  LDC.64 R18, c[0x0][R10+0x160] ;  /* 0x000058000a127b82 */ /* 0x0002a20000000a00 */
[----:B------:R-:W-:Y:S01]  /*a710*/  ISETP.NE.AND.EX P0, PT, RZ, c[0x0][0x504], PT, P0 ;  /* 0x00014100ff007a0c */ /* 0x000fe20003f05300 */
[----:B------:R-:W-:-:S03]  /*a720*/  IMAD.MOV.U32 R5, RZ, RZ, c[0x0][0x4e8] ;  /* 0x00013a00ff057624 */ /* 0x000fc600078e00ff */
[----:B------:R-:W-:Y:S02]  /*a730*/  SEL R0, R244, RZ, !P0 ;  /* 0x000000fff4007207 */ /* 0x000fe40004000000 */
[----:B------:R-:W-:Y:S02]  /*a740*/  SEL R4, R246, RZ, !P0 ;  /* 0x000000fff6047207 */ /* 0x000fe40004000000 */
[----:B------:R-:W-:Y:S01]  /*a750*/  ISETP.NE.AND P1, PT, R5, 0x1, PT ;  /* 0x000000010500780c */ /* 0x000fe20003f25270 */
[----:B-1----:R-:W-:-:S04]  /*a760*/  IMAD R3, R7, R0, RZ ;  /* 0x0000000007037224 */ /* 0x002fc800078e02ff */
[C---:B------:R-:W-:Y:S02]  /*a770*/  IMAD R3, R6.reuse, R4, R3 ;  /* 0x0000000406037224 */ /* 0x040fe400078e0203 */
[----:B------:R-:W-:-:S04]  /*a780*/  IMAD.WIDE.U32 R4, R6, R0, RZ ;  /* 0x0000000006047225 */ /* 0x000fc800078e00ff */
[----:B------:R-:W-:-:S04]  /*a790*/  IMAD.WIDE.U32 R6, R14, R245, RZ ;  /* 0x000000f50e067225 */ /* 0x000fc800078e00ff */
[----:B------:R-:W-:Y:S01]  /*a7a0*/  IMAD.IADD R13, R5, 0x1, R3 ;  /* 0x00000001050d7824 */ /* 0x000fe200078e0203 */
[----:B-----5:R-:W-:Y:S01]  /*a7b0*/  IADD3 R9, P5, P4, R4, R6, R2 ;  /* 0x0000000604097210 */ /* 0x020fe20007cbe002 */
[----:B------:R-:W-:Y:S02]  /*a7c0*/  IMAD.IADD R11, R7, 0x1, R8 ;  /* 0x00000001070b7824 */ /* 0x000fe400078e0208 */
[----:B--2---:R-:W-:Y:S01]  /*a7d0*/  IMAD R3, R241, 0x80, R123 ;  /* 0x00000080f1037824 */ /* 0x004fe200078e027b */
[----:B---3--:R-:W-:-:S03]  /*a7e0*/  SEL R4, R126, RZ, P2 ;  /* 0x000000ff7e047207 */ /* 0x008fc60001000000 */
[----:B------:R-:W-:Y:S01]  /*a7f0*/  @P1 IMAD.HI.U32 R5, R3, c[0x0][0x4ec], RZ ;  /* 0x00013b0003051a27 */ /* 0x000fe200078e00ff */
[----:B------:R-:W1:Y:S03]  /*a800*/  S2R R123, SR_TID.X ;  /* 0x00000000007b7919 */ /* 0x000e660000002100 */
[-C--:B------:R-:W-:Y:S02]  /*a810*/  IMAD R8, R17, R4.reuse, RZ ;  /* 0x0000000411087224 */ /* 0x080fe400078e02ff */
[----:B------:R-:W-:-:S04]  /*a820*/  IMAD.WIDE.U32 R6, R16, R4, RZ ;  /* 0x0000000410067225 */ /* 0x000fc800078e00ff */
[----:B------:R-:W-:Y:S01]  /*a830*/  IMAD.MOV.U32 R4, RZ, RZ, R3 ;  /* 0x000000ffff047224 */ /* 0x000fe200078e0003 */
[----:B------:R-:W-:Y:S01]  /*a840*/  @P1 SHF.R.U32.HI R4, RZ, c[0x0][0x4f0], R5 ;  /* 0x00013c00ff041a19 */ /* 0x000fe20000011605 */
[----:B------:R-:W-:-:S03]  /*a850*/  IMAD.IADD R10, R7, 0x1, R8 ;  /* 0x00000001070a7824 */ /* 0x000fc600078e0208 */
[----:B------:R-:W-:Y:S01]  /*a860*/  IADD3 R8, P3, P0, R4, R9, R6 ;  /* 0x0000000904087210 */ /* 0x000fe2000787e006 */
[----:B------:R-:W-:Y:S01]  /*a870*/  IMAD.MOV R5, RZ, RZ, -R4 ;  /* 0x000000ffff057224 */ /* 0x000fe200078e0a04 */
[----:B------:R-:W-:Y:S02]  /*a880*/  SHF.R.S32.HI R6, RZ, 0x1f, R2 ;  /* 0x0000001fff067819 */ /* 0x000fe40000011402 */
[----:B------:R-:W-:Y:S01]  /*a890*/  SHF.R.S32.HI R7, RZ, 0x1f, R4 ;  /* 0x0000001fff077819 */ /* 0x000fe20000011404 */
[----:B------:R-:W-:Y:S01]  /*a8a0*/  IMAD R4, R5, c[0x0][0x4e8], R3 ;  /* 0x00013a0005047a24 */ /* 0x000fe200078e0203 */
[----:B------:R-:W-:-:S04]  /*a8b0*/  IADD3.X R9, R13, R11, R6, P5, P4 ;  /* 0x0000000b0d097210 */ /* 0x000fc80002fe8406 */
[----:B------:R-:W-:Y:S01]  /*a8c0*/  IADD3.X R9, R7, R9, R10, P3, P0 ;  /* 0x0000000907097210 */ /* 0x000fe20001fe040a */
[----:B------:R-:W-:Y:S01]  /*a8d0*/  IMAD R5, R19, R4, RZ ;  /* 0x0000000413057224 */ /* 0x000fe200078e02ff */
[----:B------:R-:W-:Y:S01]  /*a8e0*/  SHF.R.S32.HI R7, RZ, 0x1f, R4 ;  /* 0x0000001fff077819 */ /* 0x000fe20000011404 */
[----:B------:R-:W-:-:S04]  /*a8f0*/  IMAD.MOV.U32 R10, RZ, RZ, c[0x0][0x4a8] ;  /* 0x00012a00ff0a7624 */ /* 0x000fc800078e00ff */
[C---:B------:R-:W-:Y:S02]  /*a900*/  IMAD R7, R18.reuse, R7, R5 ;  /* 0x0000000712077224 */ /* 0x040fe400078e0205 */
        /* <DEDUP_REMOVED lines=14> */
[----:B----4-:R-:W-:-:S03]  /*a9f0*/  IMAD R5, R241, 0x80, R15 ;  /* 0x00000080f1057824 */ /* 0x010fc600078e020f */
[----:B------:R2:W3:Y:S01]  /*aa00*/  SHFL.IDX PT, R9, R4, 0x1, 0x1c1f ;  /* 0x003c1f0004097f89 */ /* 0x0004e200000e0000 */
[----:B------:R-:W-:Y:S02]  /*aa10*/  LOP3.LUT P0, RZ, R14, 0x3, RZ, 0xc0, !PT ;  /* 0x000000030eff7812 */ /* 0x000fe4000780c0ff */
[----:B------:R-:W-:Y:S01]  /*aa20*/  IADD3 R7, R5, 0x8, RZ ;  /* 0x0000000805077810 */ /* 0x000fe20007ffe0ff */
[----:B--2---:R-:W-:-:S05]  /*aa30*/  IMAD R4, R12, c[0x0][0x4e8], RZ ;  /* 0x00013a000c047a24 */ /* 0x004fca00078e02ff */
[-C--:B------:R-:W-:Y:S02]  /*aa40*/  ISETP.GE.OR P3, PT, R5, R4.reuse, P0 ;  /* 0x000000040500720c */ /* 0x080fe40000766670 */
[----:B------:R-:W-:-:S11]  /*aa50*/  ISETP.GE.OR P0, PT, R7, R4, P0 ;  /* 0x000000040700720c */ /* 0x000fd60000706670 */
[----:B-1----:R1:W-:Y:S01]  /*aa60*/  @!P3 ST.E [R10.64], R21 ;  /* 0x000000150a00b985 */ /* 0x0023e2000c101906 */
[----:B------:R-:W-:-:S03]  /*aa70*/  ISETP.GE.AND P3, PT, R5, R4, PT ;  /* 0x000000040500720c */ /* 0x000fc60003f66270 */
[----:B---3--:R1:W-:Y:S01]  /*aa80*/  @!P0 ST.E [R8.64], R20 ;  /* 0x0000001408008985 */ /* 0x0083e2000c101906 */
[----:B------:R-:W-:Y:S01]  /*aa90*/  ISETP.GE.AND P0, PT, R7, R4, PT ;  /* 0x000000040700720c */ /* 0x000fe20003f06270 */
[----:B------:R-:W-:Y:S05]  /*aaa0*/  @P2 BRA `(.L_x_1263) ;  /* 0x0000099000002947 */ /* 0x000fea0003800000 */
[----:B------:R-:W2:Y:S01]  /*aab0*/  LDL R14, [R1+0x2c] ;  /* 0x00002c00010e7983 */ /* 0x000ea20000100800 */
[----:B------:R-:W-:Y:S01]  /*aac0*/  IMAD R3, R6, c[0x0][0x3a0], RZ ;  /* 0x0000e80006037a24 */ /* 0x000fe200078e02ff */
[----:B-1----:R-:W-:Y:S01]  /*aad0*/  SHF.R.S32.HI R8, RZ, 0x1f, R0 ;  /* 0x0000001fff087819 */ /* 0x002fe20000011400 */
[C---:B------:R-:W-:Y:S01]  /*aae0*/  IMAD.WIDE.U32 R6, R2.reuse, c[0x0][0x3a0], RZ ;  /* 0x0000e80002067a25 */ /* 0x040fe200078e00ff */
[----:B------:R1:W3:Y:S03]  /*aaf0*/  LDS.128 R28, [R218+0x80] ;  /* 0x00008000da1c7984 */ /* 0x0002e60000000c00 */
[----:B------:R-:W-:Y:S01]  /*ab00*/  IMAD R2, R2, c[0x0][0x3a4], R3 ;  /* 0x0000e90002027a24 */ /* 0x000fe200078e0203 */
[----:B------:R1:W4:Y:S04]  /*ab10*/  LDS.128 R44, [R218+0x1080] ;  /* 0x00108000da2c7984 */ /* 0x0003280000000c00 */
[----:B------:R-:W-:Y:S01]  /*ab20*/  IADD3 R3, R7, R2, RZ ;  /* 0x0000000207037210 */ /* 0x000fe20007ffe0ff */
[----:B------:R1:W1:Y:S01]  /*ab30*/  LDS.128 R60, [R218+0x2080] ;  /* 0x00208000da3c7984 */ /* 0x0002620000000c00 */
[----:B------:R-:W-:-:S03]  /*ab40*/  MOV R2, R6 ;  /* 0x0000000600027202 */ /* 0x000fc60000000f00 */
[----:B------:R1:W1:Y:S02]  /*ab50*/  LDS.128 R72, [R218+0x3080] ;  /* 0x00308000da487984 */ /* 0x0002640000000c00 */
[C---:B------:R-:W-:Y:S02]  /*ab60*/  IMAD.WIDE.U32 R6, R245.reuse, c[0x0][0x3e8], R2 ;  /* 0x0000fa00f5067a25 */ /* 0x040fe400078e0002 */
[----:B------:R1:W1:Y:S02]  /*ab70*/  LDS.128 R24, [R218+0x4080] ;  /* 0x00408000da187984 */ /* 0x0002640000000c00 */
[----:B------:R-:W-:Y:S02]  /*ab80*/  IMAD R3, R8, c[0x0][0x3f0], RZ ;  /* 0x0000fc0008037a24 */ /* 0x000fe400078e02ff */
[----:B------:R1:W1:Y:S01]  /*ab90*/  LDS.128 R40, [R218+0x5080] ;  /* 0x00508000da287984 */ /* 0x0002620000000c00 */
[----:B------:R-:W-:-:S03]  /*aba0*/  IMAD R7, R245, c[0x0][0x3ec], R7 ;  /* 0x0000fb00f5077a24 */ /* 0x000fc600078e0207 */
[----:B------:R1:W1:Y:S01]  /*abb0*/  LDS.128 R56, [R218+0x6080] ;  /* 0x00608000da387984 */ /* 0x0002620000000c00 */
[----:B------:R-:W-:-:S03]  /*abc0*/  IMAD.WIDE.U32 R6, R0, c[0x0][0x3f0], R6 ;  /* 0x0000fc0000067a25 */ /* 0x000fc600078e0006 */
[----:B------:R1:W1:Y:S04]  /*abd0*/  LDS.128 R68, [R218+0x7080] ;  /* 0x00708000da447984 */ /* 0x0002680000000c00 */
        /* <DEDUP_REMOVED lines=8> */
[----:B------:R-:W5:Y:S02]  /*ac60*/  S2R R10, SR_TID.X ;  /* 0x00000000000a7919 */ /* 0x000f640000002100 */
[----:B-----5:R-:W-:-:S04]  /*ac70*/  SHF.R.S32.HI R9, RZ, 0x1f, R10 ;  /* 0x0000001fff097819 */ /* 0x020fc8000001140a */
[----:B------:R-:W-:-:S04]  /*ac80*/  LEA.HI R9, R9, R10, RZ, 0x3 ;  /* 0x0000000a09097211 */ /* 0x000fc800078f18ff */
[----:B------:R-:W-:Y:S02]  /*ac90*/  SHF.R.S32.HI R9, RZ, 0x3, R9 ;  /* 0x00000003ff097819 */ /* 0x000fe40000011409 */
[----:B--2---:R-:W-:-:S04]  /*aca0*/  LEA R5, R241, R14, 0x7 ;  /* 0x0000000ef1057211 */ /* 0x004fc800078e38ff */
[----:B------:R-:W-:Y:S01]  /*acb0*/  MOV R2, R5 ;  /* 0x0000000500027202 */ /* 0x000fe20000000f00 */
[----:B------:R-:W-:-:S05]  /*acc0*/  @P1 IMAD.HI.U32 R8, R5, c[0x0][0x4ec], RZ ;  /* 0x00013b0005081a27 */ /* 0x000fca00078e00ff */
[----:B------:R-:W-:Y:S01]  /*acd0*/  @P1 SHF.R.U32.HI R2, RZ, c[0x0][0x4f0], R8 ;  /* 0x00013c00ff021a19 */ /* 0x000fe20000011608 */
[----:B------:R-:W-:-:S03]  /*ace0*/  IMAD R8, R0, c[0x0][0x3f4], R3 ;  /* 0x0000fd0000087a24 */ /* 0x000fc600078e0203 */
[----:B------:R-:W-:Y:S02]  /*acf0*/  SHF.R.S32.HI R3, RZ, 0x1f, R2 ;  /* 0x0000001fff037819 */ /* 0x000fe40000011402 */
[----:B------:R-:W-:Y:S02]  /*ad00*/  IADD3 R0, -R2, RZ, RZ ;  /* 0x000000ff02007210 */ /* 0x000fe40007ffe1ff */
[----:B------:R-:W-:Y:S01]  /*ad10*/  IADD3 R7, R7, R8, RZ ;  /* 0x0000000807077210 */ /* 0x000fe20007ffe0ff */
[----:B------:R-:W-:Y:S02]  /*ad20*/  IMAD R3, R3, c[0x0][0x3e0], RZ ;  /* 0x0000f80003037a24 */ /* 0x000fe400078e02ff */
[----:B------:R-:W-:Y:S02]  /*ad30*/  IMAD R0, R0, c[0x0][0x4e8], R5 ;  /* 0x00013a0000007a24 */ /* 0x000fe400078e0205 */
[C---:B------:R-:W-:Y:S02]  /*ad40*/  IMAD R8, R2.reuse, c[0x0][0x3e4], R3 ;  /* 0x0000f90002087a24 */ /* 0x040fe400078e0203 */
[----:B------:R-:W-:Y:S01]  /*ad50*/  IMAD.WIDE.U32 R2, R2, c[0x0][0x3e0], R6 ;  /* 0x0000f80002027a25 */ /* 0x000fe200078e0006 */
[----:B------:R-:W-:-:S02]  /*ad60*/  SHF.R.S32.HI R5, RZ, 0x1f, R0 ;  /* 0x0000001fff057819 */ /* 0x000fc40000011400 */
[----:B------:R-:W-:Y:S02]  /*ad70*/  LEA R7, R241, R9, 0x7 ;  /* 0x00000009f1077211 */ /* 0x000fe400078e38ff */
        /* <DEDUP_REMOVED lines=8> */
[----:B-1-34-:R1:W2:Y:S02]  /*ae00*/  SHFL.IDX PT, R6, R14, RZ, 0x181f ;  /* 0x00181fff0e067589 */ /* 0x01a2a400000e0000 */
.L_x_1327:
[----:B------:R-:W-:Y:S05]  /*ae10*/  BRA.DIV ~URZ, `(.L_x_1265) ;  /* 0x000044327f007947 */ /* 0x000fea000b800000 */
[----:B------:R3:W4:Y:S02]  /*ae20*/  SHFL.IDX PT, R0, R15, RZ, 0x181f ;  /* 0x00181fff0f007589 */ /* 0x00072400000e0000 */
.L_x_1328:
[----:B------:R-:W-:Y:S01]  /*ae30*/  ISETP.GE.AND P0, PT, R7, R4, PT ;  /* 0x000000040700720c */ /* 0x000fe20003f06270 */
[----:B------:R-:W-:-:S12]  /*ae40*/  BSSY B0, `(.L_x_1266) ;  /* 0x0000013000007945 */ /* 0x000fd80003800000 */
[----:B------:R-:W-:Y:S05]  /*ae50*/  @P0 BRA `(.L_x_1267) ;  /* 0x0000011000000947 */ /* 0x000fea0003800000 */
[----:B------:R-:W5:Y:S01]  /*ae60*/  LDL R5, [R1] ;  /* 0x0000000001057983 */ /* 0x000f620000100800 */
        /* <DEDUP_REMOVED lines=10> */
[----:B------:R2:W-:Y:S01]  /*af10*/  @!P6 ST.E.128 [R12.64], R28 ;  /* 0x0000001c0c00e985 */ /* 0x0005e2000c101d06 */
[----:B------:R-:W-:-:S02]  /*af20*/  @!P3 LEA.HI.X R3, R238, R6, R247, 0x1, P0 ;  /* 0x00000006ee03b211 */ /* 0x000fc400000f0cf7 */
[----:B-----5:R-:W-:-:S05]  /*af30*/  @!P5 LEA.HI.X R11, R237, R6, R5, 0x1, P2 ;  /* 0x00000006ed0bd211 */ /* 0x020fca00010f0c05 */
[----:B------:R2:W-:Y:S04]  /*af40*/  @!P5 ST.E.128 [R10.64], R24 ;  /* 0x000000180a00d985 */ /* 0x0005e8000c101d06 */
[----:B------:R2:W-:Y:S04]  /*af50*/  @!P4 ST.E.128 [R8.64], R20 ;  /* 0x000000140800c985 */ /* 0x0005e8000c101d06 */
[----:B------:R2:W-:Y:S02]  /*af60*/  @!P3 ST.E.128 [R2.64], R16 ;  /* 0x000000100200b985 */ /* 0x0005e4000c101d06 */
.L_x_1267:
[----:B------:R-:W-:Y:S05]  /*af70*/  BSYNC B0 ;  /* 0x0000000000007941 */ /* 0x000fea0003800000 */
.L_x_1266:
[----:B------:R-:W-:Y:S05]  /*af80*/  BRA.DIV ~URZ, `(.L_x_1268) ;  /* 0x000043227f007947 */ /* 0x000fea000b800000 */
[----:B--2---:R2:W1:Y:S04]  /*af90*/  SHFL.IDX PT, R6, R14, 0x1, 0x181f ;  /* 0x00381f000e067f89 */ /* 0x00446800000e0000 */
[----:B----4-:R2:W4:Y:S02]  /*afa0*/  SHFL.IDX PT, R0, R15, 0x1, 0x181f ;  /* 0x00381f000f007f89 */ /* 0x01052400000e0000 */
.L_x_1329:
[----:B------:R-:W-:Y:S01]  /*afb0*/  IADD3 R2, R7, 0x20, RZ ;  /* 0x0000002007027810 */ /* 0x000fe20007ffe0ff */
[----:B------:R-:W-:Y:S03]  /*afc0*/  BSSY B0, `(.L_x_1269) ;  /* 0x0000014000007945 */ /* 0x000fe60003800000 */
[----:B------:R-:W-:-:S13]  /*afd0*/  ISETP.GE.AND P0, PT, R2, R4, PT ;  /* 0x000000040200720c */ /* 0x000fda0003f06270 */
        /* <DEDUP_REMOVED lines=18> */
.L_x_1270:
[----:B------:R-:W-:Y:S05]  /*b100*/  BSYNC B0 ;  /* 0x0000000000007941 */ /* 0x000fea0003800000 */
.L_x_1269:
[----:B------:R-:W-:Y:S05]  /*b110*/  BRA.DIV ~URZ, `(.L_x_1271) ;  /* 0x000042527f007947 */ /* 0x000fea000b800000 */
[----:B-1----:R1:W2:Y:S02]  /*b120*/  SHFL.IDX PT, R6, R14, 0x2, 0x181f ;  /* 0x00581f000e067f89 */ /* 0x0022a400000e0000 */
.L_x_1330:
[----:B------:R-:W-:Y:S05]  /*b130*/  BRA.DIV ~URZ, `(.L_x_1272) ;  /* 0x000042a27f007947 */ /* 0x000fea000b800000 */
[----:B----4-:R4:W1:Y:S02]  /*b140*/  SHFL.IDX PT, R0, R15, 0x2, 0x181f ;  /* 0x00581f000f007f89 */ /* 0x01086400000e0000 */
.L_x_1331:
        /* <DEDUP_REMOVED lines=21> */
.L_x_1274:
[----:B------:R-:W-:Y:S05]  /*b2a0*/  BSYNC B0 ;  /* 0x0000000000007941 */ /* 0x000fea0003800000 */
.L_x_1273:
[----:B------:R-:W-:Y:S05]  /*b2b0*/  BRA.DIV ~URZ, `(.L_x_1275) ;  /* 0x000041827f007947 */ /* 0x000fea000b800000 */
[----:B--2---:R2:W3:Y:S04]  /*b2c0*/  SHFL.IDX PT, R6, R14, 0x3, 0x181f ;  /* 0x00781f000e067f89 */ /* 0x0044e800000e0000 */
[----:B-1----:R2:W1:Y:S02]  /*b2d0*/  SHFL.IDX PT, R0, R15, 0x3, 0x181f ;  /* 0x00781f000f007f89 */ /* 0x00246400000e0000 */
.L_x_1332:
[----:B------:R-:W-:-:S04]  /*b2e0*/  IADD3 R2, R7, 0x60, RZ ;  /* 0x0000006007027810 */ /* 0x000fc80007ffe0ff */
[----:B------:R-:W-:-:S13]  /*b2f0*/  ISETP.GE.AND P0, PT, R2, R4, PT ;  /* 0x000000040200720c */ /* 0x000fda0003f06270 */
[----:B------:R-:W-:Y:S05]  /*b300*/  @P0 BRA `(.L_x_1276) ;  /* 0x00002b0000000947 */ /* 0x000fea0003800000 */
[----:B------:R-:W5:Y:S01]  /*b310*/  LDL R10, [R1] ;  /* 0x00000000010a7983 */ /* 0x000f620000100800 */
[----:B------:R-:W-:Y:S02]  /*b320*/  ISETP.GE.AND P2, PT, R234, c[0x0][0x3c8], PT ;  /* 0x0000f200ea007a0c */ /* 0x000fe40003f46270 */
[----:B------:R-:W-:Y:S02]  /*b330*/  ISETP.GE.AND P1, PT, R237, c[0x0][0x3c8], PT ;  /* 0x0000f200ed007a0c */ /* 0x000fe40003f26270 */
[----:B------:R-:W-:-:S09]  /*b340*/  ISETP.GE.AND P0, PT, R236, c[0x0][0x3c8], PT ;  /* 0x0000f200ec007a0c */ /* 0x000fd20003f06270 */
[-C--:B-1----:R-:W-:Y:S02]  /*b350*/  @!P2 LEA R8, P5, R234, R0.reuse, 0x1 ;  /* 0x00000000ea08a211 */ /* 0x082fe400078a08ff */
[-C--:B------:R-:W-:Y:S02]  /*b360*/  @!P1 LEA R4, P4, R237, R0.reuse, 0x1 ;  /* 0x00000000ed049211 */ /* 0x080fe400078808ff */
[----:B------:R-:W-:Y:S02]  /*b370*/  @!P0 LEA R2, P3, R236, R0, 0x1 ;  /* 0x00000000ec028211 */ /* 0x000fe400078608ff */
[-C--:B---3--:R-:W-:Y:S02]  /*b380*/  @!P2 LEA.HI.X R9, R234, R6.reuse, R235, 0x1, P5 ;  /* 0x00000006ea09a211 */ /* 0x088fe400028f0ceb */
[----:B------:R-:W-:-:S03]  /*b390*/  @!P0 LEA.HI.X R3, R236, R6, R252, 0x1, P3 ;  /* 0x00000006ec038211 */ /* 0x000fc600018f0cfc */
[----:B------:R1:W-:Y:S01]  /*b3a0*/  @!P2 ST.E.128 [R8.64], R72 ;  /* 0x000000480800a985 */ /* 0x0003e2000c101d06 */
[----:B-----5:R-:W-:-:S05]  /*b3b0*/  @!P1 LEA.HI.X R5, R237, R6, R10, 0x1, P4 ;  /* 0x00000006ed059211 */ /* 0x020fca00020f0c0a */
        /* <DEDUP_REMOVED lines=8> */
.L_x_1263:
[----:B------:R-:W2:Y:S01]  /*b440*/  LDL.LU R7, [R1+0x28] ;  /* 0x0000280001077983 */ /* 0x000ea20000300800 */
[----:B------:R-:W-:Y:S02]  /*b450*/  IMAD R6, R6, c[0x0][0x408], RZ ;  /* 0x0001020006067a24 */ /* 0x000fe400078e02ff */
[----:B------:R-:W-:-:S04]  /*b460*/  IMAD.WIDE.U32 R4, R2, c[0x0][0x408], RZ ;  /* 0x0001020002047a25 */ /* 0x000fc800078e00ff */
[----:B------:R-:W-:Y:S02]  /*b470*/  IMAD R2, R2, c[0x0][0x40c], R6 ;  /* 0x0001030002027a24 */ /* 0x000fe400078e0206 */
[----:B------:R-:W-:-:S03]  /*b480*/  @P1 IMAD.HI.U32 R6, R3, c[0x0][0x4ec], RZ ;  /* 0x00013b0003061a27 */ /* 0x000fc600078e00ff */
[----:B------:R-:W-:Y:S02]  /*b490*/  IADD3 R5, R5, R2, RZ ;  /* 0x0000000205057210 */ /* 0x000fe40007ffe0ff */
[----:B------:R-:W-:-:S03]  /*b4a0*/  SHF.R.S32.HI R2, RZ, 0x1f, R0 ;  /* 0x0000001fff027819 */ /* 0x000fc60000011400 */
[----:B------:R-:W-:-:S04]  /*b4b0*/  IMAD.WIDE.U32 R4, R245, c[0x0][0x438], R4 ;  /* 0x00010e00f5047a25 */ /* 0x000fc800078e0004 */
[----:B------:R-:W-:Y:S02]  /*b4c0*/  IMAD R2, R2, c[0x0][0x440], RZ ;  /* 0x0001100002027a24 */ /* 0x000fe400078e02ff */
[----:B------:R-:W-:Y:S02]  /*b4d0*/  IMAD R5, R245, c[0x0][0x43c], R5 ;  /* 0x00010f00f5057a24 */ /* 0x000fe400078e0205 */
[C---:B------:R-:W-:Y:S02]  /*b4e0*/  IMAD R2, R0.reuse, c[0x0][0x444], R2 ;  /* 0x0001110000027a24 */ /* 0x040fe400078e0202 */
[----:B------:R-:W-:Y:S01]  /*b4f0*/  IMAD.WIDE.U32 R4, R0, c[0x0][0x440], R4 ;  /* 0x0001100000047a25 */ /* 0x000fe200078e0004 */
[----:B------:R-:W-:Y:S02]  /*b500*/  MOV R0, R3 ;  /* 0x0000000300007202 */ /* 0x000fe40000000f00 */
[----:B------:R-:W-:Y:S02]  /*b510*/  @P1 SHF.R.U32.HI R0, RZ, c[0x0][0x4f0], R6 ;  /* 0x00013c00ff001a19 */ /* 0x000fe40000011606 */
[----:B------:R-:W-:-:S02]  /*b520*/  IADD3 R5, R5, R2, RZ ;  /* 0x0000000205057210 */ /* 0x000fc40007ffe0ff */
[----:B------:R-:W-:Y:S02]  /*b530*/  SHF.R.S32.HI R2, RZ, 0x1f, R0 ;  /* 0x0000001fff027819 */ /* 0x000fe40000011400 */
[----:B------:R-:W-:-:S03]  /*b540*/  IADD3 R6, -R0, RZ, RZ ;  /* 0x000000ff00067210 */ /* 0x000fc60007ffe1ff */
[----:B------:R-:W-:Y:S02]  /*b550*/  IMAD R2, R2, c[0x0][0x430], RZ ;  /* 0x00010c0002027a24 */ /* 0x000fe400078e02ff */
[----:B------:R-:W-:Y:S02]  /*b560*/  IMAD R6, R6, c[0x0][0x4e8], R3 ;  /* 0x00013a0006067a24 */ /* 0x000fe400078e0203 */
[----:B--2---:R-:W-:-:S04]  /*b570*/  IMAD.WIDE.U32 R4, R7, c[0x0][0x448], R4 ;  /* 0x0001120007047a25 */ /* 0x004fc800078e0004 */
        /* <DEDUP_REMOVED lines=8> */
[----:B-1----:R-:W-:-:S04]  /*b600*/  LEA R21, P1, R2, c[0x0][0x400], 0x2 ;  /* 0x0001000002157a11 */ /* 0x002fc800078210ff */
[----:B------:R-:W-:-:S04]  /*b610*/  IADD3 R6, R3, R6, RZ ;  /* 0x0000000603067210 */ /* 0x000fc80007ffe0ff */
[----:B------:R-:W-:Y:S01]  /*b620*/  LEA.HI.X R20, R2, c[0x0][0x404], R6, 0x2, P1 ;  /* 0x0001010002147a11 */ /* 0x000fe200008f1406 */
[----:B------:R-:W-:Y:S05]  /*b630*/  BRA.DIV ~URZ, `(.L_x_1277) ;  /* 0x00003ec27f007947 */ /* 0x000fea000b800000 */
[----:B------:R1:W2:Y:S02]  /*b640*/  SHFL.IDX PT, R4, R20, RZ, 0x1c1f ;  /* 0x001c1fff14047589 */ /* 0x0002a400000e0000 */
.L_x_1333:
[----:B------:R-:W-:Y:S05]  /*b650*/  BRA.DIV ~URZ, `(.L_x_1278) ;  /* 0x00003f127f007947 */ /* 0x000fea000b800000 */
[----:B------:R3:W4:Y:S02]  /*b660*/  SHFL.IDX PT, R0, R21, RZ, 0x1c1f ;  /* 0x001c1fff15007589 */ /* 0x00072400000e0000 */
.L_x_1334:
[----:B------:R-:W-:Y:S01]  /*b670*/  BSSY B0, `(.L_x_1279) ;  /* 0x00000cf000007945 */ /* 0x000fe20003800000 */
[----:B------:R-:W-:Y:S05]  /*b680*/  @P3 BRA `(.L_x_1280) ;  /* 0x00000cd000003947 */ /* 0x000fea0003800000 */
[C---:B------:R-:W-:Y:S02]  /*b690*/  IADD3 R10, R239.reuse, 0x8, RZ ;  /* 0x00000008ef0a7810 */ /* 0x040fe40007ffe0ff */
[C---:B------:R-:W-:Y:S02]  /*b6a0*/  ISETP.GE.AND P2, PT, R239.reuse, c[0x0][0x3c8], PT ;  /* 0x0000f200ef007a0c */ /* 0x040fe40003f46270 */
[----:B------:R-:W-:Y:S02]  /*b6b0*/  ISETP.GE.AND P1, PT, R10, c[0x0][0x3c8], PT ;  /* 0x0000f2000a007a0c */ /* 0x000fe40003f26270 */
[C---:B------:R-:W-:Y:S02]  /*b6c0*/  IADD3 R12, R239.reuse, 0x10, RZ ;  /* 0x00000010ef0c7810 */ /* 0x040fe40007ffe0ff */
[----:B------:R-:W-:-:S02]  /*b6d0*/  IADD3 R6, R239, 0x18, RZ ;  /* 0x00000018ef067810 */ /* 0x000fc40007ffe0ff */
[----:B------:R-:W-:Y:S02]  /*b6e0*/  ISETP.GE.AND P3, PT, R12, c[0x0][0x3c8], PT ;  /* 0x0000f2000c007a0c */ /* 0x000fe40003f66270 */
[----:B------:R-:W-:Y:S02]  /*b6f0*/  ISETP.GE.AND P5, PT, R6, c[0x0][0x3c8], PT ;  /* 0x0000f20006007a0c */ /* 0x000fe40003fa6270 */
[----:B------:R-:W-:Y:S01]  /*b700*/  SHF.R.S32.HI R7, RZ, 0x1f, R10 ;  /* 0x0000001fff077819 */ /* 0x000fe2000001140a */
[----:B----4-:R-:W-:Y:S01]  /*b710*/  @!P2 IMAD.MOV.U32 R2, RZ, RZ, R0 ;  /* 0x000000ffff02a224 */ /* 0x010fe200078e0000 */
[C---:B------:R-:W-:Y:S01]  /*b720*/  IADD3 R5, R239.reuse, 0x20, RZ ;  /* 0x00000020ef057810 */ /* 0x040fe20007ffe0ff */
[----:B--2---:R-:W-:Y:S01]  /*b730*/  @!P2 IMAD.MOV.U32 R3, RZ, RZ, R4 ;  /* 0x000000ffff03a224 */ /* 0x004fe200078e0004 */
[C---:B------:R-:W-:Y:S02]  /*b740*/  @!P1 LEA R8, P4, R10.reuse, R0, 0x2 ;  /* 0x000000000a089211 */ /* 0x040fe400078810ff */
[----:B------:R-:W-:Y:S01]  /*b750*/  SHF.R.S32.HI R11, RZ, 0x1f, R6 ;  /* 0x0000001fff0b7819 */ /* 0x000fe20000011406 */
[----:B------:R-:W-:Y:S01]  /*b760*/  @!P2 IMAD.WIDE R2, R239, 0x4, R2 ;  /* 0x00000004ef02a825 */ /* 0x000fe200078e0202 */
[----:B------:R-:W-:-:S02]  /*b770*/  @!P1 LEA.HI.X R9, R10, R4, R7, 0x2, P4 ;  /* 0x000000040a099211 */ /* 0x000fc400020f1407 */
[----:B------:R-:W-:Y:S02]  /*b780*/  ISETP.GE.AND P4, PT, R5, c[0x0][0x3c8], PT ;  /* 0x0000f20005007a0c */ /* 0x000fe40003f86270 */
[----:B------:R2:W-:Y:S01]  /*b790*/  @!P2 ST.E.64 [R2.64], R24 ;  /* 0x000000180200a985 */ /* 0x0005e2000c101b06 */
[----:B------:R-:W-:Y:S02]  /*b7a0*/  SHF.R.S32.HI R7, RZ, 0x1f, R12 ;  /* 0x0000001fff077819 */ /* 0x000fe4000001140c */
[----:B------:R-:W-:Y:S01]  /*b7b0*/  SHF.R.S32.HI R13, RZ, 0x1f, R5 ;  /* 0x0000001fff0d7819 */ /* 0x000fe20000011405 */
[----:B------:R4:W-:Y:S01]  /*b7c0*/  @!P1 ST.E.64 [R8.64], R22 ;  /* 0x0000001608009985 */ /* 0x0009e2000c101b06 */
[C---:B------:R-:W-:Y:S02]  /*b7d0*/  @!P5 LEA R10, P1, R6.reuse, R0, 0x2 ;  /* 0x00000000060ad211 */ /* 0x040fe400078210ff */
[----:B------:R-:W-:Y:S02]  /*b7e0*/  IADD3 R123, R239, 0xa0, RZ ;  /* 0x000000a0ef7b7810 */ /* 0x000fe40007ffe0ff */
[----:B------:R-:W-:-:S02]  /*b7f0*/  @!P5 LEA.HI.X R11, R6, R4, R11, 0x2, P1 ;  /* 0x00000004060bd211 */ /* 0x000fc400008f140b */
[C---:B------:R-:W-:Y:S02]  /*b800*/  IADD3 R6, R239.reuse, 0x40, RZ ;  /* 0x00000040ef067810 */ /* 0x040fe40007ffe0ff */
[C---:B------:R-:W-:Y:S02]  /*b810*/  IADD3 R126, R239.reuse, 0x90, RZ ;  /* 0x00000090ef7e7810 */ /* 0x040fe40007ffe0ff */
[C---:B------:R-:W-:Y:S02]  /*b820*/  IADD3 R127, R239.reuse, 0xa0, RZ ;  /* 0x000000a0ef7f7810 */ /* 0x040fe40007ffe0ff */
[----:B------:R-:W-:Y:S02]  /*b830*/  SHF.R.S32.HI R126, RZ, 0x1f, R126 ;  /* 0x0000001fff7e7819 */ /* 0x000fe4000001147e */
[----:B------:R-:W-:Y:S02]  /*b840*/  SHF.R.S32.HI R127, RZ, 0x1f, R127 ;  /* 0x0000001fff7f7819 */ /* 0x000fe4000001147f */
[----:B--2---:R-:W-:-:S02]  /*b850*/  IADD3 R3, R239, 0x28, RZ ;  /* 0x00000028ef037810 */ /* 0x004fc40007ffe0ff */
[----:B------:R-:W-:Y:S02]  /*b860*/  IADD3 R2, R239, 0x30, RZ ;  /* 0x00000030ef027810 */ /* 0x000fe40007ffe0ff */
[----:B------:R-:W-:Y:S02]  /*b870*/  ISETP.GE.AND P6, PT, R3, c[0x0][0x3c8], PT ;  /* 0x0000f20003007a0c */ /* 0x000fe40003fc6270 */
[----:B----4-:R-:W-:Y:S02]  /*b880*/  @!P3 LEA R8, P2, R12, R0, 0x2 ;  /* 0x000000000c08b211 */ /* 0x010fe400078410ff */
[----:B------:R-:W-:Y:S02]  /*b890*/  ISETP.GE.AND P1, PT, R2, c[0x0][0x3c8], PT ;  /* 0x0000f20002007a0c */ /* 0x000fe40003f26270 */
[----:B------:R-:W-:Y:S02]  /*b8a0*/  @!P3 LEA.HI.X R9, R12, R4, R7, 0x2, P2 ;  /* 0x000000040c09b211 */ /* 0x000fe400010f1407 */
[----:B------:R-:W-:-:S02]  /*b8b0*/  IADD3 R7, R239, 0x38, RZ ;  /* 0x00000038ef077810 */ /* 0x000fc40007ffe0ff */
[----:B------:R-:W-:Y:S01]  /*b8c0*/  @!P4 LEA R12, P2, R5, R0, 0x2 ;  /* 0x00000000050cc211 */ /* 0x000fe200078410ff */
[----:B------:R2:W-:Y:S01]  /*b8d0*/  @!P3 ST.E.64 [R8.64], R26 ;  /* 0x0000001a0800b985 */ /* 0x0005e2000c101b06 */
[----:B------:R-:W-:Y:S02]  /*b8e0*/  ISETP.GE.AND P3, PT, R7, c[0x0][0x3c8], PT ;  /* 0x0000f20007007a0c */ /* 0x000fe40003f66270 */
[----:B------:R-:W-:Y:S01]  /*b8f0*/  @!P4 LEA.HI.X R13, R5, R4, R13, 0x2, P2 ;  /* 0x00000004050dc211 */ /* 0x000fe200010f140d */
[----:B------:R4:W-:Y:S01]  /*b900*/  @!P5 ST.E.64 [R10.64], R30 ;  /* 0x0000001e0a00d985 */ /* 0x0009e2000c101b06 */
[----:B------:R-:W-:Y:S02]  /*b910*/  SHF.R.S32.HI R5, RZ, 0x1f, R3 ;  /* 0x0000001fff057819 */ /* 0x000fe40000011403 */
[----:B------:R-:W-:Y:S01]  /*b920*/  @!P6 LEA R16, P2, R3, R0, 0x2 ;  /* 0x000000000310e211 */ /* 0x000fe200078410ff */
[----:B------:R5:W-:Y:S01]  /*b930*/  @!P4 ST.E.64 [R12.64], R28 ;  /* 0x0000001c0c00c985 */ /* 0x000be2000c101b06 */
[----:B------:R-:W-:-:S02]  /*b940*/  ISETP.GE.AND P5, PT, R6, c[0x0][0x3c8], PT ;  /* 0x0000f20006007a0c */ /* 0x000fc40003fa6270 */
[----:B------:R-:W-:Y:S02]  /*b950*/  @!P6 LEA.HI.X R17, R3, R4, R5, 0x2, P2 ;  /* 0x000000040311e211 */ /* 0x000fe400010f1405 */
[----:B------:R-:W-:Y:S02]  /*b960*/  SHF.R.S32.HI R3, RZ, 0x1f, R2 ;  /* 0x0000001fff037819 */ /* 0x000fe40000011402 */
[C---:B------:R-:W-:Y:S01]  /*b970*/  IADD3 R5, R239.reuse, 0x48, RZ ;  /* 0x00000048ef057810 */ /* 0x040fe20007ffe0ff */
[----:B------:R-:W-:Y:S01]  /*b980*/  @!P6 ST.E.64 [R16.64], R34 ;  /* 0x000000221000e985 */ /* 0x000fe2000c101b06 */
[----:B------:R-:W-:Y:S02]  /*b990*/  IADD3 R25, R239, 0x90, RZ ;  /* 0x00000090ef197810 */ /* 0x000fe40007ffe0ff */
[----:B------:R-:W-:Y:S02]  /*b9a0*/  ISETP.GE.AND P4, PT, R5, c[0x0][0x3c8], PT ;  /* 0x0000f20005007a0c */ /* 0x000fe40003f86270 */
[----:B------:R-:W-:-:S02]  /*b9b0*/  IADD3 R22, R239, 0x98, RZ ;  /* 0x00000098ef167810 */ /* 0x000fc40007ffe0ff */
[C---:B------:R-:W-:Y:S02]  /*b9c0*/  IADD3 R24, R239.reuse, 0xa8, RZ ;  /* 0x000000a8ef187810 */ /* 0x040fe40007ffe0ff */
[----:B------:R-:W-:Y:S02]  /*b9d0*/  IADD3 R23, R239, 0x98, RZ ;  /* 0x00000098ef177810 */ /* 0x000fe40007ffe0ff */
[C---:B--2---:R-:W-:Y:S02]  /*b9e0*/  @!P1 LEA R8, P2, R2.reuse, R0, 0x2 ;  /* 0x0000000002089211 */ /* 0x044fe400078410ff */
[----:B------:R-:W-:Y:S02]  /*b9f0*/  SHF.R.S32.HI R23, RZ, 0x1f, R23 ;  /* 0x0000001fff177819 */ /* 0x000fe40000011417 */
[----:B------:R-:W-:Y:S02]  /*ba00*/  @!P1 LEA.HI.X R9, R2, R4, R3, 0x2, P2 ;  /* 0x0000000402099211 */ /* 0x000fe400010f1403 */
[----:B------:R-:W-:-:S02]  /*ba10*/  SHF.R.S32.HI R2, RZ, 0x1f, R7 ;  /* 0x0000001fff027819 */ /* 0x000fc40000011407 */
[----:B------:R-:W-:Y:S01]  /*ba20*/  @!P3 LEA R14, P2, R7, R0, 0x2 ;  /* 0x00000000070eb211 */ /* 0x000fe200078410ff */
[----:B------:R2:W-:Y:S01]  /*ba30*/  @!P1 ST.E.64 [R8.64], R32 ;  /* 0x0000002008009985 */ /* 0x0005e2000c101b06 */
[----:B------:R-:W-:Y:S02]  /*ba40*/  IADD3 R3, R239, 0x50, RZ ;  /* 0x00000050ef037810 */ /* 0x000fe40007ffe0ff */
[----:B------:R-:W-:Y:S02]  /*ba50*/  @!P3 LEA.HI.X R15, R7, R4, R2, 0x2, P2 ;  /* 0x00000004070fb211 */ /* 0x000fe400010f1402 */
[----:B------:R-:W-:Y:S02]  /*ba60*/  ISETP.GE.AND P6, PT, R3, c[0x0][0x3c8], PT ;  /* 0x0000f20003007a0c */ /* 0x000fe40003fc6270 */
[----:B----4-:R-:W-:Y:S01]  /*ba70*/  @!P5 LEA R10, P2, R6, R0, 0x2 ;  /* 0x00000000060ad211 */ /* 0x010fe200078410ff */
[----:B------:R4:W-:Y:S01]  /*ba80*/  @!P3 ST.E.64 [R14.64], R36 ;  /* 0x000000240e00b985 */ /* 0x0009e2000c101b06 */
[----:B------:R-:W-:-:S02]  /*ba90*/  IADD3 R2, R239, 0x58, RZ ;  /* 0x00000058ef027810 */ /* 0x000fc40007ffe0ff */
[----:B------:R-:W-:Y:S02]  /*baa0*/  SHF.R.S32.HI R7, RZ, 0x1f, R5 ;  /* 0x0000001fff077819 */ /* 0x000fe40000011405 */
[----:B-----5:R-:W-:-:S04]  /*bab0*/  @!P4 LEA R12, P1, R5, R0, 0x2 ;  /* 0x00000000050cc211 */ /* 0x020fc800078210ff */
[----:B------:R-:W-:Y:S02]  /*bac0*/  @!P4 LEA.HI.X R13, R5, R4, R7, 0x2, P1 ;  /* 0x00000004050dc211 */ /* 0x000fe400008f1407 */
[----:B------:R-:W-:Y:S02]  /*bad0*/  @!P6 LEA R18, P1, R3, R0, 0x2 ;  /* 0x000000000312e211 */ /* 0x000fe400078210ff */
[----:B------:R-:W-:-:S04]  /*bae0*/  IADD3 R5, R239, 0x60, RZ ;  /* 0x00000060ef057810 */ /* 0x000fc80007ffe0ff */
[----:B------:R-:W-:Y:S02]  /*baf0*/  ISETP.GE.AND P3, PT, R5, c[0x0][0x3c8], PT ;  /* 0x0000f20005007a0c */ /* 0x000fe40003f66270 */
[----:B------:R-:W-:Y:S02]  /*bb00*/  SHF.R.S32.HI R7, RZ, 0x1f, R5 ;  /* 0x0000001fff077819 */ /* 0x000fe40000011405 */
[----:B--2---:R-:W-:-:S04]  /*bb10*/  SHF.R.S32.HI R8, RZ, 0x1f, R6 ;  /* 0x0000001fff087819 */ /* 0x004fc80000011406 */
[-C--:B------:R-:W-:Y:S02]  /*bb20*/  @!P5 LEA.HI.X R11, R6, R4.reuse, R8, 0x2, P2 ;  /* 0x00000004060bd211 */ /* 0x080fe400010f1408 */
[----:B------:R-:W-:Y:S02]  /*bb30*/  ISETP.GE.AND P2, PT, R2, c[0x0][0x3c8], PT ;  /* 0x0000f20002007a0c */ /* 0x000fe40003f46270 */
[----:B------:R-:W-:Y:S01]  /*bb40*/  SHF.R.S32.HI R6, RZ, 0x1f, R3 ;  /* 0x0000001fff067819 */ /* 0x000fe20000011403 */
[----:B------:R-:W-:Y:S03]  /*bb50*/  @!P5 ST.E.64 [R10.64], R44 ;  /* 0x0000002c0a00d985 */ /* 0x000fe6000c101b06 */
[----:B------:R-:W-:Y:S01]  /*bb60*/  @!P6 LEA.HI.X R19, R3, R4, R6, 0x2, P1 ;  /* 0x000000040313e211 */ /* 0x000fe200008f1406 */
[----:B------:R2:W-:Y:S01]  /*bb70*/  @!P4 ST.E.64 [R12.64], R40 ;  /* 0x000000280c00c985 */ /* 0x0005e2000c101b06 */
[----:B------:R-:W-:-:S02]  /*bb80*/  SHF.R.S32.HI R3, RZ, 0x1f, R2 ;  /* 0x0000001fff037819 */ /* 0x000fc40000011402 */
[----:B------:R-:W-:Y:S01]  /*bb90*/  IADD3 R6, R239, 0x78, RZ ;  /* 0x00000078ef067810 */ /* 0x000fe20007ffe0ff */
[----:B------:R-:W-:Y:S01]  /*bba0*/  @!P6 ST.E.64 [R18.64], R52 ;  /* 0x000000341200e985 */ /* 0x000fe2000c101b06 */
[-C--:B------:R-:W-:Y:S02]  /*bbb0*/  @!P3 LEA R16, P4, R5, R0.reuse, 0x2 ;  /* 0x000000000510b211 */ /* 0x080fe400078810ff */
[----:B------:R-:W-:Y:S02]  /*bbc0*/  @!P2 LEA R8, P1, R2, R0, 0x2 ;  /* 0x000000000208a211 */ /* 0x000fe400078210ff */
[----:B------:R-:W-:Y:S02]  /*bbd0*/  ISETP.GE.AND P6, PT, R6, c[0x0][0x3c8], PT ;  /* 0x0000f20006007a0c */ /* 0x000fe40003fc6270 */
[----:B------:R-:W-:Y:S02]  /*bbe0*/  @!P2 LEA.HI.X R9, R2, R4, R3, 0x2, P1 ;  /* 0x000000040209a211 */ /* 0x000fe400008f1403 */
[----:B------:R-:W-:-:S02]  /*bbf0*/  IADD3 R3, R239, 0x68, RZ ;  /* 0x00000068ef037810 */ /* 0x000fc40007ffe0ff */
[----:B------:R-:W-:Y:S01]  /*bc00*/  IADD3 R2, R239, 0x70, RZ ;  /* 0x00000070ef027810 */ /* 0x000fe20007ffe0ff */
[----:B------:R5:W-:Y:S01]  /*bc10*/  @!P2 ST.E.64 [R8.64], R48 ;  /* 0x000000300800a985 */ /* 0x000be2000c101b06 */
[----:B------:R-:W-:Y:S02]  /*bc20*/  ISETP.GE.AND P5, PT, R3, c[0x0][0x3c8], PT ;  /* 0x0000f20003007a0c */ /* 0x000fe40003fa6270 */
[----:B------:R-:W-:Y:S02]  /*bc30*/  ISETP.GE.AND P1, PT, R2, c[0x0][0x3c8], PT ;  /* 0x0000f20002007a0c */ /* 0x000fe40003f26270 */
[----:B------:R-:W-:Y:S02]  /*bc40*/  @!P3 LEA.HI.X R17, R5, R4, R7, 0x2, P4 ;  /* 0x000000040511b211 */ /* 0x000fe400020f1407 */
[----:B------:R-:W-:Y:S02]  /*bc50*/  SHF.R.S32.HI R7, RZ, 0x1f, R2 ;  /* 0x0000001fff077819 */ /* 0x000fe40000011402 */
[----:B------:R-:W-:Y:S01]  /*bc60*/  IADD3 R5, R239, 0x80, RZ ;  /* 0x00000080ef057810 */ /* 0x000fe20007ffe0ff */
[----:B------:R-:W-:Y:S04]  /*bc70*/  @!P3 ST.E.64 [R16.64], R152 ;  /* 0x000000981000b985 */ /* 0x000fe8000c101b06 */
[----:B----4-:R-:W-:-:S02]  /*bc80*/  @!P5 LEA R14, P4, R3, R0, 0x2 ;  /* 0x00000000030ed211 */ /* 0x010fc400078810ff */
[----:B--2---:R-:W-:-:S04]  /*bc90*/  @!P1 LEA R12, P2, R2, R0, 0x2 ;  /* 0x00000000020c9211 */ /* 0x004fc800078410ff */
[----:B------:R-:W-:Y:S02]  /*bca0*/  @!P1 LEA.HI.X R13, R2, R4, R7, 0x2, P2 ;  /* 0x00000004020d9211 */ /* 0x000fe400010f1407 */
[----:B------:R-:W-:Y:S02]  /*bcb0*/  @!P6 LEA R10, P2, R6, R0, 0x2 ;  /* 0x00000000060ae211 */ /* 0x000fe400078410ff */
[----:B------:R-:W-:Y:S02]  /*bcc0*/  IADD3 R2, R239, 0x88, RZ ;  /* 0x00000088ef027810 */ /* 0x000fe40007ffe0ff */
[----:B-----5:R-:W-:-:S04]  /*bcd0*/  SHF.R.S32.HI R8, RZ, 0x1f, R3 ;  /* 0x0000001fff087819 */ /* 0x020fc80000011403 */
[-C--:B------:R-:W-:Y:S02]  /*bce0*/  @!P5 LEA.HI.X R15, R3, R4.reuse, R8, 0x2, P4 ;  /* 0x00000004030fd211 */ /* 0x080fe400020f1408 */
[----:B------:R-:W-:Y:S02]  /*bcf0*/  ISETP.GE.AND P4, PT, R5, c[0x0][0x3c8], PT ;  /* 0x0000f20005007a0c */ /* 0x000fe40003f86270 */
[----:B------:R-:W-:Y:S01]  /*bd00*/  SHF.R.S32.HI R3, RZ, 0x1f, R6 ;  /* 0x0000001fff037819 */ /* 0x000fe20000011406 */
[----:B------:R2:W-:Y:S01]  /*bd10*/  @!P5 ST.E.64 [R14.64], R168 ;  /* 0x000000a80e00d985 */ /* 0x0005e2000c101b06 */
[----:B------:R-:W-:Y:S02]  /*bd20*/  ISETP.GE.AND P5, PT, R25, c[0x0][0x3c8], PT ;  /* 0x0000f20019007a0c */ /* 0x000fe40003fa6270 */
[----:B------:R-:W-:Y:S01]  /*bd30*/  @!P6 LEA.HI.X R11, R6, R4, R3, 0x2, P2 ;  /* 0x00000004060be211 */ /* 0x000fe200010f1403 */
[----:B------:R-:W-:Y:S01]  /*bd40*/  @!P1 ST.E.64 [R12.64], R148 ;  /* 0x000000940c009985 */ /* 0x000fe2000c101b06 */
[----:B------:R-:W-:-:S02]  /*bd50*/  ISETP.GE.AND P2, PT, R2, c[0x0][0x3c8], PT ;  /* 0x0000f20002007a0c */ /* 0x000fc40003f46270 */
[----:B------:R-:W-:Y:S01]  /*bd60*/  SHF.R.S32.HI R3, RZ, 0x1f, R5 ;  /* 0x0000001fff037819 */ /* 0x000fe20000011405 */
[----:B------:R4:W-:Y:S01]  /*bd70*/  @!P6 ST.E.64 [R10.64], R156 ;  /* 0x0000009c0a00e985 */ /* 0x0009e2000c101b06 */
[----:B------:R-:W-:Y:S02]  /*bd80*/  ISETP.GE.AND P1, PT, R22, c[0x0][0x3c8], PT ;  /* 0x0000f20016007a0c */ /* 0x000fe40003f26270 */
[----:B------:R-:W-:Y:S02]  /*bd90*/  @!P4 LEA R8, P3, R5, R0, 0x2 ;  /* 0x000000000508c211 */ /* 0x000fe400078610ff */
[----:B------:R-:W-:Y:S02]  /*bda0*/  ISETP.GE.AND P6, PT, R123, c[0x0][0x3c8], PT ;  /* 0x0000f2007b007a0c */ /* 0x000fe40003fc6270 */
[----:B------:R-:W-:Y:S02]  /*bdb0*/  @!P4 LEA.HI.X R9, R5, R4, R3, 0x2, P3 ;  /* 0x000000040509c211 */ /* 0x000fe400018f1403 */
[----:B------:R-:W-:-:S02]  /*bdc0*/  SHF.R.S32.HI R3, RZ, 0x1f, R2 ;  /* 0x0000001fff037819 */ /* 0x000fc40000011402 */
[C---:B------:R-:W-:Y:S01]  /*bdd0*/  @!P2 LEA R6, P3, R2.reuse, R0, 0x2 ;  /* 0x000000000206a211 */ /* 0x040fe200078610ff */
[----:B------:R-:W-:Y:S01]  /*bde0*/  @!P4 ST.E.64 [R8.64], R60 ;  /* 0x0000003c0800c985 */ /* 0x000fe2000c101b06 */
[----:B------:R-:W-:Y:S02]  /*bdf0*/  IADD3 R5, R239, 0xd0, RZ ;  /* 0x000000d0ef057810 */ /* 0x000fe40007ffe0ff */
[----:B------:R-:W-:Y:S02]  /*be00*/  @!P2 LEA.HI.X R7, R2, R4, R3, 0x2, P3 ;  /* 0x000000040207a211 */ /* 0x000fe400018f1403 */
[----:B------:R-:W-:Y:S02]  /*be10*/  @!P5 LEA R2, P4, R25, R0, 0x2 ;  /* 0x000000001902d211 */ /* 0x000fe400078810ff */
[----:B------:R-:W-:Y:S01]  /*be20*/  SHF.R.S32.HI R5, RZ, 0x1f, R5 ;  /* 0x0000001fff057819 */ /* 0x000fe20000011405 */
[----:B------:R5:W-:Y:S01]  /*be30*/  @!P2 ST.E.64 [R6.64], R64 ;  /* 0x000000400600a985 */ /* 0x000be2000c101b06 */
[----:B------:R-:W-:-:S02]  /*be40*/  ISETP.GE.AND P2, PT, R24, c[0x0][0x3c8], PT ;  /* 0x0000f20018007a0c */ /* 0x000fc40003f46270 */
[----:B------:R-:W-:Y:S02]  /*be50*/  @!P5 LEA.HI.X R3, R25, R4, R126, 0x2, P4 ;  /* 0x000000041903d211 */ /* 0x000fe400020f147e */
[C---:B------:R-:W-:Y:S02]  /*be60*/  IADD3 R126, R239.reuse, 0xb0, RZ ;  /* 0x000000b0ef7e7810 */ /* 0x040fe40007ffe0ff */
[C---:B------:R-:W-:Y:S01]  /*be70*/  IADD3 R25, R239.reuse, 0xa8, RZ ;  /* 0x000000a8ef197810 */ /* 0x040fe20007ffe0ff */
[----:B------:R1:W-:Y:S01]  /*be80*/  @!P5 ST.E.64 [R2.64], R68 ;  /* 0x000000440200d985 */ /* 0x0003e2000c101b06 */
[----:B------:R-:W-:Y:S02]  /*be90*/  ISETP.GE.AND P5, PT, R126, c[0x0][0x3c8], PT ;  /* 0x0000f2007e007a0c */ /* 0x000fe40003fa6270 */
[----:B------:R-:W-:Y:S02]  /*bea0*/  SHF.R.S32.HI R25, RZ, 0x1f, R25 ;  /* 0x0000001fff197819 */ /* 0x000fe40000011419 */
[----:B--2---:R-:W-:-:S02]  /*beb0*/  IADD3 R15, R239, 0xe8, RZ ;  /* 0x000000e8ef0f7810 */ /* 0x004fc40007ffe0ff */
[C---:B----4-:R-:W-:Y:S02]  /*bec0*/  IADD3 R10, R239.reuse, 0xd8, RZ ;  /* 0x000000d8ef0a7810 */ /* 0x050fe40007ffe0ff */
[C---:B------:R-:W-:Y:S02]  /*bed0*/  IADD3 R13, R239.reuse, 0xf0, RZ ;  /* 0x000000f0ef0d7810 */ /* 0x040fe40007ffe0ff */
[----:B------:R-:W-:Y:S02]  /*bee0*/  SHF.R.S32.HI R10, RZ, 0x1f, R10 ;  /* 0x0000001fff0a7819 */ /* 0x000fe4000001140a */
[C---:B------:R-:W-:Y:S02]  /*bef0*/  IADD3 R12, R239.reuse, 0xe0, RZ ;  /* 0x000000e0ef0c7810 */ /* 0x040fe40007ffe0ff */
[----:B------:R-:W-:Y:S02]  /*bf00*/  IADD3 R16, R239, 0xe8, RZ ;  /* 0x000000e8ef107810 */ /* 0x000fe40007ffe0ff */
[----:B------:R-:W-:-:S02]  /*bf10*/  SHF.R.S32.HI R12, RZ, 0x1f, R12 ;  /* 0x0000001fff0c7819 */ /* 0x000fc4000001140c */
[----:B------:R-:W-:Y:S02]  /*bf20*/  SHF.R.S32.HI R16, RZ, 0x1f, R16 ;  /* 0x0000001fff107819 */ /* 0x000fe40000011410 */
[C---:B-----5:R-:W-:Y:S02]  /*bf30*/  @!P1 LEA R6, P3, R22.reuse, R0, 0x2 ;  /* 0x0000000016069211 */ /* 0x060fe400078610ff */
[C---:B------:R-:W-:Y:S02]  /*bf40*/  IADD3 R14, R239.reuse, 0xf0, RZ ;  /* 0x000000f0ef0e7810 */ /* 0x040fe40007ffe0ff */
[----:B------:R-:W-:Y:S02]  /*bf50*/  @!P1 LEA.HI.X R7, R22, R4, R23, 0x2, P3 ;  /* 0x0000000416079211 */ /* 0x000fe400018f1417 */
[----:B------:R-:W-:Y:S02]  /*bf60*/  IADD3 R23, R239, 0xb8, RZ ;  /* 0x000000b8ef177810 */ /* 0x000fe40007ffe0ff */
[----:B-1----:R-:W-:Y:S01]  /*bf70*/  @!P6 LEA R2, P4, R123, R0, 0x2 ;  /* 0x000000007b02e211 */ /* 0x002fe200078810ff */
[----:B------:R1:W-:Y:S01]  /*bf80*/  @!P1 ST.E.64 [R6.64], R72 ;  /* 0x0000004806009985 */ /* 0x0003e2000c101b06 */
[----:B------:R-:W-:-:S02]  /*bf90*/  ISETP.GE.AND P1, PT, R23, c[0x0][0x3c8], PT ;  /* 0x0000f20017007a0c */ /* 0x000fc40003f26270 */
[----:B------:R-:W-:Y:S02]  /*bfa0*/  @!P6 LEA.HI.X R3, R123, R4, R127, 0x2, P4 ;  /* 0x000000047b03e211 */ /* 0x000fe400020f147f */
[C---:B------:R-:W-:Y:S02]  /*bfb0*/  IADD3 R22, R239.reuse, 0xc0, RZ ;  /* 0x000000c0ef167810 */ /* 0x040fe40007ffe0ff */
[----:B------:R-:W-:Y:S01]  /*bfc0*/  @!P2 LEA R8, P3, R24, R0, 0x2 ;  /* 0x000000001808a211 */ /* 0x000fe200078610ff */
[----:B------:R2:W-:Y:S01]  /*bfd0*/  @!P6 ST.E.64 [R2.64], R76 ;  /* 0x0000004c0200e985 */ /* 0x0005e2000c101b06 */
[----:B------:R-:W-:Y:S02]  /*bfe0*/  ISETP.GE.AND P6, PT, R22, c[0x0][0x3c8], PT ;  /* 0x0000f20016007a0c */ /* 0x000fe40003fc6270 */
[----:B------:R-:W-:Y:S02]  /*bff0*/  IADD3 R127, R239, 0xb0, RZ ;  /* 0x000000b0ef7f7810 */ /* 0x000fe40007ffe0ff */
[----:B------:R-:W-:-:S02]  /*c000*/  @!P2 LEA.HI.X R9, R24, R4, R25, 0x2, P3 ;  /* 0x000000041809a211 */ /* 0x000fc400018f1419 */
[C---:B------:R-:W-:Y:S02]  /*c010*/  IADD3 R25, R239.reuse, 0xc8, RZ ;  /* 0x000000c8ef197810 */ /* 0x040fe40007ffe0ff */
[C---:B------:R-:W-:Y:S01]  /*c020*/  IADD3 R123, R239.reuse, 0xb8, RZ ;  /* 0x000000b8ef7b7810 */ /* 0x040fe20007ffe0ff */
[----:B------:R4:W-:Y:S01]  /*c030*/  @!P2 ST.E.64 [R8.64], R80 ;  /* 0x000000500800a985 */ /* 0x0009e2000c101b06 */
[----:B------:R-:W-:Y:S02]  /*c040*/  SHF.R.S32.HI R127, RZ, 0x1f, R127 ;  /* 0x0000001fff7f7819 */ /* 0x000fe4000001147f */
[----:B------:R-:W-:Y:S02]  /*c050*/  IADD3 R24, R239, 0xd0, RZ ;  /* 0x000000d0ef187810 */ /* 0x000fe40007ffe0ff */
[----:B------:R-:W-:Y:S02]  /*c060*/  ISETP.GE.AND P4, PT, R25, c[0x0][0x3c8], PT ;  /* 0x0000f20019007a0c */ /* 0x000fe40003f86270 */
[----:B------:R-:W-:-:S02]  /*c070*/  SHF.R.S32.HI R123, RZ, 0x1f, R123 ;  /* 0x0000001fff7b7819 */ /* 0x000fc4000001147b */
[----:B------:R-:W-:Y:S02]  /*c080*/  SHF.R.S32.HI R14, RZ, 0x1f, R14 ;  /* 0x0000001fff0e7819 */ /* 0x000fe4000001140e */
[----:B-1----:R-:W-:-:S04]  /*c090*/  @!P5 LEA R6, P3, R126, R0, 0x2 ;  /* 0x000000007e06d211 */ /* 0x002fc800078610ff */
[----:B------:R-:W-:Y:S02]  /*c0a0*/  @!P5 LEA.HI.X R7, R126, R4, R127, 0x2, P3 ;  /* 0x000000047e07d211 */ /* 0x000fe400018f147f */
[----:B------:R-:W-:Y:S02]  /*c0b0*/  ISETP.GE.AND P3, PT, R24, c[0x0][0x3c8], PT ;  /* 0x0000f20018007a0c */ /* 0x000fe40003f66270 */
[----:B--2---:R-:W-:Y:S01]  /*c0c0*/  @!P1 LEA R2, P2, R23, R0, 0x2 ;  /* 0x0000000017029211 */ /* 0x004fe200078410ff */
[----:B------:R1:W-:Y:S01]  /*c0d0*/  @!P5 ST.E.64 [R6.64], R84 ;  /* 0x000000540600d985 */ /* 0x0003e2000c101b06 */
[----:B------:R-:W-:Y:S02]  /*c0e0*/  IADD3 R126, R239, 0xc0, RZ ;  /* 0x000000c0ef7e7810 */ /* 0x000fe40007ffe0ff */
[----:B------:R-:W-:Y:S02]  /*c0f0*/  @!P1 LEA.HI.X R3, R23, R4, R123, 0x2, P2 ;  /* 0x0000000417039211 */ /* 0x000fe400010f147b */
[----:B------:R-:W-:-:S02]  /*c100*/  IADD3 R23, R239, 0xd8, RZ ;  /* 0x000000d8ef177810 */ /* 0x000fc40007ffe0ff */
[----:B------:R-:W-:Y:S01]  /*c110*/  SHF.R.S32.HI R126, RZ, 0x1f, R126 ;  /* 0x0000001fff7e7819 */ /* 0x000fe2000001147e */
[----:B------:R2:W-:Y:S01]  /*c120*/  @!P1 ST.E.64 [R2.64], R88 ;  /* 0x0000005802009985 */ /* 0x0005e2000c101b06 */
[C---:B----4-:R-:W-:Y:S02]  /*c130*/  @!P6 LEA R8, P2, R22.reuse, R0, 0x2 ;  /* 0x000000001608e211 */ /* 0x050fe400078410ff */
[----:B------:R-:W-:Y:S02]  /*c140*/  IADD3 R123, R239, 0xc8, RZ ;  /* 0x000000c8ef7b7810 */ /* 0x000fe40007ffe0ff */
[----:B------:R-:W-:Y:S02]  /*c150*/  ISETP.GE.AND P1, PT, R23, c[0x0][0x3c8], PT ;  /* 0x0000f20017007a0c */ /* 0x000fe40003f26270 */
[----:B------:R-:W-:Y:S02]  /*c160*/  @!P6 LEA.HI.X R9, R22, R4, R126, 0x2, P2 ;  /* 0x000000041609e211 */ /* 0x000fe400010f147e */
[----:B------:R-:W-:-:S02]  /*c170*/  IADD3 R22, R239, 0xe0, RZ ;  /* 0x000000e0ef167810 */ /* 0x000fc40007ffe0ff */
[----:B------:R-:W-:Y:S01]  /*c180*/  SHF.R.S32.HI R123, RZ, 0x1f, R123 ;  /* 0x0000001fff7b7819 */ /* 0x000fe2000001147b */
[----:B------:R-:W-:Y:S01]  /*c190*/  @!P6 ST.E.64 [R8.64], R108 ;  /* 0x0000006c0800e985 */ /* 0x000fe2000c101b06 */
[----:B------:R-:W-:Y:S02]  /*c1a0*/  ISETP.GE.AND P6, PT, R22, c[0x0][0x3c8], PT ;  /* 0x0000f20016007a0c */ /* 0x000fe40003fc6270 */
[----:B-1----:R-:W-:-:S04]  /*c1b0*/  @!P3 LEA R6, P2, R24, R0, 0x2 ;  /* 0x000000001806b211 */ /* 0x002fc800078410ff */
[----:B------:R-:W-:Y:S02]  /*c1c0*/  @!P3 LEA.HI.X R7, R24, R4, R5, 0x2, P2 ;  /* 0x000000041807b211 */ /* 0x000fe400010f1405 */
[----:B------:R-:W-:Y:S02]  /*c1d0*/  IADD3 R5, R239, 0xf8, RZ ;  /* 0x000000f8ef057810 */ /* 0x000fe40007ffe0ff */
[----:B--2---:R-:W-:-:S04]  /*c1e0*/  @!P4 LEA R2, P5, R25, R0, 0x2 ;  /* 0x000000001902c211 */ /* 0x004fc800078a10ff */
        /* <DEDUP_REMOVED lines=8> */
[----:B------:R-:W-:-:S03]  /*c270*/  @!P6 LEA R10, P2, R22, R0, 0x2 ;  /* 0x00000000160ae211 */ /* 0x000fc600078410ff */
[----:B------:R1:W-:Y:S01]  /*c280*/  @!P1 ST.E.64 [R2.64], R100 ;  /* 0x0000006402009985 */ /* 0x0003e2000c101b06 */
[----:B------:R-:W-:Y:S02]  /*c290*/  @!P5 LEA R8, P1, R15, R0, 0x2 ;  /* 0x000000000f08d211 */ /* 0x000fe400078210ff */
[----:B------:R-:W-:Y:S02]  /*c2a0*/  @!P6 LEA.HI.X R11, R22, R4, R12, 0x2, P2 ;  /* 0x00000004160be211 */ /* 0x000fe400010f140c */
[----:B------:R-:W-:Y:S02]  /*c2b0*/  IADD3 R12, R239, 0xf8, RZ ;  /* 0x000000f8ef0c7810 */ /* 0x000fe40007ffe0ff */
[----:B--2---:R-:W-:Y:S01]  /*c2c0*/  @!P4 LEA R6, P2, R13, R0, 0x2 ;  /* 0x000000000d06c211 */ /* 0x004fe200078410ff */
[----:B------:R2:W-:Y:S01]  /*c2d0*/  @!P6 ST.E.64 [R10.64], R116 ;  /* 0x000000740a00e985 */ /* 0x0005e2000c101b06 */
[----:B------:R-:W-:Y:S02]  /*c2e0*/  @!P5 LEA.HI.X R9, R15, R4, R16, 0x2, P1 ;  /* 0x000000040f09d211 */ /* 0x000fe400008f1410 */
[----:B------:R-:W-:-:S02]  /*c2f0*/  SHF.R.S32.HI R12, RZ, 0x1f, R12 ;  /* 0x0000001fff0c7819 */ /* 0x000fc4000001140c */
[----:B------:R-:W-:Y:S01]  /*c300*/  @!P4 LEA.HI.X R7, R13, R4, R14, 0x2, P2 ;  /* 0x000000040d07c211 */ /* 0x000fe200010f140e */
[----:B------:R2:W-:Y:S04]  /*c310*/  @!P5 ST.E.64 [R8.64], R112 ;  /* 0x000000700800d985 */ /* 0x0005e8000c101b06 */
[----:B------:R2:W-:Y:S01]  /*c320*/  @!P4 ST.E.64 [R6.64], R104 ;  /* 0x000000680600c985 */ /* 0x0005e2000c101b06 */
[----:B-1----:R-:W-:-:S04]  /*c330*/  @!P3 LEA R2, P1, R5, R0, 0x2 ;  /* 0x000000000502b211 */ /* 0x002fc800078210ff */
[----:B------:R-:W-:-:S05]  /*c340*/  @!P3 LEA.HI.X R3, R5, R4, R12, 0x2, P1 ;  /* 0x000000040503b211 */ /* 0x000fca00008f140c */
[----:B------:R2:W-:Y:S04]  /*c350*/  @!P3 ST.E.64 [R2.64], R56 ;  /* 0x000000380200b985 */ /* 0x0005e8000c101b06 */
.L_x_1280:
[----:B------:R-:W-:Y:S05]  /*c360*/  BSYNC B0 ;  /* 0x0000000000007941 */ /* 0x000fea0003800000 */
.L_x_1279:
[----:B------:R-:W-:Y:S05]  /*c370*/  BRA.DIV ~URZ, `(.L_x_1281) ;  /* 0x000032527f007947 */ /* 0x000fea000b800000 */
[----:B--2---:R2:W1:Y:S04]  /*c380*/  SHFL.IDX PT, R4, R20, 0x1, 0x1c1f ;  /* 0x003c1f0014047f89 */ /* 0x00446800000e0000 */
[----:B----4-:R2:W4:Y:S02]  /*c390*/  SHFL.IDX PT, R0, R21, 0x1, 0x1c1f ;  /* 0x003c1f0015007f89 */ /* 0x01052400000e0000 */
.L_x_1335:
[----:B------:R-:W-:Y:S05]  /*c3a0*/  @P0 BRA `(.L_x_1276) ;  /* 0x00001a6000000947 */ /* 0x000fea0003800000 */
[C---:B------:R-:W-:Y:S02]  /*c3b0*/  ISETP.GE.AND P0, PT, R239.reuse, c[0x0][0x3c8], PT ;  /* 0x0000f200ef007a0c */ /* 0x040fe40003f06270 */
[C---:B------:R-:W-:Y:S02]  /*c3c0*/  IADD3 R2, R239.reuse, 0x18, RZ ;  /* 0x00000018ef027810 */ /* 0x040fe40007ffe0ff */
[----:B------:R-:W-:Y:S02]  /*c3d0*/  IADD3 R13, R239, 0x8, RZ ;  /* 0x00000008ef0d7810 */ /* 0x000fe40007ffe0ff */
[----:B------:R-:W-:-:S02]  /*c3e0*/  ISETP.GE.AND P3, PT, R2, c[0x0][0x3c8], PT ;  /* 0x0000f20002007a0c */ /* 0x000fc40003f66270 */
[----:B------:R-:W-:Y:S02]  /*c3f0*/  ISETP.GE.AND P5, PT, R13, c[0x0][0x3c8], PT ;  /* 0x0000f2000d007a0c */ /* 0x000fe40003fa6270 */
[C---:B------:R-:W-:Y:S02]  /*c400*/  IADD3 R12, R239.reuse, 0x10, RZ ;  /* 0x00000010ef0c7810 */ /* 0x040fe40007ffe0ff */
[----:B------:R-:W-:Y:S01]  /*c410*/  SHF.R.S32.HI R5, RZ, 0x1f, R2 ;  /* 0x0000001fff057819 */ /* 0x000fe20000011402 */
[----:B----4-:R-:W-:Y:S01]  /*c420*/  @!P0 IMAD.MOV.U32 R6, RZ, RZ, R0 ;  /* 0x000000ffff068224 */ /* 0x010fe200078e0000 */
[----:B------:R-:W-:Y:S01]  /*c430*/  ISETP.GE.AND P4, PT, R12, c[0x0][0x3c8], PT ;  /* 0x0000f2000c007a0c */ /* 0x000fe20003f86270 */
[----:B-1----:R-:W-:Y:S01]  /*c440*/  @!P0 IMAD.MOV.U32 R7, RZ, RZ, R4 ;  /* 0x000000ffff078224 */ /* 0x002fe200078e0004 */
[C---:B------:R-:W-:Y:S02]  /*c450*/  IADD3 R3, R239.reuse, 0x20, RZ ;  /* 0x00000020ef037810 */ /* 0x040fe40007ffe0ff */
[C---:B--2---:R-:W-:Y:S01]  /*c460*/  IADD3 R20, R239.reuse, 0x90, RZ ;  /* 0x00000090ef147810 */ /* 0x044fe20007ffe0ff */
[----:B------:R-:W-:Y:S01]  /*c470*/  @!P0 IMAD.WIDE R6, R239, 0x4, R6 ;  /* 0x00000004ef068825 */ /* 0x000fe200078e0206 */
[----:B------:R-:W-:-:S02]  /*c480*/  @!P3 LEA R16, P1, R2, R0, 0x2 ;  /* 0x000000000210b211 */ /* 0x000fc400078210ff */
[----:B------:R-:W-:Y:S02]  /*c490*/  ISETP.GE.AND P2, PT, R3, c[0x0][0x3c8], PT ;  /* 0x0000f20003007a0c */ /* 0x000fe40003f46270 */
[----:B------:R1:W-:Y:S01]  /*c4a0*/  @!P0 ST.E.64 [R6.64], R120 ;  /* 0x0000007806008985 */ /* 0x0003e2000c101b06 */
[----:B------:R-:W-:Y:S02]  /*c4b0*/  @!P3 LEA.HI.X R17, R2, R4, R5, 0x2, P1 ;  /* 0x000000040211b211 */ /* 0x000fe400008f1405 */
[-C--:B------:R-:W-:Y:S02]  /*c4c0*/  @!P5 LEA R10, P1, R13, R0.reuse, 0x2 ;  /* 0x000000000d0ad211 */ /* 0x080fe400078210ff */
[C---:B------:R-:W-:Y:S02]  /*c4d0*/  IADD3 R2, R239.reuse, 0x28, RZ ;  /* 0x00000028ef027810 */ /* 0x040fe40007ffe0ff */
[----:B------:R-:W-:Y:S02]  /*c4e0*/  @!P4 LEA R8, P0, R12, R0, 0x2 ;  /* 0x000000000c08c211 */ /* 0x000fe400078010ff */
[----:B------:R-:W-:-:S02]  /*c4f0*/  IADD3 R5, R239, 0x30, RZ ;  /* 0x00000030ef057810 */ /* 0x000fc40007ffe0ff */
[C---:B------:R-:W-:Y:S02]  /*c500*/  IADD3 R22, R239.reuse, 0x98, RZ ;  /* 0x00000098ef167810 */ /* 0x040fe40007ffe0ff */
[C---:B------:R-:W-:Y:S02]  /*c510*/  IADD3 R24, R239.reuse, 0x90, RZ ;  /* 0x00000090ef187810 */ /* 0x040fe40007ffe0ff */
[C---:B------:R-:W-:Y:S02]  /*c520*/  IADD3 R23, R239.reuse, 0xa0, RZ ;  /* 0x000000a0ef177810 */ /* 0x040fe40007ffe0ff */
[----:B------:R-:W-:Y:S02]  /*c530*/  SHF.R.S32.HI R24, RZ, 0x1f, R24 ;  /* 0x0000001fff187819 */ /* 0x000fe40000011418 */
[C---:B------:R-:W-:Y:S02]  /*c540*/  IADD3 R25, R239.reuse, 0x98, RZ ;  /* 0x00000098ef197810 */ /* 0x040fe40007ffe0ff */
[----:B---3--:R-:W-:-:S02]  /*c550*/  IADD3 R21, R239, 0xa8, RZ ;  /* 0x000000a8ef157810 */ /* 0x008fc40007ffe0ff */
[----:B------:R-:W-:Y:S02]  /*c560*/  SHF.R.S32.HI R25, RZ, 0x1f, R25 ;  /* 0x0000001fff197819 */ /* 0x000fe40000011419 */
[C---:B------:R-:W-:Y:S02]  /*c570*/  IADD3 R26, R239.reuse, 0xb0, RZ ;  /* 0x000000b0ef1a7810 */ /* 0x040fe40007ffe0ff */
[----:B------:R-:W-:Y:S02]  /*c580*/  IADD3 R27, R239, 0xb0, RZ ;  /* 0x000000b0ef1b7810 */ /* 0x000fe40007ffe0ff */
[----:B-1----:R-:W-:Y:S02]  /*c590*/  SHF.R.S32.HI R6, RZ, 0x1f, R13 ;  /* 0x0000001fff067819 */ /* 0x002fe4000001140d */
[----:B------:R-:W-:Y:S02]  /*c5a0*/  SHF.R.S32.HI R7, RZ, 0x1f, R12 ;  /* 0x0000001fff077819 */ /* 0x000fe4000001140c */
[----:B------:R-:W-:-:S02]  /*c5b0*/  @!P5 LEA.HI.X R11, R13, R4, R6, 0x2, P1 ;  /* 0x000000040d0bd211 */ /* 0x000fc400008f1406 */
[----:B------:R-:W-:Y:S02]  /*c5c0*/  ISETP.GE.AND P1, PT, R2, c[0x0][0x3c8], PT ;  /* 0x0000f20002007a0c */ /* 0x000fe40003f26270 */
[----:B------:R-:W-:Y:S01]  /*c5d0*/  @!P4 LEA.HI.X R9, R12, R4, R7, 0x2, P0 ;  /* 0x000000040c09c211 */ /* 0x000fe200000f1407 */
[----:B------:R1:W-:Y:S01]  /*c5e0*/  @!P5 ST.E.64 [R10.64], R124 ;  /* 0x0000007c0a00d985 */ /* 0x0003e2000c101b06 */
[----:B------:R-:W-:Y:S02]  /*c5f0*/  ISETP.GE.AND P0, PT, R5, c[0x0][0x3c8], PT ;  /* 0x0000f20005007a0c */ /* 0x000fe40003f06270 */
[----:B------:R-:W-:Y:S01]  /*c600*/  SHF.R.S32.HI R13, RZ, 0x1f, R3 ;  /* 0x0000001fff0d7819 */ /* 0x000fe20000011403 */
[----:B------:R2:W-:Y:S01]  /*c610*/  @!P4 ST.E.64 [R8.64], R38 ;  /* 0x000000260800c985 */ /* 0x0005e2000c101b06 */
[----:B------:R-:W-:Y:S02]  /*c620*/  @!P2 LEA R12, P6, R3, R0, 0x2 ;  /* 0x00000000030ca211 */ /* 0x000fe400078c10ff */
[----:B------:R-:W-:Y:S01]  /*c630*/  IADD3 R6, R239, 0x38, RZ ;  /* 0x00000038ef067810 */ /* 0x000fe20007ffe0ff */
[----:B------:R-:W-:Y:S01]  /*c640*/  @!P3 ST.E.64 [R16.64], R42 ;  /* 0x0000002a1000b985 */ /* 0x000fe2000c101b06 */
[----:B------:R-:W-:-:S02]  /*c650*/  @!P2 LEA.HI.X R13, R3, R4, R13, 0x2, P6 ;  /* 0x00000004030da211 */ /* 0x000fc400030f140d */
[----:B------:R-:W-:Y:S02]  /*c660*/  ISETP.GE.AND P5, PT, R6, c[0x0][0x3c8], PT ;  /* 0x0000f20006007a0c */ /* 0x000fe40003fa6270 */
[----:B------:R-:W-:Y:S01]  /*c670*/  SHF.R.S32.HI R7, RZ, 0x1f, R2 ;  /* 0x0000001fff077819 */ /* 0x000fe20000011402 */
[----:B------:R3:W-:Y:S01]  /*c680*/  @!P2 ST.E.64 [R12.64], R128 ;  /* 0x000000800c00a985 */ /* 0x0007e2000c101b06 */
[----:B------:R-:W-:Y:S02]  /*c690*/  IADD3 R3, R239, 0x40, RZ ;  /* 0x00000040ef037810 */ /* 0x000fe40007ffe0ff */
[-C--:B------:R-:W-:Y:S02]  /*c6a0*/  @!P0 LEA R14, P6, R5, R0.reuse, 0x2 ;  /* 0x00000000050e8211 */ /* 0x080fe400078c10ff */
[----:B------:R-:W-:Y:S02]  /*c6b0*/  SHF.R.S32.HI R27, RZ, 0x1f, R27 ;  /* 0x0000001fff1b7819 */ /* 0x000fe4000001141b */
[----:B-1----:R-:W-:-:S04]  /*c6c0*/  @!P1 LEA R10, P4, R2, R0, 0x2 ;  /* 0x00000000020a9211 */ /* 0x002fc800078810ff */
[-C--:B------:R-:W-:Y:S02]  /*c6d0*/  @!P1 LEA.HI.X R11, R2, R4.reuse, R7, 0x2, P4 ;  /* 0x00000004020b9211 */ /* 0x080fe400020f1407 */
[----:B------:R-:W-:Y:S02]  /*c6e0*/  ISETP.GE.AND P4, PT, R3, c[0x0][0x3c8], PT ;  /* 0x0000f20003007a0c */ /* 0x000fe40003f86270 */
[----:B--2---:R-:W-:Y:S01]  /*c6f0*/  SHF.R.S32.HI R8, RZ, 0x1f, R5 ;  /* 0x0000001fff087819 */ /* 0x004fe20000011405 */
[----:B------:R-:W-:Y:S01]  /*c700*/  @!P1 ST.E.64 [R10.64], R46 ;  /* 0x0000002e0a009985 */ /* 0x000fe2000c101b06 */
[----:B------:R-:W-:Y:S02]  /*c710*/  IADD3 R2, R239, 0x48, RZ ;  /* 0x00000048ef027810 */ /* 0x000fe40007ffe0ff */
[----:B------:R-:W-:Y:S02]  /*c720*/  @!P0 LEA.HI.X R15, R5, R4, R8, 0x2, P6 ;  /* 0x00000004050f8211 */ /* 0x000fe400030f1408 */
[----:B------:R-:W-:-:S02]  /*c730*/  SHF.R.S32.HI R5, RZ, 0x1f, R6 ;  /* 0x0000001fff057819 */ /* 0x000fc40000011406 */
[----:B------:R-:W-:Y:S01]  /*c740*/  @!P5 LEA R8, P6, R6, R0, 0x2 ;  /* 0x000000000608d211 */ /* 0x000fe200078c10ff */
[----:B------:R-:W-:Y:S01]  /*c750*/  @!P0 ST.E.64 [R14.64], R54 ;  /* 0x000000360e008985 */ /* 0x000fe2000c101b06 */
[----:B------:R-:W-:Y:S02]  /*c760*/  ISETP.GE.AND P3, PT, R2, c[0x0][0x3c8], PT ;  /* 0x0000f20002007a0c */ /* 0x000fe40003f66270 */
[----:B------:R-:W-:Y:S02]  /*c770*/  @!P5 LEA.HI.X R9, R6, R4, R5, 0x2, P6 ;  /* 0x000000040609d211 */ /* 0x000fe400030f1405 */
[----:B------:R-:W-:Y:S02]  /*c780*/  SHF.R.S32.HI R5, RZ, 0x1f, R3 ;  /* 0x0000001fff057819 */ /* 0x000fe40000011403 */
[----:B------:R-:W-:Y:S01]  /*c790*/  @!P4 LEA R18, P6, R3, R0, 0x2 ;  /* 0x000000000312c211 */ /* 0x000fe200078c10ff */
[----:B------:R1:W-:Y:S01]  /*c7a0*/  @!P5 ST.E.64 [R8.64], R50 ;  /* 0x000000320800d985 */ /* 0x0003e2000c101b06 */
[----:B------:R-:W-:-:S02]  /*c7b0*/  SHF.R.S32.HI R6, RZ, 0x1f, R2 ;  /* 0x0000001fff067819 */ /* 0x000fc40000011402 */
[----:B------:R-:W-:Y:S02]  /*c7c0*/  @!P4 LEA.HI.X R19, R3, R4, R5, 0x2, P6 ;  /* 0x000000040313c211 */ /* 0x000fe400030f1405 */
[C---:B------:R-:W-:Y:S02]  /*c7d0*/  IADD3 R5, R239.reuse, 0x50, RZ ;  /* 0x00000050ef057810 */ /* 0x040fe40007ffe0ff */
[----:B------:R-:W-:Y:S01]  /*c7e0*/  IADD3 R3, R239, 0x58, RZ ;  /* 0x00000058ef037810 */ /* 0x000fe20007ffe0ff */
[----:B------:R-:W-:Y:S01]  /*c7f0*/  @!P4 ST.E.64 [R18.64], R132 ;  /* 0x000000841200c985 */ /* 0x000fe2000c101b06 */
[----:B------:R-:W-:Y:S02]  /*c800*/  ISETP.GE.AND P2, PT, R5, c[0x0][0x3c8], PT ;  /* 0x0000f20005007a0c */ /* 0x000fe40003f46270 */
[----:B------:R-:W-:Y:S02]  /*c810*/  ISETP.GE.AND P1, PT, R3, c[0x0][0x3c8], PT ;  /* 0x0000f20003007a0c */ /* 0x000fe40003f26270 */
[----:B---3--:R-:W-:-:S02]  /*c820*/  @!P3 LEA R12, P6, R2, R0, 0x2 ;  /* 0x00000000020cb211 */ /* 0x008fc400078c10ff */
[----:B------:R-:W-:Y:S02]  /*c830*/  IADD3 R7, R239, 0x60, RZ ;  /* 0x00000060ef077810 */ /* 0x000fe40007ffe0ff */
[----:B------:R-:W-:Y:S02]  /*c840*/  @!P3 LEA.HI.X R13, R2, R4, R6, 0x2, P6 ;  /* 0x00000004020db211 */ /* 0x000fe400030f1406 */
[----:B------:R-:W-:Y:S02]  /*c850*/  ISETP.GE.AND P0, PT, R7, c[0x0][0x3c8], PT ;  /* 0x0000f20007007a0c */ /* 0x000fe40003f06270 */
[----:B------:R-:W-:Y:S01]  /*c860*/  IADD3 R2, R239, 0x68, RZ ;  /* 0x00000068ef027810 */ /* 0x000fe20007ffe0ff */
[----:B------:R-:W-:Y:S01]  /*c870*/  @!P3 ST.E.64 [R12.64], R136 ;  /* 0x000000880c00b985 */ /* 0x000fe2000c101b06 */
[----:B------:R-:W-:Y:S02]  /*c880*/  SHF.R.S32.HI R6, RZ, 0x1f, R3 ;  /* 0x0000001fff067819 */ /* 0x000fe40000011403 */
[----:B------:R-:W-:-:S02]  /*c890*/  @!P1 LEA R16, P6, R3, R0, 0x2 ;  /* 0x0000000003109211 */ /* 0x000fc400078c10ff */
[----:B-1----:R-:W-:Y:S02]  /*c8a0*/  SHF.R.S32.HI R9, RZ, 0x1f, R5 ;  /* 0x0000001fff097819 */ /* 0x002fe40000011405 */
[----:B------:R-:W-:Y:S02]  /*c8b0*/  @!P2 LEA R8, P5, R5, R0, 0x2 ;  /* 0x000000000508a211 */ /* 0x000fe400078a10ff */
[-C--:B------:R-:W-:Y:S02]  /*c8c0*/  @!P1 LEA.HI.X R17, R3, R4.reuse, R6, 0x2, P6 ;  /* 0x0000000403119211 */ /* 0x080fe400030f1406 */
[----:B------:R-:W-:Y:S02]  /*c8d0*/  @!P2 LEA.HI.X R9, R5, R4, R9, 0x2, P5 ;  /* 0x000000040509a211 */ /* 0x000fe400028f1409 */
[----:B------:R-:W-:Y:S02]  /*c8e0*/  ISETP.GE.AND P5, PT, R2, c[0x0][0x3c8], PT ;  /* 0x0000f20002007a0c */ /* 0x000fe40003fa6270 */
[----:B------:R-:W-:Y:S01]  /*c8f0*/  IADD3 R6, R239, 0x70, RZ ;  /* 0x00000070ef067810 */ /* 0x000fe20007ffe0ff */
[----:B------:R1:W-:Y:S01]  /*c900*/  @!P2 ST.E.64 [R8.64], R70 ;  /* 0x000000460800a985 */ /* 0x0003e2000c101b06 */
[----:B------:R-:W-:-:S02]  /*c910*/  SHF.R.S32.HI R3, RZ, 0x1f, R7 ;  /* 0x0000001fff037819 */ /* 0x000fc40000011407 */
[----:B------:R-:W-:Y:S01]  /*c920*/  ISETP.GE.AND P4, PT, R6, c[0x0][0x3c8], PT ;  /* 0x0000f20006007a0c */ /* 0x000fe20003f86270 */
[----:B------:R-:W-:Y:S01]  /*c930*/  @!P1 ST.E.64 [R16.64], R144 ;  /* 0x0000009010009985 */ /* 0x000fe2000c101b06 */
[----:B------:R-:W-:Y:S02]  /*c940*/  @!P0 LEA R10, P6, R7, R0, 0x2 ;  /* 0x00000000070a8211 */ /* 0x000fe400078c10ff */
[----:B------:R-:W-:Y:S02]  /*c950*/  IADD3 R5, R239, 0x78, RZ ;  /* 0x00000078ef057810 */ /* 0x000fe40007ffe0ff */
[----:B------:R-:W-:Y:S02]  /*c960*/  @!P0 LEA.HI.X R11, R7, R4, R3, 0x2, P6 ;  /* 0x00000004070b8211 */ /* 0x000fe400030f1403 */
[----:B------:R-:W-:Y:S02]  /*c970*/  SHF.R.S32.HI R3, RZ, 0x1f, R2 ;  /* 0x0000001fff037819 */ /* 0x000fe40000011402 */
[----:B------:R-:W-:Y:S01]  /*c980*/  @!P5 LEA R14, P6, R2, R0, 0x2 ;  /* 0x00000000020ed211 */ /* 0x000fe200078c10ff */
[----:B------:R2:W-:Y:S01]  /*c990*/  @!P0 ST.E.64 [R10.64], R140 ;  /* 0x0000008c0a008985 */ /* 0x0005e2000c101b06 */
[----:B------:R-:W-:-:S02]  /*c9a0*/  ISETP.GE.AND P3, PT, R5, c[0x0][0x3c8], PT ;  /* 0x0000f20005007a0c */ /* 0x000fc40003f66270 */
[----:B------:R-:W-:Y:S02]  /*c9b0*/  @!P5 LEA.HI.X R15, R2, R4, R3, 0x2, P6 ;  /* 0x00000004020fd211 */ /* 0x000fe400030f1403 */
[----:B------:R-:W-:Y:S02]  /*c9c0*/  IADD3 R3, R239, 0x80, RZ ;  /* 0x00000080ef037810 */ /* 0x000fe40007ffe0ff */
[----:B------:R-:W-:Y:S01]  /*c9d0*/  SHF.R.S32.HI R2, RZ, 0x1f, R6 ;  /* 0x0000001fff027819 */ /* 0x000fe20000011406 */
[----:B------:R3:W-:Y:S01]  /*c9e0*/  @!P5 ST.E.64 [R14.64], R164 ;  /* 0x000000a40e00d985 */ /* 0x0007e2000c101b06 */
[----:B------:R-:W-:Y:S02]  /*c9f0*/  ISETP.GE.AND P2, PT, R3, c[0x0][0x3c8], PT ;  /* 0x0000f20003007a0c */ /* 0x000fe40003f46270 */
[----:B------:R-:W-:Y:S02]  /*ca00*/  SHF.R.S32.HI R7, RZ, 0x1f, R5 ;  /* 0x0000001fff077819 */ /* 0x000fe40000011405 */
[----:B------:R-:W-:-:S02]  /*ca10*/  ISETP.GE.AND P5, PT, R22, c[0x0][0x3c8], PT ;  /* 0x0000f20016007a0c */ /* 0x000fc40003fa6270 */
[C---:B-1----:R-:W-:Y:S02]  /*ca20*/  @!P4 LEA R8, P6, R6.reuse, R0, 0x2 ;  /* 0x000000000608c211 */ /* 0x042fe400078c10ff */
[C---:B------:R-:W-:Y:S02]  /*ca30*/  IADD3 R13, R239.reuse, 0xe8, RZ ;  /* 0x000000e8ef0d7810 */ /* 0x040fe40007ffe0ff */
[----:B------:R-:W-:Y:S02]  /*ca40*/  @!P4 LEA.HI.X R9, R6, R4, R2, 0x2, P6 ;  /* 0x000000040609c211 */ /* 0x000fe400030f1402 */
[----:B------:R-:W-:Y:S02]  /*ca50*/  IADD3 R2, R239, 0x88, RZ ;  /* 0x00000088ef027810 */ /* 0x000fe40007ffe0ff */
[----:B------:R-:W-:Y:S01]  /*ca60*/  @!P3 LEA R6, P0, R5, R0, 0x2 ;  /* 0x000000000506b211 */ /* 0x000fe200078010ff */
[----:B------:R1:W-:Y:S01]  /*ca70*/  @!P4 ST.E.64 [R8.64], R154 ;  /* 0x0000009a0800c985 */ /* 0x0003e2000c101b06 */
[----:B------:R-:W-:-:S02]  /*ca80*/  ISETP.GE.AND P1, PT, R2, c[0x0][0x3c8], PT ;  /* 0x0000f20002007a0c */ /* 0x000fc40003f26270 */
[----:B------:R-:W-:Y:S02]  /*ca90*/  @!P3 LEA.HI.X R7, R5, R4, R7, 0x2, P0 ;  /* 0x000000040507b211 */ /* 0x000fe400000f1407 */
[----:B------:R-:W-:Y:S02]  /*caa0*/  ISETP.GE.AND P0, PT, R20, c[0x0][0x3c8], PT ;  /* 0x0000f20014007a0c */ /* 0x000fe40003f06270 */
[----:B--2---:R-:W-:Y:S01]  /*cab0*/  SHF.R.S32.HI R11, RZ, 0x1f, R3 ;  /* 0x0000001fff0b7819 */ /* 0x004fe20000011403 */
[----:B------:R2:W-:Y:S01]  /*cac0*/  @!P3 ST.E.64 [R6.64], R82 ;  /* 0x000000520600b985 */ /* 0x0005e2000c101b06 */
[----:B------:R-:W-:Y:S02]  /*cad0*/  @!P2 LEA R10, P6, R3, R0, 0x2 ;  /* 0x00000000030aa211 */ /* 0x000fe400078c10ff */
[----:B------:R-:W-:Y:S02]  /*cae0*/  ISETP.GE.AND P4, PT, R23, c[0x0][0x3c8], PT ;  /* 0x0000f20017007a0c */ /* 0x000fe40003f86270 */
[----:B------:R-:W-:-:S02]  /*caf0*/  @!P2 LEA.HI.X R11, R3, R4, R11, 0x2, P6 ;  /* 0x00000004030ba211 */ /* 0x000fc400030f140b */
[----:B------:R-:W-:Y:S02]  /*cb00*/  SHF.R.S32.HI R3, RZ, 0x1f, R2 ;  /* 0x0000001fff037819 */ /* 0x000fe40000011402 */
[C---:B---3--:R-:W-:Y:S01]  /*cb10*/  IADD3 R15, R239.reuse, 0xe0, RZ ;  /* 0x000000e0ef0f7810 */ /* 0x048fe20007ffe0ff */
[----:B------:R3:W-:Y:S01]  /*cb20*/  @!P2 ST.E.64 [R10.64], R158 ;  /* 0x0000009e0a00a985 */ /* 0x0007e2000c101b06 */
[----:B------:R-:W-:Y:S02]  /*cb30*/  ISETP.GE.AND P2, PT, R26, c[0x0][0x3c8], PT ;  /* 0x0000f2001a007a0c */ /* 0x000fe40003f46270 */
[C---:B------:R-:W-:Y:S02]  /*cb40*/  IADD3 R5, R239.reuse, 0xf0, RZ ;  /* 0x000000f0ef057810 */ /* 0x040fe40007ffe0ff */
[C---:B------:R-:W-:Y:S02]  /*cb50*/  IADD3 R12, R239.reuse, 0xd8, RZ ;  /* 0x000000d8ef0c7810 */ /* 0x040fe40007ffe0ff */
[----:B------:R-:W-:-:S02]  /*cb60*/  IADD3 R16, R239, 0xe0, RZ ;  /* 0x000000e0ef107810 */ /* 0x000fc40007ffe0ff */
[----:B------:R-:W-:Y:S02]  /*cb70*/  SHF.R.S32.HI R12, RZ, 0x1f, R12 ;  /* 0x0000001fff0c7819 */ /* 0x000fe4000001140c */
[C---:B-1----:R-:W-:Y:S02]  /*cb80*/  @!P1 LEA R8, P3, R2.reuse, R0, 0x2 ;  /* 0x0000000002089211 */ /* 0x042fe400078610ff */
[----:B------:R-:W-:Y:S02]  /*cb90*/  IADD3 R14, R239, 0xe8, RZ ;  /* 0x000000e8ef0e7810 */ /* 0x000fe40007ffe0ff */
[----:B------:R-:W-:Y:S02]  /*cba0*/  @!P1 LEA.HI.X R9, R2, R4, R3, 0x2, P3 ;  /* 0x0000000402099211 */ /* 0x000fe400018f1403 */
[----:B------:R-:W-:Y:S02]  /*cbb0*/  ISETP.GE.AND P3, PT, R21, c[0x0][0x3c8], PT ;  /* 0x0000f20015007a0c */ /* 0x000fe40003f66270 */
[----:B--2---:R-:W-:Y:S01]  /*cbc0*/  @!P0 LEA R6, P6, R20, R0, 0x2 ;  /* 0x0000000014068211 */ /* 0x004fe200078c10ff */
[----:B------:R1:W-:Y:S01]  /*cbd0*/  @!P1 ST.E.64 [R8.64], R98 ;  /* 0x0000006208009985 */ /* 0x0003e2000c101b06 */
[----:B------:R-:W-:-:S02]  /*cbe0*/  SHF.R.S32.HI R16, RZ, 0x1f, R16 ;  /* 0x0000001fff107819 */ /* 0x000fc40000011410 */
[----:B------:R-:W-:Y:S02]  /*cbf0*/  @!P0 LEA.HI.X R7, R20, R4, R24, 0x2, P6 ;  /* 0x0000000414078211 */ /* 0x000fe400030f1418 */
[C---:B------:R-:W-:Y:S02]  /*cc00*/  IADD3 R20, R239.reuse, 0xc0, RZ ;  /* 0x000000c0ef147810 */ /* 0x040fe40007ffe0ff */
[C---:B------:R-:W-:Y:S01]  /*cc10*/  IADD3 R24, R239.reuse, 0xb8, RZ ;  /* 0x000000b8ef187810 */ /* 0x040fe20007ffe0ff */
[----:B------:R2:W-:Y:S01]  /*cc20*/  @!P0 ST.E.64 [R6.64], R74 ;  /* 0x0000004a06008985 */ /* 0x0005e2000c101b06 */
[----:B---3--:R-:W-:Y:S02]  /*cc30*/  IADD3 R11, R239, 0xc8, RZ ;  /* 0x000000c8ef0b7810 */ /* 0x008fe40007ffe0ff */
[----:B------:R-:W-:Y:S02]  /*cc40*/  ISETP.GE.AND P1, PT, R24, c[0x0][0x3c8], PT ;  /* 0x0000f20018007a0c */ /* 0x000fe40003f26270 */
[----:B------:R-:W-:-:S02]  /*cc50*/  SHF.R.S32.HI R11, RZ, 0x1f, R11 ;  /* 0x0000001fff0b7819 */ /* 0x000fc4000001140b */
[----:B------:R-:W-:Y:S02]  /*cc60*/  IADD3 R10, R239, 0xd0, RZ ;  /* 0x000000d0ef0a7810 */ /* 0x000fe40007ffe0ff */
[----:B------:R-:W-:Y:S02]  /*cc70*/  SHF.R.S32.HI R14, RZ, 0x1f, R14 ;  /* 0x0000001fff0e7819 */ /* 0x000fe4000001140e */
[----:B------:R-:W-:Y:S02]  /*cc80*/  SHF.R.S32.HI R10, RZ, 0x1f, R10 ;  /* 0x0000001fff0a7819 */ /* 0x000fe4000001140a */
[----:B-1----:R-:W-:-:S04]  /*cc90*/  @!P5 LEA R8, P6, R22, R0, 0x2 ;  /* 0x000000001608d211 */ /* 0x002fc800078c10ff */
[----:B------:R-:W-:Y:S02]  /*cca0*/  @!P5 LEA.HI.X R9, R22, R4, R25, 0x2, P6 ;  /* 0x000000041609d211 */ /* 0x000fe400030f1419 */
[----:B------:R-:W-:Y:S02]  /*ccb0*/  IADD3 R25, R239, 0xa0, RZ ;  /* 0x000000a0ef197810 */ /* 0x000fe40007ffe0ff */
[----:B--2---:R-:W-:Y:S01]  /*ccc0*/  @!P4 LEA R6, P0, R23, R0, 0x2 ;  /* 0x000000001706c211 */ /* 0x004fe200078010ff */
[----:B------:R1:W-:Y:S01]  /*ccd0*/  @!P5 ST.E.64 [R8.64], R160 ;  /* 0x000000a00800d985 */ /* 0x0003e2000c101b06 */
[----:B------:R-:W-:Y:S02]  /*cce0*/  SHF.R.S32.HI R25, RZ, 0x1f, R25 ;  /* 0x0000001fff197819 */ /* 0x000fe40000011419 */
[----:B------:R-:W-:Y:S02]  /*ccf0*/  IADD3 R22, R239, 0xa8, RZ ;  /* 0x000000a8ef167810 */ /* 0x000fe40007ffe0ff */
[----:B------:R-:W-:-:S02]  /*cd00*/  @!P4 LEA.HI.X R7, R23, R4, R25, 0x2, P0 ;  /* 0x000000041707c211 */ /* 0x000fc400000f1419 */
[----:B------:R-:W-:Y:S02]  /*cd10*/  ISETP.GE.AND P0, PT, R20, c[0x0][0x3c8], PT ;  /* 0x0000f20014007a0c */ /* 0x000fe40003f06270 */
[----:B------:R-:W-:Y:S01]  /*cd20*/  SHF.R.S32.HI R22, RZ, 0x1f, R22 ;  /* 0x0000001fff167819 */ /* 0x000fe20000011416 */
[----:B------:R2:W-:Y:S01]  /*cd30*/  @!P4 ST.E.64 [R6.64], R102 ;  /* 0x000000660600c985 */ /* 0x0005e2000c101b06 */
[----:B------:R-:W-:Y:S02]  /*cd40*/  @!P3 LEA R2, P6, R21, R0, 0x2 ;  /* 0x000000001502b211 */ /* 0x000fe400078c10ff */
[----:B------:R-:W-:Y:S02]  /*cd50*/  IADD3 R23, R239, 0xc0, RZ ;  /* 0x000000c0ef177810 */ /* 0x000fe40007ffe0ff */
[----:B------:R-:W-:Y:S02]  /*cd60*/  @!P3 LEA.HI.X R3, R21, R4, R22, 0x2, P6 ;  /* 0x000000041503b211 */ /* 0x000fe400030f1416 */
[----:B------:R-:W-:-:S02]  /*cd70*/  IADD3 R22, R239, 0xc8, RZ ;  /* 0x000000c8ef167810 */ /* 0x000fc40007ffe0ff */
[C---:B------:R-:W-:Y:S01]  /*cd80*/  IADD3 R25, R239.reuse, 0xb8, RZ ;  /* 0x000000b8ef197810 */ /* 0x040fe20007ffe0ff */
[----:B------:R3:W-:Y:S01]  /*cd90*/  @!P3 ST.E.64 [R2.64], R78 ;  /* 0x0000004e0200b985 */ /* 0x0007e2000c101b06 */
[----:B------:R-:W-:Y:S02]  /*cda0*/  ISETP.GE.AND P4, PT, R22, c[0x0][0x3c8], PT ;  /* 0x0000f20016007a0c */ /* 0x000fe40003f86270 */
[----:B------:R-:W-:Y:S02]  /*cdb0*/  IADD3 R21, R239, 0xd0, RZ ;  /* 0x000000d0ef157810 */ /* 0x000fe40007ffe0ff */
[----:B------:R-:W-:Y:S02]  /*cdc0*/  SHF.R.S32.HI R23, RZ, 0x1f, R23 ;  /* 0x0000001fff177819 */ /* 0x000fe40000011417 */
[----:B------:R-:W-:Y:S02]  /*cdd0*/  SHF.R.S32.HI R25, RZ, 0x1f, R25 ;  /* 0x0000001fff197819 */ /* 0x000fe40000011419 */
[----:B-1----:R-:W-:-:S04]  /*cde0*/  @!P2 LEA R8, P5, R26, R0, 0x2 ;  /* 0x000000001a08a211 */ /* 0x002fc800078a10ff */
[----:B------:R-:W-:Y:S02]  /*cdf0*/  @!P2 LEA.HI.X R9, R26, R4, R27, 0x2, P5 ;  /* 0x000000041a09a211 */ /* 0x000fe400028f141b */
[----:B------:R-:W-:-:S03]  /*ce00*/  ISETP.GE.AND P5, PT, R21, c[0x0][0x3c8], PT ;  /* 0x0000f20015007a0c */ /* 0x000fc60003fa6270 */
[----:B------:R-:W-:Y:S01]  /*ce10*/  @!P2 ST.E.64 [R8.64], R114 ;  /* 0x000000720800a985 */ /* 0x000fe2000c101b06 */
[C---:B--2---:R-:W-:Y:S02]  /*ce20*/  @!P1 LEA R6, P6, R24.reuse, R0, 0x2 ;  /* 0x0000000018069211 */ /* 0x044fe400078c10ff */
[----:B------:R-:W-:Y:S02]  /*ce30*/  ISETP.GE.AND P2, PT, R15, c[0x0][0x3c8], PT ;  /* 0x0000f2000f007a0c */ /* 0x000fe40003f46270 */
[----:B------:R-:W-:-:S05]  /*ce40*/  @!P1 LEA.HI.X R7, R24, R4, R25, 0x2, P6 ;  /* 0x0000000418079211 */ /* 0x000fca00030f1419 */
[----:B------:R1:W-:Y:S01]  /*ce50*/  @!P1 ST.E.64 [R6.64], R106 ;  /* 0x0000006a06009985 */ /* 0x0003e2000c101b06 */
[C---:B---3--:R-:W-:Y:S02]  /*ce60*/  @!P0 LEA R2, P3, R20.reuse, R0, 0x2 ;  /* 0x0000000014028211 */ /* 0x048fe400078610ff */
[----:B------:R-:W-:Y:S02]  /*ce70*/  ISETP.GE.AND P1, PT, R13, c[0x0][0x3c8], PT ;  /* 0x0000f2000d007a0c */ /* 0x000fe40003f26270 */
[----:B------:R-:W-:Y:S02]  /*ce80*/  @!P0 LEA.HI.X R3, R20, R4, R23, 0x2, P3 ;  /* 0x0000000414038211 */ /* 0x000fe400018f1417 */
[----:B------:R-:W-:-:S03]  /*ce90*/  IADD3 R20, R239, 0xd8, RZ ;  /* 0x000000d8ef147810 */ /* 0x000fc60007ffe0ff */
[----:B------:R2:W-:Y:S01]  /*cea0*/  @!P0 ST.E.64 [R2.64], R62 ;  /* 0x0000003e02008985 */ /* 0x0005e2000c101b06 */
[----:B------:R-:W-:Y:S02]  /*ceb0*/  ISETP.GE.AND P3, PT, R20, c[0x0][0x3c8], PT ;  /* 0x0000f20014007a0c */ /* 0x000fe40003f66270 */
[----:B-1----:R-:W-:-:S04]  /*cec0*/  @!P4 LEA R6, P0, R22, R0, 0x2 ;  /* 0x000000001606c211 */ /* 0x002fc800078010ff */
[----:B------:R-:W-:Y:S02]  /*ced0*/  @!P4 LEA.HI.X R7, R22, R4, R11, 0x2, P0 ;  /* 0x000000041607c211 */ /* 0x000fe400000f140b */
[----:B------:R-:W-:-:S03]  /*cee0*/  ISETP.GE.AND P0, PT, R5, c[0x0][0x3c8], PT ;  /* 0x0000f20005007a0c */ /* 0x000fc60003f06270 */
[----:B------:R1:W-:Y:S01]  /*cef0*/  @!P4 ST.E.64 [R6.64], R86 ;  /* 0x000000560600c985 */ /* 0x0003e2000c101b06 */
[----:B--2---:R-:W-:-:S04]  /*cf00*/  @!P5 LEA R2, P6, R21, R0, 0x2 ;  /* 0x000000001502d211 */ /* 0x004fc800078c10ff */
[----:B------:R-:W-:Y:S02]  /*cf10*/  @!P5 LEA.HI.X R3, R21, R4, R10, 0x2, P6 ;  /* 0x000000041503d211 */ /* 0x000fe400030f140a */
[CC--:B------:R-:W-:Y:S02]  /*cf20*/  @!P3 LEA R10, P4, R20.reuse, R0.reuse, 0x2 ;  /* 0x00000000140ab211 */ /* 0x0c0fe400078810ff */
[----:B------:R-:W-:Y:S01]  /*cf30*/  @!P2 LEA R8, P6, R15, R0, 0x2 ;  /* 0x000000000f08a211 */ /* 0x000fe200078c10ff */
[----:B------:R2:W-:Y:S01]  /*cf40*/  @!P5 ST.E.64 [R2.64], R90 ;  /* 0x0000005a0200d985 */ /* 0x0005e2000c101b06 */
[-C--:B------:R-:W-:Y:S02]  /*cf50*/  @!P3 LEA.HI.X R11, R20, R4.reuse, R12, 0x2, P4 ;  /* 0x00000004140bb211 */ /* 0x080fe400020f140c */
[----:B------:R-:W-:Y:S02]  /*cf60*/  IADD3 R12, R239, 0xf0, RZ ;  /* 0x000000f0ef0c7810 */ /* 0x000fe40007ffe0ff */
[----:B------:R-:W-:Y:S01]  /*cf70*/  @!P2 LEA.HI.X R9, R15, R4, R16, 0x2, P6 ;  /* 0x000000040f09a211 */ /* 0x000fe200030f1410 */
[----:B------:R3:W-:Y:S01]  /*cf80*/  @!P3 ST.E.64 [R10.64], R118 ;  /* 0x000000760a00b985 */ /* 0x0007e2000c101b06 */
[----:B------:R-:W-:-:S03]  /*cf90*/  SHF.R.S32.HI R12, RZ, 0x1f, R12 ;  /* 0x0000001fff0c7819 */ /* 0x000fc6000001140c */
[----:B------:R3:W-:Y:S01]  /*cfa0*/  @!P2 ST.E.64 [R8.64], R110 ;  /* 0x0000006e0800a985 */ /* 0x0007e2000c101b06 */
[----:B-1----:R-:W-:-:S04]  /*cfb0*/  @!P1 LEA R6, P5, R13, R0, 0x2 ;  /* 0x000000000d069211 */ /* 0x002fc800078a10ff */
[----:B------:R-:W-:-:S05]  /*cfc0*/  @!P1 LEA.HI.X R7, R13, R4, R14, 0x2, P5 ;  /* 0x000000040d079211 */ /* 0x000fca00028f140e */
[----:B------:R3:W-:Y:S01]  /*cfd0*/  @!P1 ST.E.64 [R6.64], R94 ;  /* 0x0000005e06009985 */ /* 0x0007e2000c101b06 */
[----:B--2---:R-:W-:-:S04]  /*cfe0*/  @!P0 LEA R2, P4, R5, R0, 0x2 ;  /* 0x0000000005028211 */ /* 0x004fc800078810ff */
[----:B------:R-:W-:Y:S02]  /*cff0*/  @!P0 LEA.HI.X R3, R5, R4, R12, 0x2, P4 ;  /* 0x0000000405038211 */ /* 0x000fe400020f140c */
[----:B------:R-:W-:-:S03]  /*d000*/  IADD3 R5, R239, 0xf8, RZ ;  /* 0x000000f8ef057810 */ /* 0x000fc60007ffe0ff */
[----:B------:R3:W-:Y:S01]  /*d010*/  @!P0 ST.E.64 [R2.64], R66 ;  /* 0x0000004202008985 */ /* 0x0007e2000c101b06 */
[----:B------:R-:W-:-:S13]  /*d020*/  ISETP.GE.AND P0, PT, R5, c[0x0][0x3c8], PT ;  /* 0x0000f20005007a0c */ /* 0x000fda0003f06270 */
[----:B------:R-:W-:Y:S05]  /*d030*/  @P0 BRA `(.L_x_1276) ;  /* 0x00000dd000000947 */ /* 0x000fea0003800000 */
[----:B------:R-:W-:Y:S02]  /*d040*/  IADD3 R12, R239, 0xf8, RZ ;  /* 0x000000f8ef0c7810 */ /* 0x000fe40007ffe0ff */
[----:B---3--:R-:W-:Y:S02]  /*d050*/  LEA R2, P0, R5, R0, 0x2 ;  /* 0x0000000005027211 */ /* 0x008fe400078010ff */
[----:B------:R-:W-:-:S04]  /*d060*/  SHF.R.S32.HI R12, RZ, 0x1f, R12 ;  /* 0x0000001fff0c7819 */ /* 0x000fc8000001140c */
[----:B------:R-:W-:-:S05]  /*d070*/  LEA.HI.X R3, R5, R4, R12, 0x2, P0 ;  /* 0x0000000405037211 */ /* 0x000fca00000f140c */
[----:B------:R1:W-:Y:S01]  /*d080*/  ST.E.64 [R2.64], R58 ;  /* 0x0000003a02007985 */ /* 0x0003e2000c101b06 */
[----:B------:R-:W-:Y:S05]  /*d090*/  BRA `(.L_x_1276) ;  /* 0x00000d7000007947 */ /* 0x000fea0003800000 */
.L_x_1261:
[----:B------:R-:W-:Y:S01]  /*d0a0*/  ISETP.NE.U32.AND P1, PT, RZ, c[0x0][0x508], PT ;  /* 0x00014200ff007a0c */ /* 0x000fe20003f25070 */
[----:B------:R-:W2:Y:S01]  /*d0b0*/  LDL.LU R6, [R1+0x4] ;  /* 0x0000040001067983 */ /* 0x000ea20000300800 */
[----:B------:R-:W-:Y:S01]  /*d0c0*/  ISETP.NE.U32.AND P2, PT, RZ, c[0x0][0x500], PT ;  /* 0x00014000ff007a0c */ /* 0x000fe20003f45070 */
[----:B------:R-:W-:Y:S01]  /*d0d0*/  IMAD.MOV.U32 R4, RZ, RZ, 0x4 ;  /* 0x00000004ff047424 */ /* 0x000fe200078e00ff */
[----:B------:R-:W-:Y:S01]  /*d0e0*/  ISETP.NE.AND.EX P1, PT, RZ, c[0x0][0x50c], PT, P1 ;  /* 0x00014300ff007a0c */ /* 0x000fe20003f25310 */
[----:B------:R-:W-:Y:S01]  /*d0f0*/  IMAD.MOV.U32 R0, RZ, RZ, RZ ;  /* 0x000000ffff007224 */ /* 0x000fe200078e00ff */
[----:B------:R-:W-:Y:S01]  /*d100*/  ISETP.NE.AND.EX P2, PT, RZ, c[0x0][0x504], PT, P2 ;  /* 0x00014100ff007a0c */ /* 0x000fe20003f45320 */
[----:B------:R-:W-:Y:S02]  /*d110*/  IMAD.MOV.U32 R17, RZ, RZ, c[0x0][0x388] ;  /* 0x0000e200ff117624 */ /* 0x000fe400078e00ff */
[----:B-1----:R-:W-:-:S08]  /*d120*/  IMAD.WIDE R4, R244, R4, c[0x0][0x500] ;  /* 0x00014000f4047625 */ /* 0x002fd000078e0204 */
[C---:B------:R-:W-:Y:S02]  /*d130*/  @P1 LEA R2, P0, R244.reuse, c[0x0][0x508], 0x2 ;  /* 0x00014200f4021a11 */ /* 0x040fe400078010ff */
[----:B------:R1:W5:Y:S02]  /*d140*/  @P2 LDG.E R0, [R4.64] ;  /* 0x0000000604002981 */ /* 0x000364000c1e1900 */
[----:B------:R-:W-:-:S05]  /*d150*/  @P1 LEA.HI.X R3, R244, c[0x0][0x50c], R246, 0x2, P0 ;  /* 0x00014300f4031a11 */ /* 0x000fca00000f14f6 */
[----:B------:R1:W5:Y:S01]  /*d160*/  @P1 LDG.E R17, [R2.64] ;  /* 0x0000000602111981 */ /* 0x000362000c1e1900 */
[----:B--2---:R-:W-:-:S04]  /*d170*/  ISETP.NE.AND P0, PT, R6, RZ, PT ;  /* 0x000000ff0600720c */ /* 0x004fc80003f05270 */
[----:B------:R-:W-:Y:S01]  /*d180*/  SEL R16, R6, c[0x0][0x3d4], P0 ;  /* 0x0000f50006107a07 */ /* 0x000fe20000000000 */
[----:B------:R-:W-:Y:S05]  /*d190*/  @P1 BRA `(.L_x_1282) ;  /* 0x0000004000001947 */ /* 0x000fea0003800000 */
[----:B-1----:R-:W-:Y:S05]  /*d1a0*/  @!P2 BRA `(.L_x_1282) ;  /* 0x000000300000a947 */ /* 0x002fea0003800000 */
[----:B------:R1:W2:Y:S04]  /*d1b0*/  LDG.E R2, [R4.64] ;  /* 0x0000000604027981 */ /* 0x0002a8000c1e1900 */
[----:B-1----:R-:W2:Y:S02]  /*d1c0*/  LDG.E R4, [R4.64+0x4] ;  /* 0x0000040604047981 */ /* 0x002ea4000c1e1900 */
[----:B--2--5:R-:W-:Y:S02]  /*d1d0*/  IADD3 R17, -R2, R4, RZ ;  /* 0x0000000402117210 */ /* 0x024fe40007ffe1ff */
.L_x_1282:
        /* <DEDUP_REMOVED lines=11> */
[----:B------:R-:W2:Y:S01]  /*d290*/  LDL.LU R21, [R1+0x28] ;  /* 0x0000280001157983 */ /* 0x000ea20000300800 */
[----:B------:R-:W-:Y:S01]  /*d2a0*/  IMAD.MOV.U32 R2, RZ, RZ, 0x368 ;  /* 0x00000368ff027424 */ /* 0x000fe200078e00ff */
[----:B------:R-:W-:-:S04]  /*d2b0*/  ISETP.GT.AND P2, PT, R16, 0x1, PT ;  /* 0x000000011000780c */ /* 0x000fc80003f44270 */
[----:B------:R-:W-:-:S04]  /*d2c0*/  SEL R2, R2, 0x328, P2 ;  /* 0x0000032802027807 */ /* 0x000fc80001000000 */
[----:B------:R1:W3:Y:S08]  /*d2d0*/  LDC.64 R8, c[0x0][R2+0x170] ;  /* 0x00005c0002087b82 */ /* 0x0002f00000000a00 */
[----:B------:R1:W4:Y:S08]  /*d2e0*/  LDC.64 R6, c[0x0][R2+0x168] ;  /* 0x00005a0002067b82 */ /* 0x0003300000000a00 */
[----:B------:R1:W5:Y:S08]  /*d2f0*/  LDC.64 R14, c[0x0][R2+0x178] ;  /* 0x00005e00020e7b82 */ /* 0x0003700000000a00 */
[----:B------:R1:W2:Y:S02]  /*d300*/  LDC.64 R10, c[0x0][R2+0x160] ;  /* 0x00005800020a7b82 */ /* 0x0002a40000000a00 */
[----:B-1----:R-:W-:-:S02]  /*d310*/  IMAD.MOV.U32 R2, RZ, RZ, c[0x0][0x4e8] ;  /* 0x00013a00ff027624 */ /* 0x002fc400078e00ff */
[-C--:B---3--:R-:W-:Y:S02]  /*d320*/  IMAD R9, R9, R3.reuse, RZ ;  /* 0x0000000309097224 */ /* 0x088fe400078e02ff */
[----:B------:R-:W-:Y:S01]  /*d330*/  IMAD.WIDE.U32 R4, R8, R3, RZ ;  /* 0x0000000308047225 */ /* 0x000fe200078e00ff */
[----:B------:R-:W-:Y:S02]  /*d340*/  ISETP.NE.AND P0, PT, R2, 0x1, PT ;  /* 0x000000010200780c */ /* 0x000fe40003f05270 */
[----:B------:R-:W-:Y:S01]  /*d350*/  MOV R2, R12 ;  /* 0x0000000c00027202 */ /* 0x000fe20000000f00 */
[----:B------:R-:W-:Y:S02]  /*d360*/  IMAD R9, R8, R20, R9 ;  /* 0x0000001408097224 */ /* 0x000fe400078e0209 */
[-C--:B----4-:R-:W-:Y:S02]  /*d370*/  IMAD R18, R7, R245.reuse, RZ ;  /* 0x000000f507127224 */ /* 0x090fe400078e02ff */
[----:B------:R-:W-:Y:S01]  /*d380*/  IMAD.WIDE.U32 R6, R6, R245, RZ ;  /* 0x000000f506067225 */ /* 0x000fe200078e00ff */
[----:B------:R-:W-:-:S03]  /*d390*/  IADD3 R5, R5, R9, RZ ;  /* 0x0000000905057210 */ /* 0x000fc60007ffe0ff */
[----:B------:R-:W-:Y:S02]  /*d3a0*/  IMAD.IADD R18, R7, 0x1, R18 ;  /* 0x0000000107127824 */ /* 0x000fe400078e0212 */
[----:B------:R-:W-:-:S05]  /*d3b0*/  @P0 IMAD.HI.U32 R19, R12, c[0x0][0x4ec], RZ ;  /* 0x00013b000c130a27 */ /* 0x000fca00078e00ff */
[----:B------:R-:W-:Y:S02]  /*d3c0*/  @P0 SHF.R.U32.HI R2, RZ, c[0x0][0x4f0], R19 ;  /* 0x00013c00ff020a19 */ /* 0x000fe40000011613 */
[----:B------:R-:W-:-:S03]  /*d3d0*/  IADD3 R19, P1, P0, R4, R6, R0 ;  /* 0x0000000604137210 */ /* 0x000fc6000783e000 */
[----:B------:R-:W-:-:S04]  /*d3e0*/  IMAD.MOV R4, RZ, RZ, -R2 ;  /* 0x000000ffff047224 */ /* 0x000fc800078e0a02 */
[----:B------:R-:W-:Y:S01]  /*d3f0*/  IMAD R4, R4, c[0x0][0x4e8], R12 ;  /* 0x00013a0004047a24 */ /* 0x000fe200078e020c */
[----:B------:R-:W-:Y:S02]  /*d400*/  IADD3.X R12, R5, R18, R13, P1, P0 ;  /* 0x00000012050c7210 */ /* 0x000fe40000fe040d */
[----:B------:R-:W-:Y:S02]  /*d410*/  SHF.R.S32.HI R5, RZ, 0x1f, R2 ;  /* 0x0000001fff057819 */ /* 0x000fe40000011402 */
[----:B--2---:R-:W-:-:S05]  /*d420*/  SEL R8, R21, RZ, P2 ;  /* 0x000000ff15087207 */ /* 0x004fca0001000000 */
[-C--:B-----5:R-:W-:Y:S02]  /*d430*/  IMAD R9, R15, R8.reuse, RZ ;  /* 0x000000080f097224 */ /* 0x0a0fe400078e02ff */
[----:B------:R-:W-:Y:S01]  /*d440*/  IMAD.WIDE.U32 R6, R14, R8, RZ ;  /* 0x000000080e067225 */ /* 0x000fe200078e00ff */
[----:B------:R-:W-:-:S04]  /*d450*/  SHF.R.S32.HI R8, RZ, 0x1f, R4 ;  /* 0x0000001fff087819 */ /* 0x000fc80000011404 */
[----:B------:R-:W-:Y:S01]  /*d460*/  IADD3 R7, R7, R9, RZ ;  /* 0x0000000907077210 */ /* 0x000fe20007ffe0ff */
[----:B------:R-:W-:Y:S01]  /*d470*/  IMAD.MOV.U32 R9, RZ, RZ, c[0x0][0x4a8] ;  /* 0x00012a00ff097624 */ /* 0x000fe200078e00ff */
[----:B------:R-:W-:Y:S01]  /*d480*/  IADD3 R6, P1, P0, R2, R19, R6 ;  /* 0x0000001302067210 */ /* 0x000fe2000783e006 */
[----:B------:R-:W-:-:S03]  /*d490*/  IMAD R2, R11, R4, RZ ;  /* 0x000000040b027224 */ /* 0x000fc600078e02ff */
[----:B------:R-:W-:Y:S01]  /*d4a0*/  IADD3.X R7, R5, R12, R7, P1, P0 ;  /* 0x0000000c05077210 */ /* 0x000fe20000fe0407 */
[----:B------:R-:W-:-:S04]  /*d4b0*/  IMAD R2, R10, R8, R2 ;  /* 0x000000080a027224 */ /* 0x000fc800078e0202 */
        /* <DEDUP_REMOVED lines=9> */
.L_x_1284:
[----:B------:R-:W-:Y:S05]  /*d550*/  BSYNC B0 ;  /* 0x0000000000007941 */ /* 0x000fea0003800000 */
.L_x_1283:
[----:B------:R-:W-:-:S13]  /*d560*/  ISETP.GT.AND P0, PT, R16, 0x1, PT ;  /* 0x000000011000780c */ /* 0x000fda0003f04270 */
[----:B------:R-:W-:Y:S05]  /*d570*/  @P0 BRA `(.L_x_1276) ;  /* 0x0000089000000947 */ /* 0x000fea0003800000 */
[----:B-1----:R-:W2:Y:S01]  /*d580*/  LDL R6, [R1+0x2c] ;  /* 0x00002c0001067983 */ /* 0x002ea20000100800 */
[----:B------:R-:W-:Y:S01]  /*d590*/  MOV R4, c[0x0][0x4e8] ;  /* 0x00013a0000047a02 */ /* 0x000fe20000000f00 */
[----:B------:R-:W-:Y:S02]  /*d5a0*/  IMAD R2, R13, c[0x0][0x3a0], RZ ;  /* 0x0000e8000d027a24 */ /* 0x000fe400078e02ff */
[----:B------:R-:W1:Y:S01]  /*d5b0*/  S2R R11, SR_TID.X ;  /* 0x00000000000b7919 */ /* 0x000e620000002100 */
[----:B------:R-:W-:Y:S01]  /*d5c0*/  ISETP.NE.AND P0, PT, R4, 0x1, PT ;  /* 0x000000010400780c */ /* 0x000fe20003f05270 */
[----:B------:R-:W-:-:S04]  /*d5d0*/  IMAD.WIDE.U32 R4, R0, c[0x0][0x3a0], RZ ;  /* 0x0000e80000047a25 */ /* 0x000fc800078e00ff */
[----:B------:R-:W-:-:S05]  /*d5e0*/  IMAD R0, R0, c[0x0][0x3a4], R2 ;  /* 0x0000e90000007a24 */ /* 0x000fca00078e0202 */
[----:B------:R-:W-:-:S05]  /*d5f0*/  IADD3 R5, R5, R0, RZ ;  /* 0x0000000005057210 */ /* 0x000fca0007ffe0ff */
[----:B------:R-:W-:-:S04]  /*d600*/  IMAD.WIDE.U32 R4, R245, c[0x0][0x3e8], R4 ;  /* 0x0000fa00f5047a25 */ /* 0x000fc800078e0004 */
[----:B------:R-:W-:Y:S01]  /*d610*/  IMAD R5, R245, c[0x0][0x3ec], R5 ;  /* 0x0000fb00f5057a24 */ /* 0x000fe200078e0205 */
[----:B-1----:R-:W-:-:S04]  /*d620*/  SHF.R.S32.HI R10, RZ, 0x1f, R11 ;  /* 0x0000001fff0a7819 */ /* 0x002fc8000001140b */
[----:B------:R-:W-:-:S04]  /*d630*/  LEA.HI R10, R10, R11, RZ, 0x3 ;  /* 0x0000000b0a0a7211 */ /* 0x000fc800078f18ff */
[----:B------:R-:W-:-:S04]  /*d640*/  SHF.R.S32.HI R10, RZ, 0x3, R10 ;  /* 0x00000003ff0a7819 */ /* 0x000fc8000001140a */
[C---:B------:R-:W-:Y:S02]  /*d650*/  LEA R14, R241.reuse, R10, 0x7 ;  /* 0x0000000af10e7211 */ /* 0x040fe400078e38ff */
[----:B--2---:R-:W-:Y:S01]  /*d660*/  LEA R2, R241, R6, 0x7 ;  /* 0x00000006f1027211 */ /* 0x004fe200078e38ff */
[----:B------:R-:W-:-:S03]  /*d670*/  IMAD R6, R20, c[0x0][0x3f0], RZ ;  /* 0x0000fc0014067a24 */ /* 0x000fc600078e02ff */
[----:B------:R-:W-:Y:S01]  /*d680*/  MOV R0, R2 ;  /* 0x0000000200007202 */ /* 0x000fe20000000f00 */
[----:B------:R-:W-:-:S04]  /*d690*/  @P0 IMAD.HI.U32 R7, R2, c[0x0][0x4ec], RZ ;  /* 0x00013b0002070a27 */ /* 0x000fc800078e00ff */
[C---:B------:R-:W-:Y:S01]  /*d6a0*/  IMAD R9, R3.reuse, c[0x0][0x3f4], R6 ;  /* 0x0000fd0003097a24 */ /* 0x040fe200078e0206 */
[----:B------:R-:W-:Y:S01]  /*d6b0*/  @P0 SHF.R.U32.HI R0, RZ, c[0x0][0x4f0], R7 ;  /* 0x00013c00ff000a19 */ /* 0x000fe20000011607 */
[----:B------:R-:W-:-:S03]  /*d6c0*/  IMAD.WIDE.U32 R6, R3, c[0x0][0x3f0], R4 ;  /* 0x0000fc0003067a25 */ /* 0x000fc600078e0004 */
[----:B------:R-:W-:Y:S02]  /*d6d0*/  IADD3 R4, -R0, RZ, RZ ;  /* 0x000000ff00047210 */ /* 0x000fe40007ffe1ff */
[----:B------:R-:W-:Y:S02]  /*d6e0*/  SHF.R.S32.HI R8, RZ, 0x1f, R0 ;  /* 0x0000001fff087819 */ /* 0x000fe40000011400 */
[----:B------:R-:W-:Y:S01]  /*d6f0*/  IADD3 R3, R7, R9, RZ ;  /* 0x0000000907037210 */ /* 0x000fe20007ffe0ff */
[----:B------:R-:W-:Y:S01]  /*d700*/  IMAD R4, R4, c[0x0][0x4e8], R2 ;  /* 0x00013a0004047a24 */ /* 0x000fe200078e0202 */
[----:B------:R-:W-:Y:S01]  /*d710*/  MOV R2, R6 ;  /* 0x0000000600027202 */ /* 0x000fe20000000f00 */
[----:B------:R-:W-:-:S04]  /*d720*/  IMAD R5, R8, c[0x0][0x3e0], RZ ;  /* 0x0000f80008057a24 */ /* 0x000fc800078e02ff */
        /* <DEDUP_REMOVED lines=12> */
.L_x_1336:
[----:B------:R-:W-:Y:S05]  /*d7f0*/  BRA.DIV ~URZ, `(.L_x_1286) ;  /* 0x00001f027f007947 */ /* 0x000fea000b800000 */
[----:B------:R3:W4:Y:S02]  /*d800*/  SHFL.IDX PT, R0, R15, RZ, 0x181f ;  /* 0x00181fff0f007589 */ /* 0x00072400000e0000 */
.L_x_1337:
[----:B------:R-:W-:Y:S01]  /*d810*/  IMAD R13, R17, c[0x0][0x4e8], RZ ;  /* 0x00013a00110d7a24 */ /* 0x000fe200078e02ff */
[----:B------:R-:W-:Y:S04]  /*d820*/  BSSY B0, `(.L_x_1287) ;  /* 0x0000014000007945 */ /* 0x000fe80003800000 */
        /* <DEDUP_REMOVED lines=15> */
[----:B-----5:R-:W-:-:S05]  /*d920*/  @!P2 LEA.HI.X R9, R237, R4, R5, 0x1, P6 ;  /* 0x00000004ed09a211 */ /* 0x020fca00030f0c05 */
[----:B------:R2:W-:Y:S04]  /*d930*/  @!P2 ST.E.128 [R8.64], RZ ;  /* 0x000000ff0800a985 */ /* 0x0005e8000c101d06 */
[----:B------:R2:W-:Y:S04]  /*d940*/  @!P1 ST.E.128 [R6.64], RZ ;  /* 0x000000ff06009985 */ /* 0x0005e8000c101d06 */
[----:B------:R2:W-:Y:S02]  /*d950*/  @!P0 ST.E.128 [R2.64], RZ ;  /* 0x000000ff02008985 */ /* 0x0005e4000c101d06 */
.L_x_1288:
[----:B------:R-:W-:Y:S05]  /*d960*/  BSYNC B0 ;  /* 0x0000000000007941 */ /* 0x000fea0003800000 */
.L_x_1287:
[----:B------:R-:W-:Y:S05]  /*d970*/  BRA.DIV ~URZ, `(.L_x_1289) ;  /* 0x00001de27f007947 */ /* 0x000fea000b800000 */
[----:B--2---:R2:W1:Y:S04]  /*d980*/  SHFL.IDX PT, R4, R12, 0x1, 0x181f ;  /* 0x00381f000c047f89 */ /* 0x00446800000e0000 */
[----:B----4-:R2:W4:Y:S02]  /*d990*/  SHFL.IDX PT, R0, R15, 0x1, 0x181f ;  /* 0x00381f000f007f89 */ /* 0x01052400000e0000 */
.L_x_1338:
        /* <DEDUP_REMOVED lines=21> */
.L_x_1291:
[----:B------:R-:W-:Y:S05]  /*daf0*/  BSYNC B0 ;  /* 0x0000000000007941 */ /* 0x000fea0003800000 */
.L_x_1290:
[----:B------:R-:W-:Y:S05]  /*db00*/  BRA.DIV ~URZ, `(.L_x_1292) ;  /* 0x00001d127f007947 */ /* 0x000fea000b800000 */
[----:B-1----:R1:W2:Y:S02]  /*db10*/  SHFL.IDX PT, R4, R12, 0x2, 0x181f ;  /* 0x00581f000c047f89 */ /* 0x0022a400000e0000 */
.L_x_1339:
[----:B------:R-:W-:Y:S05]  /*db20*/  BRA.DIV ~URZ, `(.L_x_1293) ;  /* 0x00001d627f007947 */ /* 0x000fea000b800000 */
[----:B----4-:R4:W1:Y:S02]  /*db30*/  SHFL.IDX PT, R0, R15, 0x2, 0x181f ;  /* 0x00581f000f007f89 */ /* 0x01086400000e0000 */
.L_x_1340:
        /* <DEDUP_REMOVED lines=21> */
.L_x_1295:
[----:B------:R-:W-:Y:S05]  /*dc90*/  BSYNC B0 ;  /* 0x0000000000007941 */ /* 0x000fea0003800000 */
.L_x_1294:
[----:B------:R-:W-:Y:S05]  /*dca0*/  BRA.DIV ~URZ, `(.L_x_1296) ;  /* 0x00001c427f007947 */ /* 0x000fea000b800000 */
[----:B--2---:R2:W3:Y:S04]  /*dcb0*/  SHFL.IDX PT, R4, R12, 0x3, 0x181f ;  /* 0x00781f000c047f89 */ /* 0x0044e800000e0000 */
[----:B-1----:R2:W1:Y:S02]  /*dcc0*/  SHFL.IDX PT, R0, R15, 0x3, 0x181f ;  /* 0x00781f000f007f89 */ /* 0x00246400000e0000 */
.L_x_1341:
[----:B------:R-:W-:-:S04]  /*dcd0*/  IADD3 R14, R14, 0x60, RZ ;  /* 0x000000600e0e7810 */ /* 0x000fc80007ffe0ff */
        /* <DEDUP_REMOVED lines=10> */
[----:B---3--:R-:W-:Y:S02]  /*dd80*/  @!P3 LEA.HI.X R11, R234, R4, R235, 0x1, P4 ;  /* 0x00000004ea0bb211 */ /* 0x008fe400020f0ceb */
        /* <DEDUP_REMOVED lines=8> */
.L_x_1276:
[----:B------:R-:W-:Y:S05]  /*de10*/  BSYNC B1 ;  /* 0x0000000000017941 */ /* 0x000fea0003800000 */
.L_x_1260:
[----:B-1--4-:R-:W4:Y:S02]  /*de20*/  LDL R0, [R1+0x30] ;  /* 0x0000300001007983 */ /* 0x012f240000100800 */
[----:B----4-:R-:W-:-:S13]  /*de30*/  ISETP.NE.AND P0, PT, R0, RZ, PT ;  /* 0x000000ff0000720c */ /* 0x010fda0003f05270 */
[----:B------:R-:W-:Y:S01]  /*de40*/  @P0 WARPSYNC 0xffffffff ;  /* 0xffffffff00000948 */ /* 0x000fe20003800000 */
[----:B------:R-:W-:Y:S06]  /*de50*/  @P0 BAR.SYNC.DEFER_BLOCKING 0x5, 0x100 ;  /* 0x0144000000000b1d */ /* 0x000fec0000010000 */
[----:B------:R-:W1:Y:S04]  /*de60*/  @P0 LDS.128 R240, [0x20100] ;  /* 0x02010000fff00984 */ /* 0x000e680000000c00 */
[----:B------:R-:W-:Y:S06]  /*de70*/  @P0 BAR.ARV 0x4, 0x100 ;  /* 0x0104000000000b1d */ /* 0x000fec0000002000 */
[----:B------:R-:W-:Y:S05]  /*de80*/  @P0 BRA `(.L_x_1297) ;  /* 0x00000ae000000947 */ /* 0x000fea0003800000 */
[----:B------:R-:W4:Y:S01]  /*de90*/  S2R R0, SR_TID.X ;  /* 0x0000000000007919 */ /* 0x000f220000002100 */
[----:B---3--:R-:W-:Y:S01]  /*dea0*/  IMAD.MOV.U32 R7, RZ, RZ, RZ ;  /* 0x000000ffff077224 */ /* 0x008fe200078e00ff */
[----:B--2-4-:R-:W-:-:S04]  /*deb0*/  LOP3.LUT R14, R0, 0x1f, RZ, 0xc0, !PT ;  /* 0x0000001f000e7812 */ /* 0x014fc800078ec0ff */
[----:B------:R-:W-:Y:S01]  /*dec0*/  ISETP.NE.AND P5, PT, R14, 0x1f, PT ;  /* 0x0000001f0e00780c */ /* 0x000fe20003fa5270 */
[----:B------:R-:W-:Y:S10]  /*ded0*/  BRA.DIV ~URZ, `(.L_x_1298) ;  /* 0x00001ad27f007947 */ /* 0x000ff4000b800000 */
[----:B------:R2:W3:Y:S02]  /*dee0*/  SHFL.IDX PT, R9, R122, RZ, 0x1f ;  /* 0x00001fff7a097589 */ /* 0x0004e400000e0000 */
.L_x_1342:
[----:B------:R-:W-:Y:S05]  /*def0*/  BRA.DIV ~URZ, `(.L_x_1299) ;  /* 0x00001b227f007947 */ /* 0x000fea000b800000 */
[----:B------:R4:W2:Y:S02]  /*df00*/  SHFL.IDX PT, R8, R122, 0x1, 0x1f ;  /* 0x00201f007a087f89 */ /* 0x0008a400000e0000 */
.L_x_1343:
[----:B-1----:R-:W-:Y:S02]  /*df10*/  IMAD.IADD R0, R243, 0x1, R14 ;  /* 0x00000001f3007824 */ /* 0x002fe400078e020e */
[----:B------:R-:W-:-:S03]  /*df20*/  IMAD.MOV.U32 R6, RZ, RZ, RZ ;  /* 0x000000ffff067224 */ /* 0x000fc600078e00ff */
        /* <DEDUP_REMOVED lines=16> */
.L_x_1344:
        /* <DEDUP_REMOVED lines=16> */
.L_x_1345:
[----:B----4-:R-:W-:Y:S01]  /*e130*/  IMAD R0, R0, c[0x0][0x538], RZ ;  /* 0x00014e0000007a24 */ /* 0x010fe200078e02ff */
[----:B------:R-:W-:Y:S04]  /*e140*/  BSSY B1, `(.L_x_1302) ;  /* 0x000007d000017945 */ /* 0x000fe80003800000 */
[----:B--2---:R-:W-:-:S04]  /*e150*/  IADD3 R8, R0, R8, RZ ;  /* 0x0000000800087210 */ /* 0x004fc80007ffe0ff */
[----:B---3--:R-:W-:-:S13]  /*e160*/  ISETP.GT.AND P6, PT, R8, R9, PT ;  /* 0x000000090800720c */ /* 0x008fda0003fc4270 */
[----:B------:R-:W-:Y:S05]  /*e170*/  @P6 BRA `(.L_x_1303) ;  /* 0x0000024000006947 */ /* 0x000fea0003800000 */
.L_x_1307:
        /* <DEDUP_REMOVED lines=16> */
.L_x_1346:
        /* <DEDUP_REMOVED lines=16> */
.L_x_1347:
[----:B--2---:R-:W-:-:S05]  /*e380*/  IMAD R0, R0, c[0x0][0x538], RZ ;  /* 0x00014e0000007a24 */ /* 0x004fca00078e02ff */
[----:B------:R-:W-:-:S04]  /*e390*/  IADD3 R8, R0, R8, RZ ;  /* 0x0000000800087210 */ /* 0x000fc80007ffe0ff */
[----:B------:R-:W-:-:S13]  /*e3a0*/  ISETP.GT.AND P6, PT, R8, R9, PT ;  /* 0x000000090800720c */ /* 0x000fda0003fc4270 */
[----:B-1----:R-:W-:Y:S05]  /*e3b0*/  @!P6 BRA `(.L_x_1307) ;  /* 0xfffffdc00000e947 */ /* 0x002fea000383ffff */
.L_x_1303:
[----:B------:R-:W-:-:S05]  /*e3c0*/  IADD3 R12, -R0, R8, RZ ;  /* 0x00000008000c7210 */ /* 0x000fca0007ffe1ff */
[----:B------:R-:W-:-:S05]  /*e3d0*/  IMAD R0, R4, c[0x0][0x538], R12 ;  /* 0x00014e0004007a24 */ /* 0x000fca00078e020c */
[----:B------:R-:W-:Y:S01]  /*e3e0*/  ISETP.GT.AND P0, PT, R0, R9, PT ;  /* 0x000000090000720c */ /* 0x000fe20003f04270 */
[----:B------:R-:W-:-:S12]  /*e3f0*/  BRA.DIV ~URZ, `(.L_x_1308) ;  /* 0x00001a627f007947 */ /* 0x000fd8000b800000 */
[----:B------:R-:W-:-:S04]  /*e400*/  VOTE.ANY R11, PT, !P0 ;  /* 0x00000000000b7806 */ /* 0x000fc800040e0100 */
.L_x_1348:
[----:B------:R2:W3:Y:S01]  /*e410*/  POPC R10, R11 ;  /* 0x0000000b000a7309 */ /* 0x0004e20000000000 */
[----:B------:R-:W-:Y:S05]  /*e420*/  BRA.DIV ~URZ, `(.L_x_1309) ;  /* 0x00001a827f007947 */ /* 0x000fea000b800000 */
[----:B---3--:R3:W4:Y:S04]  /*e430*/  SHFL.IDX PT, R8, R6, R10, 0x1f ;  /* 0x00001f0a06087589 */ /* 0x00872800000e0000 */
[----:B------:R3:W1:Y:S02]  /*e440*/  SHFL.IDX PT, R7, R7, R10, 0x1f ;  /* 0x00001f0a07077589 */ /* 0x00066400000e0000 */
.L_x_1349:
[----:B------:R-:W-:Y:S01]  /*e450*/  ISETP.NE.AND P0, PT, R11, RZ, PT ;  /* 0x000000ff0b00720c */ /* 0x000fe20003f05270 */
[----:B------:R-:W-:-:S12]  /*e460*/  BSSY B0, `(.L_x_1310) ;  /* 0x0000005000007945 */ /* 0x000fd80003800000 */
[----:B------:R-:W-:Y:S05]  /*e470*/  @!P0 BRA `(.L_x_1311) ;  /* 0x0000003000008947 */ /* 0x000fea0003800000 */
[----:B------:R-:W-:Y:S01]  /*e480*/  IADD3 R3, R10, -0x1, RZ ;  /* 0xffffffff0a037810 */ /* 0x000fe20007ffe0ff */
[----:B------:R-:W-:Y:S05]  /*e490*/  BRA.DIV ~URZ, `(.L_x_1312) ;  /* 0x00001ae27f007947 */ /* 0x000fea000b800000 */
[----:B------:R2:W3:Y:S02]  /*e4a0*/  SHFL.IDX PT, R13, R4, R3, 0x1f ;  /* 0x00001f03040d7589 */ /* 0x0004e400000e0000 */
.L_x_1311:
[----:B------:R-:W-:Y:S05]  /*e4b0*/  BSYNC B0 ;  /* 0x0000000000007941 */ /* 0x000fea0003800000 */
.L_x_1310:
[----:B----4-:R-:W-:Y:S01]  /*e4c0*/  IABS R2, R8 ;  /* 0x0000000800027213 */ /* 0x010fe20000000000 */
[----:B---3--:R-:W-:Y:S01]  /*e4d0*/  IMAD R240, R13, c[0x0][0x538], R12 ;  /* 0x00014e000df07a24 */ /* 0x008fe200078e020c */
[----:B-12---:R-:W-:Y:S01]  /*e4e0*/  IABS R3, R7 ;  /* 0x0000000700037213 */ /* 0x006fe20000000000 */
[----:B------:R-:W-:Y:S01]  /*e4f0*/  IMAD.IADD R243, R10, 0x1, R243 ;  /* 0x000000010af37824 */ /* 0x000fe200078e02f3 */
[----:B------:R-:W1:Y:S01]  /*e500*/  I2F.RP R4, R2 ;  /* 0x0000000200047306 */ /* 0x000e620000209400 */
[----:B------:R-:W-:Y:S01]  /*e510*/  IMAD.IADD R9, R9, 0x1, -R240 ;  /* 0x0000000109097824 */ /* 0x000fe200078e0af0 */
[----:B------:R-:W-:-:S04]  /*e520*/  MOV R6, R3 ;  /* 0x0000000300067202 */ /* 0x000fc80000000f00 */
[----:B------:R-:W-:Y:S02]  /*e530*/  IABS R11, R9 ;  /* 0x00000009000b7213 */ /* 0x000fe40000000000 */
[----:B------:R-:W-:Y:S08]  /*e540*/  I2F.RP R12, R6 ;  /* 0x00000006000c7306 */ /* 0x000ff00000209400 */
        /* <DEDUP_REMOVED lines=9> */
[----:B------:R-:W-:-:S03]  /*e5e0*/  IMAD.HI.U32 R5, R5, R3, R4 ;  /* 0x0000000305057227 */ /* 0x000fc600078e0004 */
[----:B------:R-:W-:Y:S01]  /*e5f0*/  MOV R4, R0 ;  /* 0x0000000000047202 */ /* 0x000fe20000000f00 */
        /* <DEDUP_REMOVED lines=45> */
.L_x_1304:
[----:B------:R-:W-:Y:S01]  /*e8d0*/  IMAD.MOV.U32 R240, RZ, RZ, R9 ;  /* 0x000000fffff07224 */ /* 0x000fe200078e0009 */
[----:B------:R-:W-:Y:S01]  /*e8e0*/  MOV R242, RZ ;  /* 0x000000ff00f27202 */ /* 0x000fe20000000f00 */
[----:B------:R-:W-:Y:S01]  /*e8f0*/  IMAD.MOV.U32 R241, RZ, RZ, RZ ;  /* 0x000000fffff17224 */ /* 0x000fe200078e00ff */
[----:B------:R-:W-:Y:S02]  /*e900*/  MOV R243, c[0x0][0x53c] ;  /* 0x00014f0000f37a02 */ /* 0x000fe40000000f00 */
.L_x_1313:
[----:B------:R-:W-:Y:S05]  /*e910*/  BSYNC B1 ;  /* 0x0000000000017941 */ /* 0x000fea0003800000 */
.L_x_1302:
[----:B------:R-:W-:Y:S01]  /*e920*/  WARPSYNC 0xffffffff ;  /* 0xffffffff00007948 */ /* 0x000fe20003800000 */
[----:B------:R-:W-:Y:S01]  /*e930*/  BAR.SYNC.DEFER_BLOCKING 0x4, 0x100 ;  /* 0x0104000000007b1d */ /* 0x000fe20000010000 */
[----:B------:R-:W-:-:S13]  /*e940*/  ISETP.NE.AND P0, PT, R14, RZ, PT ;  /* 0x000000ff0e00720c */ /* 0x000fda0003f05270 */
[----:B------:R2:W-:Y:S04]  /*e950*/  @!P0 STS.128 [0x20100], R240 ;  /* 0x020100f0ff008388 */ /* 0x0005e80000000c00 */
[----:B------:R-:W-:Y:S06]  /*e960*/  BAR.ARV 0x5, 0x100 ;  /* 0x0144000000007b1d */ /* 0x000fec0000002000 */
.L_x_1297:
[----:B-1----:R-:W-:-:S13]  /*e970*/  ISETP.GE.AND P0, PT, R243, c[0x0][0x53c], PT ;  /* 0x00014f00f3007a0c */ /* 0x002fda0003f06270 */
[----:B--23--:R-:W-:Y:S01]  /*e980*/  @P0 CALL.REL.NOINC `(.L_x_1314) ;  /* 0x0000001000000944 */ /* 0x00cfe20003c00000 */
[----:B------:R-:W-:Y:S05]  /*e990*/  BRA `(.L_x_1315) ;  /* 0xffff2cc000007947 */ /* 0x000fea000383ffff */
.L_x_1314:
[----:B------:R-:W-:Y:S05]  /*e9a0*/  EXIT ;  /* 0x000000000000794d */ /* 0x000fea0003800000 */
.L_x_1226:
[----:B------:R-:W-:Y:S01]  /*e9b0*/  IMAD.MOV.U32 R0, RZ, RZ, R5 ;  /* 0x000000ffff007224 */ /* 0x000fe200078e0005 */
[----:B------:R-:W-:Y:S02]  /*e9c0*/  MOV R2, 0x1 ;  /* 0x0000000100027802 */ /* 0x000fe40000000f00 */
[----:B------:R-:W-:Y:S02]  /*e9d0*/  MOV R3, 0xe9f0 ;  /* 0x0000e9f000037802 */ /* 0x000fe40000000f00 */
[----:B--2---:R-:W-:Y:S05]  /*e9e0*/  CALL.REL.NOINC `($__internal_28_$__cuda_sm70_shflsync_up_p) ;  /* 0x0000169000007944 */ /* 0x004fea0003c00000 */
[----:B------:R-:W-:Y:S01]  /*e9f0*/  MOV R0, R4 ;  /* 0x0000000400007202 */ /* 0x000fe20000000f00 */
[----:B------:R-:W-:Y:S05]  /*ea00*/  BRA `(.L_x_1316) ;  /* 0xffff1a4000007947 */ /* 0x000fea000383ffff */
.L_x_1227:
[----:B------:R-:W-:Y:S01]  /*ea10*/  IMAD.MOV.U32 R0, RZ, RZ, R5 ;  /* 0x000000ffff007224 */ /* 0x000fe200078e0005 */
[----:B------:R-:W-:Y:S02]  /*ea20*/  MOV R2, 0x2 ;  /* 0x0000000200027802 */ /* 0x000fe40000000f00 */
[----:B------:R-:W-:Y:S02]  /*ea30*/  MOV R3, 0xea50 ;  /* 0x0000ea5000037802 */ /* 0x000fe40000000f00 */
[----:B--2---:R-:W-:Y:S05]  /*ea40*/  CALL.REL.NOINC `($__internal_28_$__cuda_sm70_shflsync_up_p) ;  /* 0x0000163000007944 */ /* 0x004fea0003c00000 */
[----:B------:R-:W-:Y:S01]  /*ea50*/  SEL R0, R4, RZ, P4 ;  /* 0x000000ff04007207 */ /* 0x000fe20002000000 */
[----:B------:R-:W-:Y:S01]  /*ea60*/  IMAD.MOV.U32 R2, RZ, RZ, 0x4 ;  /* 0x00000004ff027424 */ /* 0x000fe200078e00ff */
[----:B------:R-:W-:-:S03]  /*ea70*/  MOV R3, 0xeaa0 ;  /* 0x0000eaa000037802 */ /* 0x000fc60000000f00 */
[----:B------:R-:W-:Y:S02]  /*ea80*/  IMAD.IADD R0, R5, 0x1, R0 ;  /* 0x0000000105007824 */ /* 0x000fe400078e0200 */
[----:B------:R-:W-:Y:S05]  /*ea90*/  CALL.REL.NOINC `($__internal_28_$__cuda_sm70_shflsync_up_p) ;  /* 0x000015e000007944 */ /* 0x000fea0003c00000 */
        /* <DEDUP_REMOVED lines=13> */
[----:B------:R-:W-:Y:S01]  /*eb70*/  IMAD.IADD R4, R0, 0x1, R4 ;  /* 0x0000000100047824 */ /* 0x000fe200078e0204 */
[----:B------:R-:W-:-:S03]  /*eb80*/  MOV R0, 0x1f ;  /* 0x0000001f00007802 */ /* 0x000fc60000000f00 */
[----:B------:R-:W-:Y:S02]  /*eb90*/  IMAD.MOV.U32 R5, RZ, RZ, R4 ;  /* 0x000000ffff057224 */ /* 0x000fe400078e0004 */
[----:B------:R-:W-:Y:S05]  /*eba0*/  CALL.REL.NOINC `($__internal_27_$__cuda_sm70_shflsync_idx_p) ;  /* 0x0000148000007944 */ /* 0x000fea0003c00000 */
[----:B------:R-:W-:Y:S05]  /*ebb0*/  BRA `(.L_x_1317) ;  /* 0xffff199000007947 */ /* 0x000fea000383ffff */
.L_x_1229:
[----:B------:R-:W-:Y:S02]  /*ebc0*/  SEL R0, RZ, 0x1, P0 ;  /* 0x00000001ff007807 */ /* 0x000fe40000000000 */
[----:B------:R-:W-:Y:S02]  /*ebd0*/  MOV R2, 0xebf0 ;  /* 0x0000ebf000027802 */ /* 0x000fe40000000f00 */
[----:B------:R-:W-:Y:S05]  /*ebe0*/  CALL.REL.NOINC `($__internal_29_$__cuda_sm70_votesync_ballot) ;  /* 0x0000150000007944 */ /* 0x000fea0003c00000 */
[----:B------:R-:W-:Y:S01]  /*ebf0*/  MOV R6, R0 ;  /* 0x0000000000067202 */ /* 0x000fe20000000f00 */
[----:B------:R-:W-:Y:S05]  /*ec00*/  BRA `(.L_x_1318) ;  /* 0xffff19d000007947 */ /* 0x000fea000383ffff */
.L_x_1230:
[----:B------:R-:W-:Y:S01]  /*ec10*/  IMAD.MOV.U32 R5, RZ, RZ, R8 ;  /* 0x000000ffff057224 */ /* 0x000fe200078e0008 */
[----:B--2---:R-:W-:Y:S01]  /*ec20*/  MOV R3, R243 ;  /* 0x000000f300037202 */ /* 0x004fe20000000f00 */
[----:B------:R-:W-:Y:S01]  /*ec30*/  IMAD.MOV.U32 R0, RZ, RZ, 0x1f ;  /* 0x0000001fff007424 */ /* 0x000fe200078e00ff */
[----:B------:R-:W-:Y:S02]  /*ec40*/  MOV R2, 0xec60 ;  /* 0x0000ec6000027802 */ /* 0x000fe40000000f00 */
[----:B-1----:R-:W-:Y:S05]  /*ec50*/  CALL.REL.NOINC `($__internal_27_$__cuda_sm70_shflsync_idx_p) ;  /* 0x000013d000007944 */ /* 0x002fea0003c00000 */
[----:B------:R-:W-:Y:S01]  /*ec60*/  IMAD.MOV.U32 R11, RZ, RZ, R0 ;  /* 0x000000ffff0b7224 */ /* 0x000fe200078e0000 */
[----:B------:R-:W-:Y:S01]  /*ec70*/  MOV R5, R7 ;  /* 0x0000000700057202 */ /* 0x000fe20000000f00 */
[----:B------:R-:W-:Y:S01]  /*ec80*/  IMAD.MOV.U32 R7, RZ, RZ, RZ ;  /* 0x000000ffff077224 */ /* 0x000fe200078e00ff */
[----:B------:R-:W-:Y:S01]  /*ec90*/  MOV R3, R243 ;  /* 0x000000f300037202 */ /* 0x000fe20000000f00 */
[----:B------:R-:W-:Y:S01]  /*eca0*/  IMAD.MOV.U32 R0, RZ, RZ, 0x1f ;  /* 0x0000001fff007424 */ /* 0x000fe200078e00ff */
[----:B------:R-:W-:-:S02]  /*ecb0*/  MOV R2, 0xecd0 ;  /* 0x0000ecd000027802 */ /* 0x000fc40000000f00 */
[----:B------:R-:W-:Y:S05]  /*ecc0*/  CALL.REL.NOINC `($__internal_27_$__cuda_sm70_shflsync_idx_p) ;  /* 0x0000136000007944 */ /* 0x000fea0003c00000 */
[----:B------:R-:W-:Y:S01]  /*ecd0*/  MOV R10, R0 ;  /* 0x00000000000a7202 */ /* 0x000fe20000000f00 */
[----:B------:R-:W-:Y:S05]  /*ece0*/  BRA `(.L_x_1319) ;  /* 0xffff194000007947 */ /* 0x000fea000383ffff */
.L_x_1233:
[----:B------:R-:W-:Y:S01]  /*ecf0*/  IMAD.MOV.U32 R5, RZ, RZ, R4 ;  /* 0x000000ffff057224 */ /* 0x000fe200078e0004 */
[----:B------:R-:W-:-:S02]  /*ed00*/  MOV R0, 0x1f ;  /* 0x0000001f00007802 */ /* 0x000fc40000000f00 */
[----:B------:R-:W-:Y:S02]  /*ed10*/  MOV R2, 0xed30 ;  /* 0x0000ed3000027802 */ /* 0x000fe40000000f00 */
[----:B-1----:R-:W-:Y:S05]  /*ed20*/  CALL.REL.NOINC `($__internal_27_$__cuda_sm70_shflsync_idx_p) ;  /* 0x0000130000007944 */ /* 0x002fea0003c00000 */
[----:B------:R-:W-:Y:S01]  /*ed30*/  MOV R7, R0 ;  /* 0x0000000000077202 */ /* 0x000fe20000000f00 */
[----:B------:R-:W-:Y:S05]  /*ed40*/  BRA `(.L_x_1232) ;  /* 0xffff194000007947 */ /* 0x000fea000383ffff */
.L_x_1241:
[----:B------:R-:W-:Y:S01]  /*ed50*/  IMAD.MOV.U32 R5, RZ, RZ, R14 ;  /* 0x000000ffff057224 */ /* 0x000fe200078e000e */
[----:B------:R-:W-:Y:S01]  /*ed60*/  MOV R3, RZ ;  /* 0x000000ff00037202 */ /* 0x000fe20000000f00 */
[----:B------:R-:W-:Y:S01]  /*ed70*/  IMAD.MOV.U32 R0, RZ, RZ, 0x181f ;  /* 0x0000181fff007424 */ /* 0x000fe200078e00ff */
[----:B------:R-:W-:Y:S02]  /*ed80*/  MOV R2, 0xeda0 ;  /* 0x0000eda000027802 */ /* 0x000fe40000000f00 */
[----:B------:R-:W-:Y:S05]  /*ed90*/  CALL.REL.NOINC `($__internal_27_$__cuda_sm70_shflsync_idx_p) ;  /* 0x0000129000007944 */ /* 0x000fea0003c00000 */
[----:B------:R-:W-:Y:S01]  /*eda0*/  MOV R4, R0 ;  /* 0x0000000000047202 */ /* 0x000fe20000000f00 */
[----:B------:R-:W-:Y:S05]  /*edb0*/  BRA `(.L_x_1320) ;  /* 0xffff390000007947 */ /* 0x000fea000383ffff */
.L_x_1242:
[----:B------:R-:W-:Y:S01]  /*edc0*/  IMAD.MOV.U32 R5, RZ, RZ, R15 ;  /* 0x000000ffff057224 */ /* 0x000fe200078e000f */
[----:B------:R-:W-:Y:S01]  /*edd0*/  MOV R3, RZ ;  /* 0x000000ff00037202 */ /* 0x000fe20000000f00 */
[----:B------:R-:W-:Y:S01]  /*ede0*/  IMAD.MOV.U32 R0, RZ, RZ, 0x181f ;  /* 0x0000181fff007424 */ /* 0x000fe200078e00ff */
[----:B------:R-:W-:Y:S02]  /*edf0*/  MOV R2, 0xee10 ;  /* 0x0000ee1000027802 */ /* 0x000fe40000000f00 */
[----:B-12---:R-:W-:Y:S05]  /*ee00*/  CALL.REL.NOINC `($__internal_27_$__cuda_sm70_shflsync_idx_p) ;  /* 0x0000122000007944 */ /* 0x006fea0003c00000 */
[----:B------:R-:W-:Y:S05]  /*ee10*/  BRA `(.L_x_1321) ;  /* 0xffff38c000007947 */ /* 0x000fea000383ffff */
.L_x_1245:
[----:B------:R-:W-:Y:S01]  /*ee20*/  IMAD.MOV.U32 R5, RZ, RZ, R14 ;  /* 0x000000ffff057224 */ /* 0x000fe200078e000e */
[----:B--2---:R-:W-:Y:S01]  /*ee30*/  MOV R3, 0x1 ;  /* 0x0000000100037802 */ /* 0x004fe20000000f00 */
[----:B----4-:R-:W-:Y:S01]  /*ee40*/  IMAD.MOV.U32 R0, RZ, RZ, 0x181f ;  /* 0x0000181fff007424 */ /* 0x010fe200078e00ff */
[----:B------:R-:W-:-:S02]  /*ee50*/  MOV R2, 0xee70 ;  /* 0x0000ee7000027802 */ /* 0x000fc40000000f00 */
[----:B-1-3--:R-:W-:Y:S05]  /*ee60*/  CALL.REL.NOINC `($__internal_27_$__cuda_sm70_shflsync_idx_p) ;  /* 0x000011c000007944 */ /* 0x00afea0003c00000 */
[----:B------:R-:W-:Y:S01]  /*ee70*/  IMAD.MOV.U32 R4, RZ, RZ, R0 ;  /* 0x000000ffff047224 */ /* 0x000fe200078e0000 */
[----:B------:R-:W-:Y:S01]  /*ee80*/  MOV R3, 0x1 ;  /* 0x0000000100037802 */ /* 0x000fe20000000f00 */
[----:B------:R-:W-:Y:S01]  /*ee90*/  IMAD.MOV.U32 R5, RZ, RZ, R15 ;  /* 0x000000ffff057224 */ /* 0x000fe200078e000f */
[----:B------:R-:W-:-:S02]  /*eea0*/  MOV R0, 0x181f ;  /* 0x0000181f00007802 */ /* 0x000fc40000000f00 */
[----:B------:R-:W-:Y:S02]  /*eeb0*/  MOV R2, 0xeed0 ;  /* 0x0000eed000027802 */ /* 0x000fe40000000f00 */
[----:B------:R-:W-:Y:S05]  /*eec0*/  CALL.REL.NOINC `($__internal_27_$__cuda_sm70_shflsync_idx_p) ;  /* 0x0000116000007944 */ /* 0x000fea0003c00000 */
[----:B------:R-:W-:Y:S05]  /*eed0*/  BRA `(.L_x_1322) ;  /* 0xffff398000007947 */ /* 0x000fea000383ffff */
.L_x_1248:
[----:B------:R-:W-:Y:S01]  /*eee0*/  IMAD.MOV.U32 R5, RZ, RZ, R14 ;  /* 0x000000ffff057224 */ /* 0x000fe200078e000e */
[----:B-1----:R-:W-:Y:S01]  /*eef0*/  MOV R3, 0x2 ;  /* 0x0000000200037802 */ /* 0x002fe20000000f00 */
[----:B----4-:R-:W-:Y:S01]  /*ef00*/  IMAD.MOV.U32 R0, RZ, RZ, 0x181f ;  /* 0x0000181fff007424 */ /* 0x010fe200078e00ff */
[----:B------:R-:W-:Y:S02]  /*ef10*/  MOV R2, 0xef30 ;  /* 0x0000ef3000027802 */ /* 0x000fe40000000f00 */
[----:B--23--:R-:W-:Y:S05]  /*ef20*/  CALL.REL.NOINC `($__internal_27_$__cuda_sm70_shflsync_idx_p) ;  /* 0x0000110000007944 */ /* 0x00cfea0003c00000 */
[----:B------:R-:W-:Y:S01]  /*ef30*/  MOV R4, R0 ;  /* 0x0000000000047202 */ /* 0x000fe20000000f00 */
[----:B------:R-:W-:Y:S05]  /*ef40*/  BRA `(.L_x_1323) ;  /* 0xffff3a8000007947 */ /* 0x000fea000383ffff */
.L_x_1249:
[----:B------:R-:W-:Y:S01]  /*ef50*/  IMAD.MOV.U32 R5, RZ, RZ, R15 ;  /* 0x000000ffff057224 */ /* 0x000fe200078e000f */
[----:B------:R-:W-:Y:S01]  /*ef60*/  MOV R3, 0x2 ;  /* 0x0000000200037802 */ /* 0x000fe20000000f00 */
[----:B----4-:R-:W-:Y:S01]  /*ef70*/  IMAD.MOV.U32 R0, RZ, RZ, 0x181f ;  /* 0x0000181fff007424 */ /* 0x010fe200078e00ff */
[----:B------:R-:W-:Y:S02]  /*ef80*/  MOV R2, 0xefa0 ;  /* 0x0000efa000027802 */ /* 0x000fe40000000f00 */
[----:B-123--:R-:W-:Y:S05]  /*ef90*/  CALL.REL.NOINC `($__internal_27_$__cuda_sm70_shflsync_idx_p) ;  /* 0x0000109000007944 */ /* 0x00efea0003c00000 */
[----:B------:R-:W-:Y:S05]  /*efa0*/  BRA `(.L_x_1324) ;  /* 0xffff3a4000007947 */ /* 0x000fea000383ffff */
.L_x_1252:
[----:B------:R-:W-:Y:S01]  /*efb0*/  IMAD.MOV.U32 R5, RZ, RZ, R14 ;  /* 0x000000ffff057224 */ /* 0x000fe200078e000e */
[----:B-1----:R-:W-:Y:S01]  /*efc0*/  MOV R3, 0x3 ;  /* 0x0000000300037802 */ /* 0x002fe20000000f00 */
[----:B------:R-:W-:Y:S01]  /*efd0*/  IMAD.MOV.U32 R0, RZ, RZ, 0x181f ;  /* 0x0000181fff007424 */ /* 0x000fe200078e00ff */
[----:B------:R-:W-:-:S02]  /*efe0*/  MOV R2, 0xf000 ;  /* 0x0000f00000027802 */ /* 0x000fc40000000f00 */
[----:B--234-:R-:W-:Y:S05]  /*eff0*/  CALL.REL.NOINC `($__internal_27_$__cuda_sm70_shflsync_idx_p) ;  /* 0x0000103000007944 */ /* 0x01cfea0003c00000 */
[----:B------:R-:W-:Y:S01]  /*f000*/  IMAD.MOV.U32 R4, RZ, RZ, R0 ;  /* 0x000000ffff047224 */ /* 0x000fe200078e0000 */
[----:B------:R-:W-:Y:S01]  /*f010*/  MOV R3, 0x3 ;  /* 0x0000000300037802 */ /* 0x000fe20000000f00 */
[----:B------:R-:W-:Y:S01]  /*f020*/  IMAD.MOV.U32 R5, RZ, RZ, R15 ;  /* 0x000000ffff057224 */ /* 0x000fe200078e000f */
[----:B------:R-:W-:-:S02]  /*f030*/  MOV R0, 0x181f ;  /* 0x0000181f00007802 */ /* 0x000fc40000000f00 */
[----:B------:R-:W-:Y:S02]  /*f040*/  MOV R2, 0xf060 ;  /* 0x0000f06000027802 */ /* 0x000fe40000000f00 */
[----:B------:R-:W-:Y:S05]  /*f050*/  CALL.REL.NOINC `($__internal_27_$__cuda_sm70_shflsync_idx_p) ;  /* 0x00000fd000007944 */ /* 0x000fea0003c00000 */
[----:B------:R-:W-:Y:S05]  /*f060*/  BRA `(.L_x_1325) ;  /* 0xffff3b0000007947 */ /* 0x000fea000383ffff */
.L_x_1257:
[----:B------:R-:W-:Y:S01]  /*f070*/  IMAD.MOV.U32 R2, RZ, RZ, R233 ;  /* 0x000000ffff027224 */ /* 0x000fe200078e00e9 */
[----:B------:R-:W-:Y:S01]  /*f080*/  MOV R7, 0x1f ;  /* 0x0000001f00077802 */ /* 0x000fe20000000f00 */
[----:B------:R-:W-:Y:S01]  /*f090*/  IMAD.MOV.U32 R5, RZ, RZ, 0x2 ;  /* 0x00000002ff057424 */ /* 0x000fe200078e00ff */
[----:B------:R-:W-:Y:S02]  /*f0a0*/  MOV R6, 0xffffffff ;  /* 0xffffffff00067802 */ /* 0x000fe40000000f00 */
[----:B------:R-:W-:Y:S02]  /*f0b0*/  MOV R3, 0xf0d0 ;  /* 0x0000f0d000037802 */ /* 0x000fe40000000f00 */
[----:B------:R-:W-:Y:S05]  /*f0c0*/  CALL.REL.NOINC `($__internal_26_$__cuda_sm70_shflsync_bfly_p) ;  /* 0x00000f1000007944 */ /* 0x000fea0003c00000 */
[----:B------:R-:W-:Y:S01]  /*f0d0*/  FADD.FTZ R0, R233, R5 ;  /* 0x00000005e9007221 */ /* 0x000fe20000010000 */
[----:B------:R-:W-:Y:S02]  /*f0e0*/  MOV R5, 0x1 ;  /* 0x0000000100057802 */ /* 0x000fe40000000f00 */
[----:B------:R-:W-:Y:S02]  /*f0f0*/  MOV R3, 0xf120 ;  /* 0x0000f12000037802 */ /* 0x000fe40000000f00 */
[----:B------:R-:W-:-:S02]  /*f100*/  MOV R2, R0 ;  /* 0x0000000000027202 */ /* 0x000fc40000000f00 */
[----:B------:R-:W-:Y:S05]  /*f110*/  CALL.REL.NOINC `($__internal_26_$__cuda_sm70_shflsync_bfly_p) ;  /* 0x00000ec000007944 */ /* 0x000fea0003c00000 */
[----:B------:R-:W-:Y:S01]  /*f120*/  FADD.FTZ R0, R0, R5 ;  /* 0x0000000500007221 */ /* 0x000fe20000010000 */
[----:B------:R-:W-:-:S02]  /*f130*/  MOV R2, R232 ;  /* 0x000000e800027202 */ /* 0x000fc40000000f00 */
[----:B------:R-:W-:Y:S02]  /*f140*/  MOV R5, 0x2 ;  /* 0x0000000200057802 */ /* 0x000fe40000000f00 */
[----:B------:R-:W-:Y:S02]  /*f150*/  MOV R3, 0xf170 ;  /* 0x0000f17000037802 */ /* 0x000fe40000000f00 */
[----:B------:R-:W-:Y:S05]  /*f160*/  CALL.REL.NOINC `($__internal_26_$__cuda_sm70_shflsync_bfly_p) ;  /* 0x00000e7000007944 */ /* 0x000fea0003c00000 */
[----:B------:R-:W-:Y:S01]  /*f170*/  FADD.FTZ R4, R232, R5 ;  /* 0x00000005e8047221 */ /* 0x000fe20000010000 */
[----:B------:R-:W-:Y:S02]  /*f180*/  MOV R5, 0x1 ;  /* 0x0000000100057802 */ /* 0x000fe40000000f00 */
[----:B------:R-:W-:Y:S02]  /*f190*/  MOV R3, 0xf1c0 ;  /* 0x0000f1c000037802 */ /* 0x000fe40000000f00 */
[----:B------:R-:W-:Y:S02]  /*f1a0*/  MOV R2, R4 ;  /* 0x0000000400027202 */ /* 0x000fe40000000f00 */
[----:B------:R-:W-:Y:S05]  /*f1b0*/  CALL.REL.NOINC `($__internal_26_$__cuda_sm70_shflsync_bfly_p) ;  /* 0x00000e2000007944 */ /* 0x000fea0003c00000 */
[----:B------:R-:W-:Y:S01]  /*f1c0*/  MOV R3, R5 ;  /* 0x0000000500037202 */ /* 0x000fe20000000f00 */
[----:B------:R-:W-:Y:S05]  /*f1d0*/  BRA `(.L_x_1326) ;  /* 0xffff9fc000007947 */ /* 0x000fea000383ffff */
.L_x_1264:
[----:B-1-34-:R-:W-:Y:S01]  /*f1e0*/  IMAD.MOV.U32 R5, RZ, RZ, R14 ;  /* 0x000000ffff057224 */ /* 0x01afe200078e000e */
[----:B------:R-:W-:Y:S01]  /*f1f0*/  MOV R3, RZ ;  /* 0x000000ff00037202 */ /* 0x000fe20000000f00 */
[----:B------:R-:W-:Y:S01]  /*f200*/  IMAD.MOV.U32 R0, RZ, RZ, 0x181f ;  /* 0x0000181fff007424 */ /* 0x000fe200078e00ff */
[----:B------:R-:W-:-:S02]  /*f210*/  MOV R2, 0xf230 ;  /* 0x0000f23000027802 */ /* 0x000fc40000000f00 */
[----:B------:R-:W-:Y:S05]  /*f220*/  CALL.REL.NOINC `($__internal_27_$__cuda_sm70_shflsync_idx_p) ;  /* 0x00000e0000007944 */ /* 0x000fea0003c00000 */
[----:B------:R-:W-:Y:S01]  /*f230*/  MOV R6, R0 ;  /* 0x0000000000067202 */ /* 0x000fe20000000f00 */
[----:B------:R-:W-:Y:S05]  /*f240*/  BRA `(.L_x_1327) ;  /* 0xffffbbc000007947 */ /* 0x000fea000383ffff */
.L_x_1265:
[----:B------:R-:W-:Y:S01]  /*f250*/  IMAD.MOV.U32 R5, RZ, RZ, R15 ;  /* 0x000000ffff057224 */ /* 0x000fe200078e000f */
[----:B------:R-:W-:Y:S01]  /*f260*/  MOV R3, RZ ;  /* 0x000000ff00037202 */ /* 0x000fe20000000f00 */
[----:B------:R-:W-:Y:S01]  /*f270*/  IMAD.MOV.U32 R0, RZ, RZ, 0x181f ;  /* 0x0000181fff007424 */ /* 0x000fe200078e00ff */
[----:B------:R-:W-:-:S02]  /*f280*/  MOV R2, 0xf2a0 ;  /* 0x0000f2a000027802 */ /* 0x000fc40000000f00 */
[----:B-12---:R-:W-:Y:S05]  /*f290*/  CALL.REL.NOINC `($__internal_27_$__cuda_sm70_shflsync_idx_p) ;  /* 0x00000d9000007944 */ /* 0x006fea0003c00000 */
[----:B------:R-:W-:Y:S05]  /*f2a0*/  BRA `(.L_x_1328) ;  /* 0xffffbb8000007947 */ /* 0x000fea000383ffff */
.L_x_1268:
        /* <DEDUP_REMOVED lines=12> */
.L_x_1271:
[----:B------:R-:W-:Y:S01]  /*f370*/  IMAD.MOV.U32 R5, RZ, RZ, R14 ;  /* 0x000000ffff057224 */ /* 0x000fe200078e000e */
[----:B-1----:R-:W-:Y:S01]  /*f380*/  MOV R3, 0x2 ;  /* 0x0000000200037802 */ /* 0x002fe20000000f00 */
[----:B----4-:R-:W-:Y:S01]  /*f390*/  IMAD.MOV.U32 R0, RZ, RZ, 0x181f ;  /* 0x0000181fff007424 */ /* 0x010fe200078e00ff */
[----:B------:R-:W-:Y:S02]  /*f3a0*/  MOV R2, 0xf3c0 ;  /* 0x0000f3c000027802 */ /* 0x000fe40000000f00 */
[----:B--23--:R-:W-:Y:S05]  /*f3b0*/  CALL.REL.NOINC `($__internal_27_$__cuda_sm70_shflsync_idx_p) ;  /* 0x00000c7000007944 */ /* 0x00cfea0003c00000 */
[----:B------:R-:W-:Y:S01]  /*f3c0*/  MOV R6, R0 ;  /* 0x0000000000067202 */ /* 0x000fe20000000f00 */
[----:B------:R-:W-:Y:S05]  /*f3d0*/  BRA `(.L_x_1330) ;  /* 0xffffbd5000007947 */ /* 0x000fea000383ffff */
.L_x_1272:
[----:B------:R-:W-:Y:S01]  /*f3e0*/  IMAD.MOV.U32 R5, RZ, RZ, R15 ;  /* 0x000000ffff057224 */ /* 0x000fe200078e000f */
[----:B------:R-:W-:Y:S01]  /*f3f0*/  MOV R3, 0x2 ;  /* 0x0000000200037802 */ /* 0x000fe20000000f00 */
[----:B----4-:R-:W-:Y:S01]  /*f400*/  IMAD.MOV.U32 R0, RZ, RZ, 0x181f ;  /* 0x0000181fff007424 */ /* 0x010fe200078e00ff */
[----:B------:R-:W-:Y:S02]  /*f410*/  MOV R2, 0xf430 ;  /* 0x0000f43000027802 */ /* 0x000fe40000000f00 */
[----:B-123--:R-:W-:Y:S05]  /*f420*/  CALL.REL.NOINC `($__internal_27_$__cuda_sm70_shflsync_idx_p) ;  /* 0x00000c0000007944 */ /* 0x00efea0003c00000 */
[----:B------:R-:W-:Y:S05]  /*f430*/  BRA `(.L_x_1331) ;  /* 0xffffbd1000007947 */ /* 0x000fea000383ffff */
.L_x_1275:
        /* <DEDUP_REMOVED lines=12> */
.L_x_1277:
[----:B------:R-:W-:Y:S01]  /*f500*/  IMAD.MOV.U32 R5, RZ, RZ, R20 ;  /* 0x000000ffff057224 */ /* 0x000fe200078e0014 */
[----:B------:R-:W-:Y:S01]  /*f510*/  MOV R3, RZ ;  /* 0x000000ff00037202 */ /* 0x000fe20000000f00 */
[----:B------:R-:W-:Y:S01]  /*f520*/  IMAD.MOV.U32 R0, RZ, RZ, 0x1c1f ;  /* 0x00001c1fff007424 */ /* 0x000fe200078e00ff */
[----:B------:R-:W-:Y:S02]  /*f530*/  MOV R2, 0xf550 ;  /* 0x0000f55000027802 */ /* 0x000fe40000000f00 */
[----:B------:R-:W-:Y:S05]  /*f540*/  CALL.REL.NOINC `($__internal_27_$__cuda_sm70_shflsync_idx_p) ;  /* 0x00000ae000007944 */ /* 0x000fea0003c00000 */
[----:B------:R-:W-:Y:S01]  /*f550*/  MOV R4, R0 ;  /* 0x0000000000047202 */ /* 0x000fe20000000f00 */
[----:B------:R-:W-:Y:S05]  /*f560*/  BRA `(.L_x_1333) ;  /* 0xffffc0e000007947 */ /* 0x000fea000383ffff */
.L_x_1278:
[----:B------:R-:W-:Y:S01]  /*f570*/  IMAD.MOV.U32 R5, RZ, RZ, R21 ;  /* 0x000000ffff057224 */ /* 0x000fe200078e0015 */
[----:B------:R-:W-:Y:S01]  /*f580*/  MOV R3, RZ ;  /* 0x000000ff00037202 */ /* 0x000fe20000000f00 */
[----:B------:R-:W-:Y:S01]  /*f590*/  IMAD.MOV.U32 R0, RZ, RZ, 0x1c1f ;  /* 0x00001c1fff007424 */ /* 0x000fe200078e00ff */
[----:B------:R-:W-:Y:S02]  /*f5a0*/  MOV R2, 0xf5c0 ;  /* 0x0000f5c000027802 */ /* 0x000fe40000000f00 */
[----:B-12---:R-:W-:Y:S05]  /*f5b0*/  CALL.REL.NOINC `($__internal_27_$__cuda_sm70_shflsync_idx_p) ;  /* 0x00000a7000007944 */ /* 0x006fea0003c00000 */
[----:B------:R-:W-:Y:S05]  /*f5c0*/  BRA `(.L_x_1334) ;  /* 0xffffc0a000007947 */ /* 0x000fea000383ffff */
.L_x_1281:
        /* <DEDUP_REMOVED lines=12> */
.L_x_1285:
[----:B------:R-:W-:Y:S01]  /*f690*/  IMAD.MOV.U32 R5, RZ, RZ, R12 ;  /* 0x000000ffff057224 */ /* 0x000fe200078e000c */
[----:B------:R-:W-:Y:S01]  /*f6a0*/  MOV R3, RZ ;  /* 0x000000ff00037202 */ /* 0x000fe20000000f00 */
[----:B------:R-:W-:Y:S01]  /*f6b0*/  IMAD.MOV.U32 R0, RZ, RZ, 0x181f ;  /* 0x0000181fff007424 */ /* 0x000fe200078e00ff */
[----:B------:R-:W-:Y:S02]  /*f6c0*/  MOV R2, 0xf6e0 ;  /* 0x0000f6e000027802 */ /* 0x000fe40000000f00 */
[----:B------:R-:W-:Y:S05]  /*f6d0*/  CALL.REL.NOINC `($__internal_27_$__cuda_sm70_shflsync_idx_p) ;  /* 0x0000095000007944 */ /* 0x000fea0003c00000 */
[----:B------:R-:W-:Y:S01]  /*f6e0*/  MOV R4, R0 ;  /* 0x0000000000047202 */ /* 0x000fe20000000f00 */
[----:B------:R-:W-:Y:S05]  /*f6f0*/  BRA `(.L_x_1336) ;  /* 0xffffe0f000007947 */ /* 0x000fea000383ffff */
.L_x_1286:
[----:B------:R-:W-:Y:S01]  /*f700*/  IMAD.MOV.U32 R5, RZ, RZ, R15 ;  /* 0x000000ffff057224 */ /* 0x000fe200078e000f */
[----:B------:R-:W-:Y:S01]  /*f710*/  MOV R3, RZ ;  /* 0x000000ff00037202 */ /* 0x000fe20000000f00 */
[----:B------:R-:W-:Y:S01]  /*f720*/  IMAD.MOV.U32 R0, RZ, RZ, 0x181f ;  /* 0x0000181fff007424 */ /* 0x000fe200078e00ff */
[----:B------:R-:W-:Y:S02]  /*f730*/  MOV R2, 0xf750 ;  /* 0x0000f75000027802 */ /* 0x000fe40000000f00 */
[----:B-12---:R-:W-:Y:S05]  /*f740*/  CALL.REL.NOINC `($__internal_27_$__cuda_sm70_shflsync_idx_p) ;  /* 0x000008e000007944 */ /* 0x006fea0003c00000 */
[----:B------:R-:W-:Y:S05]  /*f750*/  BRA `(.L_x_1337) ;  /* 0xffffe0b000007947 */ /* 0x000fea000383ffff */
.L_x_1289:
        /* <DEDUP_REMOVED lines=12> */
.L_x_1292:
[----:B------:R-:W-:Y:S01]  /*f820*/  IMAD.MOV.U32 R5, RZ, RZ, R12 ;  /* 0x000000ffff057224 */ /* 0x000fe200078e000c */
[----:B-1----:R-:W-:Y:S01]  /*f830*/  MOV R3, 0x2 ;  /* 0x0000000200037802 */ /* 0x002fe20000000f00 */
[----:B----4-:R-:W-:Y:S01]  /*f840*/  IMAD.MOV.U32 R0, RZ, RZ, 0x181f ;  /* 0x0000181fff007424 */ /* 0x010fe200078e00ff */
[----:B------:R-:W-:Y:S02]  /*f850*/  MOV R2, 0xf870 ;  /* 0x0000f87000027802 */ /* 0x000fe40000000f00 */
[----:B--23--:R-:W-:Y:S05]  /*f860*/  CALL.REL.NOINC `($__internal_27_$__cuda_sm70_shflsync_idx_p) ;  /* 0x000007c000007944 */ /* 0x00cfea0003c00000 */
[----:B------:R-:W-:Y:S01]  /*f870*/  MOV R4, R0 ;  /* 0x0000000000047202 */ /* 0x000fe20000000f00 */
[----:B------:R-:W-:Y:S05]  /*f880*/  BRA `(.L_x_1339) ;  /* 0xffffe29000007947 */ /* 0x000fea000383ffff */
.L_x_1293:
[----:B------:R-:W-:Y:S01]  /*f890*/  IMAD.MOV.U32 R5, RZ, RZ, R15 ;  /* 0x000000ffff057224 */ /* 0x000fe200078e000f */
[----:B------:R-:W-:Y:S01]  /*f8a0*/  MOV R3, 0x2 ;  /* 0x0000000200037802 */ /* 0x000fe20000000f00 */
[----:B----4-:R-:W-:Y:S01]  /*f8b0*/  IMAD.MOV.U32 R0, RZ, RZ, 0x181f ;  /* 0x0000181fff007424 */ /* 0x010fe200078e00ff */
[----:B------:R-:W-:Y:S02]  /*f8c0*/  MOV R2, 0xf8e0 ;  /* 0x0000f8e000027802 */ /* 0x000fe40000000f00 */
[----:B-123--:R-:W-:Y:S05]  /*f8d0*/  CALL.REL.NOINC `($__internal_27_$__cuda_sm70_shflsync_idx_p) ;  /* 0x0000075000007944 */ /* 0x00efea0003c00000 */
[----:B------:R-:W-:Y:S05]  /*f8e0*/  BRA `(.L_x_1340) ;  /* 0xffffe25000007947 */ /* 0x000fea000383ffff */
.L_x_1296:
        /* <DEDUP_REMOVED lines=12> */
.L_x_1298:
[----:B------:R-:W-:Y:S01]  /*f9b0*/  IMAD.MOV.U32 R5, RZ, RZ, R122 ;  /* 0x000000ffff057224 */ /* 0x000fe200078e007a */
[----:B------:R-:W-:Y:S01]  /*f9c0*/  MOV R3, RZ ;  /* 0x000000ff00037202 */ /* 0x000fe20000000f00 */
[----:B------:R-:W-:Y:S01]  /*f9d0*/  IMAD.MOV.U32 R0, RZ, RZ, 0x1f ;  /* 0x0000001fff007424 */ /* 0x000fe200078e00ff */
[----:B------:R-:W-:Y:S02]  /*f9e0*/  MOV R2, 0xfa00 ;  /* 0x0000fa0000027802 */ /* 0x000fe40000000f00 */
[----:B-1----:R-:W-:Y:S05]  /*f9f0*/  CALL.REL.NOINC `($__internal_27_$__cuda_sm70_shflsync_idx_p) ;  /* 0x0000063000007944 */ /* 0x002fea0003c00000 */
[----:B------:R-:W-:Y:S01]  /*fa00*/  MOV R9, R0 ;  /* 0x0000000000097202 */ /* 0x000fe20000000f00 */
[----:B------:R-:W-:Y:S05]  /*fa10*/  BRA `(.L_x_1342) ;  /* 0xffffe4d000007947 */ /* 0x000fea000383ffff */
.L_x_1299:
[----:B------:R-:W-:Y:S01]  /*fa20*/  IMAD.MOV.U32 R5, RZ, RZ, R122 ;  /* 0x000000ffff057224 */ /* 0x000fe200078e007a */
[----:B------:R-:W-:Y:S01]  /*fa30*/  MOV R3, 0x1 ;  /* 0x0000000100037802 */ /* 0x000fe20000000f00 */
[----:B------:R-:W-:Y:S01]  /*fa40*/  IMAD.MOV.U32 R0, RZ, RZ, 0x1f ;  /* 0x0000001fff007424 */ /* 0x000fe200078e00ff */
[----:B------:R-:W-:Y:S02]  /*fa50*/  MOV R2, 0xfa70 ;  /* 0x0000fa7000027802 */ /* 0x000fe40000000f00 */
[----:B-123--:R-:W-:Y:S05]  /*fa60*/  CALL.REL.NOINC `($__internal_27_$__cuda_sm70_shflsync_idx_p) ;  /* 0x000005c000007944 */ /* 0x00efea0003c00000 */
[----:B------:R-:W-:Y:S01]  /*fa70*/  MOV R8, R0 ;  /* 0x0000000000087202 */ /* 0x000fe20000000f00 */
[----:B------:R-:W-:Y:S05]  /*fa80*/  BRA `(.L_x_1343) ;  /* 0xffffe48000007947 */ /* 0x000fea000383ffff */
.L_x_1300:
[----:B------:R-:W-:Y:S02]  /*fa90*/  MOV R2, 0x1 ;  /* 0x0000000100027802 */ /* 0x000fe40000000f00 */
[----:B------:R-:W-:-:S02]  /*faa0*/  MOV R3, 0xfac0 ;  /* 0x0000fac000037802 */ /* 0x000fc40000000f00 */
[----:B--234-:R-:W-:Y:S05]  /*fab0*/  CALL.REL.NOINC `($__internal_28_$__cuda_sm70_shflsync_up_p) ;  /* 0x000005c000007944 */ /* 0x01cfea0003c00000 */
[----:B------:R-:W-:Y:S05]  /*fac0*/  BRA `(.L_x_1344) ;  /* 0xffffe56000007947 */ /* 0x000fea000383ffff */
.L_x_1301:
[----:B------:R-:W-:Y:S02]  /*fad0*/  MOV R2, 0x2 ;  /* 0x0000000200027802 */ /* 0x000fe40000000f00 */
[----:B------:R-:W-:-:S02]  /*fae0*/  MOV R3, 0xfb00 ;  /* 0x0000fb0000037802 */ /* 0x000fc40000000f00 */
[----:B--23--:R-:W-:Y:S05]  /*faf0*/  CALL.REL.NOINC `($__internal_28_$__cuda_sm70_shflsync_up_p) ;  /* 0x0000058000007944 */ /* 0x00cfea0003c00000 */
        /* <DEDUP_REMOVED lines=23> */
.L_x_1305:
[----:B------:R-:W-:Y:S02]  /*fc70*/  MOV R2, 0x1 ;  /* 0x0000000100027802 */ /* 0x000fe40000000f00 */
[----:B------:R-:W-:Y:S02]  /*fc80*/  MOV R3, 0xfca0 ;  /* 0x0000fca000037802 */ /* 0x000fe40000000f00 */
[----:B------:R-:W-:Y:S05]  /*fc90*/  CALL.REL.NOINC `($__internal_28_$__cuda_sm70_shflsync_up_p) ;  /* 0x000003e000007944 */ /* 0x000fea0003c00000 */
[----:B------:R-:W-:Y:S01]  /*fca0*/  MOV R2, R4 ;  /* 0x0000000400027202 */ /* 0x000fe20000000f00 */
[----:B------:R-:W-:Y:S05]  /*fcb0*/  BRA `(.L_x_1346) ;  /* 0xffffe5c000007947 */ /* 0x000fea000383ffff */
.L_x_1306:
[----:B------:R-:W-:Y:S02]  /*fcc0*/  MOV R2, 0x2 ;  /* 0x0000000200027802 */ /* 0x000fe40000000f00 */
[----:B------:R-:W-:Y:S02]  /*fcd0*/  MOV R3, 0xfcf0 ;  /* 0x0000fcf000037802 */ /* 0x000fe40000000f00 */
        /* <DEDUP_REMOVED lines=24> */
.L_x_1308:
[----:B------:R-:W-:Y:S02]  /*fe60*/  SEL R0, RZ, 0x1, P0 ;  /* 0x00000001ff007807 */ /* 0x000fe40000000000 */
[----:B------:R-:W-:Y:S02]  /*fe70*/  MOV R2, 0xfe90 ;  /* 0x0000fe9000027802 */ /* 0x000fe40000000f00 */
[----:B-1----:R-:W-:Y:S05]  /*fe80*/  CALL.REL.NOINC `($__internal_29_$__cuda_sm70_votesync_ballot) ;  /* 0x0000026000007944 */ /* 0x002fea0003c00000 */
[----:B------:R-:W-:Y:S01]  /*fe90*/  MOV R11, R0 ;  /* 0x00000000000b7202 */ /* 0x000fe20000000f00 */
[----:B------:R-:W-:Y:S05]  /*fea0*/  BRA `(.L_x_1348) ;  /* 0xffffe56000007947 */ /* 0x000fea000383ffff */
.L_x_1309:
[----:B------:R-:W-:Y:S01]  /*feb0*/  IMAD.MOV.U32 R5, RZ, RZ, R6 ;  /* 0x000000ffff057224 */ /* 0x000fe200078e0006 */
[----:B---3--:R-:W-:Y:S01]  /*fec0*/  MOV R3, R10 ;  /* 0x0000000a00037202 */ /* 0x008fe20000000f00 */
[----:B------:R-:W-:Y:S01]  /*fed0*/  IMAD.MOV.U32 R0, RZ, RZ, 0x1f ;  /* 0x0000001fff007424 */ /* 0x000fe200078e00ff */
[----:B------:R-:W-:Y:S02]  /*fee0*/  MOV R2, 0xff00 ;  /* 0x0000ff0000027802 */ /* 0x000fe40000000f00 */
[----:B-12---:R-:W-:Y:S05]  /*fef0*/  CALL.REL.NOINC `($__internal_27_$__cuda_sm70_shflsync_idx_p) ;  /* 0x0000013000007944 */ /* 0x006fea0003c00000 */
[----:B------:R-:W-:Y:S01]  /*ff00*/  IMAD.MOV.U32 R8, RZ, RZ, R0 ;  /* 0x000000ffff087224 */ /* 0x000fe200078e0000 */
[----:B------:R-:W-:Y:S01]  /*ff10*/  MOV R3, R10 ;  /* 0x0000000a00037202 */ /* 0x000fe20000000f00 */
[----:B------:R-:W-:Y:S01]  /*ff20*/  IMAD.MOV.U32 R5, RZ, RZ, R7 ;  /* 0x000000ffff057224 */ /* 0x000fe200078e0007 */
[----:B------:R-:W-:Y:S02]  /*ff30*/  MOV R0, 0x1f ;  /* 0x0000001f00007802 */ /* 0x000fe40000000f00 */
[----:B------:R-:W-:-:S02]  /*ff40*/  MOV R2, 0xff60 ;  /* 0x0000ff6000027802 */ /* 0x000fc40000000f00 */
[----:B------:R-:W-:Y:S05]  /*ff50*/  CALL.REL.NOINC `($__internal_27_$__cuda_sm70_shflsync_idx_p) ;  /* 0x000000d000007944 */ /* 0x000fea0003c00000 */
[----:B------:R-:W-:Y:S01]  /*ff60*/  MOV R7, R0 ;  /* 0x0000000000077202 */ /* 0x000fe20000000f00 */
[----:B------:R-:W-:Y:S05]  /*ff70*/  BRA `(.L_x_1349) ;  /* 0xffffe4d000007947 */ /* 0x000fea000383ffff */
.L_x_1312:
[----:B------:R-:W-:Y:S01]  /*ff80*/  IMAD.MOV.U32 R5, RZ, RZ, R4 ;  /* 0x000000ffff057224 */ /* 0x000fe200078e0004 */
[----:B------:R-:W-:-:S02]  /*ff90*/  MOV R0, 0x1f ;  /* 0x0000001f00007802 */ /* 0x000fc40000000f00 */
[----:B------:R-:W-:Y:S02]  /*ffa0*/  MOV R2, 0xffc0 ;  /* 0x0000ffc000027802 */ /* 0x000fe40000000f00 */
[----:B-1234-:R-:W-:Y:S05]  /*ffb0*/  CALL.REL.NOINC `($__internal_27_$__cuda_sm70_shflsync_idx_p) ;  /* 0x0000007000007944 */ /* 0x01efea0003c00000 */
[----:B------:R-:W-:Y:S01]  /*ffc0*/  MOV R13, R0 ;  /* 0x00000000000d7202 */ /* 0x000fe20000000f00 */
[----:B------:R-:W-:Y:S05]  /*ffd0*/  BRA `(.L_x_1311) ;  /* 0xffffe4d000007947 */ /* 0x000fea000383ffff */
        .weak           $__internal_26_$__cuda_sm70_shflsync_bfly_p
        .type           $__internal_26_$__cuda_sm70_shflsync_bfly_p,@function
        .size           $__internal_26_$__cuda_sm70_shflsync_bfly_p,($__internal_27_$__cuda_sm70_shflsync_idx_p - $__internal_26_$__cuda_sm70_shflsync_bfly_p)
$__internal_26_$__cuda_sm70_shflsync_bfly_p:
[----:B------:R-:W-:Y:S04]  /*ffe0*/  WARPSYNC R6 ;  /* 0x0000000600007348 */ /* 0x000fe80003800000 */
[----:B------:R1:W2:Y:S02]  /*fff0*/  SHFL.BFLY PT, R5, R2, R5, R7 ;  /* 0x0c00000502057389 */ /* 0x0002a400000e0007 */
[----:B-1----:R-:W-:Y:S02]  /*10000*/  MOV R2, R3 ;  /* 0x0000000300027202 */ /* 0x002fe40000000f00 */
[----:B------:R-:W-:-:S04]  /*10010*/  MOV R3, 0x0 ;  /* 0x0000000000037802 */ /* 0x000fc80000000f00 */
[----:B--2---:R-:W-:Y:S05]  /*10020*/  RET.REL.NODEC R2 `(_ZN7cutlass13device_kernelIN5flash19enable_sm80_to_sm89INS1_16FlashAttnFwdSm80INS1_25CollectiveMainloopFwdSm80ILi8ELi1ELb0EN4cute5tupleIJNS5_1CILi128EEENS7_ILi64EEENS7_ILi256EEEEEELi256ENS_6half_tEfNS_4arch4Sm80ELb0ELb0ELb0ELb1ELb0ELb0ELb1ELb1EEENS1_21CollectiveEpilogueFwdINS6_IJS8_SA_S9_EEENS6_IJNS7_ILi1EEESI_SI_EEESC_SE_Li256ELb1ELb1ELb1ELb0EEENS1_36VarlenDynamicPersistentTileSchedulerILi128ELi64ELi256ELi256ELb1ELb1ELb0ELb0ELb1ELb1EEEEEEEEEvNT_6ParamsE) ;  /* 0xfffeffd002007950 */ /* 0x004fea0003c3ffff */
        .weak           $__internal_27_$__cuda_sm70_shflsync_idx_p
        .type           $__internal_27_$__cuda_sm70_shflsync_idx_p,@function
        .size           $__internal_27_$__cuda_sm70_shflsync_idx_p,($__internal_28_$__cuda_sm70_shflsync_up_p - $__internal_27_$__cuda_sm70_shflsync_idx_p)
$__internal_27_$__cuda_sm70_shflsync_idx_p:
[----:B------:R-:W-:-:S04]  /*10030*/  MOV R123, 0xffffffff ;  /* 0xffffffff007b7802 */ /* 0x000fc80000000f00 */
[----:B------:R-:W-:Y:S04]  /*10040*/  WARPSYNC R123 ;  /* 0x0000007b00007348 */ /* 0x000fe80003800000 */
[----:B------:R1:W2:Y:S02]  /*10050*/  SHFL.IDX PT, R0, R5, R3, R0 ;  /* 0x0000000305007389 */ /* 0x0002a400000e0000 */
[----:B-1----:R-:W-:-:S04]  /*10060*/  MOV R3, 0x0 ;  /* 0x0000000000037802 */ /* 0x002fc80000000f00 */
[----:B--2---:R-:W-:Y:S05]  /*10070*/  RET.REL.NODEC R2 `(_ZN7cutlass13device_kernelIN5flash19enable_sm80_to_sm89INS1_16FlashAttnFwdSm80INS1_25CollectiveMainloopFwdSm80ILi8ELi1ELb0EN4cute5tupleIJNS5_1CILi128EEENS7_ILi64EEENS7_ILi256EEEEEELi256ENS_6half_tEfNS_4arch4Sm80ELb0ELb0ELb0ELb1ELb0ELb0ELb1ELb1EEENS1_21CollectiveEpilogueFwdINS6_IJS8_SA_S9_EEENS6_IJNS7_ILi1EEESI_SI_EEESC_SE_Li256ELb1ELb1ELb1ELb0EEENS1_36VarlenDynamicPersistentTileSchedulerILi128ELi64ELi256ELi256ELb1ELb1ELb0ELb0ELb1ELb1EEEEEEEEEvNT_6ParamsE) ;  /* 0xfffeff8002007950 */ /* 0x004fea0003c3ffff */
        .weak           $__internal_28_$__cuda_sm70_shflsync_up_p
        .type           $__internal_28_$__cuda_sm70_shflsync_up_p,@function
        .size           $__internal_28_$__cuda_sm70_shflsync_up_p,($__internal_29_$__cuda_sm70_votesync_ballot - $__internal_28_$__cuda_sm70_shflsync_up_p)
$__internal_28_$__cuda_sm70_shflsync_up_p:
[----:B------:R-:W-:Y:S02]  /*10080*/  IMAD.MOV.U32 R4, RZ, RZ, RZ ;  /* 0x000000ffff047224 */ /* 0x000fe400078e00ff */
[----:B------:R-:W-:-:S04]  /*10090*/  IMAD.MOV.U32 R10, RZ, RZ, -0x1 ;  /* 0xffffffffff0a7424 */ /* 0x000fc800078e00ff */
[----:B------:R-:W-:Y:S04]  /*100a0*/  WARPSYNC R10 ;  /* 0x0000000a00007348 */ /* 0x000fe80003800000 */
[----:B------:R1:W2:Y:S02]  /*100b0*/  SHFL.UP PT, R4, R0, R2, R4 ;  /* 0x0400000200047389 */ /* 0x0002a400000e0004 */
[----:B-1----:R-:W-:Y:S02]  /*100c0*/  MOV R2, R3 ;  /* 0x0000000300027202 */ /* 0x002fe40000000f00 */
[----:B------:R-:W-:-:S04]  /*100d0*/  MOV R3, 0x0 ;  /* 0x0000000000037802 */ /* 0x000fc80000000f00 */
[----:B--2---:R-:W-:Y:S05]  /*100e0*/  RET.REL.NODEC R2 `(_ZN7cutlass13device_kernelIN5flash19enable_sm80_to_sm89INS1_16FlashAttnFwdSm80INS1_25CollectiveMainloopFwdSm80ILi8ELi1ELb0EN4cute5tupleIJNS5_1CILi128EEENS7_ILi64EEENS7_ILi256EEEEEELi256ENS_6half_tEfNS_4arch4Sm80ELb0ELb0ELb0ELb1ELb0ELb0ELb1ELb1EEENS1_21CollectiveEpilogueFwdINS6_IJS8_SA_S9_EEENS6_IJNS7_ILi1EEESI_SI_EEESC_SE_Li256ELb1ELb1ELb1ELb0EEENS1_36VarlenDynamicPersistentTileSchedulerILi128ELi64ELi256ELi256ELb1ELb1ELb0ELb0ELb1ELb1EEEEEEEEEvNT_6ParamsE) ;  /* 0xfffeff1002007950 */ /* 0x004fea0003c3ffff */
        .weak           $__internal_29_$__cuda_sm70_votesync_ballot
        .type           $__internal_29_$__cuda_sm70_votesync_ballot,@function
        .size           $__internal_29_$__cuda_sm70_votesync_ballot,(.L_x_2593 - $__internal_29_$__cuda_sm70_votesync_ballot)
$__internal_29_$__cuda_sm70_votesync_ballot:
[----:B------:R-:W-:Y:S01]  /*100f0*/  ISETP.NE.U32.AND P0, PT, R0, 0x1, PT ;  /* 0x000000010000780c */ /* 0x000fe20003f05070 */
[----:B------:R-:W-:-:S04]  /*10100*/  IMAD.MOV.U32 R3, RZ, RZ, -0x1 ;  /* 0xffffffffff037424 */ /* 0x000fc800078e00ff */
[----:B------:R-:W-:Y:S08]  /*10110*/  WARPSYNC R3 ;  /* 0x0000000300007348 */ /* 0x000ff00003800000 */
[----:B------:R-:W-:-:S04]  /*10120*/  VOTE.ANY R0, PT, !P0 ;  /* 0x0000000000007806 */ /* 0x000fc800040e0100 */
[----:B------:R-:W-:Y:S01]  /*10130*/  LOP3.LUT R0, R0, R3, RZ, 0xc0, !PT ;  /* 0x0000000300007212 */ /* 0x000fe200078ec0ff */
[----:B------:R-:W-:-:S04]  /*10140*/  IMAD.MOV.U32 R3, RZ, RZ, 0x0 ;  /* 0x00000000ff037424 */ /* 0x000fc800078e00ff */
[----:B------:R-:W-:Y:S05]  /*10150*/  RET.REL.NODEC R2 `(_ZN7cutlass13device_kernelIN5flash19enable_sm80_to_sm89INS1_16FlashAttnFwdSm80INS1_25CollectiveMainloopFwdSm80ILi8ELi1ELb0EN4cute5tupleIJNS5_1CILi128EEENS7_ILi64EEENS7_ILi256EEEEEELi256ENS_6half_tEfNS_4arch4Sm80ELb0ELb0ELb0ELb1ELb0ELb0ELb1ELb1EEENS1_21CollectiveEpilogueFwdINS6_IJS8_SA_S9_EEENS6_IJNS7_ILi1EEESI_SI_EEESC_SE_Li256ELb1ELb1ELb1ELb0EEENS1_36VarlenDynamicPersistentTileSchedulerILi128ELi64ELi256ELi256ELb1ELb1ELb0ELb0ELb1ELb1EEEEEEEEEvNT_6ParamsE) ;  /* 0xfffefea002007950 */ /* 0x000fea0003c3ffff */
.L_x_1350:
        /* <DEDUP_REMOVED lines=10> */
.L_x_2593:


//--------------------- .text._ZN7cutlass13device_kernelIN5flash19enable_sm80_to_sm89INS1_16FlashAttnFwdSm80INS1_25CollectiveMainloopFwdSm80ILi8ELi1ELb0EN4cute5tupleIJNS5_1CILi128EEENS7_ILi48EEENS7_ILi256EEEEEELi256ENS_6half_tEfNS_4arch4Sm80ELb0ELb0ELb0ELb1ELb0ELb1ELb1ELb1EEENS1_21CollectiveEpilogueFwdINS6_IJS8_SA_S9_EEENS6_IJNS7_ILi1EEESI_SI_EEESC_SE_Li256ELb1ELb1ELb1ELb0EEENS1_36VarlenDynamicPersistentTileSchedulerILi128ELi48ELi256ELi256ELb1ELb1ELb0ELb0ELb1ELb1EEEEEEEEEvNT_6ParamsE --------------------------
	.section	.text._ZN7cutlass13device_kernelIN5flash19enable_sm80_to_sm89INS1_16FlashAttnFwdSm80INS1_25CollectiveMainloopFwdSm80ILi8ELi1ELb0EN4cute5tupleIJNS5_1CILi128EEENS7_ILi48EEENS7_ILi256EEEEEELi256ENS_6half_tEfNS_4arch4Sm80ELb0ELb0ELb0ELb1ELb0ELb1ELb1ELb1EEENS1_21CollectiveEpilogueFwdINS6_IJS8_SA_S9_EEENS6_IJNS7_ILi1EEESI_SI_EEESC_SE_Li256ELb1ELb1ELb1ELb0EEENS1_36VarlenDynamicPersistentTileSchedulerILi128ELi48ELi256ELi256ELb1ELb1ELb0ELb0ELb1ELb1EEEEEEEEEvNT_6ParamsE,"ax",@progbits
	.sectioninfo	@"SHI_REGISTERS=255"
	.align	128
.text._ZN7cutlass13device_kernelIN5flash19enable_sm80_to_sm89INS1_16FlashAttnFwdSm80INS1_25CollectiveMainloopFwdSm80ILi8ELi1ELb0EN4cute5tupleIJNS5_1CILi128EEENS7_ILi48EEENS7_ILi256EEEEEELi256ENS_6half_tEfNS_4arch4Sm80ELb0ELb0ELb0ELb1ELb0ELb1ELb1ELb1EEENS1_21CollectiveEpilogueFwdINS6_IJS8_SA_S9_EEENS6_IJNS7_ILi1EEESI_SI_EEESC_SE_Li256ELb1ELb1ELb1ELb0EEENS1_36VarlenDynamicPersistentTileSchedulerILi128ELi48ELi256ELi256ELb1ELb1ELb0ELb0ELb1ELb1EEEEEEEEEvNT_6ParamsE:
        .type           _ZN7cutlass13device_kernelIN5flash19enable_sm80_to_sm89INS1_16FlashAttnFwdSm80INS1_25CollectiveMainloopFwdSm80ILi8ELi1ELb0EN4cute5tupleIJNS5_1CILi128EEENS7_ILi48EEENS7_ILi256EEEEEELi256ENS_6half_tEfNS_4arch4Sm80ELb0ELb0ELb0ELb1ELb0ELb1ELb1ELb1EEENS1_21CollectiveEpilogueFwdINS6_IJS8_SA_S9_EEENS6_IJNS7_ILi1EEESI_SI_EEESC_SE_Li256ELb1ELb1ELb1ELb0EEENS1_36VarlenDynamicPersistentTileSchedulerILi128ELi48ELi256ELi256ELb1ELb1ELb0ELb0ELb1ELb1EEEEEEEEEvNT_6ParamsE,@function
        .size           _ZN7cutlass13device_kernelIN5flash19enable_sm80_to_sm89INS1_16FlashAttnFwdSm80INS1_25CollectiveMainloopFwdSm80ILi8ELi1ELb0EN4cute5tupleIJNS5_1CILi128EEENS7_ILi48EEENS7_ILi256EEEEEELi256ENS_6half_tEfNS_4arch4Sm80ELb0ELb0ELb0ELb1ELb0ELb1ELb1ELb1EEENS1_21CollectiveEpilogueFwdINS6_IJS8_SA_S9_EEENS6_IJNS7_ILi1EEESI_SI_EEESC_SE_Li256ELb1ELb1ELb1ELb0EEENS1_36VarlenDynamicPersistentTileSchedulerILi128ELi48ELi256ELi256ELb1ELb1ELb0ELb0ELb1ELb1EEEEEEEEEvNT_6ParamsE,(.L_x_2598 - _ZN7cutlass13device_kernelIN5flash19enable_sm80_to_sm89INS1_16FlashAttnFwdSm80INS1_25CollectiveMainloopFwdSm80ILi8ELi1ELb0EN4cute5tupleIJNS5_1CILi128EEENS7_ILi48EEENS7_ILi256EEEEEELi256ENS_6half_tEfNS_4arch4Sm80ELb0ELb0ELb0ELb1ELb0ELb1ELb1ELb1EEENS1_21CollectiveEpilogueFwdINS6_IJS8_SA_S9_EEENS6_IJNS7_ILi1EEESI_SI_EEESC_SE_Li256ELb1ELb1ELb1ELb0EEENS1_36VarlenDynamicPersistentTileSchedulerILi128ELi48ELi256ELi256ELb1ELb1ELb0ELb0ELb1ELb1EEEEEEEEEvNT_6ParamsE)
        .other          _ZN7cutlass13device_kernelIN5flash19enable_sm80_to_sm89INS1_16FlashAttnFwdSm80INS1_25CollectiveMainloopFwdSm80ILi8ELi1ELb0EN4cute5tupleIJNS5_1CILi128EEENS7_ILi48EEENS7_ILi256EEEEEELi256ENS_6half_tEfNS_4arch4Sm80ELb0ELb0ELb0ELb1ELb0ELb1ELb1ELb1EEENS1_21CollectiveEpilogueFwdINS6_IJS8_SA_S9_EEENS6_IJNS7_ILi1EEESI_SI_EEESC_SE_Li256ELb1ELb1ELb1ELb0EEENS1_36VarlenDynamicPersistentTileSchedulerILi128ELi48ELi256ELi256ELb1ELb1ELb0ELb0ELb1ELb1EEEEEEEEEvNT_6ParamsE,@"STO_CUDA_ENTRY STV_DEFAULT"
_ZN7cutlass13device_kernelIN5flash19enable_sm80_to_sm89INS1_16FlashAttnFwdSm80INS1_25CollectiveMainloopFwdSm80ILi8ELi1ELb0EN4cute5tupleIJNS5_1CILi128EEENS7_ILi48EEENS7_ILi256EEEEEELi256ENS_6half_tEfNS_4arch4Sm80ELb0ELb0ELb0ELb1ELb0ELb1ELb1ELb1EEENS1_21CollectiveEpilogueFwdINS6_IJS8_SA_S9_EEENS6_IJNS7_ILi1EEESI_SI_EEESC_SE_Li256ELb1ELb1ELb1ELb0EEENS1_36VarlenDynamicPersistentTileSchedulerILi128ELi48ELi256ELi256ELb1ELb1ELb0ELb0ELb1ELb1EEEEEEEEEvNT_6ParamsE:
        /* <DEDUP_REMOVED lines=10> */
[----:B-1----:R1:W-:Y:S04]  /*00a0*/  @P0 STL.64 [R1], R4 ;  /* 0x0000000401000387 */ /* 0x0023e80000100a00 */
        /* <DEDUP_REMOVED lines=43> */
.L_x_1356:
        /* <DEDUP_REMOVED lines=17> */
.L_x_1542:
        /* <DEDUP_REMOVED lines=16> */
.L_x_1543:
[----:B--2---:R-:W-:-:S05]  /*0570*/  IMAD R0, R0, c[0x0][0x538], RZ ;  /* 0x00014e0000007a24 */ /* 0x004fca00078e02ff */
[----:B------:R-:W-:-:S04]  /*0580*/  IADD3 R6, R0, R6, RZ ;  /* 0x0000000600067210 */ /* 0x000fc80007ffe0ff */
[----:B------:R-:W-:-:S13]  /*0590*/  ISETP.GT.AND P0, PT, R6, UR4, PT ;  /* 0x0000000406007c0c */ /* 0x000fda000bf04270 */
[----:B-1----:R-:W-:Y:S05]  /*05a0*/  @!P0 BRA `(.L_x_1356) ;  /* 0xfffffdb000008947 */ /* 0x002fea000383ffff */
.L_x_1352:
[----:B------:R-:W-:-:S05]  /*05b0*/  IADD3 R12, -R0, R6, RZ ;  /* 0x00000006000c7210 */ /* 0x000fca0007ffe1ff */
[----:B------:R-:W-:-:S05]  /*05c0*/  IMAD R0, R4, c[0x0][0x538], R12 ;  /* 0x00014e0004007a24 */ /* 0x000fca00078e020c */
[----:B------:R-:W-:Y:S01]  /*05d0*/  ISETP.GT.AND P0, PT, R0, UR4, PT ;  /* 0x0000000400007c0c */ /* 0x000fe2000bf04270 */
[----:B------:R-:W-:-:S12]  /*05e0*/  BRA.DIV ~URZ, `(.L_x_1357) ;  /* 0x0001ad327f007947 */ /* 0x000fd8000b800000 */
[----:B------:R-:W-:-:S04]  /*05f0*/  VOTE.ANY R6, PT, !P0 ;  /* 0x0000000000067806 */ /* 0x000fc800040e0100 */
.L_x_1544:
[----:B------:R1:W2:Y:S01]  /*0600*/  POPC R13, R6 ;  /* 0x00000006000d7309 */ /* 0x0002a20000000000 */
[----:B------:R-:W-:Y:S05]  /*0610*/  BRA.DIV ~URZ, `(.L_x_1358) ;  /* 0x0001ad527f007947 */ /* 0x000fea000b800000 */
[----:B--2---:R-:W2:Y:S04]  /*0620*/  SHFL.IDX PT, R11, R8, R13, 0x1f ;  /* 0x00001f0d080b7589 */ /* 0x004ea800000e0000 */
[----:B------:R3:W4:Y:S02]  /*0630*/  SHFL.IDX PT, R10, R7, R13, 0x1f ;  /* 0x00001f0d070a7589 */ /* 0x00072400000e0000 */
[----:B---3--:R-:W-:Y:S02]  /*0640*/  MOV R7, RZ ;  /* 0x000000ff00077202 */ /* 0x008fe40000000f00 */
.L_x_1545:
[----:B--2-4-:R-:W-:Y:S01]  /*0650*/  ISETP.NE.AND P0, PT, R6, RZ, PT ;  /* 0x000000ff0600720c */ /* 0x014fe20003f05270 */
[----:B------:R-:W-:-:S12]  /*0660*/  BSSY B0, `(.L_x_1359) ;  /* 0x0000005000007945 */ /* 0x000fd80003800000 */
[----:B------:R-:W-:Y:S05]  /*0670*/  @!P0 BRA `(.L_x_1360) ;  /* 0x0000003000008947 */ /* 0x000fea0003800000 */
[----:B------:R-:W-:Y:S01]  /*0680*/  IADD3 R3, R13, -0x1, RZ ;  /* 0xffffffff0d037810 */ /* 0x000fe20007ffe0ff */
[----:B------:R-:W-:Y:S05]  /*0690*/  BRA.DIV ~URZ, `(.L_x_1361) ;  /* 0x0001adb27f007947 */ /* 0x000fea000b800000 */
[----:B------:R2:W3:Y:S02]  /*06a0*/  SHFL.IDX PT, R7, R4, R3, 0x1f ;  /* 0x00001f0304077589 */ /* 0x0004e400000e0000 */
.L_x_1360:
[----:B------:R-:W-:Y:S05]  /*06b0*/  BSYNC B0 ;  /* 0x0000000000007941 */ /* 0x000fea0003800000 */
.L_x_1359:
[----:B------:R-:W-:Y:S01]  /*06c0*/  IABS R0, R11 ;  /* 0x0000000b00007213 */ /* 0x000fe20000000000 */
[----:B--23--:R-:W-:-:S04]  /*06d0*/  IMAD R4, R7, c[0x0][0x538], R12 ;  /* 0x00014e0007047a24 */ /* 0x00cfc800078e020c */
[----:B------:R-:W-:Y:S01]  /*06e0*/  IMAD.MOV.U32 R5, RZ, RZ, R0 ;  /* 0x000000ffff057224 */ /* 0x000fe200078e0000 */
[----:B------:R-:W-:Y:S01]  /*06f0*/  IABS R0, R10 ;  /* 0x0000000a00007213 */ /* 0x000fe20000000000 */
[----:B------:R2:W-:Y:S01]  /*0700*/  STL [R1], R4 ;  /* 0x0000000401007387 */ /* 0x0005e20000100800 */
        /* <DEDUP_REMOVED lines=64> */
.L_x_1353:
[----:B------:R-:W-:Y:S01]  /*0b10*/  MOV R0, UR4 ;  /* 0x0000000400007c02 */ /* 0x000fe20008000f00 */
[----:B------:R-:W-:Y:S04]  /*0b20*/  STL [R1+0x4], RZ ;  /* 0x000004ff01007387 */ /* 0x000fe80000100800 */
[----:B------:R-:W-:Y:S04]  /*0b30*/  STL [R1+0x8], RZ ;  /* 0x000008ff01007387 */ /* 0x000fe80000100800 */
[----:B------:R1:W-:Y:S02]  /*0b40*/  STL [R1], R0 ;  /* 0x0000000001007387 */ /* 0x0003e40000100800 */
[----:B-1----:R-:W-:-:S05]  /*0b50*/  MOV R0, c[0x0][0x53c] ;  /* 0x00014f0000007a02 */ /* 0x002fca0000000f00 */
[----:B------:R1:W-:Y:S02]  /*0b60*/  STL [R1+0xc], R0 ;  /* 0x00000c0001007387 */ /* 0x0003e40000100800 */
.L_x_1362:
[----:B-1----:R-:W2:Y:S04]  /*0b70*/  LDL R4, [R1] ;  /* 0x0000000001047983 */ /* 0x002ea80000100800 */
[----:B------:R-:W2:Y:S04]  /*0b80*/  LDL R5, [R1+0x4] ;  /* 0x0000040001057983 */ /* 0x000ea80000100800 */
[----:B------:R-:W2:Y:S04]  /*0b90*/  LDL R6, [R1+0x8] ;  /* 0x0000080001067983 */ /* 0x000ea80000100800 */
[----:B------:R-:W2:Y:S01]  /*0ba0*/  LDL R7, [R1+0xc] ;  /* 0x00000c0001077983 */ /* 0x000ea20000100800 */
[----:B------:R-:W-:Y:S01]  /*0bb0*/  ISETP.NE.AND P0, PT, R14, RZ, PT ;  /* 0x000000ff0e00720c */ /* 0x000fe20003f05270 */
[----:B------:R-:W-:-:S12]  /*0bc0*/  WARPSYNC 0xffffffff ;  /* 0xffffffff00007948 */ /* 0x000fd80003800000 */
[----:B--2---:R1:W-:Y:S04]  /*0bd0*/  @!P0 STS.128 [0x20080], R4 ;  /* 0x02008004ff008388 */ /* 0x0043e80000000c00 */
[----:B------:R-:W-:Y:S06]  /*0be0*/  BAR.ARV 0x5, 0x100 ;  /* 0x0144000000007b1d */ /* 0x000fec0000002000 */
.L_x_1351:
        /* <DEDUP_REMOVED lines=10> */
[----:B------:R-:W-:-:S02]  /*0c90*/  SHF.R.S32.HI R206, RZ, 0x3, R14 ;  /* 0x00000003ffce7819 */ /* 0x000fc4000001140e */
[----:B------:R-:W-:Y:S02]  /*0ca0*/  LOP3.LUT R0, R0, 0xfffffffe, RZ, 0xc0, !PT ;  /* 0xfffffffe00007812 */ /* 0x000fe400078ec0ff */
[--C-:B------:R-:W-:Y:S01]  /*0cb0*/  SHF.R.S32.HI R9, RZ, 0x2, R15.reuse ;  /* 0x00000002ff097819 */ /* 0x100fe2000001140f */
[----:B-1----:R-:W-:Y:S01]  /*0cc0*/  IMAD.SHL.U32 R4, R206, 0x40, RZ ;  /* 0x00000040ce047824 */ /* 0x002fe200078e00ff */
[----:B------:R-:W-:Y:S01]  /*0cd0*/  LOP3.LUT R5, R14, 0xfffffff8, RZ, 0xc0, !PT ;  /* 0xfffffff80e057812 */ /* 0x000fe200078ec0ff */
[----:B------:R-:W-:Y:S01]  /*0ce0*/  IMAD.IADD R12, R3, 0x1, -R0 ;  /* 0x00000001030c7824 */ /* 0x000fe200078e0a00 */
[----:B------:R-:W-:Y:S02]  /*0cf0*/  LOP3.LUT R0, R2, 0xfffffff0, RZ, 0xc0, !PT ;  /* 0xfffffff002007812 */ /* 0x000fe400078ec0ff */
[----:B------:R-:W-:Y:S01]  /*0d00*/  SHF.R.S32.HI R3, RZ, 0x1f, R15 ;  /* 0x0000001fff037819 */ /* 0x000fe2000001140f */
[----:B------:R-:W-:Y:S01]  /*0d10*/  IMAD.IADD R216, R16, 0x1, -R5 ;  /* 0x0000000110d87824 */ /* 0x000fe200078e0a05 */
[----:B------:R-:W-:Y:S01]  /*0d20*/  LEA.HI R11, R8, R16, RZ, 0x5 ;  /* 0x00000010080b7211 */ /* 0x000fe200078f28ff */
[----:B------:R-:W-:Y:S01]  /*0d30*/  IMAD.IADD R0, R16, 0x1, -R0 ;  /* 0x0000000110007824 */ /* 0x000fe200078e0a00 */
[----:B------:R-:W-:Y:S01]  /*0d40*/  LEA.HI R2, R3, R9, RZ, 0x3 ;  /* 0x0000000903027211 */ /* 0x000fe200078f18ff */
[C---:B------:R-:W-:Y:S01]  /*0d50*/  IMAD.SHL.U32 R134, R216.reuse, 0x8, RZ ;  /* 0x00000008d8867824 */ /* 0x040fe200078e00ff */
[----:B------:R-:W-:Y:S01]  /*0d60*/  SHF.R.S32.HI R6, RZ, 0x5, R11 ;  /* 0x00000005ff067819 */ /* 0x000fe2000001140b */
[----:B------:R-:W-:Y:S01]  /*0d70*/  IMAD.SHL.U32 R138, R216, 0x4, RZ ;  /* 0x00000004d88a7824 */ /* 0x000fe200078e00ff */
[----:B------:R-:W-:-:S02]  /*0d80*/  SHF.R.S32.HI R5, RZ, 0x1f, R0 ;  /* 0x0000001fff057819 */ /* 0x000fc40000011400 */
[----:B------:R-:W-:Y:S02]  /*0d90*/  LOP3.LUT R3, R2, 0xfffffff8, RZ, 0xc0, !PT ;  /* 0xfffffff802037812 */ /* 0x000fe400078ec0ff */
[----:B------:R-:W-:Y:S02]  /*0da0*/  LOP3.LUT R2, R4, 0x1c0, RZ, 0xc0, !PT ;  /* 0x000001c004027812 */ /* 0x000fe400078ec0ff */
[----:B------:R-:W-:Y:S01]  /*0db0*/  LEA.HI R13, R5, R0, RZ, 0x3 ;  /* 0x00000000050d7211 */ /* 0x000fe200078f18ff */
[----:B------:R-:W-:Y:S01]  /*0dc0*/  IMAD.IADD R9, R9, 0x1, -R3 ;  /* 0x0000000109097824 */ /* 0x000fe200078e0a03 */
[----:B------:R-:W-:Y:S01]  /*0dd0*/  SHF.R.U32.HI R4, RZ, 0x3, R2 ;  /* 0x00000003ff047819 */ /* 0x000fe20000011602 */
[----:B------:R-:W-:Y:S01]  /*0de0*/  IMAD.SHL.U32 R5, R216, 0x40, RZ ;  /* 0x00000040d8057824 */ /* 0x000fe200078e00ff */
[----:B------:R-:W-:Y:S02]  /*0df0*/  LOP3.LUT R2, R2, 0x38, R134, 0xf8, !PT ;  /* 0x0000003802027812 */ /* 0x000fe400078ef886 */
[----:B------:R-:W-:-:S02]  /*0e00*/  LOP3.LUT R3, R13, 0xfffffff8, RZ, 0xc0, !PT ;  /* 0xfffffff80d037812 */ /* 0x000fc400078ec0ff */
[----:B------:R-:W-:Y:S02]  /*0e10*/  LOP3.LUT R10, R2, R4, RZ, 0x3c, !PT ;  /* 0x00000004020a7212 */ /* 0x000fe400078e3cff */
[----:B------:R-:W-:Y:S01]  /*0e20*/  LOP3.LUT R2, R5, 0x1c0, RZ, 0xc0, !PT ;  /* 0x000001c005027812 */ /* 0x000fe200078ec0ff */
[----:B------:R-:W-:Y:S01]  /*0e30*/  IMAD.IADD R7, R0, 0x1, -R3 ;  /* 0x0000000100077824 */ /* 0x000fe200078e0a03 */
[----:B------:R-:W-:Y:S02]  /*0e40*/  LOP3.LUT R3, R11, 0xffffffe0, RZ, 0xc0, !PT ;  /* 0xffffffe00b037812 */ /* 0x000fe400078ec0ff */
[----:B------:R-:W-:Y:S02]  /*0e50*/  LOP3.LUT R4, R2, 0x8, R14, 0xf8, !PT ;  /* 0x0000000802047812 */ /* 0x000fe400078ef80e */
[----:B------:R-:W-:Y:S01]  /*0e60*/  SHF.R.U32.HI R2, RZ, 0x3, R2 ;  /* 0x00000003ff027819 */ /* 0x000fe20000011602 */
[----:B------:R-:W-:Y:S01]  /*0e70*/  IMAD.IADD R17, R16, 0x1, -R3 ;  /* 0x0000000110117824 */ /* 0x000fe200078e0a03 */
[----:B------:R-:W-:-:S02]  /*0e80*/  LEA.HI R5, R8, R16, RZ, 0x6 ;  /* 0x0000001008057211 */ /* 0x000fc400078f30ff */
[----:B------:R-:W-:Y:S02]  /*0e90*/  SHF.R.S32.HI R0, RZ, 0x1f, R11 ;  /* 0x0000001fff007819 */ /* 0x000fe4000001140b */
[----:B------:R-:W-:Y:S01]  /*0ea0*/  LOP3.LUT R11, R4, R2, RZ, 0x3c, !PT ;  /* 0x00000002040b7212 */ /* 0x000fe200078e3cff */
[----:B------:R-:W-:Y:S01]  /*0eb0*/  IMAD.SHL.U32 R4, R5, 0x8, RZ ;  /* 0x0000000805047824 */ /* 0x000fe200078e00ff */
[----:B------:R-:W-:Y:S02]  /*0ec0*/  LEA.HI R0, R0, R6, RZ, 0x3 ;  /* 0x0000000600007211 */ /* 0x000fe400078f18ff */
[----:B------:R-:W-:Y:S02]  /*0ed0*/  LOP3.LUT R3, R15, 0xfffffffc, RZ, 0xc0, !PT ;  /* 0xfffffffc0f037812 */ /* 0x000fe400078ec0ff */
[----:B------:R-:W-:Y:S02]  /*0ee0*/  SHF.R.S32.HI R5, RZ, 0x1f, R17 ;  /* 0x0000001fff057819 */ /* 0x000fe40000011411 */
[----:B------:R-:W-:Y:S01]  /*0ef0*/  LOP3.LUT R2, R0, 0xffffff8, RZ, 0xc0, !PT ;  /* 0x0ffffff800027812 */ /* 0x000fe200078ec0ff */
[----:B------:R-:W-:Y:S01]  /*0f00*/  IMAD.IADD R0, R16, 0x1, -R3 ;  /* 0x0000000110007824 */ /* 0x000fe200078e0a03 */
[----:B------:R-:W-:-:S02]  /*0f10*/  LEA.HI R14, R5, R17, RZ, 0x2 ;  /* 0x00000011050e7211 */ /* 0x000fc400078f10ff */
[----:B------:R-:W-:Y:S01]  /*0f20*/  LOP3.LUT R8, R4, 0xfffffe00, RZ, 0xc0, !PT ;  /* 0xfffffe0004087812 */ /* 0x000fe200078ec0ff */
[----:B------:R-:W-:Y:S01]  /*0f30*/  IMAD.IADD R4, R6, 0x1, -R2 ;  /* 0x0000000106047824 */ /* 0x000fe200078e0a02 */
[----:B------:R-:W-:Y:S02]  /*0f40*/  SHF.R.S32.HI R3, RZ, 0x2, R14 ;  /* 0x00000002ff037819 */ /* 0x000fe4000001140e */
[----:B------:R-:W-:Y:S02]  /*0f50*/  LEA.HI R2, R0, R0, RZ, 0x1 ;  /* 0x0000000000027211 */ /* 0x000fe400078f08ff */
[----:B------:R-:W-:Y:S01]  /*0f60*/  LOP3.LUT R202, R10, R8, RZ, 0xfc, !PT ;  /* 0x000000080aca7212 */ /* 0x000fe200078efcff */
[----:B------:R-:W-:Y:S01]  /*0f70*/  IMAD R16, R4, 0x10, R3 ;  /* 0x0000001004107824 */ /* 0x000fe200078e0203 */
[----:B------:R-:W-:Y:S01]  /*0f80*/  LOP3.LUT R2, R2, 0x1ffffffe, RZ, 0xc0, !PT ;  /* 0x1ffffffe02027812 */ /* 0x000fe200078ec0ff */
[C---:B------:R-:W-:Y:S01]  /*0f90*/  IMAD.SHL.U32 R3, R9.reuse, 0x40, RZ ;  /* 0x0000004009037824 */ /* 0x040fe200078e00ff */
[----:B------:R-:W-:Y:S01]  /*0fa0*/  LOP3.LUT R5, R9, 0x1, RZ, 0xc0, !PT ;  /* 0x0000000109057812 */ /* 0x000fe200078ec0ff */
[----:B------:R-:W-:Y:S01]  /*0fb0*/  IMAD.SHL.U32 R4, R7, 0x40, RZ ;  /* 0x0000004007047824 */ /* 0x000fe200078e00ff */
[----:B------:R-:W-:Y:S01]  /*0fc0*/  IADD3 R18, R206, 0x60, RZ ;  /* 0x00000060ce127810 */ /* 0x000fe20007ffe0ff */
[----:B------:R-:W-:Y:S01]  /*0fd0*/  IMAD.SHL.U32 R10, R6, 0x400, RZ ;  /* 0x00000400060a7824 */ /* 0x000fe200078e00ff */
[----:B------:R-:W-:Y:S01]  /*0fe0*/  LOP3.LUT R3, R3, 0x1c0, RZ, 0xc0, !PT ;  /* 0x000001c003037812 */ /* 0x000fe200078ec0ff */
[----:B------:R-:W-:Y:S01]  /*0ff0*/  IMAD.IADD R15, R0, 0x1, -R2 ;  /* 0x00000001000f7824 */ /* 0x000fe200078e0a02 */
[----:B------:R-:W-:Y:S01]  /*1000*/  LOP3.LUT R2, R4, 0x1c0, RZ, 0xc0, !PT ;  /* 0x000001c004027812 */ /* 0x000fe200078ec0ff */
[----:B------:R-:W-:Y:S01]  /*1010*/  IMAD.SHL.U32 R6, R12, 0x8, RZ ;  /* 0x000000080c067824 */ /* 0x000fe200078e00ff */
[----:B------:R-:W-:Y:S01]  /*1020*/  ISETP.NE.U32.AND P0, PT, R5, 0x1, PT ;  /* 0x000000010500780c */ /* 0x000fe20003f05070 */
[----:B------:R-:W-:Y:S01]  /*1030*/  IMAD R5, R0, 0x2, R10 ;  /* 0x0000000200057824 */ /* 0x000fe200078e020a */
[----:B------:R-:W-:Y:S01]  /*1040*/  LEA.HI R3, R3, R3, RZ, 0x1d ;  /* 0x0000000303037211 */ /* 0x000fe200078fe8ff */
[----:B------:R-:W-:Y:S01]  /*1050*/  IMAD R0, R12, 0x200, R11 ;  /* 0x000002000c007824 */ /* 0x000fe200078e020b */
[----:B------:R-:W-:Y:S01]  /*1060*/  LOP3.LUT R4, R2, 0x8, R6, 0xf8, !PT ;  /* 0x0000000802047812 */ /* 0x000fe200078ef806 */
[----:B------:R-:W-:Y:S01]  /*1070*/  IMAD.SHL.U32 R6, R13, 0x40, RZ ;  /* 0x000000400d067824 */ /* 0x000fe200078e00ff */
[----:B------:R-:W-:Y:S01]  /*1080*/  SHF.R.U32.HI R2, RZ, 0x3, R2 ;  /* 0x00000003ff027819 */ /* 0x000fe20000011602 */
[----:B------:R-:W-:Y:S01]  /*1090*/  IMAD.IADD R11, R5, 0x1, R3 ;  /* 0x00000001050b7824 */ /* 0x000fe200078e0203 */
[----:B------:R-:W-:Y:S01]  /*10a0*/  IADD3 R19, R206, 0x40, RZ ;  /* 0x00000040ce137810 */ /* 0x000fe20007ffe0ff */
[----:B------:R-:W-:Y:S01]  /*10b0*/  STL [R1+0x58], R16 ;  /* 0x0000581001007387 */ /* 0x000fe20000100800 */
[----:B------:R-:W-:Y:S01]  /*10c0*/  IADD3 R140, R138, 0x40, RZ ;  /* 0x000000408a8c7810 */ /* 0x000fe20007ffe0ff */
[----:B------:R-:W-:Y:S01]  /*10d0*/  IMAD.SHL.U32 R202, R202, 0x2, RZ ;  /* 0x00000002caca7824 */ /* 0x000fe200078e00ff */
[----:B------:R-:W-:Y:S01]  /*10e0*/  R2P PR, R9, 0x6 ;  /* 0x0000000609007804 */ /* 0x000fe20000000000 */
[----:B------:R-:W-:Y:S01]  /*10f0*/  IMAD.SHL.U32 R3, R19, 0x40, RZ ;  /* 0x0000004013037824 */ /* 0x000fe200078e00ff */
[C---:B------:R-:W-:Y:S01]  /*1100*/  LOP3.LUT P4, RZ, R7.reuse, 0x2, RZ, 0xc0, !PT ;  /* 0x0000000207ff7812 */ /* 0x040fe2000788c0ff */
[----:B------:R-:W-:Y:S01]  /*1110*/  IMAD.IADD R133, R138, 0x1, R140 ;  /* 0x000000018a857824 */ /* 0x000fe200078e028c */
[----:B------:R-:W-:-:S02]  /*1120*/  LOP3.LUT P3, RZ, R7, 0x4, RZ, 0xc0, !PT ;  /* 0x0000000407ff7812 */ /* 0x000fc4000786c0ff */
[----:B------:R-:W-:Y:S01]  /*1130*/  LOP3.LUT R7, R4, R2, RZ, 0x3c, !PT ;  /* 0x0000000204077212 */ /* 0x000fe200078e3cff */
[----:B------:R-:W-:Y:S01]  /*1140*/  IMAD.SHL.U32 R2, R18, 0x40, RZ ;  /* 0x0000004012027824 */ /* 0x000fe200078e00ff */
[----:B------:R-:W-:Y:S02]  /*1150*/  SHF.R.S32.HI R5, RZ, 0x1f, R19 ;  /* 0x0000001fff057819 */ /* 0x000fe40000011413 */
[----:B------:R-:W-:Y:S02]  /*1160*/  SHF.R.S32.HI R4, RZ, 0x1f, R18 ;  /* 0x0000001fff047819 */ /* 0x000fe40000011412 */
[----:B------:R-:W-:Y:S02]  /*1170*/  LEA.HI R5, R5, R19, RZ, 0x3 ;  /* 0x0000001305057211 */ /* 0x000fe400078f18ff */
[----:B------:R-:W-:Y:S02]  /*1180*/  LOP3.LUT R19, R2, 0x1c0, RZ, 0xc0, !PT ;  /* 0x000001c002137812 */ /* 0x000fe400078ec0ff */
[----:B------:R-:W-:Y:S01]  /*1190*/  SHF.R.S32.HI R2, RZ, 0x1f, R133 ;  /* 0x0000001fff027819 */ /* 0x000fe20000011485 */
[----:B------:R-:W-:Y:S01]  /*11a0*/  IMAD.SHL.U32 R8, R5, 0x40, RZ ;  /* 0x0000004005087824 */ /* 0x000fe200078e00ff */
[----:B------:R-:W-:-:S02]  /*11b0*/  LOP3.LUT R20, R3, 0x1c0, RZ, 0xc0, !PT ;  /* 0x000001c003147812 */ /* 0x000fc400078ec0ff */
[----:B------:R-:W-:Y:S02]  /*11c0*/  LEA.HI R4, R4, R18, RZ, 0x3 ;  /* 0x0000001204047211 */ /* 0x000fe400078f18ff */
[CC--:B------:R-:W-:Y:S02]  /*11d0*/  LEA.HI R3, R2.reuse, R133.reuse, RZ, 0x6 ;  /* 0x0000008502037211 */ /* 0x0c0fe400078f30ff */
[----:B------:R-:W-:Y:S01]  /*11e0*/  LEA.HI R2, R2, R133, RZ, 0x3 ;  /* 0x0000008502027211 */ /* 0x000fe200078f18ff */
[----:B------:R-:W-:Y:S01]  /*11f0*/  IMAD.SHL.U32 R9, R4, 0x40, RZ ;  /* 0x0000004004097824 */ /* 0x000fe200078e00ff */
[----:B------:R-:W-:Y:S01]  /*1200*/  LOP3.LUT R4, R6, 0xfffffe00, RZ, 0xc0, !PT ;  /* 0xfffffe0006047812 */ /* 0x000fe200078ec0ff */
[----:B------:R-:W-:Y:S01]  /*1210*/  IMAD.SHL.U32 R5, R3, 0x80, RZ ;  /* 0x0000008003057824 */ /* 0x000fe200078e00ff */
[----:B------:R-:W-:Y:S02]  /*1220*/  SHF.R.U32.HI R12, RZ, 0x3, R20 ;  /* 0x00000003ff0c7819 */ /* 0x000fe40000011614 */
[----:B------:R-:W-:-:S02]  /*1230*/  LOP3.LUT R6, R20, 0x38, R2, 0xf8, !PT ;  /* 0x0000003814067812 */ /* 0x000fc400078ef802 */
[----:B------:R-:W-:Y:S02]  /*1240*/  LOP3.LUT R3, R19, 0x38, R2, 0xf8, !PT ;  /* 0x0000003813037812 */ /* 0x000fe400078ef802 */
[----:B------:R-:W-:Y:S02]  /*1250*/  LOP3.LUT R2, R5, 0xffffe000, RZ, 0xc0, !PT ;  /* 0xffffe00005027812 */ /* 0x000fe400078ec0ff */
[----:B------:R-:W-:Y:S02]  /*1260*/  SHF.R.U32.HI R18, RZ, 0x3, R19 ;  /* 0x00000003ff127819 */ /* 0x000fe40000011613 */
[----:B------:R-:W-:Y:S02]  /*1270*/  LOP3.LUT R13, R8, 0xfffffe00, RZ, 0xc0, !PT ;  /* 0xfffffe00080d7812 */ /* 0x000fe400078ec0ff */
[----:B------:R-:W-:Y:S01]  /*1280*/  LOP3.LUT R5, R6, R12, RZ, 0x3c, !PT ;  /* 0x0000000c06057212 */ /* 0x000fe200078e3cff */
[----:B------:R-:W-:Y:S01]  /*1290*/  IMAD.SHL.U32 R12, R11, 0x2, RZ ;  /* 0x000000020b0c7824 */ /* 0x000fe200078e00ff */
[----:B------:R-:W-:Y:S01]  /*12a0*/  LOP3.LUT R8, R9, 0xfffffe00, RZ, 0xc0, !PT ;  /* 0xfffffe0009087812 */ /* 0x000fe200078ec0ff */
[----:B------:R1:W-:Y:S01]  /*12b0*/  STL [R1+0x48], R13 ;  /* 0x0000480d01007387 */ /* 0x0003e20000100800 */
[----:B------:R-:W-:-:S02]  /*12c0*/  LOP3.LUT R3, R3, R18, RZ, 0x3c, !PT ;  /* 0x0000001203037212 */ /* 0x000fc400078e3cff */
[----:B------:R-:W-:Y:S01]  /*12d0*/  IADD3 R9, R5, R2, R13 ;  /* 0x0000000205097210 */ /* 0x000fe20007ffe00d */
[----:B------:R-:W-:Y:S01]  /*12e0*/  STL [R1+0x1c], R12 ;  /* 0x00001c0c01007387 */ /* 0x000fe20000100800 */
[C---:B------:R-:W-:Y:S02]  /*12f0*/  IADD3 R5, R12.reuse, 0x80, RZ ;  /* 0x000000800c057810 */ /* 0x040fe40007ffe0ff */
[----:B------:R-:W-:Y:S01]  /*1300*/  IADD3 R11, R12, 0x70, RZ ;  /* 0x000000700c0b7810 */ /* 0x000fe20007ffe0ff */
[----:B------:R2:W-:Y:S01]  /*1310*/  STL [R1+0x44], R8 ;  /* 0x0000440801007387 */ /* 0x0005e20000100800 */
[----:B------:R-:W-:Y:S02]  /*1320*/  @P0 IADD3 R11, R5, 0x10, RZ ;  /* 0x00000010050b0810 */ /* 0x000fe40007ffe0ff */
[----:B------:R-:W-:Y:S02]  /*1330*/  LEA R188, R0, 0xa080, 0x1 ;  /* 0x0000a08000bc7811 */ /* 0x000fe400078e08ff */
[----:B------:R-:W-:Y:S01]  /*1340*/  LEA R9, R9, 0x10080, 0x1 ;  /* 0x0001008009097811 */ /* 0x000fe200078e08ff */
[----:B------:R-:W-:Y:S01]  /*1350*/  STL [R1+0x20], R11 ;  /* 0x0000200b01007387 */ /* 0x000fe20000100800 */
[----:B------:R-:W-:-:S02]  /*1360*/  SHF.R.S32.HI R135, RZ, 0x1f, R134 ;  /* 0x0000001fff877819 */ /* 0x000fc40000011486 */
[C---:B------:R-:W-:Y:S02]  /*1370*/  IADD3 R142, R138.reuse, 0x20, RZ ;  /* 0x000000208a8e7810 */ /* 0x040fe40007ffe0ff */
[----:B------:R-:W-:Y:S02]  /*1380*/  IADD3 R141, R138, 0x60, RZ ;  /* 0x000000608a8d7810 */ /* 0x000fe40007ffe0ff */
[C---:B------:R-:W-:Y:S02]  /*1390*/  IADD3 R208, R134.reuse, 0x80, RZ ;  /* 0x0000008086d07810 */ /* 0x040fe40007ffe0ff */
[----:B------:R-:W-:Y:S01]  /*13a0*/  IADD3 R209, R134, 0xc0, RZ ;  /* 0x000000c086d17810 */ /* 0x000fe20007ffe0ff */
[----:B-1----:R-:W-:-:S05]  /*13b0*/  IMAD R13, R15, 0x8, R16 ;  /* 0x000000080f0d7824 */ /* 0x002fca00078e0210 */
[----:B------:R1:W-:Y:S01]  /*13c0*/  STL [R1+0x5c], R13 ;  /* 0x00005c0d01007387 */ /* 0x0003e20000100800 */
[----:B--2---:R-:W-:Y:S02]  /*13d0*/  IADD3 R8, R3, R2, R8 ;  /* 0x0000000203087210 */ /* 0x004fe40007ffe008 */
[----:B------:R-:W-:Y:S02]  /*13e0*/  IADD3 R2, R206, 0x20, RZ ;  /* 0x00000020ce027810 */ /* 0x000fe40007ffe0ff */
[----:B------:R-:W-:Y:S02]  /*13f0*/  LOP3.LUT R2, R14, 0x7ffffffc, RZ, 0xc0, !PT ;  /* 0x7ffffffc0e027812 */ /* 0x000fe400078ec0ff */
[CC--:B------:R-:W-:Y:S01]  /*1400*/  IADD3 R3, R7.reuse, R4.reuse, R10 ;  /* 0x0000000407037210 */ /* 0x0c0fe20007ffe00a */
[----:B------:R-:W-:Y:S01]  /*1410*/  IMAD.MOV.U32 R10, RZ, RZ, 0x40 ;  /* 0x00000040ff0a7424 */ /* 0x000fe200078e00ff */
[----:B------:R-:W-:Y:S01]  /*1420*/  LOP3.LUT R4, R7, R4, RZ, 0xfc, !PT ;  /* 0x0000000407047212 */ /* 0x000fe200078efcff */
[----:B------:R-:W-:Y:S01]  /*1430*/  IMAD.IADD R2, R17, 0x1, -R2 ;  /* 0x0000000111027824 */ /* 0x000fe200078e0a02 */
[----:B------:R-:W-:Y:S01]  /*1440*/  LEA R194, R3, 0x10080, 0x1 ;  /* 0x0001008003c27811 */ /* 0x000fe200078e08ff */
[----:B------:R-:W-:Y:S01]  /*1450*/  IMAD.MOV.U32 R7, RZ, RZ, 0x20 ;  /* 0x00000020ff077424 */ /* 0x000fe200078e00ff */
[----:B------:R-:W-:Y:S01]  /*1460*/  SEL R5, R10, 0xffffffc0, !P2 ;  /* 0xffffffc00a057807 */ /* 0x000fe20005000000 */
[----:B------:R-:W-:Y:S01]  /*1470*/  IMAD.SHL.U32 R217, R2, 0x2, RZ ;  /* 0x0000000202d97824 */ /* 0x000fe200078e00ff */
[----:B------:R-:W-:-:S02]  /*1480*/  SEL R0, R10, 0xffffffc0, !P3 ;  /* 0xffffffc00a007807 */ /* 0x000fc40005800000 */
[----:B------:R-:W-:Y:S01]  /*1490*/  SEL R6, R7, 0xffffffe0, !P1 ;  /* 0xffffffe007067807 */ /* 0x000fe20004800000 */
[----:B------:R-:W-:Y:S01]  /*14a0*/  IMAD.IADD R3, R5, 0x1, R11 ;  /* 0x0000000105037824 */ /* 0x000fe200078e020b */
[C---:B------:R-:W-:Y:S01]  /*14b0*/  IADD3 R22, R217.reuse, 0x8, RZ ;  /* 0x00000008d9167810 */ /* 0x040fe20007ffe0ff */
[----:B------:R-:W-:Y:S01]  /*14c0*/  IMAD.IADD R197, R194, 0x1, R0 ;  /* 0x00000001c2c57824 */ /* 0x000fe200078e0200 */
[C---:B------:R-:W-:Y:S02]  /*14d0*/  IADD3 R21, R217.reuse, 0x10, RZ ;  /* 0x00000010d9157810 */ /* 0x040fe40007ffe0ff */
[C---:B------:R-:W-:Y:S02]  /*14e0*/  IADD3 R18, R217.reuse, 0x28, RZ ;  /* 0x00000028d9127810 */ /* 0x040fe40007ffe0ff */
[C---:B------:R-:W-:Y:S02]  /*14f0*/  IADD3 R19, R217.reuse, 0x20, RZ ;  /* 0x00000020d9137810 */ /* 0x040fe40007ffe0ff */
[----:B------:R-:W-:-:S02]  /*1500*/  IADD3 R14, R217, 0x40, RZ ;  /* 0x00000040d90e7810 */ /* 0x000fc40007ffe0ff */
[----:B------:R-:W-:Y:S02]  /*1510*/  SEL R2, R7, 0xffffffe0, !P4 ;  /* 0xffffffe007027807 */ /* 0x000fe40006000000 */
[C---:B------:R-:W-:Y:S02]  /*1520*/  IADD3 R16, R217.reuse, 0x38, RZ ;  /* 0x00000038d9107810 */ /* 0x040fe40007ffe0ff */
[----:B------:R-:W-:Y:S01]  /*1530*/  IADD3 R7, R217, 0x50, RZ ;  /* 0x00000050d9077810 */ /* 0x000fe20007ffe0ff */
[----:B------:R-:W-:Y:S01]  /*1540*/  IMAD.IADD R195, R194, 0x1, R2 ;  /* 0x00000001c2c37824 */ /* 0x000fe200078e0202 */
[----:B------:R-:W-:Y:S02]  /*1550*/  SHF.R.S32.HI R10, RZ, 0x1f, R22 ;  /* 0x0000001fff0a7819 */ /* 0x000fe40000011416 */
[----:B------:R-:W-:Y:S01]  /*1560*/  SHF.R.S32.HI R7, RZ, 0x1f, R21 ;  /* 0x0000001fff077819 */ /* 0x000fe20000011415 */
[----:B------:R-:W-:Y:S01]  /*1570*/  IMAD.IADD R196, R195, 0x1, R0 ;  /* 0x00000001c3c47824 */ /* 0x000fe200078e0200 */
[----:B------:R-:W-:-:S02]  /*1580*/  SHF.R.S32.HI R10, RZ, 0x1f, R18 ;  /* 0x0000001fff0a7819 */ /* 0x000fc40000011412 */
[----:B------:R-:W-:Y:S02]  /*1590*/  SHF.R.S32.HI R7, RZ, 0x1f, R19 ;  /* 0x0000001fff077819 */ /* 0x000fe40000011413 */
[----:B------:R-:W-:Y:S01]  /*15a0*/  SHF.R.S32.HI R10, RZ, 0x1f, R14 ;  /* 0x0000001fff0a7819 */ /* 0x000fe2000001140e */
[C---:B------:R-:W-:Y:S01]  /*15b0*/  IMAD.IADD R10, R12.reuse, 0x1, R5 ;  /* 0x000000010c0a7824 */ /* 0x040fe200078e0205 */
[----:B------:R-:W-:Y:S01]  /*15c0*/  SHF.R.S32.HI R7, RZ, 0x1f, R16 ;  /* 0x0000001fff077819 */ /* 0x000fe20000011410 */
[----:B------:R-:W-:Y:S01]  /*15d0*/  IMAD.IADD R7, R12, 0x1, R6 ;  /* 0x000000010c077824 */ /* 0x000fe200078e0206 */
[----:B------:R-:W-:Y:S01]  /*15e0*/  LEA R190, R4, 0x4080, 0x1 ;  /* 0x0000408004be7811 */ /* 0x000fe200078e08ff */
[----:B------:R-:W-:Y:S01]  /*15f0*/  IMAD.IADD R6, R6, 0x1, R11 ;  /* 0x0000000106067824 */ /* 0x000fe200078e020b */
[----:B------:R-:W-:Y:S01]  /*1600*/  STL [R1+0x3c], R10 ;  /* 0x00003c0a01007387 */ /* 0x000fe20000100800 */
[----:B------:R-:W-:Y:S02]  /*1610*/  LEA R8, R8, 0x10080, 0x1 ;  /* 0x0001008008087811 */ /* 0x000fe400078e08ff */
[--C-:B------:R-:W-:Y:S01]  /*1620*/  IMAD.IADD R191, R2, 0x1, R190.reuse ;  /* 0x0000000102bf7824 */ /* 0x100fe200078e02be */
[----:B------:R2:W-:Y:S01]  /*1630*/  STL [R1+0x28], R7 ;  /* 0x0000280701007387 */ /* 0x0005e20000100800 */
[----:B------:R-:W-:Y:S01]  /*1640*/  IMAD.IADD R2, R6, 0x1, R5 ;  /* 0x0000000106027824 */ /* 0x000fe200078e0205 */
[C---:B------:R-:W-:Y:S01]  /*1650*/  IADD3 R20, R217.reuse, 0x18, RZ ;  /* 0x00000018d9147810 */ /* 0x040fe20007ffe0ff */
[C---:B------:R-:W-:Y:S01]  /*1660*/  IMAD.IADD R193, R0.reuse, 0x1, R190 ;  /* 0x0000000100c17824 */ /* 0x040fe200078e02be */
[----:B------:R3:W-:Y:S01]  /*1670*/  STL [R1+0x50], R9 ;  /* 0x0000500901007387 */ /* 0x0007e20000100800 */
[C---:B------:R-:W-:Y:S01]  /*1680*/  IADD3 R17, R217.reuse, 0x30, RZ ;  /* 0x00000030d9117810 */ /* 0x040fe20007ffe0ff */
[----:B------:R-:W-:Y:S01]  /*1690*/  IMAD.IADD R192, R0, 0x1, R191 ;  /* 0x0000000100c07824 */ /* 0x000fe200078e02bf */
[----:B-1----:R-:W-:Y:S01]  /*16a0*/  IADD3 R13, R217, 0x48, RZ ;  /* 0x00000048d90d7810 */ /* 0x002fe20007ffe0ff */
[----:B------:R3:W-:Y:S01]  /*16b0*/  STL [R1+0x4c], R8 ;  /* 0x00004c0801007387 */ /* 0x0007e20000100800 */
[----:B------:R-:W-:-:S02]  /*16c0*/  SHF.R.S32.HI R15, RZ, 0x1f, R20 ;  /* 0x0000001fff0f7819 */ /* 0x000fc40000011414 */
[----:B------:R-:W-:Y:S02]  /*16d0*/  SHF.R.S32.HI R15, RZ, 0x1f, R17 ;  /* 0x0000001fff0f7819 */ /* 0x000fe40000011411 */
[----:B------:R-:W-:Y:S01]  /*16e0*/  SHF.R.S32.HI R13, RZ, 0x1f, R13 ;  /* 0x0000001fff0d7819 */ /* 0x000fe2000001140d */
[----:B--2---:R-:W-:-:S05]  /*16f0*/  IMAD.IADD R7, R5, 0x1, R7 ;  /* 0x0000000105077824 */ /* 0x004fca00078e0207 */
[----:B------:R3:W-:Y:S04]  /*1700*/  STL [R1+0x34], R7 ;  /* 0x0000340701007387 */ /* 0x0007e80000100800 */
[----:B------:R3:W-:Y:S04]  /*1710*/  STL [R1+0x30], R3 ;  /* 0x0000300301007387 */ /* 0x0007e80000100800 */
[----:B------:R3:W-:Y:S04]  /*1720*/  STL [R1+0x24], R6 ;  /* 0x0000240601007387 */ /* 0x0007e80000100800 */
[----:B------:R3:W-:Y:S02]  /*1730*/  STL [R1+0x2c], R2 ;  /* 0x00002c0201007387 */ /* 0x0007e40000100800 */
.L_x_1541:
[----:B------:R-:W2:Y:S01]  /*1740*/  LDL R0, [R1+0xc] ;  /* 0x00000c0001007983 */ /* 0x000ea20000100800 */
[----:B------:R-:W-:Y:S01]  /*1750*/  IMAD.MOV.U32 R12, RZ, RZ, 0x4 ;  /* 0x00000004ff0c7424 */ /* 0x000fe200078e00ff */
[----:B------:R-:W-:-:S02]  /*1760*/  ISETP.NE.U32.AND P4, PT, RZ, c[0x0][0x360], PT ;  /* 0x0000d800ff007a0c */ /* 0x000fc40003f85070 */
[----:B------:R-:W-:Y:S01]  /*1770*/  ISETP.NE.U32.AND P0, PT, RZ, c[0x0][0x370], PT ;  /* 0x0000dc00ff007a0c */ /* 0x000fe20003f05070 */
[----:B---3--:R-:W3:Y:S01]  /*1780*/  LDL R9, [R1+0x8] ;  /* 0x0000080001097983 */ /* 0x008ee20000100800 */
        /* <DEDUP_REMOVED lines=9> */
[----:B------:R-:W-:-:S02]  /*1820*/  IMAD.MOV.U32 R176, RZ, RZ, RZ ;  /* 0x000000ffffb07224 */ /* 0x000fc400078e00ff */
[----:B------:R-:W-:Y:S01]  /*1830*/  IMAD.MOV.U32 R11, RZ, RZ, RZ ;  /* 0x000000ffff0b7224 */ /* 0x000fe200078e00ff */
[----:B--2---:R-:W-:Y:S02]  /*1840*/  SHF.R.S32.HI R29, RZ, 0x1f, R218 ;  /* 0x0000001fff1d7819 */ /* 0x004fe400000114da */
[C---:B------:R-:W-:Y:S02]  /*1850*/  @P4 LEA R2, P0, R218.reuse, c[0x0][0x360], 0x2 ;  /* 0x0000d800da024a11 */ /* 0x040fe400078010ff */
[C---:B------:R-:W-:Y:S02]  /*1860*/  @P2 LEA R4, P1, R218.reuse, c[0x0][0x370], 0x2 ;  /* 0x0000dc00da042a11 */ /* 0x040fe400078210ff */
        /* <DEDUP_REMOVED lines=15> */
[----:B---3--:R-:W-:-:S03]  /*1960*/  LOP3.LUT R28, R9, 0xffff, RZ, 0xc0, !PT ;  /* 0x0000ffff091c7812 */ /* 0x008fc600078ec0ff */
[----:B------:R4:W-:Y:S04]  /*1970*/  STL [R1+0x14], R29 ;  /* 0x0000141d01007387 */ /* 0x0009e80000100800 */
[----:B------:R4:W-:Y:S01]  /*1980*/  STL [R1+0x10], R28 ;  /* 0x0000101c01007387 */ /* 0x0009e20000100800 */
[----:B------:R-:W-:Y:S01]  /*1990*/  YIELD ;  /* 0x0000000000007946 */ /* 0x000fe20003800000 */
[----:B------:R-:W-:Y:S01]  /*19a0*/  P2R R19, PR, RZ, 0x40 ;  /* 0x00000040ff137803 */ /* 0x000fe20000000000 */
[----:B------:R-:W-:Y:S05]  /*19b0*/  @P4 BRA `(.L_x_1363) ;  /* 0x0000005000004947 */ /* 0x000fea0003800000 */
[----:B-----5:R-:W-:Y:S01]  /*19c0*/  MOV R177, c[0x0][0x168] ;  /* 0x00005a0000b17a02 */ /* 0x020fe20000000f00 */
[----:B------:R-:W-:Y:S05]  /*19d0*/  @!P3 BRA `(.L_x_1363) ;  /* 0x000000300000b947 */ /* 0x000fea0003800000 */
[----:B------:R-:W2:Y:S04]  /*19e0*/  LDG.E R8, [R6.64] ;  /* 0x0000000606087981 */ /* 0x000ea8000c1e1900 */
[----:B------:R-:W2:Y:S02]  /*19f0*/  LDG.E R0, [R6.64+0x4] ;  /* 0x0000040606007981 */ /* 0x000ea4000c1e1900 */
[----:B--2---:R-:W-:-:S02]  /*1a00*/  IADD3 R177, -R8, R0, RZ ;  /* 0x0000000008b17210 */ /* 0x004fc40007ffe1ff */
.L_x_1363:
[----:B------:R-:W-:-:S04]  /*1a10*/  ISETP.NE.U32.AND P0, PT, RZ, c[0x0][0x368], PT ;  /* 0x0000da00ff007a0c */ /* 0x000fc80003f05070 */
[----:B------:R-:W-:-:S13]  /*1a20*/  ISETP.NE.AND.EX P0, PT, RZ, c[0x0][0x36c], PT, P0 ;  /* 0x0000db00ff007a0c */ /* 0x000fda0003f05300 */
[----:B------:R-:W-:Y:S05]  /*1a30*/  @!P0 BRA `(.L_x_1364) ;  /* 0x0000004000008947 */ /* 0x000fea0003800000 */
[----:B----4-:R-:W-:-:S04]  /*1a40*/  LEA R4, P0, R218, c[0x0][0x368], 0x2 ;  /* 0x0000da00da047a11 */ /* 0x010fc800078010ff */
[----:B------:R-:W-:-:S05]  /*1a50*/  LEA.HI.X R5, R218, c[0x0][0x36c], R29, 0x2, P0 ;  /* 0x0000db00da057a11 */ /* 0x000fca00000f141d */
[----:B------:R1:W5:Y:S01]  /*1a60*/  LDG.E R10, [R4.64] ;  /* 0x00000006040a7981 */ /* 0x000362000c1e1900 */
[----:B------:R-:W-:Y:S05]  /*1a70*/  BRA `(.L_x_1365) ;  /* 0x0000005000007947 */ /* 0x000fea0003800000 */
.L_x_1364:
[----:B------:R-:W-:Y:S01]  /*1a80*/  MOV R10, c[0x0][0x1d0] ;  /* 0x00007400000a7a02 */ /* 0x000fe20000000f00 */
[----:B------:R-:W-:Y:S05]  /*1a90*/  @!P6 BRA `(.L_x_1365) ;  /* 0x000000300000e947 */ /* 0x000fea0003800000 */
[----:B----4-:R-:W2:Y:S04]  /*1aa0*/  LDG.E R6, [R4.64] ;  /* 0x0000000604067981 */ /* 0x010ea8000c1e1900 */
[----:B------:R-:W2:Y:S02]  /*1ab0*/  LDG.E R0, [R4.64+0x4] ;  /* 0x0000040604007981 */ /* 0x000ea4000c1e1900 */
[----:B--2---:R-:W-:Y:S02]  /*1ac0*/  IADD3 R10, -R6, R0, RZ ;  /* 0x00000000060a7210 */ /* 0x004fe40007ffe1ff */
.L_x_1365:
[----:B----4-:R2:W3:Y:S04]  /*1ad0*/  @P5 LDG.E R6, [R2.64] ;  /* 0x0000000602065981 */ /* 0x0104e8000c1e1900 */
[----:B-1----:R2:W3:Y:S01]  /*1ae0*/  @P5 LDG.E R4, [R2.64+0x4] ;  /* 0x0000040602045981 */ /* 0x0024e2000c1e1900 */
[----:B------:R-:W-:Y:S01]  /*1af0*/  ISETP.NE.U32.AND P0, PT, RZ, c[0x0][0x378], PT ;  /* 0x0000de00ff007a0c */ /* 0x000fe20003f05070 */
[----:B-----5:R-:W-:-:S03]  /*1b00*/  IMAD.MOV.U32 R158, RZ, RZ, R10 ;  /* 0x000000ffff9e7224 */ /* 0x020fc600078e000a */
[----:B------:R-:W-:Y:S01]  /*1b10*/  ISETP.NE.AND.EX P1, PT, RZ, c[0x0][0x37c], PT, P0 ;  /* 0x0000df00ff007a0c */ /* 0x000fe20003f25300 */
[----:B------:R-:W-:-:S12]  /*1b20*/  IMAD.MOV.U32 R0, RZ, RZ, c[0x0][0x228] ;  /* 0x00008a00ff007624 */ /* 0x000fd800078e00ff */
[----:B--2---:R-:W-:-:S04]  /*1b30*/  @P1 LEA R2, P0, R218, c[0x0][0x378], 0x2 ;  /* 0x0000de00da021a11 */ /* 0x004fc800078010ff */
[----:B------:R-:W-:-:S05]  /*1b40*/  @P1 LEA.HI.X R3, R218, c[0x0][0x37c], R29, 0x2, P0 ;  /* 0x0000df00da031a11 */ /* 0x000fca00000f141d */
[----:B------:R1:W5:Y:S01]  /*1b50*/  @P1 LDG.E R158, [R2.64] ;  /* 0x00000006029e1981 */ /* 0x000362000c1e1900 */
[----:B------:R-:W-:Y:S01]  /*1b60*/  IMAD.IADD R5, R10, 0x1, -R163 ;  /* 0x000000010a057824 */ /* 0x000fe200078e0aa3 */
[----:B------:R-:W-:Y:S01]  /*1b70*/  BSSY B0, `(.L_x_1366) ;  /* 0x0000031000007945 */ /* 0x000fe20003800000 */
[C---:B-1----:R-:W-:Y:S02]  /*1b80*/  LOP3.LUT R2, R9.reuse, 0xff000000, RZ, 0xc0, !PT ;  /* 0xff00000009027812 */ /* 0x042fe400078ec0ff */
[----:B------:R-:W-:Y:S01]  /*1b90*/  LOP3.LUT R3, R9, 0xff0000, RZ, 0xc0, !PT ;  /* 0x00ff000009037812 */ /* 0x000fe200078ec0ff */
[----:B---3--:R-:W-:Y:S01]  /*1ba0*/  @P5 IMAD.IADD R0, R4, 0x1, -R6 ;  /* 0x0000000104005824 */ /* 0x008fe200078e0a06 */
[----:B------:R-:W-:-:S03]  /*1bb0*/  SHF.R.U32.HI R4, RZ, 0x8, R2 ;  /* 0x00000008ff047819 */ /* 0x000fc60000011602 */
[----:B------:R-:W-:Y:S01]  /*1bc0*/  IMAD.IADD R178, R5, 0x1, R0 ;  /* 0x0000000105b27824 */ /* 0x000fe200078e0200 */
[----:B------:R-:W-:-:S04]  /*1bd0*/  LEA.HI R4, R3, R4, RZ, 0x10 ;  /* 0x0000000403047211 */ /* 0x000fc800078f80ff */
[----:B------:R-:W-:Y:S02]  /*1be0*/  SHF.R.U32.HI R6, RZ, 0x10, R4 ;  /* 0x00000010ff067819 */ /* 0x000fe40000011604 */
[----:B------:R-:W-:Y:S02]  /*1bf0*/  LOP3.LUT R13, R4, 0xff, RZ, 0xc0, !PT ;  /* 0x000000ff040d7812 */ /* 0x000fe400078ec0ff */
[C---:B------:R-:W-:Y:S01]  /*1c00*/  IADD3 R2, R178.reuse, 0x2f, RZ ;  /* 0x0000002fb2027810 */ /* 0x040fe20007ffe0ff */
[----:B------:R1:W-:Y:S01]  /*1c10*/  STL [R1+0x38], R6 ;  /* 0x0000380601007387 */ /* 0x0003e20000100800 */
[----:B------:R-:W-:Y:S02]  /*1c20*/  ISETP.GE.AND P0, PT, R178, 0x1, PT ;  /* 0x00000001b200780c */ /* 0x000fe40003f06270 */
[----:B------:R-:W-:Y:S01]  /*1c30*/  ISETP.NE.AND P1, PT, R6, RZ, PT ;  /* 0x000000ff0600720c */ /* 0x000fe20003f25270 */
[----:B------:R1:W-:Y:S01]  /*1c40*/  STL [R1+0x40], R13 ;  /* 0x0000400d01007387 */ /* 0x0003e20000100800 */
[----:B------:R-:W-:-:S02]  /*1c50*/  IMAD.HI R2, R2, 0x2aaaaaab, RZ ;  /* 0x2aaaaaab02027827 */ /* 0x000fc400078e02ff */
[----:B------:R-:W-:-:S03]  /*1c60*/  SEL R148, R6, c[0x0][0x338], P1 ;  /* 0x0000ce0006947a07 */ /* 0x000fc60000800000 */
[----:B------:R-:W-:-:S04]  /*1c70*/  SHF.R.U32.HI R3, RZ, 0x1f, R2 ;  /* 0x0000001fff037819 */ /* 0x000fc80000011602 */
[----:B------:R-:W-:Y:S01]  /*1c80*/  LEA.HI.SX32 R149, R2, R3, 0x1d ;  /* 0x0000000302957211 */ /* 0x000fe200078feaff */
[----:B------:R-:W-:Y:S01]  /*1c90*/  IMAD.MOV.U32 R2, RZ, RZ, RZ ;  /* 0x000000ffff027224 */ /* 0x000fe200078e00ff */
        /* <DEDUP_REMOVED lines=13> */
[----:B------:R-:W-:Y:S02]  /*1d70*/  IMAD.MOV R8, RZ, RZ, -R2 ;  /* 0x000000ffff087224 */ /* 0x000fe400078e0a02 */
[----:B------:R-:W-:-:S04]  /*1d80*/  IMAD.MOV.U32 R2, RZ, RZ, RZ ;  /* 0x000000ffff027224 */ /* 0x000fc800078e00ff */
        /* <DEDUP_REMOVED lines=15> */
.L_x_1367:
[----:B------:R-:W-:Y:S05]  /*1e80*/  BSYNC B0 ;  /* 0x0000000000007941 */ /* 0x000fea0003800000 */
.L_x_1366:
[----:B------:R-:W-:Y:S01]  /*1e90*/  IMAD R3, R13, R2, RZ ;  /* 0x000000020d037224 */ /* 0x000fe200078e02ff */
[----:B------:R-:W2:Y:S01]  /*1ea0*/  S2R R7, SR_TID.X ;  /* 0x0000000000077919 */ /* 0x000ea20000002100 */
[----:B------:R-:W-:Y:S02]  /*1eb0*/  IADD3 R27, R206, 0x20, RZ ;  /* 0x00000020ce1b7810 */ /* 0x000fe40007ffe0ff */
[C---:B------:R-:W-:Y:S02]  /*1ec0*/  IMAD.IADD R2, R3.reuse, 0x1, R2 ;  /* 0x0000000103027824 */ /* 0x040fe400078e0202 */
[----:B------:R-:W-:-:S03]  /*1ed0*/  IMAD R3, R3, 0x30, -R5 ;  /* 0x0000003003037824 */ /* 0x000fc600078e0a05 */
[----:B------:R-:W-:Y:S02]  /*1ee0*/  IMNMX R2, R149, R2, PT ;  /* 0x0000000295027217 */ /* 0x000fe40003800200 */
[----:B------:R-:W-:-:S03]  /*1ef0*/  IMNMX R3, RZ, R3, !PT ;  /* 0x00000003ff037217 */ /* 0x000fc60007800200 */
[----:B------:R-:W-:Y:S02]  /*1f00*/  IMAD R2, R2, 0x30, -R5 ;  /* 0x0000003002027824 */ /* 0x000fe400078e0a05 */
[----:B------:R-:W-:-:S03]  /*1f10*/  IMAD.WIDE.U32 R4, R3, -0x55555555, RZ ;  /* 0xaaaaaaab03047825 */ /* 0x000fc600078e00ff */
[----:B------:R-:W-:Y:S01]  /*1f20*/  IMNMX R2, R2, R0, PT ;  /* 0x0000000002027217 */ /* 0x000fe20003800200 */
[----:B------:R-:W-:Y:S01]  /*1f30*/  IMAD.SHL.U32 R4, R206, 0x40, RZ ;  /* 0x00000040ce047824 */ /* 0x000fe200078e00ff */
[----:B------:R-:W-:Y:S02]  /*1f40*/  SHF.R.U32.HI R143, RZ, 0x5, R5 ;  /* 0x00000005ff8f7819 */ /* 0x000fe40000011605 */
[----:B------:R-:W-:Y:S02]  /*1f50*/  ISETP.GT.AND P0, PT, R2, R3, PT ;  /* 0x000000030200720c */ /* 0x000fe40003f04270 */
[----:B-12---:R-:W-:Y:S02]  /*1f60*/  SHF.R.S32.HI R6, RZ, 0x1f, R7 ;  /* 0x0000001fff067819 */ /* 0x006fe40000011407 */
[----:B------:R-:W-:-:S04]  /*1f70*/  LOP3.LUT R174, R4, 0x1c0, RZ, 0xc0, !PT ;  /* 0x000001c004ae7812 */ /* 0x000fc800078ec0ff */
[----:B------:R-:W-:Y:S02]  /*1f80*/  SHF.R.U32.HI R179, RZ, 0x3, R174 ;  /* 0x00000003ffb37819 */ /* 0x000fe400000116ae */
[----:B------:R-:W-:-:S03]  /*1f90*/  LOP3.LUT R5, R174, 0x38, R134, 0xf8, !PT ;  /* 0x00000038ae057812 */ /* 0x000fc600078ef886 */
[----:B------:R-:W-:Y:S02]  /*1fa0*/  @P0 IADD3 R3, R2, 0x2f, RZ ;  /* 0x0000002f02030810 */ /* 0x000fe40007ffe0ff */
[----:B------:R-:W-:-:S03]  /*1fb0*/  LEA.HI R2, R6, R7, RZ, 0x6 ;  /* 0x0000000706027211 */ /* 0x000fc600078f30ff */
[----:B------:R-:W-:-:S04]  /*1fc0*/  @P0 IMAD.HI R3, R3, 0x2aaaaaab, RZ ;  /* 0x2aaaaaab03030827 */ /* 0x000fc800078e02ff */
[----:B------:R-:W-:Y:S01]  /*1fd0*/  IMAD.SHL.U32 R4, R2, 0x8, RZ ;  /* 0x0000000802047824 */ /* 0x000fe200078e00ff */
[----:B------:R-:W-:Y:S01]  /*1fe0*/  @P0 SHF.R.U32.HI R6, RZ, 0x1f, R3 ;  /* 0x0000001fff060819 */ /* 0x000fe20000011603 */
[----:B------:R-:W-:-:S03]  /*1ff0*/  IMAD.MOV.U32 R2, RZ, RZ, R143 ;  /* 0x000000ffff027224 */ /* 0x000fc600078e008f */
[----:B------:R-:W-:Y:S02]  /*2000*/  @P0 LEA.HI.SX32 R2, R3, R6, 0x1d ;  /* 0x0000000603020211 */ /* 0x000fe400078feaff */
[----:B------:R-:W-:Y:S01]  /*2010*/  LOP3.LUT R175, R4, 0xfffffe00, RZ, 0xc0, !PT ;  /* 0xfffffe0004af7812 */ /* 0x000fe200078ec0ff */
[----:B------:R-:W-:Y:S01]  /*2020*/  IMAD.SHL.U32 R4, R27, 0x40, RZ ;  /* 0x000000401b047824 */ /* 0x000fe200078e00ff */
[----:B------:R-:W-:Y:S02]  /*2030*/  ISETP.GT.AND P0, PT, R2, R143, PT ;  /* 0x0000008f0200720c */ /* 0x000fe40003f04270 */
[----:B------:R-:W-:Y:S02]  /*2040*/  LOP3.LUT R3, R5, R179, RZ, 0x3c, !PT ;  /* 0x000000b305037212 */ /* 0x000fe400078e3cff */
[----:B------:R-:W-:-:S03]  /*2050*/  LOP3.LUT R159, R4, 0x1c0, RZ, 0xc0, !PT ;  /* 0x000001c0049f7812 */ /* 0x000fc600078ec0ff */
[----:B------:R-:W-:-:S04]  /*2060*/  IMAD.IADD R3, R175, 0x1, R3 ;  /* 0x00000001af037824 */ /* 0x000fc800078e0203 */
[----:B------:R-:W-:Y:S02]  /*2070*/  IMAD.SHL.U32 R200, R3, 0x2, RZ ;  /* 0x0000000203c87824 */ /* 0x000fe400078e00ff */
[----:B------:R-:W-:Y:S05]  /*2080*/  @!P0 BRA `(.L_x_1368) ;  /* 0x000067d000008947 */ /* 0x000fea0003800000 */
[----:B------:R-:W-:Y:S01]  /*2090*/  SHF.R.S32.HI R24, RZ, 0x1f, R206 ;  /* 0x0000001fff187819 */ /* 0x000fe200000114ce */
[----:B------:R-:W-:Y:S01]  /*20a0*/  IMAD.MOV.U32 R152, RZ, RZ, 0x30 ;  /* 0x00000030ff987424 */ /* 0x000fe200078e00ff */
[----:B------:R-:W-:Y:S01]  /*20b0*/  IADD3 R128, P0, R206, R11, RZ ;  /* 0x0000000bce807210 */ /* 0x000fe20007f1e0ff */
[----:B------:R-:W-:Y:S01]  /*20c0*/  IMAD.MOV.U32 R164, RZ, RZ, 0x5 ;  /* 0x00000005ffa47424 */ /* 0x000fe200078e00ff */
[----:B------:R-:W-:Y:S01]  /*20d0*/  IADD3 R36, R2, -0x1, RZ ;  /* 0xffffffff02247810 */ /* 0x000fe20007ffe0ff */
[----:B------:R-:W-:Y:S01]  /*20e0*/  IMAD R165, R152, c[0x0][0x23c], RZ ;  /* 0x00008f0098a57a24 */ /* 0x000fe200078e02ff */
[----:B------:R-:W-:Y:S01]  /*20f0*/  LEA.HI.X.SX32 R145, R11, R24, 0x1, P0 ;  /* 0x000000180b917211 */ /* 0x000fe200000f0eff */
[----:B------:R-:W-:Y:S01]  /*2100*/  IMAD.WIDE.U32 R4, R128, c[0x0][0x238], R134 ;  /* 0x00008e0080047a25 */ /* 0x000fe200078e0086 */
[----:B------:R-:W-:-:S02]  /*2110*/  SEL R23, R29, RZ, !P5 ;  /* 0x000000ff1d177207 */ /* 0x000fc40006800000 */
[----:B------:R-:W-:Y:S01]  /*2120*/  SEL R22, R218, RZ, !P5 ;  /* 0x000000ffda167207 */ /* 0x000fe20006800000 */
[----:B------:R-:W-:Y:S01]  /*2130*/  IMAD R3, R145, c[0x0][0x238], RZ ;  /* 0x00008e0091037a24 */ /* 0x000fe200078e02ff */
[----:B------:R-:W-:Y:S01]  /*2140*/  MOV R2, R4 ;  /* 0x0000000400027202 */ /* 0x000fe20000000f00 */
[----:B------:R-:W-:Y:S01]  /*2150*/  IMAD.WIDE.U32 R150, R152, c[0x0][0x238], RZ ;  /* 0x00008e0098967a25 */ /* 0x000fe200078e00ff */
[----:B------:R-:W-:Y:S02]  /*2160*/  ISETP.GE.AND P2, PT, R134, c[0x0][0x1d4], PT ;  /* 0x0000750086007a0c */ /* 0x000fe40003f46270 */
[----:B------:R-:W-:Y:S01]  /*2170*/  ISETP.GE.AND P6, PT, R133, c[0x0][0x1d4], PT ;  /* 0x0000750085007a0c */ /* 0x000fe20003fc6270 */
[----:B------:R-:W-:Y:S01]  /*2180*/  IMAD R3, R128, c[0x0][0x23c], R3 ;  /* 0x00008f0080037a24 */ /* 0x000fe200078e0203 */
[----:B------:R-:W-:Y:S01]  /*2190*/  ISETP.GE.AND P5, PT, R208, c[0x0][0x1d4], PT ;  /* 0x00007500d0007a0c */ /* 0x000fe20003fa6270 */
[----:B------:R-:W-:Y:S01]  /*21a0*/  IMAD R4, R23, c[0x0][0x248], RZ ;  /* 0x0000920017047a24 */ /* 0x000fe200078e02ff */
[----:B------:R-:W-:Y:S01]  /*21b0*/  ISETP.GE.AND P4, PT, R209, c[0x0][0x1d4], PT ;  /* 0x00007500d1007a0c */ /* 0x000fe20003f86270 */
[----:B------:R-:W-:Y:S01]  /*21c0*/  IMAD.IADD R165, R151, 0x1, R165 ;  /* 0x0000000197a57824 */ /* 0x000fe200078e02a5 */
[----:B------:R-:W-:Y:S01]  /*21d0*/  IADD3 R3, R5, R3, RZ ;  /* 0x0000000305037210 */ /* 0x000fe20007ffe0ff */
[----:B------:R-:W-:Y:S01]  /*21e0*/  IMAD R5, R36, -0x30, R0 ;  /* 0xffffffd024057824 */ /* 0x000fe200078e0200 */
[----:B------:R-:W-:Y:S01]  /*21f0*/  MOV R169, c[0x0][0x238] ;  /* 0x00008e0000a97a02 */ /* 0x000fe20000000f00 */
[----:B------:R-:W-:Y:S01]  /*2200*/  IMAD R4, R22, c[0x0][0x24c], R4 ;  /* 0x0000930016047a24 */ /* 0x000fe200078e0204 */
[----:B------:R-:W-:Y:S01]  /*2210*/  LOP3.LUT R207, R207, 0xfffffffe, RZ, 0xc0, !PT ;  /* 0xfffffffecfcf7812 */ /* 0x000fe200078ec0ff */
[----:B------:R-:W-:Y:S01]  /*2220*/  IMAD.WIDE.U32 R2, R28, c[0x0][0x240], R2 ;  /* 0x000090001c027a25 */ /* 0x000fe200078e0002 */
[----:B------:R-:W-:-:S02]  /*2230*/  IMNMX R5, R5, 0x30, PT ;  /* 0x0000003005057817 */ /* 0x000fc40003800200 */
[C---:B------:R-:W-:Y:S01]  /*2240*/  SHF.L.U32 R183, R169.reuse, 0x5, RZ ;  /* 0x00000005a9b77819 */ /* 0x040fe200000006ff */
[----:B------:R-:W-:Y:S01]  /*2250*/  IMAD R3, R28, c[0x0][0x244], R3 ;  /* 0x000091001c037a24 */ /* 0x000fe200078e0203 */
[----:B------:R-:W-:Y:S02]  /*2260*/  IADD3 R6, -R206, R5, RZ ;  /* 0x00000005ce067210 */ /* 0x000fe40007ffe1ff */
[----:B------:R-:W-:Y:S01]  /*2270*/  SHF.L.U64.HI R169, R169, R164, c[0x0][0x23c] ;  /* 0x00008f00a9a97619 */ /* 0x000fe200000102a4 */
[----:B------:R-:W-:Y:S01]  /*2280*/  IMAD.WIDE.U32 R124, R22, c[0x0][0x248], R2 ;  /* 0x00009200167c7a25 */ /* 0x000fe200078e0002 */
[----:B------:R-:W-:Y:S02]  /*2290*/  ISETP.GE.AND P1, PT, R6, 0x1, PT ;  /* 0x000000010600780c */ /* 0x000fe40003f26270 */
[----:B------:R-:W-:Y:S01]  /*22a0*/  SHF.R.S32.HI R3, RZ, 0x1f, R36 ;  /* 0x0000001fff037819 */ /* 0x000fe20000011424 */
[----:B------:R-:W-:Y:S01]  /*22b0*/  IMAD R2, R165, R36, RZ ;  /* 0x00000024a5027224 */ /* 0x000fe200078e02ff */
[----:B------:R-:W-:Y:S01]  /*22c0*/  MOV R122, R124 ;  /* 0x0000007c007a7202 */ /* 0x000fe20000000f00 */
[----:B------:R-:W-:Y:S01]  /*22d0*/  IMAD.IADD R123, R125, 0x1, R4 ;  /* 0x000000017d7b7824 */ /* 0x000fe200078e0204 */
[----:B------:R-:W-:Y:S01]  /*22e0*/  IADD3 R18, R10, R162, RZ ;  /* 0x000000a20a127210 */ /* 0x000fe20007ffe0ff */
[-C--:B------:R-:W-:Y:S01]  /*22f0*/  IMAD R2, R3, R150.reuse, R2 ;  /* 0x0000009603027224 */ /* 0x080fe200078e0202 */
[----:B------:R-:W-:Y:S01]  /*2300*/  SHF.R.S32.HI R139, RZ, 0x1f, R138 ;  /* 0x0000001fff8b7819 */ /* 0x000fe2000001148a */
[----:B------:R-:W-:-:S04]  /*2310*/  IMAD.WIDE.U32 R4, R36, R150, R122 ;  /* 0x0000009624047225 */ /* 0x000fc800078e007a */
[----:B------:R-:W-:Y:S01]  /*2320*/  IMAD.WIDE.U32 R14, R206, c[0x0][0x290], R134 ;  /* 0x0000a400ce0e7a25 */ /* 0x000fe200078e0086 */
[----:B------:R-:W-:Y:S02]  /*2330*/  ISETP.NE.AND P3, PT, R19, RZ, PT ;  /* 0x000000ff1300720c */ /* 0x000fe40003f65270 */
[----:B------:R-:W-:Y:S01]  /*2340*/  MOV R170, c[0x0][0x290] ;  /* 0x0000a40000aa7a02 */ /* 0x000fe20000000f00 */
[----:B------:R-:W-:Y:S01]  /*2350*/  IMAD.IADD R5, R5, 0x1, R2 ;  /* 0x0000000105057824 */ /* 0x000fe200078e0202 */
[----:B------:R-:W-:Y:S01]  /*2360*/  @P1 LEA R2, P0, R4, c[0x0][0x220], 0x1 ;  /* 0x0000880004021a11 */ /* 0x000fe200078008ff */
[----:B------:R-:W-:Y:S02]  /*2370*/  IMAD R8, R24, c[0x0][0x290], RZ ;  /* 0x0000a40018087a24 */ /* 0x000fe400078e02ff */
[----:B------:R-:W-:Y:S01]  /*2380*/  IMAD.MOV.U32 R171, RZ, RZ, c[0x0][0x280] ;  /* 0x0000a000ffab7624 */ /* 0x000fe200078e00ff */
[----:B------:R-:W-:Y:S02]  /*2390*/  @P1 LEA.HI.X R3, R4, c[0x0][0x224], R5, 0x1, P0 ;  /* 0x0000890004031a11 */ /* 0x000fe400000f0c05 */
[----:B------:R-:W-:Y:S01]  /*23a0*/  ISETP.GT.AND P0, PT, R6, 0x20, PT ;  /* 0x000000200600780c */ /* 0x000fe20003f04270 */
[----:B------:R-:W-:Y:S01]  /*23b0*/  IMAD.WIDE.U32 R180, R206, c[0x0][0x1e0], RZ ;  /* 0x00007800ceb47a25 */ /* 0x000fe200078e00ff */
[----:B------:R-:W-:Y:S01]  /*23c0*/  MOV R184, c[0x0][0x27c] ;  /* 0x00009f0000b87a02 */ /* 0x000fe20000000f00 */
[----:B------:R-:W-:Y:S01]  /*23d0*/  @!PT LDS RZ, [RZ] ;  /* 0x00000000fffff984 */ /* 0x000fe20000000800 */
[----:B------:R-:W-:Y:S01]  /*23e0*/  @!PT LDS RZ, [RZ] ;  /* 0x00000000fffff984 */ /* 0x000fe20000000800 */
[----:B------:R-:W-:Y:S01]  /*23f0*/  @!PT LDS RZ, [RZ] ;  /* 0x00000000fffff984 */ /* 0x000fe20000000800 */
[----:B------:R1:W-:Y:S01]  /*2400*/  @P1 LDGSTS.E.BYPASS.LTC128B.128 [R200+0xa080], [R2.64], !P2 ;  /* 0x0a08000002c81fae */ /* 0x0003e2000d101d46 */
[----:B------:R-:W-:-:S03]  /*2410*/  @P2 LOP3.LUT R207, R207, 0x1, RZ, 0xfc, !PT ;  /* 0x00000001cfcf2812 */ /* 0x000fc600078efcff */
[----:B------:R1:W-:Y:S04]  /*2420*/  @P1 LDGSTS.E.BYPASS.LTC128B.128 [R200+0xb880], [R2.64+0x80], !P6 ;  /* 0x0b88008002c81fae */ /* 0x0003e8000f101d46 */
[----:B------:R1:W-:Y:S04]  /*2430*/  @P1 LDGSTS.E.BYPASS.LTC128B.128 [R200+0xd080], [R2.64+0x100], !P5 ;  /* 0x0d08010002c81fae */ /* 0x0003e8000e901d46 */
[----:B------:R1:W-:Y:S02]  /*2440*/  @P1 LDGSTS.E.BYPASS.LTC128B.128 [R200+0xe880], [R2.64+0x180], !P4 ;  /* 0x0e88018002c81fae */ /* 0x0003e4000e101d46 */
[----:B-1----:R-:W-:-:S05]  /*2450*/  @P0 IADD3 R3, P1, R183, R4, RZ ;  /* 0x00000004b7030210 */ /* 0x002fca0007f3e0ff */
[----:B------:R-:W-:Y:S01]  /*2460*/  @P0 IMAD.X R5, R5, 0x1, R169, P1 ;  /* 0x0000000105050824 */ /* 0x000fe200008e06a9 */
[----:B------:R-:W-:-:S04]  /*2470*/  @P0 LEA R2, P1, R3, c[0x0][0x220], 0x1 ;  /* 0x0000880003020a11 */ /* 0x000fc800078208ff */
[----:B------:R-:W-:Y:S02]  /*2480*/  @P0 LEA.HI.X R3, R3, c[0x0][0x224], R5, 0x1, P1 ;  /* 0x0000890003030a11 */ /* 0x000fe400008f0c05 */
[----:B------:R-:W-:Y:S02]  /*2490*/  ISETP.NE.U32.AND P1, PT, RZ, c[0x0][0x340], PT ;  /* 0x0000d000ff007a0c */ /* 0x000fe40003f25070 */
[----:B------:R-:W-:Y:S01]  /*24a0*/  SHF.R.S32.HI R21, RZ, 0x1f, R18 ;  /* 0x0000001fff157819 */ /* 0x000fe20000011412 */
[C---:B------:R-:W-:Y:S01]  /*24b0*/  IMAD R17, R206.reuse, c[0x0][0x294], R8 ;  /* 0x0000a500ce117a24 */ /* 0x040fe200078e0208 */
[----:B------:R-:W-:Y:S01]  /*24c0*/  ISETP.NE.AND.EX P1, PT, RZ, c[0x0][0x344], PT, P1 ;  /* 0x0000d100ff007a0c */ /* 0x000fe20003f25310 */
[----:B------:R1:W-:Y:S02]  /*24d0*/  @P0 LDGSTS.E.BYPASS.LTC128B.128 [R202+0xb080], [R2.64], !P2 ;  /* 0x0b08000002ca0fae */ /* 0x0003e4000d101d46 */
[----:B------:R-:W-:Y:S02]  /*24e0*/  IMAD R6, R21, c[0x0][0x1e0], RZ ;  /* 0x0000780015067a24 */ /* 0x000fe400078e02ff */
[----:B------:R-:W-:Y:S01]  /*24f0*/  IMAD.WIDE.U32 R8, R206, c[0x0][0x280], R134 ;  /* 0x0000a000ce087a25 */ /* 0x000fe200078e0086 */
[----:B------:R1:W-:Y:S07]  /*2500*/  @P0 LDGSTS.E.BYPASS.LTC128B.128 [R202+0xc880], [R2.64+0x80], !P6 ;  /* 0x0c88008002ca0fae */ /* 0x0003ee000f101d46 */
[----:B------:R-:W-:Y:S01]  /*2510*/  @P1 IMAD.WIDE R4, R218, R12, c[0x0][0x340] ;  /* 0x0000d000da041625 */ /* 0x000fe200078e020c */
[----:B------:R1:W-:Y:S04]  /*2520*/  @P0 LDGSTS.E.BYPASS.LTC128B.128 [R202+0xe080], [R2.64+0x100], !P5 ;  /* 0x0e08010002ca0fae */ /* 0x0003e8000e901d46 */
[----:B------:R1:W-:Y:S04]  /*2530*/  @P0 LDGSTS.E.BYPASS.LTC128B.128 [R202+0xf880], [R2.64+0x180], !P4 ;  /* 0x0f88018002ca0fae */ /* 0x0003e8000e101d46 */
[----:B------:R-:W0:Y:S04]  /*2540*/  LDGDEPBAR ;  /* 0x00000000000079af */ /* 0x000e280000000000 */
[----:B------:R2:W3:Y:S01]  /*2550*/  @P1 LDG.E R16, [R4.64] ;  /* 0x0000000604101981 */ /* 0x0004e2000c1e1900 */
[----:B------:R-:W-:Y:S01]  /*2560*/  IMAD R6, R18, c[0x0][0x1e4], R6 ;  /* 0x0000790012067a24 */ /* 0x000fe200078e0206 */
[----:B------:R-:W-:Y:S01]  /*2570*/  WARPSYNC 0xffffffff ;  /* 0xffffffff00007948 */ /* 0x000fe20003800000 */
[----:B------:R-:W-:Y:S01]  /*2580*/  IMAD.WIDE.U32 R10, R206, c[0x0][0x290], R138 ;  /* 0x0000a400ce0a7a25 */ /* 0x000fe200078e008a */
[----:B------:R-:W-:-:S02]  /*2590*/  SHF.L.U64.HI R161, R171, R164, c[0x0][0x284] ;  /* 0x0000a100aba17619 */ /* 0x000fc400000102a4 */
[----:B------:R-:W-:Y:S01]  /*25a0*/  SHF.L.U64.HI R160, R170, R164, c[0x0][0x294] ;  /* 0x0000a500aaa07619 */ /* 0x000fe200000102a4 */
[----:B------:R-:W-:Y:S01]  /*25b0*/  IMAD.IADD R11, R11, 0x1, R17 ;  /* 0x000000010b0b7824 */ /* 0x000fe200078e0211 */
[----:B------:R-:W-:Y:S01]  /*25c0*/  ISETP.GE.AND P2, PT, R134, c[0x0][0x27c], PT ;  /* 0x00009f0086007a0c */ /* 0x000fe20003f46270 */
[C---:B------:R-:W-:Y:S01]  /*25d0*/  IMAD R166, R152.reuse, c[0x0][0x1e4], RZ ;  /* 0x0000790098a67a24 */ /* 0x040fe200078e02ff */
[----:B------:R-:W-:Y:S01]  /*25e0*/  SHF.R.U32.HI R25, RZ, 0x3, R159 ;  /* 0x00000003ff197819 */ /* 0x000fe2000001169f */
[----:B------:R-:W-:Y:S01]  /*25f0*/  IMAD R167, R152, c[0x0][0x284], RZ ;  /* 0x0000a10098a77a24 */ /* 0x000fe200078e02ff */
[----:B------:R-:W-:Y:S01]  /*2600*/  SHF.L.U32 R170, R170, 0x5, RZ ;  /* 0x00000005aaaa7819 */ /* 0x000fe200000006ff */
[----:B------:R-:W-:Y:S01]  /*2610*/  IMAD R168, R152, c[0x0][0x294], RZ ;  /* 0x0000a50098a87a24 */ /* 0x000fe200078e02ff */
[----:B------:R-:W-:Y:S01]  /*2620*/  SHF.L.U32 R26, R184, 0x1, RZ ;  /* 0x00000001b81a7819 */ /* 0x000fe200000006ff */
[----:B------:R-:W-:Y:S01]  /*2630*/  IMAD.WIDE.U32 R156, R152, c[0x0][0x1e0], RZ ;  /* 0x00007800989c7a25 */ /* 0x000fe200078e00ff */
[----:B-1---5:R-:W-:-:S03]  /*2640*/  SHF.R.S32.HI R2, RZ, 0x1f, R158 ;  /* 0x0000001fff027819 */ /* 0x022fc6000001149e */
[----:B------:R-:W-:Y:S01]  /*2650*/  IMAD.WIDE.U32 R154, R152, c[0x0][0x280], RZ ;  /* 0x0000a000989a7a25 */ /* 0x000fe200078e00ff */
[----:B------:R-:W-:-:S03]  /*2660*/  SHF.R.S32.HI R3, RZ, 0x1f, R27 ;  /* 0x0000001fff037819 */ /* 0x000fc6000001141b */
[----:B------:R-:W-:Y:S01]  /*2670*/  IMAD.WIDE.U32 R152, R152, c[0x0][0x290], RZ ;  /* 0x0000a40098987a25 */ /* 0x000fe200078e00ff */
[----:B------:R-:W-:Y:S02]  /*2680*/  LEA.HI R3, R3, R27, RZ, 0x3 ;  /* 0x0000001b03037211 */ /* 0x000fe400078f18ff */
[----:B------:R-:W-:Y:S01]  /*2690*/  IADD3 R167, R155, R167, RZ ;  /* 0x000000a79ba77210 */ /* 0x000fe20007ffe0ff */
[----:B--2---:R-:W-:Y:S01]  /*26a0*/  IMAD.WIDE.U32 R4, R18, c[0x0][0x1e0], RZ ;  /* 0x0000780012047a25 */ /* 0x004fe200078e00ff */
[----:B------:R-:W-:-:S03]  /*26b0*/  IADD3 R168, R153, R168, RZ ;  /* 0x000000a899a87210 */ /* 0x000fc60007ffe0ff */
[----:B------:R-:W-:Y:S02]  /*26c0*/  IMAD.IADD R5, R5, 0x1, R6 ;  /* 0x0000000105057824 */ /* 0x000fe400078e0206 */
[----:B------:R-:W-:Y:S02]  /*26d0*/  IMAD R6, R24, c[0x0][0x280], RZ ;  /* 0x0000a00018067a24 */ /* 0x000fe400078e02ff */
[----:B------:R-:W-:-:S04]  /*26e0*/  IMAD.WIDE.U32 R4, R28, c[0x0][0x1e8], R4 ;  /* 0x00007a001c047a25 */ /* 0x000fc800078e0004 */
[C---:B------:R-:W-:Y:S02]  /*26f0*/  IMAD R12, R206.reuse, c[0x0][0x284], R6 ;  /* 0x0000a100ce0c7a24 */ /* 0x040fe400078e0206 */
[----:B------:R-:W-:-:S03]  /*2700*/  IMAD.WIDE.U32 R6, R206, c[0x0][0x280], R138 ;  /* 0x0000a000ce067a25 */ /* 0x000fc600078e008a */
[----:B------:R-:W-:Y:S01]  /*2710*/  IADD3 R9, R12, R9, RZ ;  /* 0x000000090c097210 */ /* 0x000fe20007ffe0ff */
[----:B------:R-:W-:Y:S01]  /*2720*/  IMAD R5, R28, c[0x0][0x1ec], R5 ;  /* 0x00007b001c057a24 */ /* 0x000fe200078e0205 */
[----:B------:R-:W-:Y:S01]  /*2730*/  IADD3 R13, R7, R12, RZ ;  /* 0x0000000c070d7210 */ /* 0x000fe20007ffe0ff */
[----:B------:R-:W-:Y:S01]  /*2740*/  IMAD.IADD R7, R17, 0x1, R15 ;  /* 0x0000000111077824 */ /* 0x000fe200078e020f */
[----:B------:R-:W-:Y:S01]  /*2750*/  MOV R12, R6 ;  /* 0x00000006000c7202 */ /* 0x000fe20000000f00 */
[C---:B------:R-:W-:Y:S01]  /*2760*/  IMAD R15, R2.reuse, c[0x0][0x290], RZ ;  /* 0x0000a400020f7a24 */ /* 0x040fe200078e02ff */
[----:B------:R-:W-:Y:S01]  /*2770*/  MOV R6, R14 ;  /* 0x0000000e00067202 */ /* 0x000fe20000000f00 */
[----:B------:R-:W-:Y:S02]  /*2780*/  IMAD R14, R2, c[0x0][0x280], RZ ;  /* 0x0000a000020e7a24 */ /* 0x000fe400078e02ff */
[----:B------:R-:W-:Y:S02]  /*2790*/  IMAD R2, R24, c[0x0][0x1e0], RZ ;  /* 0x0000780018027a24 */ /* 0x000fe400078e02ff */
[----:B------:R-:W-:-:S02]  /*27a0*/  IMAD.SHL.U32 R17, R3, 0x40, RZ ;  /* 0x0000004003117824 */ /* 0x000fc400078e00ff */
[----:B------:R-:W-:Y:S02]  /*27b0*/  IMAD R20, R206, c[0x0][0x1e4], R2 ;  /* 0x00007900ce147a24 */ /* 0x000fe400078e0202 */
[C---:B------:R-:W-:Y:S02]  /*27c0*/  IMAD R3, R158.reuse, c[0x0][0x294], R15 ;  /* 0x0000a5009e037a24 */ /* 0x040fe400078e020f */
[C---:B------:R-:W-:Y:S02]  /*27d0*/  IMAD R14, R158.reuse, c[0x0][0x284], R14 ;  /* 0x0000a1009e0e7a24 */ /* 0x040fe400078e020e */
[----:B------:R-:W-:Y:S02]  /*27e0*/  IMAD.IADD R144, R181, 0x1, R20 ;  /* 0x00000001b5907824 */ /* 0x000fe400078e0214 */
[----:B------:R-:W-:-:S04]  /*27f0*/  IMAD.WIDE.U32 R106, R158, c[0x0][0x280], R12 ;  /* 0x0000a0009e6a7a25 */ /* 0x000fc800078e000c */
[----:B------:R-:W-:Y:S01]  /*2800*/  IMAD.WIDE.U32 R104, R158, c[0x0][0x290], R10 ;  /* 0x0000a4009e687a25 */ /* 0x000fe200078e000a */
[----:B------:R-:W-:-:S03]  /*2810*/  IADD3 R120, R107, R14, RZ ;  /* 0x0000000e6b787210 */ /* 0x000fc60007ffe0ff */
[----:B------:R-:W-:Y:S01]  /*2820*/  IMAD.WIDE.U32 R100, R158, c[0x0][0x290], R6 ;  /* 0x0000a4009e647a25 */ /* 0x000fe200078e0006 */
[----:B------:R-:W-:-:S03]  /*2830*/  IADD3 R118, R105, R3, RZ ;  /* 0x0000000369767210 */ /* 0x000fc60007ffe0ff */
[----:B------:R-:W-:Y:S01]  /*2840*/  IMAD.WIDE.U32 R102, R158, c[0x0][0x280], R8 ;  /* 0x0000a0009e667a25 */ /* 0x000fe200078e0008 */
[----:B------:R-:W-:-:S03]  /*2850*/  IADD3 R116, R3, R101, RZ ;  /* 0x0000006503747210 */ /* 0x000fc60007ffe0ff */
[----:B------:R-:W-:Y:S02]  /*2860*/  IMAD.SHL.U32 R171, R171, 0x20, RZ ;  /* 0x00000020abab7824 */ /* 0x000fe400078e00ff */
[----:B------:R-:W-:Y:S02]  /*2870*/  IMAD.IADD R166, R157, 0x1, R166 ;  /* 0x000000019da67824 */ /* 0x000fe400078e02a6 */
[----:B------:R-:W-:Y:S01]  /*2880*/  IMAD.IADD R117, R14, 0x1, R103 ;  /* 0x000000010e757824 */ /* 0x000fe200078e0267 */
[----:B---3--:R-:W-:Y:S02]  /*2890*/  @P1 SHF.R.S32.HI R2, RZ, 0x1f, R16 ;  /* 0x0000001fff021819 */ /* 0x008fe40000011410 */
[----:B------:R-:W-:Y:S02]  /*28a0*/  @!P1 MOV R2, R29 ;  /* 0x0000001d00029202 */ /* 0x000fe40000000f00 */
[----:B------:R-:W-:Y:S02]  /*28b0*/  @!P1 MOV R16, R218 ;  /* 0x000000da00109202 */ /* 0x000fe40000000f00 */
[----:B------:R-:W-:-:S02]  /*28c0*/  SEL R19, R2, RZ, !P3 ;  /* 0x000000ff02137207 */ /* 0x000fc40005800000 */
[----:B------:R-:W-:Y:S02]  /*28d0*/  SEL R15, R16, RZ, !P3 ;  /* 0x000000ff100f7207 */ /* 0x000fe40005800000 */
[----:B------:R-:W-:Y:S01]  /*28e0*/  LOP3.LUT R16, R17, 0xfffffe00, RZ, 0xc0, !PT ;  /* 0xfffffe0011107812 */ /* 0x000fe200078ec0ff */
[----:B------:R-:W-:Y:S02]  /*28f0*/  IMAD R2, R19, c[0x0][0x1f0], RZ ;  /* 0x00007c0013027a24 */ /* 0x000fe400078e02ff */
[----:B------:R-:W-:-:S04]  /*2900*/  IMAD.WIDE.U32 R90, R15, c[0x0][0x1f0], R4 ;  /* 0x00007c000f5a7a25 */ /* 0x000fc800078e0004 */
[----:B------:R-:W-:Y:S01]  /*2910*/  IMAD R2, R15, c[0x0][0x1f4], R2 ;  /* 0x00007d000f027a24 */ /* 0x000fe200078e0202 */
[----:B------:R-:W-:-:S04]  /*2920*/  IADD3 R119, P1, P0, R90, R180, R134 ;  /* 0x000000b45a777210 */ /* 0x000fc8000783e086 */
[----:B------:R-:W-:-:S04]  /*2930*/  IADD3 R89, R91, R2, RZ ;  /* 0x000000025b597210 */ /* 0x000fc80007ffe0ff */
[----:B------:R-:W-:Y:S02]  /*2940*/  IADD3.X R115, R89, R144, R135, P1, P0 ;  /* 0x0000009059737210 */ /* 0x000fe40000fe0487 */
[----:B------:R-:W-:Y:S01]  /*2950*/  SEL R6, RZ, c[0x0][0x27c], !P2 ;  /* 0x00009f00ff067a07 */ /* 0x000fe20005000000 */
[----:B------:R-:W-:Y:S01]  /*2960*/  IMAD.WIDE.U32 R2, R28, c[0x0][0x260], R134 ;  /* 0x000098001c027a25 */ /* 0x000fe200078e0086 */
[----:B------:R-:W-:Y:S01]  /*2970*/  ISETP.GE.AND P0, PT, R133, c[0x0][0x27c], PT ;  /* 0x00009f0085007a0c */ /* 0x000fe20003f06270 */
[----:B------:R-:W-:Y:S01]  /*2980*/  ULDC.U8 UR4, c[0x0][0x298] ;  /* 0x0000a60000047ab9 */ /* 0x000fe20000000000 */
[----:B------:R-:W-:Y:S01]  /*2990*/  IADD3 R9, -R26, c[0x0][0x1d4], RZ ;  /* 0x000075001a097a10 */ /* 0x000fe20007ffe1ff */
[----:B------:R-:W-:Y:S01]  /*29a0*/  IMAD.IADD R8, R134, 0x1, R6 ;  /* 0x0000000186087824 */ /* 0x000fe200078e0206 */
[----:B------:R-:W-:Y:S01]  /*29b0*/  IADD3 R147, P1, R206, R18, RZ ;  /* 0x00000012ce937210 */ /* 0x000fe20007f3e0ff */
[----:B------:R-:W-:Y:S01]  /*29c0*/  IMAD.MOV.U32 R6, RZ, RZ, R2 ;  /* 0x000000ffff067224 */ /* 0x000fe200078e0002 */
[-C--:B------:R-:W-:Y:S01]  /*29d0*/  SEL R10, R26, R9.reuse, !P2 ;  /* 0x000000091a0a7207 */ /* 0x080fe20005000000 */
[C---:B------:R-:W-:Y:S01]  /*29e0*/  IMAD R7, R28.reuse, c[0x0][0x264], R3 ;  /* 0x000099001c077a24 */ /* 0x040fe200078e0203 */
[----:B------:R-:W-:Y:S01]  /*29f0*/  SHF.R.S32.HI R2, RZ, 0x1f, R8 ;  /* 0x0000001fff027819 */ /* 0x000fe20000011408 */
[----:B------:R-:W-:Y:S01]  /*2a00*/  IMAD.WIDE.U32 R4, R28, c[0x0][0x210], R134 ;  /* 0x000084001c047a25 */ /* 0x000fe200078e0086 */
[----:B------:R-:W-:Y:S01]  /*2a10*/  SEL R9, R26, R9, !P0 ;  /* 0x000000091a097207 */ /* 0x000fe20004000000 */
[----:B------:R-:W-:Y:S01]  /*2a20*/  BAR.SYNC.DEFER_BLOCKING 0x0 ;  /* 0x0000000000007b1d */ /* 0x000fe20000010000 */
[-C--:B------:R-:W-:Y:S01]  /*2a30*/  LEA.HI R3, R2, R8.reuse, RZ, 0x3 ;  /* 0x0000000802037211 */ /* 0x080fe200078f18ff */
[----:B------:R-:W-:Y:S01]  /*2a40*/  IMAD R5, R28, c[0x0][0x214], R5 ;  /* 0x000085001c057a24 */ /* 0x000fe200078e0205 */
[----:B------:R-:W-:Y:S01]  /*2a50*/  LEA.HI R13, R2, R8, RZ, 0x6 ;  /* 0x00000008020d7211 */ /* 0x000fe200078f30ff */
[----:B------:R-:W-:Y:S01]  /*2a60*/  IMAD.WIDE.U32 R98, R22, c[0x0][0x268], R6 ;  /* 0x00009a0016627a25 */ /* 0x000fe200078e0006 */
[----:B------:R-:W-:-:S02]  /*2a70*/  SEL R2, RZ, c[0x0][0x27c], !P0 ;  /* 0x00009f00ff027a07 */ /* 0x000fc40004000000 */
[----:B------:R-:W-:Y:S01]  /*2a80*/  SHF.R.S32.HI R11, RZ, 0x1f, R10 ;  /* 0x0000001fff0b7819 */ /* 0x000fe2000001140a */
[----:B------:R-:W-:Y:S01]  /*2a90*/  IMAD R8, R19, c[0x0][0x218], RZ ;  /* 0x0000860013087a24 */ /* 0x000fe200078e02ff */
[----:B------:R-:W-:Y:S01]  /*2aa0*/  SHF.R.S32.HI R12, RZ, 0x1f, R9 ;  /* 0x0000001fff0c7819 */ /* 0x000fe20000011409 */
[----:B------:R-:W-:Y:S01]  /*2ab0*/  IMAD.IADD R2, R133, 0x1, R2 ;  /* 0x0000000185027824 */ /* 0x000fe200078e0202 */
[----:B------:R-:W-:Y:S01]  /*2ac0*/  SHF.R.S32.HI R6, RZ, 0x6, R13 ;  /* 0x00000006ff067819 */ /* 0x000fe2000001140d */
[----:B------:R-:W-:Y:S01]  /*2ad0*/  IMAD.WIDE.U32 R96, R15, c[0x0][0x218], R4 ;  /* 0x000086000f607a25 */ /* 0x000fe200078e0004 */
[----:B------:R-:W-:Y:S02]  /*2ae0*/  LOP3.LUT R5, R159, 0x38, R3, 0xf8, !PT ;  /* 0x000000389f057812 */ /* 0x000fe400078ef803 */
[----:B------:R-:W-:Y:S01]  /*2af0*/  SHF.R.S32.HI R4, RZ, 0x1f, R2 ;  /* 0x0000001fff047819 */ /* 0x000fe20000011402 */
[----:B------:R-:W-:Y:S01]  /*2b00*/  IMAD R18, R15, c[0x0][0x21c], R8 ;  /* 0x000087000f127a24 */ /* 0x000fe200078e0208 */
[----:B------:R-:W-:Y:S01]  /*2b10*/  LEA.HI R14, R11, R10, RZ, 0x4 ;  /* 0x0000000a0b0e7211 */ /* 0x000fe200078f20ff */
[----:B------:R-:W-:Y:S01]  /*2b20*/  IMAD R8, R6, 0xc00, R16 ;  /* 0x00000c0006087824 */ /* 0x000fe200078e0210 */
[----:B------:R-:W-:Y:S01]  /*2b30*/  LEA.HI R11, R12, R9, RZ, 0x4 ;  /* 0x000000090c0b7211 */ /* 0x000fe200078f20ff */
[----:B------:R-:W-:Y:S01]  /*2b40*/  IMAD R9, R6, 0xc00, R175 ;  /* 0x00000c0006097824 */ /* 0x000fe200078e02af */
[----:B------:R-:W-:Y:S01]  /*2b50*/  LOP3.LUT R7, R174, 0x38, R3, 0xf8, !PT ;  /* 0x00000038ae077812 */ /* 0x000fe200078ef803 */
[----:B------:R-:W-:Y:S01]  /*2b60*/  IMAD R10, R23, c[0x0][0x268], RZ ;  /* 0x00009a00170a7a24 */ /* 0x000fe200078e02ff */
[----:B------:R-:W-:Y:S01]  /*2b70*/  LOP3.LUT R5, R5, R25, RZ, 0x3c, !PT ;  /* 0x0000001905057212 */ /* 0x000fe200078e3cff */
[----:B------:R-:W-:Y:S01]  /*2b80*/  IMAD.MOV.U32 R182, RZ, RZ, c[0x0][0x1e0] ;  /* 0x00007800ffb67624 */ /* 0x000fe200078e00ff */
[-C--:B------:R-:W-:Y:S01]  /*2b90*/  LEA.HI R6, R4, R2.reuse, RZ, 0x6 ;  /* 0x0000000204067211 */ /* 0x080fe200078f30ff */
[----:B------:R-:W-:Y:S01]  /*2ba0*/  IMAD R19, R22, c[0x0][0x26c], R10 ;  /* 0x00009b0016137a24 */ /* 0x000fe200078e020a */
[----:B------:R-:W-:Y:S01]  /*2bb0*/  LEA.HI R2, R4, R2, RZ, 0x3 ;  /* 0x0000000204027211 */ /* 0x000fe200078f18ff */
[----:B------:R-:W-:Y:S01]  /*2bc0*/  IMAD.IADD R15, R8, 0x1, R5 ;  /* 0x00000001080f7824 */ /* 0x000fe200078e0205 */
[----:B------:R-:W-:Y:S01]  /*2bd0*/  LOP3.LUT R7, R7, R179, RZ, 0x3c, !PT ;  /* 0x000000b307077212 */ /* 0x000fe200078e3cff */
[----:B------:R-:W-:Y:S01]  /*2be0*/  IMAD.WIDE.U32 R172, R27, c[0x0][0x1e0], RZ ;  /* 0x000078001bac7a25 */ /* 0x000fe200078e00ff */
[----:B------:R-:W-:-:S02]  /*2bf0*/  SHF.R.S32.HI R4, RZ, 0x6, R6 ;  /* 0x00000006ff047819 */ /* 0x000fc40000011406 */
[--C-:B------:R-:W-:Y:S01]  /*2c00*/  LOP3.LUT R6, R174, 0x38, R2.reuse, 0xf8, !PT ;  /* 0x00000038ae067812 */ /* 0x100fe200078ef802 */
[----:B------:R-:W-:Y:S01]  /*2c10*/  IMAD.IADD R17, R9, 0x1, R7 ;  /* 0x0000000109117824 */ /* 0x000fe200078e0207 */
[----:B------:R-:W-:Y:S01]  /*2c20*/  LOP3.LUT R5, R159, 0x38, R2, 0xf8, !PT ;  /* 0x000000389f057812 */ /* 0x000fe200078ef802 */
[----:B------:R-:W-:Y:S01]  /*2c30*/  IMAD R10, R4, 0xc00, R16 ;  /* 0x00000c00040a7824 */ /* 0x000fe200078e0210 */
[----:B------:R-:W-:Y:S01]  /*2c40*/  SHF.R.S32.HI R7, RZ, 0x4, R14 ;  /* 0x00000004ff077819 */ /* 0x000fe2000001140e */
[----:B------:R-:W-:Y:S01]  /*2c50*/  IMAD.X R146, R24, 0x1, R21, P1 ;  /* 0x0000000118927824 */ /* 0x000fe200008e0615 */
[----:B------:R-:W-:Y:S01]  /*2c60*/  SHF.R.S32.HI R9, RZ, 0x4, R11 ;  /* 0x00000004ff097819 */ /* 0x000fe2000001140b */
[----:B------:R-:W-:Y:S01]  /*2c70*/  IMAD R11, R4, 0xc00, R175 ;  /* 0x00000c00040b7824 */ /* 0x000fe200078e02af */
[----:B------:R-:W-:Y:S01]  /*2c80*/  LOP3.LUT R8, R6, R179, RZ, 0x3c, !PT ;  /* 0x000000b306087212 */ /* 0x000fe200078e3cff */
[----:B------:R-:W-:Y:S01]  /*2c90*/  IMAD.IADD R108, R99, 0x1, R19 ;  /* 0x00000001636c7824 */ /* 0x000fe200078e0213 */
[----:B------:R-:W-:Y:S01]  /*2ca0*/  LOP3.LUT R6, R5, R25, RZ, 0x3c, !PT ;  /* 0x0000001905067212 */ /* 0x000fe200078e3cff */
[----:B------:R-:W-:Y:S01]  /*2cb0*/  IMAD.IADD R95, R97, 0x1, R18 ;  /* 0x00000001615f7824 */ /* 0x000fe200078e0212 */
[----:B------:R-:W-:Y:S01]  /*2cc0*/  LEA.HI.SX32 R5, R3, R7, 0x1d ;  /* 0x0000000703057211 */ /* 0x000fe200078feaff */
[----:B------:R-:W-:Y:S01]  /*2cd0*/  IMAD.IADD R14, R11, 0x1, R8 ;  /* 0x000000010b0e7824 */ /* 0x000fe200078e0208 */
[----:B------:R-:W-:Y:S01]  /*2ce0*/  LEA.HI.SX32 R4, R2, R9, 0x1d ;  /* 0x0000000902047211 */ /* 0x000fe200078feaff */
[----:B------:R-:W-:Y:S01]  /*2cf0*/  IMAD.IADD R13, R10, 0x1, R6 ;  /* 0x000000010a0d7824 */ /* 0x000fe200078e0206 */
[----:B------:R-:W-:Y:S01]  /*2d00*/  SHF.R.S32.HI R6, RZ, 0x1f, R5 ;  /* 0x0000001fff067819 */ /* 0x000fe20000011405 */
[----:B------:R-:W-:Y:S01]  /*2d10*/  IMAD.SHL.U32 R93, R5, 0x8, RZ ;  /* 0x00000008055d7824 */ /* 0x000fe200078e00ff */
[----:B------:R-:W-:Y:S01]  /*2d20*/  SHF.R.S32.HI R7, RZ, 0x1f, R4 ;  /* 0x0000001fff077819 */ /* 0x000fe20000011404 */
[----:B------:R-:W-:Y:S01]  /*2d30*/  IMAD.SHL.U32 R94, R4, 0x8, RZ ;  /* 0x00000008045e7824 */ /* 0x000fe200078e00ff */
[----:B------:R-:W-:Y:S01]  /*2d40*/  ISETP.NE.AND P0, PT, RZ, UR4, PT ;  /* 0x00000004ff007c0c */ /* 0x000fe2000bf05270 */
[----:B------:R-:W-:Y:S01]  /*2d50*/  IMAD.SHL.U32 R136, R17, 0x2, RZ ;  /* 0x0000000211887824 */ /* 0x000fe200078e00ff */
[----:B------:R-:W-:Y:S01]  /*2d60*/  LEA.HI R5, R6, R5, RZ, 0x3 ;  /* 0x0000000506057211 */ /* 0x000fe200078f18ff */
[----:B------:R-:W-:Y:S01]  /*2d70*/  IMAD.SHL.U32 R132, R15, 0x2, RZ ;  /* 0x000000020f847824 */ /* 0x000fe200078e00ff */
[----:B------:R-:W-:Y:S01]  /*2d80*/  LEA.HI R4, R7, R4, RZ, 0x3 ;  /* 0x0000000407047211 */ /* 0x000fe200078f18ff */
[----:B------:R-:W-:Y:S01]  /*2d90*/  IMAD.SHL.U32 R131, R14, 0x2, RZ ;  /* 0x000000020e837824 */ /* 0x000fe200078e00ff */
[----:B------:R-:W-:Y:S01]  /*2da0*/  LOP3.LUT R8, R159, 0x38, R94, 0xf8, !PT ;  /* 0x000000389f087812 */ /* 0x000fe200078ef85e */
[----:B------:R-:W-:Y:S01]  /*2db0*/  IMAD.SHL.U32 R130, R13, 0x2, RZ ;  /* 0x000000020d827824 */ /* 0x000fe200078e00ff */
[----:B------:R-:W-:-:S02]  /*2dc0*/  LOP3.LUT R9, R159, 0x38, R93, 0xf8, !PT ;  /* 0x000000389f097812 */ /* 0x000fc400078ef85d */
[----:B------:R-:W-:Y:S02]  /*2dd0*/  SHF.R.S32.HI R5, RZ, 0x3, R5 ;  /* 0x00000003ff057819 */ /* 0x000fe40000011405 */
[----:B------:R-:W-:Y:S02]  /*2de0*/  LOP3.LUT R6, R174, 0x38, R93, 0xf8, !PT ;  /* 0x00000038ae067812 */ /* 0x000fe400078ef85d */
[----:B------:R-:W-:Y:S01]  /*2df0*/  SHF.R.S32.HI R4, RZ, 0x3, R4 ;  /* 0x00000003ff047819 */ /* 0x000fe20000011404 */
[----:B------:R-:W-:Y:S01]  /*2e00*/  IMAD R7, R5, 0xc00, R16 ;  /* 0x00000c0005077824 */ /* 0x000fe200078e0210 */
[----:B------:R-:W-:Y:S02]  /*2e10*/  LOP3.LUT R11, R8, R25, RZ, 0x3c, !PT ;  /* 0x00000019080b7212 */ /* 0x000fe400078e3cff */
[----:B------:R-:W-:Y:S02]  /*2e20*/  LOP3.LUT R8, R174, 0x38, R94, 0xf8, !PT ;  /* 0x00000038ae087812 */ /* 0x000fe400078ef85e */
[----:B------:R-:W-:-:S02]  /*2e30*/  LOP3.LUT R207, R207, 0xfffffffb, RZ, 0xc0, !PT ;  /* 0xfffffffbcfcf7812 */ /* 0x000fc400078ec0ff */
[----:B------:R-:W-:Y:S01]  /*2e40*/  LOP3.LUT R12, R9, R25, RZ, 0x3c, !PT ;  /* 0x00000019090c7212 */ /* 0x000fe200078e3cff */
[--C-:B------:R-:W-:Y:S01]  /*2e50*/  IMAD R9, R5, 0xc00, R175.reuse ;  /* 0x00000c0005097824 */ /* 0x100fe200078e02af */
[-C--:B------:R-:W-:Y:S01]  /*2e60*/  LOP3.LUT R10, R6, R179.reuse, RZ, 0x3c, !PT ;  /* 0x000000b3060a7212 */ /* 0x080fe200078e3cff */
[C---:B------:R-:W-:Y:S01]  /*2e70*/  IMAD R6, R4.reuse, 0xc00, R16 ;  /* 0x00000c0004067824 */ /* 0x040fe200078e0210 */
[----:B------:R-:W-:Y:S01]  /*2e80*/  @P0 LOP3.LUT R207, R207, 0x4, RZ, 0xfc, !PT ;  /* 0x00000004cfcf0812 */ /* 0x000fe200078efcff */
[----:B------:R-:W-:Y:S01]  /*2e90*/  IMAD R5, R4, 0xc00, R175 ;  /* 0x00000c0004057824 */ /* 0x000fe200078e02af */
[----:B------:R-:W-:Y:S01]  /*2ea0*/  LOP3.LUT R4, R8, R179, RZ, 0x3c, !PT ;  /* 0x000000b308047212 */ /* 0x000fe200078e3cff */
[----:B------:R-:W-:Y:S01]  /*2eb0*/  IMAD.IADD R8, R7, 0x1, R12 ;  /* 0x0000000107087824 */ /* 0x000fe200078e020c */
[----:B------:R-:W-:Y:S01]  /*2ec0*/  SHF.R.S32.HI R20, RZ, 0x1f, R27 ;  /* 0x0000001fff147819 */ /* 0x000fe2000001141b */
[----:B------:R-:W-:Y:S01]  /*2ed0*/  IMAD.IADD R6, R6, 0x1, R11 ;  /* 0x0000000106067824 */ /* 0x000fe200078e020b */
[----:B------:R-:W-:Y:S01]  /*2ee0*/  ISETP.GE.AND P0, PT, R184, 0x1, PT ;  /* 0x00000001b800780c */ /* 0x000fe20003f06270 */
[----:B------:R-:W-:Y:S01]  /*2ef0*/  IMAD.IADD R5, R5, 0x1, R4 ;  /* 0x0000000105057824 */ /* 0x000fe200078e0204 */
[----:B------:R-:W-:Y:S01]  /*2f00*/  LOP3.LUT R110, R3, 0xfffffff8, RZ, 0xc0, !PT ;  /* 0xfffffff8036e7812 */ /* 0x000fe200078ec0ff */
[----:B------:R-:W-:Y:S01]  /*2f10*/  IMAD R4, R20, c[0x0][0x1e0], RZ ;  /* 0x0000780014047a24 */ /* 0x000fe200078e02ff */
[----:B------:R-:W-:Y:S01]  /*2f20*/  LOP3.LUT R109, R2, 0xfffffff8, RZ, 0xc0, !PT ;  /* 0xfffffff8026d7812 */ /* 0x000fe200078ec0ff */
[----:B------:R-:W-:Y:S01]  /*2f30*/  IMAD.IADD R7, R9, 0x1, R10 ;  /* 0x0000000109077824 */ /* 0x000fe200078e020a */
[----:B------:R-:W-:Y:S01]  /*2f40*/  LOP3.LUT R207, R207, 0xfffffffd, RZ, 0xc0, !PT ;  /* 0xfffffffdcfcf7812 */ /* 0x000fe200078ec0ff */
[----:B------:R-:W-:Y:S01]  /*2f50*/  IMAD R4, R27, c[0x0][0x1e4], R4 ;  /* 0x000079001b047a24 */ /* 0x000fe200078e0204 */
[C---:B------:R-:W-:Y:S01]  /*2f60*/  SHF.L.U64.HI R164, R182.reuse, R164, c[0x0][0x1e4] ;  /* 0x00007900b6a47619 */ /* 0x040fe200000102a4 */
[----:B------:R-:W-:Y:S01]  /*2f70*/  IMAD.SHL.U32 R182, R182, 0x20, RZ ;  /* 0x00000020b6b67824 */ /* 0x000fe200078e00ff */
[----:B------:R-:W-:Y:S01]  /*2f80*/  SHF.R.S32.HI R114, RZ, 0x1f, R110 ;  /* 0x0000001fff727819 */ /* 0x000fe2000001146e */
[----:B------:R-:W-:Y:S01]  /*2f90*/  IMAD.IADD R137, R173, 0x1, R4 ;  /* 0x00000001ad897824 */ /* 0x000fe200078e0204 */
[----:B------:R-:W-:Y:S01]  /*2fa0*/  SHF.R.S32.HI R113, RZ, 0x1f, R109 ;  /* 0x0000001fff717819 */ /* 0x000fe2000001146d */
[----:B------:R-:W-:Y:S01]  /*2fb0*/  IMAD.SHL.U32 R129, R8, 0x2, RZ ;  /* 0x0000000208817824 */ /* 0x000fe200078e00ff */
[----:B------:R-:W-:Y:S01]  /*2fc0*/  SHF.R.S32.HI R112, RZ, 0x1f, R93 ;  /* 0x0000001fff707819 */ /* 0x000fe2000001145d */
[----:B------:R-:W-:Y:S01]  /*2fd0*/  IMAD.SHL.U32 R127, R6, 0x2, RZ ;  /* 0x00000002067f7824 */ /* 0x000fe200078e00ff */
[----:B------:R-:W-:Y:S01]  /*2fe0*/  SHF.R.S32.HI R111, RZ, 0x1f, R94 ;  /* 0x0000001fff6f7819 */ /* 0x000fe2000001145e */
[----:B------:R-:W-:Y:S01]  /*2ff0*/  IMAD.SHL.U32 R126, R7, 0x2, RZ ;  /* 0x00000002077e7824 */ /* 0x000fe200078e00ff */
[----:B------:R-:W-:Y:S01]  /*3000*/  @P0 LOP3.LUT R207, R207, 0x2, RZ, 0xfc, !PT ;  /* 0x00000002cfcf0812 */ /* 0x000fe200078efcff */
[----:B------:R-:W-:-:S02]  /*3010*/  IMAD.SHL.U32 R121, R5, 0x2, RZ ;  /* 0x0000000205797824 */ /* 0x000fc400078e00ff */
.L_x_1409:
[----:B------:R-:W-:Y:S01]  /*3020*/  SHF.R.S32.HI R92, RZ, 0x1f, R36 ;  /* 0x0000001fff5c7819 */ /* 0x000fe20000011424 */
[-C--:B-1----:R-:W-:Y:S01]  /*3030*/  IMAD R2, R166, R36.reuse, RZ ;  /* 0x00000024a6027224 */ /* 0x082fe200078e02ff */
[----:B------:R-:W-:Y:S01]  /*3040*/  ISETP.GE.AND P2, PT, R184, 0x1, PT ;  /* 0x00000001b800780c */ /* 0x000fe20003f46270 */
[----:B------:R-:W-:Y:S01]  /*3050*/  IMAD.WIDE.U32 R80, R156, R36, RZ ;  /* 0x000000249c507225 */ /* 0x000fe200078e00ff */
[----:B------:R-:W-:Y:S01]  /*3060*/  IADD3 R185, R206, 0x20, RZ ;  /* 0x00000020ceb97810 */ /* 0x000fe20007ffe0ff */
[----:B------:R-:W-:Y:S04]  /*3070*/  DEPBAR.LE SB0, 0x0 ;  /* 0x000080000000791a */ /* 0x000fe80000000000 */
[----:B------:R-:W-:Y:S01]  /*3080*/  IADD3 R3, P1, P0, R119, R80, R182 ;  /* 0x0000005077037210 */ /* 0x000fe2000783e0b6 */
[----:B------:R-:W-:Y:S01]  /*3090*/  IMAD R2, R92, R156, R2 ;  /* 0x0000009c5c027224 */ /* 0x000fe200078e0202 */
[----:B------:R-:W-:Y:S01]  /*30a0*/  WARPSYNC 0xffffffff ;  /* 0xffffffff00007948 */ /* 0x000fe20003800000 */
[----:B------:R-:W-:Y:S02]  /*30b0*/  BAR.SYNC.DEFER_BLOCKING 0x0 ;  /* 0x0000000000007b1d */ /* 0x000fe40000010000 */
[----:B------:R-:W-:Y:S05]  /*30c0*/  IMAD.IADD R85, R81, 0x1, R2 ;  /* 0x0000000151557824 */ /* 0x000fea00078e0202 */
[----:B------:R-:W-:Y:S02]  /*30d0*/  IADD3.X R5, R115, R85, R164, P1, P0 ;  /* 0x0000005573057210 */ /* 0x000fe40000fe04a4 */
[----:B------:R-:W-:Y:S05]  /*30e0*/  IADD3 R2, P0, R119, R80, RZ ;  /* 0x0000005077027210 */ /* 0x000fea0007f1e0ff */
[----:B------:R-:W-:Y:S01]  /*30f0*/  IMAD.X R4, R85, 0x1, R115, P0 ;  /* 0x0000000155047824 */ /* 0x000fe200000e0673 */
[C---:B------:R-:W-:Y:S04]  /*3100*/  LEA R62, P0, R2.reuse, c[0x0][0x1c8], 0x1 ;  /* 0x00007200023e7a11 */ /* 0x040fe800078008ff */
[----:B------:R-:W-:Y:S02]  /*3110*/  LEA.HI.X R63, R2, c[0x0][0x1cc], R4, 0x1, P0 ;  /* 0x00007300023f7a11 */ /* 0x000fe400000f0c04 */
[C---:B------:R-:W-:Y:S04]  /*3120*/  LEA R66, P0, R3.reuse, c[0x0][0x1c8], 0x1 ;  /* 0x0000720003427a11 */ /* 0x040fe800078008ff */
[----:B------:R-:W-:Y:S01]  /*3130*/  LEA.HI.X R67, R3, c[0x0][0x1cc], R5, 0x1, P0 ;  /* 0x0000730003437a11 */ /* 0x000fe200000f0c05 */
[----:B------:R-:W-:Y:S01]  /*3140*/  BSSY B2, `(.L_x_1369) ;  /* 0x00004df000027945 */ /* 0x000fe20003800000 */
[----:B------:R-:W-:-:S05]  /*3150*/  @!P2 BRA `(.L_x_1370) ;  /* 0x00004b300000a947 */ /* 0x000fca0003800000 */
[-C--:B------:R-:W-:Y:S01]  /*3160*/  IMAD R4, R167, R36.reuse, RZ ;  /* 0x00000024a7047224 */ /* 0x080fe200078e02ff */
[----:B------:R-:W-:Y:S01]  /*3170*/  LOP3.LUT P2, RZ, R207, 0x4, RZ, 0xc0, !PT ;  /* 0x00000004cfff7812 */ /* 0x000fe2000784c0ff */
        /* <DEDUP_REMOVED lines=54> */
.L_x_1373:
[----:B------:R-:W-:Y:S05]  /*34e0*/  BSYNC B0 ;  /* 0x0000000000007941 */ /* 0x000fea0003800000 */
.L_x_1372:
[----:B------:R-:W-:Y:S01]  /*34f0*/  ISETP.GE.AND P3, PT, R185, R88, PT ;  /* 0x00000058b900720c */ /* 0x000fe20003f66270 */
[----:B-1---5:R-:W-:Y:S01]  /*3500*/  IMAD.MOV.U32 R7, RZ, RZ, R46 ;  /* 0x000000ffff077224 */ /* 0x022fe200078e002e */
[----:B------:R-:W-:Y:S01]  /*3510*/  BSSY B0, `(.L_x_1374) ;  /* 0x0000042000007945 */ /* 0x000fe20003800000 */
[----:B------:R-:W-:Y:S01]  /*3520*/  IMAD.MOV.U32 R6, RZ, RZ, R47 ;  /* 0x000000ffff067224 */ /* 0x000fe200078e002f */
[----:B------:R-:W-:Y:S01]  /*3530*/  CS2R R52, SRZ ;  /* 0x0000000000347805 */ /* 0x000fe2000001ff00 */
[----:B------:R-:W-:Y:S01]  /*3540*/  IMAD.MOV.U32 R5, RZ, RZ, R44 ;  /* 0x000000ffff057224 */ /* 0x000fe200078e002c */
[----:B------:R-:W-:Y:S01]  /*3550*/  CS2R R50, SRZ ;  /* 0x0000000000327805 */ /* 0x000fe2000001ff00 */
[----:B------:R-:W-:Y:S01]  /*3560*/  IMAD.MOV.U32 R4, RZ, RZ, R45 ;  /* 0x000000ffff047224 */ /* 0x000fe200078e002d */
[----:B------:R-:W-:Y:S01]  /*3570*/  PRMT R57, R7, 0x5410, R6 ;  /* 0x0000541007397816 */ /* 0x000fe20000000006 */
[----:B------:R-:W-:Y:S01]  /*3580*/  IMAD.MOV.U32 R6, RZ, RZ, R43 ;  /* 0x000000ffff067224 */ /* 0x000fe200078e002b */
[----:B------:R-:W-:Y:S01]  /*3590*/  MOV R7, R42 ;  /* 0x0000002a00077202 */ /* 0x000fe20000000f00 */
[----:B------:R-:W-:Y:S01]  /*35a0*/  CS2R R48, SRZ ;  /* 0x0000000000307805 */ /* 0x000fe2000001ff00 */
        /* <DEDUP_REMOVED lines=9> */
[----:B------:R-:W-:Y:S01]  /*3640*/  CS2R R26, SRZ ;  /* 0x00000000001a7805 */ /* 0x000fe2000001ff00 */
[----:B------:R-:W-:Y:S01]  /*3650*/  MOV R4, R15 ;  /* 0x0000000f00047202 */ /* 0x000fe20000000f00 */
[----:B------:R-:W-:Y:S01]  /*3660*/  CS2R R24, SRZ ;  /* 0x0000000000187805 */ /* 0x000fe2000001ff00 */
[----:B------:R-:W-:Y:S01]  /*3670*/  PRMT R29, R7, 0x7610, R29 ;  /* 0x00007610071d7816 */ /* 0x000fe2000000001d */
[----:B------:R-:W-:Y:S01]  /*3680*/  IMAD.MOV.U32 R7, RZ, RZ, R12 ;  /* 0x000000ffff077224 */ /* 0x000fe200078e000c */
[----:B------:R-:W-:Y:S01]  /*3690*/  PRMT R30, R6, 0x7610, R30 ;  /* 0x00007610061e7816 */ /* 0x000fe2000000001e */
[----:B------:R-:W-:Y:S01]  /*36a0*/  IMAD.MOV.U32 R6, RZ, RZ, R13 ;  /* 0x000000ffff067224 */ /* 0x000fe200078e000d */
[----:B------:R-:W-:Y:S01]  /*36b0*/  PRMT R28, R5, 0x5410, R4 ;  /* 0x00005410051c7816 */ /* 0x000fe20000000004 */
[----:B------:R-:W-:Y:S01]  /*36c0*/  IMAD.MOV.U32 R4, RZ, RZ, R3 ;  /* 0x000000ffff047224 */ /* 0x000fe200078e0003 */
[----:B------:R-:W-:Y:S01]  /*36d0*/  MOV R5, R2 ;  /* 0x0000000200057202 */ /* 0x000fe20000000f00 */
[----:B------:R-:W-:Y:S01]  /*36e0*/  CS2R R22, SRZ ;  /* 0x0000000000167805 */ /* 0x000fe2000001ff00 */
[----:B------:R-:W-:Y:S01]  /*36f0*/  PRMT R19, R7, 0x5410, R6 ;  /* 0x0000541007137816 */ /* 0x000fe20000000006 */
[----:B------:R-:W-:Y:S01]  /*3700*/  CS2R R20, SRZ ;  /* 0x0000000000147805 */ /* 0x000fe2000001ff00 */
[----:B------:R-:W-:Y:S01]  /*3710*/  PRMT R18, R5, 0x5410, R4 ;  /* 0x0000541005127816 */ /* 0x000fe20000000004 */
[----:B------:R-:W-:-:S05]  /*3720*/  @P3 BRA `(.L_x_1375) ;  /* 0x0000020000003947 */ /* 0x000fca0003800000 */
[----:B------:R-:W-:Y:S01]  /*3730*/  IADD3 R4, P1, P0, R106, R32, R171 ;  /* 0x000000206a047210 */ /* 0x000fe2000783e0ab */
[----:B------:R-:W-:Y:S01]  /*3740*/  CS2R R48, SRZ ;  /* 0x0000000000307805 */ /* 0x000fe2000001ff00 */
[----:B------:R-:W-:Y:S01]  /*3750*/  CS2R R20, SRZ ;  /* 0x0000000000147805 */ /* 0x000fe2000001ff00 */
[----:B------:R-:W-:Y:S01]  /*3760*/  CS2R R50, SRZ ;  /* 0x0000000000327805 */ /* 0x000fe2000001ff00 */
[----:B------:R-:W-:Y:S01]  /*3770*/  IADD3.X R7, R120, R11, R161, P1, P0 ;  /* 0x0000000b78077210 */ /* 0x000fe20000fe04a1 */
[----:B------:R-:W-:Y:S01]  /*3780*/  CS2R R22, SRZ ;  /* 0x0000000000167805 */ /* 0x000fe2000001ff00 */
[----:B------:R-:W-:Y:S01]  /*3790*/  IADD3 R5, P1, P0, R104, R68, R170 ;  /* 0x0000004468057210 */ /* 0x000fe2000783e0aa */
[----:B------:R-:W-:Y:S01]  /*37a0*/  CS2R R52, SRZ ;  /* 0x0000000000347805 */ /* 0x000fe2000001ff00 */
[----:B------:R-:W-:Y:S01]  /*37b0*/  CS2R R24, SRZ ;  /* 0x0000000000187805 */ /* 0x000fe2000001ff00 */
[----:B------:R-:W-:Y:S01]  /*37c0*/  CS2R R54, SRZ ;  /* 0x0000000000367805 */ /* 0x000fe2000001ff00 */
[----:B------:R-:W-:Y:S01]  /*37d0*/  IADD3.X R8, R118, R38, R160, P1, P0 ;  /* 0x0000002676087210 */ /* 0x000fe20000fe04a0 */
[----:B------:R-:W-:Y:S01]  /*37e0*/  CS2R R26, SRZ ;  /* 0x00000000001a7805 */ /* 0x000fe2000001ff00 */
[C---:B------:R-:W-:Y:S04]  /*37f0*/  LEA R6, P0, R4.reuse, c[0x0][0x270], 0x1 ;  /* 0x00009c0004067a11 */ /* 0x040fe800078008ff */
[----:B------:R-:W-:Y:S02]  /*3800*/  LEA.HI.X R7, R4, c[0x0][0x274], R7, 0x1, P0 ;  /* 0x00009d0004077a11 */ /* 0x000fe400000f0c07 */
[C---:B------:R-:W-:Y:S04]  /*3810*/  LEA R4, P0, R5.reuse, c[0x0][0x288], 0x1 ;  /* 0x0000a20005047a11 */ /* 0x040fe800078008ff */
[----:B------:R-:W-:Y:S02]  /*3820*/  LEA.HI.X R5, R5, c[0x0][0x28c], R8, 0x1, P0 ;  /* 0x0000a30005057a11 */ /* 0x000fe400000f0c08 */
[----:B------:R-:W-:Y:S11]  /*3830*/  ISETP.GE.AND P0, PT, R138, c[0x0][0x27c], PT ;  /* 0x00009f008a007a0c */ /* 0x000ff60003f06270 */
[----:B------:R-:W-:Y:S02]  /*3840*/  @!UPT UIADD3 URZ, URZ, URZ, URZ ;  /* 0x0000003f3f3ff290 */ /* 0x000fe4000fffe03f */
        /* <DEDUP_REMOVED lines=14> */
.L_x_1375:
[----:B------:R-:W-:Y:S05]  /*3930*/  BSYNC B0 ;  /* 0x0000000000007941 */ /* 0x000fea0003800000 */
.L_x_1374:
[----:B-1---5:R-:W-:Y:S01]  /*3940*/  MOV R4, R53 ;  /* 0x0000003500047202 */ /* 0x022fe20000000f00 */
[----:B------:R-:W-:Y:S01]  /*3950*/  IMAD.MOV.U32 R7, RZ, RZ, R54 ;  /* 0x000000ffff077224 */ /* 0x000fe200078e0036 */
[----:B------:R-:W-:Y:S01]  /*3960*/  BSSY B1, `(.L_x_1376) ;  /* 0x00000fb000017945 */ /* 0x000fe20003800000 */
[----:B------:R-:W-:Y:S02]  /*3970*/  IMAD.MOV.U32 R6, RZ, RZ, R55 ;  /* 0x000000ffff067224 */ /* 0x000fe400078e0037 */
        /* <DEDUP_REMOVED lines=20> */
[----:B------:R-:W-:Y:S02]  /*3ac0*/  PRMT R29, R29, 0x5410, R5 ;  /* 0x000054101d1d7816 */ /* 0x000fe40000000005 */
[----:B------:R-:W-:Y:S01]  /*3ad0*/  PRMT R30, R30, 0x5410, R4 ;  /* 0x000054101e1e7816 */ /* 0x000fe20000000004 */
[----:B------:R-:W-:-:S05]  /*3ae0*/  @P2 BRA `(.L_x_1377) ;  /* 0x00000e2000002947 */ /* 0x000fca0003800000 */
[----:B------:R-:W-:Y:S01]  /*3af0*/  ISETP.GE.AND P0, PT, R134, c[0x0][0x1d4], PT ;  /* 0x0000750086007a0c */ /* 0x000fe20003f06270 */
[----:B------:R-:W-:Y:S01]  /*3b00*/  @!UPT UIADD3 URZ, URZ, URZ, URZ ;  /* 0x0000003f3f3ff290 */ /* 0x000fe2000fffe03f */
[----:B------:R-:W-:Y:S11]  /*3b10*/  BSSY B0, `(.L_x_1378) ;  /* 0x0000036000007945 */ /* 0x000ff60003800000 */
[----:B------:R-:W-:-:S05]  /*3b20*/  @P0 BRA `(.L_x_1379) ;  /* 0x0000034000000947 */ /* 0x000fca0003800000 */
[----:B------:R-:W-:Y:S01]  /*3b30*/  ISETP.GE.AND P0, PT, R138, c[0x0][0x27c], PT ;  /* 0x00009f008a007a0c */ /* 0x000fe20003f06270 */
[----:B------:R-:W1:Y:S11]  /*3b40*/  LDS.128 R8, [R200+0xa080] ;  /* 0x00a08000c8087984 */ /* 0x000e760000000c00 */
[----:B------:R-:W-:Y:S01]  /*3b50*/  @!UPT UIADD3 URZ, URZ, URZ, URZ ;  /* 0x0000003f3f3ff290 */ /* 0x000fe2000fffe03f */
[----:B------:R-:W-:Y:S01]  /*3b60*/  @!P0 SHF.R.U64 R6, R2, 0x10, R3 ;  /* 0x0000001002068819 */ /* 0x000fe20000001203 */
[----:B------:R-:W-:Y:S01]  /*3b70*/  @!P0 HADD2.F32 R2, -RZ, R18.H0_H0 ;  /* 0x20000012ff028230 */ /* 0x000fe20000004100 */
[----:B------:R-:W-:Y:S02]  /*3b80*/  @!P0 SHF.R.U64 R38, R34, 0x10, R35 ;  /* 0x0000001022268819 */ /* 0x000fe40000001223 */
[----:B------:R-:W-:Y:S02]  /*3b90*/  @!P0 SHF.R.U32.HI R7, RZ, 0x10, R3 ;  /* 0x00000010ff078819 */ /* 0x000fe40000011603 */
        /* <DEDUP_REMOVED lines=8> */
[----:B------:R-:W-:Y:S01]  /*3c20*/  @!P0 HADD2.F32 R5, -RZ, R6.H0_H0 ;  /* 0x20000006ff058230 */ /* 0x000fe20000004100 */
[-C--:B------:R-:W-:Y:S01]  /*3c30*/  @!P0 FMUL.FTZ R64, R34, R2.reuse ;  /* 0x0000000222408220 */ /* 0x080fe20000410000 */
[--C-:B------:R-:W-:Y:S01]  /*3c40*/  @!P0 HADD2.F32 R37, -RZ, R4.reuse.H1_H1 ;  /* 0x30000004ff258230 */ /* 0x100fe20000004100 */
[C---:B------:R-:W-:Y:S01]  /*3c50*/  @!P0 FMUL.FTZ R2, R3.reuse, R2 ;  /* 0x0000000203028220 */ /* 0x040fe20000410000 */
[----:B------:R-:W-:Y:S01]  /*3c60*/  @!P0 HADD2.F32 R4, -RZ, R4.H0_H0 ;  /* 0x20000004ff048230 */ /* 0x000fe20000004100 */
[----:B------:R-:W-:Y:S01]  /*3c70*/  @!P0 FFMA.FTZ R69, R3, R35, -R64 ;  /* 0x0000002303458223 */ /* 0x000fe20000010840 */
[----:B------:R-:W-:Y:S01]  /*3c80*/  @!P0 MOV R6, R10 ;  /* 0x0000000a00068202 */ /* 0x000fe20000000f00 */
[CC--:B------:R-:W-:Y:S02]  /*3c90*/  @!P0 FMUL.FTZ R64, R37.reuse, R5.reuse ;  /* 0x0000000525408220 */ /* 0x0c0fe40000410000 */
[----:B------:R-:W-:Y:S01]  /*3ca0*/  @!P0 FMUL.FTZ R3, R4, R5 ;  /* 0x0000000504038220 */ /* 0x000fe20000410000 */
[----:B------:R-:W-:Y:S01]  /*3cb0*/  @!P0 MOV R5, R11 ;  /* 0x0000000b00058202 */ /* 0x000fe20000000f00 */
[----:B------:R-:W-:Y:S01]  /*3cc0*/  @!P0 FFMA.FTZ R2, R34, R35, R2 ;  /* 0x0000002322028223 */ /* 0x000fe20000010002 */
[----:B------:R-:W-:Y:S01]  /*3cd0*/  @!P0 HADD2.F32 R34, -RZ, R6.H1_H1 ;  /* 0x30000006ff228230 */ /* 0x000fe20000004100 */
[-C--:B------:R-:W-:Y:S01]  /*3ce0*/  @!P0 FFMA.FTZ R68, R4, R38.reuse, -R64 ;  /* 0x0000002604448223 */ /* 0x080fe20000010840 */
[----:B------:R-:W-:Y:S01]  /*3cf0*/  @!P0 HADD2.F32 R4, -RZ, R18.H1_H1 ;  /* 0x30000012ff048230 */ /* 0x000fe20000004100 */
[----:B------:R-:W-:Y:S01]  /*3d00*/  @!P0 FFMA.FTZ R3, R37, R38, R3 ;  /* 0x0000002625038223 */ /* 0x000fe20000010003 */
[----:B------:R-:W-:Y:S02]  /*3d10*/  @!P0 HADD2.F32 R18, -RZ, R7.H0_H0 ;  /* 0x20000007ff128230 */ /* 0x000fe40000004100 */
[----:B------:R-:W-:Y:S02]  /*3d20*/  @!P0 HADD2.F32 R7, -RZ, R6.H0_H0 ;  /* 0x20000006ff078230 */ /* 0x000fe40000004100 */
[----:B------:R-:W-:Y:S02]  /*3d30*/  @!P0 HADD2.F32 R6, -RZ, R5.H0_H0 ;  /* 0x20000005ff068230 */ /* 0x000fe40000004100 */
[----:B------:R-:W-:Y:S02]  /*3d40*/  @!P0 HADD2.F32 R35, -RZ, R39.H0_H0 ;  /* 0x20000027ff238230 */ /* 0x000fe40000004100 */
[----:B------:R-:W-:Y:S01]  /*3d50*/  @!P0 HADD2.F32 R39, -RZ, R5.H1_H1 ;  /* 0x30000005ff278230 */ /* 0x000fe20000004100 */
[-C--:B------:R-:W-:Y:S02]  /*3d60*/  @!P0 FMUL.FTZ R5, R34, R4.reuse ;  /* 0x0000000422058220 */ /* 0x080fe40000410000 */
[C---:B------:R-:W-:Y:S02]  /*3d70*/  @!P0 FMUL.FTZ R4, R7.reuse, R4 ;  /* 0x0000000407048220 */ /* 0x040fe40000410000 */
[----:B------:R-:W-:Y:S01]  /*3d80*/  @!P0 FFMA.FTZ R65, R7, R35, -R5 ;  /* 0x0000002307418223 */ /* 0x000fe20000010805 */
[----:B------:R-:W-:Y:S01]  /*3d90*/  @!P0 F2FP.PACK_AB R7, R2, R69 ;  /* 0x000000450207823e */ /* 0x000fe200000000ff */
[-C--:B------:R-:W-:Y:S02]  /*3da0*/  @!P0 FMUL.FTZ R5, R6, R18.reuse ;  /* 0x0000001206058220 */ /* 0x080fe40000410000 */
[----:B------:R-:W-:Y:S01]  /*3db0*/  @!P0 FMUL.FTZ R64, R39, R18 ;  /* 0x0000001227408220 */ /* 0x000fe20000410000 */
[----:B------:R-:W-:Y:S01]  /*3dc0*/  @!P0 MOV R8, R7 ;  /* 0x0000000700088202 */ /* 0x000fe20000000f00 */
        /* <DEDUP_REMOVED lines=9> */
[----:B------:R1:W-:Y:S02]  /*3e60*/  STG.E.128 [R62.64], R8 ;  /* 0x000000083e007986 */ /* 0x0003e4000c101d06 */
.L_x_1379:
[----:B------:R-:W-:Y:S05]  /*3e70*/  BSYNC B0 ;  /* 0x0000000000007941 */ /* 0x000fea0003800000 */
.L_x_1378:
        /* <DEDUP_REMOVED lines=14> */
[----:B------:R-:W-:Y:S04]  /*3f60*/  @!P0 HADD2.F32 R18, -RZ, R18.H0_H0 ;  /* 0x20000012ff128230 */ /* 0x000fe80000004100 */
        /* <DEDUP_REMOVED lines=12> */
[CC--:B------:R-:W-:Y:S01]  /*4030*/  @!P0 FMUL.FTZ R34, R13.reuse, R5.reuse ;  /* 0x000000050d228220 */ /* 0x0c0fe20000410000 */
[----:B------:R-:W-:Y:S01]  /*4040*/  @!P0 HADD2.F32 R12, -RZ, R7.H0_H0 ;  /* 0x20000007ff0c8230 */ /* 0x000fe20000004100 */
[C---:B------:R-:W-:Y:S01]  /*4050*/  @!P0 FMUL.FTZ R3, R4.reuse, R5 ;  /* 0x0000000504038220 */ /* 0x040fe20000410000 */
[----:B------:R-:W-:Y:S01]  /*4060*/  @!P0 MOV R5, R11 ;  /* 0x0000000b00058202 */ /* 0x000fe20000000f00 */
[-C--:B------:R-:W-:Y:S01]  /*4070*/  @!P0 FFMA.FTZ R40, R4, R18.reuse, -R34 ;  /* 0x0000001204288223 */ /* 0x080fe20000010822 */
[----:B------:R-:W-:Y:S01]  /*4080*/  @!P0 HADD2.F32 R4, -RZ, R19.H1_H1 ;  /* 0x30000013ff048230 */ /* 0x000fe20000004100 */
[----:B------:R-:W-:Y:S01]  /*4090*/  @!P0 FFMA.FTZ R3, R13, R18, R3 ;  /* 0x000000120d038223 */ /* 0x000fe20000010003 */
[--C-:B------:R-:W-:Y:S02]  /*40a0*/  @!P0 HADD2.F32 R19, -RZ, R6.reuse.H1_H1 ;  /* 0x30000006ff138230 */ /* 0x100fe40000004100 */
[----:B------:R-:W-:Y:S02]  /*40b0*/  @!P0 HADD2.F32 R7, -RZ, R6.H0_H0 ;  /* 0x20000006ff078230 */ /* 0x000fe40000004100 */
[----:B------:R-:W-:Y:S02]  /*40c0*/  @!P0 HADD2.F32 R6, -RZ, R5.H0_H0 ;  /* 0x20000005ff068230 */ /* 0x000fe40000004100 */
[----:B------:R-:W-:Y:S02]  /*40d0*/  @!P0 HADD2.F32 R34, -RZ, R41.H1_H1 ;  /* 0x30000029ff228230 */ /* 0x000fe40000004100 */
[----:B------:R-:W-:Y:S01]  /*40e0*/  @!P0 HADD2.F32 R35, -RZ, R5.H1_H1 ;  /* 0x30000005ff238230 */ /* 0x000fe20000004100 */
[-C--:B------:R-:W-:Y:S02]  /*40f0*/  @!P0 FMUL.FTZ R5, R19, R4.reuse ;  /* 0x0000000413058220 */ /* 0x080fe40000410000 */
[C---:B------:R-:W-:Y:S02]  /*4100*/  @!P0 FMUL.FTZ R4, R7.reuse, R4 ;  /* 0x0000000407048220 */ /* 0x040fe40000410000 */
[----:B------:R-:W-:Y:S01]  /*4110*/  @!P0 FFMA.FTZ R39, R7, R34, -R5 ;  /* 0x0000002207278223 */ /* 0x000fe20000010805 */
[----:B------:R-:W-:Y:S01]  /*4120*/  @!P0 F2FP.PACK_AB R7, R2, R42 ;  /* 0x0000002a0207823e */ /* 0x000fe200000000ff */
[CC--:B------:R-:W-:Y:S02]  /*4130*/  @!P0 FMUL.FTZ R5, R6.reuse, R12.reuse ;  /* 0x0000000c06058220 */ /* 0x0c0fe40000410000 */
[----:B------:R-:W-:Y:S01]  /*4140*/  @!P0 FMUL.FTZ R38, R35, R12 ;  /* 0x0000000c23268220 */ /* 0x000fe20000410000 */
[----:B------:R-:W-:Y:S01]  /*4150*/  @!P0 MOV R8, R7 ;  /* 0x0000000700088202 */ /* 0x000fe20000000f00 */
        /* <DEDUP_REMOVED lines=10> */
.L_x_1381:
[----:B------:R-:W-:Y:S05]  /*4200*/  BSYNC B0 ;  /* 0x0000000000007941 */ /* 0x000fea0003800000 */
.L_x_1380:
        /* <DEDUP_REMOVED lines=9> */
[--C-:B------:R-:W-:Y:S01]  /*42a0*/  @!P0 HADD2.F32 R12, -RZ, R56.reuse.H0_H0 ;  /* 0x20000038ff0c8230 */ /* 0x100fe20000004100 */
[----:B------:R-:W-:Y:S01]  /*42b0*/  @!P0 SHF.R.U64 R14, R44, 0x10, R45 ;  /* 0x000000102c0e8819 */ /* 0x000fe2000000122d */
[----:B------:R-:W-:Y:S01]  /*42c0*/  @!P0 HADD2.F32 R18, -RZ, R56.H1_H1 ;  /* 0x30000038ff128230 */ /* 0x000fe20000004100 */
[----:B------:R-:W-:Y:S01]  /*42d0*/  @!P0 SHF.R.U32.HI R7, RZ, 0x10, R15 ;  /* 0x00000010ff078819 */ /* 0x000fe2000001160f */
[----:B------:R-:W-:Y:S01]  /*42e0*/  @!P0 HADD2.F32 R5, -RZ, R5.H0_H0 ;  /* 0x20000005ff058230 */ /* 0x000fe20000004100 */
[----:B------:R-:W-:Y:S01]  /*42f0*/  @!P0 SHF.R.U32.HI R34, RZ, 0x10, R45 ;  /* 0x00000010ff228819 */ /* 0x000fe2000001162d */
        /* <DEDUP_REMOVED lines=21> */
[--C-:B------:R-:W-:Y:S02]  /*4450*/  @!P0 HADD2.F32 R6, -RZ, R5.reuse.H0_H0 ;  /* 0x20000005ff068230 */ /* 0x100fe40000004100 */
[----:B------:R-:W-:Y:S01]  /*4460*/  @!P0 HADD2.F32 R19, -RZ, R5.H1_H1 ;  /* 0x30000005ff138230 */ /* 0x000fe20000004100 */
[-C--:B------:R-:W-:Y:S01]  /*4470*/  @!P0 FMUL.FTZ R5, R15, R4.reuse ;  /* 0x000000040f058220 */ /* 0x080fe20000410000 */
[----:B------:R-:W-:Y:S01]  /*4480*/  @!P0 HADD2.F32 R28, -RZ, R34.H0_H0 ;  /* 0x20000022ff1c8230 */ /* 0x000fe20000004100 */
        /* <DEDUP_REMOVED lines=16> */
.L_x_1383:
[----:B------:R-:W-:Y:S05]  /*4590*/  BSYNC B0 ;  /* 0x0000000000007941 */ /* 0x000fea0003800000 */
.L_x_1382:
        /* <DEDUP_REMOVED lines=32> */
[----:B------:R-:W-:Y:S01]  /*47a0*/  @!P0 HADD2.F32 R4, -RZ, R30.H0_H0 ;  /* 0x2000001eff048230 */ /* 0x000fe20000004100 */
[----:B------:R-:W-:Y:S01]  /*47b0*/  @!P0 FFMA.FTZ R3, R13, R14, R3 ;  /* 0x0000000e0d038223 */ /* 0x000fe20000010003 */
[--C-:B------:R-:W-:Y:S02]  /*47c0*/  @!P0 HADD2.F32 R15, -RZ, R6.reuse.H1_H1 ;  /* 0x30000006ff0f8230 */ /* 0x100fe40000004100 */
[----:B------:R-:W-:Y:S02]  /*47d0*/  @!P0 HADD2.F32 R7, -RZ, R6.H0_H0 ;  /* 0x20000006ff078230 */ /* 0x000fe40000004100 */
[--C-:B------:R-:W-:Y:S02]  /*47e0*/  @!P0 HADD2.F32 R6, -RZ, R5.reuse.H0_H0 ;  /* 0x20000005ff068230 */ /* 0x100fe40000004100 */
        /* <DEDUP_REMOVED lines=18> */
.L_x_1377:
[----:B------:R-:W-:Y:S05]  /*4910*/  BSYNC B1 ;  /* 0x0000000000017941 */ /* 0x000fea0003800000 */
.L_x_1376:
[----:B------:R-:W-:-:S05]  /*4920*/  @P3 BRA `(.L_x_1384) ;  /* 0x0000360000003947 */ /* 0x000fca0003800000 */
[----:B------:R-:W-:Y:S01]  /*4930*/  ISETP.GE.AND P0, PT, R134, c[0x0][0x1d4], PT ;  /* 0x0000750086007a0c */ /* 0x000fe20003f06270 */
[----:B------:R-:W-:Y:S01]  /*4940*/  @!UPT UIADD3 URZ, URZ, URZ, URZ ;  /* 0x0000003f3f3ff290 */ /* 0x000fe2000fffe03f */
[----:B------:R-:W-:Y:S11]  /*4950*/  BSSY B0, `(.L_x_1385) ;  /* 0x0000036000007945 */ /* 0x000ff60003800000 */
[----:B------:R-:W-:-:S05]  /*4960*/  @P0 BRA `(.L_x_1386) ;  /* 0x0000034000000947 */ /* 0x000fca0003800000 */
[----:B------:R-:W-:Y:S01]  /*4970*/  ISETP.GE.AND P0, PT, R138, c[0x0][0x27c], PT ;  /* 0x00009f008a007a0c */ /* 0x000fe20003f06270 */
[----:B-1----:R-:W1:Y:S11]  /*4980*/  LDS.128 R8, [R200+0xb080] ;  /* 0x00b08000c8087984 */ /* 0x002e760000000c00 */
[----:B------:R-:W-:Y:S01]  /*4990*/  @!UPT UIADD3 URZ, URZ, URZ, URZ ;  /* 0x0000003f3f3ff290 */ /* 0x000fe2000fffe03f */
[----:B------:R-:W-:Y:S01]  /*49a0*/  @!P0 HADD2.F32 R2, -RZ, R29.H1_H1 ;  /* 0x3000001dff028230 */ /* 0x000fe20000004100 */
        /* <DEDUP_REMOVED lines=48> */
.L_x_1386:
[----:B------:R-:W-:Y:S05]  /*4cb0*/  BSYNC B0 ;  /* 0x0000000000007941 */ /* 0x000fea0003800000 */
.L_x_1385:
        /* <DEDUP_REMOVED lines=56> */
.L_x_1388:
[----:B------:R-:W-:Y:S05]  /*5040*/  BSYNC B0 ;  /* 0x0000000000007941 */ /* 0x000fea0003800000 */
.L_x_1387:
        /* <DEDUP_REMOVED lines=56> */
.L_x_1390:
[----:B------:R-:W-:Y:S05]  /*53d0*/  BSYNC B0 ;  /* 0x0000000000007941 */ /* 0x000fea0003800000 */
.L_x_1389:
        /* <DEDUP_REMOVED lines=56> */
.L_x_1371:
        /* <DEDUP_REMOVED lines=36> */
.L_x_1392:
[----:B------:R-:W-:Y:S05]  /*59a0*/  BSYNC B0 ;  /* 0x0000000000007941 */ /* 0x000fea0003800000 */
.L_x_1391:
        /* <DEDUP_REMOVED lines=20> */
[----:B------:R-:W-:Y:S01]  /*5af0*/  PRMT R65, R9, 0x7610, R65 ;  /* 0x0000761009417816 */ /* 0x000fe20000000041 */
[----:B------:R-:W-:Y:S01]  /*5b00*/  CS2R R26, SRZ ;  /* 0x00000000001a7805 */ /* 0x000fe2000001ff00 */
[----:B------:R-:W-:Y:S01]  /*5b10*/  MOV R9, R18 ;  /* 0x0000001200097202 */ /* 0x000fe20000000f00 */
[----:B------:R-:W-:Y:S01]  /*5b20*/  CS2R R24, SRZ ;  /* 0x0000000000187805 */ /* 0x000fe2000001ff00 */
        /* <DEDUP_REMOVED lines=8> */
[----:B------:R-:W-:Y:S02]  /*5bb0*/  CS2R R20, SRZ ;  /* 0x0000000000147805 */ /* 0x000fe4000001ff00 */
[----:B------:R-:W-:Y:S02]  /*5bc0*/  PRMT R29, R8, 0x5410, R9 ;  /* 0x00005410081d7816 */ /* 0x000fe40000000009 */
        /* <DEDUP_REMOVED lines=20> */
[----:B------:R1:W5:Y:S04]  /*5d10*/  @!P0 LDG.E.128 R56, [R8.64] ;  /* 0x0000000608388981 */ /* 0x000368000c1e1d00 */
[----:B------:R1:W5:Y:S01]  /*5d20*/  @!P0 LDG.E.128 R20, [R2.64] ;  /* 0x0000000602148981 */ /* 0x000362000c1e1d00 */
[----:B------:R-:W-:Y:S11]  /*5d30*/  ISETP.GE.AND P0, PT, R133, c[0x0][0x27c], PT ;  /* 0x00009f0085007a0c */ /* 0x000ff60003f06270 */
[----:B------:R-:W-:Y:S02]  /*5d40*/  @!UPT UIADD3 URZ, URZ, URZ, URZ ;  /* 0x0000003f3f3ff290 */ /* 0x000fe4000fffe03f */
[----:B------:R1:W5:Y:S04]  /*5d50*/  @!P0 LDG.E.128 R60, [R8.64+0x80] ;  /* 0x00008006083c8981 */ /* 0x000368000c1e1d00 */
[----:B------:R1:W5:Y:S02]  /*5d60*/  @!P0 LDG.E.128 R24, [R2.64+0x80] ;  /* 0x0000800602188981 */ /* 0x000364000c1e1d00 */
.L_x_1394:
[----:B------:R-:W-:Y:S05]  /*5d70*/  BSYNC B0 ;  /* 0x0000000000007941 */ /* 0x000fea0003800000 */
.L_x_1393:
[----:B-1---5:R-:W-:Y:S01]  /*5d80*/  IMAD.MOV.U32 R9, RZ, RZ, R62 ;  /* 0x000000ffff097224 */ /* 0x022fe200078e003e */
[----:B------:R-:W-:Y:S01]  /*5d90*/  BSSY B1, `(.L_x_1395) ;  /* 0x0000103000017945 */ /* 0x000fe20003800000 */
[----:B------:R-:W-:Y:S02]  /*5da0*/  IMAD.MOV.U32 R8, RZ, RZ, R63 ;  /* 0x000000ffff087224 */ /* 0x000fe400078e003f */
        /* <DEDUP_REMOVED lines=13> */
[----:B------:R-:W-:Y:S02]  /*5e80*/  PRMT R69, R9, 0x7610, R69 ;  /* 0x0000761009457816 */ /* 0x000fe40000000045 */
[----:B------:R-:W-:Y:S02]  /*5e90*/  MOV R9, R26 ;  /* 0x0000001a00097202 */ /* 0x000fe40000000f00 */
[----:B------:R-:W-:Y:S02]  /*5ea0*/  MOV R2, R25 ;  /* 0x0000001900027202 */ /* 0x000fe40000000f00 */
[----:B------:R-:W-:Y:S01]  /*5eb0*/  PRMT R35, R9, 0x5410, R8 ;  /* 0x0000541009237816 */ /* 0x000fe20000000008 */
[----:B------:R-:W-:Y:S01]  /*5ec0*/  IMAD.MOV.U32 R9, RZ, RZ, R22 ;  /* 0x000000ffff097224 */ /* 0x000fe200078e0016 */
[----:B------:R-:W-:Y:S01]  /*5ed0*/  PRMT R34, R2, 0x5410, R3 ;  /* 0x0000541002227816 */ /* 0x000fe20000000003 */
[----:B------:R-:W-:Y:S01]  /*5ee0*/  IMAD.MOV.U32 R8, RZ, RZ, R23 ;  /* 0x000000ffff087224 */ /* 0x000fe200078e0017 */
[----:B------:R-:W-:Y:S01]  /*5ef0*/  MOV R3, R20 ;  /* 0x0000001400037202 */ /* 0x000fe20000000f00 */
[----:B------:R-:W-:Y:S03]  /*5f00*/  IMAD.MOV.U32 R2, RZ, RZ, R21 ;  /* 0x000000ffff027224 */ /* 0x000fe600078e0015 */
[----:B------:R-:W-:Y:S02]  /*5f10*/  PRMT R33, R8, 0x5410, R9 ;  /* 0x0000541008217816 */ /* 0x000fe40000000009 */
[----:B------:R-:W-:Y:S01]  /*5f20*/  PRMT R32, R3, 0x5410, R2 ;  /* 0x0000541003207816 */ /* 0x000fe20000000002 */
[----:B------:R-:W-:-:S05]  /*5f30*/  @P2 BRA `(.L_x_1396) ;  /* 0x00000e8000002947 */ /* 0x000fca0003800000 */
[----:B------:R-:W-:Y:S01]  /*5f40*/  IADD3 R72, P0, R180, R80, RZ ;  /* 0x00000050b4487210 */ /* 0x000fe20007f1e0ff */
[----:B------:R-:W-:Y:S04]  /*5f50*/  BSSY B0, `(.L_x_1397) ;  /* 0x0000074000007945 */ /* 0x000fe80003800000 */
[----:B------:R-:W-:Y:S01]  /*5f60*/  IMAD.X R73, R85, 0x1, R144, P0 ;  /* 0x0000000155497824 */ /* 0x000fe200000e0690 */
[----:B------:R-:W-:Y:S11]  /*5f70*/  ISETP.GE.AND P0, PT, R134, c[0x0][0x1d4], PT ;  /* 0x0000750086007a0c */ /* 0x000ff60003f06270 */
[----:B------:R-:W-:Y:S02]  /*5f80*/  @!UPT UIADD3 URZ, URZ, URZ, URZ ;  /* 0x0000003f3f3ff290 */ /* 0x000fe4000fffe03f */
[----:B------:R-:W-:-:S05]  /*5f90*/  @P0 BRA `(.L_x_1398) ;  /* 0x000006f000000947 */ /* 0x000fca0003800000 */
[----:B------:R-:W1:Y:S01]  /*5fa0*/  LDS.128 R52, [R126+0xa080] ;  /* 0x00a080007e347984 */ /* 0x000e620000000c00 */
[----:B------:R-:W-:Y:S02]  /*5fb0*/  ISETP.GE.AND P2, PT, R93, c[0x0][0x1d4], PT ;  /* 0x000075005d007a0c */ /* 0x000fe40003f46270 */
[CC--:B------:R-:W-:Y:S04]  /*5fc0*/  IADD3 R2, P1, P0, R90.reuse, R72.reuse, R110 ;  /* 0x000000485a027210 */ /* 0x0c0fe8000783e06e */
[CC--:B------:R-:W-:Y:S01]  /*5fd0*/  IADD3.X R8, R89.reuse, R73.reuse, R114, P1, P0 ;  /* 0x0000004959087210 */ /* 0x0c0fe20000fe0472 */
[----:B------:R-:W2:Y:S06]  /*5fe0*/  LDS.128 R12, [R136+0xa080] ;  /* 0x00a08000880c7984 */ /* 0x000eac0000000c00 */
[----:B------:R-:W-:Y:S04]  /*5ff0*/  @!P2 IADD3 R3, P1, P0, R90, R72, R93 ;  /* 0x000000485a03a210 */ /* 0x000fe8000783e05d */
[----:B------:R-:W-:Y:S02]  /*6000*/  @!P2 IADD3.X R9, R89, R73, R112, P1, P0 ;  /* 0x000000495909a210 */ /* 0x000fe40000fe0470 */
[C---:B------:R-:W-:Y:S04]  /*6010*/  LEA R78, P0, R2.reuse, c[0x0][0x1c8], 0x1 ;  /* 0x00007200024e7a11 */ /* 0x040fe800078008ff */
[----:B------:R-:W-:Y:S02]  /*6020*/  LEA.HI.X R79, R2, c[0x0][0x1cc], R8, 0x1, P0 ;  /* 0x00007300024f7a11 */ /* 0x000fe400000f0c08 */
[C---:B------:R-:W-:Y:S04]  /*6030*/  @!P2 LEA R76, P0, R3.reuse, c[0x0][0x1c8], 0x1 ;  /* 0x00007200034caa11 */ /* 0x040fe800078008ff */
[----:B------:R-:W-:Y:S02]  /*6040*/  @!P2 LEA.HI.X R77, R3, c[0x0][0x1cc], R9, 0x1, P0 ;  /* 0x00007300034daa11 */ /* 0x000fe400000f0c09 */
[----:B------:R-:W-:Y:S11]  /*6050*/  ISETP.GE.AND P0, PT, R134, c[0x0][0x27c], PT ;  /* 0x00009f0086007a0c */ /* 0x000ff60003f06270 */
[----:B------:R-:W-:Y:S02]  /*6060*/  @!UPT UIADD3 URZ, URZ, URZ, URZ ;  /* 0x0000003f3f3ff290 */ /* 0x000fe4000fffe03f */
[----:B------:R-:W-:Y:S01]  /*6070*/  @!P0 SHF.R.U64 R8, R4, 0x10, R5 ;  /* 0x0000001004088819 */ /* 0x000fe20000001205 */
[----:B------:R-:W-:Y:S01]  /*6080*/  @!P0 HADD2.F32 R2, -RZ, R10.H0_H0 ;  /* 0x2000000aff028230 */ /* 0x000fe20000004100 */
[----:B------:R-:W-:Y:S02]  /*6090*/  @!P0 SHF.R.U64 R28, R6, 0x10, R7 ;  /* 0x00000010061c8819 */ /* 0x000fe40000001207 */
[----:B-1----:R-:W-:Y:S02]  /*60a0*/  @!P0 MOV R37, R52 ;  /* 0x0000003400258202 */ /* 0x002fe40000000f00 */
[----:B--2---:R-:W-:Y:S02]  /*60b0*/  @!P0 MOV R4, R12 ;  /* 0x0000000c00048202 */ /* 0x004fe40000000f00 */
[----:B------:R-:W-:Y:S01]  /*60c0*/  @!P0 SHF.R.U64 R38, R40, 0x10, R41 ;  /* 0x0000001028268819 */ /* 0x000fe20000001229 */
[----:B------:R-:W-:Y:S01]  /*60d0*/  @!P0 HADD2.F32 R6, -RZ, R37.H0_H0 ;  /* 0x20000025ff068230 */ /* 0x000fe20000004100 */
[----:B------:R-:W-:Y:S01]  /*60e0*/  @!P0 SHF.R.U32.HI R11, RZ, 0x10, R7 ;  /* 0x00000010ff0b8819 */ /* 0x000fe20000011607 */
[----:B------:R-:W-:Y:S01]  /*60f0*/  @!P0 HADD2.F32 R3, -RZ, R4.H0_H0 ;  /* 0x20000004ff038230 */ /* 0x000fe20000004100 */
[----:B------:R-:W-:Y:S01]  /*6100*/  @!P0 MOV R47, R54 ;  /* 0x00000036002f8202 */ /* 0x000fe20000000f00 */
[----:B------:R-:W-:Y:S01]  /*6110*/  @!P0 HADD2.F32 R7, -RZ, R39.H0_H0 ;  /* 0x20000027ff078230 */ /* 0x000fe20000004100 */
[-C--:B------:R-:W-:Y:S01]  /*6120*/  @!P0 FMUL.FTZ R40, R6, R2.reuse ;  /* 0x0000000206288220 */ /* 0x080fe20000410000 */
[----:B------:R-:W-:Y:S01]  /*6130*/  @!P0 SHF.R.U64 R64, R42, 0x10, R43 ;  /* 0x000000102a408819 */ /* 0x000fe2000000122b */
[C---:B------:R-:W-:Y:S01]  /*6140*/  @!P0 FMUL.FTZ R2, R3.reuse, R2 ;  /* 0x0000000203028220 */ /* 0x040fe20000410000 */
[----:B------:R-:W-:Y:S01]  /*6150*/  @!P0 SHF.R.U32.HI R9, RZ, 0x10, R5 ;  /* 0x00000010ff098819 */ /* 0x000fe20000011605 */
[-C--:B------:R-:W-:Y:S01]  /*6160*/  @!P0 FFMA.FTZ R87, R3, R7.reuse, -R40 ;  /* 0x0000000703578223 */ /* 0x080fe20000010828 */
[----:B------:R-:W-:Y:S01]  /*6170*/  @!P0 HADD2.F32 R5, -RZ, R8.H0_H0 ;  /* 0x20000008ff058230 */ /* 0x000fe20000004100 */
[----:B------:R-:W-:Y:S01]  /*6180*/  @!P0 FFMA.FTZ R2, R6, R7, R2 ;  /* 0x0000000706028223 */ /* 0x000fe20000010002 */
[----:B------:R-:W-:Y:S01]  /*6190*/  @!P0 HADD2.F32 R37, -RZ, R37.H1_H1 ;  /* 0x30000025ff258230 */ /* 0x000fe20000004100 */
[----:B------:R-:W-:Y:S01]  /*61a0*/  @!P0 IMAD.MOV.U32 R6, RZ, RZ, R53 ;  /* 0x000000ffff068224 */ /* 0x000fe200078e0035 */
[----:B------:R-:W-:Y:S01]  /*61b0*/  @!P0 HADD2.F32 R4, -RZ, R4.H1_H1 ;  /* 0x30000004ff048230 */ /* 0x000fe20000004100 */
[----:B------:R-:W-:Y:S01]  /*61c0*/  @!P0 SHF.R.U32.HI R44, RZ, 0x10, R41 ;  /* 0x00000010ff2c8819 */ /* 0x000fe20000011629 */
[----:B------:R-:W-:Y:S01]  /*61d0*/  @!P0 HADD2.F32 R38, -RZ, R38.H0_H0 ;  /* 0x20000026ff268230 */ /* 0x000fe20000004100 */
[CC--:B------:R-:W-:Y:S01]  /*61e0*/  @!P0 FMUL.FTZ R8, R37.reuse, R5.reuse ;  /* 0x0000000525088220 */ /* 0x0c0fe20000410000 */
[----:B------:R-:W-:Y:S01]  /*61f0*/  @!P0 HADD2.F32 R40, -RZ, R39.H1_H1 ;  /* 0x30000027ff288230 */ /* 0x000fe20000004100 */
[C---:B------:R-:W-:Y:S01]  /*6200*/  @!P0 FMUL.FTZ R3, R4.reuse, R5 ;  /* 0x0000000504038220 */ /* 0x040fe20000410000 */
[----:B------:R-:W-:Y:S01]  /*6210*/  @!P0 MOV R5, R13 ;  /* 0x0000000d00058202 */ /* 0x000fe20000000f00 */
[-C--:B------:R-:W-:Y:S01]  /*6220*/  @!P0 FFMA.FTZ R86, R4, R38.reuse, -R8 ;  /* 0x0000002604568223 */ /* 0x080fe20000010808 */
[----:B------:R-:W-:Y:S01]  /*6230*/  @!P0 HADD2.F32 R4, -RZ, R10.H1_H1 ;  /* 0x3000000aff048230 */ /* 0x000fe20000004100 */
[----:B------:R-:W-:Y:S01]  /*6240*/  @!P0 FFMA.FTZ R3, R37, R38, R3 ;  /* 0x0000002625038223 */ /* 0x000fe20000010003 */
[--C-:B------:R-:W-:Y:S01]  /*6250*/  @!P0 HADD2.F32 R39, -RZ, R6.reuse.H0_H0 ;  /* 0x20000006ff278230 */ /* 0x100fe20000004100 */
[----:B------:R-:W-:Y:S01]  /*6260*/  @!P0 SHF.R.U32.HI R46, RZ, 0x10, R43 ;  /* 0x00000010ff2e8819 */ /* 0x000fe2000001162b */
[----:B------:R-:W-:Y:S02]  /*6270*/  @!P0 HADD2.F32 R7, -RZ, R5.H0_H0 ;  /* 0x20000005ff078230 */ /* 0x000fe40000004100 */
[----:B------:R-:W-:Y:S01]  /*6280*/  @!P0 HADD2.F32 R41, -RZ, R6.H1_H1 ;  /* 0x30000006ff298230 */ /* 0x000fe20000004100 */
[-C--:B------:R-:W-:Y:S01]  /*6290*/  @!P0 FMUL.FTZ R8, R39, R4.reuse ;  /* 0x0000000427088220 */ /* 0x080fe20000410000 */
[----:B------:R-:W-:Y:S01]  /*62a0*/  @!P0 HADD2.F32 R9, -RZ, R9.H0_H0 ;  /* 0x20000009ff098230 */ /* 0x000fe20000004100 */
[C---:B------:R-:W-:Y:S01]  /*62b0*/  @!P0 FMUL.FTZ R4, R7.reuse, R4 ;  /* 0x0000000407048220 */ /* 0x040fe20000410000 */
[----:B------:R-:W-:Y:S01]  /*62c0*/  @!P0 HADD2.F32 R42, -RZ, R44.H0_H0 ;  /* 0x2000002cff2a8230 */ /* 0x000fe20000004100 */
[-C--:B------:R-:W-:Y:S01]  /*62d0*/  @!P0 FFMA.FTZ R84, R7, R40.reuse, -R8 ;  /* 0x0000002807548223 */ /* 0x080fe20000010808 */
[----:B------:R-:W-:Y:S01]  /*62e0*/  @!P0 MOV R7, R15 ;  /* 0x0000000f00078202 */ /* 0x000fe20000000f00 */
[----:B------:R-:W-:Y:S01]  /*62f0*/  @!P0 IMAD.MOV.U32 R8, RZ, RZ, R55 ;  /* 0x000000ffff088224 */ /* 0x000fe200078e0037 */
[----:B------:R-:W-:Y:S01]  /*6300*/  @!P0 HADD2.F32 R6, -RZ, R5.H1_H1 ;  /* 0x30000005ff068230 */ /* 0x000fe20000004100 */
[-C--:B------:R-:W-:Y:S01]  /*6310*/  @!P0 FMUL.FTZ R10, R41, R9.reuse ;  /* 0x00000009290a8220 */ /* 0x080fe20000410000 */
[----:B------:R-:W-:Y:S01]  /*6320*/  @!P0 HADD2.F32 R44, -RZ, R45.H0_H0 ;  /* 0x2000002dff2c8230 */ /* 0x000fe20000004100 */
[----:B------:R-:W-:Y:S01]  /*6330*/  @!P0 FFMA.FTZ R4, R39, R40, R4 ;  /* 0x0000002827048223 */ /* 0x000fe20000010004 */
[--C-:B------:R-:W-:Y:S01]  /*6340*/  @!P0 HADD2.F32 R43, -RZ, R8.reuse.H0_H0 ;  /* 0x20000008ff2b8230 */ /* 0x100fe20000004100 */
[C---:B------:R-:W-:Y:S01]  /*6350*/  @!P0 FMUL.FTZ R5, R6.reuse, R9 ;  /* 0x0000000906058220 */ /* 0x040fe20000410000 */
[----:B------:R-:W-:Y:S01]  /*6360*/  @!P0 HADD2.F32 R9, -RZ, R7.H0_H0 ;  /* 0x20000007ff098230 */ /* 0x000fe20000004100 */
[-C--:B------:R-:W-:Y:S01]  /*6370*/  @!P0 FFMA.FTZ R74, R6, R42.reuse, -R10 ;  /* 0x0000002a064a8223 */ /* 0x080fe2000001080a */
[----:B------:R-:W-:Y:S01]  /*6380*/  @!P0 HADD2.F32 R6, -RZ, R29.H0_H0 ;  /* 0x2000001dff068230 */ /* 0x000fe20000004100 */
[----:B------:R-:W-:Y:S01]  /*6390*/  @!P0 FFMA.FTZ R5, R41, R42, R5 ;  /* 0x0000002a29058223 */ /* 0x000fe20000010005 */
[----:B------:R-:W-:Y:S02]  /*63a0*/  @!P0 HADD2.F32 R10, -RZ, R11.H0_H0 ;  /* 0x2000000bff0a8230 */ /* 0x000fe40000004100 */
[----:B------:R-:W-:Y:S01]  /*63b0*/  @!P0 HADD2.F32 R45, -RZ, R8.H1_H1 ;  /* 0x30000008ff2d8230 */ /* 0x000fe20000004100 */
[-C--:B------:R-:W-:Y:S01]  /*63c0*/  @!P0 FMUL.FTZ R11, R43, R6.reuse ;  /* 0x000000062b0b8220 */ /* 0x080fe20000410000 */
[----:B------:R-:W-:Y:S01]  /*63d0*/  @!P0 HADD2.F32 R7, -RZ, R7.H1_H1 ;  /* 0x30000007ff078230 */ /* 0x000fe20000004100 */
[----:B------:R-:W-:Y:S01]  /*63e0*/  @!P0 FMUL.FTZ R8, R9, R6 ;  /* 0x0000000609088220 */ /* 0x000fe20000410000 */
[----:B------:R-:W-:Y:S01]  /*63f0*/  @!P0 HADD2.F32 R46, -RZ, R46.H0_H0 ;  /* 0x2000002eff2e8230 */ /* 0x000fe20000004100 */
[----:B------:R-:W-:Y:S01]  /*6400*/  @!P0 FMUL.FTZ R6, R45, R10 ;  /* 0x0000000a2d068220 */ /* 0x000fe20000410000 */
[----:B------:R-:W-:Y:S01]  /*6410*/  @!P0 F2FP.PACK_AB R74, R74, R84 ;  /* 0x000000544a4a823e */ /* 0x000fe200000000ff */
[----:B------:R-:W-:Y:S01]  /*6420*/  @!P0 FFMA.FTZ R83, R9, R44, -R11 ;  /* 0x0000002c09538223 */ /* 0x000fe2000001080b */
[----:B------:R-:W-:Y:S01]  /*6430*/  @!P0 F2FP.PACK_AB R4, R5, R4 ;  /* 0x000000040504823e */ /* 0x000fe200000000ff */
[C---:B------:R-:W-:Y:S01]  /*6440*/  @!P0 FMUL.FTZ R9, R7.reuse, R10 ;  /* 0x0000000a07098220 */ /* 0x040fe20000410000 */
[----:B------:R-:W-:Y:S01]  /*6450*/  @!P0 MOV R13, R74 ;  /* 0x0000004a000d8202 */ /* 0x000fe20000000f00 */
[----:B------:R-:W-:Y:S01]  /*6460*/  @!P0 IMAD.MOV.U32 R10, RZ, RZ, R14 ;  /* 0x000000ffff0a8224 */ /* 0x000fe200078e000e */
[----:B------:R-:W-:Y:S01]  /*6470*/  @!P0 HADD2.F32 R37, -RZ, R65.H0_H0 ;  /* 0x20000041ff258230 */ /* 0x000fe20000004100 */
[----:B------:R-:W-:Y:S01]  /*6480*/  @!P0 FFMA.FTZ R82, R7, R46, -R6 ;  /* 0x0000002e07528223 */ /* 0x000fe20000010806 */
[----:B------:R-:W-:Y:S01]  /*6490*/  @!P0 HADD2.F32 R6, -RZ, R29.H1_H1 ;  /* 0x3000001dff068230 */ /* 0x000fe20000004100 */
[----:B------:R-:W-:Y:S01]  /*64a0*/  @!P0 IMAD.MOV.U32 R53, RZ, RZ, R4 ;  /* 0x000000ffff358224 */ /* 0x000fe200078e0004 */
[--C-:B------:R-:W-:Y:S02]  /*64b0*/  @!P0 HADD2.F32 R29, -RZ, R47.reuse.H0_H0 ;  /* 0x2000002fff1d8230 */ /* 0x100fe40000004100 */
[----:B------:R-:W-:Y:S02]  /*64c0*/  @!P0 HADD2.F32 R7, -RZ, R10.H0_H0 ;  /* 0x2000000aff078230 */ /* 0x000fe40000004100 */
[----:B------:R-:W-:Y:S01]  /*64d0*/  @!P0 HADD2.F32 R11, -RZ, R28.H0_H0 ;  /* 0x2000001cff0b8230 */ /* 0x000fe20000004100 */
[-C--:B------:R-:W-:Y:S01]  /*64e0*/  @!P0 FMUL.FTZ R38, R29, R6.reuse ;  /* 0x000000061d268220 */ /* 0x080fe20000410000 */
[----:B------:R-:W-:Y:S01]  /*64f0*/  @!P0 HADD2.F32 R28, -RZ, R47.H1_H1 ;  /* 0x3000002fff1c8230 */ /* 0x000fe20000004100 */
[C---:B------:R-:W-:Y:S01]  /*6500*/  @!P0 FMUL.FTZ R6, R7.reuse, R6 ;  /* 0x0000000607068220 */ /* 0x040fe20000410000 */
[----:B------:R-:W-:Y:S01]  /*6510*/  @!P0 HADD2.F32 R10, -RZ, R10.H1_H1 ;  /* 0x3000000aff0a8230 */ /* 0x000fe20000004100 */
[----:B------:R-:W-:Y:S01]  /*6520*/  @!P0 FFMA.FTZ R75, R7, R37, -R38 ;  /* 0x00000025074b8223 */ /* 0x000fe20000010826 */
[----:B------:R-:W-:Y:S01]  /*6530*/  @!P0 HADD2.F32 R38, -RZ, R64.H0_H0 ;  /* 0x20000040ff268230 */ /* 0x000fe20000004100 */
[----:B------:R-:W-:Y:S01]  /*6540*/  @!P0 F2FP.PACK_AB R64, R86, R87 ;  /* 0x000000575640823e */ /* 0x000fe200000000ff */
[-C--:B------:R-:W-:Y:S02]  /*6550*/  @!P0 FMUL.FTZ R47, R28, R11.reuse ;  /* 0x0000000b1c2f8220 */ /* 0x080fe40000410000 */
[C---:B------:R-:W-:Y:S01]  /*6560*/  @!P0 FMUL.FTZ R7, R10.reuse, R11 ;  /* 0x0000000b0a078220 */ /* 0x040fe20000410000 */
[----:B------:R-:W-:Y:S01]  /*6570*/  @!P0 MOV R12, R64 ;  /* 0x00000040000c8202 */ /* 0x000fe20000000f00 */
[----:B------:R-:W-:Y:S01]  /*6580*/  @!P0 FFMA.FTZ R11, R10, R38, -R47 ;  /* 0x000000260a0b8223 */ /* 0x000fe2000001082f */
[----:B------:R-:W-:Y:S01]  /*6590*/  @!P0 F2FP.PACK_AB R47, R82, R83 ;  /* 0x00000053522f823e */ /* 0x000fe200000000ff */
[----:B------:R-:W-:Y:S01]  /*65a0*/  @!P0 FFMA.FTZ R6, R29, R37, R6 ;  /* 0x000000251d068223 */ /* 0x000fe20000010006 */
[----:B------:R-:W-:Y:S01]  /*65b0*/  @!P0 F2FP.PACK_AB R10, R3, R2 ;  /* 0x00000002030a823e */ /* 0x000fe200000000ff */
[----:B------:R-:W-:Y:S01]  /*65c0*/  @!P0 FFMA.FTZ R7, R28, R38, R7 ;  /* 0x000000261c078223 */ /* 0x000fe20000010007 */
[----:B------:R-:W-:Y:S01]  /*65d0*/  @!P0 F2FP.PACK_AB R11, R11, R75 ;  /* 0x0000004b0b0b823e */ /* 0x000fe200000000ff */
[----:B------:R-:W-:Y:S01]  /*65e0*/  @!P0 FFMA.FTZ R8, R43, R44, R8 ;  /* 0x0000002c2b088223 */ /* 0x000fe20000010008 */
[----:B------:R-:W-:Y:S01]  /*65f0*/  @!P0 MOV R15, R47 ;  /* 0x0000002f000f8202 */ /* 0x000fe20000000f00 */
[----:B------:R-:W-:Y:S01]  /*6600*/  @!P0 FFMA.FTZ R9, R45, R46, R9 ;  /* 0x0000002e2d098223 */ /* 0x000fe20000010009 */
[----:B------:R-:W-:Y:S01]  /*6610*/  @!P0 F2FP.PACK_AB R3, R7, R6 ;  /* 0x000000060703823e */ /* 0x000fe200000000ff */
[----:B------:R-:W-:Y:S01]  /*6620*/  @!P0 IMAD.MOV.U32 R14, RZ, RZ, R11 ;  /* 0x000000ffff0e8224 */ /* 0x000fe200078e000b */
[----:B------:R-:W-:Y:S02]  /*6630*/  @!P0 MOV R52, R10 ;  /* 0x0000000a00348202 */ /* 0x000fe40000000f00 */
[----:B------:R-:W-:Y:S02]  /*6640*/  @!P0 F2FP.PACK_AB R2, R9, R8 ;  /* 0x000000080902823e */ /* 0x000fe400000000ff */
[----:B------:R1:W-:Y:S01]  /*6650*/  STG.E.128 [R78.64], R12 ;  /* 0x0000000c4e007986 */ /* 0x0003e2000c101d06 */
[----:B------:R-:W-:Y:S02]  /*6660*/  @!P0 MOV R54, R3 ;  /* 0x0000000300368202 */ /* 0x000fe40000000f00 */
[----:B------:R-:W-:Y:S05]  /*6670*/  @!P0 MOV R55, R2 ;  /* 0x0000000200378202 */ /* 0x000fea0000000f00 */
[----:B------:R1:W-:Y:S02]  /*6680*/  @!P2 STG.E.128 [R76.64], R52 ;  /* 0x000000344c00a986 */ /* 0x0003e4000c101d06 */
.L_x_1398:
[----:B------:R-:W-:Y:S05]  /*6690*/  BSYNC B0 ;  /* 0x0000000000007941 */ /* 0x000fea0003800000 */
.L_x_1397:
[----:B------:R-:W-:Y:S11]  /*66a0*/  ISETP.GE.AND P0, PT, R133, c[0x0][0x1d4], PT ;  /* 0x0000750085007a0c */ /* 0x000ff60003f06270 */
[----:B------:R-:W-:Y:S02]  /*66b0*/  @!UPT UIADD3 URZ, URZ, URZ, URZ ;  /* 0x0000003f3f3ff290 */ /* 0x000fe4000fffe03f */
[----:B------:R-:W-:-:S05]  /*66c0*/  @P0 BRA `(.L_x_1396) ;  /* 0x000006f000000947 */ /* 0x000fca0003800000 */
[----:B------:R-:W2:Y:S01]  /*66d0*/  LDS.128 R44, [R121+0xa080] ;  /* 0x00a08000792c7984 */ /* 0x000ea20000000c00 */
[----:B------:R-:W-:Y:S02]  /*66e0*/  ISETP.GE.AND P2, PT, R94, c[0x0][0x1d4], PT ;  /* 0x000075005e007a0c */ /* 0x000fe40003f46270 */
[CC--:B------:R-:W-:Y:S04]  /*66f0*/  IADD3 R2, P1, P0, R90.reuse, R72.reuse, R109 ;  /* 0x000000485a027210 */ /* 0x0c0fe8000783e06d */
[CC--:B------:R-:W-:Y:S01]  /*6700*/  IADD3.X R5, R89.reuse, R73.reuse, R113, P1, P0 ;  /* 0x0000004959057210 */ /* 0x0c0fe20000fe0471 */
[----:B-1----:R-:W1:Y:S06]  /*6710*/  LDS.128 R12, [R131+0xa080] ;  /* 0x00a08000830c7984 */ /* 0x002e6c0000000c00 */
        /* <DEDUP_REMOVED lines=10> */
[----:B------:R-:W-:Y:S01]  /*67c0*/  @!P0 SHF.R.U64 R16, R48, 0x10, R49 ;  /* 0x0000001030108819 */ /* 0x000fe20000001231 */
[----:B------:R-:W-:Y:S01]  /*67d0*/  @!P0 HADD2.F32 R8, -RZ, R65.H1_H1 ;  /* 0x30000041ff088230 */ /* 0x000fe20000004100 */
[----:B--2---:R-:W-:Y:S01]  /*67e0*/  @!P0 MOV R9, R44 ;  /* 0x0000002c00098202 */ /* 0x004fe20000000f00 */
[----:B------:R-:W-:Y:S01]  /*67f0*/  @!P0 HADD2.F32 R5, -RZ, R5.H0_H0 ;  /* 0x20000005ff058230 */ /* 0x000fe20000004100 */
[----:B-1----:R-:W-:Y:S01]  /*6800*/  @!P0 MOV R4, R12 ;  /* 0x0000000c00048202 */ /* 0x002fe20000000f00 */
[----:B------:R-:W-:Y:S01]  /*6810*/  @!P0 HADD2.F32 R28, -RZ, R66.H0_H0 ;  /* 0x20000042ff1c8230 */ /* 0x000fe20000004100 */
[----:B------:R-:W-:Y:S01]  /*6820*/  @!P0 SHF.R.U32.HI R6, RZ, 0x10, R17 ;  /* 0x00000010ff068819 */ /* 0x000fe20000011611 */
[--C-:B------:R-:W-:Y:S01]  /*6830*/  @!P0 HADD2.F32 R7, -RZ, R9.reuse.H0_H0 ;  /* 0x20000009ff078230 */ /* 0x100fe20000004100 */
[----:B------:R-:W-:Y:S01]  /*6840*/  @!P0 SHF.R.U64 R11, R18, 0x10, R19 ;  /* 0x00000010120b8819 */ /* 0x000fe20000001213 */
[--C-:B------:R-:W-:Y:S01]  /*6850*/  @!P0 HADD2.F32 R3, -RZ, R4.reuse.H0_H0 ;  /* 0x20000004ff038230 */ /* 0x100fe20000004100 */
[----:B------:R-:W-:Y:S01]  /*6860*/  @!P0 SHF.R.U32.HI R38, RZ, 0x10, R51 ;  /* 0x00000010ff268819 */ /* 0x000fe20000011633 */
[----:B------:R-:W-:Y:S01]  /*6870*/  @!P0 HADD2.F32 R17, -RZ, R9.H1_H1 ;  /* 0x30000009ff118230 */ /* 0x000fe20000004100 */
[----:B------:R-:W-:Y:S01]  /*6880*/  @!P0 FMUL.FTZ R18, R7, R2 ;  /* 0x0000000207128220 */ /* 0x000fe20000410000 */
[----:B------:R-:W-:Y:S01]  /*6890*/  @!P0 HADD2.F32 R4, -RZ, R4.H1_H1 ;  /* 0x30000004ff048230 */ /* 0x000fe20000004100 */
[----:B------:R-:W-:Y:S01]  /*68a0*/  @!P0 IMAD.MOV.U32 R9, RZ, RZ, R45 ;  /* 0x000000ffff098224 */ /* 0x000fe200078e002d */
[----:B------:R-:W-:Y:S01]  /*68b0*/  @!P0 HADD2.F32 R43, -RZ, R38.H0_H0 ;  /* 0x20000026ff2b8230 */ /* 0x000fe20000004100 */
[----:B------:R-:W-:Y:S01]  /*68c0*/  @!P0 FFMA.FTZ R72, R3, R8, -R18 ;  /* 0x0000000803488223 */ /* 0x000fe20000010812 */
[----:B------:R-:W-:Y:S01]  /*68d0*/  @!P0 HADD2.F32 R18, -RZ, R16.H0_H0 ;  /* 0x20000010ff128230 */ /* 0x000fe20000004100 */
[-C--:B------:R-:W-:Y:S01]  /*68e0*/  @!P0 FMUL.FTZ R16, R17, R5.reuse ;  /* 0x0000000511108220 */ /* 0x080fe20000410000 */
[----:B------:R-:W-:Y:S01]  /*68f0*/  @!P0 MOV R38, R46 ;  /* 0x0000002e00268202 */ /* 0x000fe20000000f00 */
[----:B------:R-:W-:Y:S01]  /*6900*/  @!P0 FMUL.FTZ R2, R3, R2 ;  /* 0x0000000203028220 */ /* 0x000fe20000410000 */
[----:B------:R-:W-:Y:S01]  /*6910*/  @!P0 SHF.R.U32.HI R37, RZ, 0x10, R49 ;  /* 0x00000010ff258819 */ /* 0x000fe20000011631 */
[C---:B------:R-:W-:Y:S01]  /*6920*/  @!P0 FMUL.FTZ R3, R4.reuse, R5 ;  /* 0x0000000504038220 */ /* 0x040fe20000410000 */
[----:B------:R-:W-:Y:S01]  /*6930*/  @!P0 MOV R5, R13 ;  /* 0x0000000d00058202 */ /* 0x000fe20000000f00 */
[----:B------:R-:W-:Y:S01]  /*6940*/  @!P0 FFMA.FTZ R65, R4, R18, -R16 ;  /* 0x0000001204418223 */ /* 0x000fe20000010810 */
[----:B------:R-:W-:Y:S01]  /*6950*/  @!P0 HADD2.F32 R4, -RZ, R30.H1_H1 ;  /* 0x3000001eff048230 */ /* 0x000fe20000004100 */
[----:B------:R-:W-:Y:S01]  /*6960*/  @!P0 FFMA.FTZ R2, R7, R8, R2 ;  /* 0x0000000807028223 */ /* 0x000fe20000010002 */
[----:B------:R-:W-:Y:S01]  /*6970*/  @!P0 SHF.R.U32.HI R10, RZ, 0x10, R19 ;  /* 0x00000010ff0a8819 */ /* 0x000fe20000011613 */
[----:B------:R-:W-:Y:S01]  /*6980*/  @!P0 FFMA.FTZ R3, R17, R18, R3 ;  /* 0x0000001211038223 */ /* 0x000fe20000010003 */
[----:B------:R-:W-:Y:S01]  /*6990*/  @!P0 HADD2.F32 R19, -RZ, R9.H0_H0 ;  /* 0x20000009ff138230 */ /* 0x000fe20000004100 */
[----:B------:R-:W-:Y:S01]  /*69a0*/  @!P0 F2FP.PACK_AB R17, R65, R72 ;  /* 0x000000484111823e */ /* 0x000fe200000000ff */
[----:B------:R-:W-:Y:S01]  /*69b0*/  @!P0 HADD2.F32 R7, -RZ, R5.H0_H0 ;  /* 0x20000005ff078230 */ /* 0x000fe20000004100 */
[----:B------:R-:W-:Y:S01]  /*69c0*/  @!P0 SHF.R.U64 R39, R50, 0x10, R51 ;  /* 0x0000001032278819 */ /* 0x000fe20000001233 */
[----:B------:R-:W-:Y:S01]  /*69d0*/  @!P0 HADD2.F32 R29, -RZ, R9.H1_H1 ;  /* 0x30000009ff1d8230 */ /* 0x000fe20000004100 */
[-C--:B------:R-:W-:Y:S01]  /*69e0*/  @!P0 FMUL.FTZ R16, R19, R4.reuse ;  /* 0x0000000413108220 */ /* 0x080fe20000410000 */
[----:B------:R-:W-:Y:S01]  /*69f0*/  @!P0 HADD2.F32 R8, -RZ, R6.H0_H0 ;  /* 0x20000006ff088230 */ /* 0x000fe20000004100 */
[C---:B------:R-:W-:Y:S01]  /*6a00*/  @!P0 FMUL.FTZ R4, R7.reuse, R4 ;  /* 0x0000000407048220 */ /* 0x040fe20000410000 */
[----:B------:R-:W-:Y:S01]  /*6a10*/  @!P0 MOV R12, R17 ;  /* 0x00000011000c8202 */ /* 0x000fe20000000f00 */
[----:B------:R-:W-:Y:S01]  /*6a20*/  @!P0 FFMA.FTZ R64, R7, R28, -R16 ;  /* 0x0000001c07408223 */ /* 0x000fe20000010810 */
[----:B------:R-:W-:Y:S01]  /*6a30*/  @!P0 MOV R7, R15 ;  /* 0x0000000f00078202 */ /* 0x000fe20000000f00 */
[----:B------:R-:W-:Y:S01]  /*6a40*/  @!P0 IMAD.MOV.U32 R16, RZ, RZ, R47 ;  /* 0x000000ffff108224 */ /* 0x000fe200078e002f */
[----:B------:R-:W-:Y:S01]  /*6a50*/  @!P0 HADD2.F32 R30, -RZ, R37.H0_H0 ;  /* 0x20000025ff1e8230 */ /* 0x000fe20000004100 */
[----:B------:R-:W-:Y:S01]  /*6a60*/  @!P0 FMUL.FTZ R9, R29, R8 ;  /* 0x000000081d098220 */ /* 0x000fe20000410000 */
[----:B------:R-:W-:Y:S01]  /*6a70*/  @!P0 HADD2.F32 R6, -RZ, R5.H1_H1 ;  /* 0x30000005ff068230 */ /* 0x000fe20000004100 */
[----:B------:R-:W-:Y:S01]  /*6a80*/  @!P0 FFMA.FTZ R4, R19, R28, R4 ;  /* 0x0000001c13048223 */ /* 0x000fe20000010004 */
[----:B------:R-:W-:Y:S02]  /*6a90*/  @!P0 HADD2.F32 R40, -RZ, R16.H0_H0 ;  /* 0x20000010ff288230 */ /* 0x000fe40000004100 */
[----:B------:R-:W-:Y:S01]  /*6aa0*/  @!P0 HADD2.F32 R10, -RZ, R10.H0_H0 ;  /* 0x2000000aff0a8230 */ /* 0x000fe20000004100 */
[C---:B------:R-:W-:Y:S01]  /*6ab0*/  @!P0 FMUL.FTZ R5, R6.reuse, R8 ;  /* 0x0000000806058220 */ /* 0x040fe20000410000 */
[----:B------:R-:W-:Y:S01]  /*6ac0*/  @!P0 HADD2.F32 R42, -RZ, R16.H1_H1 ;  /* 0x30000010ff2a8230 */ /* 0x000fe20000004100 */
[-C--:B------:R-:W-:Y:S01]  /*6ad0*/  @!P0 FFMA.FTZ R51, R6, R30.reuse, -R9 ;  /* 0x0000001e06338223 */ /* 0x080fe20000010809 */
[----:B------:R-:W-:Y:S01]  /*6ae0*/  @!P0 HADD2.F32 R9, -RZ, R7.H0_H0 ;  /* 0x20000007ff098230 */ /* 0x000fe20000004100 */
[----:B------:R-:W-:Y:S01]  /*6af0*/  @!P0 FFMA.FTZ R5, R29, R30, R5 ;  /* 0x0000001e1d058223 */ /* 0x000fe20000010005 */
[----:B------:R-:W-:Y:S02]  /*6b00*/  @!P0 HADD2.F32 R6, -RZ, R31.H0_H0 ;  /* 0x2000001fff068230 */ /* 0x000fe40000004100 */
[----:B------:R-:W-:Y:S01]  /*6b10*/  @!P0 HADD2.F32 R7, -RZ, R7.H1_H1 ;  /* 0x30000007ff078230 */ /* 0x000fe20000004100 */
[----:B------:R-:W-:Y:S01]  /*6b20*/  @!P0 F2FP.PACK_AB R18, R51, R64 ;  /* 0x000000403312823e */ /* 0x000fe200000000ff */
[----:B------:R-:W-:Y:S01]  /*6b30*/  @!P0 HADD2.F32 R41, -RZ, R66.H1_H1 ;  /* 0x30000042ff298230 */ /* 0x000fe20000004100 */
[----:B------:R-:W-:Y:S01]  /*6b40*/  @!P0 FMUL.FTZ R16, R40, R6 ;  /* 0x0000000628108220 */ /* 0x000fe20000410000 */
[----:B------:R-:W-:Y:S01]  /*6b50*/  @!P0 F2FP.PACK_AB R4, R5, R4 ;  /* 0x000000040504823e */ /* 0x000fe200000000ff */
[C---:B------:R-:W-:Y:S01]  /*6b60*/  @!P0 FMUL.FTZ R8, R9.reuse, R6 ;  /* 0x0000000609088220 */ /* 0x040fe20000410000 */
[----:B------:R-:W-:Y:S01]  /*6b70*/  @!P0 MOV R13, R18 ;  /* 0x00000012000d8202 */ /* 0x000fe20000000f00 */
[-C--:B------:R-:W-:Y:S01]  /*6b80*/  @!P0 FMUL.FTZ R6, R42, R10.reuse ;  /* 0x0000000a2a068220 */ /* 0x080fe20000410000 */
[----:B------:R-:W-:Y:S01]  /*6b90*/  @!P0 HADD2.F32 R37, -RZ, R67.H0_H0 ;  /* 0x20000043ff258230 */ /* 0x000fe20000004100 */
[----:B------:R-:W-:Y:S01]  /*6ba0*/  @!P0 FFMA.FTZ R50, R9, R41, -R16 ;  /* 0x0000002909328223 */ /* 0x000fe20000010810 */
[----:B------:R-:W-:Y:S01]  /*6bb0*/  @!P0 HADD2.F32 R16, -RZ, R11.H0_H0 ;  /* 0x2000000bff108230 */ /* 0x000fe20000004100 */
[C---:B------:R-:W-:Y:S01]  /*6bc0*/  @!P0 FMUL.FTZ R9, R7.reuse, R10 ;  /* 0x0000000a07098220 */ /* 0x040fe20000410000 */
[----:B------:R-:W-:Y:S01]  /*6bd0*/  @!P0 HADD2.F32 R39, -RZ, R39.H0_H0 ;  /* 0x20000027ff278230 */ /* 0x000fe20000004100 */
[----:B------:R-:W-:Y:S01]  /*6be0*/  @!P0 FFMA.FTZ R49, R7, R43, -R6 ;  /* 0x0000002b07318223 */ /* 0x000fe20000010806 */
[----:B------:R-:W-:Y:S01]  /*6bf0*/  @!P0 HADD2.F32 R6, -RZ, R31.H1_H1 ;  /* 0x3000001fff068230 */ /* 0x000fe20000004100 */
[----:B------:R-:W-:Y:S01]  /*6c00*/  @!P0 IMAD.MOV.U32 R7, RZ, RZ, R14 ;  /* 0x000000ffff078224 */ /* 0x000fe200078e000e */
[--C-:B------:R-:W-:Y:S01]  /*6c10*/  @!P0 HADD2.F32 R31, -RZ, R38.reuse.H0_H0 ;  /* 0x20000026ff1f8230 */ /* 0x100fe20000004100 */
[----:B------:R-:W-:Y:S01]  /*6c20*/  @!P0 IMAD.MOV.U32 R45, RZ, RZ, R4 ;  /* 0x000000ffff2d8224 */ /* 0x000fe200078e0004 */
[----:B------:R-:W-:Y:S02]  /*6c30*/  @!P0 HADD2.F32 R38, -RZ, R38.H1_H1 ;  /* 0x30000026ff268230 */ /* 0x000fe40000004100 */
[--C-:B------:R-:W-:Y:S02]  /*6c40*/  @!P0 HADD2.F32 R11, -RZ, R7.reuse.H0_H0 ;  /* 0x20000007ff0b8230 */ /* 0x100fe40000004100 */
[----:B------:R-:W-:Y:S01]  /*6c50*/  @!P0 HADD2.F32 R10, -RZ, R7.H1_H1 ;  /* 0x30000007ff0a8230 */ /* 0x000fe20000004100 */
[----:B------:R-:W-:Y:S02]  /*6c60*/  @!P0 FMUL.FTZ R7, R31, R6 ;  /* 0x000000061f078220 */ /* 0x000fe40000410000 */
[----:B------:R-:W-:Y:S02]  /*6c70*/  @!P0 FMUL.FTZ R48, R38, R16 ;  /* 0x0000001026308220 */ /* 0x000fe40000410000 */
[C---:B------:R-:W-:Y:S02]  /*6c80*/  @!P0 FMUL.FTZ R6, R11.reuse, R6 ;  /* 0x000000060b068220 */ /* 0x040fe40000410000 */
[----:B------:R-:W-:Y:S02]  /*6c90*/  @!P0 FFMA.FTZ R11, R11, R37, -R7 ;  /* 0x000000250b0b8223 */ /* 0x000fe40000010807 */
[C---:B------:R-:W-:Y:S02]  /*6ca0*/  @!P0 FFMA.FTZ R48, R10.reuse, R39, -R48 ;  /* 0x000000270a308223 */ /* 0x040fe40000010830 */
[----:B------:R-:W-:Y:S01]  /*6cb0*/  @!P0 FMUL.FTZ R7, R10, R16 ;  /* 0x000000100a078220 */ /* 0x000fe20000410000 */
[----:B------:R-:W-:Y:S01]  /*6cc0*/  @!P0 F2FP.PACK_AB R16, R49, R50 ;  /* 0x000000323110823e */ /* 0x000fe200000000ff */
[----:B------:R-:W-:Y:S01]  /*6cd0*/  @!P0 FFMA.FTZ R6, R31, R37, R6 ;  /* 0x000000251f068223 */ /* 0x000fe20000010006 */
[----:B------:R-:W-:Y:S01]  /*6ce0*/  @!P0 F2FP.PACK_AB R11, R48, R11 ;  /* 0x0000000b300b823e */ /* 0x000fe200000000ff */
[----:B------:R-:W-:Y:S01]  /*6cf0*/  @!P0 FFMA.FTZ R7, R38, R39, R7 ;  /* 0x0000002726078223 */ /* 0x000fe20000010007 */
[----:B------:R-:W-:Y:S01]  /*6d00*/  @!P0 MOV R15, R16 ;  /* 0x00000010000f8202 */ /* 0x000fe20000000f00 */
[----:B------:R-:W-:Y:S01]  /*6d10*/  @!P0 FFMA.FTZ R8, R40, R41, R8 ;  /* 0x0000002928088223 */ /* 0x000fe20000010008 */
[----:B------:R-:W-:Y:S01]  /*6d20*/  @!P0 F2FP.PACK_AB R10, R3, R2 ;  /* 0x00000002030a823e */ /* 0x000fe200000000ff */
        /* <DEDUP_REMOVED lines=9> */
.L_x_1396:
[----:B------:R-:W-:Y:S05]  /*6dc0*/  BSYNC B1 ;  /* 0x0000000000017941 */ /* 0x000fea0003800000 */
.L_x_1395:
[----:B------:R-:W-:Y:S04]  /*6dd0*/  IADD3 R49, P0, R172, R80, RZ ;  /* 0x00000050ac317210 */ /* 0x000fe80007f1e0ff */
[----:B------:R-:W-:Y:S01]  /*6de0*/  IADD3.X R50, R85, R137, RZ, P0, !PT ;  /* 0x0000008955327210 */ /* 0x000fe200007fe4ff */
[----:B------:R-:W-:-:S05]  /*6df0*/  @P3 BRA `(.L_x_1384) ;  /* 0x0000113000003947 */ /* 0x000fca0003800000 */
[----:B------:R-:W-:Y:S01]  /*6e00*/  ISETP.GE.AND P0, PT, R134, c[0x0][0x1d4], PT ;  /* 0x0000750086007a0c */ /* 0x000fe20003f06270 */
[----:B------:R-:W-:Y:S01]  /*6e10*/  @!UPT UIADD3 URZ, URZ, URZ, URZ ;  /* 0x0000003f3f3ff290 */ /* 0x000fe2000fffe03f */
[----:B------:R-:W-:Y:S11]  /*6e20*/  BSSY B0, `(.L_x_1399) ;  /* 0x0000071000007945 */ /* 0x000ff60003800000 */
        /* <DEDUP_REMOVED lines=16> */
[--C-:B------:R-:W-:Y:S01]  /*6f30*/  @!P0 SHF.R.U64 R18, R56, 0x10, R57.reuse ;  /* 0x0000001038128819 */ /* 0x100fe20000001239 */
[----:B------:R-:W-:Y:S01]  /*6f40*/  @!P0 HADD2.F32 R8, -RZ, R67.H1_H1 ;  /* 0x30000043ff088230 */ /* 0x000fe20000004100 */
[----:B--2---:R-:W-:Y:S01]  /*6f50*/  @!P0 MOV R9, R40 ;  /* 0x0000002800098202 */ /* 0x004fe20000000f00 */
[----:B------:R-:W-:Y:S01]  /*6f60*/  @!P0 HADD2.F32 R5, -RZ, R5.H0_H0 ;  /* 0x20000005ff058230 */ /* 0x000fe20000004100 */
[----:B-1----:R-:W-:Y:S01]  /*6f70*/  @!P0 MOV R4, R12 ;  /* 0x0000000c00048202 */ /* 0x002fe20000000f00 */
[----:B------:R-:W-:Y:S01]  /*6f80*/  @!P0 HADD2.F32 R18, -RZ, R18.H0_H0 ;  /* 0x20000012ff128230 */ /* 0x000fe20000004100 */
[----:B------:R-:W-:Y:S01]  /*6f90*/  @!P0 SHF.R.U32.HI R16, RZ, 0x10, R57 ;  /* 0x00000010ff108819 */ /* 0x000fe20000011639 */
[--C-:B------:R-:W-:Y:S01]  /*6fa0*/  @!P0 HADD2.F32 R7, -RZ, R9.reuse.H0_H0 ;  /* 0x20000009ff078230 */ /* 0x100fe20000004100 */
[----:B------:R-:W-:Y:S01]  /*6fb0*/  @!P0 MOV R29, R42 ;  /* 0x0000002a001d8202 */ /* 0x000fe20000000f00 */
[----:B------:R-:W-:Y:S01]  /*6fc0*/  @!P0 HADD2.F32 R17, -RZ, R9.H1_H1 ;  /* 0x30000009ff118230 */ /* 0x000fe20000004100 */
[----:B------:R-:W-:Y:S01]  /*6fd0*/  @!P0 IMAD.MOV.U32 R9, RZ, RZ, R41 ;  /* 0x000000ffff098224 */ /* 0x000fe200078e0029 */
[--C-:B------:R-:W-:Y:S01]  /*6fe0*/  @!P0 HADD2.F32 R3, -RZ, R4.reuse.H0_H0 ;  /* 0x20000004ff038230 */ /* 0x100fe20000004100 */
[----:B------:R-:W-:Y:S01]  /*6ff0*/  @!P0 FMUL.FTZ R19, R7, R2 ;  /* 0x0000000207138220 */ /* 0x000fe20000410000 */
[----:B------:R-:W-:Y:S01]  /*7000*/  @!P0 HADD2.F32 R4, -RZ, R4.H1_H1 ;  /* 0x30000004ff048230 */ /* 0x000fe20000004100 */
[----:B------:R-:W-:Y:S01]  /*7010*/  @!P0 SHF.R.U64 R11, R22, 0x10, R23 ;  /* 0x00000010160b8819 */ /* 0x000fe20000001217 */
[----:B------:R-:W-:Y:S01]  /*7020*/  @!P0 HADD2.F32 R20, -RZ, R68.H0_H0 ;  /* 0x20000044ff148230 */ /* 0x000fe20000004100 */
[----:B------:R-:W-:Y:S01]  /*7030*/  @!P0 FFMA.FTZ R54, R3, R8, -R19 ;  /* 0x0000000803368223 */ /* 0x000fe20000010813 */
[----:B------:R-:W-:Y:S01]  /*7040*/  @!P0 HADD2.F32 R22, -RZ, R16.H0_H0 ;  /* 0x20000010ff168230 */ /* 0x000fe20000004100 */
[-C--:B------:R-:W-:Y:S01]  /*7050*/  @!P0 FMUL.FTZ R19, R17, R5.reuse ;  /* 0x0000000511138220 */ /* 0x080fe20000410000 */
[----:B------:R-:W-:Y:S01]  /*7060*/  @!P0 HADD2.F32 R28, -RZ, R69.H0_H0 ;  /* 0x20000045ff1c8230 */ /* 0x000fe20000004100 */
[----:B------:R-:W-:Y:S01]  /*7070*/  @!P0 FMUL.FTZ R2, R3, R2 ;  /* 0x0000000203028220 */ /* 0x000fe20000410000 */
[----:B------:R-:W-:Y:S01]  /*7080*/  @!P0 SHF.R.U32.HI R6, RZ, 0x10, R21 ;  /* 0x00000010ff068819 */ /* 0x000fe20000011615 */
[C---:B------:R-:W-:Y:S01]  /*7090*/  @!P0 FMUL.FTZ R3, R4.reuse, R5 ;  /* 0x0000000504038220 */ /* 0x040fe20000410000 */
[----:B------:R-:W-:Y:S01]  /*70a0*/  @!P0 MOV R5, R13 ;  /* 0x0000000d00058202 */ /* 0x000fe20000000f00 */
[----:B------:R-:W-:Y:S01]  /*70b0*/  @!P0 FFMA.FTZ R53, R4, R18, -R19 ;  /* 0x0000001204358223 */ /* 0x000fe20000010813 */
[----:B------:R-:W-:Y:S01]  /*70c0*/  @!P0 HADD2.F32 R4, -RZ, R32.H1_H1 ;  /* 0x30000020ff048230 */ /* 0x000fe20000004100 */
[----:B------:R-:W-:Y:S01]  /*70d0*/  @!P0 FFMA.FTZ R2, R7, R8, R2 ;  /* 0x0000000807028223 */ /* 0x000fe20000010002 */
[----:B------:R-:W-:Y:S01]  /*70e0*/  @!P0 HADD2.F32 R19, -RZ, R9.H0_H0 ;  /* 0x20000009ff138230 */ /* 0x000fe20000004100 */
[----:B------:R-:W-:Y:S01]  /*70f0*/  @!P0 FFMA.FTZ R3, R17, R18, R3 ;  /* 0x0000001211038223 */ /* 0x000fe20000010003 */
[----:B------:R-:W-:Y:S01]  /*7100*/  @!P0 HADD2.F32 R7, -RZ, R5.H0_H0 ;  /* 0x20000005ff078230 */ /* 0x000fe20000004100 */
[----:B------:R-:W-:Y:S01]  /*7110*/  @!P0 F2FP.PACK_AB R17, R53, R54 ;  /* 0x000000363511823e */ /* 0x000fe200000000ff */
        /* <DEDUP_REMOVED lines=8> */
[----:B------:R-:W-:Y:S01]  /*71a0*/  @!P0 HADD2.F32 R6, -RZ, R5.H1_H1 ;  /* 0x30000005ff068230 */ /* 0x000fe20000004100 */
[----:B------:R-:W-:Y:S01]  /*71b0*/  @!P0 FMUL.FTZ R9, R21, R8 ;  /* 0x0000000815098220 */ /* 0x000fe20000410000 */
[----:B------:R-:W-:Y:S01]  /*71c0*/  @!P0 SHF.R.U32.HI R10, RZ, 0x10, R23 ;  /* 0x00000010ff0a8819 */ /* 0x000fe20000011617 */
[----:B------:R-:W-:Y:S01]  /*71d0*/  @!P0 FFMA.FTZ R4, R19, R20, R4 ;  /* 0x0000001413048223 */ /* 0x000fe20000010004 */
[----:B------:R-:W-:Y:S01]  /*71e0*/  @!P0 SHF.R.U32.HI R23, RZ, 0x10, R59 ;  /* 0x00000010ff178819 */ /* 0x000fe2000001163b */
[C---:B------:R-:W-:Y:S01]  /*71f0*/  @!P0 FMUL.FTZ R5, R6.reuse, R8 ;  /* 0x0000000806058220 */ /* 0x040fe20000410000 */
[----:B------:R-:W-:Y:S01]  /*7200*/  @!P0 HADD2.F32 R31, -RZ, R16.H0_H0 ;  /* 0x20000010ff1f8230 */ /* 0x000fe20000004100 */
[-C--:B------:R-:W-:Y:S01]  /*7210*/  @!P0 FFMA.FTZ R51, R6, R22.reuse, -R9 ;  /* 0x0000001606338223 */ /* 0x080fe20000010809 */
[----:B------:R-:W-:Y:S01]  /*7220*/  @!P0 HADD2.F32 R6, -RZ, R33.H0_H0 ;  /* 0x20000021ff068230 */ /* 0x000fe20000004100 */
[----:B------:R-:W-:Y:S01]  /*7230*/  @!P0 FFMA.FTZ R5, R21, R22, R5 ;  /* 0x0000001615058223 */ /* 0x000fe20000010005 */
[----:B------:R-:W-:Y:S01]  /*7240*/  @!P0 HADD2.F32 R10, -RZ, R10.H0_H0 ;  /* 0x2000000aff0a8230 */ /* 0x000fe20000004100 */
[----:B------:R-:W-:Y:S01]  /*7250*/  @!P0 SHF.R.U64 R30, R58, 0x10, R59 ;  /* 0x000000103a1e8819 */ /* 0x000fe2000000123b */
[--C-:B------:R-:W-:Y:S01]  /*7260*/  @!P0 HADD2.F32 R9, -RZ, R7.reuse.H0_H0 ;  /* 0x20000007ff098230 */ /* 0x100fe20000004100 */
[----:B------:R-:W-:Y:S01]  /*7270*/  @!P0 F2FP.PACK_AB R18, R51, R52 ;  /* 0x000000343312823e */ /* 0x000fe200000000ff */
[----:B------:R-:W-:Y:S01]  /*7280*/  @!P0 HADD2.F32 R37, -RZ, R16.H1_H1 ;  /* 0x30000010ff258230 */ /* 0x000fe20000004100 */
[-C--:B------:R-:W-:Y:S01]  /*7290*/  @!P0 FMUL.FTZ R16, R31, R6.reuse ;  /* 0x000000061f108220 */ /* 0x080fe20000410000 */
[----:B------:R-:W-:Y:S01]  /*72a0*/  @!P0 HADD2.F32 R7, -RZ, R7.H1_H1 ;  /* 0x30000007ff078230 */ /* 0x000fe20000004100 */
[----:B------:R-:W-:Y:S01]  /*72b0*/  @!P0 FMUL.FTZ R8, R9, R6 ;  /* 0x0000000609088220 */ /* 0x000fe20000410000 */
[----:B------:R-:W-:Y:S01]  /*72c0*/  @!P0 HADD2.F32 R32, -RZ, R68.H1_H1 ;  /* 0x30000044ff208230 */ /* 0x000fe20000004100 */
[----:B------:R-:W-:Y:S01]  /*72d0*/  @!P0 FMUL.FTZ R6, R37, R10 ;  /* 0x0000000a25068220 */ /* 0x000fe20000410000 */
[----:B------:R-:W-:Y:S01]  /*72e0*/  @!P0 HADD2.F32 R38, -RZ, R23.H0_H0 ;  /* 0x20000017ff268230 */ /* 0x000fe20000004100 */
[----:B------:R-:W-:Y:S01]  /*72f0*/  @!P0 MOV R13, R18 ;  /* 0x00000012000d8202 */ /* 0x000fe20000000f00 */
[----:B------:R-:W-:Y:S01]  /*7300*/  @!P0 HADD2.F32 R23, -RZ, R29.H0_H0 ;  /* 0x2000001dff178230 */ /* 0x000fe20000004100 */
[----:B------:R-:W-:Y:S01]  /*7310*/  @!P0 FFMA.FTZ R48, R9, R32, -R16 ;  /* 0x0000002009308223 */ /* 0x000fe20000010810 */
[----:B------:R-:W-:Y:S01]  /*7320*/  @!P0 F2FP.PACK_AB R4, R5, R4 ;  /* 0x000000040504823e */ /* 0x000fe200000000ff */
[C---:B------:R-:W-:Y:S01]  /*7330*/  @!P0 FMUL.FTZ R9, R7.reuse, R10 ;  /* 0x0000000a07098220 */ /* 0x040fe20000410000 */
[----:B------:R-:W-:Y:S01]  /*7340*/  @!P0 HADD2.F32 R16, -RZ, R11.H0_H0 ;  /* 0x2000000bff108230 */ /* 0x000fe20000004100 */
[----:B------:R-:W-:Y:S01]  /*7350*/  @!P0 FFMA.FTZ R39, R7, R38, -R6 ;  /* 0x0000002607278223 */ /* 0x000fe20000010806 */
[----:B------:R-:W-:Y:S01]  /*7360*/  @!P0 HADD2.F32 R6, -RZ, R33.H1_H1 ;  /* 0x30000021ff068230 */ /* 0x000fe20000004100 */
[----:B------:R-:W-:Y:S01]  /*7370*/  @!P0 IMAD.MOV.U32 R7, RZ, RZ, R14 ;  /* 0x000000ffff078224 */ /* 0x000fe200078e000e */
[----:B------:R-:W-:Y:S01]  /*7380*/  @!P0 HADD2.F32 R29, -RZ, R29.H1_H1 ;  /* 0x3000001dff1d8230 */ /* 0x000fe20000004100 */
[----:B------:R-:W-:Y:S01]  /*7390*/  @!P0 IMAD.MOV.U32 R41, RZ, RZ, R4 ;  /* 0x000000ffff298224 */ /* 0x000fe200078e0004 */
[----:B------:R-:W-:Y:S02]  /*73a0*/  @!P0 HADD2.F32 R30, -RZ, R30.H0_H0 ;  /* 0x2000001eff1e8230 */ /* 0x000fe40000004100 */
[--C-:B------:R-:W-:Y:S01]  /*73b0*/  @!P0 HADD2.F32 R11, -RZ, R7.reuse.H0_H0 ;  /* 0x20000007ff0b8230 */ /* 0x100fe20000004100 */
[----:B------:R-:W-:Y:S01]  /*73c0*/  @!P0 FMUL.FTZ R33, R29, R16 ;  /* 0x000000101d218220 */ /* 0x000fe20000410000 */
[----:B------:R-:W-:Y:S01]  /*73d0*/  @!P0 HADD2.F32 R10, -RZ, R7.H1_H1 ;  /* 0x30000007ff0a8230 */ /* 0x000fe20000004100 */
[-C--:B------:R-:W-:Y:S02]  /*73e0*/  @!P0 FMUL.FTZ R7, R23, R6.reuse ;  /* 0x0000000617078220 */ /* 0x080fe40000410000 */
        /* <DEDUP_REMOVED lines=20> */
.L_x_1400:
[----:B------:R-:W-:Y:S05]  /*7530*/  BSYNC B0 ;  /* 0x0000000000007941 */ /* 0x000fea0003800000 */
.L_x_1399:
        /* <DEDUP_REMOVED lines=13> */
[----:B------:R-:W-:Y:S01]  /*7610*/  @!P0 HADD2.F32 R23, -RZ, R69.H1_H1 ;  /* 0x30000045ff178230 */ /* 0x000fe20000004100 */
[----:B------:R-:W-:Y:S01]  /*7620*/  @!P0 SHF.R.U32.HI R18, RZ, 0x10, R61 ;  /* 0x00000010ff128819 */ /* 0x000fe2000001163d */
[----:B------:R-:W-:Y:S01]  /*7630*/  @!P0 HADD2.F32 R19, -RZ, R70.H0_H0 ;  /* 0x20000046ff138230 */ /* 0x000fe20000004100 */
[----:B------:R-:W-:Y:S01]  /*7640*/  @!P0 SHF.R.U64 R10, R24, 0x10, R25 ;  /* 0x00000010180a8819 */ /* 0x000fe20000001219 */
[----:B------:R-:W-:Y:S01]  /*7650*/  @!P0 HADD2.F32 R8, -RZ, R6.H0_H0 ;  /* 0x20000006ff088230 */ /* 0x000fe20000004100 */
[--C-:B------:R-:W-:Y:S01]  /*7660*/  @!P0 SHF.R.U64 R16, R26, 0x10, R27.reuse ;  /* 0x000000101a108819 */ /* 0x100fe2000000121b */
[----:B------:R-:W-:Y:S01]  /*7670*/  @!P0 HADD2.F32 R25, -RZ, R18.H0_H0 ;  /* 0x20000012ff198230 */ /* 0x000fe20000004100 */
[----:B------:R-:W-:Y:S01]  /*7680*/  @!P0 SHF.R.U32.HI R11, RZ, 0x10, R27 ;  /* 0x00000010ff0b8819 */ /* 0x000fe2000001161b */
[----:B------:R-:W-:Y:S01]  /*7690*/  @!P0 HADD2.F32 R27, -RZ, R70.H1_H1 ;  /* 0x30000046ff1b8230 */ /* 0x000fe20000004100 */
[----:B------:R-:W-:Y:S01]  /*76a0*/  @!P0 SHF.R.U64 R21, R60, 0x10, R61 ;  /* 0x000000103c158819 */ /* 0x000fe2000000123d */
[----:B------:R-:W-:Y:S01]  /*76b0*/  @!P0 HADD2.F32 R16, -RZ, R16.H0_H0 ;  /* 0x20000010ff108230 */ /* 0x000fe20000004100 */
[--C-:B------:R-:W-:Y:S01]  /*76c0*/  @!P0 SHF.R.U32.HI R29, RZ, 0x10, R63.reuse ;  /* 0x00000010ff1d8819 */ /* 0x100fe2000001163f */
[----:B-1----:R-:W-:Y:S01]  /*76d0*/  @!P0 IMAD.MOV.U32 R28, RZ, RZ, R42 ;  /* 0x000000ffff1c8224 */ /* 0x002fe200078e002a */
[----:B------:R-:W-:Y:S01]  /*76e0*/  @!P0 MOV R9, R41 ;  /* 0x0000002900098202 */ /* 0x000fe20000000f00 */
[----:B------:R-:W-:Y:S01]  /*76f0*/  @!P0 HADD2.F32 R21, -RZ, R21.H0_H0 ;  /* 0x20000015ff158230 */ /* 0x000fe20000004100 */
[----:B------:R-:W-:Y:S01]  /*7700*/  @!P0 MOV R17, R40 ;  /* 0x0000002800118202 */ /* 0x000fe20000000f00 */
[----:B------:R-:W-:Y:S01]  /*7710*/  @!P0 HADD2.F32 R33, -RZ, R29.H0_H0 ;  /* 0x2000001dff218230 */ /* 0x000fe20000004100 */
[----:B------:R-:W-:Y:S01]  /*7720*/  @!P0 SHF.R.U64 R30, R62, 0x10, R63 ;  /* 0x000000103e1e8819 */ /* 0x000fe2000000123f */
[--C-:B------:R-:W-:Y:S01]  /*7730*/  @!P0 HADD2.F32 R22, -RZ, R9.reuse.H0_H0 ;  /* 0x20000009ff168230 */ /* 0x100fe20000004100 */
[----:B--2---:R-:W-:Y:S01]  /*7740*/  @!P0 MOV R5, R13 ;  /* 0x0000000d00058202 */ /* 0x004fe20000000f00 */
[----:B------:R-:W-:Y:S03]  /*7750*/  @!P0 HADD2.F32 R24, -RZ, R9.H1_H1 ;  /* 0x30000009ff188230 */ /* 0x000fe60000004100 */
[----:B------:R-:W-:Y:S01]  /*7760*/  @!P0 FMUL.FTZ R7, R22, R2 ;  /* 0x0000000216078220 */ /* 0x000fe20000410000 */
[----:B------:R-:W-:Y:S01]  /*7770*/  @!P0 HADD2.F32 R18, -RZ, R17.H0_H0 ;  /* 0x20000011ff128230 */ /* 0x000fe20000004100 */
[----:B------:R-:W-:Y:S01]  /*7780*/  @!P0 FMUL.FTZ R9, R24, R8 ;  /* 0x0000000818098220 */ /* 0x000fe20000410000 */
[----:B------:R-:W-:Y:S02]  /*7790*/  @!P0 HADD2.F32 R3, -RZ, R5.H0_H0 ;  /* 0x20000005ff038230 */ /* 0x000fe40000004100 */
[----:B------:R-:W-:Y:S02]  /*77a0*/  @!P0 HADD2.F32 R29, -RZ, R30.H0_H0 ;  /* 0x2000001eff1d8230 */ /* 0x000fe40000004100 */
[----:B------:R-:W-:Y:S01]  /*77b0*/  @!P0 HADD2.F32 R31, -RZ, R71.H0_H0 ;  /* 0x20000047ff1f8230 */ /* 0x000fe20000004100 */
[C---:B------:R-:W-:Y:S01]  /*77c0*/  @!P0 FFMA.FTZ R51, R3.reuse, R23, -R7 ;  /* 0x0000001703338223 */ /* 0x040fe20000010807 */
[----:B------:R-:W-:Y:S01]  /*77d0*/  @!P0 MOV R7, R12 ;  /* 0x0000000c00078202 */ /* 0x000fe20000000f00 */
[----:B------:R-:W-:Y:S01]  /*77e0*/  @!P0 FMUL.FTZ R4, R3, R2 ;  /* 0x0000000203048220 */ /* 0x000fe20000410000 */
[----:B------:R-:W-:Y:S02]  /*77f0*/  @!P0 HADD2.F32 R2, -RZ, R34.H1_H1 ;  /* 0x30000022ff028230 */ /* 0x000fe40000004100 */
[----:B------:R-:W-:Y:S02]  /*7800*/  @!P0 HADD2.F32 R3, -RZ, R5.H1_H1 ;  /* 0x30000005ff038230 */ /* 0x000fe40000004100 */
[--C-:B------:R-:W-:Y:S01]  /*7810*/  @!P0 HADD2.F32 R6, -RZ, R7.reuse.H0_H0 ;  /* 0x20000007ff068230 */ /* 0x100fe20000004100 */
[----:B------:R-:W-:Y:S01]  /*7820*/  @!P0 FMUL.FTZ R20, R18, R2 ;  /* 0x0000000212148220 */ /* 0x000fe20000410000 */
[----:B------:R-:W-:Y:S01]  /*7830*/  @!P0 HADD2.F32 R7, -RZ, R7.H1_H1 ;  /* 0x30000007ff078230 */ /* 0x000fe20000004100 */
[C---:B------:R-:W-:Y:S01]  /*7840*/  @!P0 FFMA.FTZ R48, R3.reuse, R25, -R9 ;  /* 0x0000001903308223 */ /* 0x040fe20000010809 */
[----:B------:R-:W-:Y:S01]  /*7850*/  @!P0 MOV R9, R14 ;  /* 0x0000000e00098202 */ /* 0x000fe20000000f00 */
[C---:B------:R-:W-:Y:S01]  /*7860*/  @!P0 FMUL.FTZ R2, R6.reuse, R2 ;  /* 0x0000000206028220 */ /* 0x040fe20000410000 */
[----:B------:R-:W-:Y:S01]  /*7870*/  @!P0 HADD2.F32 R26, -RZ, R28.H0_H0 ;  /* 0x2000001cff1a8230 */ /* 0x000fe20000004100 */
[-C--:B------:R-:W-:Y:S01]  /*7880*/  @!P0 FFMA.FTZ R47, R6, R19.reuse, -R20 ;  /* 0x00000013062f8223 */ /* 0x080fe20000010814 */
[----:B------:R-:W-:Y:S01]  /*7890*/  @!P0 HADD2.F32 R6, -RZ, R35.H0_H0 ;  /* 0x20000023ff068230 */ /* 0x000fe20000004100 */
[----:B------:R-:W-:Y:S01]  /*78a0*/  @!P0 FMUL.FTZ R5, R3, R8 ;  /* 0x0000000803058220 */ /* 0x000fe20000410000 */
[----:B------:R-:W-:Y:S01]  /*78b0*/  @!P0 HADD2.F32 R3, -RZ, R10.H0_H0 ;  /* 0x2000000aff038230 */ /* 0x000fe20000004100 */
[----:B------:R-:W-:Y:S01]  /*78c0*/  @!P0 FFMA.FTZ R2, R18, R19, R2 ;  /* 0x0000001312028223 */ /* 0x000fe20000010002 */
[----:B------:R-:W-:Y:S01]  /*78d0*/  @!P0 HADD2.F32 R8, -RZ, R9.H0_H0 ;  /* 0x20000009ff088230 */ /* 0x000fe20000004100 */
[-C--:B------:R-:W-:Y:S01]  /*78e0*/  @!P0 FMUL.FTZ R10, R26, R6.reuse ;  /* 0x000000061a0a8220 */ /* 0x080fe20000410000 */
[----:B------:R-:W-:Y:S02]  /*78f0*/  @!P0 HADD2.F32 R20, -RZ, R17.H1_H1 ;  /* 0x30000011ff148230 */ /* 0x000fe40000004100 */
[----:B------:R-:W-:Y:S01]  /*7900*/  @!P0 HADD2.F32 R28, -RZ, R28.H1_H1 ;  /* 0x3000001cff1c8230 */ /* 0x000fe20000004100 */
[----:B------:R-:W-:Y:S01]  /*7910*/  @!P0 FFMA.FTZ R39, R8, R27, -R10 ;  /* 0x0000001b08278223 */ /* 0x000fe2000001080a */
[----:B------:R-:W-:Y:S01]  /*7920*/  @!P0 MOV R10, R43 ;  /* 0x0000002b000a8202 */ /* 0x000fe20000000f00 */
[-C--:B------:R-:W-:Y:S02]  /*7930*/  @!P0 FMUL.FTZ R17, R20, R3.reuse ;  /* 0x0000000314118220 */ /* 0x080fe40000410000 */
[C---:B------:R-:W-:Y:S02]  /*7940*/  @!P0 FMUL.FTZ R3, R7.reuse, R3 ;  /* 0x0000000307038220 */ /* 0x040fe40000410000 */
[----:B------:R-:W-:Y:S01]  /*7950*/  @!P0 FFMA.FTZ R46, R7, R21, -R17 ;  /* 0x00000015072e8223 */ /* 0x000fe20000010811 */
[----:B------:R-:W-:Y:S01]  /*7960*/  @!P0 MOV R7, R15 ;  /* 0x0000000f00078202 */ /* 0x000fe20000000f00 */
[----:B------:R-:W-:Y:S01]  /*7970*/  @!P0 FMUL.FTZ R6, R8, R6 ;  /* 0x0000000608068220 */ /* 0x000fe20000410000 */
[----:B------:R-:W-:Y:S01]  /*7980*/  @!P0 HADD2.F32 R8, -RZ, R35.H1_H1 ;  /* 0x30000023ff088230 */ /* 0x000fe20000004100 */
[----:B------:R-:W-:Y:S01]  /*7990*/  @!P0 FMUL.FTZ R37, R28, R16 ;  /* 0x000000101c258220 */ /* 0x000fe20000410000 */
[----:B------:R-:W-:Y:S01]  /*79a0*/  @!P0 HADD2.F32 R17, -RZ, R11.H0_H0 ;  /* 0x2000000bff118230 */ /* 0x000fe20000004100 */
[----:B------:R-:W-:Y:S01]  /*79b0*/  @!P0 FFMA.FTZ R3, R20, R21, R3 ;  /* 0x0000001514038223 */ /* 0x000fe20000010003 */
[--C-:B------:R-:W-:Y:S01]  /*79c0*/  @!P0 HADD2.F32 R30, -RZ, R10.reuse.H0_H0 ;  /* 0x2000000aff1e8230 */ /* 0x100fe20000004100 */
[----:B------:R-:W-:Y:S01]  /*79d0*/  @!P0 FFMA.FTZ R4, R22, R23, R4 ;  /* 0x0000001716048223 */ /* 0x000fe20000010004 */
[----:B------:R-:W-:Y:S01]  /*79e0*/  @!P0 HADD2.F32 R32, -RZ, R10.H1_H1 ;  /* 0x3000000aff208230 */ /* 0x000fe20000004100 */
[----:B------:R-:W-:Y:S01]  /*79f0*/  @!P0 FFMA.FTZ R5, R24, R25, R5 ;  /* 0x0000001918058223 */ /* 0x000fe20000010005 */
[----:B------:R-:W-:Y:S01]  /*7a00*/  @!P0 HADD2.F32 R11, -RZ, R9.H1_H1 ;  /* 0x30000009ff0b8230 */ /* 0x000fe20000004100 */
[----:B------:R-:W-:Y:S01]  /*7a10*/  @!P0 FMUL.FTZ R35, R30, R8 ;  /* 0x000000081e238220 */ /* 0x000fe20000410000 */
[--C-:B------:R-:W-:Y:S01]  /*7a20*/  @!P0 HADD2.F32 R10, -RZ, R7.reuse.H0_H0 ;  /* 0x20000007ff0a8230 */ /* 0x100fe20000004100 */
[----:B------:R-:W-:Y:S01]  /*7a30*/  @!P0 FMUL.FTZ R34, R32, R17 ;  /* 0x0000001120228220 */ /* 0x000fe20000410000 */
[----:B------:R-:W-:Y:S01]  /*7a40*/  @!P0 F2FP.PACK_AB R4, R5, R4 ;  /* 0x000000040504823e */ /* 0x000fe200000000ff */
[----:B------:R-:W-:Y:S01]  /*7a50*/  @!P0 HADD2.F32 R9, -RZ, R7.H1_H1 ;  /* 0x30000007ff098230 */ /* 0x000fe20000004100 */
[----:B------:R-:W-:Y:S02]  /*7a60*/  @!P0 FFMA.FTZ R37, R11, R29, -R37 ;  /* 0x0000001d0b258223 */ /* 0x000fe40000010825 */
[----:B------:R-:W-:Y:S01]  /*7a70*/  @!P0 MOV R41, R4 ;  /* 0x0000000400298202 */ /* 0x000fe20000000f00 */
[----:B------:R-:W-:Y:S02]  /*7a80*/  @!P0 FFMA.FTZ R35, R10, R31, -R35 ;  /* 0x0000001f0a238223 */ /* 0x000fe40000010823 */
[----:B------:R-:W-:Y:S01]  /*7a90*/  @!P0 FFMA.FTZ R38, R9, R33, -R34 ;  /* 0x0000002109268223 */ /* 0x000fe20000010822 */
[----:B------:R-:W-:Y:S01]  /*7aa0*/  @!P0 F2FP.PACK_AB R34, R48, R51 ;  /* 0x000000333022823e */ /* 0x000fe200000000ff */
[----:B------:R-:W-:Y:S01]  /*7ab0*/  @!P0 FMUL.FTZ R7, R11, R16 ;  /* 0x000000100b078220 */ /* 0x000fe20000410000 */
[----:B------:R-:W-:Y:S01]  /*7ac0*/  @!P0 F2FP.PACK_AB R16, R46, R47 ;  /* 0x0000002f2e10823e */ /* 0x000fe200000000ff */
[----:B------:R-:W-:Y:S01]  /*7ad0*/  @!P0 FMUL.FTZ R8, R10, R8 ;  /* 0x000000080a088220 */ /* 0x000fe20000410000 */
[----:B------:R-:W-:Y:S01]  /*7ae0*/  @!P0 F2FP.PACK_AB R11, R38, R35 ;  /* 0x00000023260b823e */ /* 0x000fe200000000ff */
[----:B------:R-:W-:Y:S01]  /*7af0*/  @!P0 FFMA.FTZ R6, R26, R27, R6 ;  /* 0x0000001b1a068223 */ /* 0x000fe20000010006 */
[----:B------:R-:W-:Y:S01]  /*7b00*/  @!P0 F2FP.PACK_AB R10, R37, R39 ;  /* 0x00000027250a823e */ /* 0x000fe200000000ff */
[----:B------:R-:W-:Y:S01]  /*7b10*/  @!P0 FMUL.FTZ R9, R9, R17 ;  /* 0x0000001109098220 */ /* 0x000fe20000410000 */
[----:B------:R-:W-:Y:S01]  /*7b20*/  @!P0 MOV R13, R34 ;  /* 0x00000022000d8202 */ /* 0x000fe20000000f00 */
[----:B------:R-:W-:Y:S01]  /*7b30*/  @!P0 FFMA.FTZ R7, R28, R29, R7 ;  /* 0x0000001d1c078223 */ /* 0x000fe20000010007 */
[----:B------:R-:W-:Y:S01]  /*7b40*/  @!P0 MOV R14, R10 ;  /* 0x0000000a000e8202 */ /* 0x000fe20000000f00 */
[----:B------:R-:W-:Y:S01]  /*7b50*/  @!P0 FFMA.FTZ R8, R30, R31, R8 ;  /* 0x0000001f1e088223 */ /* 0x000fe20000010008 */
[----:B------:R-:W-:Y:S01]  /*7b60*/  @!P0 MOV R15, R11 ;  /* 0x0000000b000f8202 */ /* 0x000fe20000000f00 */
[----:B------:R-:W-:Y:S01]  /*7b70*/  @!P0 IMAD.MOV.U32 R12, RZ, RZ, R16 ;  /* 0x000000ffff0c8224 */ /* 0x000fe200078e0010 */
[----:B------:R-:W-:Y:S01]  /*7b80*/  @!P0 F2FP.PACK_AB R10, R3, R2 ;  /* 0x00000002030a823e */ /* 0x000fe200000000ff */
[----:B------:R-:W-:Y:S01]  /*7b90*/  @!P0 FFMA.FTZ R9, R32, R33, R9 ;  /* 0x0000002120098223 */ /* 0x000fe20000010009 */
[----:B------:R-:W-:Y:S02]  /*7ba0*/  @!P0 F2FP.PACK_AB R3, R7, R6 ;  /* 0x000000060703823e */ /* 0x000fe400000000ff */
[----:B------:R1:W-:Y:S01]  /*7bb0*/  STG.E.128 [R44.64], R12 ;  /* 0x0000000c2c007986 */ /* 0x0003e2000c101d06 */
[----:B------:R-:W-:Y:S01]  /*7bc0*/  @!P0 IMAD.MOV.U32 R40, RZ, RZ, R10 ;  /* 0x000000ffff288224 */ /* 0x000fe200078e000a */
[----:B------:R-:W-:Y:S02]  /*7bd0*/  @!P0 F2FP.PACK_AB R2, R9, R8 ;  /* 0x000000080902823e */ /* 0x000fe400000000ff */
        /* <DEDUP_REMOVED lines=11> */
.L_x_1370:
[----:B------:R-:W-:Y:S01]  /*7c90*/  IMAD R2, R36, -0x30, R0 ;  /* 0xffffffd024027824 */ /* 0x000fe200078e0200 */
[----:B------:R-:W-:Y:S04]  /*7ca0*/  BSSY B0, `(.L_x_1401) ;  /* 0x0000015000007945 */ /* 0x000fe80003800000 */
        /* <DEDUP_REMOVED lines=20> */
.L_x_1402:
[----:B------:R-:W-:Y:S05]  /*7df0*/  BSYNC B0 ;  /* 0x0000000000007941 */ /* 0x000fea0003800000 */
.L_x_1401:
[----:B------:R-:W-:Y:S11]  /*7e00*/  ISETP.GE.AND P0, PT, R185, R88, PT ;  /* 0x00000058b900720c */ /* 0x000ff60003f06270 */
[----:B------:R-:W-:Y:S02]  /*7e10*/  @!UPT UIADD3 URZ, URZ, URZ, URZ ;  /* 0x0000003f3f3ff290 */ /* 0x000fe4000fffe03f */
[----:B------:R-:W-:-:S05]  /*7e20*/  @P0 BRA `(.L_x_1384) ;  /* 0x0000010000000947 */ /* 0x000fca0003800000 */
[----:B------:R-:W-:Y:S11]  /*7e30*/  ISETP.GE.AND P0, PT, R134, c[0x0][0x1d4], PT ;  /* 0x0000750086007a0c */ /* 0x000ff60003f06270 */
[----:B------:R-:W-:Y:S02]  /*7e40*/  @!UPT UIADD3 URZ, URZ, URZ, URZ ;  /* 0x0000003f3f3ff290 */ /* 0x000fe4000fffe03f */
[----:B------:R-:W2:Y:S04]  /*7e50*/  @!P0 LDS.128 R8, [R200+0xb080] ;  /* 0x00b08000c8088984 */ /* 0x000ea80000000c00 */
[----:B--2---:R-:W-:Y:S01]  /*7e60*/  @!P0 STG.E.128 [R66.64], R8 ;  /* 0x0000000842008986 */ /* 0x004fe2000c101d06 */
[----:B------:R-:W-:Y:S11]  /*7e70*/  ISETP.GE.AND P0, PT, R133, c[0x0][0x1d4], PT ;  /* 0x0000750085007a0c */ /* 0x000ff60003f06270 */
[----:B------:R-:W-:Y:S02]  /*7e80*/  @!UPT UIADD3 URZ, URZ, URZ, URZ ;  /* 0x0000003f3f3ff290 */ /* 0x000fe4000fffe03f */
[----:B-1----:R-:W1:Y:S04]  /*7e90*/  @!P0 LDS.128 R4, [R200+0xc880] ;  /* 0x00c88000c8048984 */ /* 0x002e680000000c00 */
        /* <DEDUP_REMOVED lines=9> */
.L_x_1384:
[----:B------:R-:W-:Y:S05]  /*7f30*/  BSYNC B2 ;  /* 0x0000000000027941 */ /* 0x000fea0003800000 */
.L_x_1369:
[----:B--2---:R-:W-:Y:S01]  /*7f40*/  IMAD R2, R92, 0x30, RZ ;  /* 0x000000305c027824 */ /* 0x004fe200078e02ff */
[----:B------:R-:W-:Y:S01]  /*7f50*/  LOP3.LUT P3, RZ, R207, 0x1, RZ, 0xc0, !PT ;  /* 0x00000001cfff7812 */ /* 0x000fe2000786c0ff */
[----:B-1----:R-:W-:Y:S01]  /*7f60*/  IMAD.WIDE.U32 R8, R36, 0x30, RZ ;  /* 0x0000003024087825 */ /* 0x002fe200078e00ff */
[----:B------:R-:W-:Y:S03]  /*7f70*/  BSSY B0, `(.L_x_1403) ;  /* 0x0000045000007945 */ /* 0x000fe60003800000 */
[----:B------:R-:W-:Y:S01]  /*7f80*/  IMAD.IADD R3, R88, 0x1, -R206 ;  /* 0x0000000158037824 */ /* 0x000fe200078e0ace */
[----:B------:R-:W-:Y:S01]  /*7f90*/  IADD3 R4, P0, R128, R8, RZ ;  /* 0x0000000880047210 */ /* 0x000fe20007f1e0ff */
[----:B------:R-:W-:Y:S05]  /*7fa0*/  IMAD.IADD R11, R9, 0x1, R2 ;  /* 0x00000001090b7824 */ /* 0x000fea00078e0202 */
[----:B------:R-:W-:Y:S02]  /*7fb0*/  IADD3.X R2, R11, R145, RZ, P0, !PT ;  /* 0x000000910b027210 */ /* 0x000fe400007fe4ff */
[C---:B------:R-:W-:Y:S11]  /*7fc0*/  ISETP.GE.AND P0, PT, R3.reuse, 0x21, PT ;  /* 0x000000210300780c */ /* 0x040ff60003f06270 */
[----:B------:R-:W-:Y:S02]  /*7fd0*/  @!UPT UIADD3 URZ, URZ, URZ, URZ ;  /* 0x0000003f3f3ff290 */ /* 0x000fe4000fffe03f */
[----:B------:R-:W-:Y:S05]  /*7fe0*/  @P0 IADD3 R9, P1, R4, 0x20, RZ ;  /* 0x0000002004090810 */ /* 0x000fea0007f3e0ff */
[----:B------:R-:W-:Y:S01]  /*7ff0*/  @P0 IMAD.X R10, RZ, RZ, R2, P1 ;  /* 0x000000ffff0a0224 */ /* 0x000fe200008e0602 */
[----:B------:R-:W-:Y:S11]  /*8000*/  ISETP.GE.AND P1, PT, R3, 0x1, PT ;  /* 0x000000010300780c */ /* 0x000ff60003f26270 */
[----:B------:R-:W-:Y:S02]  /*8010*/  @!UPT UIADD3 URZ, URZ, URZ, URZ ;  /* 0x0000003f3f3ff290 */ /* 0x000fe4000fffe03f */
[----:B------:R-:W-:Y:S01]  /*8020*/  @P1 IMAD R5, R2, c[0x0][0x258], RZ ;  /* 0x0000960002051a24 */ /* 0x000fe200078e02ff */
[----:B------:R-:W-:Y:S01]  /*8030*/  @P1 MOV R2, R98 ;  /* 0x0000006200021202 */ /* 0x000fe20000000f00 */
[----:B------:R-:W-:Y:S04]  /*8040*/  @P1 IMAD.MOV.U32 R3, RZ, RZ, R108 ;  /* 0x000000ffff031224 */ /* 0x000fe800078e006c */
[C---:B------:R-:W-:Y:S04]  /*8050*/  @P1 IMAD.WIDE.U32 R2, R4.reuse, c[0x0][0x258], R2 ;  /* 0x0000960004021a25 */ /* 0x040fe800078e0002 */
[----:B------:R-:W-:Y:S01]  /*8060*/  @P1 IMAD R4, R4, c[0x0][0x25c], R5 ;  /* 0x0000970004041a24 */ /* 0x000fe200078e0205 */
[C---:B------:R-:W-:Y:S02]  /*8070*/  @P1 LEA R6, P2, R2.reuse, c[0x0][0x250], 0x1 ;  /* 0x0000940002061a11 */ /* 0x040fe400078408ff */
[----:B------:R-:W-:Y:S02]  /*8080*/  @P0 MOV R5, R108 ;  /* 0x0000006c00050202 */ /* 0x000fe40000000f00 */
[----:B------:R-:W-:Y:S01]  /*8090*/  @P1 IADD3 R3, R3, R4, RZ ;  /* 0x0000000403031210 */ /* 0x000fe20007ffe0ff */
[----:B------:R-:W-:Y:S03]  /*80a0*/  @P0 IMAD.MOV.U32 R4, RZ, RZ, R98 ;  /* 0x000000ffff040224 */ /* 0x000fe600078e0062 */
[----:B------:R-:W-:Y:S01]  /*80b0*/  @P1 LEA.HI.X R7, R2, c[0x0][0x254], R3, 0x1, P2 ;  /* 0x0000950002071a11 */ /* 0x000fe200010f0c03 */
[----:B------:R-:W-:Y:S02]  /*80c0*/  @P0 IMAD R2, R10, c[0x0][0x258], RZ ;  /* 0x000096000a020a24 */ /* 0x000fe400078e02ff */
[C---:B------:R-:W-:Y:S02]  /*80d0*/  @P0 IMAD.WIDE.U32 R4, R9.reuse, c[0x0][0x258], R4 ;  /* 0x0000960009040a25 */ /* 0x040fe400078e0004 */
[----:B------:R-:W-:Y:S01]  /*80e0*/  @!PT LDS RZ, [RZ] ;  /* 0x00000000fffff984 */ /* 0x000fe20000000800 */
[----:B------:R-:W-:Y:S01]  /*80f0*/  @!PT LDS RZ, [RZ] ;  /* 0x00000000fffff984 */ /* 0x000fe20000000800 */
[----:B------:R-:W-:Y:S01]  /*8100*/  @!PT LDS RZ, [RZ] ;  /* 0x00000000fffff984 */ /* 0x000fe20000000800 */
[----:B------:R1:W-:Y:S02]  /*8110*/  @P1 LDGSTS.E.BYPASS.LTC128B.128 [R200+0x4080], [R6.64], !P3 ;  /* 0x0408000006c81fae */ /* 0x0003e4000d901d46 */
[----:B------:R-:W-:Y:S02]  /*8120*/  @P0 IMAD R2, R9, c[0x0][0x25c], R2 ;  /* 0x0000970009020a24 */ /* 0x000fe400078e0202 */
[----:B------:R1:W-:Y:S02]  /*8130*/  @P1 LDGSTS.E.BYPASS.LTC128B.128 [R200+0x5880], [R6.64+0x80], !P6 ;  /* 0x0588008006c81fae */ /* 0x0003e4000f101d46 */
[----:B------:R-:W-:Y:S01]  /*8140*/  @P0 IMAD.IADD R3, R5, 0x1, R2 ;  /* 0x0000000105030824 */ /* 0x000fe200078e0202 */
[C---:B------:R-:W-:Y:S01]  /*8150*/  @P0 LEA R2, P2, R4.reuse, c[0x0][0x250], 0x1 ;  /* 0x0000940004020a11 */ /* 0x040fe200078408ff */
[----:B------:R1:W-:Y:S03]  /*8160*/  @P1 LDGSTS.E.BYPASS.LTC128B.128 [R200+0x7080], [R6.64+0x100], !P5 ;  /* 0x0708010006c81fae */ /* 0x0003e6000e901d46 */
[----:B------:R-:W-:Y:S01]  /*8170*/  @P0 LEA.HI.X R3, R4, c[0x0][0x254], R3, 0x1, P2 ;  /* 0x0000950004030a11 */ /* 0x000fe200010f0c03 */
[----:B------:R1:W-:Y:S04]  /*8180*/  @P1 LDGSTS.E.BYPASS.LTC128B.128 [R200+0x8880], [R6.64+0x180], !P4 ;  /* 0x0888018006c81fae */ /* 0x0003e8000e101d46 */
[----:B------:R2:W-:Y:S04]  /*8190*/  @P0 LDGSTS.E.BYPASS.LTC128B.128 [R202+0x5080], [R2.64], !P3 ;  /* 0x0508000002ca0fae */ /* 0x0005e8000d901d46 */
[----:B------:R2:W-:Y:S04]  /*81a0*/  @P0 LDGSTS.E.BYPASS.LTC128B.128 [R202+0x6880], [R2.64+0x80], !P6 ;  /* 0x0688008002ca0fae */ /* 0x0005e8000f101d46 */
[----:B------:R2:W-:Y:S04]  /*81b0*/  @P0 LDGSTS.E.BYPASS.LTC128B.128 [R202+0x8080], [R2.64+0x100], !P5 ;  /* 0x0808010002ca0fae */ /* 0x0005e8000e901d46 */
[----:B------:R2:W-:Y:S04]  /*81c0*/  @P0 LDGSTS.E.BYPASS.LTC128B.128 [R202+0x9880], [R2.64+0x180], !P4 ;  /* 0x0988018002ca0fae */ /* 0x0005e8000e101d46 */
[----:B------:R-:W0:Y:S01]  /*81d0*/  LDGDEPBAR ;  /* 0x00000000000079af */ /* 0x000e220000000000 */
[----:B-1----:R-:W-:Y:S04]  /*81e0*/  IADD3 R6, P0, R147, R8, RZ ;  /* 0x0000000893067210 */ /* 0x002fe80007f1e0ff */
[----:B------:R-:W-:Y:S02]  /*81f0*/  IADD3.X R7, R11, R146, RZ, P0, !PT ;  /* 0x000000920b077210 */ /* 0x000fe400007fe4ff */
[----:B------:R-:W-:Y:S01]  /*8200*/  ISETP.GT.AND P0, PT, R88, R206, PT ;  /* 0x000000ce5800720c */ /* 0x000fe20003f04270 */
[----:B------:R-:W-:Y:S04]  /*8210*/  DEPBAR.LE SB0, 0x0 ;  /* 0x000080000000791a */ /* 0x000fe80000000000 */
[----:B------:R-:W-:Y:S08]  /*8220*/  BAR.SYNC.DEFER_BLOCKING 0x0 ;  /* 0x0000000000007b1d */ /* 0x000ff00000010000 */
[----:B------:R-:W-:-:S05]  /*8230*/  @!P0 BRA `(.L_x_1404) ;  /* 0x0000018000008947 */ /* 0x000fca0003800000 */
[----:B--2---:R-:W-:Y:S02]  /*8240*/  IMAD R2, R7, c[0x0][0x208], RZ ;  /* 0x0000820007027a24 */ /* 0x004fe400078e02ff */
[----:B------:R-:W-:Y:S02]  /*8250*/  IMAD.MOV.U32 R4, RZ, RZ, R96 ;  /* 0x000000ffff047224 */ /* 0x000fe400078e0060 */
[----:B------:R-:W-:Y:S02]  /*8260*/  IMAD.MOV.U32 R5, RZ, RZ, R95 ;  /* 0x000000ffff057224 */ /* 0x000fe400078e005f */
[C---:B------:R-:W-:Y:S02]  /*8270*/  IMAD R2, R6.reuse, c[0x0][0x20c], R2 ;  /* 0x0000830006027a24 */ /* 0x040fe400078e0202 */
[----:B------:R-:W-:Y:S04]  /*8280*/  IMAD.WIDE.U32 R4, R6, c[0x0][0x208], R4 ;  /* 0x0000820006047a25 */ /* 0x000fe800078e0004 */
[----:B------:R-:W-:Y:S01]  /*8290*/  IMAD.IADD R3, R5, 0x1, R2 ;  /* 0x0000000105037824 */ /* 0x000fe200078e0202 */
[C---:B------:R-:W-:Y:S04]  /*82a0*/  LEA R2, P0, R4.reuse, c[0x0][0x1f8], 0x1 ;  /* 0x00007e0004027a11 */ /* 0x040fe800078008ff */
        /* <DEDUP_REMOVED lines=17> */
.L_x_1404:
[----:B--2---:R-:W-:Y:S05]  /*83c0*/  BSYNC B0 ;  /* 0x0000000000007941 */ /* 0x004fea0003800000 */
.L_x_1403:
[----:B------:R-:W-:Y:S01]  /*83d0*/  ISETP.GE.AND P0, PT, R185, R88, PT ;  /* 0x00000058b900720c */ /* 0x000fe20003f06270 */
[----:B------:R-:W-:Y:S01]  /*83e0*/  @!UPT UIADD3 URZ, URZ, URZ, URZ ;  /* 0x0000003f3f3ff290 */ /* 0x000fe2000fffe03f */
[----:B------:R-:W-:Y:S11]  /*83f0*/  BSSY B0, `(.L_x_1405) ;  /* 0x000001c000007945 */ /* 0x000ff60003800000 */
[----:B------:R-:W-:-:S05]  /*8400*/  @P0 BRA `(.L_x_1406) ;  /* 0x000001a000000947 */ /* 0x000fca0003800000 */
[----:B-1----:R-:W-:Y:S01]  /*8410*/  IADD3 R2, P0, R6, 0x20, RZ ;  /* 0x0000002006027810 */ /* 0x002fe20007f1e0ff */
[----:B------:R-:W-:Y:S02]  /*8420*/  IMAD.MOV.U32 R4, RZ, RZ, R96 ;  /* 0x000000ffff047224 */ /* 0x000fe400078e0060 */
[----:B------:R-:W-:Y:S02]  /*8430*/  IMAD.MOV.U32 R5, RZ, RZ, R95 ;  /* 0x000000ffff057224 */ /* 0x000fe400078e005f */
[----:B------:R-:W-:Y:S02]  /*8440*/  IMAD.X R3, RZ, RZ, R7, P0 ;  /* 0x000000ffff037224 */ /* 0x000fe400000e0607 */
[C---:B------:R-:W-:Y:S04]  /*8450*/  IMAD.WIDE.U32 R4, R2.reuse, c[0x0][0x208], R4 ;  /* 0x0000820002047a25 */ /* 0x040fe800078e0004 */
        /* <DEDUP_REMOVED lines=21> */
.L_x_1406:
[----:B------:R-:W-:Y:S05]  /*85b0*/  BSYNC B0 ;  /* 0x0000000000007941 */ /* 0x000fea0003800000 */
.L_x_1405:
[----:B------:R-:W-:Y:S01]  /*85c0*/  ISETP.GT.AND P3, PT, R36, R143, PT ;  /* 0x0000008f2400720c */ /* 0x000fe20003f64270 */
[----:B------:R-:W-:Y:S01]  /*85d0*/  @!UPT UIADD3 URZ, URZ, URZ, URZ ;  /* 0x0000003f3f3ff290 */ /* 0x000fe2000fffe03f */
[----:B------:R-:W-:Y:S11]  /*85e0*/  BSSY B0, `(.L_x_1407) ;  /* 0x0000022000007945 */ /* 0x000ff60003800000 */
[----:B------:R-:W-:-:S05]  /*85f0*/  @!P3 BRA `(.L_x_1408) ;  /* 0x000002000000b947 */ /* 0x000fca0003800000 */
[----:B-1----:R-:W-:Y:S01]  /*8600*/  IADD3 R2, R36, -0x1, RZ ;  /* 0xffffffff24027810 */ /* 0x002fe20007ffe0ff */
[----:B------:R-:W-:Y:S02]  /*8610*/  IMAD.MOV.U32 R4, RZ, RZ, R124 ;  /* 0x000000ffff047224 */ /* 0x000fe400078e007c */
[----:B------:R-:W-:Y:S01]  /*8620*/  IMAD.MOV.U32 R5, RZ, RZ, R123 ;  /* 0x000000ffff057224 */ /* 0x000fe200078e007b */
[----:B------:R-:W-:Y:S01]  /*8630*/  SHF.R.S32.HI R6, RZ, 0x1f, R2 ;  /* 0x0000001fff067819 */ /* 0x000fe20000011402 */
[----:B------:R-:W-:Y:S02]  /*8640*/  IMAD R3, R165, R2, RZ ;  /* 0x00000002a5037224 */ /* 0x000fe400078e02ff */
[-C--:B------:R-:W-:Y:S04]  /*8650*/  IMAD.WIDE.U32 R4, R2, R150.reuse, R4 ;  /* 0x0000009602047225 */ /* 0x080fe800078e0004 */
[----:B------:R-:W-:Y:S01]  /*8660*/  IMAD R2, R6, R150, R3 ;  /* 0x0000009606027224 */ /* 0x000fe200078e0203 */
[----:B------:R-:W-:Y:S03]  /*8670*/  IADD3 R6, -R206, 0x30, RZ ;  /* 0x00000030ce067810 */ /* 0x000fe60007ffe1ff */
[----:B------:R-:W-:Y:S01]  /*8680*/  IMAD.IADD R5, R5, 0x1, R2 ;  /* 0x0000000105057824 */ /* 0x000fe200078e0202 */
[----:B------:R-:W-:Y:S11]  /*8690*/  ISETP.GE.AND P1, PT, R6, 0x1, PT ;  /* 0x000000010600780c */ /* 0x000ff60003f26270 */
[----:B------:R-:W-:Y:S02]  /*86a0*/  @!UPT UIADD3 URZ, URZ, URZ, URZ ;  /* 0x0000003f3f3ff290 */ /* 0x000fe4000fffe03f */
[C---:B------:R-:W-:Y:S04]  /*86b0*/  @P1 LEA R2, P0, R4.reuse, c[0x0][0x220], 0x1 ;  /* 0x0000880004021a11 */ /* 0x040fe800078008ff */
[----:B------:R-:W-:Y:S02]  /*86c0*/  @P1 LEA.HI.X R3, R4, c[0x0][0x224], R5, 0x1, P0 ;  /* 0x0000890004031a11 */ /* 0x000fe400000f0c05 */
[----:B------:R-:W-:Y:S11]  /*86d0*/  ISETP.GE.AND P0, PT, R6, 0x21, PT ;  /* 0x000000210600780c */ /* 0x000ff60003f06270 */
[----:B------:R-:W-:Y:S02]  /*86e0*/  @!UPT UIADD3 URZ, URZ, URZ, URZ ;  /* 0x0000003f3f3ff290 */ /* 0x000fe4000fffe03f */
[----:B------:R-:W-:Y:S05]  /*86f0*/  @P0 IADD3 R6, P2, R183, R4, RZ ;  /* 0x00000004b7060210 */ /* 0x000fea0007f5e0ff */
[----:B------:R-:W-:Y:S01]  /*8700*/  @P0 IMAD.X R5, R5, 0x1, R169, P2 ;  /* 0x0000000105050824 */ /* 0x000fe200010e06a9 */
[C---:B------:R-:W-:Y:S04]  /*8710*/  @P0 LEA R4, P2, R6.reuse, c[0x0][0x220], 0x1 ;  /* 0x0000880006040a11 */ /* 0x040fe800078408ff */
[----:B------:R-:W-:Y:S02]  /*8720*/  @P0 LEA.HI.X R5, R6, c[0x0][0x224], R5, 0x1, P2 ;  /* 0x0000890006050a11 */ /* 0x000fe400010f0c05 */
[----:B------:R-:W-:Y:S11]  /*8730*/  LOP3.LUT P2, RZ, R207, 0x1, RZ, 0xc0, !PT ;  /* 0x00000001cfff7812 */ /* 0x000ff6000784c0ff */
[----:B------:R-:W-:Y:S02]  /*8740*/  @!UPT UIADD3 URZ, URZ, URZ, URZ ;  /* 0x0000003f3f3ff290 */ /* 0x000fe4000fffe03f */
[----:B------:R-:W-:Y:S01]  /*8750*/  @!PT LDS RZ, [RZ] ;  /* 0x00000000fffff984 */ /* 0x000fe20000000800 */
[----:B------:R-:W-:Y:S01]  /*8760*/  @!PT LDS RZ, [RZ] ;  /* 0x00000000fffff984 */ /* 0x000fe20000000800 */
[----:B------:R-:W-:Y:S01]  /*8770*/  @!PT LDS RZ, [RZ] ;  /* 0x00000000fffff984 */ /* 0x000fe20000000800 */
[----:B------:R1:W-:Y:S04]  /*8780*/  @P1 LDGSTS.E.BYPASS.LTC128B.128 [R200+0xa080], [R2.64], !P2 ;  /* 0x0a08000002c81fae */ /* 0x0003e8000d101d46 */
[----:B------:R1:W-:Y:S04]  /*8790*/  @P1 LDGSTS.E.BYPASS.LTC128B.128 [R200+0xb880], [R2.64+0x80], !P6 ;  /* 0x0b88008002c81fae */ /* 0x0003e8000f101d46 */
[----:B------:R1:W-:Y:S04]  /*87a0*/  @P1 LDGSTS.E.BYPASS.LTC128B.128 [R200+0xd080], [R2.64+0x100], !P5 ;  /* 0x0d08010002c81fae */ /* 0x0003e8000e901d46 */
[----:B------:R1:W-:Y:S04]  /*87b0*/  @P1 LDGSTS.E.BYPASS.LTC128B.128 [R200+0xe880], [R2.64+0x180], !P4 ;  /* 0x0e88018002c81fae */ /* 0x0003e8000e101d46 */
[----:B------:R1:W-:Y:S04]  /*87c0*/  @P0 LDGSTS.E.BYPASS.LTC128B.128 [R202+0xb080], [R4.64], !P2 ;  /* 0x0b08000004ca0fae */ /* 0x0003e8000d101d46 */
[----:B------:R1:W-:Y:S04]  /*87d0*/  @P0 LDGSTS.E.BYPASS.LTC128B.128 [R202+0xc880], [R4.64+0x80], !P6 ;  /* 0x0c88008004ca0fae */ /* 0x0003e8000f101d46 */
[----:B------:R1:W-:Y:S04]  /*87e0*/  @P0 LDGSTS.E.BYPASS.LTC128B.128 [R202+0xe080], [R4.64+0x100], !P5 ;  /* 0x0e08010004ca0fae */ /* 0x0003e8000e901d46 */
[----:B------:R1:W-:Y:S02]  /*87f0*/  @P0 LDGSTS.E.BYPASS.LTC128B.128 [R202+0xf880], [R4.64+0x180], !P4 ;  /* 0x0f88018004ca0fae */ /* 0x0003e4000e101d46 */
.L_x_1408:
[----:B------:R-:W-:Y:S05]  /*8800*/  BSYNC B0 ;  /* 0x0000000000007941 */ /* 0x000fea0003800000 */
.L_x_1407:
[----:B------:R-:W0:Y:S01]  /*8810*/  LDGDEPBAR ;  /* 0x00000000000079af */ /* 0x000e220000000000 */
[----:B------:R-:W-:Y:S01]  /*8820*/  IADD3 R36, R36, -0x1, RZ ;  /* 0xffffffff24247810 */ /* 0x000fe20007ffe0ff */
[----:B------:R-:W-:-:S05]  /*8830*/  @P3 BRA `(.L_x_1409) ;  /* 0xffffa7e000003947 */ /* 0x000fca000383ffff */
[----:B------:R-:W-:Y:S01]  /*8840*/  WARPSYNC 0xffffffff ;  /* 0xffffffff00007948 */ /* 0x000fe20003800000 */
[----:B------:R-:W-:Y:S06]  /*8850*/  BAR.SYNC.DEFER_BLOCKING 0x0 ;  /* 0x0000000000007b1d */ /* 0x000fec0000010000 */
.L_x_1368:
[----:B------:R-:W-:Y:S01]  /*8860*/  ISETP.GE.AND P0, PT, R178, 0x1, PT ;  /* 0x00000001b200780c */ /* 0x000fe20003f06270 */
[----:B------:R-:W-:Y:S01]  /*8870*/  BSSY B0, `(.L_x_1410) ;  /* 0x0000021000007945 */ /* 0x000fe20003800000 */
[----:B-1----:R-:W-:Y:S01]  /*8880*/  IMAD.IADD R9, R162, 0x1, R163 ;  /* 0x00000001a2097824 */ /* 0x002fe200078e02a3 */
[----:B------:R-:W-:-:S10]  /*8890*/  MOV R0, RZ ;  /* 0x000000ff00007202 */ /* 0x000fd40000000f00 */
        /* <DEDUP_REMOVED lines=30> */
.L_x_1411:
[----:B------:R-:W-:Y:S05]  /*8a80*/  BSYNC B0 ;  /* 0x0000000000007941 */ /* 0x000fea0003800000 */
.L_x_1410:
[----:B------:R-:W2:Y:S01]  /*8a90*/  LDL R2, [R1+0x40] ;  /* 0x0000400001027983 */ /* 0x000ea20000100800 */
        /* <DEDUP_REMOVED lines=64> */
[----:B--2---:R-:W-:-:S04]  /*8ea0*/  IMAD R219, R2, R0, RZ ;  /* 0x0000000002db7224 */ /* 0x004fc800078e02ff */
[--C-:B------:R-:W-:Y:S01]  /*8eb0*/  IMAD.IADD R2, R219, 0x1, R0.reuse ;  /* 0x00000001db027824 */ /* 0x100fe200078e0200 */
[----:B------:R-:W-:-:S04]  /*8ec0*/  PRMT R0, RZ, 0x7610, R0 ;  /* 0x00007610ff007816 */ /* 0x000fc80000000000 */
[----:B------:R-:W-:Y:S02]  /*8ed0*/  IMNMX R114, R149, R2, PT ;  /* 0x0000000295727217 */ /* 0x000fe40003800200 */
[----:B------:R-:W-:Y:S02]  /*8ee0*/  CS2R R148, SRZ ;  /* 0x0000000000947805 */ /* 0x000fe4000001ff00 */
[----:B------:R-:W-:Y:S01]  /*8ef0*/  ISETP.GT.AND P0, PT, R114, R219, PT ;  /* 0x000000db7200720c */ /* 0x000fe20003f04270 */
[----:B------:R1:W-:-:S12]  /*8f00*/  STL [R1+0x18], R114 ;  /* 0x0000187201007387 */ /* 0x0003d80000100800 */
[----:B------:R-:W-:Y:S05]  /*8f10*/  @!P0 BRA `(.L_x_1412) ;  /* 0x0000d1e000008947 */ /* 0x000fea0003800000 */
[----:B------:R-:W2:Y:S04]  /*8f20*/  LDL R118, [R1+0x14] ;  /* 0x0000140001767983 */ /* 0x000ea80000100800 */
[----:B------:R-:W3:Y:S04]  /*8f30*/  LDL R115, [R1+0x10] ;  /* 0x0000100001737983 */ /* 0x000ee80000100800 */
[----:B------:R-:W4:Y:S01]  /*8f40*/  LDL R19, [R1+0x4] ;  /* 0x0000040001137983 */ /* 0x000f220000100800 */
[----:B------:R-:W-:-:S04]  /*8f50*/  ISETP.NE.U32.AND P0, PT, RZ, c[0x0][0x340], PT ;  /* 0x0000d000ff007a0c */ /* 0x000fc80003f05070 */
[----:B------:R-:W-:-:S13]  /*8f60*/  ISETP.NE.AND.EX P0, PT, RZ, c[0x0][0x344], PT, P0 ;  /* 0x0000d100ff007a0c */ /* 0x000fda0003f05300 */
[----:B------:R-:W-:-:S04]  /*8f70*/  @P0 IMAD.MOV.U32 R2, RZ, RZ, 0x4 ;  /* 0x00000004ff020424 */ /* 0x000fc800078e00ff */
[----:B------:R-:W-:-:S05]  /*8f80*/  @P0 IMAD.WIDE R2, R218, R2, c[0x0][0x340] ;  /* 0x0000d000da020625 */ /* 0x000fca00078e0202 */
[----:B------:R1:W4:Y:S01]  /*8f90*/  @P0 LDG.E R16, [R2.64] ;  /* 0x0000000602100981 */ /* 0x000322000c1e1900 */
[----:B------:R-:W-:Y:S01]  /*8fa0*/  SHF.R.S32.HI R0, RZ, 0x1f, R176 ;  /* 0x0000001fff007819 */ /* 0x000fe200000114b0 */
[----:B------:R-:W-:Y:S01]  /*8fb0*/  IMAD.MOV.U32 R4, RZ, RZ, c[0x0][0x2c4] ;  /* 0x0000b100ff047624 */ /* 0x000fe200078e00ff */
[----:B------:R-:W-:Y:S02]  /*8fc0*/  ISETP.NE.U32.AND P2, PT, RZ, c[0x0][0x348], PT ;  /* 0x0000d200ff007a0c */ /* 0x000fe40003f45070 */
[----:B------:R-:W-:Y:S01]  /*8fd0*/  ISETP.GE.AND P5, PT, R133, c[0x0][0x1d4], PT ;  /* 0x0000750085007a0c */ /* 0x000fe20003fa6270 */
[----:B------:R-:W-:Y:S01]  /*8fe0*/  IMAD R0, R0, c[0x0][0x178], RZ ;  /* 0x00005e0000007a24 */ /* 0x000fe200078e02ff */
[----:B------:R-:W-:Y:S02]  /*8ff0*/  ISETP.NE.AND.EX P2, PT, RZ, c[0x0][0x34c], PT, P2 ;  /* 0x0000d300ff007a0c */ /* 0x000fe40003f45320 */
[----:B------:R-:W-:Y:S01]  /*9000*/  ISETP.NE.AND P3, PT, R4, 0x1, PT ;  /* 0x000000010400780c */ /* 0x000fe20003f65270 */
[----:B------:R-:W-:Y:S01]  /*9010*/  IMAD R0, R176, c[0x0][0x17c], R0 ;  /* 0x00005f00b0007a24 */ /* 0x000fe200078e0200 */
[----:B------:R-:W-:-:S02]  /*9020*/  SEL R6, R218, RZ, !P2 ;  /* 0x000000ffda067207 */ /* 0x000fc40005000000 */
[----:B------:R-:W-:Y:S02]  /*9030*/  SHF.R.S32.HI R10, RZ, 0x1f, R206 ;  /* 0x0000001fff0a7819 */ /* 0x000fe400000114ce */
[----:B------:R-:W-:Y:S02]  /*9040*/  IADD3 R4, P1, R206, R9, RZ ;  /* 0x00000009ce047210 */ /* 0x000fe40007f3e0ff */
[----:B------:R-:W-:Y:S02]  /*9050*/  ISETP.GE.AND P4, PT, R134, c[0x0][0x1d4], PT ;  /* 0x0000750086007a0c */ /* 0x000fe40003f86270 */
[----:B------:R-:W-:Y:S02]  /*9060*/  LEA.HI.X.SX32 R12, R9, R10, 0x1, P1 ;  /* 0x0000000a090c7211 */ /* 0x000fe400008f0eff */
[----:B------:R-:W-:Y:S02]  /*9070*/  LOP3.LUT R207, R207, 0xfffffffb, RZ, 0xc0, !PT ;  /* 0xfffffffbcfcf7812 */ /* 0x000fe400078ec0ff */
[----:B------:R-:W-:Y:S01]  /*9080*/  ISETP.GE.AND P1, PT, R209, c[0x0][0x1d4], PT ;  /* 0x00007500d1007a0c */ /* 0x000fe20003f26270 */
[----:B-1----:R-:W-:Y:S01]  /*9090*/  IMAD.WIDE.U32 R2, R176, c[0x0][0x178], RZ ;  /* 0x00005e00b0027a25 */ /* 0x002fe200078e00ff */
[----:B------:R-:W-:-:S02]  /*90a0*/  @P5 LOP3.LUT R207, R207, 0x4, RZ, 0xfc, !PT ;  /* 0x00000004cfcf5812 */ /* 0x000fc400078efcff */
[----:B------:R-:W-:Y:S01]  /*90b0*/  SEL R14, RZ, 0x1, P4 ;  /* 0x00000001ff0e7807 */ /* 0x000fe20002000000 */
[----:B------:R-:W-:Y:S01]  /*90c0*/  IMAD.IADD R3, R3, 0x1, R0 ;  /* 0x0000000103037824 */ /* 0x000fe200078e0200 */
[----:B------:R-:W-:Y:S02]  /*90d0*/  LEA R0, R216, R206, 0x5 ;  /* 0x000000ced8007211 */ /* 0x000fe400078e28ff */
[----:B------:R-:W-:Y:S02]  /*90e0*/  LOP3.LUT R207, R207, 0xfffffff7, RZ, 0xc0, !PT ;  /* 0xfffffff7cfcf7812 */ /* 0x000fe400078ec0ff */
[----:B------:R-:W-:Y:S02]  /*90f0*/  IADD3 R64, R114, -0x1, RZ ;  /* 0xffffffff72407810 */ /* 0x000fe40007ffe0ff */
[----:B------:R-:W-:Y:S02]  /*9100*/  @P4 LOP3.LUT R207, R207, 0x8, RZ, 0xfc, !PT ;  /* 0x00000008cfcf4812 */ /* 0x000fe400078efcff */
[----:B------:R-:W-:-:S02]  /*9110*/  ISETP.GE.AND P4, PT, R133, c[0x0][0x198], PT ;  /* 0x0000660085007a0c */ /* 0x000fc40003f86270 */
[----:B------:R-:W-:Y:S02]  /*9120*/  LOP3.LUT R207, R207, 0xfffffffd, RZ, 0xc0, !PT ;  /* 0xfffffffdcfcf7812 */ /* 0x000fe400078ec0ff */
[----:B--2---:R-:W-:Y:S02]  /*9130*/  SEL R7, R118, RZ, !P2 ;  /* 0x000000ff76077207 */ /* 0x004fe40005000000 */
[----:B------:R-:W-:Y:S01]  /*9140*/  ISETP.GE.AND P2, PT, R208, c[0x0][0x1d4], PT ;  /* 0x00007500d0007a0c */ /* 0x000fe20003f46270 */
[----:B---3--:R-:W-:-:S04]  /*9150*/  IMAD.WIDE.U32 R2, R115, c[0x0][0x1b8], R2 ;  /* 0x00006e0073027a25 */ /* 0x008fc800078e0002 */
[----:B------:R-:W-:Y:S02]  /*9160*/  IMAD R7, R7, c[0x0][0x1c0], RZ ;  /* 0x0000700007077a24 */ /* 0x000fe400078e02ff */
[----:B----4-:R-:W-:Y:S02]  /*9170*/  IMAD R5, R19, 0x80, R0 ;  /* 0x0000008013057824 */ /* 0x010fe400078e0200 */
[----:B------:R-:W-:Y:S02]  /*9180*/  IMAD R3, R115, c[0x0][0x1bc], R3 ;  /* 0x00006f0073037a24 */ /* 0x000fe400078e0203 */
[----:B------:R-:W-:Y:S02]  /*9190*/  IMAD R15, R6, c[0x0][0x1c4], R7 ;  /* 0x00007100060f7a24 */ /* 0x000fe400078e0207 */
[----:B------:R-:W-:Y:S01]  /*91a0*/  @P2 LOP3.LUT R207, R207, 0x2, RZ, 0xfc, !PT ;  /* 0x00000002cfcf2812 */ /* 0x000fe200078efcff */
[----:B------:R-:W-:-:S03]  /*91b0*/  @P3 IMAD.HI.U32 R8, R5, c[0x0][0x2c8], RZ ;  /* 0x0000b20005083a27 */ /* 0x000fc600078e00ff */
[----:B------:R-:W-:Y:S01]  /*91c0*/  LOP3.LUT R207, R207, 0xfffffffe, RZ, 0xc0, !PT ;  /* 0xfffffffecfcf7812 */ /* 0x000fe200078ec0ff */
[----:B------:R-:W-:Y:S01]  /*91d0*/  IMAD.WIDE.U32 R6, R6, c[0x0][0x1c0], R2 ;  /* 0x0000700006067a25 */ /* 0x000fe200078e0002 */
[----:B------:R-:W-:Y:S02]  /*91e0*/  MOV R2, R134 ;  /* 0x0000008600027202 */ /* 0x000fe40000000f00 */
[----:B------:R-:W-:Y:S01]  /*91f0*/  @P1 LOP3.LUT R207, R207, 0x1, RZ, 0xfc, !PT ;  /* 0x00000001cfcf1812 */ /* 0x000fe200078efcff */
[----:B------:R-:W-:Y:S02]  /*9200*/  IMAD.MOV.U32 R3, RZ, RZ, R135 ;  /* 0x000000ffff037224 */ /* 0x000fe400078e0087 */
[----:B------:R-:W-:Y:S01]  /*9210*/  IMAD.MOV.U32 R0, RZ, RZ, R5 ;  /* 0x000000ffff007224 */ /* 0x000fe200078e0005 */
[----:B------:R-:W-:Y:S01]  /*9220*/  @P3 SHF.R.U32.HI R0, RZ, c[0x0][0x2cc], R8 ;  /* 0x0000b300ff003a19 */ /* 0x000fe20000011608 */
[----:B------:R-:W-:Y:S01]  /*9230*/  IMAD.WIDE.U32 R10, R4, c[0x0][0x1e0], R2 ;  /* 0x00007800040a7a25 */ /* 0x000fe200078e0002 */
[----:B------:R-:W-:-:S02]  /*9240*/  ISETP.GE.AND P3, PT, R208, c[0x0][0x198], PT ;  /* 0x00006600d0007a0c */ /* 0x000fc40003f66270 */
[----:B------:R-:W-:Y:S01]  /*9250*/  SHF.R.S32.HI R13, RZ, 0x1f, R0 ;  /* 0x0000001fff0d7819 */ /* 0x000fe20000011400 */
[----:B------:R-:W-:Y:S01]  /*9260*/  IMAD.WIDE.U32 R8, R4, c[0x0][0x208], R2 ;  /* 0x0000820004087a25 */ /* 0x000fe200078e0002 */
[----:B------:R-:W-:Y:S02]  /*9270*/  SEL R3, RZ, 0xffffffff, P5 ;  /* 0xffffffffff037807 */ /* 0x000fe40002800000 */
[----:B------:R-:W-:Y:S01]  /*9280*/  ISETP.GE.AND P5, PT, R134, c[0x0][0x198], PT ;  /* 0x0000660086007a0c */ /* 0x000fe20003fa6270 */
[C---:B------:R-:W-:Y:S02]  /*9290*/  IMAD R2, R12.reuse, c[0x0][0x1e0], RZ ;  /* 0x000078000c027a24 */ /* 0x040fe400078e02ff */
[----:B------:R-:W-:Y:S02]  /*92a0*/  IMAD R12, R12, c[0x0][0x208], RZ ;  /* 0x000082000c0c7a24 */ /* 0x000fe400078e02ff */
[----:B------:R-:W-:Y:S01]  /*92b0*/  IMAD R17, R4, c[0x0][0x1e4], R2 ;  /* 0x0000790004117a24 */ /* 0x000fe200078e0202 */
[----:B------:R-:W-:Y:S01]  /*92c0*/  IADD3 R2, -R0, RZ, RZ ;  /* 0x000000ff00027210 */ /* 0x000fe20007ffe1ff */
[----:B------:R-:W-:-:S02]  /*92d0*/  IMAD.SHL.U32 R18, R3, 0x2, RZ ;  /* 0x0000000203127824 */ /* 0x000fc400078e00ff */
[----:B------:R-:W-:Y:S01]  /*92e0*/  IMAD.IADD R3, R7, 0x1, R15 ;  /* 0x0000000107037824 */ /* 0x000fe200078e020f */
[----:B------:R-:W-:Y:S01]  /*92f0*/  IADD3 R7, R11, R17, RZ ;  /* 0x000000110b077210 */ /* 0x000fe20007ffe0ff */
[----:B------:R-:W-:Y:S01]  /*9300*/  IMAD R15, R4, c[0x0][0x20c], R12 ;  /* 0x00008300040f7a24 */ /* 0x000fe200078e020c */
[----:B------:R-:W-:Y:S01]  /*9310*/  LOP3.LUT R14, R18, 0x2, R14, 0xe2, !PT ;  /* 0x00000002120e7812 */ /* 0x000fe200078ee20e */
[----:B------:R-:W-:Y:S01]  /*9320*/  IMAD R12, R2, c[0x0][0x2c4], R5 ;  /* 0x0000b100020c7a24 */ /* 0x000fe200078e0205 */
[----:B------:R-:W-:Y:S01]  /*9330*/  LEA R11, R19, R206, 0x7 ;  /* 0x000000ce130b7211 */ /* 0x000fe200078e38ff */
[----:B------:R-:W-:Y:S02]  /*9340*/  IMAD R4, R13, c[0x0][0x1b0], RZ ;  /* 0x00006c000d047a24 */ /* 0x000fe400078e02ff */
[----:B------:R-:W-:Y:S01]  /*9350*/  IMAD.MOV.U32 R2, RZ, RZ, R6 ;  /* 0x000000ffff027224 */ /* 0x000fe200078e0006 */
[----:B------:R-:W-:Y:S01]  /*9360*/  SEL R6, RZ, 0x4, P2 ;  /* 0x00000004ff067807 */ /* 0x000fe20001000000 */
[C---:B------:R-:W-:Y:S01]  /*9370*/  IMAD R13, R0.reuse, c[0x0][0x1b4], R4 ;  /* 0x00006d00000d7a24 */ /* 0x040fe200078e0204 */
[----:B------:R-:W-:Y:S01]  /*9380*/  SEL R4, RZ, 0x8, P1 ;  /* 0x00000008ff047807 */ /* 0x000fe20000800000 */
[----:B------:R-:W-:Y:S01]  /*9390*/  IMAD.WIDE.U32 R2, R0, c[0x0][0x1b0], R2 ;  /* 0x00006c0000027a25 */ /* 0x000fe200078e0002 */
[----:B------:R-:W-:-:S02]  /*93a0*/  SHF.R.S32.HI R0, RZ, 0x1f, R12 ;  /* 0x0000001fff007819 */ /* 0x000fc4000001140c */
[----:B------:R-:W-:Y:S01]  /*93b0*/  LOP3.LUT R60, R4, R14, R6, 0xfe, !PT ;  /* 0x0000000e043c7212 */ /* 0x000fe200078efe06 */
[----:B------:R-:W-:Y:S01]  /*93c0*/  IMAD.IADD R3, R3, 0x1, R13 ;  /* 0x0000000103037824 */ /* 0x000fe200078e020d */
[----:B------:R-:W-:Y:S01]  /*93d0*/  MOV R6, R10 ;  /* 0x0000000a00067202 */ /* 0x000fe20000000f00 */
[----:B------:R-:W-:Y:S01]  /*93e0*/  IMAD R0, R0, c[0x0][0x1a8], RZ ;  /* 0x00006a0000007a24 */ /* 0x000fe200078e02ff */
[----:B------:R-:W-:Y:S01]  /*93f0*/  ISETP.NE.U32.AND P1, PT, RZ, c[0x0][0x350], PT ;  /* 0x0000d400ff007a0c */ /* 0x000fe20003f25070 */
[----:B------:R-:W-:Y:S01]  /*9400*/  IMAD.IADD R5, R9, 0x1, R15 ;  /* 0x0000000109057824 */ /* 0x000fe200078e020f */
[----:B------:R-:W-:Y:S01]  /*9410*/  ISETP.GE.AND P2, PT, R209, c[0x0][0x198], PT ;  /* 0x00006600d1007a0c */ /* 0x000fe20003f46270 */
[----:B------:R-:W-:Y:S01]  /*9420*/  IMAD R10, R12, c[0x0][0x1ac], R0 ;  /* 0x00006b000c0a7a24 */ /* 0x000fe200078e0200 */
[----:B------:R-:W-:Y:S01]  /*9430*/  @P0 SHF.R.S32.HI R0, RZ, 0x1f, R16 ;  /* 0x0000001fff000819 */ /* 0x000fe20000011410 */
[----:B------:R-:W-:Y:S01]  /*9440*/  IMAD.MOV.U32 R4, RZ, RZ, R8 ;  /* 0x000000ffff047224 */ /* 0x000fe200078e0008 */
[----:B------:R-:W-:Y:S01]  /*9450*/  ISETP.NE.AND.EX P1, PT, RZ, c[0x0][0x354], PT, P1 ;  /* 0x0000d500ff007a0c */ /* 0x000fe20003f25310 */
[----:B------:R-:W-:Y:S01]  /*9460*/  IMAD.WIDE.U32 R6, R115, c[0x0][0x1e8], R6 ;  /* 0x00007a0073067a25 */ /* 0x000fe200078e0006 */
[----:B------:R-:W-:-:S03]  /*9470*/  @!P0 MOV R16, R218 ;  /* 0x000000da00108202 */ /* 0x000fc60000000f00 */
[----:B------:R-:W-:Y:S02]  /*9480*/  @!P0 IMAD.MOV.U32 R0, RZ, RZ, R118 ;  /* 0x000000ffff008224 */ /* 0x000fe400078e0076 */
[----:B------:R-:W-:-:S04]  /*9490*/  IMAD.WIDE.U32 R8, R12, c[0x0][0x1a8], R2 ;  /* 0x00006a000c087a25 */ /* 0x000fc800078e0002 */
[----:B------:R-:W-:Y:S01]  /*94a0*/  IMAD.WIDE.U32 R2, R115, c[0x0][0x210], R4 ;  /* 0x0000840073027a25 */ /* 0x000fe200078e0004 */
[----:B------:R-:W-:-:S03]  /*94b0*/  LEA R15, P0, R8, c[0x0][0x160], 0x1 ;  /* 0x00005800080f7a11 */ /* 0x000fc600078008ff */
[C---:B------:R-:W-:Y:S01]  /*94c0*/  IMAD R5, R115.reuse, c[0x0][0x1ec], R7 ;  /* 0x00007b0073057a24 */ /* 0x040fe200078e0207 */
[----:B------:R-:W-:Y:S01]  /*94d0*/  SEL R7, R0, RZ, !P1 ;  /* 0x000000ff00077207 */ /* 0x000fe20004800000 */
[----:B------:R-:W-:Y:S01]  /*94e0*/  IMAD R3, R115, c[0x0][0x214], R3 ;  /* 0x0000850073037a24 */ /* 0x000fe200078e0203 */
[----:B------:R-:W-:Y:S01]  /*94f0*/  SEL R0, R16, RZ, !P1 ;  /* 0x000000ff10007207 */ /* 0x000fe20004800000 */
[----:B------:R-:W-:Y:S02]  /*9500*/  IMAD.MOV.U32 R4, RZ, RZ, R6 ;  /* 0x000000ffff047224 */ /* 0x000fe400078e0006 */
[C---:B------:R-:W-:Y:S02]  /*9510*/  IMAD R6, R7.reuse, c[0x0][0x1f0], RZ ;  /* 0x00007c0007067a24 */ /* 0x040fe400078e02ff */
[----:B------:R-:W-:Y:S02]  /*9520*/  IMAD R7, R7, c[0x0][0x218], RZ ;  /* 0x0000860007077a24 */ /* 0x000fe400078e02ff */
[----:B------:R-:W-:-:S04]  /*9530*/  IMAD.WIDE.U32 R212, R0, c[0x0][0x218], R2 ;  /* 0x0000860000d47a25 */ /* 0x000fc800078e0002 */
[----:B------:R-:W-:-:S04]  /*9540*/  IMAD.WIDE.U32 R210, R0, c[0x0][0x1f0], R4 ;  /* 0x00007c0000d27a25 */ /* 0x000fc800078e0004 */
[C---:B------:R-:W-:Y:S02]  /*9550*/  IMAD R2, R0.reuse, c[0x0][0x1f4], R6 ;  /* 0x00007d0000027a24 */ /* 0x040fe400078e0206 */
[----:B------:R-:W-:Y:S02]  /*9560*/  IMAD.IADD R9, R9, 0x1, R10 ;  /* 0x0000000109097824 */ /* 0x000fe400078e020a */
[----:B------:R-:W-:Y:S02]  /*9570*/  IMAD R0, R0, c[0x0][0x21c], R7 ;  /* 0x0000870000007a24 */ /* 0x000fe400078e0207 */
[----:B------:R-:W-:Y:S01]  /*9580*/  IMAD.IADD R214, R211, 0x1, R2 ;  /* 0x00000001d3d67824 */ /* 0x000fe200078e0202 */
[----:B------:R-:W-:Y:S02]  /*9590*/  LEA.HI.X R13, R8, c[0x0][0x164], R9, 0x1, P0 ;  /* 0x00005900080d7a11 */ /* 0x000fe400000f0c09 */
[----:B------:R-:W-:Y:S01]  /*95a0*/  IADD3 R215, R213, R0, RZ ;  /* 0x00000000d5d77210 */ /* 0x000fe20007ffe0ff */
[----:B------:R-:W-:Y:S05]  /*95b0*/  BRA.DIV ~URZ, `(.L_x_1413) ;  /* 0x00011ef27f007947 */ /* 0x000fea000b800000 */
[----:B------:R1:W2:Y:S02]  /*95c0*/  SHFL.IDX PT, R10, R13, RZ, 0x181f ;  /* 0x00181fff0d0a7589 */ /* 0x0002a400000e0000 */
.L_x_1546:
[----:B------:R-:W-:Y:S05]  /*95d0*/  BRA.DIV ~URZ, `(.L_x_1414) ;  /* 0x00011f427f007947 */ /* 0x000fea000b800000 */
[----:B------:R3:W4:Y:S02]  /*95e0*/  SHFL.IDX PT, R0, R15, RZ, 0x181f ;  /* 0x00181fff0f007589 */ /* 0x00072400000e0000 */
.L_x_1547:
[----:B------:R-:W-:Y:S01]  /*95f0*/  IMAD R37, R177, c[0x0][0x2c4], RZ ;  /* 0x0000b100b1257a24 */ /* 0x000fe200078e02ff */
[----:B------:R-:W-:Y:S01]  /*9600*/  SHF.R.S32.HI R39, RZ, 0x1f, R133 ;  /* 0x0000001fff277819 */ /* 0x000fe20000011485 */
[----:B------:R-:W-:Y:S01]  /*9610*/  BSSY B0, `(.L_x_1415) ;  /* 0x0000017000007945 */ /* 0x000fe20003800000 */
[----:B------:R-:W-:-:S02]  /*9620*/  SHF.R.S32.HI R12, RZ, 0x1f, R208 ;  /* 0x0000001fff0c7819 */ /* 0x000fc400000114d0 */
[----:B------:R-:W-:Y:S02]  /*9630*/  ISETP.GE.AND P6, PT, R11, R37, PT ;  /* 0x000000250b00720c */ /* 0x000fe40003fc6270 */
[----:B------:R-:W-:Y:S02]  /*9640*/  LEA.HI R38, R39, R133, RZ, 0x3 ;  /* 0x0000008527267211 */ /* 0x000fe400078f18ff */
[----:B------:R-:W-:Y:S02]  /*9650*/  SHF.R.S32.HI R14, RZ, 0x1f, R209 ;  /* 0x0000001fff0e7819 */ /* 0x000fe400000114d1 */
        /* <DEDUP_REMOVED lines=18> */
.L_x_1416:
[----:B------:R-:W-:Y:S05]  /*9780*/  BSYNC B0 ;  /* 0x0000000000007941 */ /* 0x000fea0003800000 */
.L_x_1415:
[----:B------:R-:W-:Y:S05]  /*9790*/  BRA.DIV ~URZ, `(.L_x_1417) ;  /* 0x00011de27f007947 */ /* 0x000fea000b800000 */
[----:B--2---:R2:W1:Y:S04]  /*97a0*/  SHFL.IDX PT, R10, R13, 0x1, 0x181f ;  /* 0x00381f000d0a7f89 */ /* 0x00446800000e0000 */
[----:B----4-:R2:W4:Y:S02]  /*97b0*/  SHFL.IDX PT, R0, R15, 0x1, 0x181f ;  /* 0x00381f000f007f89 */ /* 0x01052400000e0000 */
.L_x_1548:
[----:B------:R-:W-:Y:S01]  /*97c0*/  IADD3 R2, R11, 0x20, RZ ;  /* 0x000000200b027810 */ /* 0x000fe20007ffe0ff */
[----:B------:R-:W-:Y:S03]  /*97d0*/  BSSY B0, `(.L_x_1418) ;  /* 0x0000012000007945 */ /* 0x000fe60003800000 */
[----:B------:R-:W-:-:S13]  /*97e0*/  ISETP.GE.AND P0, PT, R2, R37, PT ;  /* 0x000000250200720c */ /* 0x000fda0003f06270 */
        /* <DEDUP_REMOVED lines=16> */
.L_x_1419:
[----:B------:R-:W-:Y:S05]  /*98f0*/  BSYNC B0 ;  /* 0x0000000000007941 */ /* 0x000fea0003800000 */
.L_x_1418:
[----:B------:R-:W-:Y:S05]  /*9900*/  BRA.DIV ~URZ, `(.L_x_1420) ;  /* 0x00011d327f007947 */ /* 0x000fea000b800000 */
[----:B-1----:R1:W2:Y:S02]  /*9910*/  SHFL.IDX PT, R10, R13, 0x2, 0x181f ;  /* 0x00581f000d0a7f89 */ /* 0x0022a400000e0000 */
.L_x_1549:
[----:B------:R-:W-:Y:S05]  /*9920*/  BRA.DIV ~URZ, `(.L_x_1421) ;  /* 0x00011d827f007947 */ /* 0x000fea000b800000 */
[----:B----4-:R4:W1:Y:S02]  /*9930*/  SHFL.IDX PT, R0, R15, 0x2, 0x181f ;  /* 0x00581f000f007f89 */ /* 0x01086400000e0000 */
.L_x_1550:
        /* <DEDUP_REMOVED lines=19> */
.L_x_1423:
[----:B------:R-:W-:Y:S05]  /*9a70*/  BSYNC B0 ;  /* 0x0000000000007941 */ /* 0x000fea0003800000 */
.L_x_1422:
[----:B------:R-:W-:Y:S05]  /*9a80*/  BRA.DIV ~URZ, `(.L_x_1424) ;  /* 0x00011c827f007947 */ /* 0x000fea000b800000 */
[----:B--2---:R2:W3:Y:S04]  /*9a90*/  SHFL.IDX PT, R10, R13, 0x3, 0x181f ;  /* 0x00781f000d0a7f89 */ /* 0x0044e800000e0000 */
[----:B-1----:R2:W1:Y:S02]  /*9aa0*/  SHFL.IDX PT, R0, R15, 0x3, 0x181f ;  /* 0x00781f000f007f89 */ /* 0x00246400000e0000 */
.L_x_1551:
[----:B--2---:R-:W2:Y:S01]  /*9ab0*/  LDL R103, [R1+0x18] ;  /* 0x0000180001677983 */ /* 0x004ea20000100800 */
[----:B------:R-:W-:Y:S01]  /*9ac0*/  IADD3 R2, R11, 0x60, RZ ;  /* 0x000000600b027810 */ /* 0x000fe20007ffe0ff */
[----:B------:R-:W-:Y:S01]  /*9ad0*/  IMAD.MOV.U32 R61, RZ, RZ, 0x30 ;  /* 0x00000030ff3d7424 */ /* 0x000fe200078e00ff */
[----:B------:R-:W-:Y:S01]  /*9ae0*/  SHF.R.S32.HI R59, RZ, 0x1f, R64 ;  /* 0x0000001fff3b7819 */ /* 0x000fe20000011440 */
[----:B------:R-:W-:Y:S01]  /*9af0*/  IMAD.MOV.U32 R66, RZ, RZ, R210 ;  /* 0x000000ffff427224 */ /* 0x000fe200078e00d2 */
[----:B------:R-:W-:Y:S01]  /*9b00*/  ISETP.GE.AND P0, PT, R2, R37, PT ;  /* 0x000000250200720c */ /* 0x000fe20003f06270 */
[----:B------:R-:W-:-:S12]  /*9b10*/  IMAD.MOV.U32 R67, RZ, RZ, R214 ;  /* 0x000000ffff437224 */ /* 0x000fd800078e00d6 */
        /* <DEDUP_REMOVED lines=10> */
[----:B------:R-:W-:Y:S02]  /*9bc0*/  @!P0 LEA R4, P1, R209, R0, 0x1 ;  /* 0x00000000d1048211 */ /* 0x000fe400078208ff */
[----:B------:R-:W-:Y:S01]  /*9bd0*/  LOP3.LUT P5, RZ, R207, 0x1, RZ, 0xc0, !PT ;  /* 0x00000001cfff7812 */ /* 0x000fe200078ac0ff */
[----:B------:R3:W-:Y:S01]  /*9be0*/  @!P0 LDGSTS.E.BYPASS.LTC128B.128 [R202+0x17080], [R6.64], !P4 ;  /* 0x1708000006ca8fae */ /* 0x0007e2000e101d46 */
[----:B------:R-:W-:Y:S02]  /*9bf0*/  @!P0 LEA.HI.X R5, R209, R10, R14, 0x1, P1 ;  /* 0x0000000ad1058211 */ /* 0x000fe400008f0c0e */
[C---:B------:R-:W-:Y:S01]  /*9c00*/  LOP3.LUT P4, RZ, R207.reuse, 0x2, RZ, 0xc0, !PT ;  /* 0x00000002cfff7812 */ /* 0x040fe2000788c0ff */
[----:B------:R4:W-:Y:S01]  /*9c10*/  @!P0 LDGSTS.E.BYPASS.LTC128B.128 [R202+0x1b080], [R2.64], !P3 ;  /* 0x1b08000002ca8fae */ /* 0x0009e2000d901d46 */
[----:B------:R-:W-:-:S03]  /*9c20*/  LOP3.LUT P3, RZ, R207, 0x4, RZ, 0xc0, !PT ;  /* 0x00000004cfff7812 */ /* 0x000fc6000786c0ff */
[----:B------:R1:W-:Y:S04]  /*9c30*/  @!P0 LDGSTS.E.BYPASS.LTC128B.128 [R202+0x1f080], [R4.64], !P2 ;  /* 0x1f08000004ca8fae */ /* 0x0003e8000d101d46 */
[----:B------:R-:W0:Y:S01]  /*9c40*/  LDGDEPBAR ;  /* 0x00000000000079af */ /* 0x000e220000000000 */
[----:B------:R-:W-:Y:S01]  /*9c50*/  WARPSYNC 0xffffffff ;  /* 0xffffffff00007948 */ /* 0x000fe20003800000 */
[----:B---3--:R-:W-:Y:S02]  /*9c60*/  IMAD R7, R59, c[0x0][0x1e0], RZ ;  /* 0x000078003b077a24 */ /* 0x008fe400078e02ff */
[----:B----4-:R-:W-:Y:S01]  /*9c70*/  IMAD.WIDE.U32 R2, R64, c[0x0][0x1e0], RZ ;  /* 0x0000780040027a25 */ /* 0x010fe200078e00ff */
[----:B------:R-:W-:Y:S03]  /*9c80*/  BAR.SYNC.DEFER_BLOCKING 0x0 ;  /* 0x0000000000007b1d */ /* 0x000fe60000010000 */
[----:B--2---:R-:W-:-:S04]  /*9c90*/  IMAD R61, R103, -0x30, R61 ;  /* 0xffffffd0673d7824 */ /* 0x004fc800078e023d */
[----:B------:R-:W-:-:S05]  /*9ca0*/  IMAD.IADD R65, R178, 0x1, R61 ;  /* 0x00000001b2417824 */ /* 0x000fca00078e023d */
[----:B------:R-:W-:-:S05]  /*9cb0*/  IMNMX R0, R65, 0x30, PT ;  /* 0x0000003041007817 */ /* 0x000fca0003800200 */
[----:B------:R-:W-:Y:S02]  /*9cc0*/  IMAD.IADD R6, R0, 0x1, -R206 ;  /* 0x0000000100067824 */ /* 0x000fe400078e0ace */
[----:B------:R-:W-:Y:S02]  /*9cd0*/  IMAD R0, R64, c[0x0][0x1e4], R7 ;  /* 0x0000790040007a24 */ /* 0x000fe400078e0207 */
[----:B------:R-:W-:Y:S01]  /*9ce0*/  IMAD.MOV.U32 R7, RZ, RZ, 0x20 ;  /* 0x00000020ff077424 */ /* 0x000fe200078e00ff */
[----:B------:R-:W-:Y:S01]  /*9cf0*/  ISETP.GE.AND P0, PT, R6, 0x21, PT ;  /* 0x000000210600780c */ /* 0x000fe20003f06270 */
[----:B------:R-:W-:Y:S02]  /*9d00*/  IMAD.IADD R0, R3, 0x1, R0 ;  /* 0x0000000103007824 */ /* 0x000fe400078e0200 */
[----:B------:R-:W-:-:S04]  /*9d10*/  IMAD.WIDE.U32 R2, R2, 0x30, R66 ;  /* 0x0000003002027825 */ /* 0x000fc800078e0042 */
[----:B------:R-:W-:Y:S02]  /*9d20*/  IMAD R0, R0, 0x30, RZ ;  /* 0x0000003000007824 */ /* 0x000fe400078e02ff */
[----:B-1----:R-:W-:-:S04]  /*9d30*/  IMAD.WIDE.U32 R4, R7, c[0x0][0x1e0], RZ ;  /* 0x0000780007047a25 */ /* 0x002fc800078e00ff */
[----:B------:R-:W-:Y:S02]  /*9d40*/  IMAD R7, R7, c[0x0][0x1e4], RZ ;  /* 0x0000790007077a24 */ /* 0x000fe400078e02ff */
[----:B------:R-:W-:Y:S01]  /*9d50*/  IMAD.IADD R0, R3, 0x1, R0 ;  /* 0x0000000103007824 */ /* 0x000fe200078e0200 */
[----:B------:R-:W-:-:S04]  /*9d60*/  @P0 IADD3 R3, P1, R2, R4, RZ ;  /* 0x0000000402030210 */ /* 0x000fc80007f3e0ff */
[----:B------:R-:W-:Y:S02]  /*9d70*/  @P0 IADD3.X R7, R0, R5, R7, P1, !PT ;  /* 0x0000000500070210 */ /* 0x000fe40000ffe407 */
[----:B------:R-:W-:-:S13]  /*9d80*/  ISETP.GE.AND P1, PT, R6, 0x1, PT ;  /* 0x000000010600780c */ /* 0x000fda0003f26270 */
[----:B------:R-:W-:-:S04]  /*9d90*/  @P1 LEA R4, P2, R2, c[0x0][0x1c8], 0x1 ;  /* 0x0000720002041a11 */ /* 0x000fc800078408ff */
[----:B------:R-:W-:Y:S02]  /*9da0*/  @P1 LEA.HI.X R5, R2, c[0x0][0x1cc], R0, 0x1, P2 ;  /* 0x0000730002051a11 */ /* 0x000fe400010f0c00 */
[----:B------:R-:W-:-:S04]  /*9db0*/  @P0 LEA R2, P2, R3, c[0x0][0x1c8], 0x1 ;  /* 0x0000720003020a11 */ /* 0x000fc800078408ff */
[----:B------:R-:W-:Y:S02]  /*9dc0*/  @P0 LEA.HI.X R3, R3, c[0x0][0x1cc], R7, 0x1, P2 ;  /* 0x0000730003030a11 */ /* 0x000fe400010f0c07 */
[----:B------:R-:W-:-:S13]  /*9dd0*/  LOP3.LUT P2, RZ, R207, 0x8, RZ, 0xc0, !PT ;  /* 0x00000008cfff7812 */ /* 0x000fda000784c0ff */
        /* <DEDUP_REMOVED lines=10> */
[----:B------:R1:W-:Y:S01]  /*9e80*/  @P0 LDGSTS.E.BYPASS.LTC128B.128 [R202+0xf880], [R2.64+0x180], !P5 ;  /* 0x0f88018002ca0fae */ /* 0x0003e2000e901d46 */
[----:B------:R-:W-:-:S03]  /*9e90*/  ISETP.LT.AND P0, PT, RZ, c[0x0][0x27c], PT ;  /* 0x00009f00ff007a0c */ /* 0x000fc60003f01270 */
[----:B------:R-:W0:Y:S10]  /*9ea0*/  LDGDEPBAR ;  /* 0x00000000000079af */ /* 0x000e340000000000 */
[----:B------:R-:W-:Y:S05]  /*9eb0*/  @P0 BRA `(.L_x_1425) ;  /* 0x0000002000000947 */ /* 0x000fea0003800000 */
[----:B------:R-:W-:-:S04]  /*9ec0*/  DEPBAR.LE SB0, 0x1 ;  /* 0x000080400000791a */ /* 0x000fc80000000000 */
[----:B------:R-:W-:Y:S05]  /*9ed0*/  BRA `(.L_x_1426) ;  /* 0x000069c000007947 */ /* 0x000fea0003800000 */
.L_x_1425:
        /* <DEDUP_REMOVED lines=19> */
[----:B------:R-:W-:Y:S01]  /*a010*/  CS2R R20, SRZ ;  /* 0x0000000000147805 */ /* 0x000fe2000001ff00 */
        /* <DEDUP_REMOVED lines=19> */
[--C-:B------:R-:W-:Y:S01]  /*a150*/  @!P0 IMAD.X R11, R5, 0x1, R7.reuse, P1 ;  /* 0x00000001050b8824 */ /* 0x100fe200008e0607 */
[----:B------:R-:W-:Y:S02]  /*a160*/  @!P0 IADD3 R6, P1, R2, R0, RZ ;  /* 0x0000000002068210 */ /* 0x000fe40007f3e0ff */
[----:B------:R-:W-:Y:S02]  /*a170*/  SHF.R.S32.HI R0, RZ, 0x1f, R140 ;  /* 0x0000001fff007819 */ /* 0x000fe4000001148c */
[----:B------:R1:W5:Y:S01]  /*a180*/  @!P0 LD.E.64 R16, [R10.64] ;  /* 0x000000060a108980 */ /* 0x000362000c101b00 */
[----:B------:R-:W-:Y:S01]  /*a190*/  @!P0 IMAD.X R7, R3, 0x1, R7, P1 ;  /* 0x0000000103078824 */ /* 0x000fe200008e0607 */
[----:B------:R-:W-:-:S04]  /*a1a0*/  SHF.L.U64.HI R0, R140, 0x1, R0 ;  /* 0x000000018c007819 */ /* 0x000fc80000010200 */
[----:B------:R2:W5:Y:S01]  /*a1b0*/  @!P0 LD.E.64 R8, [R6.64] ;  /* 0x0000000606088980 */ /* 0x000562000c101b00 */
[----:B------:R-:W-:Y:S01]  /*a1c0*/  ISETP.GE.AND P1, PT, R138, c[0x0][0x27c], PT ;  /* 0x00009f008a007a0c */ /* 0x000fe20003f26270 */
[----:B-1----:R-:W-:-:S05]  /*a1d0*/  IMAD.SHL.U32 R10, R140, 0x2, RZ ;  /* 0x000000028c0a7824 */ /* 0x002fca00078e00ff */
[----:B------:R-:W-:-:S05]  /*a1e0*/  @!P2 IADD3 R12, P0, R4, R10, RZ ;  /* 0x0000000a040ca210 */ /* 0x000fca0007f1e0ff */
[----:B------:R-:W-:Y:S01]  /*a1f0*/  @!P2 IMAD.X R13, R5, 0x1, R0, P0 ;  /* 0x00000001050da824 */ /* 0x000fe200000e0600 */
[----:B------:R-:W-:-:S05]  /*a200*/  @!P2 IADD3 R22, P0, R2, R10, RZ ;  /* 0x0000000a0216a210 */ /* 0x000fca0007f1e0ff */
[----:B------:R-:W-:Y:S01]  /*a210*/  @!P2 IMAD.X R23, R3, 0x1, R0, P0 ;  /* 0x000000010317a824 */ /* 0x000fe200000e0600 */
[----:B------:R-:W-:Y:S01]  /*a220*/  ISETP.GE.AND P0, PT, R141, c[0x0][0x27c], PT ;  /* 0x00009f008d007a0c */ /* 0x000fe20003f06270 */
[----:B------:R-:W-:Y:S01]  /*a230*/  CS2R R14, SRZ ;  /* 0x00000000000e7805 */ /* 0x000fe2000001ff00 */
[----:B--2---:R-:W-:Y:S01]  /*a240*/  CS2R R6, SRZ ;  /* 0x0000000000067805 */ /* 0x004fe2000001ff00 */
[----:B------:R-:W-:Y:S01]  /*a250*/  @!P1 IMAD.WIDE R18, R138, 0x2, R4 ;  /* 0x000000028a129825 */ /* 0x000fe200078e0204 */
[----:B------:R-:W-:-:S03]  /*a260*/  SHF.R.S32.HI R0, RZ, 0x1f, R141 ;  /* 0x0000001fff007819 */ /* 0x000fc6000001148d */
[----:B------:R-:W-:Y:S01]  /*a270*/  @!P1 IMAD.WIDE R10, R138, 0x2, R2 ;  /* 0x000000028a0a9825 */ /* 0x000fe200078e0202 */
[----:B------:R1:W5:Y:S03]  /*a280*/  @!P1 LD.E.64 R14, [R18.64] ;  /* 0x00000006120e9980 */ /* 0x000366000c101b00 */
[C---:B------:R-:W-:Y:S01]  /*a290*/  IMAD.SHL.U32 R20, R141.reuse, 0x2, RZ ;  /* 0x000000028d147824 */ /* 0x040fe200078e00ff */
[----:B------:R2:W5:Y:S01]  /*a2a0*/  @!P1 LD.E.64 R6, [R10.64] ;  /* 0x000000060a069980 */ /* 0x000562000c101b00 */
[----:B------:R-:W-:-:S03]  /*a2b0*/  SHF.L.U64.HI R0, R141, 0x1, R0 ;  /* 0x000000018d007819 */ /* 0x000fc60000010200 */
[----:B------:R-:W-:-:S05]  /*a2c0*/  @!P0 IADD3 R4, P1, R4, R20, RZ ;  /* 0x0000001404048210 */ /* 0x000fca0007f3e0ff */
[--C-:B------:R-:W-:Y:S01]  /*a2d0*/  @!P0 IMAD.X R5, R5, 0x1, R0.reuse, P1 ;  /* 0x0000000105058824 */ /* 0x100fe200008e0600 */
[----:B------:R-:W-:Y:S02]  /*a2e0*/  @!P0 IADD3 R2, P1, R2, R20, RZ ;  /* 0x0000001402028210 */ /* 0x000fe40007f3e0ff */
[----:B------:R-:W-:Y:S01]  /*a2f0*/  CS2R R20, SRZ ;  /* 0x0000000000147805 */ /* 0x000fe2000001ff00 */
[----:B-1----:R-:W-:Y:S02]  /*a300*/  CS2R R18, SRZ ;  /* 0x0000000000127805 */ /* 0x002fe4000001ff00 */
[----:B------:R-:W-:-:S03]  /*a310*/  @!P0 IMAD.X R3, R3, 0x1, R0, P1 ;  /* 0x0000000103038824 */ /* 0x000fc600008e0600 */
[----:B------:R1:W5:Y:S01]  /*a320*/  @!P0 LD.E.64 R20, [R4.64] ;  /* 0x0000000604148980 */ /* 0x000362000c101b00 */
[----:B--2---:R-:W-:-:S03]  /*a330*/  CS2R R10, SRZ ;  /* 0x00000000000a7805 */ /* 0x004fc6000001ff00 */
[----:B------:R2:W5:Y:S04]  /*a340*/  @!P2 LD.E.64 R18, [R12.64] ;  /* 0x000000060c12a980 */ /* 0x000568000c101b00 */
[----:B------:R1:W5:Y:S01]  /*a350*/  @!P2 LD.E.64 R10, [R22.64] ;  /* 0x00000006160aa980 */ /* 0x000362000c101b00 */
[----:B--2---:R-:W-:-:S06]  /*a360*/  CS2R R12, SRZ ;  /* 0x00000000000c7805 */ /* 0x004fcc000001ff00 */
[----:B------:R1:W5:Y:S02]  /*a370*/  @!P0 LD.E.64 R12, [R2.64] ;  /* 0x00000006020c8980 */ /* 0x000364000c101b00 */
.L_x_1429:
[----:B-123--:R-:W-:Y:S05]  /*a380*/  BSYNC B0 ;  /* 0x0000000000007941 */ /* 0x00efea0003800000 */
.L_x_1428:
[----:B------:R-:W2:Y:S01]  /*a390*/  LDL R38, [R1+0x4] ;  /* 0x0000040001267983 */ /* 0x000ea20000100800 */
        /* <DEDUP_REMOVED lines=18> */
[----:B------:R-:W-:Y:S01]  /*a4c0*/  IMAD.MOV.U32 R21, RZ, RZ, R6 ;  /* 0x000000ffff157224 */ /* 0x000fe200078e0006 */
        /* <DEDUP_REMOVED lines=9> */
[----:B------:R-:W-:-:S04]  /*a560*/  DEPBAR.LE SB0, 0x1 ;  /* 0x000080400000791a */ /* 0x000fc80000000000 */
[----:B------:R-:W-:Y:S01]  /*a570*/  SHF.R.U32.HI R27, RZ, 0x10, R17 ;  /* 0x00000010ff1b7819 */ /* 0x000fe20000011611 */
[----:B------:R-:W-:Y:S01]  /*a580*/  IMAD.MOV.U32 R17, RZ, RZ, R9 ;  /* 0x000000ffff117224 */ /* 0x000fe200078e0009 */
[----:B------:R-:W-:Y:S01]  /*a590*/  SHF.R.U32.HI R31, RZ, 0x10, R15 ;  /* 0x00000010ff1f7819 */ /* 0x000fe2000001160f */
[----:B------:R-:W-:Y:S01]  /*a5a0*/  BSSY B1, `(.L_x_1430) ;  /* 0x00000c4000017945 */ /* 0x000fe20003800000 */
        /* <DEDUP_REMOVED lines=24> */
[----:B------:R-:W-:Y:S01]  /*a730*/  BAR.SYNC.DEFER_BLOCKING 0x0 ;  /* 0x0000000000007b1d */ /* 0x000fe20000010000 */
[----:B--2---:R-:W-:-:S05]  /*a740*/  IMAD R2, R38, -0x80, R37 ;  /* 0xffffff8026027824 */ /* 0x004fca00078e0225 */
[----:B------:R-:W-:-:S04]  /*a750*/  IMNMX R16, R2, 0x80, PT ;  /* 0x0000008002107817 */ /* 0x000fc80003800200 */
[----:B------:R-:W-:-:S13]  /*a760*/  ISETP.GE.AND P0, PT, R206, R16, PT ;  /* 0x00000010ce00720c */ /* 0x000fda0003f06270 */
        /* <DEDUP_REMOVED lines=42> */
.L_x_1433:
[----:B------:R-:W-:Y:S05]  /*aa10*/  BSYNC B0 ;  /* 0x0000000000007941 */ /* 0x000fea0003800000 */
.L_x_1432:
        /* <DEDUP_REMOVED lines=41> */
.L_x_1435:
[----:B------:R-:W-:Y:S05]  /*acb0*/  BSYNC B0 ;  /* 0x0000000000007941 */ /* 0x000fea0003800000 */
.L_x_1434:
        /* <DEDUP_REMOVED lines=41> */
.L_x_1437:
[----:B------:R-:W-:Y:S05]  /*af50*/  BSYNC B0 ;  /* 0x0000000000007941 */ /* 0x000fea0003800000 */
.L_x_1436:
        /* <DEDUP_REMOVED lines=40> */
.L_x_1431:
[----:B------:R-:W-:Y:S05]  /*b1e0*/  BSYNC B1 ;  /* 0x0000000000017941 */ /* 0x000fea0003800000 */
.L_x_1430:
        /* <DEDUP_REMOVED lines=45> */
.L_x_1441:
[----:B------:R-:W-:Y:S05]  /*b4c0*/  BSYNC B0 ;  /* 0x0000000000007941 */ /* 0x000fea0003800000 */
.L_x_1440:
        /* <DEDUP_REMOVED lines=41> */
.L_x_1443:
[----:B------:R-:W-:Y:S05]  /*b760*/  BSYNC B0 ;  /* 0x0000000000007941 */ /* 0x000fea0003800000 */
.L_x_1442:
        /* <DEDUP_REMOVED lines=41> */
.L_x_1445:
[----:B------:R-:W-:Y:S05]  /*ba00*/  BSYNC B0 ;  /* 0x0000000000007941 */ /* 0x000fea0003800000 */
.L_x_1444:
        /* <DEDUP_REMOVED lines=40> */
.L_x_1439:
[----:B------:R-:W-:Y:S05]  /*bc90*/  BSYNC B1 ;  /* 0x0000000000017941 */ /* 0x000fea0003800000 */
.L_x_1438:
        /* <DEDUP_REMOVED lines=45> */
.L_x_1449:
[----:B------:R-:W-:Y:S05]  /*bf70*/  BSYNC B0 ;  /* 0x0000000000007941 */ /* 0x000fea0003800000 */
.L_x_1448:
        /* <DEDUP_REMOVED lines=41> */
.L_x_1451:
[----:B------:R-:W-:Y:S05]  /*c210*/  BSYNC B0 ;  /* 0x0000000000007941 */ /* 0x000fea0003800000 */
.L_x_1450:
        /* <DEDUP_REMOVED lines=41> */
.L_x_1453:
[----:B------:R-:W-:Y:S05]  /*c4b0*/  BSYNC B0 ;  /* 0x0000000000007941 */ /* 0x000fea0003800000 */
.L_x_1452:
        /* <DEDUP_REMOVED lines=40> */
.L_x_1447:
[----:B------:R-:W-:Y:S05]  /*c740*/  BSYNC B1 ;  /* 0x0000000000017941 */ /* 0x000fea0003800000 */
.L_x_1446:
        /* <DEDUP_REMOVED lines=44> */
.L_x_1456:
[----:B------:R-:W-:Y:S05]  /*ca10*/  BSYNC B0 ;  /* 0x0000000000007941 */ /* 0x000fea0003800000 */
.L_x_1455:
        /* <DEDUP_REMOVED lines=41> */
.L_x_1458:
[----:B------:R-:W-:Y:S05]  /*ccb0*/  BSYNC B0 ;  /* 0x0000000000007941 */ /* 0x000fea0003800000 */
.L_x_1457:
        /* <DEDUP_REMOVED lines=41> */
.L_x_1460:
[----:B------:R-:W-:Y:S05]  /*cf50*/  BSYNC B0 ;  /* 0x0000000000007941 */ /* 0x000fea0003800000 */
.L_x_1459:
        /* <DEDUP_REMOVED lines=41> */
.L_x_1427:
        /* <DEDUP_REMOVED lines=36> */
.L_x_1462:
[----:B-123--:R-:W-:Y:S05]  /*d430*/  BSYNC B0 ;  /* 0x0000000000007941 */ /* 0x00efea0003800000 */
.L_x_1461:
[----:B------:R-:W2:Y:S01]  /*d440*/  LDL R40, [R1+0x4] ;  /* 0x0000040001287983 */ /* 0x000ea20000100800 */
[--C-:B-----5:R-:W-:Y:S01]  /*d450*/  IMAD.MOV.U32 R20, RZ, RZ, R13.reuse ;  /* 0x000000ffff147224 */ /* 0x120fe200078e000d */
[----:B------:R-:W-:Y:S01]  /*d460*/  SHF.R.U32.HI R2, RZ, 0x10, R13 ;  /* 0x00000010ff027819 */ /* 0x000fe2000001160d */
[----:B------:R-:W-:Y:S01]  /*d470*/  IMAD.MOV.U32 R33, RZ, RZ, R18 ;  /* 0x000000ffff217224 */ /* 0x000fe200078e0012 */
[--C-:B------:R-:W-:Y:S01]  /*d480*/  SHF.R.U64 R30, R18, 0x10, R19.reuse ;  /* 0x00000010121e7819 */ /* 0x100fe20000001213 */
[----:B------:R-:W-:Y:S01]  /*d490*/  IMAD.MOV.U32 R32, RZ, RZ, R19 ;  /* 0x000000ffff207224 */ /* 0x000fe200078e0013 */
[----:B------:R-:W-:Y:S01]  /*d4a0*/  PRMT R42, R20, 0x5410, R2 ;  /* 0x00005410142a7816 */ /* 0x000fe20000000002 */
[----:B------:R-:W-:Y:S01]  /*d4b0*/  IMAD.MOV.U32 R28, RZ, RZ, R9 ;  /* 0x000000ffff1c7224 */ /* 0x000fe200078e0009 */
[----:B------:R-:W-:Y:S01]  /*d4c0*/  SHF.R.U32.HI R27, RZ, 0x10, R19 ;  /* 0x00000010ff1b7819 */ /* 0x000fe20000011613 */
[----:B------:R-:W-:Y:S01]  /*d4d0*/  IMAD.MOV.U32 R21, RZ, RZ, R12 ;  /* 0x000000ffff157224 */ /* 0x000fe200078e000c */
[----:B------:R-:W-:Y:S01]  /*d4e0*/  SHF.R.U64 R26, R8, 0x10, R9 ;  /* 0x00000010081a7819 */ /* 0x000fe20000001209 */
        /* <DEDUP_REMOVED lines=8> */
[----:B------:R-:W-:Y:S01]  /*d570*/  IMAD.MOV.U32 R29, RZ, RZ, R8 ;  /* 0x000000ffff1d7224 */ /* 0x000fe200078e0008 */
[--C-:B------:R-:W-:Y:S01]  /*d580*/  SHF.R.U64 R9, R4, 0x10, R5.reuse ;  /* 0x0000001004097819 */ /* 0x100fe20000001205 */
[----:B------:R-:W-:Y:S01]  /*d590*/  IMAD.MOV.U32 R11, RZ, RZ, R5 ;  /* 0x000000ffff0b7224 */ /* 0x000fe200078e0005 */
[--C-:B------:R-:W-:Y:S01]  /*d5a0*/  SHF.R.U64 R34, R16, 0x10, R17.reuse ;  /* 0x0000001010227819 */ /* 0x100fe20000001211 */
[----:B------:R-:W-:Y:S01]  /*d5b0*/  IMAD.MOV.U32 R25, RZ, RZ, R10 ;  /* 0x000000ffff197224 */ /* 0x000fe200078e000a */
[----:B------:R-:W-:Y:S01]  /*d5c0*/  SHF.R.U32.HI R31, RZ, 0x10, R17 ;  /* 0x00000010ff1f7819 */ /* 0x000fe20000011611 */
[----:B------:R-:W-:Y:S01]  /*d5d0*/  IMAD.MOV.U32 R17, RZ, RZ, R14 ;  /* 0x000000ffff117224 */ /* 0x000fe200078e000e */
[----:B------:R-:W-:Y:S01]  /*d5e0*/  SHF.R.U32.HI R4, RZ, 0x10, R5 ;  /* 0x00000010ff047819 */ /* 0x000fe20000011605 */
[--C-:B------:R-:W-:Y:S01]  /*d5f0*/  IMAD.MOV.U32 R16, RZ, RZ, R15.reuse ;  /* 0x000000ffff107224 */ /* 0x100fe200078e000f */
[--C-:B------:R-:W-:Y:S01]  /*d600*/  SHF.R.U64 R13, R14, 0x10, R15.reuse ;  /* 0x000000100e0d7819 */ /* 0x100fe2000000120f */
[----:B------:R-:W-:Y:S01]  /*d610*/  IMAD.MOV.U32 R8, RZ, RZ, R6 ;  /* 0x000000ffff087224 */ /* 0x000fe200078e0006 */
[----:B------:R-:W-:Y:S01]  /*d620*/  SHF.R.U32.HI R10, RZ, 0x10, R15 ;  /* 0x00000010ff0a7819 */ /* 0x000fe2000001160f */
[--C-:B------:R-:W-:Y:S01]  /*d630*/  IMAD.MOV.U32 R5, RZ, RZ, R7.reuse ;  /* 0x000000ffff057224 */ /* 0x100fe200078e0007 */
[----:B------:R-:W-:Y:S01]  /*d640*/  SHF.R.U64 R3, R6, 0x10, R7 ;  /* 0x0000001006037819 */ /* 0x000fe20000001207 */
[----:B------:R-:W-:-:S04]  /*d650*/  DEPBAR.LE SB0, 0x1 ;  /* 0x000080400000791a */ /* 0x000fc80000000000 */
[----:B------:R-:W-:Y:S01]  /*d660*/  SHF.R.U32.HI R0, RZ, 0x10, R7 ;  /* 0x00000010ff007819 */ /* 0x000fe20000011607 */
[----:B------:R-:W-:Y:S01]  /*d670*/  BSSY B1, `(.L_x_1463) ;  /* 0x00000d1000017945 */ /* 0x000fe20003800000 */
        /* <DEDUP_REMOVED lines=15> */
[----:B------:R-:W-:Y:S01]  /*d770*/  SHF.R.S32.HI R50, RZ, 0x3, R38 ;  /* 0x00000003ff327819 */ /* 0x000fe20000011426 */
        /* <DEDUP_REMOVED lines=41> */
[--C-:B------:R-:W-:Y:S01]  /*da10*/  HADD2.F32 R6, -RZ, R9.reuse.H0_H0 ;  /* 0x20000009ff067230 */ /* 0x100fe20000004100 */
        /* <DEDUP_REMOVED lines=11> */
[--C-:B------:R-:W-:Y:S01]  /*dad0*/  HADD2.F32 R8, -RZ, R10.reuse.H0_H0 ;  /* 0x2000000aff087230 */ /* 0x100fe20000004100 */
        /* <DEDUP_REMOVED lines=41> */
.L_x_1466:
[----:B------:R-:W-:Y:S05]  /*dd70*/  BSYNC B0 ;  /* 0x0000000000007941 */ /* 0x000fea0003800000 */
.L_x_1465:
        /* <DEDUP_REMOVED lines=96> */
.L_x_1464:
[----:B------:R-:W-:Y:S05]  /*e380*/  BSYNC B1 ;  /* 0x0000000000017941 */ /* 0x000fea0003800000 */
.L_x_1463:
[----:B------:R-:W-:Y:S01]  /*e390*/  IADD3 R2, R206, 0x20, RZ ;  /* 0x00000020ce027810 */ /* 0x000fe20007ffe0ff */
[----:B------:R-:W-:Y:S03]  /*e3a0*/  BSSY B1, `(.L_x_1467) ;  /* 0x00000c6000017945 */ /* 0x000fe60003800000 */
[----:B------:R-:W-:-:S13]  /*e3b0*/  ISETP.GE.AND P0, PT, R2, R40, PT ;  /* 0x000000280200720c */ /* 0x000fda0003f06270 */
[----:B------:R-:W-:Y:S05]  /*e3c0*/  @P0 BRA `(.L_x_1468) ;  /* 0x00000c3000000947 */ /* 0x000fea0003800000 */
[----:B------:R-:W-:Y:S01]  /*e3d0*/  ISETP.GE.AND P0, PT, R134, c[0x0][0x27c], PT ;  /* 0x00009f0086007a0c */ /* 0x000fe20003f06270 */
[----:B------:R-:W-:Y:S01]  /*e3e0*/  BSSY B0, `(.L_x_1469) ;  /* 0x0000061000007945 */ /* 0x000fe20003800000 */
[----:B------:R-:W-:Y:S02]  /*e3f0*/  SHF.R.S32.HI R0, RZ, 0x1f, R2 ;  /* 0x0000001fff007819 */ /* 0x000fe40000011402 */
[----:B------:R-:W-:Y:S02]  /*e400*/  SHF.R.U32.HI R58, RZ, 0x3, R159 ;  /* 0x00000003ff3a7819 */ /* 0x000fe4000001169f */
[----:B------:R-:W-:-:S05]  /*e410*/  LEA.HI R0, R0, R2, RZ, 0x3 ;  /* 0x0000000200007211 */ /* 0x000fca00078f18ff */
[----:B------:R-:W-:-:S05]  /*e420*/  IMAD.SHL.U32 R0, R0, 0x40, RZ ;  /* 0x0000004000007824 */ /* 0x000fca00078e00ff */
[----:B------:R-:W-:Y:S01]  /*e430*/  LOP3.LUT R17, R0, 0xfffffe00, RZ, 0xc0, !PT ;  /* 0xfffffe0000117812 */ /* 0x000fe200078ec0ff */
        /* <DEDUP_REMOVED lines=25> */
[C---:B------:R-:W-:Y:S01]  /*e5d0*/  FMUL.FTZ R7, R2.reuse, R18 ;  /* 0x0000001202077220 */ /* 0x040fe20000410000 */
        /* <DEDUP_REMOVED lines=65> */
.L_x_1470:
[----:B------:R-:W-:Y:S05]  /*e9f0*/  BSYNC B0 ;  /* 0x0000000000007941 */ /* 0x000fea0003800000 */
.L_x_1469:
[----:B------:R-:W-:-:S13]  /*ea00*/  ISETP.GE.AND P0, PT, R133, c[0x0][0x27c], PT ;  /* 0x00009f0085007a0c */ /* 0x000fda0003f06270 */
[----:B------:R-:W-:Y:S05]  /*ea10*/  @P0 BRA `(.L_x_1468) ;  /* 0x000005e000000947 */ /* 0x000fea0003800000 */
[----:B------:R-:W-:Y:S01]  /*ea20*/  MOV R0, c[0x0][0x27c] ;  /* 0x00009f0000007a02 */ /* 0x000fe20000000f00 */
[----:B------:R-:W-:Y:S01]  /*ea30*/  HADD2.F32 R13, -RZ, R53.H0_H0 ;  /* 0x20000035ff0d7230 */ /* 0x000fe20000004100 */
[----:B------:R-:W-:Y:S02]  /*ea40*/  LEA.HI R3, R39, R133, RZ, 0x6 ;  /* 0x0000008527037211 */ /* 0x000fe400078f30ff */
[----:B------:R-:W-:Y:S02]  /*ea50*/  LEA.HI R0, R0, R50, RZ, 0x1d ;  /* 0x0000003200007211 */ /* 0x000fe400078fe8ff */
[----:B------:R-:W-:Y:S02]  /*ea60*/  LOP3.LUT R2, R159, 0x38, R38, 0xf8, !PT ;  /* 0x000000389f027812 */ /* 0x000fe400078ef826 */
[----:B-1----:R-:W-:Y:S02]  /*ea70*/  SHF.L.U32 R5, R3, 0x7, RZ ;  /* 0x0000000703057819 */ /* 0x002fe400000006ff */
[----:B------:R-:W-:-:S02]  /*ea80*/  SHF.R.S32.HI R3, RZ, 0x1f, R0 ;  /* 0x0000001fff037819 */ /* 0x000fc40000011400 */
        /* <DEDUP_REMOVED lines=10> */
[----:B------:R-:W1:Y:S03]  /*eb30*/  LDS.128 R4, [R30] ;  /* 0x000000001e047984 */ /* 0x000e660000000c00 */
[----:B------:R-:W-:Y:S01]  /*eb40*/  IADD3 R2, R0, R2, R17 ;  /* 0x0000000200027210 */ /* 0x000fe20007ffe011 */
[----:B------:R-:W-:-:S03]  /*eb50*/  HADD2.F32 R0, -RZ, R49.H1_H1 ;  /* 0x30000031ff007230 */ /* 0x000fc60000004100 */
[----:B------:R-:W-:Y:S01]  /*eb60*/  SHF.L.U32 R27, R2, 0x1, RZ ;  /* 0x00000001021b7819 */ /* 0x000fe200000006ff */
[----:B------:R-:W-:-:S04]  /*eb70*/  HADD2.F32 R2, -RZ, R49.H0_H0 ;  /* 0x20000031ff027230 */ /* 0x000fc80000004100 */
        /* <DEDUP_REMOVED lines=16> */
[----:B------:R-:W-:Y:S01]  /*ec80*/  HADD2.F32 R5, -RZ, R51.H0_H0 ;  /* 0x20000033ff057230 */ /* 0x000fe20000004100 */
[-C--:B------:R-:W-:Y:S01]  /*ec90*/  FMUL.FTZ R32, R0, R3.reuse ;  /* 0x0000000300207220 */ /* 0x080fe20000410000 */
[--C-:B------:R-:W-:Y:S01]  /*eca0*/  HADD2.F32 R21, -RZ, R6.reuse.H0_H0 ;  /* 0x20000006ff157230 */ /* 0x100fe20000004100 */
[----:B------:R-:W-:Y:S01]  /*ecb0*/  FFMA.FTZ R35, R11, R3, R2 ;  /* 0x000000030b237223 */ /* 0x000fe20000010002 */
[----:B------:R-:W-:Y:S01]  /*ecc0*/  HADD2.F32 R20, -RZ, R6.H1_H1 ;  /* 0x30000006ff147230 */ /* 0x000fe20000004100 */
[----:B------:R-:W-:Y:S01]  /*ecd0*/  FMUL.FTZ R4, R5, R19 ;  /* 0x0000001305047220 */ /* 0x000fe20000410000 */
[--C-:B------:R-:W-:Y:S01]  /*ece0*/  HADD2.F32 R8, -RZ, R10.reuse.H0_H0 ;  /* 0x2000000aff087230 */ /* 0x100fe20000004100 */
[----:B------:R-:W-:Y:S01]  /*ecf0*/  FFMA.FTZ R13, R13, R17, -R33 ;  /* 0x000000110d0d7223 */ /* 0x000fe20000010821 */
        /* <DEDUP_REMOVED lines=48> */
.L_x_1468:
[----:B------:R-:W-:Y:S05]  /*f000*/  BSYNC B1 ;  /* 0x0000000000017941 */ /* 0x000fea0003800000 */
.L_x_1467:
[----:B------:R-:W-:Y:S01]  /*f010*/  IADD3 R0, R206, 0x40, RZ ;  /* 0x00000040ce007810 */ /* 0x000fe20007ffe0ff */
[----:B------:R-:W-:Y:S03]  /*f020*/  BSSY B1, `(.L_x_1471) ;  /* 0x00000c3000017945 */ /* 0x000fe60003800000 */
[----:B------:R-:W-:-:S13]  /*f030*/  ISETP.GE.AND P0, PT, R0, R40, PT ;  /* 0x000000280000720c */ /* 0x000fda0003f06270 */
[----:B------:R-:W-:Y:S05]  /*f040*/  @P0 BRA `(.L_x_1472) ;  /* 0x00000c0000000947 */ /* 0x000fea0003800000 */
[----:B------:R2:W5:Y:S01]  /*f050*/  LDL R37, [R1+0x48] ;  /* 0x0000480001257983 */ /* 0x0005620000100800 */
[----:B------:R-:W-:Y:S01]  /*f060*/  ISETP.GE.AND P0, PT, R134, c[0x0][0x27c], PT ;  /* 0x00009f0086007a0c */ /* 0x000fe20003f06270 */
[----:B------:R-:W-:Y:S01]  /*f070*/  BSSY B0, `(.L_x_1473) ;  /* 0x0000063000007945 */ /* 0x000fe20003800000 */
[C---:B------:R-:W-:Y:S02]  /*f080*/  IADD3 R38, R206.reuse, 0x40, RZ ;  /* 0x00000040ce267810 */ /* 0x040fe40007ffe0ff */
[----:B------:R-:W-:-:S03]  /*f090*/  IADD3 R39, R206, 0x40, RZ ;  /* 0x00000040ce277810 */ /* 0x000fc60007ffe0ff */
[----:B------:R-:W-:Y:S02]  /*f0a0*/  IMAD.SHL.U32 R38, R38, 0x40, RZ ;  /* 0x0000004026267824 */ /* 0x000fe400078e00ff */
[----:B------:R-:W-:-:S03]  /*f0b0*/  IMAD.SHL.U32 R39, R39, 0x40, RZ ;  /* 0x0000004027277824 */ /* 0x000fc600078e00ff */
[----:B------:R-:W-:Y:S02]  /*f0c0*/  LOP3.LUT R38, R38, 0x1c0, RZ, 0xc0, !PT ;  /* 0x000001c026267812 */ /* 0x000fe400078ec0ff */
[----:B------:R-:W-:Y:S02]  /*f0d0*/  LOP3.LUT R39, R39, 0x1c0, RZ, 0xc0, !PT ;  /* 0x000001c027277812 */ /* 0x000fe400078ec0ff */
[----:B------:R-:W-:Y:S01]  /*f0e0*/  SHF.R.U32.HI R38, RZ, 0x3, R38 ;  /* 0x00000003ff267819 */ /* 0x000fe20000011626 */
        /* <DEDUP_REMOVED lines=8> */
[----:B-----5:R-:W-:Y:S02]  /*f170*/  LOP3.LUT R3, R37, R0, R38, 0xf6, !PT ;  /* 0x0000000025037212 */ /* 0x020fe400078ef626 */
        /* <DEDUP_REMOVED lines=10> */
[----:B------:R-:W3:Y:S01]  /*f220*/  LDS.128 R8, [R27+0x10080] ;  /* 0x010080001b087984 */ /* 0x000ee20000000c00 */
[--C-:B-1----:R-:W-:Y:S02]  /*f230*/  HADD2.F32 R17, -RZ, R4.reuse.H0_H0 ;  /* 0x20000004ff117230 */ /* 0x102fe40000004100 */
[----:B------:R-:W-:Y:S02]  /*f240*/  HADD2.F32 R16, -RZ, R4.H1_H1 ;  /* 0x30000004ff107230 */ /* 0x000fe40000004100 */
[--C-:B------:R-:W-:Y:S02]  /*f250*/  HADD2.F32 R23, -RZ, R7.reuse.H0_H0 ;  /* 0x20000007ff177230 */ /* 0x100fe40000004100 */
[--C-:B---3--:R-:W-:Y:S02]  /*f260*/  HADD2.F32 R4, -RZ, R8.reuse.H0_H0 ;  /* 0x20000008ff047230 */ /* 0x108fe40000004100 */
        /* <DEDUP_REMOVED lines=67> */
.L_x_1474:
[----:B------:R-:W-:Y:S05]  /*f6a0*/  BSYNC B0 ;  /* 0x0000000000007941 */ /* 0x000fea0003800000 */
.L_x_1473:
[----:B------:R-:W-:-:S13]  /*f6b0*/  ISETP.GE.AND P0, PT, R133, c[0x0][0x27c], PT ;  /* 0x00009f0085007a0c */ /* 0x000fda0003f06270 */
[----:B------:R-:W-:Y:S05]  /*f6c0*/  @P0 BRA `(.L_x_1472) ;  /* 0x0000058000000947 */ /* 0x000fea0003800000 */
[----:B------:R-:W3:Y:S01]  /*f6d0*/  LDL R36, [R1+0x50] ;  /* 0x0000500001247983 */ /* 0x000ee20000100800 */
[----:B------:R-:W-:Y:S01]  /*f6e0*/  MOV R0, c[0x0][0x27c] ;  /* 0x00009f0000007a02 */ /* 0x000fe20000000f00 */
[----:B------:R-:W-:-:S03]  /*f6f0*/  HADD2.F32 R13, -RZ, R53.H0_H0 ;  /* 0x20000035ff0d7230 */ /* 0x000fc60000004100 */
        /* <DEDUP_REMOVED lines=8> */
[----:B-----5:R-:W-:Y:S01]  /*f780*/  IADD3 R0, R2, R0, R37 ;  /* 0x0000000002007210 */ /* 0x020fe20007ffe025 */
[----:B------:R-:W-:-:S03]  /*f790*/  HADD2.F32 R2, -RZ, R49.H0_H0 ;  /* 0x20000031ff027230 */ /* 0x000fc60000004100 */
[----:B-1----:R-:W-:Y:S01]  /*f7a0*/  SHF.L.U32 R27, R0, 0x1, RZ ;  /* 0x00000001001b7819 */ /* 0x002fe200000006ff */
[----:B------:R-:W-:-:S04]  /*f7b0*/  HADD2.F32 R0, -RZ, R49.H1_H1 ;  /* 0x30000031ff007230 */ /* 0x000fc80000004100 */
[----:B------:R-:W1:Y:S02]  /*f7c0*/  LDS.128 R8, [R27+0x10080] ;  /* 0x010080001b087984 */ /* 0x000e640000000c00 */
[--C-:B-1----:R-:W-:Y:S02]  /*f7d0*/  HADD2.F32 R15, -RZ, R11.reuse.H0_H0 ;  /* 0x2000000bff0f7230 */ /* 0x102fe40000004100 */
[----:B------:R-:W-:Y:S02]  /*f7e0*/  HADD2.F32 R14, -RZ, R11.H1_H1 ;  /* 0x3000000bff0e7230 */ /* 0x000fe40000004100 */
[----:B------:R-:W-:Y:S02]  /*f7f0*/  HADD2.F32 R3, -RZ, R8.H1_H1 ;  /* 0x30000008ff037230 */ /* 0x000fe40000004100 */
[----:B------:R-:W-:Y:S02]  /*f800*/  HADD2.F32 R11, -RZ, R54.H0_H0 ;  /* 0x20000036ff0b7230 */ /* 0x000fe40000004100 */
[----:B------:R-:W-:Y:S01]  /*f810*/  HADD2.F32 R12, -RZ, R10.H1_H1 ;  /* 0x3000000aff0c7230 */ /* 0x000fe20000004100 */
[----:B------:R-:W-:Y:S01]  /*f820*/  FMUL.FTZ R31, R0, R3 ;  /* 0x00000003001f7220 */ /* 0x000fe20000410000 */
[----:B---3--:R-:W1:Y:S02]  /*f830*/  LDS.128 R4, [R36] ;  /* 0x0000000024047984 */ /* 0x008e640000000c00 */
[----:B-1----:R-:W-:-:S02]  /*f840*/  HADD2.F32 R17, -RZ, R4.H0_H0 ;  /* 0x20000004ff117230 */ /* 0x002fc40000004100 */
[----:B------:R-:W-:Y:S02]  /*f850*/  HADD2.F32 R16, -RZ, R4.H1_H1 ;  /* 0x30000004ff107230 */ /* 0x000fe40000004100 */
[----:B------:R-:W-:Y:S02]  /*f860*/  HADD2.F32 R4, -RZ, R8.H0_H0 ;  /* 0x20000008ff047230 */ /* 0x000fe40000004100 */
[--C-:B------:R-:W-:Y:S02]  /*f870*/  HADD2.F32 R23, -RZ, R7.reuse.H0_H0 ;  /* 0x20000007ff177230 */ /* 0x100fe40000004100 */
[----:B------:R-:W-:Y:S01]  /*f880*/  HADD2.F32 R22, -RZ, R7.H1_H1 ;  /* 0x30000007ff167230 */ /* 0x000fe20000004100 */
[C---:B------:R-:W-:Y:S01]  /*f890*/  FMUL.FTZ R7, R2.reuse, R17 ;  /* 0x0000001102077220 */ /* 0x040fe20000410000 */
[--C-:B------:R-:W-:Y:S01]  /*f8a0*/  HADD2.F32 R19, -RZ, R5.reuse.H0_H0 ;  /* 0x20000005ff137230 */ /* 0x100fe20000004100 */
[----:B------:R-:W-:Y:S01]  /*f8b0*/  FMUL.FTZ R32, R2, R4 ;  /* 0x0000000402207220 */ /* 0x000fe20000410000 */
[----:B------:R-:W-:Y:S01]  /*f8c0*/  HADD2.F32 R18, -RZ, R5.H1_H1 ;  /* 0x30000005ff127230 */ /* 0x000fe20000004100 */
[----:B------:R-:W-:Y:S01]  /*f8d0*/  FMUL.FTZ R2, R0, R16 ;  /* 0x0000001000027220 */ /* 0x000fe20000410000 */
[----:B------:R-:W-:Y:S01]  /*f8e0*/  HADD2.F32 R5, -RZ, R51.H0_H0 ;  /* 0x20000033ff057230 */ /* 0x000fe20000004100 */
[----:B------:R-:W-:Y:S01]  /*f8f0*/  FFMA.FTZ R35, R13, R4, R7 ;  /* 0x000000040d237223 */ /* 0x000fe20000010007 */
[--C-:B------:R-:W-:Y:S01]  /*f900*/  HADD2.F32 R21, -RZ, R6.reuse.H0_H0 ;  /* 0x20000006ff157230 */ /* 0x100fe20000004100 */
[----:B------:R-:W-:Y:S01]  /*f910*/  FFMA.FTZ R34, R11, R3, R2 ;  /* 0x000000030b227223 */ /* 0x000fe20000010002 */
[----:B------:R-:W-:Y:S01]  /*f920*/  HADD2.F32 R20, -RZ, R6.H1_H1 ;  /* 0x30000006ff147230 */ /* 0x000fe20000004100 */
[----:B------:R-:W-:Y:S01]  /*f930*/  FMUL.FTZ R4, R5, R19 ;  /* 0x0000001305047220 */ /* 0x000fe20000410000 */
[----:B------:R-:W-:Y:S01]  /*f940*/  HADD2.F32 R8, -RZ, R10.H0_H0 ;  /* 0x2000000aff087230 */ /* 0x000fe20000004100 */
[----:B------:R-:W-:Y:S01]  /*f950*/  FFMA.FTZ R13, R13, R17, -R32 ;  /* 0x000000110d0d7223 */ /* 0x000fe20000010820 */
[----:B------:R-:W-:-:S02]  /*f960*/  HADD2.F32 R6, -RZ, R9.H0_H0 ;  /* 0x20000009ff067230 */ /* 0x000fc40000004100 */
        /* <DEDUP_REMOVED lines=46> */
.L_x_1472:
[----:B------:R-:W-:Y:S05]  /*fc50*/  BSYNC B1 ;  /* 0x0000000000017941 */ /* 0x000fea0003800000 */
.L_x_1471:
[----:B------:R-:W-:-:S04]  /*fc60*/  IADD3 R0, R206, 0x60, RZ ;  /* 0x00000060ce007810 */ /* 0x000fc80007ffe0ff */
[----:B------:R-:W-:-:S13]  /*fc70*/  ISETP.GE.AND P0, PT, R0, R40, PT ;  /* 0x000000280000720c */ /* 0x000fda0003f06270 */
[----:B------:R-:W-:Y:S05]  /*fc80*/  @P0 BRA `(.L_x_1454) ;  /* 0x00000c0000000947 */ /* 0x000fea0003800000 */
[----:B-----5:R3:W5:Y:S01]  /*fc90*/  LDL R37, [R1+0x44] ;  /* 0x0000440001257983 */ /* 0x0207620000100800 */
        /* <DEDUP_REMOVED lines=28> */
[----:B------:R-:W4:Y:S01]  /*fe60*/  LDS.128 R8, [R27+0x10080] ;  /* 0x010080001b087984 */ /* 0x000f220000000c00 */
[--C-:B-1----:R-:W-:Y:S02]  /*fe70*/  HADD2.F32 R17, -RZ, R4.reuse.H0_H0 ;  /* 0x20000004ff117230 */ /* 0x102fe40000004100 */
[----:B------:R-:W-:Y:S02]  /*fe80*/  HADD2.F32 R16, -RZ, R4.H1_H1 ;  /* 0x30000004ff107230 */ /* 0x000fe40000004100 */
[--C-:B------:R-:W-:Y:S02]  /*fe90*/  HADD2.F32 R23, -RZ, R7.reuse.H0_H0 ;  /* 0x20000007ff177230 */ /* 0x100fe40000004100 */
[--C-:B----4-:R-:W-:Y:S02]  /*fea0*/  HADD2.F32 R4, -RZ, R8.reuse.H0_H0 ;  /* 0x20000008ff047230 */ /* 0x110fe40000004100 */
        /* <DEDUP_REMOVED lines=67> */
.L_x_1476:
[----:B------:R-:W-:Y:S05]  /*102e0*/  BSYNC B0 ;  /* 0x0000000000007941 */ /* 0x000fea0003800000 */
.L_x_1475:
[----:B------:R-:W-:-:S13]  /*102f0*/  ISETP.GE.AND P0, PT, R133, c[0x0][0x27c], PT ;  /* 0x00009f0085007a0c */ /* 0x000fda0003f06270 */
[----:B------:R-:W-:Y:S05]  /*10300*/  @P0 BRA `(.L_x_1454) ;  /* 0x0000058000000947 */ /* 0x000fea0003800000 */
[----:B-1----:R-:W4:Y:S01]  /*10310*/  LDL R36, [R1+0x4c] ;  /* 0x00004c0001247983 */ /* 0x002f220000100800 */
        /* <DEDUP_REMOVED lines=12> */
[----:B------:R-:W-:Y:S01]  /*103e0*/  SHF.L.U32 R27, R0, 0x1, RZ ;  /* 0x00000001001b7819 */ /* 0x000fe200000006ff */
        /* <DEDUP_REMOVED lines=8> */
[----:B----4-:R-:W1:Y:S02]  /*10470*/  LDS.128 R4, [R36] ;  /* 0x0000000024047984 */ /* 0x010e640000000c00 */
        /* <DEDUP_REMOVED lines=65> */
.L_x_1454:
[----:B------:R-:W-:Y:S05]  /*10890*/  BSYNC B2 ;  /* 0x0000000000027941 */ /* 0x000fea0003800000 */
.L_x_1426:
[----:B-1----:R-:W1:Y:S01]  /*108a0*/  S2R R2, SR_TID.X ;  /* 0x0000000000027919 */ /* 0x002e620000002100 */
[----:B------:R-:W-:Y:S01]  /*108b0*/  IMAD R0, R59, c[0x0][0x208], RZ ;  /* 0x000082003b007a24 */ /* 0x000fe200078e02ff */
[----:B------:R-:W-:-:S04]  /*108c0*/  DEPBAR.LE SB0, 0x0 ;  /* 0x000080000000791a */ /* 0x000fc80000000000 */
[----:B------:R-:W-:Y:S01]  /*108d0*/  IMAD R0, R64, c[0x0][0x20c], R0 ;  /* 0x0000830040007a24 */ /* 0x000fe200078e0200 */
[----:B------:R-:W-:Y:S01]  /*108e0*/  BAR.SYNC.DEFER_BLOCKING 0x0 ;  /* 0x0000000000007b1d */ /* 0x000fe20000010000 */
[----:B------:R-:W-:Y:S01]  /*108f0*/  IMAD.MOV.U32 R4, RZ, RZ, R212 ;  /* 0x000000ffff047224 */ /* 0x000fe200078e00d4 */
[----:B------:R-:W-:Y:S01]  /*10900*/  LOP3.LUT P5, RZ, R216, 0x2, RZ, 0xc0, !PT ;  /* 0x00000002d8ff7812 */ /* 0x000fe200078ac0ff */
[----:B------:R-:W-:Y:S01]  /*10910*/  IMAD.MOV.U32 R5, RZ, RZ, R215 ;  /* 0x000000ffff057224 */ /* 0x000fe200078e00d7 */
[----:B------:R-:W-:Y:S02]  /*10920*/  LOP3.LUT P4, RZ, R60, 0x1, RZ, 0xc0, !PT ;  /* 0x000000013cff7812 */ /* 0x000fe4000788c0ff */
[----:B------:R-:W-:Y:S01]  /*10930*/  IADD3 R189, R188, 0x20, RZ ;  /* 0x00000020bcbd7810 */ /* 0x000fe20007ffe0ff */
[----:B------:R-:W-:Y:S01]  /*10940*/  BSSY B0, `(.L_x_1477) ;  /* 0x00000fa000007945 */ /* 0x000fe20003800000 */
[C---:B------:R-:W-:Y:S02]  /*10950*/  LOP3.LUT P3, RZ, R60.reuse, 0x2, RZ, 0xc0, !PT ;  /* 0x000000023cff7812 */ /* 0x040fe4000786c0ff */
[----:B------:R-:W-:-:S02]  /*10960*/  LOP3.LUT P2, RZ, R60, 0x4, RZ, 0xc0, !PT ;  /* 0x000000043cff7812 */ /* 0x000fc4000784c0ff */
[----:B-1----:R-:W-:Y:S01]  /*10970*/  ISETP.GT.AND P6, PT, R2, 0x7f, PT ;  /* 0x0000007f0200780c */ /* 0x002fe20003fc4270 */
[----:B------:R-:W-:-:S04]  /*10980*/  IMAD.WIDE.U32 R2, R64, c[0x0][0x208], RZ ;  /* 0x0000820040027a25 */ /* 0x000fc800078e00ff */
[----:B------:R-:W-:Y:S02]  /*10990*/  IMAD.IADD R0, R3, 0x1, R0 ;  /* 0x0000000103007824 */ /* 0x000fe400078e0200 */
[----:B------:R-:W-:Y:S01]  /*109a0*/  IMAD.WIDE.U32 R6, R2, 0x30, R4 ;  /* 0x0000003002067825 */ /* 0x000fe200078e0004 */
[----:B------:R-:W-:Y:S03]  /*109b0*/  LDSM.16.M88.4 R16, [R188] ;  /* 0x00000000bc10783b */ /* 0x000fe60000000200 */
[----:B------:R-:W-:Y:S01]  /*109c0*/  IMAD R0, R0, 0x30, RZ ;  /* 0x0000003000007824 */ /* 0x000fe200078e02ff */
[----:B------:R-:W-:Y:S01]  /*109d0*/  LEA R2, P1, R6, c[0x0][0x1f8], 0x1 ;  /* 0x00007e0006027a11 */ /* 0x000fe200078208ff */
[----:B------:R-:W-:Y:S01]  /*109e0*/  @!P6 IMAD.MOV.U32 R8, RZ, RZ, c[0x0][0x208] ;  /* 0x00008200ff08e624 */ /* 0x000fe200078e00ff */
[----:B------:R-:W-:Y:S01]  /*109f0*/  LDSM.16.M88.4 R28, [R188+0x800] ;  /* 0x00080000bc1c783b */ /* 0x000fe20000000200 */
[----:B------:R-:W-:-:S02]  /*10a00*/  IMAD.IADD R0, R7, 0x1, R0 ;  /* 0x0000000107007824 */ /* 0x000fc400078e0200 */
[----:B------:R-:W-:Y:S01]  /*10a10*/  @!P6 IMAD.MOV.U32 R5, RZ, RZ, c[0x0][0x20c] ;  /* 0x00008300ff05e624 */ /* 0x000fe200078e00ff */
[----:B------:R-:W-:Y:S01]  /*10a20*/  @!P6 LEA R4, P0, R8, R2, 0x6 ;  /* 0x000000020804e211 */ /* 0x000fe200078030ff */
[----:B------:R-:W-:Y:S01]  /*10a30*/  IMAD.MOV.U32 R7, RZ, RZ, R189 ;  /* 0x000000ffff077224 */ /* 0x000fe200078e00bd */
[----:B------:R-:W-:Y:S01]  /*10a40*/  LEA.HI.X R3, R6, c[0x0][0x1fc], R0, 0x1, P1 ;  /* 0x00007f0006037a11 */ /* 0x000fe200008f0c00 */
[----:B------:R-:W-:Y:S01]  /*10a50*/  IMAD.MOV.U32 R0, RZ, RZ, 0x40 ;  /* 0x00000040ff007424 */ /* 0x000fe200078e00ff */
[----:B------:R-:W-:Y:S01]  /*10a60*/  IADD3 R6, R61, R178, -R206 ;  /* 0x000000b23d067210 */ /* 0x000fe20007ffe8ce */
[----:B------:R-:W-:Y:S01]  /*10a70*/  LDSM.16.M88.4 R24, [R188+0x1000] ;  /* 0x00100000bc18783b */ /* 0x000fe20000000200 */
[----:B------:R-:W-:Y:S02]  /*10a80*/  @!P6 LEA.HI.X R5, R8, R3, R5, 0x6, P0 ;  /* 0x000000030805e211 */ /* 0x000fe400000f3405 */
[----:B------:R-:W-:Y:S01]  /*10a90*/  LOP3.LUT P0, RZ, R216, 0x4, RZ, 0xc0, !PT ;  /* 0x00000004d8ff7812 */ /* 0x000fe2000780c0ff */
[----:B------:R-:W1:Y:S01]  /*10aa0*/  LDSM.16.M88.4 R8, [R194] ;  /* 0x00000000c208783b */ /* 0x000e620000000200 */
[----:B------:R-:W-:-:S02]  /*10ab0*/  @P5 IADD3 R7, R188, -0x20, RZ ;  /* 0xffffffe0bc075810 */ /* 0x000fc40007ffe0ff */
[----:B------:R-:W-:Y:S01]  /*10ac0*/  SEL R0, R0, 0xffffffc0, !P0 ;  /* 0xffffffc000007807 */ /* 0x000fe20004000000 */
[----:B------:R-:W-:Y:S01]  /*10ad0*/  LDSM.16.M88.4 R12, [R195] ;  /* 0x00000000c30c783b */ /* 0x000fe20000000200 */
[----:B------:R-:W-:Y:S02]  /*10ae0*/  ISETP.LT.OR P0, PT, R6, 0x1, !P4 ;  /* 0x000000010600780c */ /* 0x000fe40006701670 */
[----:B------:R-:W-:Y:S01]  /*10af0*/  LOP3.LUT P1, RZ, R60, 0x8, RZ, 0xc0, !PT ;  /* 0x000000083cff7812 */ /* 0x000fe2000782c0ff */
[----:B-----5:R-:W4:Y:S01]  /*10b00*/  LDSM.16.M88.4 R36, [R7] ;  /* 0x000000000724783b */ /* 0x020f220000000200 */
[----:B------:R-:W-:-:S03]  /*10b10*/  @P5 IADD3 R189, R188, -0x20, RZ ;  /* 0xffffffe0bcbd5810 */ /* 0x000fc60007ffe0ff */
[----:B------:R-:W2:Y:S02]  /*10b20*/  LDSM.16.M88.4 R48, [R7+0x800] ;  /* 0x000800000730783b */ /* 0x000ea40000000200 */
[----:B------:R-:W-:Y:S02]  /*10b30*/  IMAD.IADD R143, R0, 0x1, R189 ;  /* 0x00000001008f7824 */ /* 0x000fe400078e02bd */
[----:B------:R-:W3:Y:S04]  /*10b40*/  LDSM.16.M88.4 R56, [R7+0x1000] ;  /* 0x001000000738783b */ /* 0x000ee80000000200 */
[----:B------:R-:W-:Y:S01]  /*10b50*/  @!PT LDS RZ, [RZ] ;  /* 0x00000000fffff984 */ /* 0x000fe20000000800 */
[----:B------:R-:W-:Y:S01]  /*10b60*/  @!PT LDS RZ, [RZ] ;  /* 0x00000000fffff984 */ /* 0x000fe20000000800 */
[----:B------:R-:W-:Y:S01]  /*10b70*/  @!PT LDS RZ, [RZ] ;  /* 0x00000000fffff984 */ /* 0x000fe20000000800 */
[----:B------:R2:W-:Y:S01]  /*10b80*/  LDGSTS.E.BYPASS.LTC128B.128 [R200+0x4080], [R2.64], !P0 ;  /* 0x0408000002c87fae */ /* 0x0005e2000c101d46 */
[----:B------:R-:W-:-:S13]  /*10b90*/  ISETP.LT.OR P0, PT, R6, 0x1, !P3 ;  /* 0x000000010600780c */ /* 0x000fda0005f01670 */
[----:B------:R2:W-:Y:S01]  /*10ba0*/  LDGSTS.E.BYPASS.LTC128B.128 [R200+0x5880], [R2.64+0x80], !P0 ;  /* 0x0588008002c87fae */ /* 0x0005e2000c101d46 */
[C---:B------:R-:W-:Y:S01]  /*10bb0*/  ISETP.LT.OR P0, PT, R6.reuse, 0x1, !P2 ;  /* 0x000000010600780c */ /* 0x040fe20005701670 */
[C---:B-1----:R-:W-:Y:S11]  /*10bc0*/  HMMA.16816.F32 R20, R8.reuse, R16, RZ ;  /* 0x000000100814723c */ /* 0x042ff600000018ff */
[----:B------:R-:W-:Y:S01]  /*10bd0*/  @!UPT UIADD3 URZ, URZ, URZ, URZ ;  /* 0x0000003f3f3ff290 */ /* 0x000fe2000fffe03f */
[----:B------:R2:W-:Y:S01]  /*10be0*/  LDGSTS.E.BYPASS.LTC128B.128 [R200+0x7080], [R2.64+0x100], !P0 ;  /* 0x0708010002c87fae */ /* 0x0005e2000c101d46 */
[C---:B------:R-:W-:Y:S01]  /*10bf0*/  ISETP.LT.OR P0, PT, R6.reuse, 0x1, !P1 ;  /* 0x000000010600780c */ /* 0x040fe20004f01670 */
[C---:B------:R-:W-:Y:S08]  /*10c00*/  HMMA.16816.F32 R16, R8.reuse, R18, RZ ;  /* 0x000000120810723c */ /* 0x040ff000000018ff */
[----:B------:R-:W-:Y:S04]  /*10c10*/  HMMA.16816.F32 R32, R8, R28, RZ ;  /* 0x0000001c0820723c */ /* 0x000fe800000018ff */
[----:B------:R2:W-:Y:S01]  /*10c20*/  LDGSTS.E.BYPASS.LTC128B.128 [R200+0x8880], [R2.64+0x180], !P0 ;  /* 0x0888018002c87fae */ /* 0x0005e2000c101d46 */
[----:B------:R-:W-:-:S03]  /*10c30*/  @!P6 ISETP.LT.OR P0, PT, R6, 0x21, !P4 ;  /* 0x000000210600e80c */ /* 0x000fc60006701670 */
[C---:B------:R-:W-:Y:S08]  /*10c40*/  HMMA.16816.F32 R28, R8.reuse, R30, RZ ;  /* 0x0000001e081c723c */ /* 0x040ff000000018ff */
[----:B------:R-:W-:Y:S02]  /*10c50*/  HMMA.16816.F32 R40, R8, R24, RZ ;  /* 0x000000180828723c */ /* 0x000fe400000018ff */
[----:B------:R1:W-:Y:S01]  /*10c60*/  @!P6 LDGSTS.E.BYPASS.LTC128B.128 [R202+0x5080], [R4.64], !P0 ;  /* 0x0508000004caefae */ /* 0x0003e2000c101d46 */
[----:B------:R-:W-:-:S05]  /*10c70*/  @!P6 ISETP.LT.OR P0, PT, R6, 0x21, !P3 ;  /* 0x000000210600e80c */ /* 0x000fca0005f01670 */
[----:B------:R-:W-:Y:S01]  /*10c80*/  HMMA.16816.F32 R8, R8, R26, RZ ;  /* 0x0000001a0808723c */ /* 0x000fe200000018ff */
[----:B--2---:R-:W-:-:S07]  /*10c90*/  IMAD.IADD R2, R188, 0x1, R0 ;  /* 0x00000001bc027824 */ /* 0x004fce00078e0200 */
[----:B------:R1:W-:Y:S01]  /*10ca0*/  @!P6 LDGSTS.E.BYPASS.LTC128B.128 [R202+0x6880], [R4.64+0x80], !P0 ;  /* 0x0688008004caefae */ /* 0x0003e2000c101d46 */
[C---:B------:R-:W-:Y:S01]  /*10cb0*/  @!P6 ISETP.LT.OR P0, PT, R6.reuse, 0x21, !P2 ;  /* 0x000000210600e80c */ /* 0x040fe20005701670 */
[C---:B----4-:R-:W-:Y:S08]  /*10cc0*/  HMMA.16816.F32 R20, R12.reuse, R36, R20 ;  /* 0x000000240c14723c */ /* 0x050ff00000001814 */
[----:B------:R-:W-:Y:S04]  /*10cd0*/  HMMA.16816.F32 R16, R12, R38, R16 ;  /* 0x000000260c10723c */ /* 0x000fe80000001810 */
[----:B------:R1:W-:Y:S01]  /*10ce0*/  @!P6 LDGSTS.E.BYPASS.LTC128B.128 [R202+0x8080], [R4.64+0x100], !P0 ;  /* 0x0808010004caefae */ /* 0x0003e2000c101d46 */
[----:B------:R-:W-:-:S03]  /*10cf0*/  @!P6 ISETP.LT.OR P0, PT, R6, 0x21, !P1 ;  /* 0x000000210600e80c */ /* 0x000fc60004f01670 */
[C---:B------:R-:W-:Y:S08]  /*10d00*/  HMMA.16816.F32 R24, R12.reuse, R48, R32 ;  /* 0x000000300c18723c */ /* 0x040ff00000001820 */
[----:B------:R-:W-:Y:S02]  /*10d10*/  HMMA.16816.F32 R28, R12, R50, R28 ;  /* 0x000000320c1c723c */ /* 0x000fe4000000181c */
[----:B------:R1:W-:Y:S01]  /*10d20*/  @!P6 LDGSTS.E.BYPASS.LTC128B.128 [R202+0x9880], [R4.64+0x180], !P0 ;  /* 0x0988018004caefae */ /* 0x0003e2000c101d46 */
[----:B------:R-:W-:-:S03]  /*10d30*/  ISETP.GT.AND P0, PT, R64, R219, PT ;  /* 0x000000db4000720c */ /* 0x000fc60003f04270 */
[----:B------:R-:W-:Y:S02]  /*10d40*/  LDSM.16.M88.4 R44, [R2] ;  /* 0x00000000022c783b */ /* 0x000fe40000000200 */
[C---:B---3--:R-:W-:Y:S02]  /*10d50*/  HMMA.16816.F32 R32, R12.reuse, R56, R40 ;  /* 0x000000380c20723c */ /* 0x048fe40000001828 */
[----:B------:R-:W-:Y:S04]  /*10d60*/  LDSM.16.M88.4 R52, [R2+0x800] ;  /* 0x000800000234783b */ /* 0x000fe80000000200 */
[----:B------:R-:W-:Y:S02]  /*10d70*/  LDSM.16.M88.4 R60, [R2+0x1000] ;  /* 0x00100000023c783b */ /* 0x000fe40000000200 */
[----:B------:R-:W-:Y:S02]  /*10d80*/  HMMA.16816.F32 R12, R12, R58, R8 ;  /* 0x0000003a0c0c723c */ /* 0x000fe40000001808 */
[----:B------:R-:W-:Y:S04]  /*10d90*/  LDSM.16.M88.4 R8, [R196] ;  /* 0x00000000c408783b */ /* 0x000fe80000000200 */
[----:B------:R-:W-:Y:S04]  /*10da0*/  LDSM.16.M88.4 R40, [R143] ;  /* 0x000000008f28783b */ /* 0x000fe80000000200 */
[----:B------:R-:W-:Y:S04]  /*10db0*/  LDSM.16.M88.4 R48, [R143+0x800] ;  /* 0x000800008f30783b */ /* 0x000fe80000000200 */
[----:B-1----:R-:W1:Y:S04]  /*10dc0*/  LDSM.16.M88.4 R4, [R197] ;  /* 0x00000000c504783b */ /* 0x002e680000000200 */
[----:B------:R-:W2:Y:S04]  /*10dd0*/  LDSM.16.M88.4 R56, [R143+0x1000] ;  /* 0x001000008f38783b */ /* 0x000ea80000000200 */
[----:B------:R-:W0:Y:S01]  /*10de0*/  LDGDEPBAR ;  /* 0x00000000000079af */ /* 0x000e220000000000 */
[C---:B-1----:R-:W-:Y:S03]  /*10df0*/  HMMA.16816.F32 R36, R4.reuse, R44, R20 ;  /* 0x0000002c0424723c */ /* 0x042fe60000001814 */
[----:B------:R-:W-:Y:S05]  /*10e00*/  LDSM.16.M88.4 R20, [R188+0x1800] ;  /* 0x00180000bc14783b */ /* 0x000fea0000000200 */
        /* <DEDUP_REMOVED lines=8> */
[----:B------:R-:W-:Y:S03]  /*10e90*/  LDSM.16.M88.4 R60, [R143+0x4000] ;  /* 0x004000008f3c783b */ /* 0x000fe60000000200 */
[C---:B------:R-:W-:Y:S08]  /*10ea0*/  HMMA.16816.F32 R36, R8.reuse, R40, R36 ;  /* 0x000000280824723c */ /* 0x040ff00000001824 */
[C---:B------:R-:W-:Y:S01]  /*10eb0*/  HMMA.16816.F32 R16, R8.reuse, R42, R16 ;  /* 0x0000002a0810723c */ /* 0x040fe20000001810 */
[----:B------:R-:W-:Y:S07]  /*10ec0*/  LDSM.16.M88.4 R40, [R189+0x1800] ;  /* 0x00180000bd28783b */ /* 0x000fee0000000200 */
[C---:B------:R-:W-:Y:S08]  /*10ed0*/  HMMA.16816.F32 R24, R8.reuse, R48, R24 ;  /* 0x000000300818723c */ /* 0x040ff00000001818 */
[C---:B------:R-:W-:Y:S01]  /*10ee0*/  HMMA.16816.F32 R28, R8.reuse, R50, R28 ;  /* 0x00000032081c723c */ /* 0x040fe2000000181c */
[----:B------:R-:W-:Y:S07]  /*10ef0*/  LDSM.16.M88.4 R48, [R189+0x2000] ;  /* 0x00200000bd30783b */ /* 0x000fee0000000200 */
[C---:B--2---:R-:W-:Y:S08]  /*10f00*/  HMMA.16816.F32 R32, R8.reuse, R56, R32 ;  /* 0x000000380820723c */ /* 0x044ff00000001820 */
        /* <DEDUP_REMOVED lines=64> */
[C---:B------:R-:W-:Y:S08]  /*11310*/  HMMA.16816.F32 R20, R4.reuse, R22, R16 ;  /* 0x000000160414723c */ /* 0x040ff00000001810 */
[C---:B------:R-:W-:Y:S08]  /*11320*/  HMMA.16816.F32 R16, R4.reuse, R44, R24 ;  /* 0x0000002c0410723c */ /* 0x040ff00000001818 */
[C---:B------:R-:W-:Y:S01]  /*11330*/  HMMA.16816.F32 R28, R4.reuse, R46, R28 ;  /* 0x0000002e041c723c */ /* 0x040fe2000000181c */
[----:B------:R-:W-:Y:S07]  /*11340*/  LDSM.16.M88.4 R44, [R188+0x4800] ;  /* 0x00480000bc2c783b */ /* 0x000fee0000000200 */
[C---:B----4-:R-:W-:Y:S08]  /*11350*/  HMMA.16816.F32 R32, R4.reuse, R52, R32 ;  /* 0x000000340420723c */ /* 0x050ff00000001820 */
[----:B------:R-:W-:Y:S01]  /*11360*/  HMMA.16816.F32 R12, R4, R54, R12 ;  /* 0x00000036040c723c */ /* 0x000fe2000000180c */
[----:B------:R-:W1:Y:S04]  /*11370*/  LDSM.16.M88.4 R4, [R194+0xc000] ;  /* 0x00c00000c204783b */ /* 0x000e680000000200 */
[----:B------:R-:W3:Y:S03]  /*11380*/  LDSM.16.M88.4 R52, [R188+0x5000] ;  /* 0x00500000bc34783b */ /* 0x000ee60000000200 */
        /* <DEDUP_REMOVED lines=8> */
[----:B------:R-:W2:Y:S04]  /*11410*/  LDSM.16.M88.4 R12, [R195+0xc000] ;  /* 0x00c00000c30c783b */ /* 0x000ea80000000200 */
[----:B------:R-:W4:Y:S03]  /*11420*/  LDSM.16.M88.4 R60, [R189+0x5800] ;  /* 0x00580000bd3c783b */ /* 0x000f260000000200 */
[C---:B-1----:R-:W-:Y:S08]  /*11430*/  HMMA.16816.F32 R28, R4.reuse, R46, R24 ;  /* 0x0000002e041c723c */ /* 0x042ff00000001818 */
[C---:B------:R-:W-:Y:S01]  /*11440*/  HMMA.16816.F32 R36, R4.reuse, R44, R36 ;  /* 0x0000002c0424723c */ /* 0x040fe20000001824 */
[----:B------:R-:W-:Y:S07]  /*11450*/  LDSM.16.M88.4 R44, [R2+0x4800] ;  /* 0x00480000022c783b */ /* 0x000fee0000000200 */
[C---:B---3--:R-:W-:Y:S08]  /*11460*/  HMMA.16816.F32 R24, R4.reuse, R52, R20 ;  /* 0x000000340418723c */ /* 0x048ff00000001814 */
[C---:B------:R-:W-:Y:S01]  /*11470*/  HMMA.16816.F32 R20, R4.reuse, R54, R16 ;  /* 0x000000360414723c */ /* 0x040fe20000001810 */
[----:B------:R-:W-:Y:S07]  /*11480*/  LDSM.16.M88.4 R52, [R2+0x5000] ;  /* 0x005000000234783b */ /* 0x000fee0000000200 */
[C---:B------:R-:W-:Y:S08]  /*11490*/  HMMA.16816.F32 R16, R4.reuse, R56, R32 ;  /* 0x000000380410723c */ /* 0x040ff00000001820 */
[----:B------:R-:W-:Y:S01]  /*114a0*/  HMMA.16816.F32 R4, R4, R58, R8 ;  /* 0x0000003a0404723c */ /* 0x000fe20000001808 */
[----:B------:R-:W1:Y:S04]  /*114b0*/  LDSM.16.M88.4 R8, [R197+0xc000] ;  /* 0x00c00000c508783b */ /* 0x000e680000000200 */
[----:B------:R-:W3:Y:S03]  /*114c0*/  LDSM.16.M88.4 R56, [R2+0x5800] ;  /* 0x005800000238783b */ /* 0x000ee60000000200 */
[C---:B--2---:R-:W-:Y:S01]  /*114d0*/  HMMA.16816.F32 R32, R12.reuse, R40, R36 ;  /* 0x000000280c20723c */ /* 0x044fe20000001824 */
[----:B------:R-:W-:Y:S07]  /*114e0*/  LDSM.16.M88.4 R36, [R143+0x5000] ;  /* 0x005000008f24783b */ /* 0x000fee0000000200 */
[C---:B------:R-:W-:Y:S01]  /*114f0*/  HMMA.16816.F32 R28, R12.reuse, R42, R28 ;  /* 0x0000002a0c1c723c */ /* 0x040fe2000000181c */
[----:B------:R-:W-:Y:S07]  /*11500*/  LDSM.16.M88.4 R40, [R143+0x4800] ;  /* 0x004800008f28783b */ /* 0x000fee0000000200 */
[C---:B------:R-:W-:Y:S08]  /*11510*/  HMMA.16816.F32 R24, R12.reuse, R48, R24 ;  /* 0x000000300c18723c */ /* 0x040ff00000001818 */
[C---:B------:R-:W-:Y:S01]  /*11520*/  HMMA.16816.F32 R20, R12.reuse, R50, R20 ;  /* 0x000000320c14723c */ /* 0x040fe20000001814 */
[----:B------:R-:W-:Y:S07]  /*11530*/  LDSM.16.M88.4 R48, [R143+0x5800] ;  /* 0x005800008f30783b */ /* 0x000fee0000000200 */
[C---:B----4-:R-:W-:Y:S08]  /*11540*/  HMMA.16816.F32 R16, R12.reuse, R60, R16 ;  /* 0x0000003c0c10723c */ /* 0x050ff00000001810 */
[----:B------:R-:W-:Y:S01]  /*11550*/  HMMA.16816.F32 R12, R12, R62, R4 ;  /* 0x0000003e0c0c723c */ /* 0x000fe20000001804 */
[----:B------:R-:W2:Y:S01]  /*11560*/  LDSM.16.M88.4 R4, [R196+0xc000] ;  /* 0x00c00000c404783b */ /* 0x000ea20000000200 */
[----:B------:R-:W-:-:S06]  /*11570*/  DEPBAR.LE SB0, 0x0 ;  /* 0x000080000000791a */ /* 0x000fcc0000000000 */
[C---:B-1----:R-:W-:Y:S08]  /*11580*/  HMMA.16816.F32 R32, R8.reuse, R44, R32 ;  /* 0x0000002c0820723c */ /* 0x042ff00000001820 */
[C---:B------:R-:W-:Y:S08]  /*11590*/  HMMA.16816.F32 R28, R8.reuse, R46, R28 ;  /* 0x0000002e081c723c */ /* 0x040ff0000000181c */
[C---:B------:R-:W-:Y:S08]  /*115a0*/  HMMA.16816.F32 R24, R8.reuse, R52, R24 ;  /* 0x000000340818723c */ /* 0x040ff00000001818 */
[C---:B------:R-:W-:Y:S08]  /*115b0*/  HMMA.16816.F32 R20, R8.reuse, R54, R20 ;  /* 0x000000360814723c */ /* 0x040ff00000001814 */
[C---:B---3--:R-:W-:Y:S08]  /*115c0*/  HMMA.16816.F32 R16, R8.reuse, R56, R16 ;  /* 0x000000380810723c */ /* 0x048ff00000001810 */
[----:B------:R-:W-:Y:S08]  /*115d0*/  HMMA.16816.F32 R8, R8, R58, R12 ;  /* 0x0000003a0808723c */ /* 0x000ff0000000180c */
[C---:B--2---:R-:W-:Y:S08]  /*115e0*/  HMMA.16816.F32 R12, R4.reuse, R40, R32 ;  /* 0x00000028040c723c */ /* 0x044ff00000001820 */
        /* <DEDUP_REMOVED lines=13> */
[C---:B------:R-:W-:Y:S01]  /*116c0*/  LOP3.LUT P5, RZ, R207.reuse, 0x8, RZ, 0xc0, !PT ;  /* 0x00000008cfff7812 */ /* 0x040fe200078ac0ff */
[----:B------:R-:W-:Y:S01]  /*116d0*/  IMAD R2, R2, c[0x0][0x1e0], RZ ;  /* 0x0000780002027a24 */ /* 0x000fe200078e02ff */
[C---:B------:R-:W-:Y:S02]  /*116e0*/  LOP3.LUT P6, RZ, R207.reuse, 0x4, RZ, 0xc0, !PT ;  /* 0x00000004cfff7812 */ /* 0x040fe400078cc0ff */
[C---:B------:R-:W-:Y:S01]  /*116f0*/  LOP3.LUT P3, RZ, R207.reuse, 0x2, RZ, 0xc0, !PT ;  /* 0x00000002cfff7812 */ /* 0x040fe2000786c0ff */
[----:B------:R-:W-:Y:S01]  /*11700*/  IMAD R4, R0, c[0x0][0x1e4], R2 ;  /* 0x0000790000047a24 */ /* 0x000fe200078e0202 */
[----:B------:R-:W-:Y:S01]  /*11710*/  LOP3.LUT P4, RZ, R207, 0x1, RZ, 0xc0, !PT ;  /* 0x00000001cfff7812 */ /* 0x000fe2000788c0ff */
[----:B------:R-:W-:-:S02]  /*11720*/  @P0 IMAD.MOV.U32 R6, RZ, RZ, c[0x0][0x1e0] ;  /* 0x00007800ff060624 */ /* 0x000fc400078e00ff */
        /* <DEDUP_REMOVED lines=27> */
.L_x_1478:
[----:B------:R-:W-:Y:S05]  /*118e0*/  BSYNC B0 ;  /* 0x0000000000007941 */ /* 0x000fea0003800000 */
.L_x_1477:
[----:B------:R-:W-:Y:S01]  /*118f0*/  IMAD.IADD R0, R65, 0x1, -R217 ;  /* 0x0000000141007824 */ /* 0x000fe200078e0ad9 */
[----:B------:R-:W-:Y:S04]  /*11900*/  LDSM.16.MT88.4 R44, [R192] ;  /* 0x00000000c02c783b */ /* 0x000fe80000004200 */
        /* <DEDUP_REMOVED lines=8> */
[----:B------:R-:W-:Y:S02]  /*11990*/  ISETP.GT.AND P4, PT, R0, 0x9, PT ;  /* 0x000000090000780c */ /* 0x000fe40003f84270 */
[----:B------:R-:W-:Y:S01]  /*119a0*/  FSEL R7, R40, -INF , P0 ;  /* 0xff80000028077808 */ /* 0x000fe20000000000 */
[----:B------:R-:W-:Y:S01]  /*119b0*/  LDSM.16.MT88.4 R64, [R193+0x3000] ;  /* 0x00300000c140783b */ /* 0x000fe20000004200 */
[----:B------:R-:W-:-:S02]  /*119c0*/  FMNMX.FTZ R2, R5, R6, !PT ;  /* 0x0000000605027209 */ /* 0x000fc40007810000 */
[C---:B------:R-:W-:Y:S01]  /*119d0*/  ISETP.GT.AND P6, PT, R0.reuse, 0x10, PT ;  /* 0x000000100000780c */ /* 0x040fe20003fc4270 */
[----:B------:R-:W-:Y:S01]  /*119e0*/  LDSM.16.MT88.4 R68, [R191+0x3000] ;  /* 0x00300000bf44783b */ /* 0x000fe20000004200 */
[----:B------:R-:W-:Y:S02]  /*119f0*/  FSEL R9, R41, -INF , P4 ;  /* 0xff80000029097808 */ /* 0x000fe40002000000 */
[----:B------:R-:W-:Y:S01]  /*11a00*/  FMNMX.FTZ R2, R7, R2, !PT ;  /* 0x0000000207027209 */ /* 0x000fe20007810000 */
[----:B------:R-:W-:Y:S01]  /*11a10*/  LDSM.16.MT88.4 R72, [R191+0x3800] ;  /* 0x00380000bf48783b */ /* 0x000fe20000004200 */
[----:B------:R-:W-:Y:S02]  /*11a20*/  ISETP.GT.AND P5, PT, R0, 0x11, PT ;  /* 0x000000110000780c */ /* 0x000fe40003fa4270 */
[----:B------:R-:W-:Y:S01]  /*11a30*/  FSEL R8, R28, -INF , P6 ;  /* 0xff8000001c087808 */ /* 0x000fe20003000000 */
[----:B------:R-:W-:Y:S01]  /*11a40*/  LDSM.16.MT88.4 R76, [R192+0x3000] ;  /* 0x00300000c04c783b */ /* 0x000fe20000004200 */
[----:B------:R-:W-:-:S02]  /*11a50*/  FMNMX.FTZ R2, R9, R2, !PT ;  /* 0x0000000209027209 */ /* 0x000fc40007810000 */
[----:B------:R-:W-:Y:S01]  /*11a60*/  ISETP.GT.AND P3, PT, R0, 0x18, PT ;  /* 0x000000180000780c */ /* 0x000fe20003f64270 */
[----:B------:R-:W-:Y:S01]  /*11a70*/  LDSM.16.MT88.4 R160, [R190+0x1000] ;  /* 0x00100000bea0783b */ /* 0x000fe20000004200 */
[----:B------:R-:W-:Y:S02]  /*11a80*/  FSEL R10, R29, -INF , P5 ;  /* 0xff8000001d0a7808 */ /* 0x000fe40002800000 */
[----:B------:R-:W-:Y:S01]  /*11a90*/  FMNMX.FTZ R2, R8, R2, !PT ;  /* 0x0000000208027209 */ /* 0x000fe20007810000 */
[----:B------:R-:W-:Y:S01]  /*11aa0*/  LDSM.16.MT88.4 R152, [R191+0x1000] ;  /* 0x00100000bf98783b */ /* 0x000fe20000004200 */
[----:B------:R-:W-:Y:S02]  /*11ab0*/  ISETP.GT.AND P5, PT, R0, 0x19, PT ;  /* 0x000000190000780c */ /* 0x000fe40003fa4270 */
[----:B------:R-:W-:Y:S01]  /*11ac0*/  FSEL R11, R20, -INF , P3 ;  /* 0xff800000140b7808 */ /* 0x000fe20001800000 */
[----:B------:R-:W0:Y:S01]  /*11ad0*/  LDGDEPBAR ;  /* 0x00000000000079af */ /* 0x000e220000000000 */
[----:B------:R-:W-:-:S02]  /*11ae0*/  FMNMX.FTZ R2, R10, R2, !PT ;  /* 0x000000020a027209 */ /* 0x000fc40007810000 */
        /* <DEDUP_REMOVED lines=15> */
[----:B------:R-:W-:Y:S02]  /*11be0*/  FMNMX.FTZ R3, R14, R20, !PT ;  /* 0x000000140e037209 */ /* 0x000fe40007810000 */
[----:B------:R-:W-:Y:S02]  /*11bf0*/  FSEL R91, R25, -INF , P0 ;  /* 0xff800000195b7808 */ /* 0x000fe40000000000 */
[----:B------:R-:W-:-:S02]  /*11c00*/  FMNMX.FTZ R2, R92, R2, !PT ;  /* 0x000000025c027209 */ /* 0x000fc40007810000 */
[----:B------:R-:W-:Y:S02]  /*11c10*/  FSEL R18, R43, -INF , P4 ;  /* 0xff8000002b127808 */ /* 0x000fe40002000000 */
[----:B------:R-:W-:Y:S01]  /*11c20*/  FMNMX.FTZ R3, R19, R3, !PT ;  /* 0x0000000313037209 */ /* 0x000fe20007810000 */
[----:B------:R-:W-:Y:S01]  /*11c30*/  LDSM.16.MT88.4 R40, [R191+0x800] ;  /* 0x00080000bf28783b */ /* 0x000fe20000004200 */
[----:B------:R-:W-:Y:S02]  /*11c40*/  FSEL R17, R30, -INF , P6 ;  /* 0xff8000001e117808 */ /* 0x000fe40003000000 */
[----:B------:R-:W-:Y:S02]  /*11c50*/  FMNMX.FTZ R2, R91, R2, !PT ;  /* 0x000000025b027209 */ /* 0x000fe40007810000 */
[C---:B------:R-:W-:Y:S02]  /*11c60*/  ISETP.GT.AND P6, PT, R0.reuse, 0x11, PT ;  /* 0x000000110000780c */ /* 0x040fe40003fc4270 */
[----:B------:R-:W-:Y:S01]  /*11c70*/  ISETP.GT.AND P4, PT, R0, 0x18, PT ;  /* 0x000000180000780c */ /* 0x000fe20003f84270 */
[----:B------:R-:W1:Y:S01]  /*11c80*/  SHFL.BFLY PT, R4, R2, 0x2, 0x1f ;  /* 0x0c401f0002047f89 */ /* 0x000e6200000e0000 */
[----:B------:R-:W-:-:S02]  /*11c90*/  FMNMX.FTZ R0, R18, R3, !PT ;  /* 0x0000000312007209 */ /* 0x000fc40007810000 */
[----:B------:R-:W-:Y:S02]  /*11ca0*/  FSEL R13, R31, -INF , P6 ;  /* 0xff8000001f0d7808 */ /* 0x000fe40003000000 */
[----:B------:R-:W-:Y:S01]  /*11cb0*/  FMNMX.FTZ R0, R17, R0, !PT ;  /* 0x0000000011007209 */ /* 0x000fe20007810000 */
[----:B------:R-:W-:Y:S01]  /*11cc0*/  LDSM.16.MT88.4 R28, [R193] ;  /* 0x00000000c11c783b */ /* 0x000fe20000004200 */
[----:B------:R-:W-:Y:S02]  /*11cd0*/  FSEL R16, R22, -INF , P4 ;  /* 0xff80000016107808 */ /* 0x000fe40002000000 */
[----:B------:R-:W-:Y:S02]  /*11ce0*/  FMNMX.FTZ R0, R13, R0, !PT ;  /* 0x000000000d007209 */ /* 0x000fe40007810000 */
[----:B------:R-:W-:Y:S02]  /*11cf0*/  FSEL R15, R23, -INF , P5 ;  /* 0xff800000170f7808 */ /* 0x000fe40002800000 */
[----:B------:R-:W-:-:S02]  /*11d00*/  FMNMX.FTZ R0, R16, R0, !PT ;  /* 0x0000000010007209 */ /* 0x000fc40007810000 */
[----:B------:R-:W-:Y:S02]  /*11d10*/  FSEL R90, R34, -INF , P3 ;  /* 0xff800000225a7808 */ /* 0x000fe40001800000 */
[----:B------:R-:W-:Y:S02]  /*11d20*/  FMNMX.FTZ R0, R15, R0, !PT ;  /* 0x000000000f007209 */ /* 0x000fe40007810000 */
[----:B------:R-:W-:Y:S02]  /*11d30*/  FSEL R89, R35, -INF , P2 ;  /* 0xff80000023597808 */ /* 0x000fe40001000000 */
[----:B------:R-:W-:Y:S01]  /*11d40*/  FMNMX.FTZ R3, R90, R0, !PT ;  /* 0x000000005a037209 */ /* 0x000fe20007810000 */
[----:B------:R-:W-:Y:S01]  /*11d50*/  LDSM.16.MT88.4 R32, [R191] ;  /* 0x00000000bf20783b */ /* 0x000fe20000004200 */
[----:B------:R-:W-:Y:S02]  /*11d60*/  FSEL R88, R26, -INF , P1 ;  /* 0xff8000001a587808 */ /* 0x000fe40000800000 */
[----:B------:R-:W-:-:S02]  /*11d70*/  FMNMX.FTZ R3, R89, R3, !PT ;  /* 0x0000000359037209 */ /* 0x000fc40007810000 */
[----:B-1----:R-:W-:Y:S02]  /*11d80*/  FMNMX.FTZ R0, R2, R4, !PT ;  /* 0x0000000402007209 */ /* 0x002fe40007810000 */
[----:B------:R-:W-:Y:S02]  /*11d90*/  FSEL R87, R27, -INF , P0 ;  /* 0xff8000001b577808 */ /* 0x000fe40000000000 */
[----:B------:R-:W-:Y:S01]  /*11da0*/  FMNMX.FTZ R3, R88, R3, !PT ;  /* 0x0000000358037209 */ /* 0x000fe20007810000 */
[----:B------:R-:W1:Y:S03]  /*11db0*/  SHFL.BFLY PT, R2, R0, 0x1, 0x1f ;  /* 0x0c201f0000027f89 */ /* 0x000e6600000e0000 */
[----:B------:R-:W-:Y:S01]  /*11dc0*/  FMNMX.FTZ R3, R87, R3, !PT ;  /* 0x0000000357037209 */ /* 0x000fe20007810000 */
[----:B------:R-:W-:Y:S04]  /*11dd0*/  LDSM.16.MT88.4 R24, [R190+0x800] ;  /* 0x00080000be18783b */ /* 0x000fe80000004200 */
[----:B------:R-:W2:Y:S01]  /*11de0*/  SHFL.BFLY PT, R4, R3, 0x2, 0x1f ;  /* 0x0c401f0003047f89 */ /* 0x000ea200000e0000 */
[----:B-1----:R-:W-:-:S04]  /*11df0*/  FMNMX.FTZ R137, R0, R2, !PT ;  /* 0x0000000200897209 */ /* 0x002fc80007810000 */
[C---:B------:R-:W-:Y:S01]  /*11e00*/  FSETP.NEU.FTZ.AND P0, PT, R137.reuse, -INF , PT ;  /* 0xff8000008900780b */ /* 0x040fe20003f1d000 */
[----:B------:R-:W-:Y:S01]  /*11e10*/  FMUL.FTZ R2, R137, c[0x0][0x2d0] ;  /* 0x0000b40089027a20 */ /* 0x000fe20000410000 */
[----:B--2---:R-:W-:-:S04]  /*11e20*/  FMNMX.FTZ R0, R3, R4, !PT ;  /* 0x0000000403007209 */ /* 0x004fc80007810000 */
[----:B------:R-:W-:Y:S01]  /*11e30*/  FSEL R2, R2, RZ, P0 ;  /* 0x000000ff02027208 */ /* 0x000fe20000000000 */
[----:B------:R-:W1:Y:S04]  /*11e40*/  SHFL.BFLY PT, R4, R0, 0x1, 0x1f ;  /* 0x0c201f0000047f89 */ /* 0x000e6800000e0000 */
[----:B------:R-:W-:-:S04]  /*11e50*/  FFMA.FTZ R3, R5, c[0x0][0x2d0], -R2 ;  /* 0x0000b40005037a23 */ /* 0x000fc80000010802 */
[----:B------:R2:W-:Y:S02]  /*11e60*/  MUFU.EX2 R84, R3 ;  /* 0x0000000300547308 */ /* 0x0005e40000000800 */
[--C-:B--2---:R-:W-:Y:S01]  /*11e70*/  FFMA.FTZ R3, R6, c[0x0][0x2d0], -R2.reuse ;  /* 0x0000b40006037a23 */ /* 0x104fe20000010802 */
[----:B-1----:R-:W-:Y:S01]  /*11e80*/  FMNMX.FTZ R136, R0, R4, !PT ;  /* 0x0000000400887209 */ /* 0x002fe20007810000 */
[----:B------:R-:W-:-:S04]  /*11e90*/  FFMA.FTZ R0, R10, c[0x0][0x2d0], -R2 ;  /* 0x0000b4000a007a23 */ /* 0x000fc80000010802 */
[----:B------:R1:W2:Y:S01]  /*11ea0*/  MUFU.EX2 R83, R3 ;  /* 0x0000000300537308 */ /* 0x0002a20000000800 */
[----:B------:R-:W-:-:S07]  /*11eb0*/  FSETP.NEU.FTZ.AND P0, PT, R136, -INF , PT ;  /* 0xff8000008800780b */ /* 0x000fce0003f1d000 */
[----:B------:R3:W-:Y:S01]  /*11ec0*/  MUFU.EX2 R252, R0 ;  /* 0x0000000000fc7308 */ /* 0x0007e20000000800 */
[----:B-1----:R-:W-:Y:S02]  /*11ed0*/  FFMA.FTZ R3, R7, c[0x0][0x2d0], -R2 ;  /* 0x0000b40007037a23 */ /* 0x002fe40000010802 */
[----:B------:R-:W1:Y:S05]  /*11ee0*/  LDSM.16.MT88.4 R4, [R190] ;  /* 0x00000000be04783b */ /* 0x000e6a0000004200 */
[----:B------:R4:W-:Y:S01]  /*11ef0*/  MUFU.EX2 R86, R3 ;  /* 0x0000000300567308 */ /* 0x0009e20000000800 */
[----:B---3--:R-:W-:-:S05]  /*11f00*/  FMUL.FTZ R0, R136, c[0x0][0x2d0] ;  /* 0x0000b40088007a20 */ /* 0x008fca0000410000 */
[----:B------:R-:W-:Y:S01]  /*11f10*/  FSEL R0, R0, RZ, P0 ;  /* 0x000000ff00007208 */ /* 0x000fe20000000000 */
[----:B----4-:R-:W-:-:S04]  /*11f20*/  FFMA.FTZ R3, R9, c[0x0][0x2d0], -R2 ;  /* 0x0000b40009037a23 */ /* 0x010fc80000010802 */
[----:B------:R3:W4:Y:S02]  /*11f30*/  MUFU.EX2 R85, R3 ;  /* 0x0000000300557308 */ /* 0x0007240000000800 */
[----:B---3--:R-:W-:Y:S01]  /*11f40*/  FFMA.FTZ R3, R8, c[0x0][0x2d0], -R2 ;  /* 0x0000b40008037a23 */ /* 0x008fe20000010802 */
[----:B--2---:R-:W-:Y:S02]  /*11f50*/  F2FP.PACK_AB R8, R83, R84 ;  /* 0x000000545308723e */ /* 0x004fe400000000ff */
[----:B----4-:R-:W-:-:S03]  /*11f60*/  F2FP.PACK_AB R10, R85, R86 ;  /* 0x00000056550a723e */ /* 0x010fc600000000ff */
[----:B------:R2:W-:Y:S02]  /*11f70*/  MUFU.EX2 R95, R3 ;  /* 0x00000003005f7308 */ /* 0x0005e40000000800 */
[----:B--2---:R-:W-:-:S06]  /*11f80*/  FFMA.FTZ R3, R11, c[0x0][0x2d0], -R2 ;  /* 0x0000b4000b037a23 */ /* 0x004fcc0000010802 */
[----:B------:R2:W-:Y:S02]  /*11f90*/  MUFU.EX2 R205, R3 ;  /* 0x0000000300cd7308 */ /* 0x0005e40000000800 */
[----:B--2---:R-:W-:-:S06]  /*11fa0*/  FFMA.FTZ R3, R12, c[0x0][0x2d0], -R2 ;  /* 0x0000b4000c037a23 */ /* 0x004fcc0000010802 */
[----:B------:R2:W-:Y:S02]  /*11fb0*/  MUFU.EX2 R204, R3 ;  /* 0x0000000300cc7308 */ /* 0x0005e40000000800 */
[----:B--2---:R-:W-:-:S06]  /*11fc0*/  FFMA.FTZ R3, R14, c[0x0][0x2d0], -R0 ;  /* 0x0000b4000e037a23 */ /* 0x004fcc0000010800 */
[----:B------:R2:W-:Y:S02]  /*11fd0*/  MUFU.EX2 R82, R3 ;  /* 0x0000000300527308 */ /* 0x0005e40000000800 */
[----:B--2---:R-:W-:-:S06]  /*11fe0*/  FFMA.FTZ R3, R20, c[0x0][0x2d0], -R0 ;  /* 0x0000b40014037a23 */ /* 0x004fcc0000010800 */
[----:B------:R2:W3:Y:S02]  /*11ff0*/  MUFU.EX2 R81, R3 ;  /* 0x0000000300517308 */ /* 0x0004e40000000800 */
[----:B--2---:R-:W-:Y:S01]  /*12000*/  FFMA.FTZ R3, R19, c[0x0][0x2d0], -R0 ;  /* 0x0000b40013037a23 */ /* 0x004fe20000010800 */
[----:B---3--:R-:W-:-:S05]  /*12010*/  F2FP.PACK_AB R9, R81, R82 ;  /* 0x000000525109723e */ /* 0x008fca00000000ff */
[----:B------:R2:W-:Y:S02]  /*12020*/  MUFU.EX2 R80, R3 ;  /* 0x0000000300507308 */ /* 0x0005e40000000800 */
[----:B--2---:R-:W-:-:S06]  /*12030*/  FFMA.FTZ R3, R18, c[0x0][0x2d0], -R0 ;  /* 0x0000b40012037a23 */ /* 0x004fcc0000010800 */
[----:B------:R2:W3:Y:S02]  /*12040*/  MUFU.EX2 R203, R3 ;  /* 0x0000000300cb7308 */ /* 0x0004e40000000800 */
[----:B--2---:R-:W-:Y:S01]  /*12050*/  FFMA.FTZ R3, R17, c[0x0][0x2d0], -R0 ;  /* 0x0000b40011037a23 */ /* 0x004fe20000010800 */
[----:B---3--:R-:W-:-:S05]  /*12060*/  F2FP.PACK_AB R11, R203, R80 ;  /* 0x00000050cb0b723e */ /* 0x008fca00000000ff */
[----:B------:R2:W-:Y:S02]  /*12070*/  MUFU.EX2 R201, R3 ;  /* 0x0000000300c97308 */ /* 0x0005e40000000800 */
[----:B-1----:R-:W-:Y:S07]  /*12080*/  HMMA.16816.F32 R20, R8, R4, RZ ;  /* 0x000000040814723c */ /* 0x002fee00000018ff */
[----:B------:R-:W-:Y:S01]  /*12090*/  F2FP.PACK_AB R4, R252, R95 ;  /* 0x0000005ffc04723e */ /* 0x000fe200000000ff */
[----:B--2---:R-:W-:-:S04]  /*120a0*/  FFMA.FTZ R3, R13, c[0x0][0x2d0], -R0 ;  /* 0x0000b4000d037a23 */ /* 0x004fc80000010800 */
[----:B------:R1:W2:Y:S02]  /*120b0*/  MUFU.EX2 R199, R3 ;  /* 0x0000000300c77308 */ /* 0x0002a40000000800 */
[--C-:B-1----:R-:W-:Y:S01]  /*120c0*/  FFMA.FTZ R3, R16, c[0x0][0x2d0], -R0.reuse ;  /* 0x0000b40010037a23 */ /* 0x102fe20000010800 */
[----:B--2---:R-:W-:Y:S01]  /*120d0*/  F2FP.PACK_AB R5, R199, R201 ;  /* 0x000000c9c705723e */ /* 0x004fe200000000ff */
[----:B------:R-:W-:Y:S04]  /*120e0*/  HMMA.16816.F32 R16, R8, R6, RZ ;  /* 0x000000060810723c */ /* 0x000fe800000018ff */
[----:B------:R1:W-:Y:S03]  /*120f0*/  MUFU.EX2 R198, R3 ;  /* 0x0000000300c67308 */ /* 0x0003e60000000800 */
[----:B------:R-:W-:Y:S01]  /*12100*/  F2FP.PACK_AB R6, R204, R205 ;  /* 0x000000cdcc06723e */ /* 0x000fe200000000ff */
[----:B-1----:R-:W-:-:S02]  /*12110*/  FFMA.FTZ R3, R15, c[0x0][0x2d0], -R0 ;  /* 0x0000b4000f037a23 */ /* 0x002fc40000010800 */
[----:B------:R-:W-:Y:S02]  /*12120*/  HMMA.16816.F32 R12, R8, R32, RZ ;  /* 0x00000020080c723c */ /* 0x000fe400000018ff */
[----:B------:R-:W1:Y:S02]  /*12130*/  MUFU.EX2 R132, R3 ;  /* 0x0000000300847308 */ /* 0x000e640000000800 */
[----:B-1----:R-:W-:-:S07]  /*12140*/  F2FP.PACK_AB R7, R132, R198 ;  /* 0x000000c68407723e */ /* 0x002fce00000000ff */
[C---:B------:R-:W-:Y:S08]  /*12150*/  HMMA.16816.F32 R164, R4.reuse, R24, R20 ;  /* 0x0000001804a4723c */ /* 0x040ff00000001814 */
[----:B------:R-:W-:Y:S01]  /*12160*/  HMMA.16816.F32 R36, R4, R26, R16 ;  /* 0x0000001a0424723c */ /* 0x000fe20000001810 */
[----:B------:R-:W1:Y:S07]  /*12170*/  LDSM.16.MT88.4 R24, [R193+0x800] ;  /* 0x00080000c118783b */ /* 0x000e6e0000004200 */
[----:B------:R-:W-:Y:S08]  /*12180*/  HMMA.16816.F32 R20, R8, R28, RZ ;  /* 0x0000001c0814723c */ /* 0x000ff000000018ff */
[----:B------:R-:W-:Y:S08]  /*12190*/  HMMA.16816.F32 R156, R4, R40, R12 ;  /* 0x00000028049c723c */ /* 0x000ff0000000180c */
[----:B------:R-:W-:Y:S01]  /*121a0*/  HMMA.16816.F32 R12, R8, R34, RZ ;  /* 0x00000022080c723c */ /* 0x000fe200000018ff */
[----:B------:R-:W-:Y:S01]  /*121b0*/  IMAD.MOV.U32 R98, RZ, RZ, R36 ;  /* 0x000000ffff627224 */ /* 0x000fe200078e0024 */
[----:B------:R-:W-:Y:S01]  /*121c0*/  LDSM.16.MT88.4 R32, [R190+0x2000] ;  /* 0x00200000be20783b */ /* 0x000fe20000004200 */
[----:B------:R-:W-:-:S02]  /*121d0*/  IMAD.MOV.U32 R97, RZ, RZ, R37 ;  /* 0x000000ffff617224 */ /* 0x000fc400078e0025 */
[----:B------:R-:W-:Y:S02]  /*121e0*/  IMAD.MOV.U32 R96, RZ, RZ, R38 ;  /* 0x000000ffff607224 */ /* 0x000fe400078e0026 */
[----:B------:R-:W-:Y:S01]  /*121f0*/  IMAD.MOV.U32 R3, RZ, RZ, R39 ;  /* 0x000000ffff037224 */ /* 0x000fe200078e0027 */
[----:B------:R-:W-:Y:S01]  /*12200*/  HMMA.16816.F32 R16, R8, R30, RZ ;  /* 0x0000001e0810723c */ /* 0x000fe200000018ff */
[----:B------:R-:W2:Y:S07]  /*12210*/  LDSM.16.MT88.4 R36, [R190+0x1800] ;  /* 0x00180000be24783b */ /* 0x000eae0000004200 */
[----:B-1----:R-:W-:Y:S08]  /*12220*/  HMMA.16816.F32 R148, R4, R24, R20 ;  /* 0x000000180494723c */ /* 0x002ff00000001814 */
[----:B------:R-:W-:Y:S08]  /*12230*/  HMMA.16816.F32 R20, R8, R46, RZ ;  /* 0x0000002e0814723c */ /* 0x000ff000000018ff */
[----:B------:R-:W-:Y:S01]  /*12240*/  HMMA.16816.F32 R144, R4, R42, R12 ;  /* 0x0000002a0490723c */ /* 0x000fe2000000180c */
[----:B------:R-:W-:Y:S07]  /*12250*/  LDSM.16.MT88.4 R40, [R190+0x3800] ;  /* 0x00380000be28783b */ /* 0x000fee0000004200 */
[----:B------:R-:W-:Y:S01]  /*12260*/  HMMA.16816.F32 R12, R8, R44, RZ ;  /* 0x0000002c080c723c */ /* 0x000fe200000018ff */
[----:B------:R-:W-:Y:S07]  /*12270*/  LDSM.16.MT88.4 R44, [R192+0x2000] ;  /* 0x00200000c02c783b */ /* 0x000fee0000004200 */
[C---:B------:R-:W-:Y:S01]  /*12280*/  HMMA.16816.F32 R56, R4.reuse, R26, R16 ;  /* 0x0000001a0438723c */ /* 0x040fe20000001810 */
[----:B------:R-:W1:Y:S07]  /*12290*/  LDSM.16.MT88.4 R24, [R193+0x1800] ;  /* 0x00180000c118783b */ /* 0x000e6e0000004200 */
[C---:B------:R-:W-:Y:S01]  /*122a0*/  HMMA.16816.F32 R236, R4.reuse, R54, R20 ;  /* 0x0000003604ec723c */ /* 0x040fe20000001814 */
[----:B------:R-:W3:Y:S07]  /*122b0*/  LDSM.16.MT88.4 R20, [R192+0x1800] ;  /* 0x00180000c014783b */ /* 0x000eee0000004200 */
[----:B------:R-:W-:Y:S01]  /*122c0*/  HMMA.16816.F32 R248, R4, R52, R12 ;  /* 0x0000003404f8723c */ /* 0x000fe2000000180c */
[----:B------:R-:W4:Y:S07]  /*122d0*/  LDSM.16.MT88.4 R52, [R193+0x2000] ;  /* 0x00200000c134783b */ /* 0x000f2e0000004200 */
[----:B--2---:R-:W-:Y:S01]  /*122e0*/  HMMA.16816.F32 R28, R8, R36, RZ ;  /* 0x00000024081c723c */ /* 0x004fe200000018ff */
[----:B------:R-:W-:-:S02]  /*122f0*/  IMAD.MOV.U32 R102, RZ, RZ, R56 ;  /* 0x000000ffff667224 */ /* 0x000fc400078e0038 */
[----:B------:R-:W-:Y:S02]  /*12300*/  IMAD.MOV.U32 R101, RZ, RZ, R57 ;  /* 0x000000ffff657224 */ /* 0x000fe400078e0039 */
[----:B------:R-:W-:Y:S02]  /*12310*/  IMAD.MOV.U32 R100, RZ, RZ, R58 ;  /* 0x000000ffff647224 */ /* 0x000fe400078e003a */
[----:B------:R-:W-:Y:S01]  /*12320*/  IMAD.MOV.U32 R99, RZ, RZ, R59 ;  /* 0x000000ffff637224 */ /* 0x000fe200078e003b */
[C---:B------:R-:W-:Y:S01]  /*12330*/  HMMA.16816.F32 R16, R8.reuse, R38, RZ ;  /* 0x000000260810723c */ /* 0x040fe200000018ff */
[----:B------:R-:W2:Y:S07]  /*12340*/  LDSM.16.MT88.4 R56, [R191+0x2000] ;  /* 0x00200000bf38783b */ /* 0x000eae0000004200 */
[C---:B------:R-:W-:Y:S08]  /*12350*/  HMMA.16816.F32 R12, R8.reuse, R48, RZ ;  /* 0x00000030080c723c */ /* 0x040ff000000018ff */
[----:B-1----:R-:W-:Y:S08]  /*12360*/  HMMA.16816.F32 R36, R8, R24, RZ ;  /* 0x000000180824723c */ /* 0x002ff000000018ff */
[C---:B------:R-:W-:Y:S08]  /*12370*/  HMMA.16816.F32 R244, R4.reuse, R32, R28 ;  /* 0x0000002004f4723c */ /* 0x040ff0000000181c */
[----:B------:R-:W-:Y:S08]  /*12380*/  HMMA.16816.F32 R240, R4, R34, R16 ;  /* 0x0000002204f0723c */ /* 0x000ff00000001810 */
[C---:B------:R-:W-:Y:S08]  /*12390*/  HMMA.16816.F32 R32, R8.reuse, R26, RZ ;  /* 0x0000001a0820723c */ /* 0x040ff000000018ff */
[C---:B---3--:R-:W-:Y:S08]  /*123a0*/  HMMA.16816.F32 R28, R8.reuse, R20, RZ ;  /* 0x00000014081c723c */ /* 0x048ff000000018ff */
[C---:B------:R-:W-:Y:S08]  /*123b0*/  HMMA.16816.F32 R24, R8.reuse, R22, RZ ;  /* 0x000000160818723c */ /* 0x040ff000000018ff */
[----:B------:R-:W-:Y:S08]  /*123c0*/  HMMA.16816.F32 R20, R8, R60, RZ ;  /* 0x0000003c0814723c */ /* 0x000ff000000018ff */
[----:B----4-:R-:W-:Y:S01]  /*123d0*/  HMMA.16816.F32 R228, R4, R52, R36 ;  /* 0x0000003404e4723c */ /* 0x010fe20000001824 */
[----:B------:R-:W1:Y:S06]  /*123e0*/  LDSM.16.MT88.4 R36, [R193+0x3800] ;  /* 0x00380000c124783b */ /* 0x000e6c0000004200 */
[----:B------:R-:W-:Y:S01]  /*123f0*/  IMAD.MOV.U32 R52, RZ, RZ, R102 ;  /* 0x000000ffff347224 */ /* 0x000fe200078e0066 */
[----:B------:R-:W-:Y:S01]  /*12400*/  HMMA.16816.F32 R48, R8, R50, RZ ;  /* 0x000000320830723c */ /* 0x000fe200000018ff */
[----:B------:R-:W-:-:S07]  /*12410*/  IMAD.MOV.U32 R53, RZ, RZ, R101 ;  /* 0x000000ffff357224 */ /* 0x000fce00078e0065 */
[----:B------:R-:W-:Y:S08]  /*12420*/  HMMA.16816.F32 R16, R8, R62, RZ ;  /* 0x0000003e0810723c */ /* 0x000ff000000018ff */
[C---:B------:R-:W-:Y:S07]  /*12430*/  HMMA.16816.F32 R176, R4.reuse, R46, R24 ;  /* 0x0000002e04b0723c */ /* 0x040fee0000001818 */
[----:B------:R-:W-:Y:S01]  /*12440*/  IMAD.MOV.U32 R46, RZ, RZ, R96 ;  /* 0x000000ffff2e7224 */ /* 0x000fe200078e0060 */
[----:B------:R-:W-:Y:S01]  /*12450*/  HMMA.16816.F32 R224, R4, R40, R20 ;  /* 0x0000002804e0723c */ /* 0x000fe20000001814 */
[----:B------:R-:W-:-:S02]  /*12460*/  IMAD.MOV.U32 R47, RZ, RZ, R3 ;  /* 0x000000ffff2f7224 */ /* 0x000fc400078e0003 */
[----:B------:R-:W-:-:S05]  /*12470*/  FFMA.FTZ R3, R94, c[0x0][0x2d0], -R2 ;  /* 0x0000b4005e037a23 */ /* 0x000fca0000010802 */
[----:B------:R-:W-:Y:S01]  /*12480*/  HMMA.16816.F32 R220, R4, R54, R32 ;  /* 0x0000003604dc723c */ /* 0x000fe20000001820 */
[----:B------:R-:W3:Y:S06]  /*12490*/  LDSM.16.MT88.4 R32, [R190+0x4800] ;  /* 0x00480000be20783b */ /* 0x000eec0000004200 */
[----:B------:R-:W-:Y:S01]  /*124a0*/  IMAD.MOV.U32 R55, RZ, RZ, R99 ;  /* 0x000000ffff377224 */ /* 0x000fe200078e0063 */
[----:B------:R-:W-:Y:S01]  /*124b0*/  HMMA.16816.F32 R24, R8, R64, RZ ;  /* 0x000000400818723c */ /* 0x000fe200000018ff */
[----:B------:R-:W-:-:S07]  /*124c0*/  IMAD.MOV.U32 R54, RZ, RZ, R100 ;  /* 0x000000ffff367224 */ /* 0x000fce00078e0064 */
[----:B------:R-:W-:Y:S01]  /*124d0*/  HMMA.16816.F32 R20, R8, R66, RZ ;  /* 0x000000420814723c */ /* 0x000fe200000018ff */
[----:B------:R-:W-:Y:S07]  /*124e0*/  LDSM.16.MT88.4 R64, [R192+0x2800] ;  /* 0x00280000c040783b */ /* 0x000fee0000004200 */
[----:B--2---:R-:W-:Y:S08]  /*124f0*/  HMMA.16816.F32 R232, R4, R56, R12 ;  /* 0x0000003804e8723c */ /* 0x004ff0000000180c */
[----:B------:R-:W-:Y:S07]  /*12500*/  HMMA.16816.F32 R12, R8, R68, RZ ;  /* 0x00000044080c723c */ /* 0x000fee00000018ff */
[----:B------:R-:W-:Y:S01]  /*12510*/  IMAD.MOV.U32 R69, RZ, RZ, R103 ;  /* 0x000000ffff457224 */ /* 0x000fe200078e0067 */
[C---:B------:R-:W-:Y:S01]  /*12520*/  HMMA.16816.F32 R56, R4.reuse, R58, R48 ;  /* 0x0000003a0438723c */ /* 0x040fe20000001830 */
[----:B------:R-:W2:Y:S07]  /*12530*/  LDSM.16.MT88.4 R48, [R192+0x3800] ;  /* 0x00380000c030783b */ /* 0x000eae0000004200 */
[C---:B------:R-:W-:Y:S07]  /*12540*/  HMMA.16816.F32 R60, R4.reuse, R44, R28 ;  /* 0x0000002c043c723c */ /* 0x040fee000000181c */
[----:B------:R-:W-:Y:S01]  /*12550*/  IMAD.MOV.U32 R44, RZ, RZ, R98 ;  /* 0x000000ffff2c7224 */ /* 0x000fe200078e0062 */
[----:B------:R-:W-:Y:S01]  /*12560*/  HMMA.16816.F32 R184, R4, R42, R16 ;  /* 0x0000002a04b8723c */ /* 0x000fe20000001810 */
[----:B------:R-:W4:Y:S01]  /*12570*/  LDSM.16.MT88.4 R40, [R191+0x4800] ;  /* 0x00480000bf28783b */ /* 0x000f220000004200 */
[----:B------:R-:W-:-:S06]  /*12580*/  IMAD.MOV.U32 R45, RZ, RZ, R97 ;  /* 0x000000ffff2d7224 */ /* 0x000fcc00078e0061 */
[----:B------:R-:W-:Y:S08]  /*12590*/  HMMA.16816.F32 R28, R8, R70, RZ ;  /* 0x00000046081c723c */ /* 0x000ff000000018ff */
[C---:B-1----:R-:W-:Y:S08]  /*125a0*/  HMMA.16816.F32 R172, R4.reuse, R36, R24 ;  /* 0x0000002404ac723c */ /* 0x042ff00000001818 */
[C---:B------:R-:W-:Y:S01]  /*125b0*/  HMMA.16816.F32 R168, R4.reuse, R38, R20 ;  /* 0x0000002604a8723c */ /* 0x040fe20000001814 */
[----:B------:R-:W1:Y:S07]  /*125c0*/  LDSM.16.MT88.4 R36, [R190+0x5000] ;  /* 0x00500000be24783b */ /* 0x000e6e0000004200 */
[----:B------:R-:W-:Y:S08]  /*125d0*/  HMMA.16816.F32 R180, R4, R72, R12 ;  /* 0x0000004804b4723c */ /* 0x000ff0000000180c */
[C---:B------:R-:W-:Y:S08]  /*125e0*/  HMMA.16816.F32 R16, R8.reuse, R76, RZ ;  /* 0x0000004c0810723c */ /* 0x040ff000000018ff */
[----:B------:R-:W-:Y:S08]  /*125f0*/  HMMA.16816.F32 R12, R8, R78, RZ ;  /* 0x0000004e080c723c */ /* 0x000ff000000018ff */
[----:B------:R-:W-:Y:S01]  /*12600*/  HMMA.16816.F32 R96, R4, R74, R28 ;  /* 0x0000004a0460723c */ /* 0x000fe2000000181c */
[----:B------:R-:W5:Y:S04]  /*12610*/  LDSM.16.MT88.4 R28, [R191+0x5000] ;  /* 0x00500000bf1c783b */ /* 0x000f680000004200 */
[----:B------:R-:W-:Y:S03]  /*12620*/  LDSM.16.MT88.4 R72, [R190+0x4000] ;  /* 0x00400000be48783b */ /* 0x000fe60000004200 */
[C---:B---3--:R-:W-:Y:S08]  /*12630*/  HMMA.16816.F32 R24, R8.reuse, R32, RZ ;  /* 0x000000200818723c */ /* 0x048ff000000018ff */
[----:B------:R-:W-:Y:S01]  /*12640*/  HMMA.16816.F32 R20, R8, R34, RZ ;  /* 0x000000220814723c */ /* 0x000fe200000018ff */
[----:B------:R-:W3:Y:S07]  /*12650*/  LDSM.16.MT88.4 R32, [R193+0x4800] ;  /* 0x00480000c120783b */ /* 0x000eee0000004200 */
[C---:B--2---:R-:W-:Y:S08]  /*12660*/  HMMA.16816.F32 R112, R4.reuse, R48, R16 ;  /* 0x000000300470723c */ /* 0x044ff00000001810 */
[----:B------:R-:W-:Y:S01]  /*12670*/  HMMA.16816.F32 R104, R4, R50, R12 ;  /* 0x000000320468723c */ /* 0x000fe2000000180c */
[----:B------:R-:W-:Y:S07]  /*12680*/  LDSM.16.MT88.4 R48, [R191+0x2800] ;  /* 0x00280000bf30783b */ /* 0x000fee0000004200 */
[C---:B----4-:R-:W-:Y:S08]  /*12690*/  HMMA.16816.F32 R16, R8.reuse, R40, RZ ;  /* 0x000000280810723c */ /* 0x050ff000000018ff */
[----:B------:R-:W-:Y:S01]  /*126a0*/  HMMA.16816.F32 R12, R8, R42, RZ ;  /* 0x0000002a080c723c */ /* 0x000fe200000018ff */
[----:B------:R-:W-:Y:S07]  /*126b0*/  LDSM.16.MT88.4 R40, [R190+0x2800] ;  /* 0x00280000be28783b */ /* 0x000fee0000004200 */
[C---:B-1----:R-:W-:Y:S01]  /*126c0*/  HMMA.16816.F32 R120, R4.reuse, R38, R20 ;  /* 0x000000260478723c */ /* 0x042fe20000001814 */
[----:B------:R-:W1:Y:S07]  /*126d0*/  LDSM.16.MT88.4 R20, [R193+0x5000] ;  /* 0x00500000c114783b */ /* 0x000e6e0000004200 */
[C---:B------:R-:W-:Y:S08]  /*126e0*/  HMMA.16816.F32 R100, R4.reuse, R36, R24 ;  /* 0x000000240464723c */ /* 0x040ff00000001818 */
[C---:B-----5:R-:W-:Y:S08]  /*126f0*/  HMMA.16816.F32 R108, R4.reuse, R28, R16 ;  /* 0x0000001c046c723c */ /* 0x060ff00000001810 */
[----:B------:R-:W-:Y:S08]  /*12700*/  HMMA.16816.F32 R24, R4, R30, R12 ;  /* 0x0000001e0418723c */ /* 0x000ff0000000180c */
[C---:B---3--:R-:W-:Y:S08]  /*12710*/  HMMA.16816.F32 R16, R8.reuse, R32, RZ ;  /* 0x000000200810723c */ /* 0x048ff000000018ff */
[----:B------:R-:W-:Y:S01]  /*12720*/  HMMA.16816.F32 R12, R8, R34, RZ ;  /* 0x00000022080c723c */ /* 0x000fe200000018ff */
[----:B------:R-:W-:Y:S11]  /*12730*/  LDSM.16.MT88.4 R32, [R192+0x1000] ;  /* 0x00100000c020783b */ /* 0x000ff60000004200 */
[----:B------:R-:W-:Y:S04]  /*12740*/  @!UPT UIADD3 URZ, URZ, URZ, URZ ;  /* 0x0000003f3f3ff290 */ /* 0x000fe8000fffe03f */
[C---:B-1----:R-:W-:Y:S08]  /*12750*/  HMMA.16816.F32 R116, R4.reuse, R20, R16 ;  /* 0x000000140474723c */ /* 0x042ff00000001810 */
[----:B------:R-:W-:Y:S01]  /*12760*/  HMMA.16816.F32 R20, R4, R22, R12 ;  /* 0x000000160414723c */ /* 0x000fe2000000180c */
[----:B------:R-:W1:Y:S07]  /*12770*/  LDSM.16.MT88.4 R12, [R192+0x4800] ;  /* 0x00480000c00c783b */ /* 0x000e6e0000004200 */
[C---:B-1----:R-:W-:Y:S08]  /*12780*/  HMMA.16816.F32 R16, R8.reuse, R12, RZ ;  /* 0x0000000c0810723c */ /* 0x042ff000000018ff */
[----:B------:R-:W-:Y:S01]  /*12790*/  HMMA.16816.F32 R8, R8, R14, RZ ;  /* 0x0000000e0808723c */ /* 0x000fe200000018ff */
[----:B------:R-:W1:Y:S11]  /*127a0*/  LDSM.16.MT88.4 R12, [R192+0x5000] ;  /* 0x00500000c00c783b */ /* 0x000e760000004200 */
[----:B------:R-:W-:Y:S04]  /*127b0*/  @!UPT UIADD3 URZ, URZ, URZ, URZ ;  /* 0x0000003f3f3ff290 */ /* 0x000fe8000fffe03f */
[C---:B-1----:R-:W-:Y:S01]  /*127c0*/  HMMA.16816.F32 R124, R4.reuse, R12, R16 ;  /* 0x0000000c047c723c */ /* 0x042fe20000001810 */
[----:B------:R1:W-:Y:S07]  /*127d0*/  MUFU.EX2 R12, R3 ;  /* 0x00000003000c7308 */ /* 0x0003ee0000000800 */
[----:B------:R-:W-:Y:S01]  /*127e0*/  HMMA.16816.F32 R16, R4, R14, R8 ;  /* 0x0000000e0410723c */ /* 0x000fe20000001808 */
[----:B------:R-:W-:Y:S01]  /*127f0*/  LDSM.16.MT88.4 R8, [R192+0x5800] ;  /* 0x00580000c008783b */ /* 0x000fe20000004200 */
[----:B-1----:R-:W-:-:S04]  /*12800*/  FFMA.FTZ R3, R93, c[0x0][0x2d0], -R2 ;  /* 0x0000b4005d037a23 */ /* 0x002fc80000010802 */
[----:B------:R1:W2:Y:S02]  /*12810*/  MUFU.EX2 R13, R3 ;  /* 0x00000003000d7308 */ /* 0x0002a40000000800 */
[--C-:B-1----:R-:W-:Y:S01]  /*12820*/  FFMA.FTZ R3, R92, c[0x0][0x2d0], -R2.reuse ;  /* 0x0000b4005c037a23 */ /* 0x102fe20000010802 */
[----:B--2---:R-:W-:Y:S01]  /*12830*/  F2FP.PACK_AB R128, R13, R12 ;  /* 0x0000000c0d80723e */ /* 0x004fe200000000ff */
[----:B------:R-:W-:-:S04]  /*12840*/  FFMA.FTZ R2, R91, c[0x0][0x2d0], -R2 ;  /* 0x0000b4005b027a23 */ /* 0x000fc80000010802 */
[----:B------:R1:W-:Y:S08]  /*12850*/  MUFU.EX2 R15, R3 ;  /* 0x00000003000f7308 */ /* 0x0003f00000000800 */
[----:B------:R2:W3:Y:S01]  /*12860*/  MUFU.EX2 R14, R2 ;  /* 0x00000002000e7308 */ /* 0x0004e20000000800 */
[----:B-1----:R-:W-:Y:S02]  /*12870*/  FADD.FTZ R3, R84, R83 ;  /* 0x0000005354037221 */ /* 0x002fe40000010000 */
[----:B--2---:R-:W-:Y:S01]  /*12880*/  FFMA.FTZ R2, R90, c[0x0][0x2d0], -R0 ;  /* 0x0000b4005a027a23 */ /* 0x004fe20000010800 */
[----:B---3--:R-:W-:-:S04]  /*12890*/  F2FP.PACK_AB R130, R14, R15 ;  /* 0x0000000f0e82723e */ /* 0x008fc800000000ff */
[----:B------:R1:W-:Y:S02]  /*128a0*/  MUFU.EX2 R7, R2 ;  /* 0x0000000200077308 */ /* 0x0003e40000000800 */
[----:B-1----:R-:W-:-:S06]  /*128b0*/  FFMA.FTZ R2, R89, c[0x0][0x2d0], -R0 ;  /* 0x0000b40059027a23 */ /* 0x002fcc0000010800 */
[----:B------:R1:W2:Y:S02]  /*128c0*/  MUFU.EX2 R6, R2 ;  /* 0x0000000200067308 */ /* 0x0002a40000000800 */
[--C-:B-1----:R-:W-:Y:S01]  /*128d0*/  FFMA.FTZ R2, R88, c[0x0][0x2d0], -R0.reuse ;  /* 0x0000b40058027a23 */ /* 0x102fe20000010800 */
[----:B--2---:R-:W-:Y:S01]  /*128e0*/  F2FP.PACK_AB R129, R6, R7 ;  /* 0x000000070681723e */ /* 0x004fe200000000ff */
[----:B------:R-:W-:Y:S01]  /*128f0*/  FFMA.FTZ R0, R87, c[0x0][0x2d0], -R0 ;  /* 0x0000b40057007a23 */ /* 0x000fe20000010800 */
[----:B------:R-:W-:Y:S03]  /*12900*/  LDSM.16.MT88.4 R88, [R193+0x4000] ;  /* 0x00400000c158783b */ /* 0x000fe60000004200 */
[----:B------:R1:W-:Y:S08]  /*12910*/  MUFU.EX2 R5, R2 ;  /* 0x0000000200057308 */ /* 0x0003f00000000800 */
[----:B------:R2:W3:Y:S01]  /*12920*/  MUFU.EX2 R4, R0 ;  /* 0x0000000000047308 */ /* 0x0004e20000000800 */
[----:B-1----:R-:W-:-:S02]  /*12930*/  FADD.FTZ R2, R82, R81 ;  /* 0x0000005152027221 */ /* 0x002fc40000010000 */
[----:B--2---:R-:W-:Y:S01]  /*12940*/  FADD.FTZ R0, R86, R3 ;  /* 0x0000000356007221 */ /* 0x004fe20000010000 */
[----:B---3--:R-:W-:Y:S01]  /*12950*/  F2FP.PACK_AB R131, R4, R5 ;  /* 0x000000050483723e */ /* 0x008fe200000000ff */
[----:B------:R-:W-:Y:S02]  /*12960*/  FADD.FTZ R3, R80, R2 ;  /* 0x0000000250037221 */ /* 0x000fe40000010000 */
[----:B------:R-:W1:Y:S01]  /*12970*/  LDSM.16.MT88.4 R80, [R191+0x4000] ;  /* 0x00400000bf50783b */ /* 0x000e620000004200 */
[----:B------:R-:W-:Y:S02]  /*12980*/  FADD.FTZ R2, R85, R0 ;  /* 0x0000000055027221 */ /* 0x000fe40000010000 */
[----:B------:R-:W-:Y:S01]  /*12990*/  FADD.FTZ R0, R203, R3 ;  /* 0x00000003cb007221 */ /* 0x000fe20000010000 */
[----:B------:R-:W-:Y:S03]  /*129a0*/  HMMA.16816.F32 R28, R128, R32, R248 ;  /* 0x00000020801c723c */ /* 0x000fe600000018f8 */
[----:B------:R-:W-:-:S04]  /*129b0*/  FADD.FTZ R0, R201, R0 ;  /* 0x00000000c9007221 */ /* 0x000fc80000010000 */
[----:B------:R-:W-:Y:S01]  /*129c0*/  IMAD.MOV.U32 R250, RZ, RZ, R95 ;  /* 0x000000fffffa7224 */ /* 0x000fe200078e005f */
[C---:B------:R-:W-:Y:S01]  /*129d0*/  HMMA.16816.F32 R164, R128.reuse, R160, R164 ;  /* 0x000000a080a4723c */ /* 0x040fe200000018a4 */
[----:B------:R-:W-:Y:S02]  /*129e0*/  IMAD.MOV.U32 R251, RZ, RZ, R69 ;  /* 0x000000fffffb7224 */ /* 0x000fe400078e0045 */
[----:B------:R-:W-:Y:S02]  /*129f0*/  FADD.FTZ R2, R250, R2 ;  /* 0x00000002fa027221 */ /* 0x000fe40000010000 */
[----:B------:R-:W-:Y:S01]  /*12a00*/  FADD.FTZ R0, R199, R0 ;  /* 0x00000000c7007221 */ /* 0x000fe20000010000 */
[----:B------:R-:W-:Y:S01]  /*12a10*/  IADD3 R201, R251, -0x2, RZ ;  /* 0xfffffffefbc97810 */ /* 0x000fe20007ffe0ff */
[----:B------:R-:W-:Y:S01]  /*12a20*/  FADD.FTZ R2, R252, R2 ;  /* 0x00000002fc027221 */ /* 0x000fe20000010000 */
[----:B------:R-:W-:Y:S01]  /*12a30*/  HMMA.16816.F32 R156, R128, R152, R156 ;  /* 0x00000098809c723c */ /* 0x000fe2000000189c */
[----:B------:R-:W-:Y:S01]  /*12a40*/  FADD.FTZ R0, R198, R0 ;  /* 0x00000000c6007221 */ /* 0x000fe20000010000 */
[----:B------:R-:W-:Y:S01]  /*12a50*/  ISETP.GE.AND P0, PT, R201, R219, PT ;  /* 0x000000dbc900720c */ /* 0x000fe20003f06270 */
        /* <DEDUP_REMOVED lines=9> */
[----:B------:R-:W2:Y:S01]  /*12af0*/  LDSM.16.MT88.4 R144, [R193+0x1000] ;  /* 0x00100000c190783b */ /* 0x000ea20000004200 */
[----:B------:R-:W-:-:S02]  /*12b00*/  FADD.FTZ R0, R5, R0 ;  /* 0x0000000005007221 */ /* 0x000fc40000010000 */
[----:B------:R-:W-:Y:S02]  /*12b10*/  FADD.FTZ R2, R15, R2 ;  /* 0x000000020f027221 */ /* 0x000fe40000010000 */
[----:B------:R-:W-:Y:S02]  /*12b20*/  FADD.FTZ R205, R4, R0 ;  /* 0x0000000004cd7221 */ /* 0x000fe40000010000 */
[----:B-1----:R-:W-:Y:S01]  /*12b30*/  HMMA.16816.F32 R76, R128, R80, R180 ;  /* 0x00000050804c723c */ /* 0x002fe200000018b4 */
[----:B------:R-:W-:-:S07]  /*12b40*/  FADD.FTZ R204, R14, R2 ;  /* 0x000000020ecc7221 */ /* 0x000fce0000010000 */
[C---:B------:R-:W-:Y:S01]  /*12b50*/  HMMA.16816.F32 R80, R128.reuse, R82, R96 ;  /* 0x000000528050723c */ /* 0x040fe20000001860 */
[----:B------:R-:W1:Y:S07]  /*12b60*/  LDSM.16.MT88.4 R96, [R192+0x4000] ;  /* 0x00400000c060783b */ /* 0x000e6e0000004200 */
[C---:B------:R-:W-:Y:S08]  /*12b70*/  HMMA.16816.F32 R44, R128.reuse, R48, R232 ;  /* 0x00000030802c723c */ /* 0x040ff000000018e8 */
[C---:B------:R-:W-:Y:S01]  /*12b80*/  HMMA.16816.F32 R48, R128.reuse, R50, R56 ;  /* 0x000000328030723c */ /* 0x040fe20000001838 */
[----:B------:R-:W3:Y:S07]  /*12b90*/  LDSM.16.MT88.4 R56, [R193+0x2800] ;  /* 0x00280000c138783b */ /* 0x000eee0000004200 */
[C---:B------:R-:W-:Y:S08]  /*12ba0*/  HMMA.16816.F32 R36, R128.reuse, R40, R244 ;  /* 0x000000288024723c */ /* 0x040ff000000018f4 */
[C---:B--2---:R-:W-:Y:S08]  /*12bb0*/  HMMA.16816.F32 R148, R128.reuse, R144, R148 ;  /* 0x000000908094723c */ /* 0x044ff00000001894 */
[C---:B------:R-:W-:Y:S08]  /*12bc0*/  HMMA.16816.F32 R144, R128.reuse, R146, R52 ;  /* 0x000000928090723c */ /* 0x040ff00000001834 */
[C---:B-1----:R-:W-:Y:S01]  /*12bd0*/  HMMA.16816.F32 R92, R128.reuse, R96, R112 ;  /* 0x00000060805c723c */ /* 0x042fe20000001870 */
[----:B------:R-:W1:Y:S07]  /*12be0*/  LDSM.16.MT88.4 R112, [R191+0x5800] ;  /* 0x00580000bf70783b */ /* 0x000e6e0000004200 */
[C---:B------:R-:W-:Y:S01]  /*12bf0*/  HMMA.16816.F32 R96, R128.reuse, R98, R104 ;  /* 0x000000628060723c */ /* 0x040fe20000001868 */
[----:B------:R-:W2:Y:S07]  /*12c00*/  LDSM.16.MT88.4 R104, [R190+0x5800] ;  /* 0x00580000be68783b */ /* 0x000eae0000004200 */
[C---:B---3--:R-:W-:Y:S08]  /*12c10*/  HMMA.16816.F32 R52, R128.reuse, R56, R228 ;  /* 0x000000388034723c */ /* 0x048ff000000018e4 */
[C---:B------:R-:W-:Y:S08]  /*12c20*/  HMMA.16816.F32 R60, R128.reuse, R64, R60 ;  /* 0x00000040803c723c */ /* 0x040ff0000000183c */
[C---:B------:R-:W-:Y:S08]  /*12c30*/  HMMA.16816.F32 R68, R128.reuse, R72, R224 ;  /* 0x000000488044723c */ /* 0x040ff000000018e0 */
[C---:B------:R-:W-:Y:S08]  /*12c40*/  HMMA.16816.F32 R84, R128.reuse, R88, R172 ;  /* 0x000000588054723c */ /* 0x040ff000000018ac */
[C---:B-1----:R-:W-:Y:S08]  /*12c50*/  HMMA.16816.F32 R108, R128.reuse, R112, R108 ;  /* 0x00000070806c723c */ /* 0x042ff0000000186c */
[C---:B--2---:R-:W-:Y:S08]  /*12c60*/  HMMA.16816.F32 R100, R128.reuse, R104, R100 ;  /* 0x000000688064723c */ /* 0x044ff00000001864 */
[C---:B------:R-:W-:Y:S01]  /*12c70*/  HMMA.16816.F32 R104, R128.reuse, R106, R120 ;  /* 0x0000006a8068723c */ /* 0x040fe20000001878 */
[----:B------:R-:W1:Y:S07]  /*12c80*/  LDSM.16.MT88.4 R120, [R193+0x5800] ;  /* 0x00580000c178783b */ /* 0x000e6e0000004200 */
[C---:B------:R-:W-:Y:S08]  /*12c90*/  HMMA.16816.F32 R32, R128.reuse, R34, R236 ;  /* 0x000000228020723c */ /* 0x040ff000000018ec */
[C---:B------:R-:W-:Y:S08]  /*12ca0*/  HMMA.16816.F32 R40, R128.reuse, R42, R240 ;  /* 0x0000002a8028723c */ /* 0x040ff000000018f0 */
[C---:B------:R-:W-:Y:S08]  /*12cb0*/  HMMA.16816.F32 R56, R128.reuse, R58, R220 ;  /* 0x0000003a8038723c */ /* 0x040ff000000018dc */
        /* <DEDUP_REMOVED lines=8> */
[----:B------:R-:W-:Y:S07]  /*12d40*/  @!UPT UIADD3 URZ, URZ, URZ, URZ ;  /* 0x0000003f3f3ff290 */ /* 0x000fee000fffe03f */
[----:B------:R-:W-:Y:S11]  /*12d50*/  @!P0 BRA `(.L_x_1479) ;  /* 0x000029d000008947 */ /* 0x000ff60003800000 */
[----:B------:R-:W1:Y:S01]  /*12d60*/  S2R R251, SR_TID.X ;  /* 0x0000000000fb7919 */ /* 0x000e620000002100 */
[----:B------:R-:W-:Y:S01]  /*12d70*/  LOP3.LUT P0, RZ, R216, 0x2, RZ, 0xc0, !PT ;  /* 0x00000002d8ff7812 */ /* 0x000fe2000780c0ff */
[----:B------:R-:W-:Y:S01]  /*12d80*/  IMAD.MOV.U32 R220, RZ, RZ, c[0x0][0x208] ;  /* 0x00008200ffdc7624 */ /* 0x000fe200078e00ff */
[----:B------:R-:W-:Y:S01]  /*12d90*/  LOP3.LUT R207, R207, 0xffffffef, RZ, 0xc0, !PT ;  /* 0xffffffefcfcf7812 */ /* 0x000fe200078ec0ff */
[----:B------:R-:W-:Y:S01]  /*12da0*/  IMAD.MOV.U32 R221, RZ, RZ, c[0x0][0x20c] ;  /* 0x00008300ffdd7624 */ /* 0x000fe200078e00ff */
[----:B------:R-:W-:-:S02]  /*12db0*/  ISETP.GE.AND P1, PT, R209, c[0x0][0x1d4], PT ;  /* 0x00007500d1007a0c */ /* 0x000fc40003f26270 */
[----:B------:R-:W-:Y:S02]  /*12dc0*/  ISETP.GE.AND P6, PT, R133, c[0x0][0x1d4], PT ;  /* 0x0000750085007a0c */ /* 0x000fe40003fc6270 */
[----:B------:R-:W-:-:S05]  /*12dd0*/  ISETP.GE.AND P5, PT, R134, c[0x0][0x1d4], PT ;  /* 0x0000750086007a0c */ /* 0x000fca0003fa6270 */
[----:B------:R-:W-:Y:S02]  /*12de0*/  @P0 LOP3.LUT R207, R207, 0x10, RZ, 0xfc, !PT ;  /* 0x00000010cfcf0812 */ /* 0x000fe400078efcff */
[----:B------:R-:W-:Y:S02]  /*12df0*/  ISETP.GE.AND P0, PT, R208, c[0x0][0x1d4], PT ;  /* 0x00007500d0007a0c */ /* 0x000fe40003f06270 */
[----:B------:R-:W-:Y:S02]  /*12e00*/  LOP3.LUT R207, R207, 0xfffffffb, RZ, 0xc0, !PT ;  /* 0xfffffffbcfcf7812 */ /* 0x000fe400078ec0ff */
[----:B-1----:R-:W-:-:S13]  /*12e10*/  ISETP.GT.AND P2, PT, R251, 0x7f, PT ;  /* 0x0000007ffb00780c */ /* 0x002fda0003f44270 */
[----:B------:R-:W-:-:S04]  /*12e20*/  @P2 LOP3.LUT R207, R207, 0x4, RZ, 0xfc, !PT ;  /* 0x00000004cfcf2812 */ /* 0x000fc800078efcff */
[----:B------:R-:W-:-:S04]  /*12e30*/  LOP3.LUT R207, R207, 0xfffffffd, RZ, 0xc0, !PT ;  /* 0xfffffffdcfcf7812 */ /* 0x000fc800078ec0ff */
[----:B------:R-:W-:-:S04]  /*12e40*/  @P1 LOP3.LUT R207, R207, 0x2, RZ, 0xfc, !PT ;  /* 0x00000002cfcf1812 */ /* 0x000fc800078efcff */
[----:B------:R-:W-:-:S04]  /*12e50*/  LOP3.LUT R207, R207, 0xfffffffe, RZ, 0xc0, !PT ;  /* 0xfffffffecfcf7812 */ /* 0x000fc800078ec0ff */
[----:B------:R-:W-:Y:S02]  /*12e60*/  @P0 LOP3.LUT R207, R207, 0x1, RZ, 0xfc, !PT ;  /* 0x00000001cfcf0812 */ /* 0x000fe400078efcff */
[----:B------:R-:W-:Y:S02]  /*12e70*/  LOP3.LUT P0, RZ, R216, 0x4, RZ, 0xc0, !PT ;  /* 0x00000004d8ff7812 */ /* 0x000fe4000780c0ff */
[----:B------:R-:W-:-:S11]  /*12e80*/  LOP3.LUT R207, R207, 0xfffffff7, RZ, 0xc0, !PT ;  /* 0xfffffff7cfcf7812 */ /* 0x000fd600078ec0ff */
[----:B------:R-:W-:Y:S02]  /*12e90*/  @P0 LOP3.LUT R207, R207, 0x8, RZ, 0xfc, !PT ;  /* 0x00000008cfcf0812 */ /* 0x000fe400078efcff */
.L_x_1482:
[----:B------:R-:W-:Y:S04]  /*12ea0*/  DEPBAR.LE SB0, 0x0 ;  /* 0x000080000000791a */ /* 0x000fe80000000000 */
[----:B------:R-:W-:Y:S01]  /*12eb0*/  WARPSYNC 0xffffffff ;  /* 0xffffffff00007948 */ /* 0x000fe20003800000 */
[----:B------:R-:W-:Y:S01]  /*12ec0*/  BAR.SYNC.DEFER_BLOCKING 0x0 ;  /* 0x0000000000007b1d */ /* 0x000fe20000010000 */
[----:B------:R-:W-:Y:S01]  /*12ed0*/  SHF.R.S32.HI R0, RZ, 0x1f, R201 ;  /* 0x0000001fff007819 */ /* 0x000fe200000114c9 */
[----:B------:R-:W-:Y:S01]  /*12ee0*/  IMAD.WIDE.U32 R2, R201, c[0x0][0x208], RZ ;  /* 0x00008200c9027a25 */ /* 0x000fe200078e00ff */
[----:B------:R-:W-:Y:S02]  /*12ef0*/  LOP3.LUT P4, RZ, R216, 0x2, RZ, 0xc0, !PT ;  /* 0x00000002d8ff7812 */ /* 0x000fe4000788c0ff */
[C---:B------:R-:W-:Y:S01]  /*12f00*/  LOP3.LUT P3, RZ, R207.reuse, 0x1, RZ, 0xc0, !PT ;  /* 0x00000001cfff7812 */ /* 0x040fe2000786c0ff */
[----:B------:R-:W-:Y:S01]  /*12f10*/  IMAD R0, R0, c[0x0][0x208], RZ ;  /* 0x0000820000007a24 */ /* 0x000fe200078e02ff */
[----:B------:R-:W-:Y:S01]  /*12f20*/  LOP3.LUT P1, RZ, R207, 0x2, RZ, 0xc0, !PT ;  /* 0x00000002cfff7812 */ /* 0x000fe2000782c0ff */
[----:B------:R-:W-:Y:S02]  /*12f30*/  IMAD.MOV.U32 R132, RZ, RZ, R137 ;  /* 0x000000ffff847224 */ /* 0x000fe400078e0089 */
[----:B------:R-:W-:Y:S04]  /*12f40*/  IMAD R0, R201, c[0x0][0x20c], R0 ;  /* 0x00008300c9007a24 */ /* 0x000fe800078e0200 */
[----:B------:R-:W-:Y:S02]  /*12f50*/  IMAD.IADD R0, R3, 0x1, R0 ;  /* 0x0000000103007824 */ /* 0x000fe400078e0200 */
[----:B------:R-:W-:Y:S04]  /*12f60*/  IMAD.WIDE.U32 R2, R2, 0x30, RZ ;  /* 0x0000003002027825 */ /* 0x000fe800078e00ff */
[----:B------:R-:W-:Y:S01]  /*12f70*/  IMAD R0, R0, 0x30, RZ ;  /* 0x0000003000007824 */ /* 0x000fe200078e02ff */
[----:B------:R-:W-:Y:S03]  /*12f80*/  LDSM.16.M88.4 R24, [R194] ;  /* 0x00000000c218783b */ /* 0x000fe60000000200 */
[----:B------:R-:W-:Y:S01]  /*12f90*/  IMAD.IADD R0, R3, 0x1, R0 ;  /* 0x0000000103007824 */ /* 0x000fe200078e0200 */
[-C--:B------:R-:W-:Y:S01]  /*12fa0*/  IADD3 R3, P0, R212, R2.reuse, RZ ;  /* 0x00000002d4037210 */ /* 0x080fe20007f1e0ff */
[----:B------:R-:W-:Y:S01]  /*12fb0*/  BSSY B0, `(.L_x_1480) ;  /* 0x00000e7000007945 */ /* 0x000fe20003800000 */
[----:B------:R-:W1:Y:S03]  /*12fc0*/  S2R R4, SR_TID.X ;  /* 0x0000000000047919 */ /* 0x000e660000002100 */
[----:B------:R-:W-:Y:S01]  /*12fd0*/  IMAD.X R6, R0, 0x1, R215, P0 ;  /* 0x0000000100067824 */ /* 0x000fe200000e06d7 */
[----:B------:R-:W2:Y:S04]  /*12fe0*/  LDSM.16.M88.4 R8, [R188] ;  /* 0x00000000bc08783b */ /* 0x000ea80000000200 */
[----:B------:R-:W3:Y:S04]  /*12ff0*/  LDSM.16.M88.4 R16, [R188+0x800] ;  /* 0x00080000bc10783b */ /* 0x000ee80000000200 */
[----:B------:R-:W4:Y:S04]  /*13000*/  LDSM.16.M88.4 R168, [R188+0x1000] ;  /* 0x00100000bca8783b */ /* 0x000f280000000200 */
[----:B------:R-:W-:Y:S01]  /*13010*/  LDSM.16.M88.4 R172, [R195] ;  /* 0x00000000c3ac783b */ /* 0x000fe20000000200 */
[----:B-1----:R-:W-:Y:S11]  /*13020*/  ISETP.GT.AND P2, PT, R4, 0x7f, PT ;  /* 0x0000007f0400780c */ /* 0x002ff60003f44270 */
[----:B------:R-:W-:Y:S02]  /*13030*/  @!UPT UIADD3 URZ, URZ, URZ, URZ ;  /* 0x0000003f3f3ff290 */ /* 0x000fe4000fffe03f */
[C---:B------:R-:W-:Y:S04]  /*13040*/  @!P2 LEA R5, P0, R220.reuse, R2, 0x5 ;  /* 0x00000002dc05a211 */ /* 0x040fe800078028ff */
[----:B------:R-:W-:Y:S02]  /*13050*/  @!P2 LEA.HI.X R4, R220, R0, R221, 0x5, P0 ;  /* 0x00000000dc04a211 */ /* 0x000fe400000f2cdd */
[C---:B------:R-:W-:Y:S04]  /*13060*/  LEA R2, P0, R3.reuse, c[0x0][0x1f8], 0x1 ;  /* 0x00007e0003027a11 */ /* 0x040fe800078008ff */
[----:B------:R-:W-:Y:S02]  /*13070*/  LEA.HI.X R3, R3, c[0x0][0x1fc], R6, 0x1, P0 ;  /* 0x00007f0003037a11 */ /* 0x000fe400000f0c06 */
[----:B------:R-:W-:Y:S05]  /*13080*/  @!P2 IADD3 R0, P0, R5, R212, RZ ;  /* 0x000000d40500a210 */ /* 0x000fea0007f1e0ff */
[----:B------:R-:W-:Y:S01]  /*13090*/  @!P2 IMAD.X R4, R4, 0x1, R215, P0 ;  /* 0x000000010404a824 */ /* 0x000fe200000e06d7 */
[C---:B------:R-:W-:Y:S04]  /*130a0*/  @!P2 LEA R198, P0, R0.reuse, c[0x0][0x1f8], 0x1 ;  /* 0x00007e0000c6aa11 */ /* 0x040fe800078008ff */
[----:B------:R-:W-:Y:S02]  /*130b0*/  @!P2 LEA.HI.X R199, R0, c[0x0][0x1fc], R4, 0x1, P0 ;  /* 0x00007f0000c7aa11 */ /* 0x000fe400000f0c04 */
[C---:B--2---:R-:W-:Y:S03]  /*130c0*/  HMMA.16816.F32 R4, R24.reuse, R8, RZ ;  /* 0x000000081804723c */ /* 0x044fe600000018ff */
[C---:B------:R-:W-:Y:S02]  /*130d0*/  IADD3 R0, R188.reuse, 0x20, RZ ;  /* 0x00000020bc007810 */ /* 0x040fe40007ffe0ff */
[C---:B------:R-:W-:Y:S02]  /*130e0*/  @P4 IADD3 R0, R188.reuse, -0x20, RZ ;  /* 0xffffffe0bc004810 */ /* 0x040fe40007ffe0ff */
[----:B------:R-:W-:Y:S01]  /*130f0*/  ISETP.GT.AND P4, PT, R201, R219, PT ;  /* 0x000000dbc900720c */ /* 0x000fe20003f84270 */
[C---:B------:R-:W-:Y:S02]  /*13100*/  HMMA.16816.F32 R8, R24.reuse, R10, RZ ;  /* 0x0000000a1808723c */ /* 0x040fe400000018ff */
[----:B------:R-:W1:Y:S04]  /*13110*/  LDSM.16.M88.4 R176, [R0] ;  /* 0x0000000000b0783b */ /* 0x000e680000000200 */
[----:B------:R-:W2:Y:S02]  /*13120*/  LDSM.16.M88.4 R180, [R0+0x800] ;  /* 0x0008000000b4783b */ /* 0x000ea40000000200 */
[C---:B---3--:R-:W-:Y:S02]  /*13130*/  HMMA.16816.F32 R12, R24.reuse, R16, RZ ;  /* 0x00000010180c723c */ /* 0x048fe400000018ff */
[----:B------:R3:W5:Y:S04]  /*13140*/  LDSM.16.M88.4 R184, [R0+0x1000] ;  /* 0x0010000000b8783b */ /* 0x0007680000000200 */
[----:B------:R-:W-:Y:S01]  /*13150*/  @!PT LDS RZ, [RZ] ;  /* 0x00000000fffff984 */ /* 0x000fe20000000800 */
[----:B------:R-:W-:Y:S01]  /*13160*/  @!PT LDS RZ, [RZ] ;  /* 0x00000000fffff984 */ /* 0x000fe20000000800 */
[----:B------:R-:W-:Y:S01]  /*13170*/  @!PT LDS RZ, [RZ] ;  /* 0x00000000fffff984 */ /* 0x000fe20000000800 */
[----:B------:R1:W-:Y:S02]  /*13180*/  LDGSTS.E.BYPASS.LTC128B.128 [R200+0x4080], [R2.64], !P5 ;  /* 0x0408000002c87fae */ /* 0x0003e4000e901d46 */
[C---:B------:R-:W-:Y:S02]  /*13190*/  HMMA.16816.F32 R16, R24.reuse, R18, RZ ;  /* 0x000000121810723c */ /* 0x040fe400000018ff */
[----:B------:R2:W-:Y:S04]  /*131a0*/  LDGSTS.E.BYPASS.LTC128B.128 [R200+0x5880], [R2.64+0x80], !P6 ;  /* 0x0588008002c87fae */ /* 0x0005e8000f101d46 */
[----:B------:R2:W-:Y:S02]  /*131b0*/  LDGSTS.E.BYPASS.LTC128B.128 [R200+0x7080], [R2.64+0x100], !P3 ;  /* 0x0708010002c87fae */ /* 0x0005e4000d901d46 */
[C---:B----4-:R-:W-:Y:S02]  /*131c0*/  HMMA.16816.F32 R20, R24.reuse, R168, RZ ;  /* 0x000000a81814723c */ /* 0x050fe400000018ff */
[----:B------:R4:W-:Y:S04]  /*131d0*/  LDGSTS.E.BYPASS.LTC128B.128 [R200+0x8880], [R2.64+0x180], !P1 ;  /* 0x0888018002c87fae */ /* 0x0009e8000c901d46 */
[----:B------:R4:W-:Y:S02]  /*131e0*/  @!P2 LDGSTS.E.BYPASS.LTC128B.128 [R202+0x5080], [R198.64], !P5 ;  /* 0x05080000c6caafae */ /* 0x0009e4000e901d46 */
[----:B------:R-:W-:Y:S01]  /*131f0*/  HMMA.16816.F32 R24, R24, R170, RZ ;  /* 0x000000aa1818723c */ /* 0x000fe200000018ff */
[----:B---3--:R-:W-:Y:S01]  /*13200*/  IADD3 R0, R188, 0x40, RZ ;  /* 0x00000040bc007810 */ /* 0x008fe20007ffe0ff */
[----:B------:R4:W-:Y:S04]  /*13210*/  @!P2 LDGSTS.E.BYPASS.LTC128B.128 [R202+0x6880], [R198.64+0x80], !P6 ;  /* 0x06880080c6caafae */ /* 0x0009e8000f101d46 */
[----:B------:R4:W-:Y:S02]  /*13220*/  @!P2 LDGSTS.E.BYPASS.LTC128B.128 [R202+0x8080], [R198.64+0x100], !P3 ;  /* 0x08080100c6caafae */ /* 0x0009e4000d901d46 */
[C---:B-1----:R-:W-:Y:S02]  /*13230*/  HMMA.16816.F32 R4, R172.reuse, R176, R4 ;  /* 0x000000b0ac04723c */ /* 0x042fe40000001804 */
[----:B------:R4:W-:Y:S03]  /*13240*/  @!P2 LDGSTS.E.BYPASS.LTC128B.128 [R202+0x9880], [R198.64+0x180], !P1 ;  /* 0x09880180c6caafae */ /* 0x0009e6000c901d46 */
[----:B------:R-:W-:Y:S01]  /*13250*/  LOP3.LUT P1, RZ, R216, 0x4, RZ, 0xc0, !PT ;  /* 0x00000004d8ff7812 */ /* 0x000fe2000782c0ff */
[----:B------:R-:W-:Y:S02]  /*13260*/  LDSM.16.M88.4 R168, [R197] ;  /* 0x00000000c5a8783b */ /* 0x000fe40000000200 */
[C---:B------:R-:W-:Y:S02]  /*13270*/  HMMA.16816.F32 R8, R172.reuse, R178, R8 ;  /* 0x000000b2ac08723c */ /* 0x040fe40000001808 */
[----:B------:R-:W0:Y:S06]  /*13280*/  LDGDEPBAR ;  /* 0x00000000000079af */ /* 0x000e2c0000000000 */
[C---:B--2---:R-:W-:Y:S04]  /*13290*/  HMMA.16816.F32 R12, R172.reuse, R180, R12 ;  /* 0x000000b4ac0c723c */ /* 0x044fe8000000180c */
[----:B------:R-:W-:Y:S04]  /*132a0*/  @P1 IADD3 R0, R188, -0x40, RZ ;  /* 0xffffffc0bc001810 */ /* 0x000fe80007ffe0ff */
[C---:B------:R-:W-:Y:S01]  /*132b0*/  HMMA.16816.F32 R16, R172.reuse, R182, R16 ;  /* 0x000000b6ac10723c */ /* 0x040fe20000001810 */
[----:B------:R-:W1:Y:S04]  /*132c0*/  LDSM.16.M88.4 R176, [R0] ;  /* 0x0000000000b0783b */ /* 0x000e680000000200 */
[----:B------:R-:W-:Y:S03]  /*132d0*/  LDSM.16.M88.4 R180, [R0+0x1000] ;  /* 0x0010000000b4783b */ /* 0x000fe60000000200 */
[C---:B-----5:R-:W-:Y:S08]  /*132e0*/  HMMA.16816.F32 R20, R172.reuse, R184, R20 ;  /* 0x000000b8ac14723c */ /* 0x060ff00000001814 */
[----:B------:R-:W-:Y:S01]  /*132f0*/  HMMA.16816.F32 R24, R172, R186, R24 ;  /* 0x000000baac18723c */ /* 0x000fe20000001818 */
[----:B------:R-:W2:Y:S07]  /*13300*/  LDSM.16.M88.4 R172, [R0+0x800] ;  /* 0x0008000000ac783b */ /* 0x000eae0000000200 */
[C---:B-1----:R-:W-:Y:S08]  /*13310*/  HMMA.16816.F32 R4, R168.reuse, R176, R4 ;  /* 0x000000b0a804723c */ /* 0x042ff00000001804 */
[C---:B------:R-:W-:Y:S01]  /*13320*/  HMMA.16816.F32 R8, R168.reuse, R178, R8 ;  /* 0x000000b2a808723c */ /* 0x040fe20000001808 */
[----:B------:R-:W-:Y:S07]  /*13330*/  LDSM.16.M88.4 R176, [R143] ;  /* 0x000000008fb0783b */ /* 0x000fee0000000200 */
[C---:B--2---:R-:W-:Y:S08]  /*13340*/  HMMA.16816.F32 R12, R168.reuse, R172, R12 ;  /* 0x000000aca80c723c */ /* 0x044ff0000000180c */
[C---:B------:R-:W-:Y:S01]  /*13350*/  HMMA.16816.F32 R16, R168.reuse, R174, R16 ;  /* 0x000000aea810723c */ /* 0x040fe20000001810 */
[----:B------:R-:W1:Y:S07]  /*13360*/  LDSM.16.M88.4 R172, [R196] ;  /* 0x00000000c4ac783b */ /* 0x000e6e0000000200 */
[C---:B------:R-:W-:Y:S08]  /*13370*/  HMMA.16816.F32 R20, R168.reuse, R180, R20 ;  /* 0x000000b4a814723c */ /* 0x040ff00000001814 */
[----:B------:R-:W-:Y:S01]  /*13380*/  HMMA.16816.F32 R24, R168, R182, R24 ;  /* 0x000000b6a818723c */ /* 0x000fe20000001818 */
[----:B------:R-:W2:Y:S04]  /*13390*/  LDSM.16.M88.4 R168, [R143+0x800] ;  /* 0x000800008fa8783b */ /* 0x000ea80000000200 */
[----:B------:R-:W3:Y:S03]  /*133a0*/  LDSM.16.M88.4 R180, [R143+0x1000] ;  /* 0x001000008fb4783b */ /* 0x000ee60000000200 */
[C---:B-1----:R-:W-:Y:S08]  /*133b0*/  HMMA.16816.F32 R4, R172.reuse, R176, R4 ;  /* 0x000000b0ac04723c */ /* 0x042ff00000001804 */
[C---:B------:R-:W-:Y:S01]  /*133c0*/  HMMA.16816.F32 R8, R172.reuse, R178, R8 ;  /* 0x000000b2ac08723c */ /* 0x040fe20000001808 */
[----:B------:R-:W-:Y:S07]  /*133d0*/  LDSM.16.M88.4 R176, [R188+0x1800] ;  /* 0x00180000bcb0783b */ /* 0x000fee0000000200 */
[C---:B--2---:R-:W-:Y:S08]  /*133e0*/  HMMA.16816.F32 R12, R172.reuse, R168, R12 ;  /* 0x000000a8ac0c723c */ /* 0x044ff0000000180c */
[C---:B------:R-:W-:Y:S01]  /*133f0*/  HMMA.16816.F32 R16, R172.reuse, R170, R16 ;  /* 0x000000aaac10723c */ /* 0x040fe20000001810 */
[----:B------:R-:W1:Y:S07]  /*13400*/  LDSM.16.M88.4 R168, [R194+0x4000] ;  /* 0x00400000c2a8783b */ /* 0x000e6e0000000200 */
[C---:B---3--:R-:W-:Y:S08]  /*13410*/  HMMA.16816.F32 R20, R172.reuse, R180, R20 ;  /* 0x000000b4ac14723c */ /* 0x048ff00000001814 */
        /* <DEDUP_REMOVED lines=113> */
[----:B------:R-:W-:Y:S04]  /*13b30*/  DEPBAR.LE SB0, 0x0 ;  /* 0x000080000000791a */ /* 0x000fe80000000000 */
[----:B------:R-:W-:Y:S01]  /*13b40*/  BAR.SYNC.DEFER_BLOCKING 0x0 ;  /* 0x0000000000007b1d */ /* 0x000fe20000010000 */
[C---:B-1----:R-:W-:Y:S08]  /*13b50*/  HMMA.16816.F32 R4, R172.reuse, R176, R4 ;  /* 0x000000b0ac04723c */ /* 0x042ff00000001804 */
[C---:B------:R-:W-:Y:S08]  /*13b60*/  HMMA.16816.F32 R8, R172.reuse, R178, R8 ;  /* 0x000000b2ac08723c */ /* 0x040ff00000001808 */
[C---:B--2---:R-:W-:Y:S08]  /*13b70*/  HMMA.16816.F32 R12, R172.reuse, R168, R12 ;  /* 0x000000a8ac0c723c */ /* 0x044ff0000000180c */
[C---:B------:R-:W-:Y:S08]  /*13b80*/  HMMA.16816.F32 R16, R172.reuse, R170, R16 ;  /* 0x000000aaac10723c */ /* 0x040ff00000001810 */
[C---:B---3--:R-:W-:Y:S08]  /*13b90*/  HMMA.16816.F32 R20, R172.reuse, R180, R20 ;  /* 0x000000b4ac14723c */ /* 0x048ff00000001814 */
[----:B------:R-:W-:Y:S01]  /*13ba0*/  HMMA.16816.F32 R24, R172, R182, R24 ;  /* 0x000000b6ac18723c */ /* 0x000fe20000001818 */
[----:B------:R-:W-:Y:S07]  /*13bb0*/  @!UPT UIADD3 URZ, URZ, URZ, URZ ;  /* 0x0000003f3f3ff290 */ /* 0x000fee000fffe03f */
[----:B------:R-:W-:-:S11]  /*13bc0*/  @!P4 BRA `(.L_x_1481) ;  /* 0x000002500000c947 */ /* 0x000fd60003800000 */
[----:B----4-:R-:W-:Y:S04]  /*13bd0*/  IADD3 R0, R201, -0x1, RZ ;  /* 0xffffffffc9007810 */ /* 0x010fe80007ffe0ff */
[----:B------:R-:W-:Y:S05]  /*13be0*/  SHF.R.S32.HI R2, RZ, 0x1f, R0 ;  /* 0x0000001fff027819 */ /* 0x000fea0000011400 */
[----:B------:R-:W-:Y:S01]  /*13bf0*/  IMAD R168, R2, c[0x0][0x1e0], RZ ;  /* 0x0000780002a87a24 */ /* 0x000fe200078e02ff */
[----:B------:R-:W-:Y:S03]  /*13c00*/  IADD3 R2, -R206, 0x30, RZ ;  /* 0x00000030ce027810 */ /* 0x000fe60007ffe1ff */
[----:B------:R-:W-:Y:S01]  /*13c10*/  IMAD R168, R0, c[0x0][0x1e4], R168 ;  /* 0x0000790000a87a24 */ /* 0x000fe200078e02a8 */
[C---:B------:R-:W-:Y:S02]  /*13c20*/  ISETP.GE.AND P0, PT, R2.reuse, 0x21, PT ;  /* 0x000000210200780c */ /* 0x040fe40003f06270 */
[----:B------:R-:W-:Y:S01]  /*13c30*/  ISETP.GE.AND P1, PT, R2, 0x1, PT ;  /* 0x000000010200780c */ /* 0x000fe20003f26270 */
[----:B------:R-:W-:Y:S04]  /*13c40*/  IMAD.WIDE.U32 R2, R0, c[0x0][0x1e0], RZ ;  /* 0x0000780000027a25 */ /* 0x000fe800078e00ff */
[----:B------:R-:W-:Y:S02]  /*13c50*/  IMAD.IADD R0, R3, 0x1, R168 ;  /* 0x0000000103007824 */ /* 0x000fe400078e02a8 */
[----:B------:R-:W-:Y:S04]  /*13c60*/  IMAD.WIDE.U32 R2, R2, 0x30, RZ ;  /* 0x0000003002027825 */ /* 0x000fe800078e00ff */
[----:B------:R-:W-:Y:S02]  /*13c70*/  @P0 IMAD.MOV.U32 R168, RZ, RZ, c[0x0][0x1e0] ;  /* 0x00007800ffa80624 */ /* 0x000fe400078e00ff */
[----:B------:R-:W-:Y:S01]  /*13c80*/  IMAD R0, R0, 0x30, RZ ;  /* 0x0000003000007824 */ /* 0x000fe200078e02ff */
[-C--:B------:R-:W-:Y:S02]  /*13c90*/  @P1 IADD3 R169, P3, R210, R2.reuse, RZ ;  /* 0x00000002d2a91210 */ /* 0x080fe40007f7e0ff */
[----:B------:R-:W-:Y:S01]  /*13ca0*/  @P0 LEA R2, P2, R168, R2, 0x5 ;  /* 0x00000002a8020211 */ /* 0x000fe200078428ff */
[----:B------:R-:W-:Y:S02]  /*13cb0*/  IMAD.IADD R0, R3, 0x1, R0 ;  /* 0x0000000103007824 */ /* 0x000fe400078e0200 */
[----:B------:R-:W-:Y:S02]  /*13cc0*/  @P0 IMAD.MOV.U32 R3, RZ, RZ, c[0x0][0x1e4] ;  /* 0x00007900ff030624 */ /* 0x000fe400078e00ff */
[--C-:B------:R-:W-:Y:S01]  /*13cd0*/  @P1 IMAD.X R170, R0, 0x1, R214.reuse, P3 ;  /* 0x0000000100aa1824 */ /* 0x100fe200018e06d6 */
[----:B------:R-:W-:Y:S02]  /*13ce0*/  LOP3.LUT P3, RZ, R207, 0x2, RZ, 0xc0, !PT ;  /* 0x00000002cfff7812 */ /* 0x000fe4000786c0ff */
[----:B------:R-:W-:Y:S02]  /*13cf0*/  @P0 LEA.HI.X R3, R168, R0, R3, 0x5, P2 ;  /* 0x00000000a8030211 */ /* 0x000fe400010f2c03 */
[----:B------:R-:W-:Y:S05]  /*13d00*/  @P0 IADD3 R0, P2, R2, R210, RZ ;  /* 0x000000d202000210 */ /* 0x000fea0007f5e0ff */
        /* <DEDUP_REMOVED lines=17> */
.L_x_1481:
[----:B----4-:R-:W-:Y:S05]  /*13e20*/  BSYNC B0 ;  /* 0x0000000000007941 */ /* 0x010fea0003800000 */
.L_x_1480:
[----:B-1----:R-:W-:Y:S01]  /*13e30*/  FMNMX.FTZ R3, R4, R137, !PT ;  /* 0x0000008904037209 */ /* 0x002fe20007810000 */
[----:B------:R-:W0:Y:S01]  /*13e40*/  LDGDEPBAR ;  /* 0x00000000000079af */ /* 0x000e220000000000 */
        /* <DEDUP_REMOVED lines=23> */
[----:B------:R-:W-:Y:S01]  /*13fc0*/  IADD3 R201, R201, -0x1, RZ ;  /* 0xffffffffc9c97810 */ /* 0x000fe20007ffe0ff */
[----:B------:R-:W1:Y:S02]  /*13fd0*/  SHFL.BFLY PT, R2, R3, 0x2, 0x1f ;  /* 0x0c401f0003027f89 */ /* 0x000e6400000e0000 */
[----:B-1----:R-:W-:Y:S06]  /*13fe0*/  FMNMX.FTZ R3, R3, R2, !PT ;  /* 0x0000000203037209 */ /* 0x002fec0007810000 */
[----:B------:R-:W1:Y:S08]  /*13ff0*/  SHFL.BFLY PT, R2, R0, 0x2, 0x1f ;  /* 0x0c401f0000027f89 */ /* 0x000e7000000e0000 */
[----:B------:R-:W2:Y:S01]  /*14000*/  SHFL.BFLY PT, R137, R3, 0x1, 0x1f ;  /* 0x0c201f0003897f89 */ /* 0x000ea200000e0000 */
[----:B-1----:R-:W-:Y:S02]  /*14010*/  FMNMX.FTZ R0, R0, R2, !PT ;  /* 0x0000000200007209 */ /* 0x002fe40007810000 */
[----:B--2---:R-:W-:Y:S05]  /*14020*/  FMNMX.FTZ R137, R3, R137, !PT ;  /* 0x0000008903897209 */ /* 0x004fea0007810000 */
[----:B------:R-:W1:Y:S01]  /*14030*/  SHFL.BFLY PT, R3, R0, 0x1, 0x1f ;  /* 0x0c201f0000037f89 */ /* 0x000e6200000e0000 */
[C---:B------:R-:W-:Y:S02]  /*14040*/  FADD.FTZ R2, -R137.reuse, R132 ;  /* 0x0000008489027221 */ /* 0x040fe40000010100 */
[----:B------:R-:W-:Y:S02]  /*14050*/  FMUL.FTZ R132, R137, c[0x0][0x2d0] ;  /* 0x0000b40089847a20 */ /* 0x000fe40000410000 */
        /* <DEDUP_REMOVED lines=10> */
[----:B-1----:R-:W-:Y:S01]  /*14100*/  FMNMX.FTZ R3, R0, R3, !PT ;  /* 0x0000000300037209 */ /* 0x002fe20007810000 */
[--C-:B------:R-:W-:Y:S02]  /*14110*/  FFMA.FTZ R180, R12, c[0x0][0x2d0], -R132.reuse ;  /* 0x0000b4000cb47a23 */ /* 0x100fe40000010884 */
[----:B------:R-:W-:Y:S02]  /*14120*/  FFMA.FTZ R198, R24, c[0x0][0x2d0], -R132 ;  /* 0x0000b40018c67a23 */ /* 0x000fe40000010884 */
[----:B------:R-:W-:Y:S02]  /*14130*/  FADD.FTZ R0, -R3, R136 ;  /* 0x0000008803007221 */ /* 0x000fe40000010100 */
[--C-:B------:R-:W-:Y:S02]  /*14140*/  FFMA.FTZ R136, R5, c[0x0][0x2d0], -R132.reuse ;  /* 0x0000b40005887a23 */ /* 0x100fe40000010884 */
[----:B------:R-:W-:Y:S02]  /*14150*/  FMUL.FTZ R0, R0, c[0x0][0x2d0] ;  /* 0x0000b40000007a20 */ /* 0x000fe40000410000 */
[--C-:B------:R-:W-:Y:S01]  /*14160*/  FFMA.FTZ R5, R8, c[0x0][0x2d0], -R132.reuse ;  /* 0x0000b40008057a23 */ /* 0x100fe20000010884 */
[----:B------:R-:W1:Y:S01]  /*14170*/  MUFU.EX2 R171, R136 ;  /* 0x0000008800ab7308 */ /* 0x000e620000000800 */
[----:B--2---:R-:W-:Y:S02]  /*14180*/  FMUL.FTZ R4, R3, c[0x0][0x2d0] ;  /* 0x0000b40003047a20 */ /* 0x004fe40000410000 */
[----:B------:R-:W-:Y:S02]  /*14190*/  FFMA.FTZ R132, R25, c[0x0][0x2d0], -R132 ;  /* 0x0000b40019847a23 */ /* 0x000fe40000010884 */
[--C-:B------:R-:W-:Y:S02]  /*141a0*/  FFMA.FTZ R183, R22, c[0x0][0x2d0], -R4.reuse ;  /* 0x0000b40016b77a23 */ /* 0x100fe40000010804 */
[--C-:B------:R-:W-:Y:S02]  /*141b0*/  FFMA.FTZ R182, R23, c[0x0][0x2d0], -R4.reuse ;  /* 0x0000b40017b67a23 */ /* 0x100fe40000010804 */
[--C-:B------:R-:W-:Y:S01]  /*141c0*/  FFMA.FTZ R169, R10, c[0x0][0x2d0], -R4.reuse ;  /* 0x0000b4000aa97a23 */ /* 0x100fe20000010804 */
[----:B------:R-:W2:Y:S01]  /*141d0*/  MUFU.EX2 R0, R0 ;  /* 0x0000000000007308 */ /* 0x000ea20000000800 */
[C---:B---3--:R-:W-:Y:S02]  /*141e0*/  FMUL.FTZ R20, R2.reuse, R148 ;  /* 0x0000009402147220 */ /* 0x048fe40000410000 */
[----:B------:R-:W-:Y:S02]  /*141f0*/  FMUL.FTZ R21, R2, R149 ;  /* 0x0000009502157220 */ /* 0x000fe40000410000 */
[--C-:B------:R-:W-:Y:S02]  /*14200*/  FFMA.FTZ R170, R11, c[0x0][0x2d0], -R4.reuse ;  /* 0x0000b4000baa7a23 */ /* 0x100fe40000010804 */
[--C-:B------:R-:W-:Y:S02]  /*14210*/  FFMA.FTZ R6, R6, c[0x0][0x2d0], -R4.reuse ;  /* 0x0000b40006067a23 */ /* 0x100fe40000010804 */
[--C-:B------:R-:W-:Y:S01]  /*14220*/  FFMA.FTZ R7, R7, c[0x0][0x2d0], -R4.reuse ;  /* 0x0000b40007077a23 */ /* 0x100fe20000010804 */
[----:B------:R3:W-:Y:S01]  /*14230*/  MUFU.EX2 R199, R5 ;  /* 0x0000000500c77308 */ /* 0x0007e20000000800 */
[C---:B------:R-:W-:Y:S02]  /*14240*/  FMUL.FTZ R8, R2.reuse, R160 ;  /* 0x000000a002087220 */ /* 0x040fe40000410000 */
[C---:B------:R-:W-:Y:S02]  /*14250*/  FMUL.FTZ R9, R2.reuse, R161 ;  /* 0x000000a102097220 */ /* 0x040fe40000410000 */
[----:B------:R-:W-:Y:S02]  /*14260*/  FMUL.FTZ R13, R2, R157 ;  /* 0x0000009d020d7220 */ /* 0x000fe40000410000 */
[--C-:B------:R-:W-:Y:S02]  /*14270*/  FFMA.FTZ R175, R18, c[0x0][0x2d0], -R4.reuse ;  /* 0x0000b40012af7a23 */ /* 0x100fe40000010804 */
[--C-:B------:R-:W-:Y:S01]  /*14280*/  FFMA.FTZ R177, R19, c[0x0][0x2d0], -R4.reuse ;  /* 0x0000b40013b17a23 */ /* 0x100fe20000010804 */
[----:B------:R-:W4:Y:S01]  /*14290*/  MUFU.EX2 R160, R168 ;  /* 0x000000a800a07308 */ /* 0x000f220000000800 */
[C---:B------:R-:W-:Y:S01]  /*142a0*/  FMUL.FTZ R24, R2.reuse, R144 ;  /* 0x0000009002187220 */ /* 0x040fe20000410000 */
[----:B-1----:R-:W-:Y:S01]  /*142b0*/  F2FP.PACK_AB R144, R171, R181 ;  /* 0x000000b5ab90723e */ /* 0x002fe200000000ff */
[----:B------:R-:W-:Y:S02]  /*142c0*/  FMUL.FTZ R25, R2, R145 ;  /* 0x0000009102197220 */ /* 0x000fe40000410000 */
[C---:B--2---:R-:W-:Y:S02]  /*142d0*/  FMUL.FTZ R22, R0.reuse, R150 ;  /* 0x0000009600167220 */ /* 0x044fe40000410000 */
[----:B------:R-:W-:Y:S02]  /*142e0*/  FMUL.FTZ R23, R0, R151 ;  /* 0x0000009700177220 */ /* 0x000fe40000410000 */
[----:B------:R-:W1:Y:S01]  /*142f0*/  LDSM.16.MT88.4 R148, [R190] ;  /* 0x00000000be94783b */ /* 0x000e620000004200 */
[----:B------:R-:W-:Y:S01]  /*14300*/  MUFU.EX2 R161, R170 ;  /* 0x000000aa00a17308 */ /* 0x000fe20000000800 */
[--C-:B------:R-:W-:Y:S02]  /*14310*/  FFMA.FTZ R173, R14, c[0x0][0x2d0], -R4.reuse ;  /* 0x0000b4000ead7a23 */ /* 0x100fe40000010804 */
[--C-:B------:R-:W-:Y:S02]  /*14320*/  FFMA.FTZ R172, R15, c[0x0][0x2d0], -R4.reuse ;  /* 0x0000b4000fac7a23 */ /* 0x100fe40000010804 */
[----:B---3--:R-:W-:Y:S02]  /*14330*/  FMUL.FTZ R5, R2, R165 ;  /* 0x000000a502057220 */ /* 0x008fe40000410000 */
[--C-:B------:R-:W-:Y:S02]  /*14340*/  FFMA.FTZ R184, R26, c[0x0][0x2d0], -R4.reuse ;  /* 0x0000b4001ab87a23 */ /* 0x100fe40000010804 */
[----:B------:R-:W-:Y:S01]  /*14350*/  FMUL.FTZ R26, R0, R146 ;  /* 0x00000092001a7220 */ /* 0x000fe20000410000 */
[----:B------:R-:W2:Y:S01]  /*14360*/  MUFU.EX2 R157, R169 ;  /* 0x000000a9009d7308 */ /* 0x000ea20000000800 */
[----:B------:R-:W-:Y:S02]  /*14370*/  FFMA.FTZ R185, R27, c[0x0][0x2d0], -R4 ;  /* 0x0000b4001bb97a23 */ /* 0x000fe40000010804 */
[----:B------:R-:W-:Y:S01]  /*14380*/  FMUL.FTZ R4, R2, R164 ;  /* 0x000000a402047220 */ /* 0x000fe20000410000 */
[----:B----4-:R-:W-:Y:S01]  /*14390*/  F2FP.PACK_AB R146, R160, R199 ;  /* 0x000000c7a092723e */ /* 0x010fe200000000ff */
[C---:B------:R-:W-:Y:S02]  /*143a0*/  FMUL.FTZ R27, R0.reuse, R147 ;  /* 0x00000093001b7220 */ /* 0x040fe40000410000 */
[C---:B------:R-:W-:Y:S02]  /*143b0*/  FMUL.FTZ R10, R0.reuse, R162 ;  /* 0x000000a2000a7220 */ /* 0x040fe40000410000 */
[----:B------:R-:W-:Y:S01]  /*143c0*/  FMUL.FTZ R11, R0, R163 ;  /* 0x000000a3000b7220 */ /* 0x000fe20000410000 */
[----:B------:R3:W-:Y:S01]  /*143d0*/  MUFU.EX2 R174, R6 ;  /* 0x0000000600ae7308 */ /* 0x0007e20000000800 */
[----:B------:R-:W-:Y:S02]  /*143e0*/  FMUL.FTZ R12, R2, R156 ;  /* 0x0000009c020c7220 */ /* 0x000fe40000410000 */
[C---:B------:R-:W-:Y:S02]  /*143f0*/  FMUL.FTZ R14, R0.reuse, R158 ;  /* 0x0000009e000e7220 */ /* 0x040fe40000410000 */
[----:B------:R-:W-:Y:S02]  /*14400*/  FMUL.FTZ R15, R0, R159 ;  /* 0x0000009f000f7220 */ /* 0x000fe40000410000 */
[C---:B------:R-:W-:Y:S02]  /*14410*/  FMUL.FTZ R16, R2.reuse, R152 ;  /* 0x0000009802107220 */ /* 0x040fe40000410000 */
[----:B------:R-:W-:Y:S01]  /*14420*/  FMUL.FTZ R17, R2, R153 ;  /* 0x0000009902117220 */ /* 0x000fe20000410000 */
[----:B------:R-:W4:Y:S01]  /*14430*/  MUFU.EX2 R203, R7 ;  /* 0x0000000700cb7308 */ /* 0x000f220000000800 */
[C---:B------:R-:W-:Y:S02]  /*14440*/  FMUL.FTZ R18, R0.reuse, R154 ;  /* 0x0000009a00127220 */ /* 0x040fe40000410000 */
[----:B------:R-:W-:Y:S01]  /*14450*/  FMUL.FTZ R19, R0, R155 ;  /* 0x0000009b00137220 */ /* 0x000fe20000410000 */
[----:B--2---:R-:W-:Y:S01]  /*14460*/  F2FP.PACK_AB R147, R161, R157 ;  /* 0x0000009da193723e */ /* 0x004fe200000000ff */
[C---:B------:R-:W-:Y:S01]  /*14470*/  FMUL.FTZ R28, R2.reuse, R28 ;  /* 0x0000001c021c7220 */ /* 0x040fe20000410000 */
[----:B------:R-:W-:Y:S01]  /*14480*/  LDSM.16.MT88.4 R152, [R191+0x800] ;  /* 0x00080000bf98783b */ /* 0x000fe20000004200 */
[----:B------:R-:W-:Y:S02]  /*14490*/  FMUL.FTZ R29, R2, R29 ;  /* 0x0000001d021d7220 */ /* 0x000fe40000410000 */
[C---:B------:R-:W-:Y:S01]  /*144a0*/  FMUL.FTZ R30, R0.reuse, R30 ;  /* 0x0000001e001e7220 */ /* 0x040fe20000410000 */
[----:B------:R-:W-:Y:S01]  /*144b0*/  MUFU.EX2 R156, R180 ;  /* 0x000000b4009c7308 */ /* 0x000fe20000000800 */
[----:B------:R-:W-:Y:S02]  /*144c0*/  FMUL.FTZ R31, R0, R31 ;  /* 0x0000001f001f7220 */ /* 0x000fe40000410000 */
[----:B------:R-:W-:Y:S02]  /*144d0*/  FMUL.FTZ R32, R2, R32 ;  /* 0x0000002002207220 */ /* 0x000fe40000410000 */
[----:B---3--:R-:W-:Y:S02]  /*144e0*/  FMUL.FTZ R6, R0, R166 ;  /* 0x000000a600067220 */ /* 0x008fe40000410000 */
[----:B------:R-:W-:Y:S02]  /*144f0*/  FMUL.FTZ R33, R2, R33 ;  /* 0x0000002102217220 */ /* 0x000fe40000410000 */
[C---:B------:R-:W-:Y:S01]  /*14500*/  FMUL.FTZ R34, R0.reuse, R34 ;  /* 0x0000002200227220 */ /* 0x040fe20000410000 */
[----:B------:R-:W-:Y:S01]  /*14510*/  MUFU.EX2 R165, R179 ;  /* 0x000000b300a57308 */ /* 0x000fe20000000800 */
[----:B------:R-:W-:Y:S02]  /*14520*/  FMUL.FTZ R35, R0, R35 ;  /* 0x0000002300237220 */ /* 0x000fe40000410000 */
[----:B------:R-:W-:Y:S01]  /*14530*/  FMUL.FTZ R36, R2, R36 ;  /* 0x0000002402247220 */ /* 0x000fe20000410000 */
[----:B----4-:R-:W-:Y:S01]  /*14540*/  F2FP.PACK_AB R145, R203, R174 ;  /* 0x000000aecb91723e */ /* 0x010fe200000000ff */
[----:B------:R-:W-:Y:S02]  /*14550*/  FMUL.FTZ R7, R0, R167 ;  /* 0x000000a700077220 */ /* 0x000fe40000410000 */
[----:B------:R-:W-:Y:S02]  /*14560*/  FMUL.FTZ R37, R2, R37 ;  /* 0x0000002502257220 */ /* 0x000fe40000410000 */
[C---:B------:R-:W-:Y:S01]  /*14570*/  FMUL.FTZ R38, R0.reuse, R38 ;  /* 0x0000002600267220 */ /* 0x040fe20000410000 */
[----:B------:R-:W-:Y:S01]  /*14580*/  MUFU.EX2 R158, R173 ;  /* 0x000000ad009e7308 */ /* 0x000fe20000000800 */
[----:B------:R-:W-:Y:S01]  /*14590*/  FMUL.FTZ R39, R0, R39 ;  /* 0x0000002700277220 */ /* 0x000fe20000410000 */
[C---:B-1----:R-:W-:Y:S05]  /*145a0*/  HMMA.16816.F32 R4, R144.reuse, R148, R4 ;  /* 0x000000949004723c */ /* 0x042fea0000001804 */
[C---:B------:R-:W-:Y:S02]  /*145b0*/  FMUL.FTZ R40, R2.reuse, R40 ;  /* 0x0000002802287220 */ /* 0x040fe40000410000 */
[----:B------:R-:W-:Y:S01]  /*145c0*/  FMUL.FTZ R41, R2, R41 ;  /* 0x0000002902297220 */ /* 0x000fe20000410000 */
[C---:B------:R-:W-:Y:S01]  /*145d0*/  HMMA.16816.F32 R8, R144.reuse, R150, R8 ;  /* 0x000000969008723c */ /* 0x040fe20000001808 */
[----:B------:R-:W1:Y:S01]  /*145e0*/  LDSM.16.MT88.4 R148, [R191] ;  /* 0x00000000bf94783b */ /* 0x000e620000004200 */
[----:B------:R-:W-:Y:S02]  /*145f0*/  MUFU.EX2 R159, R172 ;  /* 0x000000ac009f7308 */ /* 0x000fe40000000800 */
[C---:B------:R-:W-:Y:S02]  /*14600*/  FMUL.FTZ R42, R0.reuse, R42 ;  /* 0x0000002a002a7220 */ /* 0x040fe40000410000 */
[----:B------:R-:W-:Y:S02]  /*14610*/  FMUL.FTZ R43, R0, R43 ;  /* 0x0000002b002b7220 */ /* 0x000fe40000410000 */
[C---:B------:R-:W-:Y:S04]  /*14620*/  FMUL.FTZ R44, R2.reuse, R44 ;  /* 0x0000002c022c7220 */ /* 0x040fe80000410000 */
[----:B------:R-:W-:Y:S01]  /*14630*/  FMUL.FTZ R45, R2, R45 ;  /* 0x0000002d022d7220 */ /* 0x000fe20000410000 */
[----:B------:R-:W-:Y:S01]  /*14640*/  MUFU.EX2 R164, R178 ;  /* 0x000000b200a47308 */ /* 0x000fe20000000800 */
[C---:B------:R-:W-:Y:S02]  /*14650*/  FMUL.FTZ R46, R0.reuse, R46 ;  /* 0x0000002e002e7220 */ /* 0x040fe40000410000 */
[----:B------:R-:W-:Y:S02]  /*14660*/  FMUL.FTZ R47, R0, R47 ;  /* 0x0000002f002f7220 */ /* 0x000fe40000410000 */
[C---:B------:R-:W-:Y:S02]  /*14670*/  FMUL.FTZ R48, R2.reuse, R48 ;  /* 0x0000003002307220 */ /* 0x040fe40000410000 */
[----:B------:R-:W-:Y:S02]  /*14680*/  FMUL.FTZ R49, R2, R49 ;  /* 0x0000003102317220 */ /* 0x000fe40000410000 */
[C---:B------:R-:W-:Y:S01]  /*14690*/  FMUL.FTZ R50, R0.reuse, R50 ;  /* 0x0000003200327220 */ /* 0x040fe20000410000 */
[----:B------:R-:W-:Y:S01]  /*146a0*/  MUFU.EX2 R180, R175 ;  /* 0x000000af00b47308 */ /* 0x000fe20000000800 */
[----:B------:R-:W-:Y:S02]  /*146b0*/  FMUL.FTZ R51, R0, R51 ;  /* 0x0000003300337220 */ /* 0x000fe40000410000 */
[C---:B------:R-:W-:Y:S02]  /*146c0*/  FMUL.FTZ R52, R2.reuse, R52 ;  /* 0x0000003402347220 */ /* 0x040fe40000410000 */
[----:B------:R-:W-:Y:S02]  /*146d0*/  FMUL.FTZ R53, R2, R53 ;  /* 0x0000003502357220 */ /* 0x000fe40000410000 */
[C---:B------:R-:W-:Y:S02]  /*146e0*/  FMUL.FTZ R54, R0.reuse, R54 ;  /* 0x0000003600367220 */ /* 0x040fe40000410000 */
[----:B------:R-:W-:Y:S01]  /*146f0*/  FMUL.FTZ R55, R0, R55 ;  /* 0x0000003700377220 */ /* 0x000fe20000410000 */
[----:B------:R-:W-:Y:S01]  /*14700*/  MUFU.EX2 R179, R177 ;  /* 0x000000b100b37308 */ /* 0x000fe20000000800 */
[C---:B------:R-:W-:Y:S02]  /*14710*/  FMUL.FTZ R56, R2.reuse, R56 ;  /* 0x0000003802387220 */ /* 0x040fe40000410000 */
[----:B------:R-:W-:Y:S02]  /*14720*/  FMUL.FTZ R57, R2, R57 ;  /* 0x0000003902397220 */ /* 0x000fe40000410000 */
[C---:B------:R-:W-:Y:S02]  /*14730*/  FMUL.FTZ R58, R0.reuse, R58 ;  /* 0x0000003a003a7220 */ /* 0x040fe40000410000 */
[----:B------:R-:W-:Y:S01]  /*14740*/  FMUL.FTZ R59, R0, R59 ;  /* 0x0000003b003b7220 */ /* 0x000fe20000410000 */
[C---:B-1----:R-:W-:Y:S02]  /*14750*/  HMMA.16816.F32 R12, R144.reuse, R148, R12 ;  /* 0x00000094900c723c */ /* 0x042fe4000000180c */
[----:B------:R-:W-:Y:S01]  /*14760*/  MUFU.EX2 R173, R186 ;  /* 0x000000ba00ad7308 */ /* 0x000fe20000000800 */
[C---:B------:R-:W-:Y:S02]  /*14770*/  FMUL.FTZ R60, R2.reuse, R60 ;  /* 0x0000003c023c7220 */ /* 0x040fe40000410000 */
[----:B------:R-:W-:Y:S02]  /*14780*/  FMUL.FTZ R61, R2, R61 ;  /* 0x0000003d023d7220 */ /* 0x000fe40000410000 */
[C---:B------:R-:W-:Y:S01]  /*14790*/  FMUL.FTZ R62, R0.reuse, R62 ;  /* 0x0000003e003e7220 */ /* 0x040fe20000410000 */
[C---:B------:R-:W-:Y:S01]  /*147a0*/  HMMA.16816.F32 R16, R144.reuse, R150, R16 ;  /* 0x000000969010723c */ /* 0x040fe20000001810 */
[----:B------:R-:W1:Y:S03]  /*147b0*/  LDSM.16.MT88.4 R148, [R193] ;  /* 0x00000000c194783b */ /* 0x000e660000004200 */
[----:B------:R-:W-:Y:S01]  /*147c0*/  FMUL.FTZ R63, R0, R63 ;  /* 0x0000003f003f7220 */ /* 0x000fe20000410000 */
[----:B------:R-:W2:Y:S01]  /*147d0*/  MUFU.EX2 R175, R187 ;  /* 0x000000bb00af7308 */ /* 0x000ea20000000800 */
[C---:B------:R-:W-:Y:S02]  /*147e0*/  FMUL.FTZ R64, R2.reuse, R64 ;  /* 0x0000004002407220 */ /* 0x040fe40000410000 */
[----:B------:R-:W-:Y:S04]  /*147f0*/  FMUL.FTZ R65, R2, R65 ;  /* 0x0000004102417220 */ /* 0x000fe80000410000 */
[C---:B------:R-:W-:Y:S02]  /*14800*/  FMUL.FTZ R66, R0.reuse, R66 ;  /* 0x0000004200427220 */ /* 0x040fe40000410000 */
[----:B------:R-:W-:Y:S01]  /*14810*/  FMUL.FTZ R67, R0, R67 ;  /* 0x0000004300437220 */ /* 0x000fe20000410000 */
[----:B------:R-:W-:Y:S01]  /*14820*/  MUFU.EX2 R177, R198 ;  /* 0x000000c600b17308 */ /* 0x000fe20000000800 */
[C---:B------:R-:W-:Y:S02]  /*14830*/  FMUL.FTZ R68, R2.reuse, R68 ;  /* 0x0000004402447220 */ /* 0x040fe40000410000 */
[----:B------:R-:W-:Y:S02]  /*14840*/  FMUL.FTZ R69, R2, R69 ;  /* 0x0000004502457220 */ /* 0x000fe40000410000 */
[C---:B------:R-:W-:Y:S02]  /*14850*/  FMUL.FTZ R70, R0.reuse, R70 ;  /* 0x0000004600467220 */ /* 0x040fe40000410000 */
[----:B------:R-:W-:Y:S02]  /*14860*/  FMUL.FTZ R71, R0, R71 ;  /* 0x0000004700477220 */ /* 0x000fe40000410000 */
[C---:B------:R-:W-:Y:S01]  /*14870*/  FMUL.FTZ R72, R2.reuse, R72 ;  /* 0x0000004802487220 */ /* 0x040fe20000410000 */
[----:B------:R-:W3:Y:S01]  /*14880*/  MUFU.EX2 R178, R132 ;  /* 0x0000008400b27308 */ /* 0x000ee20000000800 */
[----:B------:R-:W-:Y:S02]  /*14890*/  FMUL.FTZ R73, R2, R73 ;  /* 0x0000004902497220 */ /* 0x000fe40000410000 */
[C---:B------:R-:W-:Y:S01]  /*148a0*/  FMUL.FTZ R74, R0.reuse, R74 ;  /* 0x0000004a004a7220 */ /* 0x040fe20000410000 */
[----:B--2---:R-:W-:Y:S01]  /*148b0*/  F2FP.PACK_AB R168, R175, R173 ;  /* 0x000000adafa8723e */ /* 0x004fe200000000ff */
[----:B------:R-:W-:Y:S02]  /*148c0*/  FMUL.FTZ R75, R0, R75 ;  /* 0x0000004b004b7220 */ /* 0x000fe40000410000 */
[C---:B------:R-:W-:Y:S02]  /*148d0*/  FMUL.FTZ R76, R2.reuse, R76 ;  /* 0x0000004c024c7220 */ /* 0x040fe40000410000 */
[----:B------:R-:W-:Y:S01]  /*148e0*/  FMUL.FTZ R77, R2, R77 ;  /* 0x0000004d024d7220 */ /* 0x000fe20000410000 */
[----:B------:R-:W-:Y:S01]  /*148f0*/  MUFU.EX2 R172, R185 ;  /* 0x000000b900ac7308 */ /* 0x000fe20000000800 */
        /* <DEDUP_REMOVED lines=8> */
[----:B------:R-:W1:Y:S03]  /*14980*/  LDSM.16.MT88.4 R148, [R192] ;  /* 0x00000000c094783b */ /* 0x000e660000004200 */
[----:B------:R-:W-:Y:S01]  /*14990*/  FMUL.FTZ R84, R2, R84 ;  /* 0x0000005402547220 */ /* 0x000fe20000410000 */
[----:B---3--:R-:W-:Y:S01]  /*149a0*/  F2FP.PACK_AB R170, R178, R177 ;  /* 0x000000b1b2aa723e */ /* 0x008fe200000000ff */
[----:B------:R-:W-:Y:S02]  /*149b0*/  FMUL.FTZ R85, R2, R85 ;  /* 0x0000005502557220 */ /* 0x000fe40000410000 */
[C---:B------:R-:W-:Y:S04]  /*149c0*/  FMUL.FTZ R86, R0.reuse, R86 ;  /* 0x0000005600567220 */ /* 0x040fe80000410000 */
        /* <DEDUP_REMOVED lines=47> */
[C---:B------:R-:W-:Y:S04]  /*14cc0*/  FMUL.FTZ R128, R2.reuse, R128 ;  /* 0x0000008002807220 */ /* 0x040fe80000410000 */
[----:B------:R-:W-:Y:S02]  /*14cd0*/  FMUL.FTZ R129, R2, R129 ;  /* 0x0000008102817220 */ /* 0x000fe40000410000 */
[C---:B------:R-:W-:Y:S02]  /*14ce0*/  FMUL.FTZ R130, R0.reuse, R130 ;  /* 0x0000008200827220 */ /* 0x040fe40000410000 */
[----:B------:R-:W-:Y:S02]  /*14cf0*/  FMUL.FTZ R131, R0, R131 ;  /* 0x0000008300837220 */ /* 0x000fe40000410000 */
[----:B------:R-:W-:Y:S02]  /*14d00*/  FFMA.FTZ R136, R2, R204, R181 ;  /* 0x000000cc02887223 */ /* 0x000fe400000100b5 */
[----:B------:R-:W-:Y:S01]  /*14d10*/  MUFU.EX2 R181, R176 ;  /* 0x000000b000b57308 */ /* 0x000fe20000000800 */
[----:B------:R-:W-:Y:S02]  /*14d20*/  FFMA.FTZ R2, R0, R205, R174 ;  /* 0x000000cd00027223 */ /* 0x000fe400000100ae */
[----:B------:R-:W-:Y:S02]  /*14d30*/  FADD.FTZ R136, R171, R136 ;  /* 0x00000088ab887221 */ /* 0x000fe40000010000 */
[----:B------:R-:W-:Y:S02]  /*14d40*/  FADD.FTZ R0, R203, R2 ;  /* 0x00000002cb007221 */ /* 0x000fe40000010000 */
[----:B------:R-:W-:Y:S02]  /*14d50*/  FADD.FTZ R2, R199, R136 ;  /* 0x00000088c7027221 */ /* 0x000fe40000010000 */
[----:B------:R-:W-:Y:S01]  /*14d60*/  FADD.FTZ R0, R157, R0 ;  /* 0x000000009d007221 */ /* 0x000fe20000010000 */
[----:B------:R-:W-:Y:S01]  /*14d70*/  MUFU.EX2 R174, R183 ;  /* 0x000000b700ae7308 */ /* 0x000fe20000000800 */
[----:B------:R-:W-:Y:S02]  /*14d80*/  FADD.FTZ R136, R160, R2 ;  /* 0x00000002a0887221 */ /* 0x000fe40000010000 */
[----:B------:R-:W-:Y:S02]  /*14d90*/  FADD.FTZ R2, R161, R0 ;  /* 0x00000000a1027221 */ /* 0x000fe40000010000 */
[----:B------:R-:W-:Y:S01]  /*14da0*/  LDSM.16.MT88.4 R160, [R190+0x1000] ;  /* 0x00100000bea0783b */ /* 0x000fe20000004200 */
[----:B------:R-:W-:Y:S02]  /*14db0*/  FADD.FTZ R0, R156, R136 ;  /* 0x000000889c007221 */ /* 0x000fe40000010000 */
[----:B------:R-:W-:Y:S02]  /*14dc0*/  FADD.FTZ R2, R158, R2 ;  /* 0x000000029e027221 */ /* 0x000fe40000010000 */
[----:B------:R-:W-:Y:S01]  /*14dd0*/  FADD.FTZ R0, R165, R0 ;  /* 0x00000000a5007221 */ /* 0x000fe20000010000 */
[C---:B-1----:R-:W-:Y:S01]  /*14de0*/  HMMA.16816.F32 R44, R144.reuse, R148, R44 ;  /* 0x00000094902c723c */ /* 0x042fe2000000182c */
[----:B------:R-:W1:Y:S02]  /*14df0*/  MUFU.EX2 R176, R182 ;  /* 0x000000b600b07308 */ /* 0x000e640000000800 */
[----:B------:R-:W-:Y:S02]  /*14e00*/  FADD.FTZ R132, R159, R2 ;  /* 0x000000029f847221 */ /* 0x000fe40000010000 */
[----:B------:R-:W-:Y:S02]  /*14e10*/  FADD.FTZ R2, R164, R0 ;  /* 0x00000000a4027221 */ /* 0x000fe40000010000 */
[----:B------:R-:W-:Y:S01]  /*14e20*/  FADD.FTZ R0, R180, R132 ;  /* 0x00000084b4007221 */ /* 0x000fe20000010000 */
[C---:B------:R-:W-:Y:S01]  /*14e30*/  HMMA.16816.F32 R48, R144.reuse, R150, R48 ;  /* 0x000000969030723c */ /* 0x040fe20000001830 */
[----:B------:R-:W2:Y:S02]  /*14e40*/  LDSM.16.MT88.4 R148, [R193+0x1800] ;  /* 0x00180000c194783b */ /* 0x000ea40000004200 */
[----:B------:R-:W3:Y:S01]  /*14e50*/  MUFU.EX2 R136, R184 ;  /* 0x000000b800887308 */ /* 0x000ee20000000800 */
[----:B-1----:R-:W-:Y:S02]  /*14e60*/  F2FP.PACK_AB R169, R176, R174 ;  /* 0x000000aeb0a9723e */ /* 0x002fe400000000ff */
[----:B---3--:R-:W-:Y:S02]  /*14e70*/  F2FP.PACK_AB R171, R172, R136 ;  /* 0x00000088acab723e */ /* 0x008fe400000000ff */
        /* <DEDUP_REMOVED lines=29> */
[----:B------:R-:W1:Y:S06]  /*15050*/  LDSM.16.MT88.4 R148, [R190+0x800] ;  /* 0x00080000be94783b */ /* 0x000e6c0000004200 */
[----:B------:R-:W-:Y:S02]  /*15060*/  F2FP.PACK_AB R144, R165, R156 ;  /* 0x0000009ca590723e */ /* 0x000fe400000000ff */
[----:B------:R-:W-:Y:S03]  /*15070*/  F2FP.PACK_AB R145, R159, R158 ;  /* 0x0000009e9f91723e */ /* 0x000fe600000000ff */
[----:B------:R-:W-:Y:S02]  /*15080*/  F2FP.PACK_AB R146, R181, R164 ;  /* 0x000000a4b592723e */ /* 0x000fe400000000ff */
[----:B------:R-:W-:Y:S07]  /*15090*/  F2FP.PACK_AB R147, R179, R180 ;  /* 0x000000b4b393723e */ /* 0x000fee00000000ff */
[C---:B-1----:R-:W-:Y:S08]  /*150a0*/  HMMA.16816.F32 R4, R144.reuse, R148, R4 ;  /* 0x000000949004723c */ /* 0x042ff00000001804 */
[C---:B------:R-:W-:Y:S01]  /*150b0*/  HMMA.16816.F32 R8, R144.reuse, R150, R8 ;  /* 0x000000969008723c */ /* 0x040fe20000001808 */
[----:B------:R-:W1:Y:S07]  /*150c0*/  LDSM.16.MT88.4 R148, [R193+0x800] ;  /* 0x00080000c194783b */ /* 0x000e6e0000004200 */
        /* <DEDUP_REMOVED lines=101> */
[----:B------:R-:W-:-:S05]  /*15720*/  @P4 BRA `(.L_x_1482) ;  /* 0xffffd77000004947 */ /* 0x000fca000383ffff */
.L_x_1479:
        /* <DEDUP_REMOVED lines=8> */
.L_x_1552:
[----:B------:R-:W-:Y:S01]  /*157b0*/  FSETP.NE.FTZ.AND P1, PT, R0, RZ, PT ;  /* 0x000000ff0000720b */ /* 0x000fe20003f35000 */
[----:B---3--:R-:W-:Y:S01]  /*157c0*/  FADD.FTZ R3, R3, R4 ;  /* 0x0000000403037221 */ /* 0x008fe20000010000 */
[----:B------:R-:W-:Y:S02]  /*157d0*/  MOV R2, RZ ;  /* 0x000000ff00027202 */ /* 0x000fe40000000f00 */
[----:B------:R-:W-:Y:S02]  /*157e0*/  MOV R21, 0xff800000 ;  /* 0xff80000000157802 */ /* 0x000fe40000000f00 */
[----:B------:R-:W-:-:S02]  /*157f0*/  FSETP.NE.FTZ.AND P0, PT, R3, RZ, PT ;  /* 0x000000ff0300720b */ /* 0x000fc40003f15000 */
[----:B------:R-:W-:-:S05]  /*15800*/  MOV R20, 0xff800000 ;  /* 0xff80000000147802 */ /* 0x000fca0000000f00 */
        /* <DEDUP_REMOVED lines=75> */
[----:B------:R-:W-:Y:S02]  /*15cc0*/  @P1 FMUL.FTZ R5, R5, 0.69314718246459960938 ;  /* 0x3f31721805051820 */ /* 0x000fe40000410000 */
[C---:B------:R-:W-:Y:S02]  /*15cd0*/  FMUL.FTZ R34, R0.reuse, R42 ;  /* 0x0000002a00227220 */ /* 0x040fe40000410000 */
[----:B------:R-:W-:-:S02]  /*15ce0*/  FMUL.FTZ R35, R0, R43 ;  /* 0x0000002b00237220 */ /* 0x000fc40000410000 */
[C---:B------:R-:W-:Y:S01]  /*15cf0*/  FMUL.FTZ R42, R0.reuse, R50 ;  /* 0x00000032002a7220 */ /* 0x040fe20000410000 */
[----:B--2---:R-:W-:Y:S01]  /*15d00*/  @P0 MOV R3, 0x3f317218 ;  /* 0x3f31721800030802 */ /* 0x004fe20000000f00 */
        /* <DEDUP_REMOVED lines=10> */
[----:B------:R-:W-:Y:S02]  /*15db0*/  FMUL.FTZ R75, R0, R83 ;  /* 0x00000053004b7220 */ /* 0x000fe40000410000 */
[----:B---3--:R-:W-:-:S02]  /*15dc0*/  @P0 FMUL.FTZ R2, R2, 0.69314718246459960938 ;  /* 0x3f31721802020820 */ /* 0x008fc40000410000 */
[----:B------:R-:W-:Y:S02]  /*15dd0*/  @P0 FMUL.FTZ R3, R3, c[0x0][0x2d0] ;  /* 0x0000b40003030a20 */ /* 0x000fe40000410000 */
        /* <DEDUP_REMOVED lines=50> */
.L_x_1412:
[----:B------:R2:W5:Y:S04]  /*16100*/  LDL R6, [R1] ;  /* 0x0000000001067983 */ /* 0x0005680000100800 */
[----:B------:R-:W3:Y:S01]  /*16110*/  S2R R2, SR_TID.X ;  /* 0x0000000000027919 */ /* 0x000ee20000002100 */
[----:B------:R-:W-:Y:S01]  /*16120*/  BSSY B0, `(.L_x_1484) ;  /* 0x0000011000007945 */ /* 0x000fe20003800000 */
        /* <DEDUP_REMOVED lines=15> */
[----:B------:R2:W-:Y:S02]  /*16220*/  STL [R1], R6 ;  /* 0x0000000601007387 */ /* 0x0005e40000100800 */
.L_x_1485:
[----:B--2---:R-:W-:Y:S05]  /*16230*/  BSYNC B0 ;  /* 0x0000000000007941 */ /* 0x004fea0003800000 */
.L_x_1484:
[----:B------:R-:W-:Y:S01]  /*16240*/  PRMT R0, R0, 0x9910, RZ ;  /* 0x0000991000007816 */ /* 0x000fe200000000ff */
[----:B------:R-:W-:Y:S01]  /*16250*/  BSSY B1, `(.L_x_1486) ;  /* 0x0000423000017945 */ /* 0x000fe20003800000 */
[----:B-1---5:R-:W-:Y:S02]  /*16260*/  IMAD.MOV.U32 R114, RZ, RZ, R6 ;  /* 0x000000ffff727224 */ /* 0x022fe400078e0006 */
        /* <DEDUP_REMOVED lines=15> */
[----:B------:R-:W-:Y:S01]  /*16360*/  F2FP.PACK_AB R4, R97, R96 ;  /* 0x000000606104723e */ /* 0x000fe200000000ff */
[----:B--2---:R1:W-:Y:S04]  /*16370*/  STS [R9+0x80], R0 ;  /* 0x0000800009007388 */ /* 0x0043e80000000800 */
[----:B------:R2:W-:Y:S04]  /*16380*/  STS [R9+0x480], R2 ;  /* 0x0004800209007388 */ /* 0x0005e80000000800 */
[----:B---3--:R3:W-:Y:S01]  /*16390*/  STS [R12], R3 ;  /* 0x000000030c007388 */ /* 0x0087e20000000800 */
[----:B-1----:R-:W-:-:S02]  /*163a0*/  F2FP.PACK_AB R0, R163, R162 ;  /* 0x000000a2a300723e */ /* 0x002fc400000000ff */
[----:B--2---:R-:W-:-:S03]  /*163b0*/  F2FP.PACK_AB R2, R25, R24 ;  /* 0x000000181902723e */ /* 0x004fc600000000ff */
[----:B------:R1:W-:Y:S01]  /*163c0*/  STS [R12+0x400], R0 ;  /* 0x000400000c007388 */ /* 0x0003e20000000800 */
[----:B---3--:R-:W-:-:S03]  /*163d0*/  F2FP.PACK_AB R3, R125, R124 ;  /* 0x0000007c7d03723e */ /* 0x008fc600000000ff */
[----:B----4-:R2:W-:Y:S04]  /*163e0*/  STS [R8+0x80], R2 ;  /* 0x0000800208007388 */ /* 0x0105e80000000800 */
        /* <DEDUP_REMOVED lines=87> */
[----:B------:R1:W-:Y:S04]  /*16960*/  STS [R9+0xc080], R0 ;  /* 0x00c0800009007388 */ /* 0x0003e80000000800 */
[----:B------:R2:W-:Y:S01]  /*16970*/  STS [R9+0xc480], R2 ;  /* 0x00c4800209007388 */ /* 0x0005e20000000800 */
[----:B---3--:R-:W-:Y:S02]  /*16980*/  F2FP.PACK_AB R3, R109, R108 ;  /* 0x0000006c6d03723e */ /* 0x008fe400000000ff */
[----:B-1----:R-:W-:Y:S01]  /*16990*/  F2FP.PACK_AB R0, R173, R172 ;  /* 0x000000acad00723e */ /* 0x002fe200000000ff */
[----:B--2---:R-:W2:Y:S01]  /*169a0*/  LDL R9, [R1+0x14] ;  /* 0x0000140001097983 */ /* 0x004ea20000100800 */
[----:B------:R-:W-:-:S03]  /*169b0*/  F2FP.PACK_AB R2, R161, R160 ;  /* 0x000000a0a102723e */ /* 0x000fc600000000ff */
[----:B------:R1:W-:Y:S04]  /*169c0*/  STS [R12+0xc000], R4 ;  /* 0x00c000040c007388 */ /* 0x0003e80000000800 */
[----:B------:R3:W-:Y:S04]  /*169d0*/  STS [R12+0xc400], R0 ;  /* 0x00c400000c007388 */ /* 0x0007e80000000800 */
[----:B------:R4:W-:Y:S01]  /*169e0*/  STS [R8+0xc080], R3 ;  /* 0x00c0800308007388 */ /* 0x0009e20000000800 */
[----:B-1----:R-:W-:Y:S02]  /*169f0*/  F2FP.PACK_AB R4, R171, R170 ;  /* 0x000000aaab04723e */ /* 0x002fe400000000ff */
[----:B---3--:R-:W-:-:S03]  /*16a00*/  F2FP.PACK_AB R0, R111, R110 ;  /* 0x0000006e6f00723e */ /* 0x008fc600000000ff */
[----:B------:R1:W-:Y:S01]  /*16a10*/  STS [R8+0xc480], R4 ;  /* 0x00c4800408007388 */ /* 0x0003e20000000800 */
[----:B----4-:R-:W-:-:S03]  /*16a20*/  F2FP.PACK_AB R3, R157, R156 ;  /* 0x0000009c9d03723e */ /* 0x010fc600000000ff */
[----:B------:R3:W-:Y:S04]  /*16a30*/  STS [R11+0xc000], R2 ;  /* 0x00c000020b007388 */ /* 0x0007e80000000800 */
[----:B------:R4:W-:Y:S04]  /*16a40*/  STS [R11+0xc400], R0 ;  /* 0x00c400000b007388 */ /* 0x0009e80000000800 */
[----:B------:R4:W-:Y:S01]  /*16a50*/  STS [R7+0xc080], R3 ;  /* 0x00c0800307007388 */ /* 0x0009e20000000800 */
[----:B------:R-:W-:Y:S02]  /*16a60*/  ISETP.NE.U32.AND P0, PT, RZ, c[0x0][0x508], PT ;  /* 0x00014200ff007a0c */ /* 0x000fe40003f05070 */
[----:B------:R-:W-:Y:S01]  /*16a70*/  ISETP.NE.U32.AND P2, PT, RZ, c[0x0][0x500], PT ;  /* 0x00014000ff007a0c */ /* 0x000fe20003f45070 */
[----:B------:R-:W-:Y:S01]  /*16a80*/  IMAD.MOV.U32 R13, RZ, RZ, c[0x0][0x388] ;  /* 0x0000e200ff0d7624 */ /* 0x000fe200078e00ff */
[----:B-1----:R-:W2:Y:S01]  /*16a90*/  LDL.LU R8, [R1+0x38] ;  /* 0x0000380001087983 */ /* 0x002ea20000300800 */
[----:B------:R-:W-:-:S02]  /*16aa0*/  ISETP.NE.AND.EX P1, PT, RZ, c[0x0][0x50c], PT, P0 ;  /* 0x00014300ff007a0c */ /* 0x000fc40003f25300 */
[----:B------:R-:W-:Y:S02]  /*16ab0*/  ISETP.NE.AND.EX P2, PT, RZ, c[0x0][0x504], PT, P2 ;  /* 0x00014100ff007a0c */ /* 0x000fe40003f45320 */
[----:B---3--:R-:W-:Y:S02]  /*16ac0*/  F2FP.PACK_AB R2, R107, R106 ;  /* 0x0000006a6b02723e */ /* 0x008fe400000000ff */
[----:B----4-:R-:W-:-:S03]  /*16ad0*/  F2FP.PACK_AB R0, R117, R116 ;  /* 0x000000747500723e */ /* 0x010fc600000000ff */
[----:B------:R1:W-:Y:S01]  /*16ae0*/  STS [R7+0xc480], R2 ;  /* 0x00c4800207007388 */ /* 0x0003e20000000800 */
[----:B------:R-:W-:-:S03]  /*16af0*/  F2FP.PACK_AB R3, R103, R102 ;  /* 0x000000666703723e */ /* 0x000fc600000000ff */
[----:B------:R3:W-:Y:S01]  /*16b00*/  STS [R6+0xc000], R0 ;  /* 0x00c0000006007388 */ /* 0x0007e20000000800 */
[----:B------:R-:W-:-:S03]  /*16b10*/  @P1 LEA R4, P0, R218, c[0x0][0x508], 0x2 ;  /* 0x00014200da041a11 */ /* 0x000fc600078010ff */
[----:B------:R4:W-:Y:S01]  /*16b20*/  STS [R6+0xc400], R3 ;  /* 0x00c4000306007388 */ /* 0x0009e20000000800 */
[----:B-1----:R-:W-:Y:S02]  /*16b30*/  F2FP.PACK_AB R2, R113, R112 ;  /* 0x000000707102723e */ /* 0x002fe400000000ff */
[----:B---3--:R-:W-:-:S03]  /*16b40*/  F2FP.PACK_AB R0, R99, R98 ;  /* 0x000000626300723e */ /* 0x008fc600000000ff */
[----:B------:R1:W-:Y:S01]  /*16b50*/  STS [R5+0xc080], R2 ;  /* 0x00c0800205007388 */ /* 0x0003e20000000800 */
[----:B----4-:R-:W-:-:S03]  /*16b60*/  F2FP.PACK_AB R3, R105, R104 ;  /* 0x000000686903723e */ /* 0x010fc600000000ff */
[----:B------:R3:W-:Y:S01]  /*16b70*/  STS [R5+0xc480], R0 ;  /* 0x00c4800005007388 */ /* 0x0007e20000000800 */
[----:B------:R-:W-:-:S03]  /*16b80*/  IMAD.MOV.U32 R6, RZ, RZ, 0x4 ;  /* 0x00000004ff067424 */ /* 0x000fc600078e00ff */
[----:B------:R4:W-:Y:S01]  /*16b90*/  STS [R10+0xc000], R3 ;  /* 0x00c000030a007388 */ /* 0x0009e20000000800 */
[----:B------:R-:W-:-:S04]  /*16ba0*/  IMAD.WIDE R6, R218, R6, c[0x0][0x500] ;  /* 0x00014000da067625 */ /* 0x000fc800078e0206 */
[----:B-1----:R-:W-:Y:S01]  /*16bb0*/  IMAD.MOV.U32 R2, RZ, RZ, RZ ;  /* 0x000000ffff027224 */ /* 0x002fe200078e00ff */
[----:B---3--:R-:W-:-:S05]  /*16bc0*/  F2FP.PACK_AB R0, R95, R94 ;  /* 0x0000005e5f00723e */ /* 0x008fca00000000ff */
[----:B------:R1:W-:Y:S04]  /*16bd0*/  STS [R10+0xc400], R0 ;  /* 0x00c400000a007388 */ /* 0x0003e80000000800 */
[----:B------:R-:W-:Y:S06]  /*16be0*/  BAR.SYNC.DEFER_BLOCKING 0x1, 0x100 ;  /* 0x0044000000007b1d */ /* 0x000fec0000010000 */
[----:B------:R1:W5:Y:S01]  /*16bf0*/  @P2 LDG.E R2, [R6.64] ;  /* 0x0000000606022981 */ /* 0x000362000c1e1900 */
[----:B--2---:R-:W-:-:S05]  /*16c00*/  @P1 LEA.HI.X R5, R218, c[0x0][0x50c], R9, 0x2, P0 ;  /* 0x00014300da051a11 */ /* 0x004fca00000f1409 */
[----:B------:R1:W5:Y:S01]  /*16c10*/  @P1 LDG.E R13, [R4.64] ;  /* 0x00000006040d1981 */ /* 0x000362000c1e1900 */
[----:B------:R-:W-:-:S04]  /*16c20*/  ISETP.NE.AND P0, PT, R8, RZ, PT ;  /* 0x000000ff0800720c */ /* 0x000fc80003f05270 */
[----:B----4-:R-:W-:Y:S01]  /*16c30*/  SEL R3, R8, c[0x0][0x3d4], P0 ;  /* 0x0000f50008037a07 */ /* 0x010fe20000000000 */
[----:B------:R-:W-:Y:S05]  /*16c40*/  @P1 BRA `(.L_x_1488) ;  /* 0x0000004000001947 */ /* 0x000fea0003800000 */
[----:B-1----:R-:W-:Y:S05]  /*16c50*/  @!P2 BRA `(.L_x_1488) ;  /* 0x000000300000a947 */ /* 0x002fea0003800000 */
[----:B------:R1:W2:Y:S04]  /*16c60*/  LDG.E R0, [R6.64] ;  /* 0x0000000606007981 */ /* 0x0002a8000c1e1900 */
[----:B-1----:R-:W2:Y:S02]  /*16c70*/  LDG.E R6, [R6.64+0x4] ;  /* 0x0000040606067981 */ /* 0x002ea4000c1e1900 */
[----:B--2--5:R-:W-:Y:S02]  /*16c80*/  IADD3 R13, -R0, R6, RZ ;  /* 0x00000006000d7210 */ /* 0x024fe40007ffe1ff */
.L_x_1488:
[----:B-1----:R-:W2:Y:S04]  /*16c90*/  LDL R4, [R1+0x5c] ;  /* 0x00005c0001047983 */ /* 0x002ea80000100800 */
[----:B------:R-:W2:Y:S04]  /*16ca0*/  LDL R115, [R1+0x4] ;  /* 0x0000040001737983 */ /* 0x000ea80000100800 */
[----:B------:R-:W3:Y:S04]  /*16cb0*/  LDL R118, [R1+0x10] ;  /* 0x0000100001767983 */ /* 0x000ee80000100800 */
[----:B------:R-:W4:Y:S04]  /*16cc0*/  LDL R12, [R1+0x40] ;  /* 0x00004000010c7983 */ /* 0x000f280000100800 */
[----:B------:R-:W3:Y:S01]  /*16cd0*/  LDL R119, [R1+0x58] ;  /* 0x0000580001777983 */ /* 0x000ee20000100800 */
[----:B------:R-:W-:Y:S01]  /*16ce0*/  IMAD.MOV.U32 R11, RZ, RZ, 0x368 ;  /* 0x00000368ff0b7424 */ /* 0x000fe200078e00ff */
[----:B------:R-:W-:-:S04]  /*16cf0*/  ISETP.GT.AND P2, PT, R3, 0x1, PT ;  /* 0x000000010300780c */ /* 0x000fc80003f44270 */
[----:B------:R-:W-:-:S04]  /*16d00*/  SEL R11, R11, 0x328, P2 ;  /* 0x000003280b0b7807 */ /* 0x000fc80001000000 */
[----:B------:R-:W1:Y:S08]  /*16d10*/  LDC.64 R6, c[0x0][R11+0x170] ;  /* 0x00005c000b067b82 */ /* 0x000e700000000a00 */
[----:B------:R1:W3:Y:S08]  /*16d20*/  LDC.64 R14, c[0x0][R11+0x168] ;  /* 0x00005a000b0e7b82 */ /* 0x0002f00000000a00 */
[----:B------:R1:W2:Y:S08]  /*16d30*/  LDC.64 R16, c[0x0][R11+0x178] ;  /* 0x00005e000b107b82 */ /* 0x0002b00000000a00 */
[----:B------:R1:W2:Y:S01]  /*16d40*/  LDC.64 R18, c[0x0][R11+0x160] ;  /* 0x000058000b127b82 */ /* 0x0002a20000000a00 */
[----:B------:R-:W-:Y:S01]  /*16d50*/  IMAD.MOV.U32 R0, RZ, RZ, c[0x0][0x4e8] ;  /* 0x00013a00ff007624 */ /* 0x000fe200078e00ff */
[----:B------:R-:W-:-:S04]  /*16d60*/  ISETP.NE.U32.AND P0, PT, RZ, c[0x0][0x500], PT ;  /* 0x00014000ff007a0c */ /* 0x000fc80003f05070 */
[----:B------:R-:W-:Y:S02]  /*16d70*/  ISETP.NE.AND P3, PT, R0, 0x1, PT ;  /* 0x000000010000780c */ /* 0x000fe40003f65270 */
[----:B------:R-:W-:-:S04]  /*16d80*/  ISETP.NE.AND.EX P0, PT, RZ, c[0x0][0x504], PT, P0 ;  /* 0x00014100ff007a0c */ /* 0x000fc80003f05300 */
[----:B------:R-:W-:Y:S01]  /*16d90*/  SEL R0, R218, RZ, !P0 ;  /* 0x000000ffda007207 */ /* 0x000fe20004000000 */
[----:B------:R-:W2:Y:S04]  /*16da0*/  S2R R122, SR_TID.X ;  /* 0x00000000007a7919 */ /* 0x000ea80000002100 */
[----:B-1----:R-:W-:Y:S02]  /*16db0*/  IMAD R3, R7, R0, RZ ;  /* 0x0000000007037224 */ /* 0x002fe400078e02ff */
[----:B-----5:R-:W-:Y:S01]  /*16dc0*/  IMAD R13, R13, c[0x0][0x4e8], RZ ;  /* 0x00013a000d0d7a24 */ /* 0x020fe200078e02ff */
[----:B------:R-:W-:Y:S01]  /*16dd0*/  LOP3.LUT R207, R207, 0xfffffffd, RZ, 0xc0, !PT ;  /* 0xfffffffdcfcf7812 */ /* 0x000fe200078ec0ff */
[----:B--2---:R-:W-:Y:S01]  /*16de0*/  IMAD R8, R115, 0x80, R4 ;  /* 0x0000008073087824 */ /* 0x004fe200078e0204 */
[----:B------:R-:W-:-:S03]  /*16df0*/  SEL R4, R9, RZ, !P0 ;  /* 0x000000ff09047207 */ /* 0x000fc60004000000 */
[----:B------:R-:W-:-:S04]  /*16e00*/  @P3 IMAD.HI.U32 R9, R8, c[0x0][0x4ec], RZ ;  /* 0x00013b0008093a27 */ /* 0x000fc800078e00ff */
[C---:B------:R-:W-:Y:S02]  /*16e10*/  IMAD R11, R6.reuse, R4, R3 ;  /* 0x00000004060b7224 */ /* 0x040fe400078e0203 */
[----:B------:R-:W-:-:S04]  /*16e20*/  IMAD.WIDE.U32 R4, R6, R0, RZ ;  /* 0x0000000006047225 */ /* 0x000fc800078e00ff */
[----:B---3--:R-:W-:-:S04]  /*16e30*/  IMAD.WIDE.U32 R6, R14, R118, RZ ;  /* 0x000000760e067225 */ /* 0x008fc800078e00ff */
[----:B------:R-:W-:Y:S01]  /*16e40*/  IMAD.MOV.U32 R3, RZ, RZ, R8 ;  /* 0x000000ffff037224 */ /* 0x000fe200078e0008 */
[----:B------:R-:W-:Y:S01]  /*16e50*/  @P3 SHF.R.U32.HI R3, RZ, c[0x0][0x4f0], R9 ;  /* 0x00013c00ff033a19 */ /* 0x000fe20000011609 */
[----:B------:R-:W-:Y:S01]  /*16e60*/  IMAD R10, R15, R118, RZ ;  /* 0x000000760f0a7224 */ /* 0x000fe200078e02ff */
[----:B----4-:R-:W-:Y:S01]  /*16e70*/  SEL R9, R12, RZ, P2 ;  /* 0x000000ff0c097207 */ /* 0x010fe20001000000 */
        /* <DEDUP_REMOVED lines=30> */
[----:B------:R2:W-:Y:S02]  /*17060*/  SHFL.IDX PT, R4, R3, 0x1, 0x1c1f ;  /* 0x003c1f0003047f89 */ /* 0x0005e400000e0000 */
[----:B------:R-:W-:Y:S02]  /*17070*/  LOP3.LUT P0, RZ, R15, 0x3, RZ, 0xc0, !PT ;  /* 0x000000030fff7812 */ /* 0x000fe4000780c0ff */
[----:B------:R-:W3:Y:S01]  /*17080*/  SHFL.IDX PT, R5, R5, 0x1, 0x1c1f ;  /* 0x003c1f0005057f89 */ /* 0x000ee200000e0000 */
[----:B--2---:R-:W-:-:S05]  /*17090*/  IMAD R3, R115, 0x80, R119 ;  /* 0x0000008073037824 */ /* 0x004fca00078e0277 */
        /* <DEDUP_REMOVED lines=59> */
.L_x_1553:
[----:B------:R-:W-:Y:S05]  /*17450*/  BRA.DIV ~URZ, `(.L_x_1491) ;  /* 0x000045527f007947 */ /* 0x000fea000b800000 */
[----:B------:R4:W2:Y:S02]  /*17460*/  SHFL.IDX PT, R0, R16, RZ, 0x181f ;  /* 0x00181fff10007589 */ /* 0x0008a400000e0000 */
.L_x_1554:
[----:B------:R-:W-:Y:S01]  /*17470*/  ISETP.GE.AND P0, PT, R14, R13, PT ;  /* 0x0000000d0e00720c */ /* 0x000fe20003f06270 */
[----:B------:R-:W-:Y:S01]  /*17480*/  BSSY B0, `(.L_x_1492) ;  /* 0x0000018000007945 */ /* 0x000fe20003800000 */
[----:B------:R-:W-:Y:S02]  /*17490*/  SHF.R.S32.HI R2, RZ, 0x1f, R133 ;  /* 0x0000001fff027819 */ /* 0x000fe40000011485 */
[----:B------:R-:W-:Y:S02]  /*174a0*/  SHF.R.S32.HI R17, RZ, 0x1f, R208 ;  /* 0x0000001fff117819 */ /* 0x000fe400000114d0 */
[----:B------:R-:W-:Y:S02]  /*174b0*/  LEA.HI R2, R2, R133, RZ, 0x3 ;  /* 0x0000008502027211 */ /* 0x000fe400078f18ff */
[----:B------:R-:W-:Y:S02]  /*174c0*/  SHF.R.S32.HI R19, RZ, 0x1f, R209 ;  /* 0x0000001fff137819 */ /* 0x000fe400000114d1 */
[----:B------:R-:W-:-:S04]  /*174d0*/  LOP3.LUT R4, R2, 0xfffffff8, RZ, 0xc0, !PT ;  /* 0xfffffff802047812 */ /* 0x000fc800078ec0ff */
        /* <DEDUP_REMOVED lines=18> */
.L_x_1493:
[----:B------:R-:W-:Y:S05]  /*17600*/  BSYNC B0 ;  /* 0x0000000000007941 */ /* 0x000fea0003800000 */
.L_x_1492:
[----:B------:R-:W-:Y:S05]  /*17610*/  BRA.DIV ~URZ, `(.L_x_1494) ;  /* 0x000043f27f007947 */ /* 0x000fea000b800000 */
[----:B---3--:R3:W4:Y:S04]  /*17620*/  SHFL.IDX PT, R12, R15, 0x1, 0x181f ;  /* 0x00381f000f0c7f89 */ /* 0x00872800000e0000 */
[----:B--2---:R3:W2:Y:S02]  /*17630*/  SHFL.IDX PT, R0, R16, 0x1, 0x181f ;  /* 0x00381f0010007f89 */ /* 0x0046a400000e0000 */
.L_x_1555:
        /* <DEDUP_REMOVED lines=20> */
.L_x_1496:
[----:B------:R-:W-:Y:S05]  /*17780*/  BSYNC B0 ;  /* 0x0000000000007941 */ /* 0x000fea0003800000 */
.L_x_1495:
[----:B------:R-:W-:Y:S05]  /*17790*/  BRA.DIV ~URZ, `(.L_x_1497) ;  /* 0x000043327f007947 */ /* 0x000fea000b800000 */
[----:B----4-:R4:W3:Y:S02]  /*177a0*/  SHFL.IDX PT, R12, R15, 0x2, 0x181f ;  /* 0x00581f000f0c7f89 */ /* 0x0108e400000e0000 */
.L_x_1556:
[----:B------:R-:W-:Y:S05]  /*177b0*/  BRA.DIV ~URZ, `(.L_x_1498) ;  /* 0x000043827f007947 */ /* 0x000fea000b800000 */
[----:B--2---:R2:W4:Y:S02]  /*177c0*/  SHFL.IDX PT, R0, R16, 0x2, 0x181f ;  /* 0x00581f0010007f89 */ /* 0x00452400000e0000 */
.L_x_1557:
        /* <DEDUP_REMOVED lines=20> */
.L_x_1500:
[----:B------:R-:W-:Y:S05]  /*17910*/  BSYNC B0 ;  /* 0x0000000000007941 */ /* 0x000fea0003800000 */
.L_x_1499:
[----:B------:R-:W-:Y:S05]  /*17920*/  BRA.DIV ~URZ, `(.L_x_1501) ;  /* 0x000042727f007947 */ /* 0x000fea000b800000 */
[----:B---3--:R3:W2:Y:S04]  /*17930*/  SHFL.IDX PT, R10, R15, 0x3, 0x181f ;  /* 0x00781f000f0a7f89 */ /* 0x0086a800000e0000 */
[----:B----4-:R3:W4:Y:S02]  /*17940*/  SHFL.IDX PT, R0, R16, 0x3, 0x181f ;  /* 0x00781f0010007f89 */ /* 0x01072400000e0000 */
.L_x_1558:
        /* <DEDUP_REMOVED lines=8> */
[----:B------:R-:W-:Y:S02]  /*179d0*/  @!P0 LEA R2, P3, R208, R0, 0x1 ;  /* 0x00000000d0028211 */ /* 0x000fe400078608ff */
        /* <DEDUP_REMOVED lines=12> */
.L_x_1489:
        /* <DEDUP_REMOVED lines=35> */
.L_x_1559:
[----:B------:R-:W-:Y:S05]  /*17cd0*/  BRA.DIV ~URZ, `(.L_x_1504) ;  /* 0x00003ff27f007947 */ /* 0x000fea000b800000 */
[----:B------:R3:W4:Y:S02]  /*17ce0*/  SHFL.IDX PT, R0, R17, RZ, 0x1c1f ;  /* 0x001c1fff11007589 */ /* 0x00072400000e0000 */
.L_x_1560:
        /* <DEDUP_REMOVED lines=12> */
[----:B------:R-:W-:Y:S02]  /*17db0*/  ISETP.GE.AND P6, PT, R14, c[0x0][0x3c8], PT ;  /* 0x0000f2000e007a0c */ /* 0x000fe40003fc6270 */
[----:B------:R-:W-:Y:S01]  /*17dc0*/  SHF.R.S32.HI R11, RZ, 0x1f, R11 ;  /* 0x0000001fff0b7819 */ /* 0x000fe2000001140b */
[----:B------:R-:W-:Y:S01]  /*17dd0*/  @!P2 IMAD.WIDE R6, R217, 0x4, R2 ;  /* 0x00000004d906a825 */ /* 0x000fe200078e0202 */
[----:B------:R-:W-:-:S02]  /*17de0*/  @!P1 LEA R2, P3, R10, R0, 0x2 ;  /* 0x000000000a029211 */ /* 0x000fc400078610ff */
[----:B------:R-:W-:Y:S02]  /*17df0*/  IADD3 R9, R217, 0x10, RZ ;  /* 0x00000010d9097810 */ /* 0x000fe40007ffe0ff */
[----:B------:R-:W-:Y:S01]  /*17e00*/  ISETP.GE.AND P5, PT, R5, c[0x0][0x3c8], PT ;  /* 0x0000f20005007a0c */ /* 0x000fe20003fa6270 */
[----:B------:R2:W-:Y:S01]  /*17e10*/  @!P2 ST.E.64 [R6.64], R164 ;  /* 0x000000a40600a985 */ /* 0x0005e2000c101b06 */
[----:B------:R-:W-:Y:S02]  /*17e20*/  IADD3 R13, R217, 0x28, RZ ;  /* 0x00000028d90d7810 */ /* 0x000fe40007ffe0ff */
[----:B------:R-:W-:Y:S02]  /*17e30*/  SHF.R.S32.HI R9, RZ, 0x1f, R9 ;  /* 0x0000001fff097819 */ /* 0x000fe40000011409 */
[----:B------:R-:W-:Y:S02]  /*17e40*/  @!P1 LEA.HI.X R3, R10, R4, R11, 0x2, P3 ;  /* 0x000000040a039211 */ /* 0x000fe400018f140b */
[----:B------:R-:W-:-:S02]  /*17e50*/  ISETP.GE.AND P4, PT, R13, c[0x0][0x3c8], PT ;  /* 0x0000f2000d007a0c */ /* 0x000fc40003f86270 */
[C---:B------:R-:W-:Y:S01]  /*17e60*/  IADD3 R15, R217.reuse, 0x18, RZ ;  /* 0x00000018d90f7810 */ /* 0x040fe20007ffe0ff */
[----:B------:R4:W-:Y:S01]  /*17e70*/  @!P1 ST.E.64 [R2.64], R22 ;  /* 0x0000001602009985 */ /* 0x0009e2000c101b06 */
[C---:B------:R-:W-:Y:S02]  /*17e80*/  IADD3 R10, R217.reuse, 0x30, RZ ;  /* 0x00000030d90a7810 */ /* 0x040fe40007ffe0ff */
[C---:B------:R-:W-:Y:S02]  /*17e90*/  IADD3 R11, R217.reuse, 0x20, RZ ;  /* 0x00000020d90b7810 */ /* 0x040fe40007ffe0ff */
[----:B------:R-:W-:Y:S02]  /*17ea0*/  SHF.R.S32.HI R15, RZ, 0x1f, R15 ;  /* 0x0000001fff0f7819 */ /* 0x000fe4000001140f */
[----:B------:R-:W-:Y:S02]  /*17eb0*/  ISETP.GE.AND P3, PT, R10, c[0x0][0x3c8], PT ;  /* 0x0000f2000a007a0c */ /* 0x000fe40003f66270 */
[----:B------:R-:W-:-:S02]  /*17ec0*/  IADD3 R12, R217, 0x38, RZ ;  /* 0x00000038d90c7810 */ /* 0x000fc40007ffe0ff */
[----:B------:R-:W-:Y:S02]  /*17ed0*/  SHF.R.S32.HI R11, RZ, 0x1f, R11 ;  /* 0x0000001fff0b7819 */ /* 0x000fe4000001140b */
[----:B--2---:R-:W-:-:S04]  /*17ee0*/  @!P0 LEA R6, P2, R8, R0, 0x2 ;  /* 0x0000000008068211 */ /* 0x004fc800078410ff */
[----:B------:R-:W-:Y:S02]  /*17ef0*/  @!P0 LEA.HI.X R7, R8, R4, R9, 0x2, P2 ;  /* 0x0000000408078211 */ /* 0x000fe400010f1409 */
[----:B------:R-:W-:-:S03]  /*17f00*/  ISETP.GE.AND P2, PT, R12, c[0x0][0x3c8], PT ;  /* 0x0000f2000c007a0c */ /* 0x000fc60003f46270 */
[----:B------:R2:W-:Y:S01]  /*17f10*/  @!P0 ST.E.64 [R6.64], R24 ;  /* 0x0000001806008985 */ /* 0x0005e2000c101b06 */
[CC--:B----4-:R-:W-:Y:S02]  /*17f20*/  @!P6 LEA R2, P1, R14.reuse, R0.reuse, 0x2 ;  /* 0x000000000e02e211 */ /* 0x0d0fe400078210ff */
[----:B------:R-:W-:Y:S02]  /*17f30*/  @!P5 LEA R8, P0, R5, R0, 0x2 ;  /* 0x000000000508d211 */ /* 0x000fe400078010ff */
[-C--:B------:R-:W-:Y:S02]  /*17f40*/  @!P6 LEA.HI.X R3, R14, R4.reuse, R15, 0x2, P1 ;  /* 0x000000040e03e211 */ /* 0x080fe400008f140f */
[----:B------:R-:W-:Y:S02]  /*17f50*/  IADD3 R15, R217, 0x28, RZ ;  /* 0x00000028d90f7810 */ /* 0x000fe40007ffe0ff */
[----:B------:R-:W-:Y:S01]  /*17f60*/  @!P5 LEA.HI.X R9, R5, R4, R11, 0x2, P0 ;  /* 0x000000040509d211 */ /* 0x000fe200000f140b */
[----:B------:R4:W-:Y:S01]  /*17f70*/  @!P6 ST.E.64 [R2.64], R26 ;  /* 0x0000001a0200e985 */ /* 0x0009e2000c101b06 */
[----:B------:R-:W-:-:S02]  /*17f80*/  SHF.R.S32.HI R15, RZ, 0x1f, R15 ;  /* 0x0000001fff0f7819 */ /* 0x000fc4000001140f */
[C---:B------:R-:W-:Y:S01]  /*17f90*/  IADD3 R11, R217.reuse, 0x30, RZ ;  /* 0x00000030d90b7810 */ /* 0x040fe20007ffe0ff */
[----:B------:R5:W-:Y:S01]  /*17fa0*/  @!P5 ST.E.64 [R8.64], R148 ;  /* 0x000000940800d985 */ /* 0x000be2000c101b06 */
[C---:B------:R-:W-:Y:S02]  /*17fb0*/  IADD3 R14, R217.reuse, 0x40, RZ ;  /* 0x00000040d90e7810 */ /* 0x040fe40007ffe0ff */
[----:B------:R-:W-:Y:S02]  /*17fc0*/  IADD3 R5, R217, 0x48, RZ ;  /* 0x00000048d9057810 */ /* 0x000fe40007ffe0ff */
[----:B------:R-:W-:Y:S02]  /*17fd0*/  SHF.R.S32.HI R11, RZ, 0x1f, R11 ;  /* 0x0000001fff0b7819 */ /* 0x000fe4000001140b */
[----:B------:R-:W-:Y:S02]  /*17fe0*/  ISETP.GE.AND P1, PT, R14, c[0x0][0x3c8], PT ;  /* 0x0000f2000e007a0c */ /* 0x000fe40003f26270 */
[----:B--2---:R-:W-:-:S04]  /*17ff0*/  @!P4 LEA R6, P0, R13, R0, 0x2 ;  /* 0x000000000d06c211 */ /* 0x004fc800078010ff */
[----:B------:R-:W-:Y:S02]  /*18000*/  @!P4 LEA.HI.X R7, R13, R4, R15, 0x2, P0 ;  /* 0x000000040d07c211 */ /* 0x000fe400000f140f */
[----:B------:R-:W-:Y:S02]  /*18010*/  IADD3 R15, R217, 0x38, RZ ;  /* 0x00000038d90f7810 */ /* 0x000fe40007ffe0ff */
[----:B------:R-:W-:Y:S01]  /*18020*/  ISETP.GE.AND P0, PT, R5, c[0x0][0x3c8], PT ;  /* 0x0000f20005007a0c */ /* 0x000fe20003f06270 */
[----:B------:R2:W-:Y:S01]  /*18030*/  @!P4 ST.E.64 [R6.64], R144 ;  /* 0x000000900600c985 */ /* 0x0005e2000c101b06 */
[C---:B----4-:R-:W-:Y:S02]  /*18040*/  @!P3 LEA R2, P5, R10.reuse, R0, 0x2 ;  /* 0x000000000a02b211 */ /* 0x050fe400078a10ff */
[----:B------:R-:W-:Y:S02]  /*18050*/  SHF.R.S32.HI R15, RZ, 0x1f, R15 ;  /* 0x0000001fff0f7819 */ /* 0x000fe4000001140f */
[----:B------:R-:W-:-:S02]  /*18060*/  @!P3 LEA.HI.X R3, R10, R4, R11, 0x2, P5 ;  /* 0x000000040a03b211 */ /* 0x000fc400028f140b */
[C---:B------:R-:W-:Y:S02]  /*18070*/  @!P2 LEA R10, P4, R12.reuse, R0, 0x2 ;  /* 0x000000000c0aa211 */ /* 0x040fe400078810ff */
[C---:B------:R-:W-:Y:S01]  /*18080*/  IADD3 R13, R217.reuse, 0x50, RZ ;  /* 0x00000050d90d7810 */ /* 0x040fe20007ffe0ff */
[----:B------:R4:W-:Y:S01]  /*18090*/  @!P3 ST.E.64 [R2.64], R28 ;  /* 0x0000001c0200b985 */ /* 0x0009e2000c101b06 */
[----:B------:R-:W-:Y:S02]  /*180a0*/  @!P2 LEA.HI.X R11, R12, R4, R15, 0x2, P4 ;  /* 0x000000040c0ba211 */ /* 0x000fe400020f140f */
[C---:B------:R-:W-:Y:S02]  /*180b0*/  IADD3 R15, R217.reuse, 0x40, RZ ;  /* 0x00000040d90f7810 */ /* 0x040fe40007ffe0ff */
[----:B------:R-:W-:Y:S01]  /*180c0*/  IADD3 R12, R217, 0x48, RZ ;  /* 0x00000048d90c7810 */ /* 0x000fe20007ffe0ff */
[----:B------:R1:W-:Y:S01]  /*180d0*/  @!P2 ST.E.64 [R10.64], R152 ;  /* 0x000000980a00a985 */ /* 0x0003e2000c101b06 */
[----:B------:R-:W-:-:S02]  /*180e0*/  ISETP.GE.AND P6, PT, R13, c[0x0][0x3c8], PT ;  /* 0x0000f2000d007a0c */ /* 0x000fc40003fc6270 */
[----:B------:R-:W-:Y:S02]  /*180f0*/  SHF.R.S32.HI R15, RZ, 0x1f, R15 ;  /* 0x0000001fff0f7819 */ /* 0x000fe4000001140f */
[----:B-----5:R-:W-:Y:S02]  /*18100*/  @!P0 LEA R8, P4, R5, R0, 0x2 ;  /* 0x0000000005088211 */ /* 0x020fe400078810ff */
[----:B------:R-:W-:-:S04]  /*18110*/  SHF.R.S32.HI R12, RZ, 0x1f, R12 ;  /* 0x0000001fff0c7819 */ /* 0x000fc8000001140c */
[----:B------:R-:W-:Y:S02]  /*18120*/  @!P0 LEA.HI.X R9, R5, R4, R12, 0x2, P4 ;  /* 0x0000000405098211 */ /* 0x000fe400020f140c */
[C---:B--2---:R-:W-:Y:S02]  /*18130*/  @!P1 LEA R6, P3, R14.reuse, R0, 0x2 ;  /* 0x000000000e069211 */ /* 0x044fe400078610ff */
[----:B------:R-:W-:Y:S02]  /*18140*/  IADD3 R5, R217, 0x70, RZ ;  /* 0x00000070d9057810 */ /* 0x000fe40007ffe0ff */
        /* <DEDUP_REMOVED lines=8> */
[----:B-1----:R-:W-:Y:S02]  /*181d0*/  @!P6 LEA R10, P0, R13, R0, 0x2 ;  /* 0x000000000d0ae211 */ /* 0x002fe400078010ff */
        /* <DEDUP_REMOVED lines=15> */
[----:B------:R-:W-:Y:S02]  /*182d0*/  IADD3 R2, R217, 0x80, RZ ;  /* 0x00000080d9027810 */ /* 0x000fe40007ffe0ff */
[C---:B------:R-:W-:Y:S01]  /*182e0*/  @!P4 LEA R12, P0, R5.reuse, R0, 0x2 ;  /* 0x00000000050cc211 */ /* 0x040fe200078010ff */
[----:B------:R-:W-:Y:S01]  /*182f0*/  @!P5 ST.E.64 [R14.64], R52 ;  /* 0x000000340e00d985 */ /* 0x000fe2000c101b06 */
[----:B------:R-:W-:Y:S02]  /*18300*/  ISETP.GE.AND P5, PT, R2, c[0x0][0x3c8], PT ;  /* 0x0000f20002007a0c */ /* 0x000fe40003fa6270 */
[----:B------:R-:W-:Y:S02]  /*18310*/  @!P4 LEA.HI.X R13, R5, R4, R3, 0x2, P0 ;  /* 0x00000004050dc211 */ /* 0x000fe400000f1403 */
[C---:B------:R-:W-:Y:S02]  /*18320*/  IADD3 R3, R217.reuse, 0x88, RZ ;  /* 0x00000088d9037810 */ /* 0x040fe40007ffe0ff */
[----:B------:R-:W-:-:S04]  /*18330*/  IADD3 R5, R217, 0x90, RZ ;  /* 0x00000090d9057810 */ /* 0x000fc80007ffe0ff */
[----:B------:R-:W-:-:S03]  /*18340*/  ISETP.GE.AND P6, PT, R5, c[0x0][0x3c8], PT ;  /* 0x0000f20005007a0c */ /* 0x000fc60003fc6270 */
[-C--:B-1----:R-:W-:Y:S02]  /*18350*/  @!P5 LEA R10, P0, R2, R0.reuse, 0x2 ;  /* 0x00000000020ad211 */ /* 0x082fe400078010ff */
[----:B--2---:R-:W-:Y:S02]  /*18360*/  SHF.R.S32.HI R9, RZ, 0x1f, R6 ;  /* 0x0000001fff097819 */ /* 0x004fe40000011406 */
[----:B------:R-:W-:-:S04]  /*18370*/  @!P3 LEA R8, P1, R6, R0, 0x2 ;  /* 0x000000000608b211 */ /* 0x000fc800078210ff */
[----:B------:R-:W-:Y:S02]  /*18380*/  @!P3 LEA.HI.X R9, R6, R4, R9, 0x2, P1 ;  /* 0x000000040609b211 */ /* 0x000fe400008f1409 */
[----:B------:R-:W-:-:S03]  /*18390*/  @!P2 LEA R6, P1, R7, R0, 0x2 ;  /* 0x000000000706a211 */ /* 0x000fc600078210ff */
[----:B------:R1:W-:Y:S01]  /*183a0*/  @!P3 ST.E.64 [R8.64], R48 ;  /* 0x000000300800b985 */ /* 0x0003e2000c101b06 */
[----:B------:R-:W-:-:S03]  /*183b0*/  ISETP.GE.AND P3, PT, R3, c[0x0][0x3c8], PT ;  /* 0x0000f20003007a0c */ /* 0x000fc60003f66270 */
[----:B------:R2:W-:Y:S01]  /*183c0*/  @!P4 ST.E.64 [R12.64], R60 ;  /* 0x0000003c0c00c985 */ /* 0x0005e2000c101b06 */
[C---:B------:R-:W-:Y:S02]  /*183d0*/  ISETP.GE.AND P4, PT, R2.reuse, c[0x0][0x3c8], PT ;  /* 0x0000f20002007a0c */ /* 0x040fe40003f86270 */
[----:B-1----:R-:W-:Y:S02]  /*183e0*/  SHF.R.S32.HI R9, RZ, 0x1f, R7 ;  /* 0x0000001fff097819 */ /* 0x002fe40000011407 */
[----:B------:R-:W-:Y:S02]  /*183f0*/  SHF.R.S32.HI R8, RZ, 0x1f, R2 ;  /* 0x0000001fff087819 */ /* 0x000fe40000011402 */
[-C--:B------:R-:W-:Y:S02]  /*18400*/  @!P2 LEA.HI.X R7, R7, R4.reuse, R9, 0x2, P1 ;  /* 0x000000040707a211 */ /* 0x080fe400008f1409 */
[----:B------:R-:W-:Y:S02]  /*18410*/  @!P5 LEA.HI.X R11, R2, R4, R8, 0x2, P0 ;  /* 0x00000004020bd211 */ /* 0x000fe400000f1408 */
[----:B------:R-:W-:Y:S01]  /*18420*/  SHF.R.S32.HI R9, RZ, 0x1f, R3 ;  /* 0x0000001fff097819 */ /* 0x000fe20000011403 */
[----:B------:R1:W-:Y:S01]  /*18430*/  @!P2 ST.E.64 [R6.64], R56 ;  /* 0x000000380600a985 */ /* 0x0003e2000c101b06 */
[----:B------:R-:W-:-:S02]  /*18440*/  @!P3 LEA R8, P1, R3, R0, 0x2 ;  /* 0x000000000308b211 */ /* 0x000fc400078210ff */
[----:B--2---:R-:W-:Y:S01]  /*18450*/  SHF.R.S32.HI R12, RZ, 0x1f, R5 ;  /* 0x0000001fff0c7819 */ /* 0x004fe20000011405 */
[----:B------:R-:W-:Y:S01]  /*18460*/  @!P4 ST.E.64 [R10.64], R68 ;  /* 0x000000440a00c985 */ /* 0x000fe2000c101b06 */
[----:B------:R-:W-:Y:S02]  /*18470*/  @!P6 LEA R14, P0, R5, R0, 0x2 ;  /* 0x00000000050ee211 */ /* 0x000fe400078010ff */
[-C--:B------:R-:W-:Y:S02]  /*18480*/  @!P3 LEA.HI.X R9, R3, R4.reuse, R9, 0x2, P1 ;  /* 0x000000040309b211 */ /* 0x080fe400008f1409 */
[----:B------:R-:W-:Y:S02]  /*18490*/  @!P6 LEA.HI.X R15, R5, R4, R12, 0x2, P0 ;  /* 0x00000004050fe211 */ /* 0x000fe400000f140c */
[C---:B------:R-:W-:Y:S01]  /*184a0*/  IADD3 R2, R217.reuse, 0xa8, RZ ;  /* 0x000000a8d9027810 */ /* 0x040fe20007ffe0ff */
[----:B------:R2:W-:Y:S01]  /*184b0*/  @!P3 ST.E.64 [R8.64], R64 ;  /* 0x000000400800b985 */ /* 0x0005e2000c101b06 */
[----:B------:R-:W-:-:S02]  /*184c0*/  IADD3 R3, R217, 0xb0, RZ ;  /* 0x000000b0d9037810 */ /* 0x000fc40007ffe0ff */
[----:B------:R-:W-:Y:S01]  /*184d0*/  ISETP.GE.AND P3, PT, R2, c[0x0][0x3c8], PT ;  /* 0x0000f20002007a0c */ /* 0x000fe20003f66270 */
[----:B------:R-:W-:Y:S01]  /*184e0*/  @!P6 ST.E.64 [R14.64], R76 ;  /* 0x0000004c0e00e985 */ /* 0x000fe2000c101b06 */
[----:B------:R-:W-:Y:S02]  /*184f0*/  ISETP.GE.AND P6, PT, R3, c[0x0][0x3c8], PT ;  /* 0x0000f20003007a0c */ /* 0x000fe40003fc6270 */
[C---:B-1----:R-:W-:Y:S02]  /*18500*/  IADD3 R7, R217.reuse, 0x98, RZ ;  /* 0x00000098d9077810 */ /* 0x042fe40007ffe0ff */
[----:B------:R-:W-:Y:S02]  /*18510*/  IADD3 R6, R217, 0xa0, RZ ;  /* 0x000000a0d9067810 */ /* 0x000fe40007ffe0ff */
[----:B------:R-:W-:Y:S02]  /*18520*/  ISETP.GE.AND P2, PT, R7, c[0x0][0x3c8], PT ;  /* 0x0000f20007007a0c */ /* 0x000fe40003f46270 */
[----:B------:R-:W-:-:S02]  /*18530*/  ISETP.GE.AND P5, PT, R6, c[0x0][0x3c8], PT ;  /* 0x0000f20006007a0c */ /* 0x000fc40003fa6270 */
[----:B------:R-:W-:Y:S02]  /*18540*/  SHF.R.S32.HI R5, RZ, 0x1f, R6 ;  /* 0x0000001fff057819 */ /* 0x000fe40000011406 */
[----:B--2---:R-:W-:-:S07]  /*18550*/  SHF.R.S32.HI R9, RZ, 0x1f, R7 ;  /* 0x0000001fff097819 */ /* 0x004fce0000011407 */
[CC--:B------:R-:W-:Y:S02]  /*18560*/  @!P2 LEA R8, P1, R7.reuse, R0.reuse, 0x2 ;  /* 0x000000000708a211 */ /* 0x0c0fe400078210ff */
[C---:B------:R-:W-:Y:S02]  /*18570*/  @!P5 LEA R12, P0, R6.reuse, R0, 0x2 ;  /* 0x00000000060cd211 */ /* 0x040fe400078010ff */
[-C--:B------:R-:W-:Y:S02]  /*18580*/  @!P2 LEA.HI.X R9, R7, R4.reuse, R9, 0x2, P1 ;  /* 0x000000040709a211 */ /* 0x080fe400008f1409 */
[----:B------:R-:W-:Y:S02]  /*18590*/  @!P5 LEA.HI.X R13, R6, R4, R5, 0x2, P0 ;  /* 0x00000004060dd211 */ /* 0x000fe400000f1405 */
[C---:B------:R-:W-:Y:S01]  /*185a0*/  IADD3 R6, R217.reuse, 0xb8, RZ ;  /* 0x000000b8d9067810 */ /* 0x040fe20007ffe0ff */
[----:B------:R1:W-:Y:S01]  /*185b0*/  @!P2 ST.E.64 [R8.64], R72 ;  /* 0x000000480800a985 */ /* 0x0003e2000c101b06 */
[----:B------:R-:W-:-:S02]  /*185c0*/  IADD3 R5, R217, 0xc0, RZ ;  /* 0x000000c0d9057810 */ /* 0x000fc40007ffe0ff */
[----:B------:R-:W-:Y:S01]  /*185d0*/  ISETP.GE.AND P2, PT, R6, c[0x0][0x3c8], PT ;  /* 0x0000f20006007a0c */ /* 0x000fe20003f46270 */
[----:B------:R2:W-:Y:S01]  /*185e0*/  @!P5 ST.E.64 [R12.64], R84 ;  /* 0x000000540c00d985 */ /* 0x0005e2000c101b06 */
[----:B------:R-:W-:Y:S02]  /*185f0*/  ISETP.GE.AND P4, PT, R5, c[0x0][0x3c8], PT ;  /* 0x0000f20005007a0c */ /* 0x000fe40003f86270 */
[----:B------:R-:W-:Y:S02]  /*18600*/  SHF.R.S32.HI R7, RZ, 0x1f, R3 ;  /* 0x0000001fff077819 */ /* 0x000fe40000011403 */
[----:B------:R-:W-:-:S04]  /*18610*/  @!P6 LEA R10, P0, R3, R0, 0x2 ;  /* 0x00000000030ae211 */ /* 0x000fc800078010ff */
[----:B------:R-:W-:Y:S02]  /*18620*/  @!P6 LEA.HI.X R11, R3, R4, R7, 0x2, P0 ;  /* 0x00000004030be211 */ /* 0x000fe400000f1407 */
[----:B------:R-:W-:Y:S02]  /*18630*/  IADD3 R3, R217, 0xc8, RZ ;  /* 0x000000c8d9037810 */ /* 0x000fe40007ffe0ff */
[----:B------:R-:W-:Y:S02]  /*18640*/  SHF.R.S32.HI R7, RZ, 0x1f, R5 ;  /* 0x0000001fff077819 */ /* 0x000fe40000011405 */
[----:B-1----:R-:W-:Y:S02]  /*18650*/  SHF.R.S32.HI R9, RZ, 0x1f, R2 ;  /* 0x0000001fff097819 */ /* 0x002fe40000011402 */
[-C--:B------:R-:W-:Y:S02]  /*18660*/  @!P3 LEA R8, P1, R2, R0.reuse, 0x2 ;  /* 0x000000000208b211 */ /* 0x080fe400078210ff */
[----:B--2---:R-:W-:-:S02]  /*18670*/  @!P4 LEA R12, P0, R5, R0, 0x2 ;  /* 0x00000000050cc211 */ /* 0x004fc400078010ff */
[-C--:B------:R-:W-:Y:S02]  /*18680*/  @!P3 LEA.HI.X R9, R2, R4.reuse, R9, 0x2, P1 ;  /* 0x000000040209b211 */ /* 0x080fe400008f1409 */
[----:B------:R-:W-:Y:S02]  /*18690*/  IADD3 R2, R217, 0xd0, RZ ;  /* 0x000000d0d9027810 */ /* 0x000fe40007ffe0ff */
[----:B------:R-:W-:Y:S01]  /*186a0*/  ISETP.GE.AND P1, PT, R3, c[0x0][0x3c8], PT ;  /* 0x0000f20003007a0c */ /* 0x000fe20003f26270 */
[----:B------:R1:W-:Y:S01]  /*186b0*/  @!P3 ST.E.64 [R8.64], R80 ;  /* 0x000000500800b985 */ /* 0x0003e2000c101b06 */
[----:B------:R-:W-:Y:S02]  /*186c0*/  ISETP.GE.AND P5, PT, R2, c[0x0][0x3c8], PT ;  /* 0x0000f20002007a0c */ /* 0x000fe40003fa6270 */
[----:B------:R-:W-:Y:S01]  /*186d0*/  @!P4 LEA.HI.X R13, R5, R4, R7, 0x2, P0 ;  /* 0x00000004050dc211 */ /* 0x000fe200000f1407 */
[----:B------:R2:W-:Y:S01]  /*186e0*/  @!P6 ST.E.64 [R10.64], R92 ;  /* 0x0000005c0a00e985 */ /* 0x0005e2000c101b06 */
[----:B------:R-:W-:-:S02]  /*186f0*/  IADD3 R7, R217, 0xe0, RZ ;  /* 0x000000e0d9077810 */ /* 0x000fc40007ffe0ff */
[----:B------:R-:W-:Y:S02]  /*18700*/  SHF.R.S32.HI R5, RZ, 0x1f, R2 ;  /* 0x0000001fff057819 */ /* 0x000fe40000011402 */
[----:B------:R-:W-:Y:S02]  /*18710*/  ISETP.GE.AND P6, PT, R7, c[0x0][0x3c8], PT ;  /* 0x0000f20007007a0c */ /* 0x000fe40003fc6270 */
[----:B-1----:R-:W-:Y:S02]  /*18720*/  SHF.R.S32.HI R9, RZ, 0x1f, R6 ;  /* 0x0000001fff097819 */ /* 0x002fe40000011406 */
[-C--:B------:R-:W-:Y:S02]  /*18730*/  @!P2 LEA R8, P3, R6, R0.reuse, 0x2 ;  /* 0x000000000608a211 */ /* 0x080fe400078610ff */
[----:B--2---:R-:W-:Y:S02]  /*18740*/  @!P5 LEA R10, P0, R2, R0, 0x2 ;  /* 0x00000000020ad211 */ /* 0x004fe400078010ff */
[----:B------:R-:W-:-:S02]  /*18750*/  @!P2 LEA.HI.X R9, R6, R4, R9, 0x2, P3 ;  /* 0x000000040609a211 */ /* 0x000fc400018f1409 */
[C---:B------:R-:W-:Y:S02]  /*18760*/  IADD3 R6, R217.reuse, 0xd8, RZ ;  /* 0x000000d8d9067810 */ /* 0x040fe40007ffe0ff */
[----:B------:R-:W-:Y:S01]  /*18770*/  @!P5 LEA.HI.X R11, R2, R4, R5, 0x2, P0 ;  /* 0x00000004020bd211 */ /* 0x000fe200000f1405 */
[----:B------:R1:W-:Y:S01]  /*18780*/  @!P2 ST.E.64 [R8.64], R88 ;  /* 0x000000580800a985 */ /* 0x0003e2000c101b06 */
[----:B------:R-:W-:Y:S02]  /*18790*/  IADD3 R5, R217, 0xe8, RZ ;  /* 0x000000e8d9057810 */ /* 0x000fe40007ffe0ff */
[----:B------:R-:W-:Y:S01]  /*187a0*/  SHF.R.S32.HI R2, RZ, 0x1f, R6 ;  /* 0x0000001fff027819 */ /* 0x000fe20000011406 */
[----:B------:R2:W-:Y:S01]  /*187b0*/  @!P4 ST.E.64 [R12.64], R100 ;  /* 0x000000640c00c985 */ /* 0x0005e2000c101b06 */
[----:B------:R-:W-:Y:S02]  /*187c0*/  ISETP.GE.AND P4, PT, R6, c[0x0][0x3c8], PT ;  /* 0x0000f20006007a0c */ /* 0x000fe40003f86270 */
[----:B------:R-:W-:-:S02]  /*187d0*/  ISETP.GE.AND P3, PT, R5, c[0x0][0x3c8], PT ;  /* 0x0000f20005007a0c */ /* 0x000fc40003f66270 */
[----:B-1----:R-:W-:Y:S02]  /*187e0*/  SHF.R.S32.HI R9, RZ, 0x1f, R3 ;  /* 0x0000001fff097819 */ /* 0x002fe40000011403 */
[-C--:B------:R-:W-:Y:S02]  /*187f0*/  @!P1 LEA R8, P2, R3, R0.reuse, 0x2 ;  /* 0x0000000003089211 */ /* 0x080fe400078410ff */
[----:B--2---:R-:W-:Y:S02]  /*18800*/  @!P6 LEA R12, P0, R7, R0, 0x2 ;  /* 0x00000000070ce211 */ /* 0x004fe400078010ff */
        /* <DEDUP_REMOVED lines=25> */
.L_x_1506:
[----:B------:R-:W-:Y:S05]  /*189a0*/  BSYNC B0 ;  /* 0x0000000000007941 */ /* 0x000fea0003800000 */
.L_x_1505:
[----:B------:R-:W-:Y:S05]  /*189b0*/  BRA.DIV ~URZ, `(.L_x_1507) ;  /* 0x000033727f007947 */ /* 0x000fea000b800000 */
[----:B--2---:R2:W1:Y:S04]  /*189c0*/  SHFL.IDX PT, R4, R16, 0x1, 0x1c1f ;  /* 0x003c1f0010047f89 */ /* 0x00446800000e0000 */
[----:B----4-:R2:W4:Y:S02]  /*189d0*/  SHFL.IDX PT, R0, R17, 0x1, 0x1c1f ;  /* 0x003c1f0011007f89 */ /* 0x01052400000e0000 */
.L_x_1561:
[----:B------:R-:W-:-:S13]  /*189e0*/  LOP3.LUT P0, RZ, R207, 0x2, RZ, 0xc0, !PT ;  /* 0x00000002cfff7812 */ /* 0x000fda000780c0ff */
[----:B------:R-:W-:Y:S05]  /*189f0*/  @P0 BRA `(.L_x_1502) ;  /* 0x00001a8000000947 */ /* 0x000fea0003800000 */
[C---:B------:R-:W-:Y:S02]  /*18a00*/  IADD3 R10, R217.reuse, 0x8, RZ ;  /* 0x00000008d90a7810 */ /* 0x040fe40007ffe0ff */
[C---:B------:R-:W-:Y:S02]  /*18a10*/  ISETP.GE.AND P2, PT, R217.reuse, c[0x0][0x3c8], PT ;  /* 0x0000f200d9007a0c */ /* 0x040fe40003f46270 */
[----:B------:R-:W-:Y:S02]  /*18a20*/  ISETP.GE.AND P1, PT, R10, c[0x0][0x3c8], PT ;  /* 0x0000f2000a007a0c */ /* 0x000fe40003f26270 */
[C---:B------:R-:W-:Y:S02]  /*18a30*/  IADD3 R11, R217.reuse, 0x10, RZ ;  /* 0x00000010d90b7810 */ /* 0x040fe40007ffe0ff */
[----:B------:R-:W-:Y:S02]  /*18a40*/  IADD3 R15, R217, 0x8, RZ ;  /* 0x00000008d90f7810 */ /* 0x000fe40007ffe0ff */
[----:B------:R-:W-:-:S02]  /*18a50*/  ISETP.GE.AND P0, PT, R11, c[0x0][0x3c8], PT ;  /* 0x0000f2000b007a0c */ /* 0x000fc40003f06270 */
[----:B------:R-:W-:Y:S02]  /*18a60*/  IADD3 R5, R217, 0x18, RZ ;  /* 0x00000018d9057810 */ /* 0x000fe40007ffe0ff */
[----:B------:R-:W-:Y:S01]  /*18a70*/  SHF.R.S32.HI R15, RZ, 0x1f, R15 ;  /* 0x0000001fff0f7819 */ /* 0x000fe2000001140f */
[----:B----4-:R-:W-:Y:S01]  /*18a80*/  @!P2 IMAD.MOV.U32 R2, RZ, RZ, R0 ;  /* 0x000000ffff02a224 */ /* 0x010fe200078e0000 */
[----:B------:R-:W-:Y:S01]  /*18a90*/  ISETP.GE.AND P3, PT, R5, c[0x0][0x3c8], PT ;  /* 0x0000f20005007a0c */ /* 0x000fe20003f66270 */
[----:B-1----:R-:W-:Y:S01]  /*18aa0*/  @!P2 IMAD.MOV.U32 R3, RZ, RZ, R4 ;  /* 0x000000ffff03a224 */ /* 0x002fe200078e0004 */
[C---:B------:R-:W-:Y:S02]  /*18ab0*/  @!P1 LEA R8, P4, R10.reuse, R0, 0x2 ;  /* 0x000000000a089211 */ /* 0x040fe400078810ff */
[C---:B------:R-:W-:Y:S01]  /*18ac0*/  IADD3 R14, R217.reuse, 0x20, RZ ;  /* 0x00000020d90e7810 */ /* 0x040fe20007ffe0ff */
[----:B------:R-:W-:Y:S01]  /*18ad0*/  @!P2 IMAD.WIDE R2, R217, 0x4, R2 ;  /* 0x00000004d902a825 */ /* 0x000fe200078e0202 */
[----:B------:R-:W-:-:S02]  /*18ae0*/  @!P1 LEA.HI.X R9, R10, R4, R15, 0x2, P4 ;  /* 0x000000040a099211 */ /* 0x000fc400020f140f */
[----:B------:R-:W-:Y:S02]  /*18af0*/  IADD3 R15, R217, 0x10, RZ ;  /* 0x00000010d90f7810 */ /* 0x000fe40007ffe0ff */
[----:B------:R-:W-:Y:S01]  /*18b00*/  ISETP.GE.AND P5, PT, R14, c[0x0][0x3c8], PT ;  /* 0x0000f2000e007a0c */ /* 0x000fe20003fa6270 */
[----:B------:R1:W-:Y:S01]  /*18b10*/  @!P2 ST.E.64 [R2.64], R120 ;  /* 0x000000780200a985 */ /* 0x0003e2000c101b06 */
[----:B------:R-:W-:Y:S02]  /*18b20*/  @!P0 LEA R6, P2, R11, R0, 0x2 ;  /* 0x000000000b068211 */ /* 0x000fe400078410ff */
[----:B------:R-:W-:Y:S01]  /*18b30*/  SHF.R.S32.HI R15, RZ, 0x1f, R15 ;  /* 0x0000001fff0f7819 */ /* 0x000fe2000001140f */
[----:B------:R4:W-:Y:S01]  /*18b40*/  @!P1 ST.E.64 [R8.64], R162 ;  /* 0x000000a208009985 */ /* 0x0009e2000c101b06 */
[C---:B------:R-:W-:Y:S02]  /*18b50*/  IADD3 R10, R217.reuse, 0x18, RZ ;  /* 0x00000018d90a7810 */ /* 0x040fe40007ffe0ff */
[----:B------:R-:W-:-:S02]  /*18b60*/  IADD3 R13, R217, 0x28, RZ ;  /* 0x00000028d90d7810 */ /* 0x000fc40007ffe0ff */
[----:B------:R-:W-:Y:S02]  /*18b70*/  @!P0 LEA.HI.X R7, R11, R4, R15, 0x2, P2 ;  /* 0x000000040b078211 */ /* 0x000fe400010f140f */
[----:B------:R-:W-:Y:S02]  /*18b80*/  SHF.R.S32.HI R10, RZ, 0x1f, R10 ;  /* 0x0000001fff0a7819 */ /* 0x000fe4000001140a */
[----:B------:R-:W-:Y:S01]  /*18b90*/  ISETP.GE.AND P4, PT, R13, c[0x0][0x3c8], PT ;  /* 0x0000f2000d007a0c */ /* 0x000fe20003f86270 */
[----:B------:R5:W-:Y:S01]  /*18ba0*/  @!P0 ST.E.64 [R6.64], R124 ;  /* 0x0000007c06008985 */ /* 0x000be2000c101b06 */
[C---:B------:R-:W-:Y:S02]  /*18bb0*/  IADD3 R15, R217.reuse, 0x20, RZ ;  /* 0x00000020d90f7810 */ /* 0x040fe40007ffe0ff */
[----:B------:R-:W-:Y:S02]  /*18bc0*/  IADD3 R12, R217, 0x30, RZ ;  /* 0x00000030d90c7810 */ /* 0x000fe40007ffe0ff */
[----:B------:R-:W-:-:S02]  /*18bd0*/  SHF.R.S32.HI R15, RZ, 0x1f, R15 ;  /* 0x0000001fff0f7819 */ /* 0x000fc4000001140f */
[----:B------:R-:W-:Y:S02]  /*18be0*/  ISETP.GE.AND P2, PT, R12, c[0x0][0x3c8], PT ;  /* 0x0000f2000c007a0c */ /* 0x000fe40003f46270 */
[C---:B--23--:R-:W-:Y:S02]  /*18bf0*/  IADD3 R17, R217.reuse, 0x48, RZ ;  /* 0x00000048d9117810 */ /* 0x04cfe40007ffe0ff */
[C---:B------:R-:W-:Y:S02]  /*18c00*/  IADD3 R18, R217.reuse, 0x40, RZ ;  /* 0x00000040d9127810 */ /* 0x040fe40007ffe0ff */
[----:B------:R-:W-:Y:S02]  /*18c10*/  IADD3 R16, R217, 0x50, RZ ;  /* 0x00000050d9107810 */ /* 0x000fe40007ffe0ff */
[----:B-1----:R-:W-:Y:S02]  /*18c20*/  @!P3 LEA R2, P6, R5, R0, 0x2 ;  /* 0x000000000502b211 */ /* 0x002fe400078c10ff */
[----:B------:R-:W-:-:S02]  /*18c30*/  SHF.R.S32.HI R18, RZ, 0x1f, R18 ;  /* 0x0000001fff127819 */ /* 0x000fc40000011412 */
[----:B------:R-:W-:Y:S02]  /*18c40*/  @!P3 LEA.HI.X R3, R5, R4, R10, 0x2, P6 ;  /* 0x000000040503b211 */ /* 0x000fe400030f140a */
[CC--:B------:R-:W-:Y:S02]  /*18c50*/  @!P5 LEA R10, P0, R14.reuse, R0.reuse, 0x2 ;  /* 0x000000000e0ad211 */ /* 0x0c0fe400078010ff */
[----:B----4-:R-:W-:Y:S01]  /*18c60*/  @!P4 LEA R8, P1, R13, R0, 0x2 ;  /* 0x000000000d08c211 */ /* 0x010fe200078210ff */
[----:B------:R1:W-:Y:S01]  /*18c70*/  @!P3 ST.E.64 [R2.64], R128 ;  /* 0x000000800200b985 */ /* 0x0003e2000c101b06 */
[----:B------:R-:W-:Y:S02]  /*18c80*/  @!P5 LEA.HI.X R11, R14, R4, R15, 0x2, P0 ;  /* 0x000000040e0bd211 */ /* 0x000fe400000f140f */
[C---:B------:R-:W-:Y:S02]  /*18c90*/  IADD3 R14, R217.reuse, 0x28, RZ ;  /* 0x00000028d90e7810 */ /* 0x040fe40007ffe0ff */
[----:B------:R-:W-:Y:S01]  /*18ca0*/  IADD3 R5, R217, 0x40, RZ ;  /* 0x00000040d9057810 */ /* 0x000fe20007ffe0ff */
[----:B------:R2:W-:Y:S01]  /*18cb0*/  @!P5 ST.E.64 [R10.64], R150 ;  /* 0x000000960a00d985 */ /* 0x0005e2000c101b06 */
[----:B------:R-:W-:-:S02]  /*18cc0*/  SHF.R.S32.HI R14, RZ, 0x1f, R14 ;  /* 0x0000001fff0e7819 */ /* 0x000fc4000001140e */
[----:B------:R-:W-:Y:S02]  /*18cd0*/  ISETP.GE.AND P6, PT, R5, c[0x0][0x3c8], PT ;  /* 0x0000f20005007a0c */ /* 0x000fe40003fc6270 */
[----:B------:R-:W-:Y:S02]  /*18ce0*/  @!P4 LEA.HI.X R9, R13, R4, R14, 0x2, P1 ;  /* 0x000000040d09c211 */ /* 0x000fe400008f140e */
[C---:B------:R-:W-:Y:S02]  /*18cf0*/  IADD3 R14, R217.reuse, 0x38, RZ ;  /* 0x00000038d90e7810 */ /* 0x040fe40007ffe0ff */
[----:B------:R-:W-:Y:S01]  /*18d00*/  IADD3 R13, R217, 0x30, RZ ;  /* 0x00000030d90d7810 */ /* 0x000fe20007ffe0ff */
[----:B------:R3:W-:Y:S01]  /*18d10*/  @!P4 ST.E.64 [R8.64], R146 ;  /* 0x000000920800c985 */ /* 0x0007e2000c101b06 */
[----:B------:R-:W-:Y:S02]  /*18d20*/  ISETP.GE.AND P5, PT, R14, c[0x0][0x3c8], PT ;  /* 0x0000f2000e007a0c */ /* 0x000fe40003fa6270 */
[----:B-----5:R-:W-:-:S02]  /*18d30*/  @!P2 LEA R6, P0, R12, R0, 0x2 ;  /* 0x000000000c06a211 */ /* 0x020fc400078010ff */
[----:B------:R-:W-:Y:S02]  /*18d40*/  SHF.R.S32.HI R13, RZ, 0x1f, R13 ;  /* 0x0000001fff0d7819 */ /* 0x000fe4000001140d */
[----:B------:R-:W-:Y:S02]  /*18d50*/  IADD3 R15, R217, 0x38, RZ ;  /* 0x00000038d90f7810 */ /* 0x000fe40007ffe0ff */
[----:B------:R-:W-:Y:S02]  /*18d60*/  @!P2 LEA.HI.X R7, R12, R4, R13, 0x2, P0 ;  /* 0x000000040c07a211 */ /* 0x000fe400000f140d */
[----:B------:R-:W-:Y:S02]  /*18d70*/  ISETP.GE.AND P0, PT, R17, c[0x0][0x3c8], PT ;  /* 0x0000f20011007a0c */ /* 0x000fe40003f06270 */
[----:B-1----:R-:W-:Y:S01]  /*18d80*/  IADD3 R2, R217, 0x58, RZ ;  /* 0x00000058d9027810 */ /* 0x002fe20007ffe0ff */
[----:B------:R1:W-:Y:S01]  /*18d90*/  @!P2 ST.E.64 [R6.64], R30 ;  /* 0x0000001e0600a985 */ /* 0x0003e2000c101b06 */
[----:B------:R-:W-:-:S02]  /*18da0*/  @!P5 LEA R12, P1, R14, R0, 0x2 ;  /* 0x000000000e0cd211 */ /* 0x000fc400078210ff */
[----:B------:R-:W-:Y:S02]  /*18db0*/  ISETP.GE.AND P3, PT, R2, c[0x0][0x3c8], PT ;  /* 0x0000f20002007a0c */ /* 0x000fe40003f66270 */
[C---:B--2---:R-:W-:Y:S02]  /*18dc0*/  @!P6 LEA R10, P2, R5.reuse, R0, 0x2 ;  /* 0x00000000050ae211 */ /* 0x044fe400078410ff */
[----:B------:R-:W-:Y:S02]  /*18dd0*/  SHF.R.S32.HI R15, RZ, 0x1f, R15 ;  /* 0x0000001fff0f7819 */ /* 0x000fe4000001140f */
[-C--:B------:R-:W-:Y:S02]  /*18de0*/  @!P6 LEA.HI.X R11, R5, R4.reuse, R18, 0x2, P2 ;  /* 0x00000004050be211 */ /* 0x080fe400010f1412 */
[----:B------:R-:W-:Y:S02]  /*18df0*/  @!P5 LEA.HI.X R13, R14, R4, R15, 0x2, P1 ;  /* 0x000000040e0dd211 */ /* 0x000fe400008f140f */
[----:B------:R-:W-:-:S02]  /*18e00*/  IADD3 R18, R217, 0x48, RZ ;  /* 0x00000048d9127810 */ /* 0x000fc40007ffe0ff */
[----:B------:R-:W-:Y:S01]  /*18e10*/  ISETP.GE.AND P4, PT, R16, c[0x0][0x3c8], PT ;  /* 0x0000f20010007a0c */ /* 0x000fe20003f86270 */
[----:B------:R-:W-:Y:S01]  /*18e20*/  @!P5 ST.E.64 [R12.64], R154 ;  /* 0x0000009a0c00d985 */ /* 0x000fe2000c101b06 */
[----:B------:R-:W-:Y:S02]  /*18e30*/  SHF.R.S32.HI R3, RZ, 0x1f, R2 ;  /* 0x0000001fff037819 */ /* 0x000fe40000011402 */
[CC--:B------:R-:W-:Y:S01]  /*18e40*/  @!P3 LEA R14, P1, R2.reuse, R0.reuse, 0x2 ;  /* 0x00000000020eb211 */ /* 0x0c0fe200078210ff */
[----:B------:R2:W-:Y:S01]  /*18e50*/  @!P6 ST.E.64 [R10.64], R38 ;  /* 0x000000260a00e985 */ /* 0x0005e2000c101b06 */
[----:B---3--:R-:W-:Y:S02]  /*18e60*/  @!P0 LEA R8, P2, R17, R0, 0x2 ;  /* 0x0000000011088211 */ /* 0x008fe400078410ff */
[----:B------:R-:W-:Y:S02]  /*18e70*/  SHF.R.S32.HI R18, RZ, 0x1f, R18 ;  /* 0x0000001fff127819 */ /* 0x000fe40000011412 */
[----:B------:R-:W-:-:S02]  /*18e80*/  @!P3 LEA.HI.X R15, R2, R4, R3, 0x2, P1 ;  /* 0x00000004020fb211 */ /* 0x000fc400008f1403 */
[----:B------:R-:W-:Y:S02]  /*18e90*/  @!P0 LEA.HI.X R9, R17, R4, R18, 0x2, P2 ;  /* 0x0000000411098211 */ /* 0x000fe400010f1412 */
[C---:B-1----:R-:W-:Y:S02]  /*18ea0*/  IADD3 R6, R217.reuse, 0x60, RZ ;  /* 0x00000060d9067810 */ /* 0x042fe40007ffe0ff */
[----:B------:R-:W-:Y:S01]  /*18eb0*/  IADD3 R5, R217, 0x68, RZ ;  /* 0x00000068d9057810 */ /* 0x000fe20007ffe0ff */
[----:B------:R1:W-:Y:S01]  /*18ec0*/  @!P0 ST.E.64 [R8.64], R34 ;  /* 0x0000002208008985 */ /* 0x0003e2000c101b06 */
[----:B------:R-:W-:Y:S02]  /*18ed0*/  ISETP.GE.AND P3, PT, R6, c[0x0][0x3c8], PT ;  /* 0x0000f20006007a0c */ /* 0x000fe40003f66270 */
[----:B------:R-:W-:Y:S02]  /*18ee0*/  ISETP.GE.AND P2, PT, R5, c[0x0][0x3c8], PT ;  /* 0x0000f20005007a0c */ /* 0x000fe40003f46270 */
[----:B------:R-:W-:-:S02]  /*18ef0*/  IADD3 R3, R217, 0x70, RZ ;  /* 0x00000070d9037810 */ /* 0x000fc40007ffe0ff */
[----:B------:R-:W-:Y:S02]  /*18f00*/  IADD3 R7, R217, 0x78, RZ ;  /* 0x00000078d9077810 */ /* 0x000fe40007ffe0ff */
[----:B------:R-:W-:Y:S02]  /*18f10*/  ISETP.GE.AND P6, PT, R3, c[0x0][0x3c8], PT ;  /* 0x0000f20003007a0c */ /* 0x000fe40003fc6270 */
[----:B------:R-:W-:Y:S02]  /*18f20*/  ISETP.GE.AND P5, PT, R7, c[0x0][0x3c8], PT ;  /* 0x0000f20007007a0c */ /* 0x000fe40003fa6270 */
[----:B--2---:R-:W-:Y:S02]  /*18f30*/  SHF.R.S32.HI R11, RZ, 0x1f, R6 ;  /* 0x0000001fff0b7819 */ /* 0x004fe40000011406 */
[----:B------:R-:W-:Y:S02]  /*18f40*/  SHF.R.S32.HI R10, RZ, 0x1f, R5 ;  /* 0x0000001fff0a7819 */ /* 0x000fe40000011405 */
[----:B-1----:R-:W-:-:S02]  /*18f50*/  SHF.R.S32.HI R9, RZ, 0x1f, R16 ;  /* 0x0000001fff097819 */ /* 0x002fc40000011410 */
[----:B------:R-:W-:-:S04]  /*18f60*/  @!P4 LEA R8, P0, R16, R0, 0x2 ;  /* 0x000000001008c211 */ /* 0x000fc800078010ff */
[----:B------:R-:W-:Y:S02]  /*18f70*/  @!P4 LEA.HI.X R9, R16, R4, R9, 0x2, P0 ;  /* 0x000000041009c211 */ /* 0x000fe400000f1409 */
[CC--:B------:R-:W-:Y:S02]  /*18f80*/  @!P3 LEA R16, P1, R6.reuse, R0.reuse, 0x2 ;  /* 0x000000000610b211 */ /* 0x0c0fe400078210ff */
[C---:B------:R-:W-:Y:S01]  /*18f90*/  @!P2 LEA R12, P0, R5.reuse, R0, 0x2 ;  /* 0x00000000050ca211 */ /* 0x040fe200078010ff */
[----:B------:R1:W-:Y:S01]  /*18fa0*/  @!P4 ST.E.64 [R8.64], R46 ;  /* 0x0000002e0800c985 */ /* 0x0003e2000c101b06 */
[-C--:B------:R-:W-:Y:S02]  /*18fb0*/  @!P3 LEA.HI.X R17, R6, R4.reuse, R11, 0x2, P1 ;  /* 0x000000040611b211 */ /* 0x080fe400008f140b */
[----:B------:R-:W-:Y:S02]  /*18fc0*/  ISETP.GE.AND P1, PT, R2, c[0x0][0x3c8], PT ;  /* 0x0000f20002007a0c */ /* 0x000fe40003f26270 */
[----:B------:R-:W-:-:S02]  /*18fd0*/  @!P2 LEA.HI.X R13, R5, R4, R10, 0x2, P0 ;  /* 0x00000004050da211 */ /* 0x000fc400000f140a */
[C---:B------:R-:W-:Y:S02]  /*18fe0*/  IADD3 R2, R217.reuse, 0x80, RZ ;  /* 0x00000080d9027810 */ /* 0x040fe40007ffe0ff */
[----:B------:R-:W-:Y:S02]  /*18ff0*/  SHF.R.S32.HI R6, RZ, 0x1f, R3 ;  /* 0x0000001fff067819 */ /* 0x000fe40000011403 */
[----:B------:R-:W-:-:S05]  /*19000*/  IADD3 R5, R217, 0x88, RZ ;  /* 0x00000088d9057810 */ /* 0x000fca0007ffe0ff */
[----:B------:R2:W-:Y:S01]  /*19010*/  @!P1 ST.E.64 [R14.64], R42 ;  /* 0x0000002a0e009985 */ /* 0x0005e2000c101b06 */
[----:B------:R-:W-:-:S03]  /*19020*/  @!P6 LEA R10, P1, R3, R0, 0x2 ;  /* 0x00000000030ae211 */ /* 0x000fc600078210ff */
[----:B------:R3:W-:Y:S01]  /*19030*/  @!P3 ST.E.64 [R16.64], R54 ;  /* 0x000000361000b985 */ /* 0x0007e2000c101b06 */
[----:B------:R-:W-:Y:S02]  /*19040*/  @!P6 LEA.HI.X R11, R3, R4, R6, 0x2, P1 ;  /* 0x00000004030be211 */ /* 0x000fe400008f1406 */
[----:B------:R-:W-:Y:S01]  /*19050*/  ISETP.GE.AND P3, PT, R2, c[0x0][0x3c8], PT ;  /* 0x0000f20002007a0c */ /* 0x000fe20003f66270 */
[----:B------:R4:W-:Y:S01]  /*19060*/  @!P2 ST.E.64 [R12.64], R50 ;  /* 0x000000320c00a985 */ /* 0x0009e2000c101b06 */
[----:B------:R-:W-:Y:S02]  /*19070*/  ISETP.GE.AND P6, PT, R5, c[0x0][0x3c8], PT ;  /* 0x0000f20005007a0c */ /* 0x000fe40003fc6270 */
[----:B------:R-:W-:Y:S02]  /*19080*/  ISETP.GE.AND P2, PT, R3, c[0x0][0x3c8], PT ;  /* 0x0000f20003007a0c */ /* 0x000fe40003f46270 */
[----:B-1----:R-:W-:Y:S02]  /*19090*/  SHF.R.S32.HI R9, RZ, 0x1f, R7 ;  /* 0x0000001fff097819 */ /* 0x002fe40000011407 */
[----:B------:R-:W-:-:S02]  /*190a0*/  @!P5 LEA R8, P0, R7, R0, 0x2 ;  /* 0x000000000708d211 */ /* 0x000fc400078010ff */
[----:B------:R-:W-:Y:S02]  /*190b0*/  IADD3 R6, R217, 0x98, RZ ;  /* 0x00000098d9067810 */ /* 0x000fe40007ffe0ff */
[----:B------:R-:W-:Y:S02]  /*190c0*/  @!P5 LEA.HI.X R9, R7, R4, R9, 0x2, P0 ;  /* 0x000000040709d211 */ /* 0x000fe400000f1409 */
[C---:B------:R-:W-:Y:S02]  /*190d0*/  IADD3 R7, R217.reuse, 0x90, RZ ;  /* 0x00000090d9077810 */ /* 0x040fe40007ffe0ff */
[----:B------:R-:W-:Y:S01]  /*190e0*/  IADD3 R3, R217, 0xa8, RZ ;  /* 0x000000a8d9037810 */ /* 0x000fe20007ffe0ff */
[----:B------:R1:W-:Y:S01]  /*190f0*/  @!P2 ST.E.64 [R10.64], R62 ;  /* 0x0000003e0a00a985 */ /* 0x0003e2000c101b06 */
[----:B------:R-:W-:-:S03]  /*19100*/  ISETP.GE.AND P4, PT, R7, c[0x0][0x3c8], PT ;  /* 0x0000f20007007a0c */ /* 0x000fc60003f86270 */
[----:B------:R5:W-:Y:S01]  /*19110*/  @!P5 ST.E.64 [R8.64], R58 ;  /* 0x0000003a0800d985 */ /* 0x000be2000c101b06 */
[CC--:B--2---:R-:W-:Y:S02]  /*19120*/  @!P3 LEA R14, P1, R2.reuse, R0.reuse, 0x2 ;  /* 0x00000000020eb211 */ /* 0x0c4fe400078210ff */
[----:B---3--:R-:W-:Y:S02]  /*19130*/  SHF.R.S32.HI R16, RZ, 0x1f, R5 ;  /* 0x0000001fff107819 */ /* 0x008fe40000011405 */
[----:B----4-:R-:W-:Y:S02]  /*19140*/  SHF.R.S32.HI R13, RZ, 0x1f, R2 ;  /* 0x0000001fff0d7819 */ /* 0x010fe40000011402 */
[C---:B------:R-:W-:Y:S02]  /*19150*/  @!P6 LEA R12, P0, R5.reuse, R0, 0x2 ;  /* 0x00000000050ce211 */ /* 0x040fe400078010ff */
[-C--:B------:R-:W-:Y:S02]  /*19160*/  @!P3 LEA.HI.X R15, R2, R4.reuse, R13, 0x2, P1 ;  /* 0x00000004020fb211 */ /* 0x080fe400008f140d */
[----:B------:R-:W-:-:S02]  /*19170*/  @!P6 LEA.HI.X R13, R5, R4, R16, 0x2, P0 ;  /* 0x00000004050de211 */ /* 0x000fc400000f1410 */
[----:B------:R-:W-:Y:S02]  /*19180*/  ISETP.GE.AND P3, PT, R6, c[0x0][0x3c8], PT ;  /* 0x0000f20006007a0c */ /* 0x000fe40003f66270 */
[----:B------:R-:W-:Y:S02]  /*19190*/  IADD3 R5, R217, 0xa0, RZ ;  /* 0x000000a0d9057810 */ /* 0x000fe40007ffe0ff */
[----:B------:R-:W-:Y:S02]  /*191a0*/  ISETP.GE.AND P1, PT, R3, c[0x0][0x3c8], PT ;  /* 0x0000f20003007a0c */ /* 0x000fe40003f26270 */
[----:B------:R-:W-:Y:S02]  /*191b0*/  ISETP.GE.AND P2, PT, R5, c[0x0][0x3c8], PT ;  /* 0x0000f20005007a0c */ /* 0x000fe40003f46270 */
[----:B-1----:R-:W-:Y:S02]  /*191c0*/  SHF.R.S32.HI R11, RZ, 0x1f, R7 ;  /* 0x0000001fff0b7819 */ /* 0x002fe40000011407 */
[----:B------:R-:W-:-:S02]  /*191d0*/  @!P4 LEA R10, P0, R7, R0, 0x2 ;  /* 0x00000000070ac211 */ /* 0x000fc400078010ff */
[----:B-----5:R-:W-:Y:S02]  /*191e0*/  SHF.R.S32.HI R9, RZ, 0x1f, R6 ;  /* 0x0000001fff097819 */ /* 0x020fe40000011406 */
[----:B------:R-:W-:Y:S02]  /*191f0*/  @!P4 LEA.HI.X R11, R7, R4, R11, 0x2, P0 ;  /* 0x00000004070bc211 */ /* 0x000fe400000f140b */
[----:B------:R-:W-:Y:S02]  /*19200*/  ISETP.GE.AND P0, PT, R2, c[0x0][0x3c8], PT ;  /* 0x0000f20002007a0c */ /* 0x000fe40003f06270 */
[C---:B------:R-:W-:Y:S02]  /*19210*/  @!P3 LEA R8, P5, R6.reuse, R0, 0x2 ;  /* 0x000000000608b211 */ /* 0x040fe400078a10ff */
[----:B------:R-:W-:Y:S02]  /*19220*/  IADD3 R7, R217, 0xb0, RZ ;  /* 0x000000b0d9077810 */ /* 0x000fe40007ffe0ff */
[----:B------:R-:W-:-:S02]  /*19230*/  @!P3 LEA.HI.X R9, R6, R4, R9, 0x2, P5 ;  /* 0x000000040609b211 */ /* 0x000fc400028f1409 */
[----:B------:R-:W-:Y:S02]  /*19240*/  IADD3 R6, R217, 0xb8, RZ ;  /* 0x000000b8d9067810 */ /* 0x000fe40007ffe0ff */
[----:B------:R-:W-:Y:S02]  /*19250*/  ISETP.GE.AND P5, PT, R7, c[0x0][0x3c8], PT ;  /* 0x0000f20007007a0c */ /* 0x000fe40003fa6270 */
        /* <DEDUP_REMOVED lines=11> */
[----:B---3--:R-:W-:Y:S01]  /*19310*/  SHF.R.S32.HI R9, RZ, 0x1f, R7 ;  /* 0x0000001fff097819 */ /* 0x008fe20000011407 */
[----:B------:R1:W-:Y:S01]  /*19320*/  @!P2 ST.E.64 [R16.64], R86 ;  /* 0x000000561000a985 */ /* 0x0003e2000c101b06 */
[----:B------:R-:W-:Y:S02]  /*19330*/  @!P5 LEA R12, P4, R7, R0, 0x2 ;  /* 0x00000000070cd211 */ /* 0x000fe400078810ff */
[----:B------:R-:W-:Y:S01]  /*19340*/  IADD3 R3, R217, 0xc0, RZ ;  /* 0x000000c0d9037810 */ /* 0x000fe20007ffe0ff */
[----:B------:R2:W-:Y:S01]  /*19350*/  @!P1 ST.E.64 [R14.64], R82 ;  /* 0x000000520e009985 */ /* 0x0005e2000c101b06 */
[----:B------:R-:W-:-:S02]  /*19360*/  SHF.R.S32.HI R5, RZ, 0x1f, R6 ;  /* 0x0000001fff057819 */ /* 0x000fc40000011406 */
[----:B------:R-:W-:Y:S02]  /*19370*/  IADD3 R2, R217, 0xc8, RZ ;  /* 0x000000c8d9027810 */ /* 0x000fe40007ffe0ff */
[----:B------:R-:W-:Y:S02]  /*19380*/  @!P5 LEA.HI.X R13, R7, R4, R9, 0x2, P4 ;  /* 0x00000004070dd211 */ /* 0x000fe400020f1409 */
[C---:B------:R-:W-:Y:S02]  /*19390*/  @!P0 LEA R8, P3, R6.reuse, R0, 0x2 ;  /* 0x0000000006088211 */ /* 0x040fe400078610ff */
        /* <DEDUP_REMOVED lines=53> */
.L_x_1487:
[----:B------:R-:W2:Y:S04]  /*196f0*/  LDL.LU R0, [R1+0x38] ;  /* 0x0000380001007983 */ /* 0x000ea80000300800 */
[----:B------:R-:W3:Y:S01]  /*19700*/  LDL R7, [R1+0x14] ;  /* 0x0000140001077983 */ /* 0x000ee20000100800 */
        /* <DEDUP_REMOVED lines=10> */
[----:B---3--:R-:W-:-:S05]  /*197b0*/  @P1 LEA.HI.X R3, R218, c[0x0][0x50c], R7, 0x2, P0 ;  /* 0x00014300da031a11 */ /* 0x008fca00000f1407 */
        /* <DEDUP_REMOVED lines=8> */
.L_x_1508:
        /* <DEDUP_REMOVED lines=34> */
[--C-:B------:R-:W-:Y:S01]  /*19a60*/  IMAD.MOV R2, RZ, RZ, -R0.reuse ;  /* 0x000000ffff027224 */ /* 0x100fe200078e0a00 */
[----:B------:R-:W-:Y:S01]  /*19a70*/  IADD3 R3, R3, R8, RZ ;  /* 0x0000000803037210 */ /* 0x000fe20007ffe0ff */
[-C--:B-----5:R-:W-:Y:S02]  /*19a80*/  IMAD R8, R15, R7.reuse, RZ ;  /* 0x000000070f087224 */ /* 0x0a0fe400078e02ff */
        /* <DEDUP_REMOVED lines=20> */
.L_x_1510:
[----:B------:R-:W-:Y:S05]  /*19bd0*/  BSYNC B0 ;  /* 0x0000000000007941 */ /* 0x000fea0003800000 */
.L_x_1509:
[----:B------:R-:W-:-:S13]  /*19be0*/  ISETP.GT.AND P0, PT, R18, 0x1, PT ;  /* 0x000000011200780c */ /* 0x000fda0003f04270 */
[----:B------:R-:W-:Y:S05]  /*19bf0*/  @P0 BRA `(.L_x_1502) ;  /* 0x0000088000000947 */ /* 0x000fea0003800000 */
[----:B------:R-:W2:Y:S04]  /*19c00*/  LDL.LU R7, [R1+0x10] ;  /* 0x0000100001077983 */ /* 0x000ea80000300800 */
[----:B------:R-:W3:Y:S01]  /*19c10*/  LDL.LU R8, [R1+0x4] ;  /* 0x0000040001087983 */ /* 0x000ee20000300800 */
[----:B------:R-:W-:Y:S01]  /*19c20*/  MOV R2, c[0x0][0x4e8] ;  /* 0x00013a0000027a02 */ /* 0x000fe20000000f00 */
[----:B-1----:R-:W-:Y:S01]  /*19c30*/  IMAD R0, R17, c[0x0][0x3a0], RZ ;  /* 0x0000e80011007a24 */ /* 0x002fe200078e02ff */
[----:B------:R-:W-:Y:S01]  /*19c40*/  LEA R4, R216, R206, 0x5 ;  /* 0x000000ced8047211 */ /* 0x000fe200078e28ff */
[----:B------:R-:W-:Y:S01]  /*19c50*/  IMAD R5, R20, c[0x0][0x3f0], RZ ;  /* 0x0000fc0014057a24 */ /* 0x000fe200078e02ff */
[----:B------:R-:W-:Y:S01]  /*19c60*/  ISETP.NE.AND P0, PT, R2, 0x1, PT ;  /* 0x000000010200780c */ /* 0x000fe20003f05270 */
[----:B------:R-:W-:-:S04]  /*19c70*/  IMAD.WIDE.U32 R2, R6, c[0x0][0x3a0], RZ ;  /* 0x0000e80006027a25 */ /* 0x000fc800078e00ff */
[----:B------:R-:W-:-:S05]  /*19c80*/  IMAD R6, R6, c[0x0][0x3a4], R0 ;  /* 0x0000e90006067a24 */ /* 0x000fca00078e0200 */
[----:B------:R-:W-:-:S05]  /*19c90*/  IADD3 R3, R3, R6, RZ ;  /* 0x0000000603037210 */ /* 0x000fca0007ffe0ff */
[----:B--2---:R-:W-:Y:S01]  /*19ca0*/  IMAD.WIDE.U32 R2, R7, c[0x0][0x3e8], R2 ;  /* 0x0000fa0007027a25 */ /* 0x004fe200078e0002 */
[----:B---3--:R-:W-:-:S03]  /*19cb0*/  LEA R4, R8, R4, 0x7 ;  /* 0x0000000408047211 */ /* 0x008fc600078e38ff */
[----:B------:R-:W-:Y:S01]  /*19cc0*/  IMAD R3, R7, c[0x0][0x3ec], R3 ;  /* 0x0000fb0007037a24 */ /* 0x000fe200078e0203 */
[----:B------:R-:W-:Y:S01]  /*19cd0*/  LEA R15, R8, R206, 0x7 ;  /* 0x000000ce080f7211 */ /* 0x000fe200078e38ff */
[----:B------:R-:W-:Y:S01]  /*19ce0*/  IMAD R7, R12, c[0x0][0x3f4], R5 ;  /* 0x0000fd000c077a24 */ /* 0x000fe200078e0205 */
[----:B------:R-:W-:Y:S01]  /*19cf0*/  MOV R0, R4 ;  /* 0x0000000400007202 */ /* 0x000fe20000000f00 */
[----:B------:R-:W-:-:S04]  /*19d00*/  @P0 IMAD.HI.U32 R6, R4, c[0x0][0x4ec], RZ ;  /* 0x00013b0004060a27 */ /* 0x000fc800078e00ff */
[----:B------:R-:W-:Y:S01]  /*19d10*/  IMAD.WIDE.U32 R2, R12, c[0x0][0x3f0], R2 ;  /* 0x0000fc000c027a25 */ /* 0x000fe200078e0002 */
[----:B------:R-:W-:-:S04]  /*19d20*/  @P0 SHF.R.U32.HI R0, RZ, c[0x0][0x4f0], R6 ;  /* 0x00013c00ff000a19 */ /* 0x000fc80000011606 */
[----:B------:R-:W-:Y:S02]  /*19d30*/  SHF.R.S32.HI R6, RZ, 0x1f, R0 ;  /* 0x0000001fff067819 */ /* 0x000fe40000011400 */
[----:B------:R-:W-:Y:S02]  /*19d40*/  IADD3 R5, -R0, RZ, RZ ;  /* 0x000000ff00057210 */ /* 0x000fe40007ffe1ff */
[----:B------:R-:W-:Y:S01]  /*19d50*/  IADD3 R3, R3, R7, RZ ;  /* 0x0000000703037210 */ /* 0x000fe20007ffe0ff */
[----:B------:R-:W-:Y:S02]  /*19d60*/  IMAD R6, R6, c[0x0][0x3e0], RZ ;  /* 0x0000f80006067a24 */ /* 0x000fe400078e02ff */
        /* <DEDUP_REMOVED lines=13> */
.L_x_1562:
[----:B------:R-:W-:Y:S05]  /*19e40*/  BRA.DIV ~URZ, `(.L_x_1512) ;  /* 0x000020127f007947 */ /* 0x000fea000b800000 */
[----:B------:R3:W4:Y:S02]  /*19e50*/  SHFL.IDX PT, R0, R16, RZ, 0x181f ;  /* 0x00181fff10007589 */ /* 0x00072400000e0000 */
.L_x_1563:
        /* <DEDUP_REMOVED lines=26> */
.L_x_1514:
[----:B------:R-:W-:Y:S05]  /*1a000*/  BSYNC B0 ;  /* 0x0000000000007941 */ /* 0x000fea0003800000 */
.L_x_1513:
[----:B------:R-:W-:Y:S05]  /*1a010*/  BRA.DIV ~URZ, `(.L_x_1515) ;  /* 0x00001ea27f007947 */ /* 0x000fea000b800000 */
[----:B--2---:R2:W1:Y:S04]  /*1a020*/  SHFL.IDX PT, R12, R13, 0x1, 0x181f ;  /* 0x00381f000d0c7f89 */ /* 0x00446800000e0000 */
[----:B----4-:R2:W4:Y:S02]  /*1a030*/  SHFL.IDX PT, R0, R16, 0x1, 0x181f ;  /* 0x00381f0010007f89 */ /* 0x01052400000e0000 */
.L_x_1564:
        /* <DEDUP_REMOVED lines=20> */
.L_x_1517:
[----:B------:R-:W-:Y:S05]  /*1a180*/  BSYNC B0 ;  /* 0x0000000000007941 */ /* 0x000fea0003800000 */
.L_x_1516:
[----:B------:R-:W-:Y:S05]  /*1a190*/  BRA.DIV ~URZ, `(.L_x_1518) ;  /* 0x00001de27f007947 */ /* 0x000fea000b800000 */
[----:B-1----:R1:W2:Y:S02]  /*1a1a0*/  SHFL.IDX PT, R12, R13, 0x2, 0x181f ;  /* 0x00581f000d0c7f89 */ /* 0x0022a400000e0000 */
.L_x_1565:
[----:B------:R-:W-:Y:S05]  /*1a1b0*/  BRA.DIV ~URZ, `(.L_x_1519) ;  /* 0x00001e327f007947 */ /* 0x000fea000b800000 */
[----:B----4-:R4:W1:Y:S02]  /*1a1c0*/  SHFL.IDX PT, R0, R16, 0x2, 0x181f ;  /* 0x00581f0010007f89 */ /* 0x01086400000e0000 */
.L_x_1566:
        /* <DEDUP_REMOVED lines=20> */
.L_x_1521:
[----:B------:R-:W-:Y:S05]  /*1a310*/  BSYNC B0 ;  /* 0x0000000000007941 */ /* 0x000fea0003800000 */
.L_x_1520:
[----:B------:R-:W-:Y:S05]  /*1a320*/  BRA.DIV ~URZ, `(.L_x_1522) ;  /* 0x00001d227f007947 */ /* 0x000fea000b800000 */
[----:B--2---:R2:W3:Y:S04]  /*1a330*/  SHFL.IDX PT, R12, R13, 0x3, 0x181f ;  /* 0x00781f000d0c7f89 */ /* 0x0044e800000e0000 */
[----:B-1----:R2:W1:Y:S02]  /*1a340*/  SHFL.IDX PT, R0, R16, 0x3, 0x181f ;  /* 0x00781f0010007f89 */ /* 0x00246400000e0000 */
.L_x_1567:
        /* <DEDUP_REMOVED lines=19> */
.L_x_1502:
[----:B------:R-:W-:Y:S05]  /*1a480*/  BSYNC B1 ;  /* 0x0000000000017941 */ /* 0x000fea0003800000 */
.L_x_1486:
[----:B-1--4-:R-:W4:Y:S02]  /*1a490*/  LDL R0, [R1+0x54] ;  /* 0x0000540001007983 */ /* 0x012f240000100800 */
[----:B----4-:R-:W-:-:S13]  /*1a4a0*/  ISETP.NE.AND P0, PT, R0, RZ, PT ;  /* 0x000000ff0000720c */ /* 0x010fda0003f05270 */
[----:B------:R-:W-:Y:S01]  /*1a4b0*/  @P0 WARPSYNC 0xffffffff ;  /* 0xffffffff00000948 */ /* 0x000fe20003800000 */
[----:B------:R-:W-:Y:S06]  /*1a4c0*/  @P0 BAR.SYNC.DEFER_BLOCKING 0x5, 0x100 ;  /* 0x0144000000000b1d */ /* 0x000fec0000010000 */
[----:B------:R-:W1:Y:S04]  /*1a4d0*/  @P0 LDS.128 R4, [0x20080] ;  /* 0x02008000ff040984 */ /* 0x000e680000000c00 */
[----:B-1----:R1:W-:Y:S04]  /*1a4e0*/  @P0 STL.64 [R1], R4 ;  /* 0x0000000401000387 */ /* 0x0023e80000100a00 */
[----:B------:R1:W-:Y:S04]  /*1a4f0*/  @P0 STL.64 [R1+0x8], R6 ;  /* 0x0000080601000387 */ /* 0x0003e80000100a00 */
[----:B------:R-:W-:Y:S06]  /*1a500*/  @P0 BAR.ARV 0x4, 0x100 ;  /* 0x0104000000000b1d */ /* 0x000fec0000002000 */
[----:B------:R-:W-:Y:S05]  /*1a510*/  @P0 BRA `(.L_x_1523) ;  /* 0x00000ba000000947 */ /* 0x000fea0003800000 */
[----:B------:R-:W4:Y:S01]  /*1a520*/  S2R R0, SR_TID.X ;  /* 0x0000000000007919 */ /* 0x000f220000002100 */
[----:B-1----:R-:W-:Y:S01]  /*1a530*/  IMAD.MOV.U32 R7, RZ, RZ, RZ ;  /* 0x000000ffff077224 */ /* 0x002fe200078e00ff */
[----:B--2-4-:R-:W-:-:S04]  /*1a540*/  LOP3.LUT R13, R0, 0x1f, RZ, 0xc0, !PT ;  /* 0x0000001f000d7812 */ /* 0x014fc800078ec0ff */
[----:B------:R-:W-:Y:S01]  /*1a550*/  ISETP.NE.AND P6, PT, R13, 0x1f, PT ;  /* 0x0000001f0d00780c */ /* 0x000fe20003fc5270 */
[----:B------:R-:W-:Y:S10]  /*1a560*/  BRA.DIV ~URZ, `(.L_x_1524) ;  /* 0x00001ba27f007947 */ /* 0x000ff4000b800000 */
[----:B------:R1:W2:Y:S02]  /*1a570*/  SHFL.IDX PT, R9, R114, RZ, 0x1f ;  /* 0x00001fff72097589 */ /* 0x0002a400000e0000 */
.L_x_1568:
[----:B------:R-:W-:Y:S05]  /*1a580*/  BRA.DIV ~URZ, `(.L_x_1525) ;  /* 0x00001bf27f007947 */ /* 0x000fea000b800000 */
[----:B------:R4:W1:Y:S02]  /*1a590*/  SHFL.IDX PT, R8, R114, 0x1, 0x1f ;  /* 0x00201f0072087f89 */ /* 0x00086400000e0000 */
.L_x_1569:
[----:B------:R-:W5:Y:S01]  /*1a5a0*/  LDL R0, [R1+0xc] ;  /* 0x00000c0001007983 */ /* 0x000f620000100800 */
[----:B------:R-:W-:Y:S02]  /*1a5b0*/  IMAD.MOV.U32 R6, RZ, RZ, RZ ;  /* 0x000000ffff067224 */ /* 0x000fe400078e00ff */
[----:B-----5:R-:W-:-:S05]  /*1a5c0*/  IMAD.IADD R0, R0, 0x1, R13 ;  /* 0x0000000100007824 */ /* 0x020fca00078e020d */
        /* <DEDUP_REMOVED lines=15> */
[----:B------:R3:W4:Y:S02]  /*1a6c0*/  SHFL.UP PT, R4, R0, 0x1, RZ ;  /* 0x0420000000047989 */ /* 0x00072400000e00ff */
.L_x_1570:
[----:B----4-:R-:W-:-:S04]  /*1a6d0*/  SEL R4, R4, RZ, P5 ;  /* 0x000000ff04047207 */ /* 0x010fc80002800000 */
[----:B---3--:R-:W-:Y:S01]  /*1a6e0*/  IADD3 R0, R0, R4, RZ ;  /* 0x0000000400007210 */ /* 0x008fe20007ffe0ff */
[----:B------:R-:W-:Y:S05]  /*1a6f0*/  BRA.DIV ~URZ, `(.L_x_1527) ;  /* 0x00001b327f007947 */ /* 0x000fea000b800000 */
        /* <DEDUP_REMOVED lines=12> */
[----:B------:R3:W4:Y:S02]  /*1a7c0*/  SHFL.IDX PT, R0, R4, 0x1f, 0x1f ;  /* 0x03e01f0004007f89 */ /* 0x00072400000e0000 */
.L_x_1571:
[----:B----4-:R-:W-:Y:S01]  /*1a7d0*/  IMAD R0, R0, c[0x0][0x538], RZ ;  /* 0x00014e0000007a24 */ /* 0x010fe200078e02ff */
[----:B------:R-:W-:Y:S04]  /*1a7e0*/  BSSY B1, `(.L_x_1528) ;  /* 0x0000084000017945 */ /* 0x000fe80003800000 */
[----:B-1----:R-:W-:-:S04]  /*1a7f0*/  IADD3 R8, R0, R8, RZ ;  /* 0x0000000800087210 */ /* 0x002fc80007ffe0ff */
[----:B--2---:R-:W-:-:S13]  /*1a800*/  ISETP.GT.AND P0, PT, R8, R9, PT ;  /* 0x000000090800720c */ /* 0x004fda0003f04270 */
[----:B------:R-:W-:Y:S05]  /*1a810*/  @P0 BRA `(.L_x_1529) ;  /* 0x0000025000000947 */ /* 0x000fea0003800000 */
.L_x_1533:
[----:B------:R-:W2:Y:S02]  /*1a820*/  LDL.LU R0, [R1+0xc] ;  /* 0x00000c0001007983 */ /* 0x000ea40000300800 */
[----:B--2---:R-:W-:-:S04]  /*1a830*/  IADD3 R0, R0, 0x1f, RZ ;  /* 0x0000001f00007810 */ /* 0x004fc80007ffe0ff */
[----:B------:R-:W-:-:S13]  /*1a840*/  ISETP.GE.AND P0, PT, R0, c[0x0][0x53c], PT ;  /* 0x00014f0000007a0c */ /* 0x000fda0003f06270 */
[----:B------:R-:W-:Y:S05]  /*1a850*/  @P0 BRA `(.L_x_1530) ;  /* 0x0000077000000947 */ /* 0x000fea0003800000 */
[----:B------:R1:W-:Y:S01]  /*1a860*/  STL [R1+0xc], R0 ;  /* 0x00000c0001007387 */ /* 0x0003e20000100800 */
[----:B------:R-:W-:Y:S01]  /*1a870*/  CS2R R6, SRZ ;  /* 0x0000000000067805 */ /* 0x000fe2000001ff00 */
[----:B-1----:R-:W-:-:S04]  /*1a880*/  IADD3 R0, R0, R13, RZ ;  /* 0x0000000d00007210 */ /* 0x002fc80007ffe0ff */
[----:B------:R-:W-:-:S13]  /*1a890*/  ISETP.GE.OR P0, PT, R0, c[0x0][0x53c], !P6 ;  /* 0x00014f0000007a0c */ /* 0x000fda0007706670 */
[----:B---3--:R-:W-:Y:S02]  /*1a8a0*/  @!P0 MOV R4, 0x4 ;  /* 0x0000000400048802 */ /* 0x008fe40000000f00 */
        /* <DEDUP_REMOVED lines=8> */
.L_x_1572:
        /* <DEDUP_REMOVED lines=16> */
.L_x_1573:
[----:B--2---:R-:W-:-:S05]  /*1aa30*/  IMAD R0, R0, c[0x0][0x538], RZ ;  /* 0x00014e0000007a24 */ /* 0x004fca00078e02ff */
[----:B------:R-:W-:-:S04]  /*1aa40*/  IADD3 R8, R0, R8, RZ ;  /* 0x0000000800087210 */ /* 0x000fc80007ffe0ff */
[----:B------:R-:W-:-:S13]  /*1aa50*/  ISETP.GT.AND P0, PT, R8, R9, PT ;  /* 0x000000090800720c */ /* 0x000fda0003f04270 */
[----:B-1----:R-:W-:Y:S05]  /*1aa60*/  @!P0 BRA `(.L_x_1533) ;  /* 0xfffffdb000008947 */ /* 0x002fea000383ffff */
.L_x_1529:
[----:B------:R-:W-:-:S05]  /*1aa70*/  IADD3 R10, -R0, R8, RZ ;  /* 0x00000008000a7210 */ /* 0x000fca0007ffe1ff */
[----:B------:R-:W-:-:S05]  /*1aa80*/  IMAD R0, R4, c[0x0][0x538], R10 ;  /* 0x00014e0004007a24 */ /* 0x000fca00078e020a */
[----:B------:R-:W-:Y:S01]  /*1aa90*/  ISETP.GT.AND P0, PT, R0, R9, PT ;  /* 0x000000090000720c */ /* 0x000fe20003f04270 */
[----:B------:R-:W-:-:S12]  /*1aaa0*/  BRA.DIV ~URZ, `(.L_x_1534) ;  /* 0x00001b127f007947 */ /* 0x000fd8000b800000 */
[----:B------:R-:W-:-:S04]  /*1aab0*/  VOTE.ANY R8, PT, !P0 ;  /* 0x0000000000087806 */ /* 0x000fc800040e0100 */
.L_x_1574:
[----:B------:R1:W2:Y:S01]  /*1aac0*/  POPC R11, R8 ;  /* 0x00000008000b7309 */ /* 0x0002a20000000000 */
[----:B------:R-:W-:Y:S05]  /*1aad0*/  BRA.DIV ~URZ, `(.L_x_1535) ;  /* 0x00001b327f007947 */ /* 0x000fea000b800000 */
[----:B--2---:R2:W4:Y:S04]  /*1aae0*/  SHFL.IDX PT, R6, R6, R11, 0x1f ;  /* 0x00001f0b06067589 */ /* 0x00452800000e0000 */
[----:B------:R2:W1:Y:S02]  /*1aaf0*/  SHFL.IDX PT, R7, R7, R11, 0x1f ;  /* 0x00001f0b07077589 */ /* 0x00046400000e0000 */
.L_x_1575:
[----:B------:R-:W-:Y:S01]  /*1ab00*/  ISETP.NE.AND P0, PT, R8, RZ, PT ;  /* 0x000000ff0800720c */ /* 0x000fe20003f05270 */
[----:B------:R-:W-:-:S12]  /*1ab10*/  BSSY B0, `(.L_x_1536) ;  /* 0x0000005000007945 */ /* 0x000fd80003800000 */
[----:B------:R-:W-:Y:S05]  /*1ab20*/  @!P0 BRA `(.L_x_1537) ;  /* 0x0000003000008947 */ /* 0x000fea0003800000 */
[----:B------:R-:W-:Y:S01]  /*1ab30*/  IADD3 R3, R11, -0x1, RZ ;  /* 0xffffffff0b037810 */ /* 0x000fe20007ffe0ff */
[----:B------:R-:W-:Y:S05]  /*1ab40*/  BRA.DIV ~URZ, `(.L_x_1538) ;  /* 0x00001b927f007947 */ /* 0x000fea000b800000 */
[----:B------:R2:W3:Y:S02]  /*1ab50*/  SHFL.IDX PT, R12, R4, R3, 0x1f ;  /* 0x00001f03040c7589 */ /* 0x0004e400000e0000 */
.L_x_1537:
[----:B------:R-:W-:Y:S05]  /*1ab60*/  BSYNC B0 ;  /* 0x0000000000007941 */ /* 0x000fea0003800000 */
.L_x_1536:
[----:B---3--:R-:W-:Y:S01]  /*1ab70*/  IMAD R5, R12, c[0x0][0x538], R10 ;  /* 0x00014e000c057a24 */ /* 0x008fe200078e020a */
[----:B--2-4-:R-:W-:-:S03]  /*1ab80*/  IABS R4, R6 ;  /* 0x0000000600047213 */ /* 0x014fc60000000000 */
[----:B-1----:R-:W-:Y:S01]  /*1ab90*/  IMAD.IADD R8, R9, 0x1, -R5 ;  /* 0x0000000109087824 */ /* 0x002fe200078e0a05 */
[----:B------:R1:W-:Y:S01]  /*1aba0*/  STL [R1], R5 ;  /* 0x0000000501007387 */ /* 0x0003e20000100800 */
[----:B------:R-:W2:Y:S03]  /*1abb0*/  I2F.RP R2, R4 ;  /* 0x0000000400027306 */ /* 0x000ea60000209400 */
[----:B------:R-:W3:Y:S05]  /*1abc0*/  LDL.LU R14, [R1+0xc] ;  /* 0x00000c00010e7983 */ /* 0x000eea0000300800 */
[----:B--2---:R-:W2:Y:S02]  /*1abd0*/  MUFU.RCP R2, R2 ;  /* 0x0000000200027308 */ /* 0x004ea40000001000 */
[----:B--2---:R-:W-:-:S06]  /*1abe0*/  IADD3 R2, R2, 0xffffffe, RZ ;  /* 0x0ffffffe02027810 */ /* 0x004fcc0007ffe0ff */
[----:B------:R2:W4:Y:S02]  /*1abf0*/  F2I.FTZ.U32.TRUNC.NTZ R3, R2 ;  /* 0x0000000200037305 */ /* 0x000524000021f000 */
[----:B--2---:R-:W-:Y:S01]  /*1ac00*/  IABS R2, R7 ;  /* 0x0000000700027213 */ /* 0x004fe20000000000 */
[----:B----4-:R-:W-:-:S03]  /*1ac10*/  IMAD.MOV R0, RZ, RZ, -R3 ;  /* 0x000000ffff007224 */ /* 0x010fc600078e0a03 */
[----:B-1----:R-:W-:Y:S01]  /*1ac20*/  MOV R5, R2 ;  /* 0x0000000200057202 */ /* 0x002fe20000000f00 */
[----:B------:R-:W-:Y:S01]  /*1ac30*/  IMAD.MOV.U32 R10, RZ, RZ, R0 ;  /* 0x000000ffff0a7224 */ /* 0x000fe200078e0000 */
[----:B------:R-:W-:Y:S01]  /*1ac40*/  IABS R0, R6 ;  /* 0x0000000600007213 */ /* 0x000fe20000000000 */
[----:B------:R-:W-:Y:S01]  /*1ac50*/  IMAD.MOV.U32 R2, RZ, RZ, RZ ;  /* 0x000000ffff027224 */ /* 0x000fe200078e00ff */
[----:B------:R-:W1:Y:S01]  /*1ac60*/  I2F.RP R12, R5 ;  /* 0x00000005000c7306 */ /* 0x000e620000209400 */
[----:B------:R-:W-:Y:S01]  /*1ac70*/  IMAD R9, R10, R4, RZ ;  /* 0x000000040a097224 */ /* 0x000fe200078e02ff */
[----:B------:R-:W-:Y:S01]  /*1ac80*/  IABS R10, R8 ;  /* 0x00000008000a7213 */ /* 0x000fe20000000000 */
[----:B------:R-:W-:Y:S02]  /*1ac90*/  IMAD.MOV R0, RZ, RZ, -R0 ;  /* 0x000000ffff007224 */ /* 0x000fe400078e0a00 */
[----:B------:R-:W-:-:S04]  /*1aca0*/  IMAD.HI.U32 R9, R3, R9, R2 ;  /* 0x0000000903097227 */ /* 0x000fc800078e0002 */
[----:B------:R-:W-:Y:S01]  /*1acb0*/  IMAD.MOV.U32 R2, RZ, RZ, R10 ;  /* 0x000000ffff027224 */ /* 0x000fe200078e000a */
[----:B------:R-:W-:-:S03]  /*1acc0*/  MOV R3, R0 ;  /* 0x0000000000037202 */ /* 0x000fc60000000f00 */
[----:B------:R-:W-:-:S04]  /*1acd0*/  IMAD.HI.U32 R0, R9, R2, RZ ;  /* 0x0000000209007227 */ /* 0x000fc800078e00ff */
[----:B------:R-:W-:Y:S02]  /*1ace0*/  IMAD R2, R0, R3, R2 ;  /* 0x0000000300027224 */ /* 0x000fe400078e0202 */
[----:B-1----:R-:W1:Y:S03]  /*1acf0*/  MUFU.RCP R3, R12 ;  /* 0x0000000c00037308 */ /* 0x002e660000001000 */
[----:B------:R-:W-:Y:S02]  /*1ad00*/  ISETP.GT.U32.AND P0, PT, R4, R2, PT ;  /* 0x000000020400720c */ /* 0x000fe40003f04070 */
[----:B-1----:R-:W-:-:S11]  /*1ad10*/  IADD3 R3, R3, 0xffffffe, RZ ;  /* 0x0ffffffe03037810 */ /* 0x002fd60007ffe0ff */
[----:B------:R-:W-:Y:S01]  /*1ad20*/  @!P0 IMAD.IADD R2, R2, 0x1, -R4 ;  /* 0x0000000102028824 */ /* 0x000fe200078e0a04 */
[----:B------:R-:W1:Y:S04]  /*1ad30*/  F2I.FTZ.U32.TRUNC.NTZ R3, R3 ;  /* 0x0000000300037305 */ /* 0x000e68000021f000 */
[----:B------:R-:W-:Y:S02]  /*1ad40*/  ISETP.GE.U32.AND P2, PT, R2, R4, PT ;  /* 0x000000040200720c */ /* 0x000fe40003f46070 */
[----:B------:R-:W-:Y:S02]  /*1ad50*/  LOP3.LUT R2, R8, R6, RZ, 0x3c, !PT ;  /* 0x0000000608027212 */ /* 0x000fe400078e3cff */
[----:B------:R-:W-:Y:S02]  /*1ad60*/  @!P0 IADD3 R0, R0, 0x1, RZ ;  /* 0x0000000100008810 */ /* 0x000fe40007ffe0ff */
[----:B------:R-:W-:-:S02]  /*1ad70*/  ISETP.GE.AND P1, PT, R2, RZ, PT ;  /* 0x000000ff0200720c */ /* 0x000fc40003f26270 */
[----:B------:R-:W-:Y:S01]  /*1ad80*/  ISETP.NE.AND P0, PT, R6, RZ, PT ;  /* 0x000000ff0600720c */ /* 0x000fe20003f05270 */
[----:B-1----:R-:W-:-:S04]  /*1ad90*/  IMAD.MOV R2, RZ, RZ, -R3 ;  /* 0x000000ffff027224 */ /* 0x002fc800078e0a03 */
[----:B------:R-:W-:Y:S02]  /*1ada0*/  @P2 IADD3 R0, R0, 0x1, RZ ;  /* 0x0000000100002810 */ /* 0x000fe40007ffe0ff */
[----:B------:R-:W-:Y:S02]  /*1adb0*/  MOV R4, R2 ;  /* 0x0000000200047202 */ /* 0x000fe40000000f00 */
[----:B------:R-:W-:Y:S02]  /*1adc0*/  IABS R2, R7 ;  /* 0x0000000700027213 */ /* 0x000fe40000000000 */
[----:B------:R-:W-:Y:S02]  /*1add0*/  @!P1 IMAD.MOV R0, RZ, RZ, -R0 ;  /* 0x000000ffff009224 */ /* 0x000fe400078e0a00 */
[----:B------:R-:W-:Y:S01]  /*1ade0*/  @!P0 LOP3.LUT R0, RZ, R6, RZ, 0x33, !PT ;  /* 0x00000006ff008212 */ /* 0x000fe200078e33ff */
[----:B------:R-:W-:Y:S02]  /*1adf0*/  IMAD R4, R4, R5, RZ ;  /* 0x0000000504047224 */ /* 0x000fe400078e02ff */
[----:B------:R-:W-:Y:S01]  /*1ae00*/  IMAD.MOV R9, RZ, RZ, -R2 ;  /* 0x000000ffff097224 */ /* 0x000fe200078e0a02 */
[----:B------:R-:W-:Y:S01]  /*1ae10*/  IABS R10, R0 ;  /* 0x00000000000a7213 */ /* 0x000fe20000000000 */
[----:B------:R-:W-:-:S04]  /*1ae20*/  IMAD.MOV.U32 R2, RZ, RZ, RZ ;  /* 0x000000ffff027224 */ /* 0x000fc800078e00ff */
        /* <DEDUP_REMOVED lines=26> */
.L_x_1530:
[----:B------:R-:W-:Y:S01]  /*1afd0*/  MOV R0, c[0x0][0x53c] ;  /* 0x00014f0000007a02 */ /* 0x000fe20000000f00 */
[----:B------:R1:W-:Y:S04]  /*1afe0*/  STL [R1], R9 ;  /* 0x0000000901007387 */ /* 0x0003e80000100800 */
[----:B------:R1:W-:Y:S04]  /*1aff0*/  STL [R1+0x4], RZ ;  /* 0x000004ff01007387 */ /* 0x0003e80000100800 */
[----:B------:R1:W-:Y:S04]  /*1b000*/  STL [R1+0x8], RZ ;  /* 0x000008ff01007387 */ /* 0x0003e80000100800 */
[----:B------:R1:W-:Y:S02]  /*1b010*/  STL [R1+0xc], R0 ;  /* 0x00000c0001007387 */ /* 0x0003e40000100800 */
.L_x_1539:
[----:B------:R-:W-:Y:S05]  /*1b020*/  BSYNC B1 ;  /* 0x0000000000017941 */ /* 0x000fea0003800000 */
.L_x_1528:
[----:B---3--:R-:W2:Y:S04]  /*1b030*/  LDL R4, [R1] ;  /* 0x0000000001047983 */ /* 0x008ea80000100800 */
        /* <DEDUP_REMOVED lines=8> */
.L_x_1523:
[----:B-1----:R-:W4:Y:S02]  /*1b0c0*/  LDL R0, [R1+0xc] ;  /* 0x00000c0001007983 */ /* 0x002f240000100800 */
[----:B----4-:R-:W-:-:S13]  /*1b0d0*/  ISETP.GE.AND P0, PT, R0, c[0x0][0x53c], PT ;  /* 0x00014f0000007a0c */ /* 0x010fda0003f06270 */
[----:B--23--:R-:W-:Y:S01]  /*1b0e0*/  @P0 CALL.REL.NOINC `(.L_x_1540) ;  /* 0x0000001000000944 */ /* 0x00cfe20003c00000 */
[----:B------:R-:W-:Y:S05]  /*1b0f0*/  BRA `(.L_x_1541) ;  /* 0xfffe664000007947 */ /* 0x000fea000383ffff */
.L_x_1540:
[----:B------:R-:W-:Y:S05]  /*1b100*/  EXIT ;  /* 0x000000000000794d */ /* 0x000fea0003800000 */
.L_x_1354:
[----:B------:R-:W-:Y:S01]  /*1b110*/  IMAD.MOV.U32 R0, RZ, RZ, R5 ;  /* 0x000000ffff007224 */ /* 0x000fe200078e0005 */
[----:B------:R-:W-:Y:S02]  /*1b120*/  MOV R2, 0x1 ;  /* 0x0000000100027802 */ /* 0x000fe40000000f00 */
[----:B------:R-:W-:Y:S02]  /*1b130*/  MOV R3, 0x1b150 ;  /* 0x0001b15000037802 */ /* 0x000fe40000000f00 */
[----:B------:R-:W-:Y:S05]  /*1b140*/  CALL.REL.NOINC `($__internal_32_$__cuda_sm70_shflsync_up_p) ;  /* 0x0000169000007944 */ /* 0x000fea0003c00000 */
[----:B------:R-:W-:Y:S01]  /*1b150*/  MOV R0, R4 ;  /* 0x0000000400007202 */ /* 0x000fe20000000f00 */
[----:B------:R-:W-:Y:S05]  /*1b160*/  BRA `(.L_x_1542) ;  /* 0xfffe530000007947 */ /* 0x000fea000383ffff */
.L_x_1355:
[----:B------:R-:W-:Y:S01]  /*1b170*/  IMAD.MOV.U32 R0, RZ, RZ, R5 ;  /* 0x000000ffff007224 */ /* 0x000fe200078e0005 */
[----:B------:R-:W-:Y:S02]  /*1b180*/  MOV R2, 0x2 ;  /* 0x0000000200027802 */ /* 0x000fe40000000f00 */
[----:B------:R-:W-:Y:S02]  /*1b190*/  MOV R3, 0x1b1b0 ;  /* 0x0001b1b000037802 */ /* 0x000fe40000000f00 */
[----:B------:R-:W-:Y:S05]  /*1b1a0*/  CALL.REL.NOINC `($__internal_32_$__cuda_sm70_shflsync_up_p) ;  /* 0x0000163000007944 */ /* 0x000fea0003c00000 */
[----:B------:R-:W-:Y:S01]  /*1b1b0*/  SEL R0, R4, RZ, P4 ;  /* 0x000000ff04007207 */ /* 0x000fe20002000000 */
[----:B------:R-:W-:Y:S01]  /*1b1c0*/  IMAD.MOV.U32 R2, RZ, RZ, 0x4 ;  /* 0x00000004ff027424 */ /* 0x000fe200078e00ff */
[----:B------:R-:W-:-:S03]  /*1b1d0*/  MOV R3, 0x1b200 ;  /* 0x0001b20000037802 */ /* 0x000fc60000000f00 */
[----:B------:R-:W-:Y:S02]  /*1b1e0*/  IMAD.IADD R0, R5, 0x1, R0 ;  /* 0x0000000105007824 */ /* 0x000fe400078e0200 */
        /* <DEDUP_REMOVED lines=14> */
[----:B------:R-:W-:Y:S01]  /*1b2d0*/  IMAD.IADD R4, R0, 0x1, R4 ;  /* 0x0000000100047824 */ /* 0x000fe200078e0204 */
[----:B------:R-:W-:-:S03]  /*1b2e0*/  MOV R0, 0x1f ;  /* 0x0000001f00007802 */ /* 0x000fc60000000f00 */
[----:B------:R-:W-:Y:S02]  /*1b2f0*/  IMAD.MOV.U32 R5, RZ, RZ, R4 ;  /* 0x000000ffff057224 */ /* 0x000fe400078e0004 */
[----:B------:R-:W-:Y:S05]  /*1b300*/  CALL.REL.NOINC `($__internal_31_$__cuda_sm70_shflsync_idx_p) ;  /* 0x0000148000007944 */ /* 0x000fea0003c00000 */
[----:B------:R-:W-:Y:S05]  /*1b310*/  BRA `(.L_x_1543) ;  /* 0xfffe525000007947 */ /* 0x000fea000383ffff */
.L_x_1357:
[----:B------:R-:W-:Y:S02]  /*1b320*/  SEL R0, RZ, 0x1, P0 ;  /* 0x00000001ff007807 */ /* 0x000fe40000000000 */
[----:B------:R-:W-:Y:S02]  /*1b330*/  MOV R2, 0x1b350 ;  /* 0x0001b35000027802 */ /* 0x000fe40000000f00 */
[----:B------:R-:W-:Y:S05]  /*1b340*/  CALL.REL.NOINC `($__internal_33_$__cuda_sm70_votesync_ballot) ;  /* 0x0000150000007944 */ /* 0x000fea0003c00000 */
[----:B------:R-:W-:Y:S01]  /*1b350*/  MOV R6, R0 ;  /* 0x0000000000067202 */ /* 0x000fe20000000f00 */
[----:B------:R-:W-:Y:S05]  /*1b360*/  BRA `(.L_x_1544) ;  /* 0xfffe529000007947 */ /* 0x000fea000383ffff */
.L_x_1358:
[----:B------:R-:W-:Y:S01]  /*1b370*/  IMAD.MOV.U32 R5, RZ, RZ, R8 ;  /* 0x000000ffff057224 */ /* 0x000fe200078e0008 */
[----:B--2---:R-:W-:Y:S01]  /*1b380*/  MOV R3, R13 ;  /* 0x0000000d00037202 */ /* 0x004fe20000000f00 */
[----:B------:R-:W-:Y:S01]  /*1b390*/  IMAD.MOV.U32 R0, RZ, RZ, 0x1f ;  /* 0x0000001fff007424 */ /* 0x000fe200078e00ff */
[----:B------:R-:W-:Y:S02]  /*1b3a0*/  MOV R2, 0x1b3c0 ;  /* 0x0001b3c000027802 */ /* 0x000fe40000000f00 */
[----:B-1----:R-:W-:Y:S05]  /*1b3b0*/  CALL.REL.NOINC `($__internal_31_$__cuda_sm70_shflsync_idx_p) ;  /* 0x000013d000007944 */ /* 0x002fea0003c00000 */
[----:B------:R-:W-:Y:S01]  /*1b3c0*/  IMAD.MOV.U32 R11, RZ, RZ, R0 ;  /* 0x000000ffff0b7224 */ /* 0x000fe200078e0000 */
[----:B------:R-:W-:Y:S01]  /*1b3d0*/  MOV R5, R7 ;  /* 0x0000000700057202 */ /* 0x000fe20000000f00 */
[----:B------:R-:W-:Y:S01]  /*1b3e0*/  IMAD.MOV.U32 R7, RZ, RZ, RZ ;  /* 0x000000ffff077224 */ /* 0x000fe200078e00ff */
[----:B------:R-:W-:Y:S01]  /*1b3f0*/  MOV R3, R13 ;  /* 0x0000000d00037202 */ /* 0x000fe20000000f00 */
[----:B------:R-:W-:Y:S01]  /*1b400*/  IMAD.MOV.U32 R0, RZ, RZ, 0x1f ;  /* 0x0000001fff007424 */ /* 0x000fe200078e00ff */
[----:B------:R-:W-:-:S02]  /*1b410*/  MOV R2, 0x1b430 ;  /* 0x0001b43000027802 */ /* 0x000fc40000000f00 */
[----:B------:R-:W-:Y:S05]  /*1b420*/  CALL.REL.NOINC `($__internal_31_$__cuda_sm70_shflsync_idx_p) ;  /* 0x0000136000007944 */ /* 0x000fea0003c00000 */
[----:B------:R-:W-:Y:S01]  /*1b430*/  MOV R10, R0 ;  /* 0x00000000000a7202 */ /* 0x000fe20000000f00 */
[----:B------:R-:W-:Y:S05]  /*1b440*/  BRA `(.L_x_1545) ;  /* 0xfffe520000007947 */ /* 0x000fea000383ffff */
.L_x_1361:
[----:B------:R-:W-:Y:S01]  /*1b450*/  IMAD.MOV.U32 R5, RZ, RZ, R4 ;  /* 0x000000ffff057224 */ /* 0x000fe200078e0004 */
[----:B------:R-:W-:-:S02]  /*1b460*/  MOV R0, 0x1f ;  /* 0x0000001f00007802 */ /* 0x000fc40000000f00 */
[----:B------:R-:W-:Y:S02]  /*1b470*/  MOV R2, 0x1b490 ;  /* 0x0001b49000027802 */ /* 0x000fe40000000f00 */
[----:B-1----:R-:W-:Y:S05]  /*1b480*/  CALL.REL.NOINC `($__internal_31_$__cuda_sm70_shflsync_idx_p) ;  /* 0x0000130000007944 */ /* 0x002fea0003c00000 */
[----:B------:R-:W-:Y:S01]  /*1b490*/  MOV R7, R0 ;  /* 0x0000000000077202 */ /* 0x000fe20000000f00 */
[----:B------:R-:W-:Y:S05]  /*1b4a0*/  BRA `(.L_x_1360) ;  /* 0xfffe520000007947 */ /* 0x000fea000383ffff */
.L_x_1413:
[----:B------:R-:W-:Y:S01]  /*1b4b0*/  IMAD.MOV.U32 R5, RZ, RZ, R13 ;  /* 0x000000ffff057224 */ /* 0x000fe200078e000d */
[----:B------:R-:W-:Y:S01]  /*1b4c0*/  MOV R3, RZ ;  /* 0x000000ff00037202 */ /* 0x000fe20000000f00 */
[----:B------:R-:W-:Y:S01]  /*1b4d0*/  IMAD.MOV.U32 R0, RZ, RZ, 0x181f ;  /* 0x0000181fff007424 */ /* 0x000fe200078e00ff */
[----:B------:R-:W-:Y:S02]  /*1b4e0*/  MOV R2, 0x1b500 ;  /* 0x0001b50000027802 */ /* 0x000fe40000000f00 */
[----:B-----5:R-:W-:Y:S05]  /*1b4f0*/  CALL.REL.NOINC `($__internal_31_$__cuda_sm70_shflsync_idx_p) ;  /* 0x0000129000007944 */ /* 0x020fea0003c00000 */
[----:B------:R-:W-:Y:S01]  /*1b500*/  MOV R10, R0 ;  /* 0x00000000000a7202 */ /* 0x000fe20000000f00 */
[----:B------:R-:W-:Y:S05]  /*1b510*/  BRA `(.L_x_1546) ;  /* 0xfffee0b000007947 */ /* 0x000fea000383ffff */
.L_x_1414:
[----:B------:R-:W-:Y:S01]  /*1b520*/  IMAD.MOV.U32 R5, RZ, RZ, R15 ;  /* 0x000000ffff057224 */ /* 0x000fe200078e000f */
[----:B------:R-:W-:Y:S01]  /*1b530*/  MOV R3, RZ ;  /* 0x000000ff00037202 */ /* 0x000fe20000000f00 */
[----:B------:R-:W-:Y:S01]  /*1b540*/  IMAD.MOV.U32 R0, RZ, RZ, 0x181f ;  /* 0x0000181fff007424 */ /* 0x000fe200078e00ff */
[----:B------:R-:W-:Y:S02]  /*1b550*/  MOV R2, 0x1b570 ;  /* 0x0001b57000027802 */ /* 0x000fe40000000f00 */
[----:B-12--5:R-:W-:Y:S05]  /*1b560*/  CALL.REL.NOINC `($__internal_31_$__cuda_sm70_shflsync_idx_p) ;  /* 0x0000122000007944 */ /* 0x026fea0003c00000 */
[----:B------:R-:W-:Y:S05]  /*1b570*/  BRA `(.L_x_1547) ;  /* 0xfffee07000007947 */ /* 0x000fea000383ffff */
.L_x_1417:
[----:B--2---:R-:W-:Y:S01]  /*1b580*/  IMAD.MOV.U32 R5, RZ, RZ, R13 ;  /* 0x000000ffff057224 */ /* 0x004fe200078e000d */
[----:B------:R-:W-:Y:S01]  /*1b590*/  MOV R3, 0x1 ;  /* 0x0000000100037802 */ /* 0x000fe20000000f00 */
[----:B----4-:R-:W-:Y:S01]  /*1b5a0*/  IMAD.MOV.U32 R0, RZ, RZ, 0x181f ;  /* 0x0000181fff007424 */ /* 0x010fe200078e00ff */
[----:B------:R-:W-:-:S02]  /*1b5b0*/  MOV R2, 0x1b5d0 ;  /* 0x0001b5d000027802 */ /* 0x000fc40000000f00 */
[----:B-1-3-5:R-:W-:Y:S05]  /*1b5c0*/  CALL.REL.NOINC `($__internal_31_$__cuda_sm70_shflsync_idx_p) ;  /* 0x000011c000007944 */ /* 0x02afea0003c00000 */
[----:B------:R-:W-:Y:S01]  /*1b5d0*/  IMAD.MOV.U32 R10, RZ, RZ, R0 ;  /* 0x000000ffff0a7224 */ /* 0x000fe200078e0000 */
[----:B------:R-:W-:Y:S01]  /*1b5e0*/  MOV R3, 0x1 ;  /* 0x0000000100037802 */ /* 0x000fe20000000f00 */
[----:B------:R-:W-:Y:S01]  /*1b5f0*/  IMAD.MOV.U32 R5, RZ, RZ, R15 ;  /* 0x000000ffff057224 */ /* 0x000fe200078e000f */
[----:B------:R-:W-:-:S02]  /*1b600*/  MOV R0, 0x181f ;  /* 0x0000181f00007802 */ /* 0x000fc40000000f00 */
[----:B------:R-:W-:Y:S02]  /*1b610*/  MOV R2, 0x1b630 ;  /* 0x0001b63000027802 */ /* 0x000fe40000000f00 */
[----:B------:R-:W-:Y:S05]  /*1b620*/  CALL.REL.NOINC `($__internal_31_$__cuda_sm70_shflsync_idx_p) ;  /* 0x0000116000007944 */ /* 0x000fea0003c00000 */
[----:B------:R-:W-:Y:S05]  /*1b630*/  BRA `(.L_x_1548) ;  /* 0xfffee18000007947 */ /* 0x000fea000383ffff */
.L_x_1420:
[----:B-1----:R-:W-:Y:S01]  /*1b640*/  IMAD.MOV.U32 R5, RZ, RZ, R13 ;  /* 0x000000ffff057224 */ /* 0x002fe200078e000d */
[----:B------:R-:W-:Y:S01]  /*1b650*/  MOV R3, 0x2 ;  /* 0x0000000200037802 */ /* 0x000fe20000000f00 */
[----:B----4-:R-:W-:Y:S01]  /*1b660*/  IMAD.MOV.U32 R0, RZ, RZ, 0x181f ;  /* 0x0000181fff007424 */ /* 0x010fe200078e00ff */
[----:B------:R-:W-:Y:S02]  /*1b670*/  MOV R2, 0x1b690 ;  /* 0x0001b69000027802 */ /* 0x000fe40000000f00 */
[----:B--23-5:R-:W-:Y:S05]  /*1b680*/  CALL.REL.NOINC `($__internal_31_$__cuda_sm70_shflsync_idx_p) ;  /* 0x0000110000007944 */ /* 0x02cfea0003c00000 */
[----:B------:R-:W-:Y:S01]  /*1b690*/  MOV R10, R0 ;  /* 0x00000000000a7202 */ /* 0x000fe20000000f00 */
[----:B------:R-:W-:Y:S05]  /*1b6a0*/  BRA `(.L_x_1549) ;  /* 0xfffee27000007947 */ /* 0x000fea000383ffff */
.L_x_1421:
[----:B------:R-:W-:Y:S01]  /*1b6b0*/  IMAD.MOV.U32 R5, RZ, RZ, R15 ;  /* 0x000000ffff057224 */ /* 0x000fe200078e000f */
[----:B------:R-:W-:Y:S01]  /*1b6c0*/  MOV R3, 0x2 ;  /* 0x0000000200037802 */ /* 0x000fe20000000f00 */
[----:B----4-:R-:W-:Y:S01]  /*1b6d0*/  IMAD.MOV.U32 R0, RZ, RZ, 0x181f ;  /* 0x0000181fff007424 */ /* 0x010fe200078e00ff */
[----:B------:R-:W-:Y:S02]  /*1b6e0*/  MOV R2, 0x1b700 ;  /* 0x0001b70000027802 */ /* 0x000fe40000000f00 */
[----:B-123-5:R-:W-:Y:S05]  /*1b6f0*/  CALL.REL.NOINC `($__internal_31_$__cuda_sm70_shflsync_idx_p) ;  /* 0x0000109000007944 */ /* 0x02efea0003c00000 */
[----:B------:R-:W-:Y:S05]  /*1b700*/  BRA `(.L_x_1550) ;  /* 0xfffee23000007947 */ /* 0x000fea000383ffff */
.L_x_1424:
[----:B-1----:R-:W-:Y:S01]  /*1b710*/  IMAD.MOV.U32 R5, RZ, RZ, R13 ;  /* 0x000000ffff057224 */ /* 0x002fe200078e000d */
[----:B------:R-:W-:Y:S01]  /*1b720*/  MOV R3, 0x3 ;  /* 0x0000000300037802 */ /* 0x000fe20000000f00 */
[----:B------:R-:W-:Y:S01]  /*1b730*/  IMAD.MOV.U32 R0, RZ, RZ, 0x181f ;  /* 0x0000181fff007424 */ /* 0x000fe200078e00ff */
[----:B------:R-:W-:-:S02]  /*1b740*/  MOV R2, 0x1b760 ;  /* 0x0001b76000027802 */ /* 0x000fc40000000f00 */
[----:B--2345:R-:W-:Y:S05]  /*1b750*/  CALL.REL.NOINC `($__internal_31_$__cuda_sm70_shflsync_idx_p) ;  /* 0x0000103000007944 */ /* 0x03cfea0003c00000 */
[----:B------:R-:W-:Y:S01]  /*1b760*/  IMAD.MOV.U32 R10, RZ, RZ, R0 ;  /* 0x000000ffff0a7224 */ /* 0x000fe200078e0000 */
[----:B------:R-:W-:Y:S01]  /*1b770*/  MOV R3, 0x3 ;  /* 0x0000000300037802 */ /* 0x000fe20000000f00 */
[----:B------:R-:W-:Y:S01]  /*1b780*/  IMAD.MOV.U32 R5, RZ, RZ, R15 ;  /* 0x000000ffff057224 */ /* 0x000fe200078e000f */
[----:B------:R-:W-:-:S02]  /*1b790*/  MOV R0, 0x181f ;  /* 0x0000181f00007802 */ /* 0x000fc40000000f00 */
[----:B------:R-:W-:Y:S02]  /*1b7a0*/  MOV R2, 0x1b7c0 ;  /* 0x0001b7c000027802 */ /* 0x000fe40000000f00 */
[----:B------:R-:W-:Y:S05]  /*1b7b0*/  CALL.REL.NOINC `($__internal_31_$__cuda_sm70_shflsync_idx_p) ;  /* 0x00000fd000007944 */ /* 0x000fea0003c00000 */
[----:B------:R-:W-:Y:S05]  /*1b7c0*/  BRA `(.L_x_1551) ;  /* 0xfffee2e000007947 */ /* 0x000fea000383ffff */
.L_x_1483:
[----:B------:R-:W-:Y:S01]  /*1b7d0*/  IMAD.MOV.U32 R2, RZ, RZ, R204 ;  /* 0x000000ffff027224 */ /* 0x000fe200078e00cc */
[----:B------:R-:W-:Y:S01]  /*1b7e0*/  MOV R7, 0x1f ;  /* 0x0000001f00077802 */ /* 0x000fe20000000f00 */
[----:B------:R-:W-:Y:S01]  /*1b7f0*/  IMAD.MOV.U32 R5, RZ, RZ, 0x2 ;  /* 0x00000002ff057424 */ /* 0x000fe200078e00ff */
[----:B------:R-:W-:Y:S02]  /*1b800*/  MOV R6, 0xffffffff ;  /* 0xffffffff00067802 */ /* 0x000fe40000000f00 */
[----:B------:R-:W-:Y:S02]  /*1b810*/  MOV R3, 0x1b830 ;  /* 0x0001b83000037802 */ /* 0x000fe40000000f00 */
[----:B------:R-:W-:Y:S05]  /*1b820*/  CALL.REL.NOINC `($__internal_30_$__cuda_sm70_shflsync_bfly_p) ;  /* 0x00000f1000007944 */ /* 0x000fea0003c00000 */
[----:B------:R-:W-:Y:S01]  /*1b830*/  FADD.FTZ R0, R204, R5 ;  /* 0x00000005cc007221 */ /* 0x000fe20000010000 */
[----:B------:R-:W-:Y:S02]  /*1b840*/  MOV R5, 0x1 ;  /* 0x0000000100057802 */ /* 0x000fe40000000f00 */
[----:B------:R-:W-:Y:S02]  /*1b850*/  MOV R3, 0x1b880 ;  /* 0x0001b88000037802 */ /* 0x000fe40000000f00 */
[----:B------:R-:W-:-:S02]  /*1b860*/  MOV R2, R0 ;  /* 0x0000000000027202 */ /* 0x000fc40000000f00 */
[----:B------:R-:W-:Y:S05]  /*1b870*/  CALL.REL.NOINC `($__internal_30_$__cuda_sm70_shflsync_bfly_p) ;  /* 0x00000ec000007944 */ /* 0x000fea0003c00000 */
[----:B------:R-:W-:Y:S01]  /*1b880*/  FADD.FTZ R0, R0, R5 ;  /* 0x0000000500007221 */ /* 0x000fe20000010000 */
[----:B------:R-:W-:-:S02]  /*1b890*/  MOV R2, R205 ;  /* 0x000000cd00027202 */ /* 0x000fc40000000f00 */
[----:B------:R-:W-:Y:S02]  /*1b8a0*/  MOV R5, 0x2 ;  /* 0x0000000200057802 */ /* 0x000fe40000000f00 */
[----:B------:R-:W-:Y:S02]  /*1b8b0*/  MOV R3, 0x1b8d0 ;  /* 0x0001b8d000037802 */ /* 0x000fe40000000f00 */
[----:B------:R-:W-:Y:S05]  /*1b8c0*/  CALL.REL.NOINC `($__internal_30_$__cuda_sm70_shflsync_bfly_p) ;  /* 0x00000e7000007944 */ /* 0x000fea0003c00000 */
[----:B------:R-:W-:Y:S01]  /*1b8d0*/  FADD.FTZ R4, R205, R5 ;  /* 0x00000005cd047221 */ /* 0x000fe20000010000 */
[----:B------:R-:W-:Y:S02]  /*1b8e0*/  MOV R5, 0x1 ;  /* 0x0000000100057802 */ /* 0x000fe40000000f00 */
[----:B------:R-:W-:Y:S02]  /*1b8f0*/  MOV R3, 0x1b920 ;  /* 0x0001b92000037802 */ /* 0x000fe40000000f00 */
[----:B------:R-:W-:Y:S02]  /*1b900*/  MOV R2, R4 ;  /* 0x0000000400027202 */ /* 0x000fe40000000f00 */
[----:B------:R-:W-:Y:S05]  /*1b910*/  CALL.REL.NOINC `($__internal_30_$__cuda_sm70_shflsync_bfly_p) ;  /* 0x00000e2000007944 */ /* 0x000fea0003c00000 */
[----:B------:R-:W-:Y:S01]  /*1b920*/  MOV R3, R5 ;  /* 0x0000000500037202 */ /* 0x000fe20000000f00 */
[----:B------:R-:W-:Y:S05]  /*1b930*/  BRA `(.L_x_1552) ;  /* 0xffff9e7000007947 */ /* 0x000fea000383ffff */
.L_x_1490:
[----:B--234-:R-:W-:Y:S01]  /*1b940*/  IMAD.MOV.U32 R5, RZ, RZ, R15 ;  /* 0x000000ffff057224 */ /* 0x01cfe200078e000f */
[----:B------:R-:W-:Y:S01]  /*1b950*/  MOV R3, RZ ;  /* 0x000000ff00037202 */ /* 0x000fe20000000f00 */
[----:B------:R-:W-:Y:S01]  /*1b960*/  IMAD.MOV.U32 R0, RZ, RZ, 0x181f ;  /* 0x0000181fff007424 */ /* 0x000fe200078e00ff */
[----:B------:R-:W-:-:S02]  /*1b970*/  MOV R2, 0x1b990 ;  /* 0x0001b99000027802 */ /* 0x000fc40000000f00 */
[----:B-1----:R-:W-:Y:S05]  /*1b980*/  CALL.REL.NOINC `($__internal_31_$__cuda_sm70_shflsync_idx_p) ;  /* 0x00000e0000007944 */ /* 0x002fea0003c00000 */
[----:B------:R-:W-:Y:S01]  /*1b990*/  MOV R12, R0 ;  /* 0x00000000000c7202 */ /* 0x000fe20000000f00 */
[----:B------:R-:W-:Y:S05]  /*1b9a0*/  BRA `(.L_x_1553) ;  /* 0xffffbaa000007947 */ /* 0x000fea000383ffff */
.L_x_1491:
[----:B------:R-:W-:Y:S01]  /*1b9b0*/  IMAD.MOV.U32 R5, RZ, RZ, R16 ;  /* 0x000000ffff057224 */ /* 0x000fe200078e0010 */
[----:B------:R-:W-:Y:S01]  /*1b9c0*/  MOV R3, RZ ;  /* 0x000000ff00037202 */ /* 0x000fe20000000f00 */
[----:B------:R-:W-:Y:S01]  /*1b9d0*/  IMAD.MOV.U32 R0, RZ, RZ, 0x181f ;  /* 0x0000181fff007424 */ /* 0x000fe200078e00ff */
[----:B------:R-:W-:-:S02]  /*1b9e0*/  MOV R2, 0x1ba00 ;  /* 0x0001ba0000027802 */ /* 0x000fc40000000f00 */
[----:B-123--:R-:W-:Y:S05]  /*1b9f0*/  CALL.REL.NOINC `($__internal_31_$__cuda_sm70_shflsync_idx_p) ;  /* 0x00000d9000007944 */ /* 0x00efea0003c00000 */
[----:B------:R-:W-:Y:S05]  /*1ba00*/  BRA `(.L_x_1554) ;  /* 0xffffba6000007947 */ /* 0x000fea000383ffff */
.L_x_1494:
[----:B------:R-:W-:Y:S01]  /*1ba10*/  IMAD.MOV.U32 R5, RZ, RZ, R15 ;  /* 0x000000ffff057224 */ /* 0x000fe200078e000f */
[----:B--2---:R-:W-:Y:S01]  /*1ba20*/  MOV R3, 0x1 ;  /* 0x0000000100037802 */ /* 0x004fe20000000f00 */
[----:B------:R-:W-:Y:S01]  /*1ba30*/  IMAD.MOV.U32 R0, RZ, RZ, 0x181f ;  /* 0x0000181fff007424 */ /* 0x000fe200078e00ff */
[----:B------:R-:W-:-:S02]  /*1ba40*/  MOV R2, 0x1ba60 ;  /* 0x0001ba6000027802 */ /* 0x000fc40000000f00 */
[----:B-1-34-:R-:W-:Y:S05]  /*1ba50*/  CALL.REL.NOINC `($__internal_31_$__cuda_sm70_shflsync_idx_p) ;  /* 0x00000d3000007944 */ /* 0x01afea0003c00000 */
[----:B------:R-:W-:Y:S01]  /*1ba60*/  IMAD.MOV.U32 R12, RZ, RZ, R0 ;  /* 0x000000ffff0c7224 */ /* 0x000fe200078e0000 */
[----:B------:R-:W-:Y:S01]  /*1ba70*/  MOV R3, 0x1 ;  /* 0x0000000100037802 */ /* 0x000fe20000000f00 */
[----:B------:R-:W-:Y:S01]  /*1ba80*/  IMAD.MOV.U32 R5, RZ, RZ, R16 ;  /* 0x000000ffff057224 */ /* 0x000fe200078e0010 */
[----:B------:R-:W-:-:S02]  /*1ba90*/  MOV R0, 0x181f ;  /* 0x0000181f00007802 */ /* 0x000fc40000000f00 */
[----:B------:R-:W-:Y:S02]  /*1baa0*/  MOV R2, 0x1bac0 ;  /* 0x0001bac000027802 */ /* 0x000fe40000000f00 */
[----:B------:R-:W-:Y:S05]  /*1bab0*/  CALL.REL.NOINC `($__internal_31_$__cuda_sm70_shflsync_idx_p) ;  /* 0x00000cd000007944 */ /* 0x000fea0003c00000 */
[----:B------:R-:W-:Y:S05]  /*1bac0*/  BRA `(.L_x_1555) ;  /* 0xffffbb7000007947 */ /* 0x000fea000383ffff */
.L_x_1497:
[----:B------:R-:W-:Y:S01]  /*1bad0*/  IMAD.MOV.U32 R5, RZ, RZ, R15 ;  /* 0x000000ffff057224 */ /* 0x000fe200078e000f */
[----:B--2---:R-:W-:Y:S01]  /*1bae0*/  MOV R3, 0x2 ;  /* 0x0000000200037802 */ /* 0x004fe20000000f00 */
[----:B------:R-:W-:Y:S01]  /*1baf0*/  IMAD.MOV.U32 R0, RZ, RZ, 0x181f ;  /* 0x0000181fff007424 */ /* 0x000fe200078e00ff */
[----:B------:R-:W-:Y:S02]  /*1bb00*/  MOV R2, 0x1bb20 ;  /* 0x0001bb2000027802 */ /* 0x000fe40000000f00 */
[----:B-1-34-:R-:W-:Y:S05]  /*1bb10*/  CALL.REL.NOINC `($__internal_31_$__cuda_sm70_shflsync_idx_p) ;  /* 0x00000c7000007944 */ /* 0x01afea0003c00000 */
[----:B------:R-:W-:Y:S01]  /*1bb20*/  MOV R12, R0 ;  /* 0x00000000000c7202 */ /* 0x000fe20000000f00 */
[----:B------:R-:W-:Y:S05]  /*1bb30*/  BRA `(.L_x_1556) ;  /* 0xffffbc7000007947 */ /* 0x000fea000383ffff */
.L_x_1498:
[----:B------:R-:W-:Y:S01]  /*1bb40*/  IMAD.MOV.U32 R5, RZ, RZ, R16 ;  /* 0x000000ffff057224 */ /* 0x000fe200078e0010 */
[----:B--2---:R-:W-:Y:S01]  /*1bb50*/  MOV R3, 0x2 ;  /* 0x0000000200037802 */ /* 0x004fe20000000f00 */
[----:B------:R-:W-:Y:S01]  /*1bb60*/  IMAD.MOV.U32 R0, RZ, RZ, 0x181f ;  /* 0x0000181fff007424 */ /* 0x000fe200078e00ff */
[----:B------:R-:W-:Y:S02]  /*1bb70*/  MOV R2, 0x1bb90 ;  /* 0x0001bb9000027802 */ /* 0x000fe40000000f00 */
[----:B-1-34-:R-:W-:Y:S05]  /*1bb80*/  CALL.REL.NOINC `($__internal_31_$__cuda_sm70_shflsync_idx_p) ;  /* 0x00000c0000007944 */ /* 0x01afea0003c00000 */
[----:B------:R-:W-:Y:S05]  /*1bb90*/  BRA `(.L_x_1557) ;  /* 0xffffbc3000007947 */ /* 0x000fea000383ffff */
.L_x_1501:
[----:B------:R-:W-:Y:S01]  /*1bba0*/  IMAD.MOV.U32 R5, RZ, RZ, R15 ;  /* 0x000000ffff057224 */ /* 0x000fe200078e000f */
[----:B---3--:R-:W-:Y:S01]  /*1bbb0*/  MOV R3, 0x3 ;  /* 0x0000000300037802 */ /* 0x008fe20000000f00 */
[----:B----4-:R-:W-:Y:S01]  /*1bbc0*/  IMAD.MOV.U32 R0, RZ, RZ, 0x181f ;  /* 0x0000181fff007424 */ /* 0x010fe200078e00ff */
[----:B------:R-:W-:-:S02]  /*1bbd0*/  MOV R2, 0x1bbf0 ;  /* 0x0001bbf000027802 */ /* 0x000fc40000000f00 */
[----:B-12---:R-:W-:Y:S05]  /*1bbe0*/  CALL.REL.NOINC `($__internal_31_$__cuda_sm70_shflsync_idx_p) ;  /* 0x00000ba000007944 */ /* 0x006fea0003c00000 */
[----:B------:R-:W-:Y:S01]  /*1bbf0*/  IMAD.MOV.U32 R10, RZ, RZ, R0 ;  /* 0x000000ffff0a7224 */ /* 0x000fe200078e0000 */
[----:B------:R-:W-:Y:S01]  /*1bc00*/  MOV R3, 0x3 ;  /* 0x0000000300037802 */ /* 0x000fe20000000f00 */
[----:B------:R-:W-:Y:S01]  /*1bc10*/  IMAD.MOV.U32 R5, RZ, RZ, R16 ;  /* 0x000000ffff057224 */ /* 0x000fe200078e0010 */
[----:B------:R-:W-:-:S02]  /*1bc20*/  MOV R0, 0x181f ;  /* 0x0000181f00007802 */ /* 0x000fc40000000f00 */
[----:B------:R-:W-:Y:S02]  /*1bc30*/  MOV R2, 0x1bc50 ;  /* 0x0001bc5000027802 */ /* 0x000fe40000000f00 */
[----:B------:R-:W-:Y:S05]  /*1bc40*/  CALL.REL.NOINC `($__internal_31_$__cuda_sm70_shflsync_idx_p) ;  /* 0x00000b4000007944 */ /* 0x000fea0003c00000 */
[----:B------:R-:W-:Y:S05]  /*1bc50*/  BRA `(.L_x_1558) ;  /* 0xffffbcf000007947 */ /* 0x000fea000383ffff */
.L_x_1503:
[----:B------:R-:W-:Y:S01]  /*1bc60*/  IMAD.MOV.U32 R5, RZ, RZ, R16 ;  /* 0x000000ffff057224 */ /* 0x000fe200078e0010 */
[----:B------:R-:W-:Y:S01]  /*1bc70*/  MOV R3, RZ ;  /* 0x000000ff00037202 */ /* 0x000fe20000000f00 */
[----:B------:R-:W-:Y:S01]  /*1bc80*/  IMAD.MOV.U32 R0, RZ, RZ, 0x1c1f ;  /* 0x00001c1fff007424 */ /* 0x000fe200078e00ff */
[----:B------:R-:W-:Y:S02]  /*1bc90*/  MOV R2, 0x1bcb0 ;  /* 0x0001bcb000027802 */ /* 0x000fe40000000f00 */
[----:B------:R-:W-:Y:S05]  /*1bca0*/  CALL.REL.NOINC `($__internal_31_$__cuda_sm70_shflsync_idx_p) ;  /* 0x00000ae000007944 */ /* 0x000fea0003c00000 */
[----:B------:R-:W-:Y:S01]  /*1bcb0*/  MOV R4, R0 ;  /* 0x0000000000047202 */ /* 0x000fe20000000f00 */
[----:B------:R-:W-:Y:S05]  /*1bcc0*/  BRA `(.L_x_1559) ;  /* 0xffffc00000007947 */ /* 0x000fea000383ffff */
.L_x_1504:
[----:B------:R-:W-:Y:S01]  /*1bcd0*/  IMAD.MOV.U32 R5, RZ, RZ, R17 ;  /* 0x000000ffff057224 */ /* 0x000fe200078e0011 */
[----:B------:R-:W-:Y:S01]  /*1bce0*/  MOV R3, RZ ;  /* 0x000000ff00037202 */ /* 0x000fe20000000f00 */
[----:B------:R-:W-:Y:S01]  /*1bcf0*/  IMAD.MOV.U32 R0, RZ, RZ, 0x1c1f ;  /* 0x00001c1fff007424 */ /* 0x000fe200078e00ff */
[----:B------:R-:W-:Y:S02]  /*1bd00*/  MOV R2, 0x1bd20 ;  /* 0x0001bd2000027802 */ /* 0x000fe40000000f00 */
[----:B-12---:R-:W-:Y:S05]  /*1bd10*/  CALL.REL.NOINC `($__internal_31_$__cuda_sm70_shflsync_idx_p) ;  /* 0x00000a7000007944 */ /* 0x006fea0003c00000 */
[----:B------:R-:W-:Y:S05]  /*1bd20*/  BRA `(.L_x_1560) ;  /* 0xffffbfc000007947 */ /* 0x000fea000383ffff */
.L_x_1507:
[----:B------:R-:W-:Y:S01]  /*1bd30*/  IMAD.MOV.U32 R5, RZ, RZ, R16 ;  /* 0x000000ffff057224 */ /* 0x000fe200078e0010 */
[----:B------:R-:W-:Y:S01]  /*1bd40*/  MOV R3, 0x1 ;  /* 0x0000000100037802 */ /* 0x000fe20000000f00 */
[----:B----4-:R-:W-:Y:S01]  /*1bd50*/  IMAD.MOV.U32 R0, RZ, RZ, 0x1c1f ;  /* 0x00001c1fff007424 */ /* 0x010fe200078e00ff */
[----:B------:R-:W-:-:S02]  /*1bd60*/  MOV R2, 0x1bd80 ;  /* 0x0001bd8000027802 */ /* 0x000fc40000000f00 */
[----:B-123--:R-:W-:Y:S05]  /*1bd70*/  CALL.REL.NOINC `($__internal_31_$__cuda_sm70_shflsync_idx_p) ;  /* 0x00000a1000007944 */ /* 0x00efea0003c00000 */
[----:B------:R-:W-:Y:S01]  /*1bd80*/  IMAD.MOV.U32 R4, RZ, RZ, R0 ;  /* 0x000000ffff047224 */ /* 0x000fe200078e0000 */
[----:B------:R-:W-:Y:S01]  /*1bd90*/  MOV R3, 0x1 ;  /* 0x0000000100037802 */ /* 0x000fe20000000f00 */
[----:B------:R-:W-:Y:S01]  /*1bda0*/  IMAD.MOV.U32 R5, RZ, RZ, R17 ;  /* 0x000000ffff057224 */ /* 0x000fe200078e0011 */
[----:B------:R-:W-:-:S02]  /*1bdb0*/  MOV R0, 0x1c1f ;  /* 0x00001c1f00007802 */ /* 0x000fc40000000f00 */
[----:B------:R-:W-:Y:S02]  /*1bdc0*/  MOV R2, 0x1bde0 ;  /* 0x0001bde000027802 */ /* 0x000fe40000000f00 */
[----:B------:R-:W-:Y:S05]  /*1bdd0*/  CALL.REL.NOINC `($__internal_31_$__cuda_sm70_shflsync_idx_p) ;  /* 0x000009b000007944 */ /* 0x000fea0003c00000 */
[----:B------:R-:W-:Y:S05]  /*1bde0*/  BRA `(.L_x_1561) ;  /* 0xffffcbf000007947 */ /* 0x000fea000383ffff */
.L_x_1511:
[----:B------:R-:W-:Y:S01]  /*1bdf0*/  IMAD.MOV.U32 R5, RZ, RZ, R13 ;  /* 0x000000ffff057224 */ /* 0x000fe200078e000d */
[----:B------:R-:W-:Y:S01]  /*1be00*/  MOV R3, RZ ;  /* 0x000000ff00037202 */ /* 0x000fe20000000f00 */
[----:B------:R-:W-:Y:S01]  /*1be10*/  IMAD.MOV.U32 R0, RZ, RZ, 0x181f ;  /* 0x0000181fff007424 */ /* 0x000fe200078e00ff */
[----:B------:R-:W-:Y:S02]  /*1be20*/  MOV R2, 0x1be40 ;  /* 0x0001be4000027802 */ /* 0x000fe40000000f00 */
[----:B------:R-:W-:Y:S05]  /*1be30*/  CALL.REL.NOINC `($__internal_31_$__cuda_sm70_shflsync_idx_p) ;  /* 0x0000095000007944 */ /* 0x000fea0003c00000 */
[----:B------:R-:W-:Y:S01]  /*1be40*/  MOV R12, R0 ;  /* 0x00000000000c7202 */ /* 0x000fe20000000f00 */
[----:B------:R-:W-:Y:S05]  /*1be50*/  BRA `(.L_x_1562) ;  /* 0xffffdfe000007947 */ /* 0x000fea000383ffff */
.L_x_1512:
[----:B------:R-:W-:Y:S01]  /*1be60*/  IMAD.MOV.U32 R5, RZ, RZ, R16 ;  /* 0x000000ffff057224 */ /* 0x000fe200078e0010 */
[----:B------:R-:W-:Y:S01]  /*1be70*/  MOV R3, RZ ;  /* 0x000000ff00037202 */ /* 0x000fe20000000f00 */
[----:B------:R-:W-:Y:S01]  /*1be80*/  IMAD.MOV.U32 R0, RZ, RZ, 0x181f ;  /* 0x0000181fff007424 */ /* 0x000fe200078e00ff */
[----:B------:R-:W-:Y:S02]  /*1be90*/  MOV R2, 0x1beb0 ;  /* 0x0001beb000027802 */ /* 0x000fe40000000f00 */
[----:B-12---:R-:W-:Y:S05]  /*1bea0*/  CALL.REL.NOINC `($__internal_31_$__cuda_sm70_shflsync_idx_p) ;  /* 0x000008e000007944 */ /* 0x006fea0003c00000 */
[----:B------:R-:W-:Y:S05]  /*1beb0*/  BRA `(.L_x_1563) ;  /* 0xffffdfa000007947 */ /* 0x000fea000383ffff */
.L_x_1515:
[----:B------:R-:W-:Y:S01]  /*1bec0*/  IMAD.MOV.U32 R5, RZ, RZ, R13 ;  /* 0x000000ffff057224 */ /* 0x000fe200078e000d */
[----:B--2---:R-:W-:Y:S01]  /*1bed0*/  MOV R3, 0x1 ;  /* 0x0000000100037802 */ /* 0x004fe20000000f00 */
[----:B----4-:R-:W-:Y:S01]  /*1bee0*/  IMAD.MOV.U32 R0, RZ, RZ, 0x181f ;  /* 0x0000181fff007424 */ /* 0x010fe200078e00ff */
[----:B------:R-:W-:-:S02]  /*1bef0*/  MOV R2, 0x1bf10 ;  /* 0x0001bf1000027802 */ /* 0x000fc40000000f00 */
[----:B-1-3--:R-:W-:Y:S05]  /*1bf00*/  CALL.REL.NOINC `($__internal_31_$__cuda_sm70_shflsync_idx_p) ;  /* 0x0000088000007944 */ /* 0x00afea0003c00000 */
[----:B------:R-:W-:Y:S01]  /*1bf10*/  IMAD.MOV.U32 R12, RZ, RZ, R0 ;  /* 0x000000ffff0c7224 */ /* 0x000fe200078e0000 */
[----:B------:R-:W-:Y:S01]  /*1bf20*/  MOV R3, 0x1 ;  /* 0x0000000100037802 */ /* 0x000fe20000000f00 */
[----:B------:R-:W-:Y:S01]  /*1bf30*/  IMAD.MOV.U32 R5, RZ, RZ, R16 ;  /* 0x000000ffff057224 */ /* 0x000fe200078e0010 */
[----:B------:R-:W-:-:S02]  /*1bf40*/  MOV R0, 0x181f ;  /* 0x0000181f00007802 */ /* 0x000fc40000000f00 */
[----:B------:R-:W-:Y:S02]  /*1bf50*/  MOV R2, 0x1bf70 ;  /* 0x0001bf7000027802 */ /* 0x000fe40000000f00 */
[----:B------:R-:W-:Y:S05]  /*1bf60*/  CALL.REL.NOINC `($__internal_31_$__cuda_sm70_shflsync_idx_p) ;  /* 0x0000082000007944 */ /* 0x000fea0003c00000 */
[----:B------:R-:W-:Y:S05]  /*1bf70*/  BRA `(.L_x_1564) ;  /* 0xffffe0c000007947 */ /* 0x000fea000383ffff */
.L_x_1518:
[----:B------:R-:W-:Y:S01]  /*1bf80*/  IMAD.MOV.U32 R5, RZ, RZ, R13 ;  /* 0x000000ffff057224 */ /* 0x000fe200078e000d */
[----:B-1----:R-:W-:Y:S01]  /*1bf90*/  MOV R3, 0x2 ;  /* 0x0000000200037802 */ /* 0x002fe20000000f00 */
[----:B----4-:R-:W-:Y:S01]  /*1bfa0*/  IMAD.MOV.U32 R0, RZ, RZ, 0x181f ;  /* 0x0000181fff007424 */ /* 0x010fe200078e00ff */
[----:B------:R-:W-:Y:S02]  /*1bfb0*/  MOV R2, 0x1bfd0 ;  /* 0x0001bfd000027802 */ /* 0x000fe40000000f00 */
[----:B--23--:R-:W-:Y:S05]  /*1bfc0*/  CALL.REL.NOINC `($__internal_31_$__cuda_sm70_shflsync_idx_p) ;  /* 0x000007c000007944 */ /* 0x00cfea0003c00000 */
[----:B------:R-:W-:Y:S01]  /*1bfd0*/  MOV R12, R0 ;  /* 0x00000000000c7202 */ /* 0x000fe20000000f00 */
[----:B------:R-:W-:Y:S05]  /*1bfe0*/  BRA `(.L_x_1565) ;  /* 0xffffe1c000007947 */ /* 0x000fea000383ffff */
.L_x_1519:
[----:B------:R-:W-:Y:S01]  /*1bff0*/  IMAD.MOV.U32 R5, RZ, RZ, R16 ;  /* 0x000000ffff057224 */ /* 0x000fe200078e0010 */
[----:B------:R-:W-:Y:S01]  /*1c000*/  MOV R3, 0x2 ;  /* 0x0000000200037802 */ /* 0x000fe20000000f00 */
[----:B----4-:R-:W-:Y:S01]  /*1c010*/  IMAD.MOV.U32 R0, RZ, RZ, 0x181f ;  /* 0x0000181fff007424 */ /* 0x010fe200078e00ff */
[----:B------:R-:W-:Y:S02]  /*1c020*/  MOV R2, 0x1c040 ;  /* 0x0001c04000027802 */ /* 0x000fe40000000f00 */
[----:B-123--:R-:W-:Y:S05]  /*1c030*/  CALL.REL.NOINC `($__internal_31_$__cuda_sm70_shflsync_idx_p) ;  /* 0x0000075000007944 */ /* 0x00efea0003c00000 */
[----:B------:R-:W-:Y:S05]  /*1c040*/  BRA `(.L_x_1566) ;  /* 0xffffe18000007947 */ /* 0x000fea000383ffff */
.L_x_1522:
[----:B------:R-:W-:Y:S01]  /*1c050*/  IMAD.MOV.U32 R5, RZ, RZ, R13 ;  /* 0x000000ffff057224 */ /* 0x000fe200078e000d */
[----:B-1----:R-:W-:Y:S01]  /*1c060*/  MOV R3, 0x3 ;  /* 0x0000000300037802 */ /* 0x002fe20000000f00 */
[----:B------:R-:W-:Y:S01]  /*1c070*/  IMAD.MOV.U32 R0, RZ, RZ, 0x181f ;  /* 0x0000181fff007424 */ /* 0x000fe200078e00ff */
[----:B------:R-:W-:-:S02]  /*1c080*/  MOV R2, 0x1c0a0 ;  /* 0x0001c0a000027802 */ /* 0x000fc40000000f00 */
[----:B--234-:R-:W-:Y:S05]  /*1c090*/  CALL.REL.NOINC `($__internal_31_$__cuda_sm70_shflsync_idx_p) ;  /* 0x000006f000007944 */ /* 0x01cfea0003c00000 */
[----:B------:R-:W-:Y:S01]  /*1c0a0*/  IMAD.MOV.U32 R12, RZ, RZ, R0 ;  /* 0x000000ffff0c7224 */ /* 0x000fe200078e0000 */
[----:B------:R-:W-:Y:S01]  /*1c0b0*/  MOV R3, 0x3 ;  /* 0x0000000300037802 */ /* 0x000fe20000000f00 */
[----:B------:R-:W-:Y:S01]  /*1c0c0*/  IMAD.MOV.U32 R5, RZ, RZ, R16 ;  /* 0x000000ffff057224 */ /* 0x000fe200078e0010 */
[----:B------:R-:W-:-:S02]  /*1c0d0*/  MOV R0, 0x181f ;  /* 0x0000181f00007802 */ /* 0x000fc40000000f00 */
[----:B------:R-:W-:Y:S02]  /*1c0e0*/  MOV R2, 0x1c100 ;  /* 0x0001c10000027802 */ /* 0x000fe40000000f00 */
[----:B------:R-:W-:Y:S05]  /*1c0f0*/  CALL.REL.NOINC `($__internal_31_$__cuda_sm70_shflsync_idx_p) ;  /* 0x0000069000007944 */ /* 0x000fea0003c00000 */
[----:B------:R-:W-:Y:S05]  /*1c100*/  BRA `(.L_x_1567) ;  /* 0xffffe24000007947 */ /* 0x000fea000383ffff */
.L_x_1524:
[----:B------:R-:W-:Y:S01]  /*1c110*/  IMAD.MOV.U32 R5, RZ, RZ, R114 ;  /* 0x000000ffff057224 */ /* 0x000fe200078e0072 */
[----:B------:R-:W-:Y:S01]  /*1c120*/  MOV R3, RZ ;  /* 0x000000ff00037202 */ /* 0x000fe20000000f00 */
[----:B------:R-:W-:Y:S01]  /*1c130*/  IMAD.MOV.U32 R0, RZ, RZ, 0x1f ;  /* 0x0000001fff007424 */ /* 0x000fe200078e00ff */
[----:B------:R-:W-:Y:S02]  /*1c140*/  MOV R2, 0x1c160 ;  /* 0x0001c16000027802 */ /* 0x000fe40000000f00 */
[----:B---3--:R-:W-:Y:S05]  /*1c150*/  CALL.REL.NOINC `($__internal_31_$__cuda_sm70_shflsync_idx_p) ;  /* 0x0000063000007944 */ /* 0x008fea0003c00000 */
[----:B------:R-:W-:Y:S01]  /*1c160*/  MOV R9, R0 ;  /* 0x0000000000097202 */ /* 0x000fe20000000f00 */
[----:B------:R-:W-:Y:S05]  /*1c170*/  BRA `(.L_x_1568) ;  /* 0xffffe40000007947 */ /* 0x000fea000383ffff */
.L_x_1525:
[----:B------:R-:W-:Y:S01]  /*1c180*/  IMAD.MOV.U32 R5, RZ, RZ, R114 ;  /* 0x000000ffff057224 */ /* 0x000fe200078e0072 */
[----:B------:R-:W-:Y:S01]  /*1c190*/  MOV R3, 0x1 ;  /* 0x0000000100037802 */ /* 0x000fe20000000f00 */
[----:B------:R-:W-:Y:S01]  /*1c1a0*/  IMAD.MOV.U32 R0, RZ, RZ, 0x1f ;  /* 0x0000001fff007424 */ /* 0x000fe200078e00ff */
[----:B------:R-:W-:Y:S02]  /*1c1b0*/  MOV R2, 0x1c1d0 ;  /* 0x0001c1d000027802 */ /* 0x000fe40000000f00 */
[----:B-123--:R-:W-:Y:S05]  /*1c1c0*/  CALL.REL.NOINC `($__internal_31_$__cuda_sm70_shflsync_idx_p) ;  /* 0x000005c000007944 */ /* 0x00efea0003c00000 */
[----:B------:R-:W-:Y:S01]  /*1c1d0*/  MOV R8, R0 ;  /* 0x0000000000087202 */ /* 0x000fe20000000f00 */
[----:B------:R-:W-:Y:S05]  /*1c1e0*/  BRA `(.L_x_1569) ;  /* 0xffffe3b000007947 */ /* 0x000fea000383ffff */
.L_x_1526:
[----:B------:R-:W-:Y:S02]  /*1c1f0*/  MOV R2, 0x1 ;  /* 0x0000000100027802 */ /* 0x000fe40000000f00 */
[----:B------:R-:W-:-:S02]  /*1c200*/  MOV R3, 0x1c220 ;  /* 0x0001c22000037802 */ /* 0x000fc40000000f00 */
[----:B-12-4-:R-:W-:Y:S05]  /*1c210*/  CALL.REL.NOINC `($__internal_32_$__cuda_sm70_shflsync_up_p) ;  /* 0x000005c000007944 */ /* 0x016fea0003c00000 */
[----:B------:R-:W-:Y:S05]  /*1c220*/  BRA `(.L_x_1570) ;  /* 0xffffe4a000007947 */ /* 0x000fea000383ffff */
.L_x_1527:
[----:B------:R-:W-:Y:S02]  /*1c230*/  MOV R2, 0x2 ;  /* 0x0000000200027802 */ /* 0x000fe40000000f00 */
[----:B------:R-:W-:-:S02]  /*1c240*/  MOV R3, 0x1c260 ;  /* 0x0001c26000037802 */ /* 0x000fc40000000f00 */
[----:B-12---:R-:W-:Y:S05]  /*1c250*/  CALL.REL.NOINC `($__internal_32_$__cuda_sm70_shflsync_up_p) ;  /* 0x0000058000007944 */ /* 0x006fea0003c00000 */
        /* <DEDUP_REMOVED lines=23> */
.L_x_1531:
[----:B------:R-:W-:Y:S02]  /*1c3d0*/  MOV R2, 0x1 ;  /* 0x0000000100027802 */ /* 0x000fe40000000f00 */
[----:B------:R-:W-:Y:S02]  /*1c3e0*/  MOV R3, 0x1c400 ;  /* 0x0001c40000037802 */ /* 0x000fe40000000f00 */
[----:B------:R-:W-:Y:S05]  /*1c3f0*/  CALL.REL.NOINC `($__internal_32_$__cuda_sm70_shflsync_up_p) ;  /* 0x000003e000007944 */ /* 0x000fea0003c00000 */
[----:B------:R-:W-:Y:S01]  /*1c400*/  MOV R2, R4 ;  /* 0x0000000400027202 */ /* 0x000fe20000000f00 */
[----:B------:R-:W-:Y:S05]  /*1c410*/  BRA `(.L_x_1572) ;  /* 0xffffe51000007947 */ /* 0x000fea000383ffff */
.L_x_1532:
        /* <DEDUP_REMOVED lines=26> */
.L_x_1534:
[----:B------:R-:W-:Y:S02]  /*1c5c0*/  SEL R0, RZ, 0x1, P0 ;  /* 0x00000001ff007807 */ /* 0x000fe40000000000 */
[----:B------:R-:W-:Y:S02]  /*1c5d0*/  MOV R2, 0x1c5f0 ;  /* 0x0001c5f000027802 */ /* 0x000fe40000000f00 */
[----:B---3--:R-:W-:Y:S05]  /*1c5e0*/  CALL.REL.NOINC `($__internal_33_$__cuda_sm70_votesync_ballot) ;  /* 0x0000026000007944 */ /* 0x008fea0003c00000 */
[----:B------:R-:W-:Y:S01]  /*1c5f0*/  MOV R8, R0 ;  /* 0x0000000000087202 */ /* 0x000fe20000000f00 */
[----:B------:R-:W-:Y:S05]  /*1c600*/  BRA `(.L_x_1574) ;  /* 0xffffe4b000007947 */ /* 0x000fea000383ffff */
.L_x_1535:
[----:B------:R-:W-:Y:S01]  /*1c610*/  IMAD.MOV.U32 R5, RZ, RZ, R6 ;  /* 0x000000ffff057224 */ /* 0x000fe200078e0006 */
[----:B--2---:R-:W-:Y:S01]  /*1c620*/  MOV R3, R11 ;  /* 0x0000000b00037202 */ /* 0x004fe20000000f00 */
[----:B------:R-:W-:Y:S01]  /*1c630*/  IMAD.MOV.U32 R0, RZ, RZ, 0x1f ;  /* 0x0000001fff007424 */ /* 0x000fe200078e00ff */
[----:B------:R-:W-:Y:S02]  /*1c640*/  MOV R2, 0x1c660 ;  /* 0x0001c66000027802 */ /* 0x000fe40000000f00 */
[----:B-1-3--:R-:W-:Y:S05]  /*1c650*/  CALL.REL.NOINC `($__internal_31_$__cuda_sm70_shflsync_idx_p) ;  /* 0x0000013000007944 */ /* 0x00afea0003c00000 */
[----:B------:R-:W-:Y:S01]  /*1c660*/  IMAD.MOV.U32 R6, RZ, RZ, R0 ;  /* 0x000000ffff067224 */ /* 0x000fe200078e0000 */
[----:B------:R-:W-:Y:S01]  /*1c670*/  MOV R3, R11 ;  /* 0x0000000b00037202 */ /* 0x000fe20000000f00 */
[----:B------:R-:W-:Y:S01]  /*1c680*/  IMAD.MOV.U32 R5, RZ, RZ, R7 ;  /* 0x000000ffff057224 */ /* 0x000fe200078e0007 */
[----:B------:R-:W-:Y:S02]  /*1c690*/  MOV R0, 0x1f ;  /* 0x0000001f00007802 */ /* 0x000fe40000000f00 */
[----:B------:R-:W-:-:S02]  /*1c6a0*/  MOV R2, 0x1c6c0 ;  /* 0x0001c6c000027802 */ /* 0x000fc40000000f00 */
[----:B------:R-:W-:Y:S05]  /*1c6b0*/  CALL.REL.NOINC `($__internal_31_$__cuda_sm70_shflsync_idx_p) ;  /* 0x000000d000007944 */ /* 0x000fea0003c00000 */
[----:B------:R-:W-:Y:S01]  /*1c6c0*/  MOV R7, R0 ;  /* 0x0000000000077202 */ /* 0x000fe20000000f00 */
[----:B------:R-:W-:Y:S05]  /*1c6d0*/  BRA `(.L_x_1575) ;  /* 0xffffe42000007947 */ /* 0x000fea000383ffff */
.L_x_1538:
[----:B------:R-:W-:Y:S01]  /*1c6e0*/  IMAD.MOV.U32 R5, RZ, RZ, R4 ;  /* 0x000000ffff057224 */ /* 0x000fe200078e0004 */
[----:B------:R-:W-:-:S02]  /*1c6f0*/  MOV R0, 0x1f ;  /* 0x0000001f00007802 */ /* 0x000fc40000000f00 */
[----:B------:R-:W-:Y:S02]  /*1c700*/  MOV R2, 0x1c720 ;  /* 0x0001c72000027802 */ /* 0x000fe40000000f00 */
[----:B-1234-:R-:W-:Y:S05]  /*1c710*/  CALL.REL.NOINC `($__internal_31_$__cuda_sm70_shflsync_idx_p) ;  /* 0x0000007000007944 */ /* 0x01efea0003c00000 */
[----:B------:R-:W-:Y:S01]  /*1c720*/  MOV R12, R0 ;  /* 0x00000000000c7202 */ /* 0x000fe20000000f00 */
[----:B------:R-:W-:Y:S05]  /*1c730*/  BRA `(.L_x_1537) ;  /* 0xffffe42000007947 */ /* 0x000fea000383ffff */
        .weak           $__internal_30_$__cuda_sm70_shflsync_bfly_p
        .type           $__internal_30_$__cuda_sm70_shflsync_bfly_p,@function
        .size           $__internal_30_$__cuda_sm70_shflsync_bfly_p,($__internal_31_$__cuda_sm70_shflsync_idx_p - $__internal_30_$__cuda_sm70_shflsync_bfly_p)
$__internal_30_$__cuda_sm70_shflsync_bfly_p:
[----:B------:R-:W-:Y:S04]  /*1c740*/  WARPSYNC R6 ;  /* 0x0000000600007348 */ /* 0x000fe80003800000 */
[----:B------:R1:W2:Y:S02]  /*1c750*/  SHFL.BFLY PT, R5, R2, R5, R7 ;  /* 0x0c00000502057389 */ /* 0x0002a400000e0007 */
[----:B-1----:R-:W-:Y:S02]  /*1c760*/  MOV R2, R3 ;  /* 0x0000000300027202 */ /* 0x002fe40000000f00 */
[----:B------:R-:W-:-:S04]  /*1c770*/  MOV R3, 0x0 ;  /* 0x0000000000037802 */ /* 0x000fc80000000f00 */
[----:B--2---:R-:W-:Y:S05]  /*1c780*/  RET.REL.NODEC R2 `(_ZN7cutlass13device_kernelIN5flash19enable_sm80_to_sm89INS1_16FlashAttnFwdSm80INS1_25CollectiveMainloopFwdSm80ILi8ELi1ELb0EN4cute5tupleIJNS5_1CILi128EEENS7_ILi48EEENS7_ILi256EEEEEELi256ENS_6half_tEfNS_4arch4Sm80ELb0ELb0ELb0ELb1ELb0ELb1ELb1ELb1EEENS1_21CollectiveEpilogueFwdINS6_IJS8_SA_S9_EEENS6_IJNS7_ILi1EEESI_SI_EEESC_SE_Li256ELb1ELb1ELb1ELb0EEENS1_36VarlenDynamicPersistentTileSchedulerILi128ELi48ELi256ELi256ELb1ELb1ELb0ELb0ELb1ELb1EEEEEEEEEvNT_6ParamsE) ;  /* 0xfffe387002007950 */ /* 0x004fea0003c3ffff */
        .weak           $__internal_31_$__cuda_sm70_shflsync_idx_p
        .type           $__internal_31_$__cuda_sm70_shflsync_idx_p,@function
        .size           $__internal_31_$__cuda_sm70_shflsync_idx_p,($__internal_32_$__cuda_sm70_shflsync_up_p - $__internal_31_$__cuda_sm70_shflsync_idx_p)
$__internal_31_$__cuda_sm70_shflsync_idx_p:
[----:B------:R-:W-:-:S04]  /*1c790*/  MOV R115, 0xffffffff ;  /* 0xffffffff00737802 */ /* 0x000fc80000000f00 */
[----:B------:R-:W-:Y:S04]  /*1c7a0*/  WARPSYNC R115 ;  /* 0x0000007300007348 */ /* 0x000fe80003800000 */
[----:B------:R1:W2:Y:S02]  /*1c7b0*/  SHFL.IDX PT, R0, R5, R3, R0 ;  /* 0x0000000305007389 */ /* 0x0002a400000e0000 */
[----:B-1----:R-:W-:-:S04]  /*1c7c0*/  MOV R3, 0x0 ;  /* 0x0000000000037802 */ /* 0x002fc80000000f00 */
[----:B--2---:R-:W-:Y:S05]  /*1c7d0*/  RET.REL.NODEC R2 `(_ZN7cutlass13device_kernelIN5flash19enable_sm80_to_sm89INS1_16FlashAttnFwdSm80INS1_25CollectiveMainloopFwdSm80ILi8ELi1ELb0EN4cute5tupleIJNS5_1CILi128EEENS7_ILi48EEENS7_ILi256EEEEEELi256ENS_6half_tEfNS_4arch4Sm80ELb0ELb0ELb0ELb1ELb0ELb1ELb1ELb1EEENS1_21CollectiveEpilogueFwdINS6_IJS8_SA_S9_EEENS6_IJNS7_ILi1EEESI_SI_EEESC_SE_Li256ELb1ELb1ELb1ELb0EEENS1_36VarlenDynamicPersistentTileSchedulerILi128ELi48ELi256ELi256ELb1ELb1ELb0ELb0ELb1ELb1EEEEEEEEEvNT_6ParamsE) ;  /* 0xfffe382002007950 */ /* 0x004fea0003c3ffff */
        .weak           $__internal_32_$__cuda_sm70_shflsync_up_p
        .type           $__internal_32_$__cuda_sm70_shflsync_up_p,@function
        .size           $__internal_32_$__cuda_sm70_shflsync_up_p,($__internal_33_$__cuda_sm70_votesync_ballot - $__internal_32_$__cuda_sm70_shflsync_up_p)
$__internal_32_$__cuda_sm70_shflsync_up_p:
[----:B------:R-:W-:Y:S02]  /*1c7e0*/  IMAD.MOV.U32 R4, RZ, RZ, RZ ;  /* 0x000000ffff047224 */ /* 0x000fe400078e00ff */
[----:B------:R-:W-:-:S04]  /*1c7f0*/  IMAD.MOV.U32 R10, RZ, RZ, -0x1 ;  /* 0xffffffffff0a7424 */ /* 0x000fc800078e00ff */
[----:B------:R-:W-:Y:S04]  /*1c800*/  WARPSYNC R10 ;  /* 0x0000000a00007348 */ /* 0x000fe80003800000 */
[----:B------:R1:W2:Y:S02]  /*1c810*/  SHFL.UP PT, R4, R0, R2, R4 ;  /* 0x0400000200047389 */ /* 0x0002a400000e0004 */
[----:B-1----:R-:W-:Y:S02]  /*1c820*/  MOV R2, R3 ;  /* 0x0000000300027202 */ /* 0x002fe40000000f00 */
[----:B------:R-:W-:-:S04]  /*1c830*/  MOV R3, 0x0 ;  /* 0x0000000000037802 */ /* 0x000fc80000000f00 */
[----:B--2---:R-:W-:Y:S05]  /*1c840*/  RET.REL.NODEC R2 `(_ZN7cutlass13device_kernelIN5flash19enable_sm80_to_sm89INS1_16FlashAttnFwdSm80INS1_25CollectiveMainloopFwdSm80ILi8ELi1ELb0EN4cute5tupleIJNS5_1CILi128EEENS7_ILi48EEENS7_ILi256EEEEEELi256ENS_6half_tEfNS_4arch4Sm80ELb0ELb0ELb0ELb1ELb0ELb1ELb1ELb1EEENS1_21CollectiveEpilogueFwdINS6_IJS8_SA_S9_EEENS6_IJNS7_ILi1EEESI_SI_EEESC_SE_Li256ELb1ELb1ELb1ELb0EEENS1_36VarlenDynamicPersistentTileSchedulerILi128ELi48ELi256ELi256ELb1ELb1ELb0ELb0ELb1ELb1EEEEEEEEEvNT_6ParamsE) ;  /* 0xfffe37b002007950 */ /* 0x004fea0003c3ffff */
        .weak           $__internal_33_$__cuda_sm70_votesync_ballot
        .type           $__internal_33_$__cuda_sm70_votesync_ballot,@function
        .size           $__internal_33_$__cuda_sm70_votesync_ballot,(.L_x_2598 - $__internal_33_$__cuda_sm70_votesync_ballot)
$__internal_33_$__cuda_sm70_votesync_ballot:
[----:B------:R-:W-:Y:S01]  /*1c850*/  ISETP.NE.U32.AND P0, PT, R0, 0x1, PT ;  /* 0x000000010000780c */ /* 0x000fe20003f05070 */
[----:B------:R-:W-:-:S04]  /*1c860*/  IMAD.MOV.U32 R3, RZ, RZ, -0x1 ;  /* 0xffffffffff037424 */ /* 0x000fc800078e00ff */
[----:B------:R-:W-:Y:S08]  /*1c870*/  WARPSYNC R3 ;  /* 0x0000000300007348 */ /* 0x000ff00003800000 */
[----:B------:R-:W-:-:S04]  /*1c880*/  VOTE.ANY R0, PT, !P0 ;  /* 0x0000000000007806 */ /* 0x000fc800040e0100 */
[----:B------:R-:W-:Y:S01]  /*1c890*/  LOP3.LUT R0, R0, R3, RZ, 0xc0, !PT ;  /* 0x0000000300007212 */ /* 0x000fe200078ec0ff */
[----:B------:R-:W-:-:S04]  /*1c8a0*/  IMAD.MOV.U32 R3, RZ, RZ, 0x0 ;  /* 0x00000000ff037424 */ /* 0x000fc800078e00ff */
[----:B------:R-:W-:Y:S05]  /*1c8b0*/  RET.REL.NODEC R2 `(_ZN7cutlass13device_kernelIN5flash19enable_sm80_to_sm89INS1_16FlashAttnFwdSm80INS1_25CollectiveMainloopFwdSm80ILi8ELi1ELb0EN4cute5tupleIJNS5_1CILi128EEENS7_ILi48EEENS7_ILi256EEEEEELi256ENS_6half_tEfNS_4arch4Sm80ELb0ELb0ELb0ELb1ELb0ELb1ELb1ELb1EEENS1_21CollectiveEpilogueFwdINS6_IJS8_SA_S9_EEENS6_IJNS7_ILi1EEESI_SI_EEESC_SE_Li256ELb1ELb1ELb1ELb0EEENS1_36VarlenDynamicPersistentTileSchedulerILi128ELi48ELi256ELi256ELb1ELb1ELb0ELb0ELb1ELb1EEEEEEEEEvNT_6ParamsE) ;  /* 0xfffe374002007950 */ /* 0x000fea0003c3ffff */
.L_x_1576:
        /* <DEDUP_REMOVED lines=12> */
.L_x_2598:


//--------------------- .text._ZN7cutlass13device_kernelIN5flash19enable_sm80_to_sm89INS1_16FlashAttnFwdSm80INS1_25CollectiveMainloopFwdSm80ILi8ELi1ELb0EN4cute5tupleIJNS5_1CILi128EEENS7_ILi64EEENS7_ILi256EEEEEELi256ENS_6half_tEfNS_4arch4Sm80ELb0ELb1ELb0ELb0ELb0ELb0ELb1ELb1EEENS1_21CollectiveEpilogueFwdINS6_IJS8_SA_S9_EEENS6_IJNS7_ILi1EEESI_SI_EEESC_SE_Li256ELb0ELb1ELb1ELb0EEENS1_19SingleTileSchedulerILb0ELb1ELb1ELi128EEEEEEEEEvNT_6ParamsE --------------------------
	.section	.text._ZN7cutlass13device_kernelIN5flash19enable_sm80_to_sm89INS1_16FlashAttnFwdSm80INS1_25CollectiveMainloopFwdSm80ILi8ELi1ELb0EN4cute5tupleIJNS5_1CILi128EEENS7_ILi64EEENS7_ILi256EEEEEELi256ENS_6half_tEfNS_4arch4Sm80ELb0ELb1ELb0ELb0ELb0ELb0ELb1ELb1EEENS1_21CollectiveEpilogueFwdINS6_IJS8_SA_S9_EEENS6_IJNS7_ILi1EEESI_SI_EEESC_SE_Li256ELb0ELb1ELb1ELb0EEENS1_19SingleTileSchedulerILb0ELb1ELb1ELi128EEEEEEEEEvNT_6ParamsE,"ax",@progbits
	.sectioninfo	@"SHI_REGISTERS=255"
	.align	128
.text._ZN7cutlass13device_kernelIN5flash19enable_sm80_to_sm89INS1_16FlashAttnFwdSm80INS1_25CollectiveMainloopFwdSm80ILi8ELi1ELb0EN4cute5tupleIJNS5_1CILi128EEENS7_ILi64EEENS7_ILi256EEEEEELi256ENS_6half_tEfNS_4arch4Sm80ELb0ELb1ELb0ELb0ELb0ELb0ELb1ELb1EEENS1_21CollectiveEpilogueFwdINS6_IJS8_SA_S9_EEENS6_IJNS7_ILi1EEESI_SI_EEESC_SE_Li256ELb0ELb1ELb1ELb0EEENS1_19SingleTileSchedulerILb0ELb1ELb1ELi128EEEEEEEEEvNT_6ParamsE:
        .type           _ZN7cutlass13device_kernelIN5flash19enable_sm80_to_sm89INS1_16FlashAttnFwdSm80INS1_25CollectiveMainloopFwdSm80ILi8ELi1ELb0EN4cute5tupleIJNS5_1CILi128EEENS7_ILi64EEENS7_ILi256EEEEEELi256ENS_6half_tEfNS_4arch4Sm80ELb0ELb1ELb0ELb0ELb0ELb0ELb1ELb1EEENS1_21CollectiveEpilogueFwdINS6_IJS8_SA_S9_EEENS6_IJNS7_ILi1EEESI_SI_EEESC_SE_Li256ELb0ELb1ELb1ELb0EEENS1_19SingleTileSchedulerILb0ELb1ELb1ELi128EEEEEEEEEvNT_6ParamsE,@function
        .size           _ZN7cutlass13device_kernelIN5flash19enable_sm80_to_sm89INS1_16FlashAttnFwdSm80INS1_25CollectiveMainloopFwdSm80ILi8ELi1ELb0EN4cute5tupleIJNS5_1CILi128EEENS7_ILi64EEENS7_ILi256EEEEEELi256ENS_6half_tEfNS_4arch4Sm80ELb0ELb1ELb0ELb0ELb0ELb0ELb1ELb1EEENS1_21CollectiveEpilogueFwdINS6_IJS8_SA_S9_EEENS6_IJNS7_ILi1EEESI_SI_EEESC_SE_Li256ELb0ELb1ELb1ELb0EEENS1_19SingleTileSchedulerILb0ELb1ELb1ELi128EEEEEEEEEvNT_6ParamsE,(.L_x_2603 - _ZN7cutlass13device_kernelIN5flash19enable_sm80_to_sm89INS1_16FlashAttnFwdSm80INS1_25CollectiveMainloopFwdSm80ILi8ELi1ELb0EN4cute5tupleIJNS5_1CILi128EEENS7_ILi64EEENS7_ILi256EEEEEELi256ENS_6half_tEfNS_4arch4Sm80ELb0ELb1ELb0ELb0ELb0ELb0ELb1ELb1EEENS1_21CollectiveEpilogueFwdINS6_IJS8_SA_S9_EEENS6_IJNS7_ILi1EEESI_SI_EEESC_SE_Li256ELb0ELb1ELb1ELb0EEENS1_19SingleTileSchedulerILb0ELb1ELb1ELi128EEEEEEEEEvNT_6ParamsE)
        .other          _ZN7cutlass13device_kernelIN5flash19enable_sm80_to_sm89INS1_16FlashAttnFwdSm80INS1_25CollectiveMainloopFwdSm80ILi8ELi1ELb0EN4cute5tupleIJNS5_1CILi128EEENS7_ILi64EEENS7_ILi256EEEEEELi256ENS_6half_tEfNS_4arch4Sm80ELb0ELb1ELb0ELb0ELb0ELb0ELb1ELb1EEENS1_21CollectiveEpilogueFwdINS6_IJS8_SA_S9_EEENS6_IJNS7_ILi1EEESI_SI_EEESC_SE_Li256ELb0ELb1ELb1ELb0EEENS1_19SingleTileSchedulerILb0ELb1ELb1ELi128EEEEEEEEEvNT_6ParamsE,@"STO_CUDA_ENTRY STV_DEFAULT"
_ZN7cutlass13device_kernelIN5flash19enable_sm80_to_sm89INS1_16FlashAttnFwdSm80INS1_25CollectiveMainloopFwdSm80ILi8ELi1ELb0EN4cute5tupleIJNS5_1CILi128EEENS7_ILi64EEENS7_ILi256EEEEEELi256ENS_6half_tEfNS_4arch4Sm80ELb0ELb1ELb0ELb0ELb0ELb0ELb1ELb1EEENS1_21CollectiveEpilogueFwdINS6_IJS8_SA_S9_EEENS6_IJNS7_ILi1EEESI_SI_EEESC_SE_Li256ELb0ELb1ELb1ELb0EEENS1_19SingleTileSchedulerILb0ELb1ELb1ELi128EEEEEEEEEvNT_6ParamsE:
        /* <DEDUP_REMOVED lines=18> */
.L_x_1577:
[----:B---3--:R-:W-:Y:S02]  /*0120*/  ULDC.64 UR4, c[0x0][0x550] ;  /* 0x0001540000047ab9 */ /* 0x008fe40000000a00 */
[----:B------:R-:W-:Y:S02]  /*0130*/  UISETP.NE.AND UP0, UPT, UR4, 0x1, UPT ;  /* 0x000000010400788c */ /* 0x000fe4000bf05270 */
[----:B------:R-:W-:-:S02]  /*0140*/  UIMAD.WIDE.U32 UR8, UR6, UR5, URZ ;  /* 0x00000005060872a5 */ /* 0x000fc4000f8e003f */
[----:B------:R-:W-:Y:S02]  /*0150*/  ULDC UR4, c[0x0][0x558] ;  /* 0x0001560000047ab9 */ /* 0x000fe40000000800 */
[----:B------:R-:W-:-:S05]  /*0160*/  UMOV UR10, UR6 ;  /* 0x00000006000a7c82 */ /* 0x000fca0008000000 */
[----:B------:R-:W-:-:S03]  /*0170*/  @UP0 USHF.R.U32.HI UR10, URZ, UR4, UR9 ;  /* 0x000000043f0a0299 */ /* 0x000fc60008011609 */
.L_x_1578:
        /* <DEDUP_REMOVED lines=14> */
[----:B------:R-:W-:Y:S02]  /*0260*/  UIADD3 UR13, UR11, -UR13, URZ ;  /* 0x8000000d0b0d7290 */ /* 0x000fe4000fffe03f */
[----:B------:R-:W-:Y:S02]  /*0270*/  ULDC UR5, c[0x0][0x1d0] ;  /* 0x0000740000057ab9 */ /* 0x000fe40000000800 */
[----:B-1----:R-:W-:-:S04]  /*0280*/  USHF.L.U32 UR9, UR8, 0x7, URZ ;  /* 0x0000000708097899 */ /* 0x002fc8000800063f */
[----:B------:R-:W-:-:S04]  /*0290*/  @UP2 UIADD3 UR14, UR9, 0x7f, URZ ;  /* 0x0000007f090e2890 */ /* 0x000fc8000fffe03f */
[----:B------:R-:W-:Y:S02]  /*02a0*/  UIMAD.WIDE.U32 UR14, UR14, UR6, URZ ;  /* 0x000000060e0e72a5 */ /* 0x000fe4000f8e003f */
[----:B------:R-:W-:Y:S02]  /*02b0*/  UIADD3 UR6, UR9, 0x7f, URZ ;  /* 0x0000007f09067890 */ /* 0x000fe4000fffe03f */
[----:B------:R-:W-:-:S04]  /*02c0*/  @UP2 USHF.R.U32.HI UR6, URZ, UR7, UR15 ;  /* 0x000000073f062299 */ /* 0x000fc8000801160f */
        /* <DEDUP_REMOVED lines=14> */
.L_x_1580:
[----:B------:R-:W-:Y:S02]  /*03b0*/  ULDC UR4, c[0x0][0x32c] ;  /* 0x0000cb0000047ab9 */ /* 0x000fe40000000800 */
[----:B------:R-:W-:-:S03]  /*03c0*/  UISETP.NE.AND UP0, UPT, UR11, UR4, UPT ;  /* 0x000000040b00728c */ /* 0x000fc6000bf05270 */
[----:B------:R-:W-:Y:S02]  /*03d0*/  ULDC.64 UR4, c[0x0][0x330] ;  /* 0x0000cc0000047ab9 */ /* 0x000fe40000000a00 */
[----:B------:R-:W-:-:S06]  /*03e0*/  UIMAD.WIDE.U32 UR14, UR7, UR4, URZ ;  /* 0x00000004070e72a5 */ /* 0x000fcc000f8e003f */
[----:B------:R-:W-:Y:S02]  /*03f0*/  @UP0 USHF.R.U32.HI UR7, URZ, UR5, UR15 ;  /* 0x000000053f070299 */ /* 0x000fe4000801160f */
.L_x_1581:
[----:B------:R-:W-:Y:S02]  /*0400*/  ULDC UR4, c[0x0][0x32c] ;  /* 0x0000cb0000047ab9 */ /* 0x000fe40000000800 */
[----:B------:R-:W-:-:S04]  /*0410*/  UIMAD UR4, UR7, UR4, UR4 ;  /* 0x00000004070472a4 */ /* 0x000fc8000f8e0204 */
[----:B------:R-:W-:-:S04]  /*0420*/  UISETP.LT.AND UP0, UPT, UR6, UR4, UPT ;  /* 0x000000040600728c */ /* 0x000fc8000bf01270 */
[----:B------:R-:W-:-:S03]  /*0430*/  USEL UR6, UR6, UR4, UP0 ;  /* 0x0000000406067287 */ /* 0x000fc60008000000 */
.L_x_1579:
[----:B------:R-:W-:Y:S01]  /*0440*/  ULDC.64 UR4, c[0x0][0x2c8] ;  /* 0x0000b20000047ab9 */ /* 0x000fe20000000a00 */
[----:B------:R-:W-:Y:S01]  /*0450*/  PLOP3.LUT P0, PT, PT, PT, UP1, 0x40, 0x0 ;  /* 0x000000000000781c */ /* 0x000fe20003f0e818 */
[----:B------:R-:W-:Y:S02]  /*0460*/  UMOV UR7, 0x3f ;  /* 0x0000003f00077882 */ /* 0x000fe40000000000 */
[----:B------:R-:W-:Y:S02]  /*0470*/  ULDC UR11, c[0x0][0x1d0] ;  /* 0x00007400000b7ab9 */ /* 0x000fe40000000800 */
[----:B------:R-:W-:Y:S02]  /*0480*/  UIMAD.WIDE.U32 UR14, UR9, UR4, URZ ;  /* 0x00000004090e72a5 */ /* 0x000fe4000f8e003f */
[----:B------:R-:W-:Y:S02]  /*0490*/  UIADD3 UR6, UR6, 0x3f, URZ ;  /* 0x0000003f06067890 */ /* 0x000fe4000fffe03f */
[----:B------:R-:W-:-:S02]  /*04a0*/  UIADD3 UR7, UR7, UR11, URZ ;  /* 0x0000000b07077290 */ /* 0x000fc4000fffe03f */
[----:B------:R-:W-:Y:S02]  /*04b0*/  UMOV UR4, UR9 ;  /* 0x0000000900047c82 */ /* 0x000fe40008000000 */
[----:B------:R-:W-:Y:S02]  /*04c0*/  @UP2 USHF.R.U32.HI UR4, URZ, UR5, UR15 ;  /* 0x000000053f042299 */ /* 0x000fe4000801160f */
[----:B------:R-:W-:Y:S02]  /*04d0*/  ULDC UR13, c[0x0][0x168] ;  /* 0x00005a00000d7ab9 */ /* 0x000fe40000000800 */
[----:B------:R-:W-:Y:S02]  /*04e0*/  USHF.R.S32.HI UR15, URZ, 0x1f, UR6 ;  /* 0x0000001f3f0f7899 */ /* 0x000fe40008011406 */
[----:B------:R-:W-:Y:S02]  /*04f0*/  USHF.R.S32.HI UR14, URZ, 0x1f, UR7 ;  /* 0x0000001f3f0e7899 */ /* 0x000fe40008011407 */
[----:B------:R-:W-:-:S02]  /*0500*/  UIADD3 UR11, UR11, -UR13, URZ ;  /* 0x8000000d0b0b7290 */ /* 0x000fc4000fffe03f */
[----:B------:R-:W-:Y:S02]  /*0510*/  ULEA.HI UR6, UR15, UR6, URZ, 0x6 ;  /* 0x000000060f067291 */ /* 0x000fe4000f8f303f */
[----:B------:R-:W-:Y:S02]  /*0520*/  ULEA.HI UR14, UR14, UR7, URZ, 0x6 ;  /* 0x000000070e0e7291 */ /* 0x000fe4000f8f303f */
[----:B------:R-:W-:Y:S02]  /*0530*/  UIADD3 UR4, UR11, UR4, URZ ;  /* 0x000000040b047290 */ /* 0x000fe4000fffe03f */
[----:B------:R-:W-:Y:S02]  /*0540*/  ULDC UR5, c[0x0][0x324] ;  /* 0x0000c90000057ab9 */ /* 0x000fe40000000800 */
[----:B------:R-:W-:Y:S02]  /*0550*/  USHF.R.S32.HI UR6, URZ, 0x6, UR6 ;  /* 0x000000063f067899 */ /* 0x000fe40008011406 */
[----:B------:R-:W-:-:S02]  /*0560*/  USHF.R.S32.HI UR14, URZ, 0x6, UR14 ;  /* 0x000000063f0e7899 */ /* 0x000fc4000801140e */
[----:B------:R-:W-:Y:S02]  /*0570*/  UIADD3 UR5, UR4, -UR5, URZ ;  /* 0x8000000504057290 */ /* 0x000fe4000fffe03f */
[----:B------:R-:W-:-:S04]  /*0580*/  UISETP.LT.AND UP0, UPT, UR14, UR6, UPT ;  /* 0x000000060e00728c */ /* 0x000fc8000bf01270 */
[----:B------:R-:W-:Y:S01]  /*0590*/  USEL UR6, UR14, UR6, UP0 ;  /* 0x000000060e067287 */ /* 0x000fe20008000000 */
[----:B------:R-:W-:Y:S01]  /*05a0*/  MOV R2, UR5 ;  /* 0x0000000500027c02 */ /* 0x000fe20008000f00 */
[----:B------:R-:W-:Y:S05]  /*05b0*/  @P0 BRA `(.L_x_1582) ;  /* 0x0000010000000947 */ /* 0x000fea0003800000 */
[----:B------:R-:W-:-:S04]  /*05c0*/  MOV R0, UR4 ;  /* 0x0000000400007c02 */ /* 0x000fc80008000f00 */
        /* <DEDUP_REMOVED lines=9> */
.L_x_1583:
[----:B------:R-:W-:-:S04]  /*0660*/  MOV R3, c[0x0][0x32c] ;  /* 0x0000cb0000037a02 */ /* 0x000fc80000000f00 */
[----:B------:R-:W-:-:S13]  /*0670*/  ISETP.NE.AND P0, PT, R3, 0x1, PT ;  /* 0x000000010300780c */ /* 0x000fda0003f05270 */
[----:B------:R-:W-:-:S05]  /*0680*/  @P0 IMAD.HI.U32 R3, R0, c[0x0][0x330], RZ ;  /* 0x0000cc0000030a27 */ /* 0x000fca00078e00ff */
[----:B------:R-:W-:-:S05]  /*0690*/  @P0 SHF.R.U32.HI R0, RZ, c[0x0][0x334], R3 ;  /* 0x0000cd00ff000a19 */ /* 0x000fca0000011603 */
.L_x_1584:
[----:B------:R-:W-:-:S05]  /*06a0*/  IMAD R0, R0, c[0x0][0x32c], RZ ;  /* 0x0000cb0000007a24 */ /* 0x000fca00078e02ff */
[----:B------:R-:W-:-:S04]  /*06b0*/  IMNMX R2, R2, R0, !PT ;  /* 0x0000000002027217 */ /* 0x000fc80007800200 */
.L_x_1582:
[----:B------:R-:W-:Y:S01]  /*06c0*/  SHF.R.S32.HI R0, RZ, 0x1f, R2 ;  /* 0x0000001fff007819 */ /* 0x000fe20000011402 */
[----:B------:R-:W-:Y:S02]  /*06d0*/  USHF.R.U32.HI UR5, URZ, 0x10, UR12 ;  /* 0x000000103f057899 */ /* 0x000fe4000801160c */
[----:B------:R-:W-:Y:S01]  /*06e0*/  ULDC UR4, c[0x0][0x338] ;  /* 0x0000ce0000047ab9 */ /* 0x000fe20000000800 */
[----:B------:R-:W-:Y:S01]  /*06f0*/  LEA.HI R0, R0, R2, RZ, 0x6 ;  /* 0x0000000200007211 */ /* 0x000fe200078f30ff */
[----:B------:R-:W-:-:S03]  /*0700*/  UISETP.NE.AND UP0, UPT, UR5, URZ, UPT ;  /* 0x0000003f0500728c */ /* 0x000fc6000bf05270 */
[----:B------:R-:W-:Y:S01]  /*0710*/  SHF.R.S32.HI R0, RZ, 0x6, R0 ;  /* 0x00000006ff007819 */ /* 0x000fe20000011400 */
[----:B------:R-:W-:-:S03]  /*0720*/  USEL UR4, UR5, UR4, UP0 ;  /* 0x0000000405047287 */ /* 0x000fc60008000000 */
[----:B------:R-:W-:Y:S01]  /*0730*/  IMNMX R9, RZ, R0, !PT ;  /* 0x00000000ff097217 */ /* 0x000fe20007800200 */
[----:B------:R-:W-:-:S03]  /*0740*/  IMAD.MOV.U32 R0, RZ, RZ, RZ ;  /* 0x000000ffff007224 */ /* 0x000fc600078e00ff */
[----:B------:R-:W-:-:S13]  /*0750*/  ISETP.LT.AND P0, PT, R9, UR6, PT ;  /* 0x0000000609007c0c */ /* 0x000fda000bf01270 */
[----:B------:R-:W-:Y:S05]  /*0760*/  @!P0 BRA `(.L_x_1585) ;  /* 0x000001f000008947 */ /* 0x000fea0003800000 */
[----:B------:R-:W-:Y:S01]  /*0770*/  IMAD.U32 R5, RZ, RZ, UR4 ;  /* 0x00000004ff057e24 */ /* 0x000fe2000f8e00ff */
[----:B------:R-:W-:-:S04]  /*0780*/  UIADD3 UR5, UR4, -0x1, UR6 ;  /* 0xffffffff04057890 */ /* 0x000fc8000fffe006 */
[----:B------:R-:W-:Y:S02]  /*0790*/  IABS R0, R5 ;  /* 0x0000000500007213 */ /* 0x000fe40000000000 */
[----:B------:R-:W-:-:S03]  /*07a0*/  IADD3 R8, -R9, UR5, RZ ;  /* 0x0000000509087c10 */ /* 0x000fc6000fffe1ff */
        /* <DEDUP_REMOVED lines=11> */
[----:B------:R-:W-:-:S04]  /*0860*/  IMAD.MOV R6, RZ, RZ, -R0 ;  /* 0x000000ffff067224 */ /* 0x000fc800078e0a00 */
        /* <DEDUP_REMOVED lines=9> */
[----:B------:R-:W-:Y:S02]  /*0900*/  LOP3.LUT R2, R8, UR4, RZ, 0x3c, !PT ;  /* 0x0000000408027c12 */ /* 0x000fe4000f8e3cff */
[----:B------:R-:W-:Y:S02]  /*0910*/  ISETP.NE.AND P1, PT, RZ, UR4, PT ;  /* 0x00000004ff007c0c */ /* 0x000fe4000bf25270 */
[----:B------:R-:W-:-:S07]  /*0920*/  ISETP.GE.AND P0, PT, R2, RZ, PT ;  /* 0x000000ff0200720c */ /* 0x000fce0003f06270 */
[----:B------:R-:W-:-:S06]  /*0930*/  @P2 IADD3 R0, R0, 0x1, RZ ;  /* 0x0000000100002810 */ /* 0x000fcc0007ffe0ff */
[----:B------:R-:W-:Y:S01]  /*0940*/  @!P0 IMAD.MOV R0, RZ, RZ, -R0 ;  /* 0x000000ffff008224 */ /* 0x000fe200078e0a00 */
[----:B------:R-:W-:Y:S02]  /*0950*/  @!P1 LOP3.LUT R0, RZ, UR4, RZ, 0x33, !PT ;  /* 0x00000004ff009c12 */ /* 0x000fe4000f8e33ff */
.L_x_1585:
[----:B------:R-:W-:Y:S01]  /*0960*/  ULOP3.LUT UR12, UR12, 0xffff, URZ, 0xc0, !UPT ;  /* 0x0000ffff0c0c7892 */ /* 0x000fe2000f8ec03f */
[----:B------:R-:W-:Y:S01]  /*0970*/  PLOP3.LUT P2, PT, PT, PT, PT, 0x80, 0x0 ;  /* 0x000000000000781c */ /* 0x000fe20003f4f070 */
[----:B------:R-:W-:Y:S01]  /*0980*/  IMAD.MOV.U32 R18, RZ, RZ, RZ ;  /* 0x000000ffff127224 */ /* 0x000fe200078e00ff */
[----:B------:R-:W-:Y:S01]  /*0990*/  MOV R17, RZ ;  /* 0x000000ff00117202 */ /* 0x000fe20000000f00 */
[----:B------:R-:W-:Y:S01]  /*09a0*/  CS2R R116, SRZ ;  /* 0x0000000000747805 */ /* 0x000fe2000001ff00 */
[----:B------:R-:W-:Y:S01]  /*09b0*/  CS2R R114, SRZ ;  /* 0x0000000000727805 */ /* 0x000fe2000001ff00 */
[----:B------:R-:W-:Y:S01]  /*09c0*/  IMAD R233, R0, UR12, R9 ;  /* 0x0000000c00e97c24 */ /* 0x000fe2000f8e0209 */
[----:B------:R-:W-:Y:S01]  /*09d0*/  ULDC.64 UR12, c[0x0][0x118] ;  /* 0x00004600000c7ab9 */ /* 0x000fe20000000a00 */
[----:B------:R-:W-:Y:S01]  /*09e0*/  CS2R R112, SRZ ;  /* 0x0000000000707805 */ /* 0x000fe2000001ff00 */
[----:B------:R-:W-:Y:S01]  /*09f0*/  CS2R R110, SRZ ;  /* 0x00000000006e7805 */ /* 0x000fe2000001ff00 */
[----:B------:R-:W-:Y:S01]  /*0a00*/  IMAD.IADD R0, R233, 0x1, R0 ;  /* 0x00000001e9007824 */ /* 0x000fe200078e0200 */
[----:B------:R-:W-:Y:S01]  /*0a10*/  CS2R R108, SRZ ;  /* 0x00000000006c7805 */ /* 0x000fe2000001ff00 */
[----:B------:R-:W-:Y:S01]  /*0a20*/  CS2R R106, SRZ ;  /* 0x00000000006a7805 */ /* 0x000fe2000001ff00 */
[----:B------:R-:W-:Y:S01]  /*0a30*/  CS2R R104, SRZ ;  /* 0x0000000000687805 */ /* 0x000fe2000001ff00 */
[----:B------:R-:W-:Y:S01]  /*0a40*/  CS2R R102, SRZ ;  /* 0x0000000000667805 */ /* 0x000fe2000001ff00 */
[----:B------:R-:W-:Y:S01]  /*0a50*/  IMNMX R185, R0, UR6, PT ;  /* 0x0000000600b97c17 */ /* 0x000fe2000b800200 */
        /* <DEDUP_REMOVED lines=59> */
[----:B------:R-:W-:Y:S01]  /*0e10*/  USHF.R.S32.HI UR14, URZ, 0x1f, UR10 ;  /* 0x0000001f3f0e7899 */ /* 0x000fe2000801140a */
[----:B------:R-:W-:Y:S01]  /*0e20*/  SHF.R.S32.HI R100, RZ, 0x1f, R156 ;  /* 0x0000001fff647819 */ /* 0x000fe2000001149c */
[----:B------:R-:W-:Y:S01]  /*0e30*/  ULDC.64 UR4, c[0x0][0x1b8] ;  /* 0x00006e0000047ab9 */ /* 0x000fe20000000a00 */
[----:B------:R-:W-:-:S13]  /*0e40*/  ISETP.NE.AND.EX P4, PT, RZ, c[0x0][0x344], PT, P4 ;  /* 0x0000d100ff007a0c */ /* 0x000fda0003f85340 */
[----:B------:R-:W-:-:S04]  /*0e50*/  @P4 IMAD.MOV.U32 R2, RZ, RZ, 0x4 ;  /* 0x00000004ff024424 */ /* 0x000fc800078e00ff */
[----:B------:R-:W-:-:S05]  /*0e60*/  @P4 IMAD.WIDE R2, R25, R2, c[0x0][0x340] ;  /* 0x0000d00019024625 */ /* 0x000fca00078e0202 */
[----:B------:R1:W2:Y:S01]  /*0e70*/  @P4 LDG.E R16, [R2.64] ;  /* 0x0000000c02104981 */ /* 0x0002a2000c1e1900 */
[----:B------:R-:W-:Y:S01]  /*0e80*/  UIMAD UR6, UR14, UR4, URZ ;  /* 0x000000040e0672a4 */ /* 0x000fe2000f8e023f */
[----:B------:R-:W-:Y:S01]  /*0e90*/  PLOP3.LUT P1, PT, PT, PT, UP2, 0x80, 0x0 ;  /* 0x000000000000781c */ /* 0x000fe20003f2f028 */
[----:B------:R-:W-:Y:S01]  /*0ea0*/  UIMAD.WIDE.U32 UR16, UR10, UR4, URZ ;  /* 0x000000040a1072a5 */ /* 0x000fe2000f8e003f */
[----:B------:R-:W-:Y:S01]  /*0eb0*/  PLOP3.LUT P0, PT, PT, PT, UP2, 0x80, 0x0 ;  /* 0x000000000000781c */ /* 0x000fe20003f0f028 */
[----:B------:R-:W-:Y:S01]  /*0ec0*/  UIMAD UR5, UR10, UR5, UR6 ;  /* 0x000000050a0572a4 */ /* 0x000fe2000f8e0206 */
[----:B------:R-:W-:Y:S01]  /*0ed0*/  SHF.R.S32.HI R17, RZ, 0x1f, R25 ;  /* 0x0000001fff117819 */ /* 0x000fe20000011419 */
[----:B------:R-:W-:Y:S01]  /*0ee0*/  ULDC UR4, c[0x0][0x2c4] ;  /* 0x0000b10000047ab9 */ /* 0x000fe20000000800 */
[----:B------:R-:W-:Y:S01]  /*0ef0*/  LEA.HI R9, R100, R156, RZ, 0x4 ;  /* 0x0000009c64097211 */ /* 0x000fe200078f20ff */
[----:B------:R-:W-:Y:S01]  /*0f00*/  UIADD3 UR5, UR17, UR5, URZ ;  /* 0x0000000511057290 */ /* 0x000fe2000fffe03f */
[----:B------:R-:W-:Y:S01]  /*0f10*/  BSSY B0, `(.L_x_1587) ;  /* 0x00000b1000007945 */ /* 0x000fe20003800000 */
[----:B------:R-:W-:Y:S01]  /*0f20*/  IMAD R5, R17, c[0x0][0x1c0], RZ ;  /* 0x0000700011057a24 */ /* 0x000fe200078e02ff */
[----:B------:R-:W-:Y:S01]  /*0f30*/  SHF.R.S32.HI R8, RZ, 0x4, R9 ;  /* 0x00000004ff087819 */ /* 0x000fe20000011409 */
[----:B------:R-:W-:-:S02]  /*0f40*/  ULDC UR15, c[0x0][0x168] ;  /* 0x00005a00000f7ab9 */ /* 0x000fc40000000800 */
[----:B------:R-:W-:Y:S01]  /*0f50*/  IMAD R5, R25, c[0x0][0x1c4], R5 ;  /* 0x0000710019057a24 */ /* 0x000fe200078e0205 */
[----:B------:R-:W-:Y:S01]  /*0f60*/  LEA.HI R7, R9, R8, RZ, 0x1 ;  /* 0x0000000809077211 */ /* 0x000fe200078f08ff */
[----:B------:R-:W-:Y:S02]  /*0f70*/  UIMAD UR15, UR4, UR15, URZ ;  /* 0x0000000f040f72a4 */ /* 0x000fe4000f8e023f */
[----:B------:R-:W-:Y:S02]  /*0f80*/  ULDC.64 UR6, c[0x0][0x1e8] ;  /* 0x00007a0000067ab9 */ /* 0x000fe40000000a00 */
[----:B------:R-:W-:Y:S01]  /*0f90*/  UIMAD UR6, UR14, UR6, URZ ;  /* 0x000000060e0672a4 */ /* 0x000fe2000f8e023f */
[----:B-1----:R-:W-:Y:S01]  /*0fa0*/  LEA.HI R2, R100, R156, RZ, 0x3 ;  /* 0x0000009c64027211 */ /* 0x002fe200078f18ff */
[----:B------:R-:W-:Y:S02]  /*0fb0*/  IMAD.U32 R3, RZ, RZ, UR17 ;  /* 0x00000011ff037e24 */ /* 0x000fe4000f8e00ff */
[----:B------:R-:W-:Y:S01]  /*0fc0*/  UIMAD UR6, UR10, UR7, UR6 ;  /* 0x000000070a0672a4 */ /* 0x000fe2000f8e0206 */
[----:B------:R-:W-:Y:S01]  /*0fd0*/  IMAD.U32 R3, RZ, RZ, UR5 ;  /* 0x00000005ff037e24 */ /* 0x000fe2000f8e00ff */
[----:B------:R-:W-:Y:S01]  /*0fe0*/  LOP3.LUT R0, R2, 0xfffffff8, RZ, 0xc0, !PT ;  /* 0xfffffff802007812 */ /* 0x000fe200078ec0ff */
[----:B------:R-:W-:Y:S01]  /*0ff0*/  ULDC.64 UR4, c[0x0][0x210] ;  /* 0x0000840000047ab9 */ /* 0x000fe20000000a00 */
[----:B------:R-:W-:Y:S01]  /*1000*/  SHF.R.S32.HI R22, RZ, 0x3, R2 ;  /* 0x00000003ff167819 */ /* 0x000fe20000011402 */
[----:B------:R-:W-:Y:S01]  /*1010*/  IMAD.U32 R2, RZ, RZ, UR16 ;  /* 0x00000010ff027e24 */ /* 0x000fe2000f8e00ff */
[----:B------:R-:W-:Y:S01]  /*1020*/  UIMAD UR4, UR14, UR4, URZ ;  /* 0x000000040e0472a4 */ /* 0x000fe2000f8e023f */
[----:B------:R-:W-:Y:S01]  /*1030*/  IMAD.IADD R28, R156, 0x1, -R0 ;  /* 0x000000019c1c7824 */ /* 0x000fe200078e0a00 */
[----:B------:R-:W-:Y:S01]  /*1040*/  IADD3 R27, R22, UR9, RZ ;  /* 0x00000009161b7c10 */ /* 0x000fe2000fffe0ff */
[----:B------:R-:W-:Y:S01]  /*1050*/  IMAD.WIDE.U32 R2, R25, c[0x0][0x1c0], R2 ;  /* 0x0000700019027a25 */ /* 0x000fe200078e0002 */
[----:B------:R-:W-:-:S03]  /*1060*/  UIMAD UR4, UR10, UR5, UR4 ;  /* 0x000000050a0472a4 */ /* 0x000fc6000f8e0204 */
[C---:B------:R-:W-:Y:S02]  /*1070*/  IMAD R4, R28.reuse, 0x20, R22 ;  /* 0x000000201c047824 */ /* 0x040fe400078e0216 */
[----:B------:R-:W-:Y:S02]  /*1080*/  IMAD.IADD R3, R3, 0x1, R5 ;  /* 0x0000000103037824 */ /* 0x000fe400078e0205 */
[----:B------:R-:W-:Y:S01]  /*1090*/  IMAD.SHL.U32 R10, R28, 0x8, RZ ;  /* 0x000000081c0a7824 */ /* 0x000fe200078e00ff */
[----:B------:R-:W-:Y:S01]  /*10a0*/  IADD3 R4, R4, UR9, RZ ;  /* 0x0000000904047c10 */ /* 0x000fe2000fffe0ff */
[----:B------:R-:W-:-:S03]  /*10b0*/  IMAD.SHL.U32 R19, R28, 0x8, RZ ;  /* 0x000000081c137824 */ /* 0x000fc600078e00ff */
[----:B------:R-:W-:Y:S01]  /*10c0*/  SHF.R.S32.HI R11, RZ, 0x1f, R10 ;  /* 0x0000001fff0b7819 */ /* 0x000fe2000001140a */
[----:B------:R-:W-:Y:S01]  /*10d0*/  @P1 IMAD.HI.U32 R6, R4, c[0x0][0x2c8], RZ ;  /* 0x0000b20004061a27 */ /* 0x000fe200078e00ff */
[----:B------:R-:W-:Y:S02]  /*10e0*/  ISETP.GE.AND P1, PT, R27, UR15, PT ;  /* 0x0000000f1b007c0c */ /* 0x000fe4000bf26270 */
[----:B------:R-:W-:Y:S01]  /*10f0*/  IADD3 R20, R19, 0xc0, RZ ;  /* 0x000000c013147810 */ /* 0x000fe20007ffe0ff */
[----:B------:R-:W-:Y:S01]  /*1100*/  IMAD.MOV.U32 R0, RZ, RZ, R4 ;  /* 0x000000ffff007224 */ /* 0x000fe200078e0004 */
[----:B------:R-:W-:Y:S02]  /*1110*/  @P0 SHF.R.U32.HI R0, RZ, c[0x0][0x2cc], R6 ;  /* 0x0000b300ff000a19 */ /* 0x000fe40000011606 */
[----:B------:R-:W-:Y:S02]  /*1120*/  LOP3.LUT R6, R7, 0xfffffffe, RZ, 0xc0, !PT ;  /* 0xfffffffe07067812 */ /* 0x000fe400078ec0ff */
[----:B------:R-:W-:Y:S01]  /*1130*/  ISETP.GE.AND P5, PT, R20, c[0x0][0x198], PT ;  /* 0x0000660014007a0c */ /* 0x000fe20003fa6270 */
[----:B------:R-:W-:Y:S01]  /*1140*/  IMAD.MOV R5, RZ, RZ, -R0 ;  /* 0x000000ffff057224 */ /* 0x000fe200078e0a00 */
[----:B------:R-:W-:Y:S01]  /*1150*/  IADD3 R18, R10, 0x40, RZ ;  /* 0x000000400a127810 */ /* 0x000fe20007ffe0ff */
[----:B------:R-:W-:Y:S01]  /*1160*/  IMAD.IADD R29, R8, 0x1, -R6 ;  /* 0x00000001081d7824 */ /* 0x000fe200078e0a06 */
[----:B------:R-:W-:Y:S01]  /*1170*/  SHF.R.S32.HI R6, RZ, 0x1f, R0 ;  /* 0x0000001fff067819 */ /* 0x000fe20000011400 */
[----:B------:R-:W-:Y:S01]  /*1180*/  IMAD R5, R5, c[0x0][0x2c4], R4 ;  /* 0x0000b10005057a24 */ /* 0x000fe200078e0204 */
[----:B------:R-:W-:Y:S01]  /*1190*/  IADD3 R8, R27, 0x20, RZ ;  /* 0x000000201b087810 */ /* 0x000fe20007ffe0ff */
[----:B------:R-:W-:Y:S01]  /*11a0*/  IMAD.SHL.U32 R4, R22, 0x40, RZ ;  /* 0x0000004016047824 */ /* 0x000fe200078e00ff */
[----:B------:R-:W-:Y:S01]  /*11b0*/  @!P1 SHF.R.S32.HI R13, RZ, 0x1f, R20 ;  /* 0x0000001fff0d9819 */ /* 0x000fe20000011414 */
[----:B------:R-:W-:Y:S01]  /*11c0*/  IMAD R6, R6, c[0x0][0x1b0], RZ ;  /* 0x00006c0006067a24 */ /* 0x000fe200078e02ff */
[----:B------:R-:W-:Y:S01]  /*11d0*/  ISETP.GE.AND P0, PT, R8, UR15, PT ;  /* 0x0000000f08007c0c */ /* 0x000fe2000bf06270 */
[----:B------:R-:W-:Y:S01]  /*11e0*/  IMAD.WIDE.U32 R2, R0, c[0x0][0x1b0], R2 ;  /* 0x00006c0000027a25 */ /* 0x000fe200078e0002 */
[----:B------:R-:W-:-:S02]  /*11f0*/  LOP3.LUT R4, R4, 0x1c0, RZ, 0xc0, !PT ;  /* 0x000001c004047812 */ /* 0x000fc400078ec0ff */
[----:B------:R-:W-:Y:S01]  /*1200*/  @!P1 LEA.HI R20, R13, R20, RZ, 0x3 ;  /* 0x000000140d149211 */ /* 0x000fe200078f18ff */
[----:B------:R-:W-:Y:S01]  /*1210*/  IMAD R0, R0, c[0x0][0x1b4], R6 ;  /* 0x00006d0000007a24 */ /* 0x000fe200078e0206 */
[----:B------:R-:W-:Y:S02]  /*1220*/  LOP3.LUT R7, R4, 0x38, R10, 0xf8, !PT ;  /* 0x0000003804077812 */ /* 0x000fe400078ef80a */
[----:B------:R-:W-:Y:S01]  /*1230*/  SHF.R.U32.HI R4, RZ, 0x3, R4 ;  /* 0x00000003ff047819 */ /* 0x000fe20000011604 */
[----:B------:R-:W-:Y:S01]  /*1240*/  IMAD.IADD R3, R3, 0x1, R0 ;  /* 0x0000000103037824 */ /* 0x000fe200078e0200 */
[----:B------:R-:W-:Y:S02]  /*1250*/  IADD3 R6, R10, 0x80, RZ ;  /* 0x000000800a067810 */ /* 0x000fe40007ffe0ff */
[----:B------:R-:W-:Y:S01]  /*1260*/  LOP3.LUT R7, R7, R4, RZ, 0x3c, !PT ;  /* 0x0000000407077212 */ /* 0x000fe200078e3cff */
[----:B------:R-:W-:Y:S01]  /*1270*/  IMAD.WIDE.U32 R2, R5, c[0x0][0x1a8], R2 ;  /* 0x00006a0005027a25 */ /* 0x000fe200078e0002 */
[----:B------:R-:W-:-:S02]  /*1280*/  SHF.R.S32.HI R4, RZ, 0x1f, R5 ;  /* 0x0000001fff047819 */ /* 0x000fc40000011405 */
[----:B------:R-:W-:Y:S02]  /*1290*/  ISETP.GE.AND P2, PT, R6, c[0x0][0x1d4], PT ;  /* 0x0000750006007a0c */ /* 0x000fe40003f46270 */
[----:B------:R-:W-:Y:S01]  /*12a0*/  LEA.HI R6, R100, R156, RZ, 0x6 ;  /* 0x0000009c64067211 */ /* 0x000fe200078f30ff */
[----:B------:R-:W-:Y:S01]  /*12b0*/  IMAD R0, R4, c[0x0][0x1a8], RZ ;  /* 0x00006a0004007a24 */ /* 0x000fe200078e02ff */
[----:B------:R-:W-:Y:S02]  /*12c0*/  LEA R26, P3, R2, c[0x0][0x160], 0x1 ;  /* 0x00005800021a7a11 */ /* 0x000fe400078608ff */
[----:B------:R-:W-:Y:S01]  /*12d0*/  @!P1 LOP3.LUT R20, R20, 0xfffffff8, RZ, 0xc0, !PT ;  /* 0xfffffff814149812 */ /* 0x000fe200078ec0ff */
[----:B------:R-:W-:Y:S01]  /*12e0*/  IMAD.SHL.U32 R4, R6, 0x8, RZ ;  /* 0x0000000806047824 */ /* 0x000fe200078e00ff */
[----:B------:R-:W-:Y:S01]  /*12f0*/  IADD3 R6, R19, 0x80, RZ ;  /* 0x0000008013067810 */ /* 0x000fe20007ffe0ff */
[----:B------:R-:W-:-:S03]  /*1300*/  IMAD R0, R5, c[0x0][0x1ac], R0 ;  /* 0x00006b0005007a24 */ /* 0x000fc600078e0200 */
[----:B------:R-:W-:Y:S01]  /*1310*/  LOP3.LUT R225, R7, 0xfffffe00, R4, 0xf8, !PT ;  /* 0xfffffe0007e17812 */ /* 0x000fe200078ef804 */
[----:B------:R-:W-:Y:S01]  /*1320*/  IMAD.IADD R0, R3, 0x1, R0 ;  /* 0x0000000103007824 */ /* 0x000fe200078e0200 */
[----:B------:R-:W-:Y:S02]  /*1330*/  LOP3.LUT R4, R9, 0xfffffff0, RZ, 0xc0, !PT ;  /* 0xfffffff009047812 */ /* 0x000fe400078ec0ff */
[----:B------:R-:W-:Y:S02]  /*1340*/  SHF.R.S32.HI R7, RZ, 0x1f, R22 ;  /* 0x0000001fff077819 */ /* 0x000fe40000011416 */
[----:B------:R-:W-:Y:S01]  /*1350*/  LEA.HI.X R24, R2, c[0x0][0x164], R0, 0x1, P3 ;  /* 0x0000590002187a11 */ /* 0x000fe200018f0c00 */
[----:B------:R-:W-:Y:S01]  /*1360*/  IMAD.IADD R8, R156, 0x1, -R4 ;  /* 0x000000019c087824 */ /* 0x000fe200078e0a04 */
[----:B------:R-:W-:Y:S01]  /*1370*/  @!P1 SHF.R.S32.HI R5, RZ, 0x1f, R6 ;  /* 0x0000001fff059819 */ /* 0x000fe20000011406 */
[----:B------:R-:W-:Y:S01]  /*1380*/  IMAD R0, R7, c[0x0][0x1e0], RZ ;  /* 0x0000780007007a24 */ /* 0x000fe200078e02ff */
[----:B------:R-:W-:Y:S01]  /*1390*/  ISETP.GE.AND P6, PT, R6, c[0x0][0x198], PT ;  /* 0x0000660006007a0c */ /* 0x000fe20003fc6270 */
[----:B------:R-:W-:Y:S01]  /*13a0*/  SHFL.IDX PT, R3, R24, RZ, 0x181f ;  /* 0x00181fff18037589 */ /* 0x000fe200000e0000 */
[----:B------:R-:W-:Y:S01]  /*13b0*/  SHF.R.S32.HI R2, RZ, 0x1f, R8 ;  /* 0x0000001fff027819 */ /* 0x000fe20000011408 */
[----:B------:R-:W-:Y:S01]  /*13c0*/  IMAD R0, R22, c[0x0][0x1e4], R0 ;  /* 0x0000790016007a24 */ /* 0x000fe200078e0200 */
[----:B------:R-:W-:Y:S01]  /*13d0*/  @!P1 LEA.HI R15, R5, R6, RZ, 0x3 ;  /* 0x00000006050f9211 */ /* 0x000fe200078f18ff */
[----:B------:R-:W-:Y:S01]  /*13e0*/  IMAD R6, R7, c[0x0][0x208], RZ ;  /* 0x0000820007067a24 */ /* 0x000fe200078e02ff */
[----:B------:R-:W-:Y:S01]  /*13f0*/  LEA.HI R23, R2, R8, RZ, 0x3 ;  /* 0x0000000802177211 */ /* 0x000fe200078f18ff */
[C---:B------:R-:W-:Y:S01]  /*1400*/  IMAD.WIDE.U32 R4, R22.reuse, c[0x0][0x1e0], R10 ;  /* 0x0000780016047a25 */ /* 0x040fe200078e000a */
[----:B------:R-:W1:Y:S02]  /*1410*/  SHFL.IDX PT, R2, R26, RZ, 0x181f ;  /* 0x00181fff1a027589 */ /* 0x000e6400000e0000 */
[----:B------:R-:W-:Y:S01]  /*1420*/  LOP3.LUT R14, R23, 0xfffffff8, RZ, 0xc0, !PT ;  /* 0xfffffff8170e7812 */ /* 0x000fe200078ec0ff */
[----:B------:R-:W-:-:S02]  /*1430*/  IMAD R12, R22, c[0x0][0x20c], R6 ;  /* 0x00008300160c7a24 */ /* 0x000fc400078e0206 */
[----:B------:R-:W-:-:S04]  /*1440*/  IMAD.WIDE.U32 R6, R22, c[0x0][0x208], R10 ;  /* 0x0000820016067a25 */ /* 0x000fc800078e000a */
[----:B------:R-:W-:Y:S02]  /*1450*/  IMAD.IADD R9, R5, 0x1, R0 ;  /* 0x0000000105097824 */ /* 0x000fe400078e0200 */
[----:B------:R-:W-:Y:S01]  /*1460*/  IMAD.IADD R21, R8, 0x1, -R14 ;  /* 0x0000000108157824 */ /* 0x000fe200078e0a0e */
[----:B------:R-:W-:Y:S01]  /*1470*/  @!P1 LOP3.LUT R14, R15, 0xfffffff8, RZ, 0xc0, !PT ;  /* 0xfffffff80f0e9812 */ /* 0x000fe200078ec0ff */
[----:B------:R-:W-:Y:S02]  /*1480*/  IMAD.IADD R5, R7, 0x1, R12 ;  /* 0x0000000107057824 */ /* 0x000fe400078e020c */
[----:B------:R-:W-:Y:S02]  /*1490*/  IMAD.MOV.U32 R8, RZ, RZ, R4 ;  /* 0x000000ffff087224 */ /* 0x000fe400078e0004 */
[----:B------:R-:W-:Y:S02]  /*14a0*/  IMAD.U32 R12, RZ, RZ, UR10 ;  /* 0x0000000aff0c7e24 */ /* 0x000fe4000f8e00ff */
[----:B------:R-:W-:-:S02]  /*14b0*/  IMAD.U32 R0, RZ, RZ, UR10 ;  /* 0x0000000aff007e24 */ /* 0x000fc4000f8e00ff */
[----:B------:R-:W-:Y:S02]  /*14c0*/  IMAD.MOV.U32 R4, RZ, RZ, R6 ;  /* 0x000000ffff047224 */ /* 0x000fe400078e0006 */
[----:B------:R-:W-:-:S04]  /*14d0*/  IMAD.WIDE.U32 R12, R12, c[0x0][0x1e8], R8 ;  /* 0x00007a000c0c7a25 */ /* 0x000fc800078e0008 */
[----:B------:R-:W-:Y:S01]  /*14e0*/  IMAD.WIDE.U32 R8, R0, c[0x0][0x210], R4 ;  /* 0x0000840000087a25 */ /* 0x000fe200078e0004 */
[C---:B-1----:R-:W-:Y:S02]  /*14f0*/  @!P1 LEA R4, P3, R19.reuse, R2, 0x1 ;  /* 0x0000000213049211 */ /* 0x042fe400078608ff */
[----:B------:R-:W-:Y:S01]  /*1500*/  @!P1 SHF.R.S32.HI R0, RZ, 0x1f, R18 ;  /* 0x0000001fff009819 */ /* 0x000fe20000011412 */
[----:B------:R-:W-:Y:S01]  /*1510*/  @!P1 IMAD.WIDE R14, R14, 0x2, R2 ;  /* 0x000000020e0e9825 */ /* 0x000fe200078e0202 */
[C---:B------:R-:W-:Y:S02]  /*1520*/  @!P1 LEA.HI.X R5, R19.reuse, R3, R11, 0x1, P3 ;  /* 0x0000000313059211 */ /* 0x040fe400018f0c0b */
[----:B------:R-:W-:Y:S02]  /*1530*/  ISETP.GE.AND P3, PT, R19, c[0x0][0x198], PT ;  /* 0x0000660013007a0c */ /* 0x000fe40003f66270 */
[----:B------:R-:W-:Y:S02]  /*1540*/  @!P1 LEA.HI R0, R0, R18, RZ, 0x3 ;  /* 0x0000001200009211 */ /* 0x000fe400078f18ff */
[----:B------:R-:W-:-:S02]  /*1550*/  IADD3 R13, R13, UR6, RZ ;  /* 0x000000060d0d7c10 */ /* 0x000fc4000fffe0ff */
[--C-:B--2---:R-:W-:Y:S01]  /*1560*/  @P4 SHF.R.S32.HI R7, RZ, 0x1f, R16.reuse ;  /* 0x0000001fff074819 */ /* 0x104fe20000011410 */
[----:B------:R-:W-:Y:S01]  /*1570*/  @P4 IMAD.MOV.U32 R6, RZ, RZ, R16 ;  /* 0x000000ffff064224 */ /* 0x000fe200078e0010 */
[----:B------:R-:W-:Y:S01]  /*1580*/  @!P1 LOP3.LUT R16, R0, 0xfffffff8, RZ, 0xc0, !PT ;  /* 0xfffffff800109812 */ /* 0x000fe200078ec0ff */
[----:B------:R-:W-:Y:S02]  /*1590*/  @!P4 IMAD.MOV.U32 R6, RZ, RZ, R25 ;  /* 0x000000ffff06c224 */ /* 0x000fe400078e0019 */
[----:B------:R-:W-:Y:S01]  /*15a0*/  @!P4 IMAD.MOV.U32 R7, RZ, RZ, R17 ;  /* 0x000000ffff07c224 */ /* 0x000fe200078e0011 */
[----:B------:R-:W-:Y:S01]  /*15b0*/  ISETP.GE.AND P4, PT, R19, c[0x0][0x198], PT ;  /* 0x0000660013007a0c */ /* 0x000fe20003f86270 */
[----:B------:R-:W-:Y:S01]  /*15c0*/  @!P1 IMAD.SHL.U32 R0, R225, 0x2, RZ ;  /* 0x00000002e1009824 */ /* 0x000fe200078e00ff */
[----:B------:R-:W-:Y:S01]  /*15d0*/  ISETP.GE.AND P4, PT, R18, c[0x0][0x198], PT ;  /* 0x0000660012007a0c */ /* 0x000fe20003f86270 */
[----:B------:R-:W-:-:S03]  /*15e0*/  @!P1 IMAD.WIDE R16, R16, 0x2, R2 ;  /* 0x0000000210109825 */ /* 0x000fc600078e0202 */
[----:B------:R-:W-:Y:S01]  /*15f0*/  @!PT LDS RZ, [RZ] ;  /* 0x00000000fffff984 */ /* 0x000fe20000000800 */
[----:B------:R1:W-:Y:S01]  /*1600*/  @!P1 LDGSTS.E.BYPASS.LTC128B.128 [R0+0x10100], [R4.64], !P3 ;  /* 0x1010000004009fae */ /* 0x0003e2000d901d4c */
[----:B------:R-:W-:Y:S01]  /*1610*/  @!P1 IMAD.WIDE R2, R20, 0x2, R2 ;  /* 0x0000000214029825 */ /* 0x000fe200078e0202 */
[----:B------:R-:W-:Y:S02]  /*1620*/  P2R R25, PR, RZ, 0x10 ;  /* 0x00000010ff197803 */ /* 0x000fe40000000000 */
[----:B------:R-:W-:Y:S01]  /*1630*/  ISETP.GE.AND P3, PT, R18, c[0x0][0x1d4], PT ;  /* 0x0000750012007a0c */ /* 0x000fe20003f66270 */
[----:B------:R-:W-:-:S04]  /*1640*/  IMAD.WIDE.U32 R34, R6, c[0x0][0x1f0], R12 ;  /* 0x00007c0006227a25 */ /* 0x000fc800078e000c */
[----:B------:R2:W-:Y:S01]  /*1650*/  @!P1 LDGSTS.E.BYPASS.LTC128B.128 [R0+0x14100], [R16.64], !P4 ;  /* 0x1410000010009fae */ /* 0x0005e2000e101d4c */
[----:B------:R-:W-:-:S03]  /*1660*/  ISETP.GE.AND P4, PT, R10, c[0x0][0x1d4], PT ;  /* 0x000075000a007a0c */ /* 0x000fc60003f86270 */
[----:B------:R3:W-:Y:S04]  /*1670*/  @!P1 LDGSTS.E.BYPASS.LTC128B.128 [R0+0x18100], [R14.64], !P6 ;  /* 0x181000000e009fae */ /* 0x0007e8000f101d4c */
[----:B------:R4:W-:Y:S01]  /*1680*/  @!P1 LDGSTS.E.BYPASS.LTC128B.128 [R0+0x1c100], [R2.64], !P5 ;  /* 0x1c10000002009fae */ /* 0x0009e2000e901d4c */
[----:B------:R-:W-:-:S03]  /*1690*/  LOP3.LUT P1, RZ, R21, 0x2, RZ, 0xc0, !PT ;  /* 0x0000000215ff7812 */ /* 0x000fc6000782c0ff */
[----:B------:R4:W-:Y:S01]  /*16a0*/  STL.64 [R1+0x28], R34 ;  /* 0x0000282201007387 */ /* 0x0009e20000100a00 */
[----:B-1----:R-:W-:Y:S02]  /*16b0*/  IMAD.SHL.U32 R4, R21, 0x40, RZ ;  /* 0x0000004015047824 */ /* 0x002fe400078e00ff */
[----:B------:R-:W-:Y:S02]  /*16c0*/  IMAD R5, R7, c[0x0][0x1f0], RZ ;  /* 0x00007c0007057a24 */ /* 0x000fe400078e02ff */
[----:B--2---:R-:W-:Y:S02]  /*16d0*/  IMAD.MOV.U32 R16, RZ, RZ, 0x20 ;  /* 0x00000020ff107424 */ /* 0x004fe400078e00ff */
[----:B---3--:R-:W-:Y:S02]  /*16e0*/  IMAD R14, R6, c[0x0][0x1f4], R5 ;  /* 0x00007d00060e7a24 */ /* 0x008fe400078e0205 */
[----:B------:R-:W-:Y:S02]  /*16f0*/  IMAD.SHL.U32 R5, R23, 0x40, RZ ;  /* 0x0000004017057824 */ /* 0x000fe400078e00ff */
[----:B----4-:R-:W-:Y:S01]  /*1700*/  IMAD.SHL.U32 R2, R29, 0x8, RZ ;  /* 0x000000081d027824 */ /* 0x010fe200078e00ff */
[----:B------:R-:W-:Y:S01]  /*1710*/  LOP3.LUT R0, R4, 0x1c0, RZ, 0xc0, !PT ;  /* 0x000001c004007812 */ /* 0x000fe200078ec0ff */
[----:B------:R-:W-:Y:S01]  /*1720*/  IMAD.IADD R37, R35, 0x1, R14 ;  /* 0x0000000123257824 */ /* 0x000fe200078e020e */
[----:B------:R-:W-:Y:S01]  /*1730*/  IADD3 R3, R9, UR4, RZ ;  /* 0x0000000409037c10 */ /* 0x000fe2000fffe0ff */
[----:B------:R-:W-:Y:S01]  /*1740*/  IMAD.MOV.U32 R4, RZ, RZ, 0x10 ;  /* 0x00000010ff047424 */ /* 0x000fe200078e00ff */
[----:B------:R-:W-:Y:S01]  /*1750*/  LOP3.LUT R2, R0, 0x8, R2, 0xf8, !PT ;  /* 0x0000000800027812 */ /* 0x000fe200078ef802 */
[----:B------:R1:W2:Y:S01]  /*1760*/  SHFL.IDX PT, R9, R24, 0x1, 0x181f ;  /* 0x00381f0018097f89 */ /* 0x0002a200000e0000 */
[----:B------:R-:W-:-:S02]  /*1770*/  SHF.R.U32.HI R0, RZ, 0x3, R0 ;  /* 0x00000003ff007819 */ /* 0x000fc40000011600 */
[----:B------:R-:W-:Y:S02]  /*1780*/  SEL R4, R4, 0xfffffff0, !P1 ;  /* 0xfffffff004047807 */ /* 0x000fe40004800000 */
[----:B------:R-:W-:Y:S01]  /*1790*/  LOP3.LUT R15, R2, R0, RZ, 0x3c, !PT ;  /* 0x00000000020f7212 */ /* 0x000fe200078e3cff */
[----:B------:R-:W-:Y:S01]  /*17a0*/  IMAD R0, R7, c[0x0][0x218], RZ ;  /* 0x0000860007007a24 */ /* 0x000fe200078e02ff */
[----:B------:R-:W-:Y:S01]  /*17b0*/  LOP3.LUT P1, RZ, R21, 0x4, RZ, 0xc0, !PT ;  /* 0x0000000415ff7812 */ /* 0x000fe2000782c0ff */
[----:B------:R-:W-:Y:S01]  /*17c0*/  IMAD.MOV.U32 R2, RZ, RZ, R8 ;  /* 0x000000ffff027224 */ /* 0x000fe200078e0008 */
[----:B------:R-:W-:Y:S01]  /*17d0*/  LOP3.LUT R5, R15, 0xfffffe00, R5, 0xf8, !PT ;  /* 0xfffffe000f057812 */ /* 0x000fe200078ef805 */
[----:B------:R-:W-:Y:S01]  /*17e0*/  IMAD R7, R6, c[0x0][0x21c], R0 ;  /* 0x0000870006077a24 */ /* 0x000fe200078e0200 */
[----:B------:R-:W-:Y:S01]  /*17f0*/  IADD3 R0, R10, 0xc0, RZ ;  /* 0x000000c00a007810 */ /* 0x000fe20007ffe0ff */
[----:B------:R-:W-:Y:S01]  /*1800*/  IMAD.WIDE.U32 R32, R6, c[0x0][0x218], R2 ;  /* 0x0000860006207a25 */ /* 0x000fe200078e0002 */
[----:B------:R1:W3:Y:S01]  /*1810*/  SHFL.IDX PT, R8, R26, 0x1, 0x181f ;  /* 0x00381f001a087f89 */ /* 0x0002e200000e0000 */
[----:B------:R-:W-:-:S02]  /*1820*/  SEL R2, R16, 0xffffffe0, !P1 ;  /* 0xffffffe010027807 */ /* 0x000fc40004800000 */
[----:B------:R-:W-:Y:S01]  /*1830*/  IMAD.IADD R31, R33, 0x1, R7 ;  /* 0x00000001211f7824 */ /* 0x000fe200078e0207 */
[----:B------:R1:W-:Y:S01]  /*1840*/  STL.64 [R1+0x30], R32 ;  /* 0x0000302001007387 */ /* 0x0003e20000100a00 */
[----:B------:R-:W-:-:S03]  /*1850*/  ISETP.GE.AND P1, PT, R0, c[0x0][0x1d4], PT ;  /* 0x0000750000007a0c */ /* 0x000fc60003f26270 */
[----:B------:R1:W-:Y:S04]  /*1860*/  STL [R1+0x24], R37 ;  /* 0x0000242501007387 */ /* 0x0003e80000100800 */
[----:B------:R1:W-:Y:S01]  /*1870*/  STL [R1+0x1c], R31 ;  /* 0x00001c1f01007387 */ /* 0x0003e20000100800 */
[----:B------:R-:W-:Y:S05]  /*1880*/  @P0 BRA `(.L_x_1588) ;  /* 0x0000019000000947 */ /* 0x000fea0003800000 */
[C---:B--2---:R-:W-:Y:S02]  /*1890*/  IADD3 R3, R19.reuse, 0x80, RZ ;  /* 0x0000008013037810 */ /* 0x044fe40007ffe0ff */
[C---:B------:R-:W-:Y:S02]  /*18a0*/  IADD3 R0, R19.reuse, 0xc0, RZ ;  /* 0x000000c013007810 */ /* 0x040fe40007ffe0ff */
[----:B---3--:R-:W-:Y:S02]  /*18b0*/  LEA R6, P0, R19, R8, 0x1 ;  /* 0x0000000813067211 */ /* 0x008fe400078008ff */
[----:B------:R-:W-:-:S02]  /*18c0*/  SHF.R.S32.HI R14, RZ, 0x1f, R18 ;  /* 0x0000001fff0e7819 */ /* 0x000fc40000011412 */
[----:B------:R-:W-:Y:S02]  /*18d0*/  SHF.R.S32.HI R12, RZ, 0x1f, R3 ;  /* 0x0000001fff0c7819 */ /* 0x000fe40000011403 */
[----:B------:R-:W-:Y:S02]  /*18e0*/  SHF.R.S32.HI R13, RZ, 0x1f, R0 ;  /* 0x0000001fff0d7819 */ /* 0x000fe40000011400 */
[----:B------:R-:W-:Y:S02]  /*18f0*/  P2R R17, PR, RZ, 0x2 ;  /* 0x00000002ff117803 */ /* 0x000fe40000000000 */
[C---:B------:R-:W-:Y:S02]  /*1900*/  LEA.HI.X R7, R19.reuse, R9, R11, 0x1, P0 ;  /* 0x0000000913077211 */ /* 0x040fe400000f0c0b */
[----:B------:R-:W-:Y:S02]  /*1910*/  LEA.HI R14, R14, R18, RZ, 0x3 ;  /* 0x000000120e0e7211 */ /* 0x000fe400078f18ff */
[----:B------:R-:W-:-:S02]  /*1920*/  ISETP.GE.AND P1, PT, R19, c[0x0][0x198], PT ;  /* 0x0000660013007a0c */ /* 0x000fc40003f26270 */
[----:B------:R-:W-:Y:S02]  /*1930*/  ISETP.NE.AND P0, PT, R25, RZ, PT ;  /* 0x000000ff1900720c */ /* 0x000fe40003f05270 */
[----:B------:R-:W-:Y:S02]  /*1940*/  LEA.HI R3, R12, R3, RZ, 0x3 ;  /* 0x000000030c037211 */ /* 0x000fe400078f18ff */
[----:B------:R-:W-:Y:S02]  /*1950*/  LEA.HI R0, R13, R0, RZ, 0x3 ;  /* 0x000000000d007211 */ /* 0x000fe400078f18ff */
[----:B------:R-:W-:Y:S02]  /*1960*/  LOP3.LUT R14, R14, 0xfffffff8, RZ, 0xc0, !PT ;  /* 0xfffffff80e0e7812 */ /* 0x000fe400078ec0ff */
[----:B------:R-:W-:Y:S02]  /*1970*/  LOP3.LUT R3, R3, 0xfffffff8, RZ, 0xc0, !PT ;  /* 0xfffffff803037812 */ /* 0x000fe400078ec0ff */
[----:B------:R-:W-:Y:S01]  /*1980*/  LOP3.LUT R16, R0, 0xfffffff8, RZ, 0xc0, !PT ;  /* 0xfffffff800107812 */ /* 0x000fe200078ec0ff */
[----:B------:R-:W-:-:S02]  /*1990*/  IMAD.SHL.U32 R0, R225, 0x2, RZ ;  /* 0x00000002e1007824 */ /* 0x000fc400078e00ff */
[----:B------:R-:W-:-:S03]  /*19a0*/  IMAD.WIDE R14, R14, 0x2, R8 ;  /* 0x000000020e0e7825 */ /* 0x000fc600078e0208 */
[----:B------:R2:W-:Y:S01]  /*19b0*/  LDGSTS.E.BYPASS.LTC128B.128 [R0+0x11100], [R6.64], !P1 ;  /* 0x1110000006007fae */ /* 0x0005e2000c901d4c */
[--C-:B------:R-:W-:Y:S01]  /*19c0*/  IMAD.WIDE R12, R3, 0x2, R8.reuse ;  /* 0x00000002030c7825 */ /* 0x100fe200078e0208 */
[----:B------:R-:W-:Y:S02]  /*19d0*/  ISETP.NE.AND P1, PT, R17, RZ, PT ;  /* 0x000000ff1100720c */ /* 0x000fe40003f25270 */
[----:B------:R2:W-:Y:S01]  /*19e0*/  LDGSTS.E.BYPASS.LTC128B.128 [R0+0x15100], [R14.64], !P0 ;  /* 0x151000000e007fae */ /* 0x0005e2000c101d4c */
[----:B------:R-:W-:-:S03]  /*19f0*/  IMAD.WIDE R8, R16, 0x2, R8 ;  /* 0x0000000210087825 */ /* 0x000fc600078e0208 */
[----:B------:R2:W-:Y:S04]  /*1a00*/  LDGSTS.E.BYPASS.LTC128B.128 [R0+0x19100], [R12.64], !P6 ;  /* 0x191000000c007fae */ /* 0x0005e8000f101d4c */
[----:B------:R2:W-:Y:S03]  /*1a10*/  LDGSTS.E.BYPASS.LTC128B.128 [R0+0x1d100], [R8.64], !P5 ;  /* 0x1d10000008007fae */ /* 0x0005e6000e901d4c */
.L_x_1588:
[----:B--2---:R-:W-:Y:S05]  /*1a20*/  BSYNC B0 ;  /* 0x0000000000007941 */ /* 0x004fea0003800000 */
.L_x_1587:
[----:B------:R-:W-:Y:S01]  /*1a30*/  IADD3 R0, R27, 0x40, RZ ;  /* 0x000000401b007810 */ /* 0x000fe20007ffe0ff */
[----:B------:R2:W4:Y:S01]  /*1a40*/  SHFL.IDX PT, R7, R24, 0x2, 0x181f ;  /* 0x00581f0018077f89 */ /* 0x00052200000e0000 */
[----:B------:R-:W-:Y:S02]  /*1a50*/  BSSY B0, `(.L_x_1589) ;  /* 0x000001e000007945 */ /* 0x000fe40003800000 */
[----:B------:R-:W-:Y:S01]  /*1a60*/  ISETP.GE.AND P0, PT, R0, UR15, PT ;  /* 0x0000000f00007c0c */ /* 0x000fe2000bf06270 */
[----:B------:R2:W1:-:S12]  /*1a70*/  SHFL.IDX PT, R6, R26, 0x2, 0x181f ;  /* 0x00581f001a067f89 */ /* 0x00045800000e0000 */
[----:B------:R-:W-:Y:S05]  /*1a80*/  @P0 BRA `(.L_x_1590) ;  /* 0x000001a000000947 */ /* 0x000fea0003800000 */
[C---:B------:R-:W-:Y:S02]  /*1a90*/  IADD3 R3, R19.reuse, 0x80, RZ ;  /* 0x0000008013037810 */ /* 0x040fe40007ffe0ff */
[C---:B------:R-:W-:Y:S02]  /*1aa0*/  IADD3 R0, R19.reuse, 0xc0, RZ ;  /* 0x000000c013007810 */ /* 0x040fe40007ffe0ff */
[----:B-1-3--:R-:W-:Y:S02]  /*1ab0*/  LEA R8, P0, R19, R6, 0x1 ;  /* 0x0000000613087211 */ /* 0x00afe400078008ff */
[----:B------:R-:W-:Y:S02]  /*1ac0*/  SHF.R.S32.HI R14, RZ, 0x1f, R18 ;  /* 0x0000001fff0e7819 */ /* 0x000fe40000011412 */
[----:B------:R-:W-:Y:S02]  /*1ad0*/  SHF.R.S32.HI R12, RZ, 0x1f, R3 ;  /* 0x0000001fff0c7819 */ /* 0x000fe40000011403 */
[----:B------:R-:W-:-:S02]  /*1ae0*/  SHF.R.S32.HI R13, RZ, 0x1f, R0 ;  /* 0x0000001fff0d7819 */ /* 0x000fc40000011400 */
[----:B------:R-:W-:Y:S02]  /*1af0*/  P2R R17, PR, RZ, 0x2 ;  /* 0x00000002ff117803 */ /* 0x000fe40000000000 */
[C---:B----4-:R-:W-:Y:S02]  /*1b00*/  LEA.HI.X R9, R19.reuse, R7, R11, 0x1, P0 ;  /* 0x0000000713097211 */ /* 0x050fe400000f0c0b */
[----:B------:R-:W-:Y:S02]  /*1b10*/  LEA.HI R14, R14, R18, RZ, 0x3 ;  /* 0x000000120e0e7211 */ /* 0x000fe400078f18ff */
[----:B------:R-:W-:Y:S02]  /*1b20*/  ISETP.GE.AND P1, PT, R19, c[0x0][0x198], PT ;  /* 0x0000660013007a0c */ /* 0x000fe40003f26270 */
[----:B------:R-:W-:Y:S02]  /*1b30*/  ISETP.NE.AND P0, PT, R25, RZ, PT ;  /* 0x000000ff1900720c */ /* 0x000fe40003f05270 */
[----:B------:R-:W-:-:S02]  /*1b40*/  LEA.HI R3, R12, R3, RZ, 0x3 ;  /* 0x000000030c037211 */ /* 0x000fc400078f18ff */
[----:B------:R-:W-:Y:S02]  /*1b50*/  LEA.HI R0, R13, R0, RZ, 0x3 ;  /* 0x000000000d007211 */ /* 0x000fe400078f18ff */
[----:B------:R-:W-:Y:S02]  /*1b60*/  LOP3.LUT R14, R14, 0xfffffff8, RZ, 0xc0, !PT ;  /* 0xfffffff80e0e7812 */ /* 0x000fe400078ec0ff */
[----:B------:R-:W-:Y:S02]  /*1b70*/  LOP3.LUT R3, R3, 0xfffffff8, RZ, 0xc0, !PT ;  /* 0xfffffff803037812 */ /* 0x000fe400078ec0ff */
[----:B------:R-:W-:Y:S01]  /*1b80*/  LOP3.LUT R16, R0, 0xfffffff8, RZ, 0xc0, !PT ;  /* 0xfffffff800107812 */ /* 0x000fe200078ec0ff */
[----:B------:R-:W-:Y:S02]  /*1b90*/  IMAD.SHL.U32 R0, R225, 0x2, RZ ;  /* 0x00000002e1007824 */ /* 0x000fe400078e00ff */
[----:B------:R-:W-:-:S03]  /*1ba0*/  IMAD.WIDE R14, R14, 0x2, R6 ;  /* 0x000000020e0e7825 */ /* 0x000fc600078e0206 */
[----:B------:R-:W-:Y:S01]  /*1bb0*/  @!PT LDS RZ, [RZ] ;  /* 0x00000000fffff984 */ /* 0x000fe20000000800 */
[----:B------:R1:W-:Y:S01]  /*1bc0*/  LDGSTS.E.BYPASS.LTC128B.128 [R0+0x12100], [R8.64], !P1 ;  /* 0x1210000008007fae */ /* 0x0003e2000c901d4c */
[--C-:B------:R-:W-:Y:S01]  /*1bd0*/  IMAD.WIDE R12, R3, 0x2, R6.reuse ;  /* 0x00000002030c7825 */ /* 0x100fe200078e0206 */
[----:B------:R-:W-:Y:S02]  /*1be0*/  ISETP.NE.AND P1, PT, R17, RZ, PT ;  /* 0x000000ff1100720c */ /* 0x000fe40003f25270 */
[----:B------:R1:W-:Y:S01]  /*1bf0*/  LDGSTS.E.BYPASS.LTC128B.128 [R0+0x16100], [R14.64], !P0 ;  /* 0x161000000e007fae */ /* 0x0003e2000c101d4c */
[----:B------:R-:W-:-:S03]  /*1c00*/  IMAD.WIDE R6, R16, 0x2, R6 ;  /* 0x0000000210067825 */ /* 0x000fc600078e0206 */
[----:B------:R1:W-:Y:S04]  /*1c10*/  LDGSTS.E.BYPASS.LTC128B.128 [R0+0x1a100], [R12.64], !P6 ;  /* 0x1a1000000c007fae */ /* 0x0003e8000f101d4c */
[----:B------:R1:W-:Y:S03]  /*1c20*/  LDGSTS.E.BYPASS.LTC128B.128 [R0+0x1e100], [R6.64], !P5 ;  /* 0x1e10000006007fae */ /* 0x0003e6000e901d4c */
.L_x_1590:
[----:B------:R-:W-:Y:S05]  /*1c30*/  BSYNC B0 ;  /* 0x0000000000007941 */ /* 0x000fea0003800000 */
.L_x_1589:
[----:B-1----:R-:W-:Y:S01]  /*1c40*/  IADD3 R0, R27, 0x60, RZ ;  /* 0x000000601b007810 */ /* 0x002fe20007ffe0ff */
[----:B------:R-:W-:Y:S01]  /*1c50*/  IMAD.MOV.U32 R13, RZ, RZ, c[0x0][0x1e0] ;  /* 0x00007800ff0d7624 */ /* 0x000fe200078e00ff */
[----:B----4-:R1:W4:Y:S01]  /*1c60*/  SHFL.IDX PT, R7, R24, 0x3, 0x181f ;  /* 0x00781f0018077f89 */ /* 0x01032200000e0000 */
[----:B------:R-:W-:Y:S01]  /*1c70*/  IMAD.MOV.U32 R17, RZ, RZ, 0x6 ;  /* 0x00000006ff117424 */ /* 0x000fe200078e00ff */
[----:B------:R-:W-:Y:S01]  /*1c80*/  ISETP.GE.AND P0, PT, R0, UR15, PT ;  /* 0x0000000f00007c0c */ /* 0x000fe2000bf06270 */
[----:B------:R-:W-:Y:S01]  /*1c90*/  BSSY B0, `(.L_x_1591) ;  /* 0x0000020000007945 */ /* 0x000fe20003800000 */
[----:B------:R1:W2:Y:S01]  /*1ca0*/  SHFL.IDX PT, R6, R26, 0x3, 0x181f ;  /* 0x00781f001a067f89 */ /* 0x0002a200000e0000 */
[----:B------:R-:W-:Y:S01]  /*1cb0*/  IADD3 R96, R185, -0x1, RZ ;  /* 0xffffffffb9607810 */ /* 0x000fe20007ffe0ff */
[C---:B------:R-:W-:Y:S01]  /*1cc0*/  IMAD.SHL.U32 R102, R13.reuse, 0x40, RZ ;  /* 0x000000400d667824 */ /* 0x040fe200078e00ff */
[----:B------:R-:W-:-:S08]  /*1cd0*/  SHF.L.U64.HI R101, R13, R17, c[0x0][0x1e4] ;  /* 0x000079000d657619 */ /* 0x000fd00000010211 */
[----:B------:R-:W-:Y:S05]  /*1ce0*/  @P0 BRA `(.L_x_1592) ;  /* 0x000001a000000947 */ /* 0x000fea0003800000 */
[----:B------:R-:W-:Y:S01]  /*1cf0*/  P2R R0, PR, RZ, 0x2 ;  /* 0x00000002ff007803 */ /* 0x000fe20000000000 */
[----:B------:R-:W-:Y:S01]  /*1d00*/  IMAD.SHL.U32 R12, R225, 0x2, RZ ;  /* 0x00000002e10c7824 */ /* 0x000fe200078e00ff */
[C---:B------:R-:W-:Y:S02]  /*1d10*/  ISETP.GE.AND P1, PT, R19.reuse, c[0x0][0x198], PT ;  /* 0x0000660013007a0c */ /* 0x040fe40003f26270 */
[C---:B--23--:R-:W-:Y:S02]  /*1d20*/  LEA R8, P0, R19.reuse, R6, 0x1 ;  /* 0x0000000613087211 */ /* 0x04cfe400078008ff */
[C---:B------:R-:W-:Y:S02]  /*1d30*/  IADD3 R3, R19.reuse, 0xc0, RZ ;  /* 0x000000c013037810 */ /* 0x040fe40007ffe0ff */
[----:B----4-:R-:W-:Y:S02]  /*1d40*/  LEA.HI.X R9, R19, R7, R11, 0x1, P0 ;  /* 0x0000000713097211 */ /* 0x010fe400000f0c0b */
[----:B------:R-:W-:-:S02]  /*1d50*/  SHF.R.S32.HI R10, RZ, 0x1f, R3 ;  /* 0x0000001fff0a7819 */ /* 0x000fc40000011403 */
[----:B------:R-:W-:Y:S02]  /*1d60*/  ISETP.NE.AND P0, PT, R25, RZ, PT ;  /* 0x000000ff1900720c */ /* 0x000fe40003f05270 */
[----:B------:R-:W-:Y:S01]  /*1d70*/  LEA.HI R3, R10, R3, RZ, 0x3 ;  /* 0x000000030a037211 */ /* 0x000fe200078f18ff */
[----:B------:R-:W-:Y:S01]  /*1d80*/  @!PT LDS RZ, [RZ] ;  /* 0x00000000fffff984 */ /* 0x000fe20000000800 */
[----:B------:R2:W-:Y:S01]  /*1d90*/  LDGSTS.E.BYPASS.LTC128B.128 [R12+0x13100], [R8.64], !P1 ;  /* 0x13100000080c7fae */ /* 0x0005e2000c901d4c */
[----:B------:R-:W-:Y:S02]  /*1da0*/  ISETP.NE.AND P1, PT, R0, RZ, PT ;  /* 0x000000ff0000720c */ /* 0x000fe40003f25270 */
[----:B------:R-:W-:Y:S02]  /*1db0*/  SHF.R.S32.HI R0, RZ, 0x1f, R18 ;  /* 0x0000001fff007819 */ /* 0x000fe40000011412 */
[----:B------:R-:W-:Y:S02]  /*1dc0*/  LOP3.LUT R3, R3, 0xfffffff8, RZ, 0xc0, !PT ;  /* 0xfffffff803037812 */ /* 0x000fe400078ec0ff */
[----:B------:R-:W-:-:S04]  /*1dd0*/  LEA.HI R0, R0, R18, RZ, 0x3 ;  /* 0x0000001200007211 */ /* 0x000fc800078f18ff */
[----:B------:R-:W-:-:S05]  /*1de0*/  LOP3.LUT R0, R0, 0xfffffff8, RZ, 0xc0, !PT ;  /* 0xfffffff800007812 */ /* 0x000fca00078ec0ff */
        /* <DEDUP_REMOVED lines=10> */
.L_x_1592:
[----:B------:R-:W-:Y:S05]  /*1e90*/  BSYNC B0 ;  /* 0x0000000000007941 */ /* 0x000fea0003800000 */
.L_x_1591:
[----:B------:R-:W-:Y:S01]  /*1ea0*/  IMAD.SHL.U32 R97, R96, 0x40, RZ ;  /* 0x0000004060617824 */ /* 0x000fe200078e00ff */
[----:B---3--:R-:W-:Y:S01]  /*1eb0*/  SHF.R.S32.HI R10, RZ, 0x1f, R96 ;  /* 0x0000001fff0a7819 */ /* 0x008fe20000011460 */
[----:B------:R-:W-:Y:S01]  /*1ec0*/  IMAD.MOV.U32 R106, RZ, RZ, R36 ;  /* 0x000000ffff6a7224 */ /* 0x000fe200078e0024 */
[----:B------:R-:W0:Y:S01]  /*1ed0*/  LDGDEPBAR ;  /* 0x00000000000079af */ /* 0x000e220000000000 */
[----:B------:R-:W-:Y:S01]  /*1ee0*/  IMAD.MOV.U32 R107, RZ, RZ, R37 ;  /* 0x000000ffff6b7224 */ /* 0x000fe200078e0025 */
[----:B------:R-:W-:Y:S01]  /*1ef0*/  IADD3 R0, -R97, c[0x0][0x1d0], -R22 ;  /* 0x0000740061007a10 */ /* 0x000fe20007ffe916 */
[----:B------:R-:W-:Y:S01]  /*1f00*/  IMAD R3, R101, R96, RZ ;  /* 0x0000006065037224 */ /* 0x000fe200078e02ff */
[----:B------:R-:W-:Y:S01]  /*1f10*/  SEL R16, RZ, 0x1, P4 ;  /* 0x00000001ff107807 */ /* 0x000fe20002000000 */
[----:B------:R-:W-:Y:S01]  /*1f20*/  IMAD.MOV.U32 R106, RZ, RZ, R34 ;  /* 0x000000ffff6a7224 */ /* 0x000fe200078e0022 */
[C---:B------:R-:W-:Y:S01]  /*1f30*/  ISETP.GE.AND P6, PT, R0.reuse, 0x1, PT ;  /* 0x000000010000780c */ /* 0x040fe20003fc6270 */
[----:B------:R-:W-:Y:S01]  /*1f40*/  IMAD.SHL.U32 R103, R13, 0x20, RZ ;  /* 0x000000200d677824 */ /* 0x000fe200078e00ff */
[----:B------:R-:W-:Y:S01]  /*1f50*/  ISETP.GE.AND P5, PT, R0, 0x21, PT ;  /* 0x000000210000780c */ /* 0x000fe20003fa6270 */
[-C--:B------:R-:W-:Y:S01]  /*1f60*/  IMAD R0, R10, R102.reuse, R3 ;  /* 0x000000660a007224 */ /* 0x080fe200078e0203 */
[----:B------:R-:W-:Y:S01]  /*1f70*/  SEL R15, RZ, 0x2, P3 ;  /* 0x00000002ff0f7807 */ /* 0x000fe20001800000 */
[----:B--2-4-:R-:W-:Y:S01]  /*1f80*/  IMAD.WIDE.U32 R6, R96, R102, R106 ;  /* 0x0000006660067225 */ /* 0x014fe200078e006a */
[----:B------:R-:W-:Y:S01]  /*1f90*/  SEL R14, RZ, 0x4, P2 ;  /* 0x00000004ff0e7807 */ /* 0x000fe20001000000 */
[----:B------:R-:W-:Y:S01]  /*1fa0*/  STL.64 [R1+0x20], R106 ;  /* 0x0000206a01007387 */ /* 0x000fe20000100a00 */
[----:B------:R-:W-:Y:S01]  /*1fb0*/  LEA.HI R99, R100, R156, RZ, 0x5 ;  /* 0x0000009c64637211 */ /* 0x000fe200078f28ff */
[----:B------:R-:W-:Y:S01]  /*1fc0*/  IMAD.IADD R0, R7, 0x1, R0 ;  /* 0x0000000107007824 */ /* 0x000fe200078e0200 */
[----:B------:R-:W-:Y:S01]  /*1fd0*/  IADD3 R14, R14, R15, R16 ;  /* 0x0000000f0e0e7210 */ /* 0x000fe20007ffe010 */
[----:B------:R-:W-:Y:S01]  /*1fe0*/  IMAD.MOV.U32 R3, RZ, RZ, 0x5 ;  /* 0x00000005ff037424 */ /* 0x000fe200078e00ff */
[----:B------:R-:W-:Y:S01]  /*1ff0*/  SHF.R.S32.HI R98, RZ, 0x5, R99 ;  /* 0x00000005ff627819 */ /* 0x000fe20000011463 */
[----:B------:R-:W-:Y:S01]  /*2000*/  IMAD.SHL.U32 R225, R225, 0x2, RZ ;  /* 0x00000002e1e17824 */ /* 0x000fe200078e00ff */
[----:B------:R-:W-:Y:S01]  /*2010*/  BAR.SYNC.DEFER_BLOCKING 0x0 ;  /* 0x0000000000007b1d */ /* 0x000fe20000010000 */
[----:B------:R-:W-:Y:S01]  /*2020*/  @P6 LEA R8, P0, R6, c[0x0][0x1c8], 0x1 ;  /* 0x0000720006086a11 */ /* 0x000fe200078008ff */
[----:B------:R-:W-:Y:S01]  /*2030*/  IMAD.SHL.U32 R11, R28, 0x40, RZ ;  /* 0x000000401c0b7824 */ /* 0x000fe200078e00ff */
[----:B------:R-:W-:Y:S01]  /*2040*/  SHF.L.U64.HI R104, R13, R3, c[0x0][0x1e4] ;  /* 0x000079000d687619 */ /* 0x000fe20000010203 */
[----:B------:R-:W-:Y:S01]  /*2050*/  IMAD R3, R10, c[0x0][0x208], RZ ;  /* 0x000082000a037a24 */ /* 0x000fe200078e02ff */
[----:B------:R-:W-:Y:S01]  /*2060*/  @P6 LEA.HI.X R9, R6, c[0x0][0x1cc], R0, 0x1, P0 ;  /* 0x0000730006096a11 */ /* 0x000fe200000f0c00 */
[----:B------:R-:W-:Y:S01]  /*2070*/  IMAD.SHL.U32 R13, R22, 0x8, RZ ;  /* 0x00000008160d7824 */ /* 0x000fe200078e00ff */
[----:B------:R-:W-:Y:S01]  /*2080*/  @P5 IADD3 R7, P0, R103, R6, RZ ;  /* 0x0000000667075210 */ /* 0x000fe20007f1e0ff */
[----:B------:R-:W-:Y:S01]  /*2090*/  IMAD R3, R96, c[0x0][0x20c], R3 ;  /* 0x0000830060037a24 */ /* 0x000fe200078e0203 */
[----:B------:R-:W-:Y:S01]  /*20a0*/  P2R R19, PR, RZ, 0x8 ;  /* 0x00000008ff137803 */ /* 0x000fe20000000000 */
[----:B------:R-:W-:-:S02]  /*20b0*/  ULDC UR6, c[0x0][0x324] ;  /* 0x0000c90000067ab9 */ /* 0x000fc40000000800 */
[----:B------:R-:W-:Y:S01]  /*20c0*/  @P5 IMAD.X R0, R104, 0x1, R0, P0 ;  /* 0x0000000168005824 */ /* 0x000fe200000e0600 */
[----:B------:R-:W-:Y:S01]  /*20d0*/  @P5 LEA R6, P0, R7, c[0x0][0x1c8], 0x1 ;  /* 0x0000720007065a11 */ /* 0x000fe200078008ff */
[----:B------:R-:W-:-:S03]  /*20e0*/  ULOP3.LUT UR6, URZ, UR6, URZ, 0x33, !UPT ;  /* 0x000000063f067292 */ /* 0x000fc6000f8e333f */
[----:B------:R-:W-:Y:S02]  /*20f0*/  @P5 LEA.HI.X R7, R7, c[0x0][0x1cc], R0, 0x1, P0 ;  /* 0x0000730007075a11 */ /* 0x000fe400000f0c00 */
[----:B------:R-:W-:Y:S01]  /*2100*/  LOP3.LUT R0, R11, 0x1c0, RZ, 0xc0, !PT ;  /* 0x000001c00b007812 */ /* 0x000fe200078ec0ff */
[----:B------:R-:W-:-:S03]  /*2110*/  IMAD.WIDE.U32 R10, R96, c[0x0][0x208], RZ ;  /* 0x00008200600a7a25 */ /* 0x000fc600078e00ff */
[----:B------:R-:W-:Y:S01]  /*2120*/  LOP3.LUT R13, R0, 0x8, R13, 0xf8, !PT ;  /* 0x00000008000d7812 */ /* 0x000fe200078ef80d */
[----:B------:R-:W-:Y:S01]  /*2130*/  @!PT LDS RZ, [RZ] ;  /* 0x00000000fffff984 */ /* 0x000fe20000000800 */
[----:B------:R-:W-:Y:S01]  /*2140*/  @!PT LDS RZ, [RZ] ;  /* 0x00000000fffff984 */ /* 0x000fe20000000800 */
[----:B------:R-:W-:Y:S01]  /*2150*/  @!PT LDS RZ, [RZ] ;  /* 0x00000000fffff984 */ /* 0x000fe20000000800 */
[----:B------:R2:W-:Y:S01]  /*2160*/  @P6 LDGSTS.E.BYPASS.LTC128B.128 [R225+0x8100], [R8.64], !P4 ;  /* 0x0810000008e16fae */ /* 0x0005e2000e101d4c */
[----:B------:R-:W-:Y:S01]  /*2170*/  SHF.R.U32.HI R0, RZ, 0x3, R0 ;  /* 0x00000003ff007819 */ /* 0x000fe20000011600 */
[----:B------:R-:W-:Y:S01]  /*2180*/  IMAD.IADD R3, R11, 0x1, R3 ;  /* 0x000000010b037824 */ /* 0x000fe200078e0203 */
[C---:B------:R-:W-:Y:S01]  /*2190*/  LEA R12, P0, R10.reuse, R32, 0x6 ;  /* 0x000000200a0c7211 */ /* 0x040fe200078030ff */
[----:B------:R2:W-:Y:S01]  /*21a0*/  @P6 LDGSTS.E.BYPASS.LTC128B.128 [R225+0xa100], [R8.64+0x80], !P3 ;  /* 0x0a10008008e16fae */ /* 0x0005e2000d901d4c */
[----:B------:R-:W-:Y:S02]  /*21b0*/  LOP3.LUT R0, R13, R0, RZ, 0x3c, !PT ;  /* 0x000000000d007212 */ /* 0x000fe400078e3cff */
[----:B------:R-:W-:Y:S01]  /*21c0*/  LEA.HI.X R10, R10, R31, R3, 0x6, P0 ;  /* 0x0000001f0a0a7211 */ /* 0x000fe200000f3403 */
[----:B------:R2:W-:Y:S01]  /*21d0*/  @P6 LDGSTS.E.BYPASS.LTC128B.128 [R225+0xc100], [R8.64+0x100], !P2 ;  /* 0x0c10010008e16fae */ /* 0x0005e2000d101d4c */
[----:B------:R-:W-:Y:S01]  /*21e0*/  SEL R3, RZ, 0x8, P1 ;  /* 0x00000008ff037807 */ /* 0x000fe20000800000 */
[----:B------:R-:W-:-:S02]  /*21f0*/  IMAD R0, R29, 0x200, R0 ;  /* 0x000002001d007824 */ /* 0x000fc400078e0200 */
[----:B------:R2:W-:Y:S02]  /*2200*/  @P6 LDGSTS.E.BYPASS.LTC128B.128 [R225+0xe100], [R8.64+0x180], !P1 ;  /* 0x0e10018008e16fae */ /* 0x0005e4000c901d4c */
[----:B------:R-:W-:Y:S02]  /*2210*/  IMAD.IADD R18, R14, 0x1, R3 ;  /* 0x000000010e127824 */ /* 0x000fe400078e0203 */
[----:B------:R3:W-:Y:S01]  /*2220*/  @P5 LDGSTS.E.BYPASS.LTC128B.128 [R225+0x9100], [R6.64], !P4 ;  /* 0x0910000006e15fae */ /* 0x0007e2000e101d4c */
[----:B------:R-:W-:Y:S02]  /*2230*/  IMAD.SHL.U32 R196, R0, 0x2, RZ ;  /* 0x0000000200c47824 */ /* 0x000fe400078e00ff */
[----:B------:R-:W-:Y:S01]  /*2240*/  IMAD.MOV.U32 R3, RZ, RZ, c[0x0][0x208] ;  /* 0x00008200ff037624 */ /* 0x000fe200078e00ff */
[----:B------:R3:W-:Y:S01]  /*2250*/  @P5 LDGSTS.E.BYPASS.LTC128B.128 [R225+0xb100], [R6.64+0x80], !P3 ;  /* 0x0b10008006e15fae */ /* 0x0007e2000d901d4c */
[----:B------:R-:W-:Y:S02]  /*2260*/  LOP3.LUT P6, RZ, R18, 0x2, RZ, 0xc0, !PT ;  /* 0x0000000212ff7812 */ /* 0x000fe400078cc0ff */
[----:B------:R-:W-:Y:S01]  /*2270*/  IMAD.SHL.U32 R15, R3, 0x40, RZ ;  /* 0x00000040030f7824 */ /* 0x000fe200078e00ff */
[----:B------:R3:W-:Y:S01]  /*2280*/  @P5 LDGSTS.E.BYPASS.LTC128B.128 [R225+0xd100], [R6.64+0x100], !P2 ;  /* 0x0d10010006e15fae */ /* 0x0007e2000d101d4c */
[----:B------:R-:W-:-:S02]  /*2290*/  IADD3 R0, R196, 0x8100, RZ ;  /* 0x00008100c4007810 */ /* 0x000fc40007ffe0ff */
[----:B------:R-:W-:Y:S01]  /*22a0*/  SHF.L.U64.HI R13, R3, R17, c[0x0][0x20c] ;  /* 0x00008300030d7619 */ /* 0x000fe20000010211 */
[----:B------:R3:W-:Y:S01]  /*22b0*/  @P5 LDGSTS.E.BYPASS.LTC128B.128 [R225+0xf100], [R6.64+0x180], !P1 ;  /* 0x0f10018006e15fae */ /* 0x0007e2000c901d4c */
[----:B------:R-:W-:Y:S02]  /*22c0*/  LOP3.LUT P5, RZ, R28, 0x2, RZ, 0xc0, !PT ;  /* 0x000000021cff7812 */ /* 0x000fe400078ac0ff */
[----:B------:R-:W-:Y:S01]  /*22d0*/  IADD3 R3, -R22, c[0x0][0x1d0], -R97 ;  /* 0x0000740016037a10 */ /* 0x000fe20007ffe961 */
[----:B------:R-:W0:Y:S01]  /*22e0*/  LDGDEPBAR ;  /* 0x00000000000079af */ /* 0x000e220000000000 */
[----:B------:R-:W-:-:S09]  /*22f0*/  IADD3 R207, R196, 0x8120, RZ ;  /* 0x00008120c4cf7810 */ /* 0x000fd20007ffe0ff */
[----:B------:R-:W-:Y:S01]  /*2300*/  @P5 IADD3 R207, R0, -0x20, RZ ;  /* 0xffffffe000cf5810 */ /* 0x000fe20007ffe0ff */
[----:B------:R-:W-:Y:S01]  /*2310*/  IMAD R0, R98, 0x400, R5 ;  /* 0x0000040062007824 */ /* 0x000fe200078e0205 */
[----:B------:R-:W-:Y:S02]  /*2320*/  ISETP.LT.OR P5, PT, R3, 0x1, P4 ;  /* 0x000000010300780c */ /* 0x000fe400027a1670 */
[C---:B------:R-:W-:Y:S01]  /*2330*/  IADD3 R222, R207.reuse, 0x800, RZ ;  /* 0x00000800cfde7810 */ /* 0x040fe20007ffe0ff */
[----:B------:R-:W-:Y:S01]  /*2340*/  IMAD.SHL.U32 R203, R0, 0x2, RZ ;  /* 0x0000000200cb7824 */ /* 0x000fe200078e00ff */
[C---:B------:R-:W-:Y:S01]  /*2350*/  IADD3 R221, R207.reuse, 0x1000, RZ ;  /* 0x00001000cfdd7810 */ /* 0x040fe20007ffe0ff */
[----:B------:R-:W-:Y:S01]  /*2360*/  IMAD.MOV.U32 R0, RZ, RZ, 0x40 ;  /* 0x00000040ff007424 */ /* 0x000fe200078e00ff */
[C---:B------:R-:W-:Y:S01]  /*2370*/  IADD3 R220, R207.reuse, 0x1800, RZ ;  /* 0x00001800cfdc7810 */ /* 0x040fe20007ffe0ff */
[--C-:B------:R-:W-:Y:S01]  /*2380*/  IMAD R204, R4, 0x2, R203.reuse ;  /* 0x0000000204cc7824 */ /* 0x100fe200078e02cb */
[C---:B------:R-:W-:Y:S01]  /*2390*/  IADD3 R219, R207.reuse, 0x2000, RZ ;  /* 0x00002000cfdb7810 */ /* 0x040fe20007ffe0ff */
[C---:B------:R-:W-:Y:S01]  /*23a0*/  IMAD R206, R2.reuse, 0x2, R203 ;  /* 0x0000000202ce7824 */ /* 0x040fe200078e02cb */
[----:B------:R-:W-:Y:S01]  /*23b0*/  IADD3 R218, R207, 0x2800, RZ ;  /* 0x00002800cfda7810 */ /* 0x000fe20007ffe0ff */
[----:B------:R-:W-:Y:S01]  /*23c0*/  IMAD R205, R2, 0x2, R204 ;  /* 0x0000000202cd7824 */ /* 0x000fe200078e02cc */
[----:B------:R-:W-:-:S04]  /*23d0*/  DEPBAR.LE SB0, 0x1 ;  /* 0x000080400000791a */ /* 0x000fc80000000000 */
[----:B------:R-:W-:-:S04]  /*23e0*/  DEPBAR.LE SB0, 0x0 ;  /* 0x000080000000791a */ /* 0x000fc80000000000 */
[----:B------:R-:W-:Y:S01]  /*23f0*/  BAR.SYNC.DEFER_BLOCKING 0x0 ;  /* 0x0000000000007b1d */ /* 0x000fe20000010000 */
[C---:B---3--:R-:W-:Y:S02]  /*2400*/  LEA R6, P0, R12.reuse, c[0x0][0x1f8], 0x1 ;  /* 0x00007e000c067a11 */ /* 0x048fe400078008ff */
[----:B------:R-:W-:Y:S02]  /*2410*/  IADD3 R217, R207, 0x3000, RZ ;  /* 0x00003000cfd97810 */ /* 0x000fe40007ffe0ff */
[----:B------:R-:W-:Y:S02]  /*2420*/  LEA.HI.X R7, R12, c[0x0][0x1fc], R10, 0x1, P0 ;  /* 0x00007f000c077a11 */ /* 0x000fe400000f0c0a */
[----:B------:R-:W-:Y:S02]  /*2430*/  IADD3 R16, P0, R15, R6, RZ ;  /* 0x000000060f107210 */ /* 0x000fe40007f1e0ff */
[C---:B------:R-:W-:Y:S02]  /*2440*/  IADD3 R216, R207.reuse, 0x3800, RZ ;  /* 0x00003800cfd87810 */ /* 0x040fe40007ffe0ff */
[----:B------:R-:W-:Y:S01]  /*2450*/  IADD3 R215, R207, 0x4000, RZ ;  /* 0x00004000cfd77810 */ /* 0x000fe20007ffe0ff */
[----:B------:R-:W-:Y:S01]  /*2460*/  IMAD.X R17, R13, 0x1, R7, P0 ;  /* 0x000000010d117824 */ /* 0x000fe200000e0607 */
[----:B------:R-:W-:-:S02]  /*2470*/  ISETP.LT.OR P0, PT, R3, 0x1, !P6 ;  /* 0x000000010300780c */ /* 0x000fc40007701670 */
[----:B------:R-:W-:Y:S02]  /*2480*/  ISETP.LT.OR P6, PT, R3, 0x21, !P6 ;  /* 0x000000210300780c */ /* 0x000fe400077c1670 */
[C---:B------:R-:W-:Y:S02]  /*2490*/  IADD3 R214, R207.reuse, 0x4800, RZ ;  /* 0x00004800cfd67810 */ /* 0x040fe40007ffe0ff */
[C---:B------:R-:W-:Y:S02]  /*24a0*/  IADD3 R213, R207.reuse, 0x5000, RZ ;  /* 0x00005000cfd57810 */ /* 0x040fe40007ffe0ff */
[C---:B------:R-:W-:Y:S02]  /*24b0*/  IADD3 R212, R207.reuse, 0x5800, RZ ;  /* 0x00005800cfd47810 */ /* 0x040fe40007ffe0ff */
[C---:B------:R-:W-:Y:S01]  /*24c0*/  IADD3 R211, R207.reuse, 0x6000, RZ ;  /* 0x00006000cfd37810 */ /* 0x040fe20007ffe0ff */
[----:B-1----:R-:W-:Y:S01]  /*24d0*/  LDSM.16.M88.4 R24, [R196+0x8100] ;  /* 0x00810000c418783b */ /* 0x002fe20000000200 */
[----:B------:R-:W-:-:S02]  /*24e0*/  IADD3 R210, R207, 0x6800, RZ ;  /* 0x00006800cfd27810 */ /* 0x000fc40007ffe0ff */
[C---:B------:R-:W-:Y:S01]  /*24f0*/  IADD3 R209, R207.reuse, 0x7000, RZ ;  /* 0x00007000cfd17810 */ /* 0x040fe20007ffe0ff */
[----:B------:R-:W-:Y:S01]  /*2500*/  LDSM.16.M88.4 R20, [R196+0x8900] ;  /* 0x00890000c414783b */ /* 0x000fe20000000200 */
[----:B------:R-:W-:-:S03]  /*2510*/  IADD3 R208, R207, 0x7800, RZ ;  /* 0x00007800cfd07810 */ /* 0x000fc60007ffe0ff */
[----:B------:R-:W-:Y:S04]  /*2520*/  LDSM.16.M88.4 R36, [R196+0x9100] ;  /* 0x00910000c424783b */ /* 0x000fe80000000200 */
[----:B------:R-:W-:Y:S04]  /*2530*/  LDSM.16.M88.4 R48, [R196+0x9900] ;  /* 0x00990000c430783b */ /* 0x000fe80000000200 */
[----:B------:R-:W-:Y:S04]  /*2540*/  LDSM.16.M88.4 R44, [R207] ;  /* 0x00000000cf2c783b */ /* 0x000fe80000000200 */
[----:B------:R-:W-:Y:S04]  /*2550*/  LDSM.16.M88.4 R60, [R207+0x800] ;  /* 0x00080000cf3c783b */ /* 0x000fe80000000200 */
[----:B------:R-:W-:Y:S04]  /*2560*/  LDSM.16.M88.4 R64, [R207+0x1000] ;  /* 0x00100000cf40783b */ /* 0x000fe80000000200 */
[----:B------:R-:W-:Y:S04]  /*2570*/  LDSM.16.M88.4 R68, [R207+0x1800] ;  /* 0x00180000cf44783b */ /* 0x000fe80000000200 */
[----:B------:R-:W1:Y:S04]  /*2580*/  LDSM.16.M88.4 R12, [R203+0x10100] ;  /* 0x01010000cb0c783b */ /* 0x000e680000000200 */
[----:B--2---:R-:W2:Y:S04]  /*2590*/  LDSM.16.M88.4 R8, [R204+0x10100] ;  /* 0x01010000cc08783b */ /* 0x004ea80000000200 */
[----:B------:R-:W-:Y:S01]  /*25a0*/  @!PT LDS RZ, [RZ] ;  /* 0x00000000fffff984 */ /* 0x000fe20000000800 */
[----:B------:R-:W-:Y:S01]  /*25b0*/  @!PT LDS RZ, [RZ] ;  /* 0x00000000fffff984 */ /* 0x000fe20000000800 */
[----:B------:R-:W-:Y:S01]  /*25c0*/  @!PT LDS RZ, [RZ] ;  /* 0x00000000fffff984 */ /* 0x000fe20000000800 */
[----:B------:R3:W-:Y:S01]  /*25d0*/  LDGSTS.E.BYPASS.LTC128B.128 [R225+0x100], [R6.64], !P5 ;  /* 0x0010000006e17fae */ /* 0x0007e2000e901d4c */
[----:B------:R-:W-:-:S03]  /*25e0*/  LOP3.LUT P5, RZ, R18, 0x4, RZ, 0xc0, !PT ;  /* 0x0000000412ff7812 */ /* 0x000fc600078ac0ff */
[----:B------:R3:W-:Y:S01]  /*25f0*/  LDGSTS.E.BYPASS.LTC128B.128 [R225+0x2100], [R6.64+0x80], !P0 ;  /* 0x0210008006e17fae */ /* 0x0007e2000c101d4c */
[C---:B------:R-:W-:Y:S02]  /*2600*/  ISETP.LT.OR P0, PT, R3.reuse, 0x1, !P5 ;  /* 0x000000010300780c */ /* 0x040fe40006f01670 */
[----:B------:R-:W-:-:S11]  /*2610*/  ISETP.LT.OR P5, PT, R3, 0x21, !P5 ;  /* 0x000000210300780c */ /* 0x000fd60006fa1670 */
[----:B------:R3:W-:Y:S01]  /*2620*/  LDGSTS.E.BYPASS.LTC128B.128 [R225+0x4100], [R6.64+0x100], !P0 ;  /* 0x0410010006e17fae */ /* 0x0007e2000c101d4c */
[----:B------:R-:W-:-:S04]  /*2630*/  LOP3.LUT P0, RZ, R28, 0x4, RZ, 0xc0, !PT ;  /* 0x000000041cff7812 */ /* 0x000fc8000780c0ff */
[----:B------:R-:W-:Y:S02]  /*2640*/  SEL R0, R0, 0xffffffc0, !P0 ;  /* 0xffffffc000007807 */ /* 0x000fe40004000000 */
[----:B------:R-:W-:-:S03]  /*2650*/  LOP3.LUT P0, RZ, R18, 0x8, RZ, 0xc0, !PT ;  /* 0x0000000812ff7812 */ /* 0x000fc6000780c0ff */
[----:B------:R-:W-:Y:S01]  /*2660*/  IMAD.IADD R202, R196, 0x1, R0 ;  /* 0x00000001c4ca7824 */ /* 0x000fe200078e0200 */
[C---:B------:R-:W-:Y:S01]  /*2670*/  ISETP.LT.OR P3, PT, R3.reuse, 0x1, !P0 ;  /* 0x000000010300780c */ /* 0x040fe20004761670 */
[----:B------:R-:W-:Y:S01]  /*2680*/  IMAD.IADD R201, R0, 0x1, R207 ;  /* 0x0000000100c97824 */ /* 0x000fe200078e02cf */
[C---:B------:R-:W-:Y:S01]  /*2690*/  ISETP.LT.OR P0, PT, R3.reuse, 0x21, !P0 ;  /* 0x000000210300780c */ /* 0x040fe20004701670 */
[C---:B-1----:R-:W-:Y:S08]  /*26a0*/  HMMA.16816.F32 R40, R12.reuse, R24, RZ ;  /* 0x000000180c28723c */ /* 0x042ff000000018ff */
[----:B------:R-:W-:Y:S02]  /*26b0*/  HMMA.16816.F32 R32, R12, R26, RZ ;  /* 0x0000001a0c20723c */ /* 0x000fe400000018ff */
[----:B------:R3:W-:Y:S01]  /*26c0*/  LDGSTS.E.BYPASS.LTC128B.128 [R225+0x6100], [R6.64+0x180], !P3 ;  /* 0x0610018006e17fae */ /* 0x0007e2000d901d4c */
[----:B------:R-:W-:-:S05]  /*26d0*/  ISETP.LT.OR P3, PT, R3, 0x21, P4 ;  /* 0x000000210300780c */ /* 0x000fca0002761670 */
[C---:B------:R-:W-:Y:S08]  /*26e0*/  HMMA.16816.F32 R28, R12.reuse, R20, RZ ;  /* 0x000000140c1c723c */ /* 0x040ff000000018ff */
[----:B------:R1:W-:Y:S01]  /*26f0*/  LDGSTS.E.BYPASS.LTC128B.128 [R225+0x1100], [R16.64], !P3 ;  /* 0x0110000010e17fae */ /* 0x0003e2000d901d4c */
[----:B------:R-:W-:Y:S01]  /*2700*/  ISETP.NE.AND P3, PT, R19, RZ, PT ;  /* 0x000000ff1300720c */ /* 0x000fe20003f65270 */
[----:B------:R-:W-:Y:S02]  /*2710*/  HMMA.16816.F32 R24, R12, R22, RZ ;  /* 0x000000160c18723c */ /* 0x000fe400000018ff */
[----:B------:R1:W-:Y:S01]  /*2720*/  LDGSTS.E.BYPASS.LTC128B.128 [R225+0x3100], [R16.64+0x80], !P6 ;  /* 0x0310008010e17fae */ /* 0x0003e2000f101d4c */
[----:B------:R-:W-:-:S03]  /*2730*/  ISETP.GT.AND P6, PT, R96, R233, PT ;  /* 0x000000e96000720c */ /* 0x000fc60003fc4270 */
[----:B------:R1:W-:Y:S01]  /*2740*/  LDGSTS.E.BYPASS.LTC128B.128 [R225+0x5100], [R16.64+0x100], !P5 ;  /* 0x0510010010e17fae */ /* 0x0003e2000e901d4c */
[----:B------:R-:W-:Y:S01]  /*2750*/  PLOP3.LUT P5, PT, PT, PT, UP2, 0x80, 0x0 ;  /* 0x000000000000781c */ /* 0x000fe20003faf028 */
[----:B------:R-:W-:Y:S02]  /*2760*/  HMMA.16816.F32 R20, R12, R36, RZ ;  /* 0x000000240c14723c */ /* 0x000fe400000018ff */
[----:B------:R1:W-:Y:S01]  /*2770*/  LDGSTS.E.BYPASS.LTC128B.128 [R225+0x7100], [R16.64+0x180], !P0 ;  /* 0x0710018010e17fae */ /* 0x0003e2000c101d4c */
[----:B---3--:R-:W-:-:S03]  /*2780*/  LEA.HI R7, R100, R156, RZ, 0x2 ;  /* 0x0000009c64077211 */ /* 0x008fc600078f10ff */
[----:B------:R-:W-:Y:S02]  /*2790*/  LDSM.16.M88.4 R76, [R202+0x8100] ;  /* 0x00810000ca4c783b */ /* 0x000fe40000000200 */
[C---:B------:R-:W-:Y:S01]  /*27a0*/  HMMA.16816.F32 R52, R12.reuse, R38, RZ ;  /* 0x000000260c34723c */ /* 0x040fe200000018ff */
[----:B------:R-:W-:Y:S01]  /*27b0*/  @P6 IADD3 R0, R185, -0x2, RZ ;  /* 0xfffffffeb9006810 */ /* 0x000fe20007ffe0ff */
[----:B------:R-:W-:Y:S03]  /*27c0*/  LDSM.16.M88.4 R72, [R202+0x9900] ;  /* 0x00990000ca48783b */ /* 0x000fe60000000200 */
[----:B------:R-:W-:Y:S01]  /*27d0*/  @P6 SHF.R.S32.HI R6, RZ, 0x1f, R0 ;  /* 0x0000001fff066819 */ /* 0x000fe20000011400 */
[----:B------:R-:W-:Y:S01]  /*27e0*/  LDSM.16.M88.4 R88, [R201+0x1000] ;  /* 0x00100000c958783b */ /* 0x000fe20000000200 */
[----:B------:R-:W-:Y:S01]  /*27f0*/  @P6 IMAD R3, R101, R0, RZ ;  /* 0x0000000065036224 */ /* 0x000fe200078e02ff */
[----:B------:R-:W-:Y:S02]  /*2800*/  HMMA.16816.F32 R36, R12, R48, RZ ;  /* 0x000000300c24723c */ /* 0x000fe400000018ff */
[----:B------:R-:W-:Y:S01]  /*2810*/  LDSM.16.M88.4 R84, [R196+0xa100] ;  /* 0x00a10000c454783b */ /* 0x000fe20000000200 */
[----:B------:R-:W-:-:S03]  /*2820*/  @P6 IMAD R3, R6, R102, R3 ;  /* 0x0000006606036224 */ /* 0x000fc600078e0203 */
[----:B------:R-:W-:Y:S02]  /*2830*/  LDSM.16.M88.4 R80, [R196+0xa900] ;  /* 0x00a90000c450783b */ /* 0x000fe40000000200 */
[----:B------:R-:W-:Y:S02]  /*2840*/  HMMA.16816.F32 R56, R12, R50, RZ ;  /* 0x000000320c38723c */ /* 0x000fe400000018ff */
[----:B------:R-:W-:Y:S04]  /*2850*/  LDSM.16.M88.4 R92, [R196+0xe100] ;  /* 0x00e10000c45c783b */ /* 0x000fe80000000200 */
[----:B-1----:R-:W1:Y:S02]  /*2860*/  LDSM.16.M88.4 R16, [R206+0x10100] ;  /* 0x01010000ce10783b */ /* 0x002e640000000200 */
[C---:B--2---:R-:W-:Y:S02]  /*2870*/  HMMA.16816.F32 R12, R8.reuse, R44, R40 ;  /* 0x0000002c080c723c */ /* 0x044fe40000001828 */
[----:B------:R-:W0:Y:S06]  /*2880*/  LDGDEPBAR ;  /* 0x00000000000079af */ /* 0x000e2c0000000000 */
[C---:B------:R-:W-:Y:S01]  /*2890*/  HMMA.16816.F32 R48, R8.reuse, R46, R32 ;  /* 0x0000002e0830723c */ /* 0x040fe20000001820 */
[----:B------:R-:W2:Y:S07]  /*28a0*/  LDSM.16.M88.4 R32, [R202+0x8900] ;  /* 0x00890000ca20783b */ /* 0x000eae0000000200 */
[C---:B------:R-:W-:Y:S01]  /*28b0*/  HMMA.16816.F32 R44, R8.reuse, R60, R28 ;  /* 0x0000003c082c723c */ /* 0x040fe2000000181c */
[----:B------:R-:W3:Y:S07]  /*28c0*/  LDSM.16.M88.4 R28, [R202+0x9100] ;  /* 0x00910000ca1c783b */ /* 0x000eee0000000200 */
[C---:B------:R-:W-:Y:S08]  /*28d0*/  HMMA.16816.F32 R40, R8.reuse, R62, R24 ;  /* 0x0000003e0828723c */ /* 0x040ff00000001818 */
[C---:B------:R-:W-:Y:S08]  /*28e0*/  HMMA.16816.F32 R24, R8.reuse, R64, R20 ;  /* 0x000000400818723c */ /* 0x040ff00000001814 */
[C---:B------:R-:W-:Y:S08]  /*28f0*/  HMMA.16816.F32 R20, R8.reuse, R66, R52 ;  /* 0x000000420814723c */ /* 0x040ff00000001834 */
[C---:B------:R-:W-:Y:S08]  /*2900*/  HMMA.16816.F32 R36, R8.reuse, R68, R36 ;  /* 0x000000440824723c */ /* 0x040ff00000001824 */
[----:B------:R-:W-:Y:S01]  /*2910*/  HMMA.16816.F32 R64, R8, R70, R56 ;  /* 0x000000460840723c */ /* 0x000fe20000001838 */
[----:B------:R-:W-:Y:S04]  /*2920*/  LDSM.16.M88.4 R68, [R201] ;  /* 0x00000000c944783b */ /* 0x000fe80000000200 */
[----:B------:R-:W-:Y:S03]  /*2930*/  LDSM.16.M88.4 R8, [R203+0x14100] ;  /* 0x01410000cb08783b */ /* 0x000fe60000000200 */
[C---:B-1----:R-:W-:Y:S01]  /*2940*/  HMMA.16816.F32 R60, R16.reuse, R76, R12 ;  /* 0x0000004c103c723c */ /* 0x042fe2000000180c */
[----:B------:R-:W1:Y:S07]  /*2950*/  LDSM.16.M88.4 R12, [R205+0x10100] ;  /* 0x01010000cd0c783b */ /* 0x000e6e0000000200 */
[C---:B------:R-:W-:Y:S01]  /*2960*/  HMMA.16816.F32 R56, R16.reuse, R78, R48 ;  /* 0x0000004e1038723c */ /* 0x040fe20000001830 */
[----:B------:R-:W4:Y:S07]  /*2970*/  LDSM.16.M88.4 R76, [R201+0x800] ;  /* 0x00080000c94c783b */ /* 0x000f2e0000000200 */
[C---:B--2---:R-:W-:Y:S08]  /*2980*/  HMMA.16816.F32 R48, R16.reuse, R32, R44 ;  /* 0x000000201030723c */ /* 0x044ff0000000182c */
[C---:B------:R-:W-:Y:S08]  /*2990*/  HMMA.16816.F32 R52, R16.reuse, R34, R40 ;  /* 0x000000221034723c */ /* 0x040ff00000001828 */
[C---:B------:R-:W-:Y:S01]  /*29a0*/  HMMA.16816.F32 R32, R16.reuse, R72, R36 ;  /* 0x000000481020723c */ /* 0x040fe20000001824 */
[----:B------:R-:W2:Y:S07]  /*29b0*/  LDSM.16.M88.4 R36, [R201+0x1800] ;  /* 0x00180000c924783b */ /* 0x000eae0000000200 */
[C---:B---3--:R-:W-:Y:S08]  /*29c0*/  HMMA.16816.F32 R44, R16.reuse, R28, R24 ;  /* 0x0000001c102c723c */ /* 0x048ff00000001818 */
[C---:B------:R-:W-:Y:S08]  /*29d0*/  HMMA.16816.F32 R24, R16.reuse, R30, R20 ;  /* 0x0000001e1018723c */ /* 0x040ff00000001814 */
[----:B------:R-:W-:Y:S01]  /*29e0*/  HMMA.16816.F32 R20, R16, R74, R64 ;  /* 0x0000004a1014723c */ /* 0x000fe20000001840 */
[----:B------:R-:W3:Y:S04]  /*29f0*/  LDSM.16.M88.4 R72, [R196+0xb100] ;  /* 0x00b10000c448783b */ /* 0x000ee80000000200 */
[----:B------:R-:W5:Y:S03]  /*2a00*/  LDSM.16.M88.4 R64, [R196+0xb900] ;  /* 0x00b90000c440783b */ /* 0x000f660000000200 */
[C---:B-1----:R-:W-:Y:S01]  /*2a10*/  HMMA.16816.F32 R28, R12.reuse, R68, R60 ;  /* 0x000000440c1c723c */ /* 0x042fe2000000183c */
[----:B------:R-:W-:Y:S04]  /*2a20*/  LDSM.16.M88.4 R16, [R204+0x14100] ;  /* 0x01410000cc10783b */ /* 0x000fe80000000200 */
[----:B------:R-:W-:Y:S03]  /*2a30*/  LDSM.16.M88.4 R60, [R207+0x3000] ;  /* 0x00300000cf3c783b */ /* 0x000fe60000000200 */
[C---:B------:R-:W-:Y:S08]  /*2a40*/  HMMA.16816.F32 R40, R12.reuse, R70, R56 ;  /* 0x000000460c28723c */ /* 0x040ff00000001838 */
[C---:B----4-:R-:W-:Y:S08]  /*2a50*/  HMMA.16816.F32 R48, R12.reuse, R76, R48 ;  /* 0x0000004c0c30723c */ /* 0x050ff00000001830 */
[C---:B------:R-:W-:Y:S01]  /*2a60*/  HMMA.16816.F32 R52, R12.reuse, R78, R52 ;  /* 0x0000004e0c34723c */ /* 0x040fe20000001834 */
[----:B------:R-:W1:Y:S07]  /*2a70*/  LDSM.16.M88.4 R76, [R207+0x2000] ;  /* 0x00200000cf4c783b */ /* 0x000e6e0000000200 */
[C---:B------:R-:W-:Y:S08]  /*2a80*/  HMMA.16816.F32 R56, R12.reuse, R88, R44 ;  /* 0x000000580c38723c */ /* 0x040ff0000000182c */
[C---:B------:R-:W-:Y:S01]  /*2a90*/  HMMA.16816.F32 R68, R12.reuse, R90, R24 ;  /* 0x0000005a0c44723c */ /* 0x040fe20000001818 */
[----:B------:R-:W-:Y:S07]  /*2aa0*/  LDSM.16.M88.4 R88, [R202+0xb900] ;  /* 0x00b90000ca58783b */ /* 0x000fee0000000200 */
[C---:B--2---:R-:W-:Y:S01]  /*2ab0*/  HMMA.16816.F32 R44, R12.reuse, R36, R32 ;  /* 0x000000240c2c723c */ /* 0x044fe20000001820 */
[----:B------:R-:W2:Y:S07]  /*2ac0*/  LDSM.16.M88.4 R32, [R207+0x2800] ;  /* 0x00280000cf20783b */ /* 0x000eae0000000200 */
[----:B------:R-:W-:Y:S08]  /*2ad0*/  HMMA.16816.F32 R20, R12, R38, R20 ;  /* 0x000000260c14723c */ /* 0x000ff00000001814 */
[C---:B------:R-:W-:Y:S08]  /*2ae0*/  HMMA.16816.F32 R12, R8.reuse, R84, R28 ;  /* 0x00000054080c723c */ /* 0x040ff0000000181c */
[C---:B------:R-:W-:Y:S01]  /*2af0*/  HMMA.16816.F32 R28, R8.reuse, R86, R40 ;  /* 0x00000056081c723c */ /* 0x040fe20000001828 */
[----:B------:R-:W4:Y:S07]  /*2b00*/  LDSM.16.M88.4 R84, [R207+0x3800] ;  /* 0x00380000cf54783b */ /* 0x000f2e0000000200 */
[C---:B------:R-:W-:Y:S08]  /*2b10*/  HMMA.16816.F32 R24, R8.reuse, R80, R48 ;  /* 0x000000500818723c */ /* 0x040ff00000001830 */
[C---:B------:R-:W-:Y:S01]  /*2b20*/  HMMA.16816.F32 R40, R8.reuse, R82, R52 ;  /* 0x000000520828723c */ /* 0x040fe20000001834 */
[----:B------:R-:W-:Y:S04]  /*2b30*/  LDSM.16.M88.4 R52, [R202+0xa100] ;  /* 0x00a10000ca34783b */ /* 0x000fe80000000200 */
[----:B------:R-:W-:Y:S03]  /*2b40*/  LDSM.16.M88.4 R80, [R202+0xb100] ;  /* 0x00b10000ca50783b */ /* 0x000fe60000000200 */
[C---:B---3--:R-:W-:Y:S08]  /*2b50*/  HMMA.16816.F32 R56, R8.reuse, R72, R56 ;  /* 0x000000480838723c */ /* 0x048ff00000001838 */
[C---:B------:R-:W-:Y:S08]  /*2b60*/  HMMA.16816.F32 R68, R8.reuse, R74, R68 ;  /* 0x0000004a0844723c */ /* 0x040ff00000001844 */
[----:B-----5:R-:W-:Y:S08]  /*2b70*/  HMMA.16816.F32 R72, R8, R64, R44 ;  /* 0x000000400848723c */ /* 0x020ff0000000182c */
[C---:B-1----:R-:W-:Y:S01]  /*2b80*/  HMMA.16816.F32 R48, R16.reuse, R76, R12 ;  /* 0x0000004c1030723c */ /* 0x042fe2000000180c */
[----:B------:R-:W1:Y:S07]  /*2b90*/  LDSM.16.M88.4 R12, [R206+0x14100] ;  /* 0x01410000ce0c783b */ /* 0x000e6e0000000200 */
[----:B------:R-:W-:Y:S01]  /*2ba0*/  HMMA.16816.F32 R44, R16, R78, R28 ;  /* 0x0000004e102c723c */ /* 0x000fe2000000181c */
[----:B------:R-:W3:Y:S07]  /*2bb0*/  LDSM.16.M88.4 R76, [R202+0xa900] ;  /* 0x00a90000ca4c783b */ /* 0x000eee0000000200 */
[----:B------:R-:W-:Y:S01]  /*2bc0*/  HMMA.16816.F32 R64, R8, R66, R20 ;  /* 0x000000420840723c */ /* 0x000fe20000001814 */
[----:B------:R-:W-:Y:S07]  /*2bd0*/  LDSM.16.M88.4 R8, [R205+0x14100] ;  /* 0x01410000cd08783b */ /* 0x000fee0000000200 */
[C---:B--2---:R-:W-:Y:S08]  /*2be0*/  HMMA.16816.F32 R36, R16.reuse, R32, R24 ;  /* 0x000000201024723c */ /* 0x044ff00000001818 */
[C---:B------:R-:W-:Y:S01]  /*2bf0*/  HMMA.16816.F32 R32, R16.reuse, R34, R40 ;  /* 0x000000221020723c */ /* 0x040fe20000001828 */
[----:B------:R-:W-:Y:S07]  /*2c00*/  LDSM.16.M88.4 R40, [R201+0x3000] ;  /* 0x00300000c928783b */ /* 0x000fee0000000200 */
[C---:B------:R-:W-:Y:S08]  /*2c10*/  HMMA.16816.F32 R28, R16.reuse, R60, R56 ;  /* 0x0000003c101c723c */ /* 0x040ff00000001838 */
[C---:B------:R-:W-:Y:S01]  /*2c20*/  HMMA.16816.F32 R24, R16.reuse, R62, R68 ;  /* 0x0000003e1018723c */ /* 0x040fe20000001844 */
[----:B------:R-:W-:Y:S04]  /*2c30*/  LDSM.16.M88.4 R60, [R201+0x2000] ;  /* 0x00200000c93c783b */ /* 0x000fe80000000200 */
[----:B------:R-:W-:Y:S03]  /*2c40*/  LDSM.16.M88.4 R68, [R196+0xc100] ;  /* 0x00c10000c444783b */ /* 0x000fe60000000200 */
[C---:B----4-:R-:W-:Y:S01]  /*2c50*/  HMMA.16816.F32 R20, R16.reuse, R84, R72 ;  /* 0x000000541014723c */ /* 0x050fe20000001848 */
[----:B------:R-:W2:Y:S07]  /*2c60*/  LDSM.16.M88.4 R72, [R201+0x2800] ;  /* 0x00280000c948783b */ /* 0x000eae0000000200 */
[----:B------:R-:W-:Y:S01]  /*2c70*/  HMMA.16816.F32 R64, R16, R86, R64 ;  /* 0x000000561040723c */ /* 0x000fe20000001840 */
[----:B------:R-:W-:Y:S07]  /*2c80*/  LDSM.16.M88.4 R84, [R196+0xd100] ;  /* 0x00d10000c454783b */ /* 0x000fee0000000200 */
[C---:B-1----:R-:W-:Y:S08]  /*2c90*/  HMMA.16816.F32 R16, R12.reuse, R52, R48 ;  /* 0x000000340c10723c */ /* 0x042ff00000001830 */
[C---:B---3--:R-:W-:Y:S01]  /*2ca0*/  HMMA.16816.F32 R48, R12.reuse, R78, R32 ;  /* 0x0000004e0c30723c */ /* 0x048fe20000001820 */
[----:B------:R-:W1:Y:S07]  /*2cb0*/  LDSM.16.M88.4 R32, [R201+0x3800] ;  /* 0x00380000c920783b */ /* 0x000e6e0000000200 */
[C---:B------:R-:W-:Y:S08]  /*2cc0*/  HMMA.16816.F32 R56, R12.reuse, R54, R44 ;  /* 0x000000360c38723c */ /* 0x040ff0000000182c */
[C---:B------:R-:W-:Y:S08]  /*2cd0*/  HMMA.16816.F32 R52, R12.reuse, R76, R36 ;  /* 0x0000004c0c34723c */ /* 0x040ff00000001824 */
[C---:B------:R-:W-:Y:S08]  /*2ce0*/  HMMA.16816.F32 R44, R12.reuse, R80, R28 ;  /* 0x000000500c2c723c */ /* 0x040ff0000000181c */
[C---:B------:R-:W-:Y:S01]  /*2cf0*/  HMMA.16816.F32 R36, R12.reuse, R82, R24 ;  /* 0x000000520c24723c */ /* 0x040fe20000001818 */
[----:B------:R-:W-:Y:S07]  /*2d00*/  LDSM.16.M88.4 R80, [R196+0xc900] ;  /* 0x00c90000c450783b */ /* 0x000fee0000000200 */
[C---:B------:R-:W-:Y:S01]  /*2d10*/  HMMA.16816.F32 R28, R12.reuse, R88, R20 ;  /* 0x000000580c1c723c */ /* 0x040fe20000001814 */
[----:B------:R-:W3:Y:S07]  /*2d20*/  LDSM.16.M88.4 R20, [R203+0x18100] ;  /* 0x01810000cb14783b */ /* 0x000eee0000000200 */
[----:B------:R-:W-:Y:S01]  /*2d30*/  HMMA.16816.F32 R24, R12, R90, R64 ;  /* 0x0000005a0c18723c */ /* 0x000fe20000001840 */
[----:B------:R-:W4:Y:S07]  /*2d40*/  LDSM.16.M88.4 R88, [R196+0xd900] ;  /* 0x00d90000c458783b */ /* 0x000f2e0000000200 */
[C---:B--2---:R-:W-:Y:S08]  /*2d50*/  HMMA.16816.F32 R76, R8.reuse, R74, R48 ;  /* 0x0000004a084c723c */ /* 0x044ff00000001830 */
[C---:B------:R-:W-:Y:S08]  /*2d60*/  HMMA.16816.F32 R16, R8.reuse, R60, R16 ;  /* 0x0000003c0810723c */ /* 0x040ff00000001810 */
[C---:B------:R-:W-:Y:S08]  /*2d70*/  HMMA.16816.F32 R12, R8.reuse, R62, R56 ;  /* 0x0000003e080c723c */ /* 0x040ff00000001838 */
[C---:B------:R-:W-:Y:S01]  /*2d80*/  HMMA.16816.F32 R60, R8.reuse, R72, R52 ;  /* 0x00000048083c723c */ /* 0x040fe20000001834 */
[----:B------:R-:W-:Y:S07]  /*2d90*/  LDSM.16.M88.4 R72, [R207+0x5000] ;  /* 0x00500000cf48783b */ /* 0x000fee0000000200 */
[C---:B------:R-:W-:Y:S08]  /*2da0*/  HMMA.16816.F32 R64, R8.reuse, R40, R44 ;  /* 0x000000280840723c */ /* 0x040ff0000000182c */
[C---:B------:R-:W-:Y:S01]  /*2db0*/  HMMA.16816.F32 R56, R8.reuse, R42, R36 ;  /* 0x0000002a0838723c */ /* 0x040fe20000001824 */
[----:B------:R-:W-:Y:S04]  /*2dc0*/  LDSM.16.M88.4 R40, [R207+0x4000] ;  /* 0x00400000cf28783b */ /* 0x000fe80000000200 */
[----:B------:R-:W-:Y:S03]  /*2dd0*/  LDSM.16.M88.4 R36, [R207+0x4800] ;  /* 0x00480000cf24783b */ /* 0x000fe60000000200 */
[C---:B-1----:R-:W-:Y:S08]  /*2de0*/  HMMA.16816.F32 R52, R8.reuse, R32, R28 ;  /* 0x000000200834723c */ /* 0x042ff0000000181c */
[----:B------:R-:W-:Y:S01]  /*2df0*/  HMMA.16816.F32 R48, R8, R34, R24 ;  /* 0x000000220830723c */ /* 0x000fe20000001818 */
[----:B------:R-:W1:Y:S07]  /*2e00*/  LDSM.16.M88.4 R8, [R204+0x18100] ;  /* 0x01810000cc08783b */ /* 0x000e6e0000000200 */
[C---:B---3--:R-:W-:Y:S01]  /*2e10*/  HMMA.16816.F32 R24, R20.reuse, R82, R76 ;  /* 0x000000521418723c */ /* 0x048fe2000000184c */
[----:B------:R-:W2:Y:S07]  /*2e20*/  LDSM.16.M88.4 R76, [R207+0x5800] ;  /* 0x00580000cf4c783b */ /* 0x000eae0000000200 */
[C---:B------:R-:W-:Y:S01]  /*2e30*/  HMMA.16816.F32 R44, R20.reuse, R68, R16 ;  /* 0x00000044142c723c */ /* 0x040fe20000001810 */
[----:B------:R-:W-:Y:S07]  /*2e40*/  LDSM.16.M88.4 R16, [R206+0x18100] ;  /* 0x01810000ce10783b */ /* 0x000fee0000000200 */
[C---:B------:R-:W-:Y:S01]  /*2e50*/  HMMA.16816.F32 R28, R20.reuse, R80, R60 ;  /* 0x00000050141c723c */ /* 0x040fe2000000183c */
[----:B------:R-:W3:Y:S07]  /*2e60*/  LDSM.16.M88.4 R80, [R202+0xc100] ;  /* 0x00c10000ca50783b */ /* 0x000eee0000000200 */
[C---:B------:R-:W-:Y:S08]  /*2e70*/  HMMA.16816.F32 R32, R20.reuse, R70, R12 ;  /* 0x000000461420723c */ /* 0x040ff0000000180c */
[C---:B------:R-:W-:Y:S08]  /*2e80*/  HMMA.16816.F32 R12, R20.reuse, R84, R64 ;  /* 0x00000054140c723c */ /* 0x040ff00000001840 */
[C---:B------:R-:W-:Y:S01]  /*2e90*/  HMMA.16816.F32 R56, R20.reuse, R86, R56 ;  /* 0x000000561438723c */ /* 0x040fe20000001838 */
[----:B------:R-:W5:Y:S07]  /*2ea0*/  LDSM.16.M88.4 R84, [R202+0xc900] ;  /* 0x00c90000ca54783b */ /* 0x000f6e0000000200 */
[C---:B----4-:R-:W-:Y:S08]  /*2eb0*/  HMMA.16816.F32 R52, R20.reuse, R88, R52 ;  /* 0x000000581434723c */ /* 0x050ff00000001834 */
[----:B------:R-:W-:Y:S01]  /*2ec0*/  HMMA.16816.F32 R20, R20, R90, R48 ;  /* 0x0000005a1414723c */ /* 0x000fe20000001830 */
[----:B------:R-:W4:Y:S07]  /*2ed0*/  LDSM.16.M88.4 R88, [R202+0xd100] ;  /* 0x00d10000ca58783b */ /* 0x000f2e0000000200 */
[C---:B-1----:R-:W-:Y:S08]  /*2ee0*/  HMMA.16816.F32 R68, R8.reuse, R40, R44 ;  /* 0x000000280844723c */ /* 0x042ff0000000182c */
[C---:B------:R-:W-:Y:S08]  /*2ef0*/  HMMA.16816.F32 R60, R8.reuse, R36, R28 ;  /* 0x00000024083c723c */ /* 0x040ff0000000181c */
[C---:B------:R-:W-:Y:S01]  /*2f00*/  HMMA.16816.F32 R64, R8.reuse, R42, R32 ;  /* 0x0000002a0840723c */ /* 0x040fe20000001820 */
[----:B------:R-:W-:Y:S07]  /*2f10*/  LDSM.16.M88.4 R40, [R201+0x4000] ;  /* 0x00400000c928783b */ /* 0x000fee0000000200 */
[C---:B------:R-:W-:Y:S01]  /*2f20*/  HMMA.16816.F32 R48, R8.reuse, R38, R24 ;  /* 0x000000260830723c */ /* 0x040fe20000001818 */
[----:B------:R-:W1:Y:S07]  /*2f30*/  LDSM.16.M88.4 R36, [R202+0xd900] ;  /* 0x00d90000ca24783b */ /* 0x000e6e0000000200 */
[C---:B------:R-:W-:Y:S01]  /*2f40*/  HMMA.16816.F32 R32, R8.reuse, R72, R12 ;  /* 0x000000480820723c */ /* 0x040fe2000000180c */
[----:B------:R-:W1:Y:S07]  /*2f50*/  LDSM.16.M88.4 R12, [R205+0x18100] ;  /* 0x01810000cd0c783b */ /* 0x000e6e0000000200 */
[C---:B--2---:R-:W-:Y:S08]  /*2f60*/  HMMA.16816.F32 R44, R8.reuse, R76, R52 ;  /* 0x0000004c082c723c */ /* 0x044ff00000001834 */
[C---:B------:R-:W-:Y:S01]  /*2f70*/  HMMA.16816.F32 R24, R8.reuse, R78, R20 ;  /* 0x0000004e0818723c */ /* 0x040fe20000001814 */
[----:B------:R-:W2:Y:S07]  /*2f80*/  LDSM.16.M88.4 R76, [R201+0x4800] ;  /* 0x00480000c94c783b */ /* 0x000eae0000000200 */
[----:B------:R-:W-:Y:S01]  /*2f90*/  HMMA.16816.F32 R28, R8, R74, R56 ;  /* 0x0000004a081c723c */ /* 0x000fe20000001838 */
[----:B------:R-:W-:Y:S07]  /*2fa0*/  LDSM.16.M88.4 R8, [R203+0x1c100] ;  /* 0x01c10000cb08783b */ /* 0x000fee0000000200 */
[C---:B---3--:R-:W-:Y:S08]  /*2fb0*/  HMMA.16816.F32 R20, R16.reuse, R80, R68 ;  /* 0x000000501014723c */ /* 0x048ff00000001844 */
[C---:B-----5:R-:W-:Y:S08]  /*2fc0*/  HMMA.16816.F32 R56, R16.reuse, R84, R60 ;  /* 0x000000541038723c */ /* 0x060ff0000000183c */
[C---:B------:R-:W-:Y:S01]  /*2fd0*/  HMMA.16816.F32 R52, R16.reuse, R82, R64 ;  /* 0x000000521034723c */ /* 0x040fe20000001840 */
[----:B------:R-:W3:Y:S07]  /*2fe0*/  LDSM.16.M88.4 R80, [R201+0x5000] ;  /* 0x00500000c950783b */ /* 0x000eee0000000200 */
[C---:B------:R-:W-:Y:S01]  /*2ff0*/  HMMA.16816.F32 R60, R16.reuse, R86, R48 ;  /* 0x00000056103c723c */ /* 0x040fe20000001830 */
[----:B------:R-:W5:Y:S07]  /*3000*/  LDSM.16.M88.4 R84, [R201+0x5800] ;  /* 0x00580000c954783b */ /* 0x000f6e0000000200 */
[C---:B----4-:R-:W-:Y:S08]  /*3010*/  HMMA.16816.F32 R72, R16.reuse, R88, R32 ;  /* 0x000000581048723c */ /* 0x050ff00000001820 */
[C---:B------:R-:W-:Y:S01]  /*3020*/  HMMA.16816.F32 R68, R16.reuse, R90, R28 ;  /* 0x0000005a1044723c */ /* 0x040fe2000000181c */
[----:B------:R-:W-:Y:S07]  /*3030*/  LDSM.16.M88.4 R88, [R207+0x6000] ;  /* 0x00600000cf58783b */ /* 0x000fee0000000200 */
[C---:B-1----:R-:W-:Y:S01]  /*3040*/  HMMA.16816.F32 R64, R16.reuse, R36, R44 ;  /* 0x000000241040723c */ /* 0x042fe2000000182c */
[----:B------:R-:W-:Y:S07]  /*3050*/  LDSM.16.M88.4 R44, [R196+0xf100] ;  /* 0x00f10000c42c783b */ /* 0x000fee0000000200 */
[----:B------:R-:W-:Y:S01]  /*3060*/  HMMA.16816.F32 R48, R16, R38, R24 ;  /* 0x000000261030723c */ /* 0x000fe20000001818 */
[----:B------:R-:W1:Y:S04]  /*3070*/  LDSM.16.M88.4 R36, [R196+0xe900] ;  /* 0x00e90000c424783b */ /* 0x000e680000000200 */
[----:B------:R-:W-:Y:S03]  /*3080*/  LDSM.16.M88.4 R16, [R204+0x1c100] ;  /* 0x01c10000cc10783b */ /* 0x000fe60000000200 */
[C---:B------:R-:W-:Y:S08]  /*3090*/  HMMA.16816.F32 R32, R12.reuse, R40, R20 ;  /* 0x000000280c20723c */ /* 0x040ff00000001814 */
[C---:B------:R-:W-:Y:S08]  /*30a0*/  HMMA.16816.F32 R28, R12.reuse, R42, R52 ;  /* 0x0000002a0c1c723c */ /* 0x040ff00000001834 */
[C---:B--2---:R-:W-:Y:S08]  /*30b0*/  HMMA.16816.F32 R24, R12.reuse, R76, R56 ;  /* 0x0000004c0c18723c */ /* 0x044ff00000001838 */
[C---:B------:R-:W-:Y:S01]  /*30c0*/  HMMA.16816.F32 R20, R12.reuse, R78, R60 ;  /* 0x0000004e0c14723c */ /* 0x040fe2000000183c */
[----:B------:R-:W2:Y:S07]  /*30d0*/  LDSM.16.M88.4 R76, [R196+0xf900] ;  /* 0x00f90000c44c783b */ /* 0x000eae0000000200 */
[C---:B---3--:R-:W-:Y:S01]  /*30e0*/  HMMA.16816.F32 R40, R12.reuse, R80, R72 ;  /* 0x000000500c28723c */ /* 0x048fe20000001848 */
[----:B------:R-:W-:Y:S07]  /*30f0*/  LDSM.16.M88.4 R72, [R202+0xf100] ;  /* 0x00f10000ca48783b */ /* 0x000fee0000000200 */
[C---:B------:R-:W-:Y:S01]  /*3100*/  HMMA.16816.F32 R52, R12.reuse, R82, R68 ;  /* 0x000000520c34723c */ /* 0x040fe20000001844 */
[----:B------:R-:W3:Y:S07]  /*3110*/  LDSM.16.M88.4 R80, [R207+0x6800] ;  /* 0x00680000cf50783b */ /* 0x000eee0000000200 */
[C---:B-----5:R-:W-:Y:S01]  /*3120*/  HMMA.16816.F32 R56, R12.reuse, R84, R64 ;  /* 0x000000540c38723c */ /* 0x060fe20000001840 */
[----:B------:R-:W-:Y:S07]  /*3130*/  LDSM.16.M88.4 R64, [R202+0xe900] ;  /* 0x00e90000ca40783b */ /* 0x000fee0000000200 */
[----:B------:R-:W-:Y:S01]  /*3140*/  HMMA.16816.F32 R48, R12, R86, R48 ;  /* 0x000000560c30723c */ /* 0x000fe20000001830 */
[----:B------:R-:W-:Y:S07]  /*3150*/  LDSM.16.M88.4 R84, [R207+0x7000] ;  /* 0x00700000cf54783b */ /* 0x000fee0000000200 */
[C---:B------:R-:W-:Y:S08]  /*3160*/  HMMA.16816.F32 R32, R8.reuse, R92, R32 ;  /* 0x0000005c0820723c */ /* 0x040ff00000001820 */
[C---:B------:R-:W-:Y:S01]  /*3170*/  HMMA.16816.F32 R60, R8.reuse, R94, R28 ;  /* 0x0000005e083c723c */ /* 0x040fe2000000181c */
[----:B------:R-:W4:Y:S07]  /*3180*/  LDSM.16.M88.4 R92, [R207+0x7800] ;  /* 0x00780000cf5c783b */ /* 0x000f2e0000000200 */
[C---:B-1----:R-:W-:Y:S08]  /*3190*/  HMMA.16816.F32 R68, R8.reuse, R36, R24 ;  /* 0x000000240844723c */ /* 0x042ff00000001818 */
[C---:B------:R-:W-:Y:S08]  /*31a0*/  HMMA.16816.F32 R28, R8.reuse, R38, R20 ;  /* 0x00000026081c723c */ /* 0x040ff00000001814 */
[C---:B------:R-:W-:Y:S08]  /*31b0*/  HMMA.16816.F32 R24, R8.reuse, R44, R40 ;  /* 0x0000002c0818723c */ /* 0x040ff00000001828 */
[C---:B------:R-:W-:Y:S01]  /*31c0*/  HMMA.16816.F32 R20, R8.reuse, R46, R52 ;  /* 0x0000002e0814723c */ /* 0x040fe20000001834 */
[----:B------:R-:W-:Y:S07]  /*31d0*/  LDSM.16.M88.4 R44, [R202+0xe100] ;  /* 0x00e10000ca2c783b */ /* 0x000fee0000000200 */
[C---:B--2---:R-:W-:Y:S08]  /*31e0*/  HMMA.16816.F32 R12, R8.reuse, R76, R56 ;  /* 0x0000004c080c723c */ /* 0x044ff00000001838 */
[----:B------:R-:W-:Y:S01]  /*31f0*/  HMMA.16816.F32 R36, R8, R78, R48 ;  /* 0x0000004e0824723c */ /* 0x000fe20000001830 */
[----:B------:R-:W1:Y:S04]  /*3200*/  LDSM.16.M88.4 R8, [R206+0x1c100] ;  /* 0x01c10000ce08783b */ /* 0x000e680000000200 */
[----:B------:R-:W2:Y:S03]  /*3210*/  LDSM.16.M88.4 R76, [R202+0xf900] ;  /* 0x00f90000ca4c783b */ /* 0x000ea60000000200 */
[C---:B------:R-:W-:Y:S08]  /*3220*/  HMMA.16816.F32 R40, R16.reuse, R88, R32 ;  /* 0x000000581028723c */ /* 0x040ff00000001820 */
[C---:B------:R-:W-:Y:S08]  /*3230*/  HMMA.16816.F32 R52, R16.reuse, R90, R60 ;  /* 0x0000005a1034723c */ /* 0x040ff0000000183c */
[C---:B---3--:R-:W-:Y:S08]  /*3240*/  HMMA.16816.F32 R56, R16.reuse, R82, R28 ;  /* 0x000000521038723c */ /* 0x048ff0000000181c */
[C---:B------:R-:W-:Y:S01]  /*3250*/  HMMA.16816.F32 R60, R16.reuse, R80, R68 ;  /* 0x00000050103c723c */ /* 0x040fe20000001844 */
[----:B------:R-:W-:Y:S04]  /*3260*/  LDSM.16.M88.4 R68, [R201+0x6000] ;  /* 0x00600000c944783b */ /* 0x000fe80000000200 */
[----:B------:R-:W-:Y:S03]  /*3270*/  LDSM.16.M88.4 R80, [R201+0x6800] ;  /* 0x00680000c950783b */ /* 0x000fe60000000200 */
[C---:B----4-:R-:W-:Y:S01]  /*3280*/  HMMA.16816.F32 R28, R16.reuse, R92, R12 ;  /* 0x0000005c101c723c */ /* 0x050fe2000000180c */
[----:B------:R-:W3:Y:S07]  /*3290*/  LDSM.16.M88.4 R12, [R205+0x1c100] ;  /* 0x01c10000cd0c783b */ /* 0x000eee0000000200 */
[C---:B------:R-:W-:Y:S08]  /*32a0*/  HMMA.16816.F32 R32, R16.reuse, R86, R20 ;  /* 0x000000561020723c */ /* 0x040ff00000001814 */
[C---:B------:R-:W-:Y:S08]  /*32b0*/  HMMA.16816.F32 R48, R16.reuse, R84, R24 ;  /* 0x000000541030723c */ /* 0x040ff00000001818 */
[----:B------:R-:W-:Y:S08]  /*32c0*/  HMMA.16816.F32 R20, R16, R94, R36 ;  /* 0x0000005e1014723c */ /* 0x000ff00000001824 */
[C---:B-1----:R-:W-:Y:S08]  /*32d0*/  HMMA.16816.F32 R16, R8.reuse, R44, R40 ;  /* 0x0000002c0810723c */ /* 0x042ff00000001828 */
[C---:B--2---:R-:W-:Y:S08]  /*32e0*/  HMMA.16816.F32 R40, R8.reuse, R76, R28 ;  /* 0x0000004c0828723c */ /* 0x044ff0000000181c */
[C---:B------:R-:W-:Y:S08]  /*32f0*/  HMMA.16816.F32 R24, R8.reuse, R46, R52 ;  /* 0x0000002e0818723c */ /* 0x040ff00000001834 */
[C---:B------:R-:W-:Y:S08]  /*3300*/  HMMA.16816.F32 R36, R8.reuse, R64, R60 ;  /* 0x000000400824723c */ /* 0x040ff0000000183c */
[C---:B------:R-:W-:Y:S08]  /*3310*/  HMMA.16816.F32 R56, R8.reuse, R66, R56 ;  /* 0x000000420838723c */ /* 0x040ff00000001838 */
[C---:B------:R-:W-:Y:S08]  /*3320*/  HMMA.16816.F32 R48, R8.reuse, R72, R48 ;  /* 0x000000480830723c */ /* 0x040ff00000001830 */
[C---:B------:R-:W-:Y:S08]  /*3330*/  HMMA.16816.F32 R32, R8.reuse, R74, R32 ;  /* 0x0000004a0820723c */ /* 0x040ff00000001820 */
[----:B------:R-:W-:Y:S01]  /*3340*/  HMMA.16816.F32 R28, R8, R78, R20 ;  /* 0x0000004e081c723c */ /* 0x000fe20000001814 */
[----:B------:R-:W-:Y:S06]  /*3350*/  LDSM.16.M88.4 R20, [R201+0x7000] ;  /* 0x00700000c914783b */ /* 0x000fec0000000200 */
[----:B------:R-:W-:Y:S01]  /*3360*/  @P6 IMAD.WIDE.U32 R8, R0, R102, R106 ;  /* 0x0000006600086225 */ /* 0x000fe200078e006a */
[----:B------:R-:W-:Y:S01]  /*3370*/  LOP3.LUT R0, R99, 0xffffffe0, RZ, 0xc0, !PT ;  /* 0xffffffe063007812 */ /* 0x000fe200078ec0ff */
[----:B---3--:R-:W-:Y:S01]  /*3380*/  HMMA.16816.F32 R44, R12, R68, R16 ;  /* 0x000000440c2c723c */ /* 0x008fe20000001810 */
[----:B------:R-:W-:Y:S01]  /*3390*/  LOP3.LUT R10, R7, 0xfffffffc, RZ, 0xc0, !PT ;  /* 0xfffffffc070a7812 */ /* 0x000fe200078ec0ff */
[----:B------:R-:W1:Y:S01]  /*33a0*/  LDSM.16.M88.4 R16, [R201+0x7800] ;  /* 0x00780000c910783b */ /* 0x000e620000000200 */
[----:B------:R-:W-:Y:S01]  /*33b0*/  SHF.R.S32.HI R11, RZ, 0x1f, R98 ;  /* 0x0000001fff0b7819 */ /* 0x000fe20000011462 */
[----:B------:R-:W-:Y:S01]  /*33c0*/  IMAD.IADD R0, R156, 0x1, -R0 ;  /* 0x000000019c007824 */ /* 0x000fe200078e0a00 */
[----:B------:R-:W-:Y:S01]  /*33d0*/  @P6 LEA R6, P0, R8, c[0x0][0x1c8], 0x1 ;  /* 0x0000720008066a11 */ /* 0x000fe200078008ff */
[----:B------:R-:W-:Y:S01]  /*33e0*/  @P6 IMAD.IADD R7, R9, 0x1, R3 ;  /* 0x0000000109076824 */ /* 0x000fe200078e0203 */
[----:B------:R-:W-:Y:S01]  /*33f0*/  LEA.HI R3, R11, R98, RZ, 0x3 ;  /* 0x000000620b037211 */ /* 0x000fe200078f18ff */
[----:B------:R-:W-:Y:S01]  /*3400*/  IMAD.IADD R9, R156, 0x1, -R10 ;  /* 0x000000019c097824 */ /* 0x000fe200078e0a0a */
[----:B------:R-:W-:Y:S01]  /*3410*/  SHF.R.S32.HI R11, RZ, 0x1f, R0 ;  /* 0x0000001fff0b7819 */ /* 0x000fe20000011400 */
[----:B------:R-:W-:-:S04]  /*3420*/  DEPBAR.LE SB0, 0x0 ;  /* 0x000080000000791a */ /* 0x000fc80000000000 */
[----:B------:R-:W-:Y:S01]  /*3430*/  @P6 LEA.HI.X R7, R8, c[0x0][0x1cc], R7, 0x1, P0 ;  /* 0x0000730008076a11 */ /* 0x000fe200000f0c07 */
[----:B------:R-:W-:Y:S01]  /*3440*/  BAR.SYNC.DEFER_BLOCKING 0x0 ;  /* 0x0000000000007b1d */ /* 0x000fe20000010000 */
[----:B------:R-:W-:Y:S01]  /*3450*/  LOP3.LUT R10, R3, 0xffffff8, RZ, 0xc0, !PT ;  /* 0x0ffffff8030a7812 */ /* 0x000fe200078ec0ff */
[C---:B------:R-:W-:Y:S01]  /*3460*/  HMMA.16816.F32 R36, R12.reuse, R80, R36 ;  /* 0x000000500c24723c */ /* 0x040fe20000001824 */
[----:B------:R-:W-:Y:S02]  /*3470*/  LEA.HI R8, R9, R9, RZ, 0x1 ;  /* 0x0000000909087211 */ /* 0x000fe400078f08ff */
[----:B------:R-:W-:Y:S01]  /*3480*/  LEA.HI R3, R11, R0, RZ, 0x2 ;  /* 0x000000000b037211 */ /* 0x000fe200078f10ff */
[----:B------:R-:W-:Y:S01]  /*3490*/  IMAD.IADD R11, R98, 0x1, -R10 ;  /* 0x00000001620b7824 */ /* 0x000fe200078e0a0a */
[----:B------:R-:W-:Y:S02]  /*34a0*/  LOP3.LUT R8, R8, 0x1ffffffe, RZ, 0xc0, !PT ;  /* 0x1ffffffe08087812 */ /* 0x000fe400078ec0ff */
[----:B------:R-:W-:Y:S01]  /*34b0*/  LEA.HI.SX32 R10, R3, UR9, 0x1e ;  /* 0x00000009030a7c11 */ /* 0x000fe2000f8ff2ff */
[----:B------:R-:W-:Y:S01]  /*34c0*/  HMMA.16816.F32 R24, R12, R70, R24 ;  /* 0x000000460c18723c */ /* 0x000fe20000001818 */
[----:B------:R-:W-:Y:S01]  /*34d0*/  PLOP3.LUT P0, PT, PT, PT, UP2, 0x80, 0x0 ;  /* 0x000000000000781c */ /* 0x000fe20003f0f028 */
[----:B------:R-:W-:Y:S01]  /*34e0*/  IMAD.IADD R9, R9, 0x1, -R8 ;  /* 0x0000000109097824 */ /* 0x000fe200078e0a08 */
[----:B------:R-:W-:Y:S01]  /*34f0*/  LOP3.LUT R3, R3, 0x7ffffffc, RZ, 0xc0, !PT ;  /* 0x7ffffffc03037812 */ /* 0x000fe200078ec0ff */
[----:B------:R-:W-:-:S04]  /*3500*/  IMAD R8, R11, 0x10, R10 ;  /* 0x000000100b087824 */ /* 0x000fc800078e020a */
[----:B------:R-:W-:Y:S01]  /*3510*/  IMAD R52, R9, 0x8, R8 ;  /* 0x0000000809347824 */ /* 0x000fe200078e0208 */
[C---:B------:R-:W-:Y:S01]  /*3520*/  HMMA.16816.F32 R80, R12.reuse, R82, R56 ;  /* 0x000000520c50723c */ /* 0x040fe20000001838 */
[----:B------:R-:W-:Y:S02]  /*3530*/  IMAD.IADD R3, R0, 0x1, -R3 ;  /* 0x0000000100037824 */ /* 0x000fe400078e0a03 */
[----:B------:R-:W-:Y:S01]  /*3540*/  @P5 IMAD.HI.U32 R9, R52, c[0x0][0x2c8], RZ ;  /* 0x0000b20034095a27 */ /* 0x000fe200078e00ff */
[----:B------:R-:W-:Y:S01]  /*3550*/  @P6 LEA R8, P5, R103, R6, 0x1 ;  /* 0x0000000667086211 */ /* 0x000fe200078a08ff */
[----:B------:R-:W-:Y:S01]  /*3560*/  @!PT LDS RZ, [RZ] ;  /* 0x00000000fffff984 */ /* 0x000fe20000000800 */
[----:B------:R-:W-:Y:S01]  /*3570*/  @!PT LDS RZ, [RZ] ;  /* 0x00000000fffff984 */ /* 0x000fe20000000800 */
[----:B------:R-:W-:Y:S01]  /*3580*/  @!PT LDS RZ, [RZ] ;  /* 0x00000000fffff984 */ /* 0x000fe20000000800 */
[----:B------:R2:W-:Y:S02]  /*3590*/  @P6 LDGSTS.E.BYPASS.LTC128B.128 [R225+0x8100], [R6.64], !P4 ;  /* 0x0810000006e16fae */ /* 0x0005e4000e101d4c */
[----:B------:R-:W-:Y:S01]  /*35a0*/  IMAD.MOV.U32 R10, RZ, RZ, R52 ;  /* 0x000000ffff0a7224 */ /* 0x000fe200078e0034 */
[----:B------:R-:W-:Y:S01]  /*35b0*/  @P0 SHF.R.U32.HI R10, RZ, c[0x0][0x2cc], R9 ;  /* 0x0000b300ff0a0a19 */ /* 0x000fe20000011609 */
[----:B------:R2:W-:Y:S01]  /*35c0*/  @P6 LDGSTS.E.BYPASS.LTC128B.128 [R225+0xa100], [R6.64+0x80], !P3 ;  /* 0x0a10008006e16fae */ /* 0x0005e2000d901d4c */
[----:B-1----:R-:W-:Y:S01]  /*35d0*/  HMMA.16816.F32 R40, R12, R16, R40 ;  /* 0x000000100c28723c */ /* 0x002fe20000001828 */
[----:B------:R-:W-:Y:S01]  /*35e0*/  IMAD.SHL.U32 R246, R3, 0x2, RZ ;  /* 0x0000000203f67824 */ /* 0x000fe200078e00ff */
[----:B------:R-:W-:Y:S01]  /*35f0*/  PLOP3.LUT P0, PT, PT, PT, UP1, 0x40, 0x0 ;  /* 0x000000000000781c */ /* 0x000fe20003f0e818 */
[----:B------:R2:W-:Y:S01]  /*3600*/  @P6 LDGSTS.E.BYPASS.LTC128B.128 [R225+0xc100], [R6.64+0x100], !P2 ;  /* 0x0c10010006e16fae */ /* 0x0005e2000d101d4c */
[----:B------:R-:W-:-:S03]  /*3610*/  @P6 LEA.HI.X R9, R103, R7, R104, 0x1, P5 ;  /* 0x0000000767096211 */ /* 0x000fc600028f0c68 */
[----:B------:R2:W-:Y:S01]  /*3620*/  @P6 LDGSTS.E.BYPASS.LTC128B.128 [R225+0xe100], [R6.64+0x180], !P1 ;  /* 0x0e10018006e16fae */ /* 0x0005e2000c901d4c */
[----:B------:R-:W-:Y:S01]  /*3630*/  IMAD.MOV.U32 R16, RZ, RZ, 0x1 ;  /* 0x00000001ff107424 */ /* 0x000fe200078e00ff */
[C---:B------:R-:W-:Y:S02]  /*3640*/  HMMA.16816.F32 R48, R12.reuse, R20, R48 ;  /* 0x000000140c30723c */ /* 0x040fe40000001830 */
[----:B------:R-:W-:Y:S02]  /*3650*/  STL [R1+0x3c], R52 ;  /* 0x00003c3401007387 */ /* 0x000fe40000100800 */
[----:B------:R-:W-:Y:S02]  /*3660*/  IADD3 R0, -R97, c[0x0][0x1d0], R16 ;  /* 0x0000740061007a10 */ /* 0x000fe40007ffe110 */
[----:B------:R1:W-:Y:S02]  /*3670*/  @P6 LDGSTS.E.BYPASS.LTC128B.128 [R225+0x9100], [R8.64], !P4 ;  /* 0x0910000008e16fae */ /* 0x0003e4000e101d4c */
[----:B------:R-:W-:Y:S01]  /*3680*/  IADD3 R0, R0, -c[0x0][0x168], -R246 ;  /* 0x80005a0000007a10 */ /* 0x000fe20007ffe8f6 */
[C---:B------:R-:W-:Y:S01]  /*3690*/  HMMA.16816.F32 R32, R12.reuse, R22, R32 ;  /* 0x000000160c20723c */ /* 0x040fe20000001820 */
[----:B------:R1:W-:Y:S04]  /*36a0*/  @P6 LDGSTS.E.BYPASS.LTC128B.128 [R225+0xb100], [R8.64+0x80], !P3 ;  /* 0x0b10008008e16fae */ /* 0x0003e8000d901d4c */
[----:B------:R1:W-:Y:S03]  /*36b0*/  @P6 LDGSTS.E.BYPASS.LTC128B.128 [R225+0xd100], [R8.64+0x100], !P2 ;  /* 0x0d10010008e16fae */ /* 0x0003e6000d101d4c */
[----:B------:R-:W-:Y:S01]  /*36c0*/  HMMA.16816.F32 R28, R12, R18, R28 ;  /* 0x000000120c1c723c */ /* 0x000fe2000000181c */
[----:B------:R1:W-:Y:S04]  /*36d0*/  @P6 LDGSTS.E.BYPASS.LTC128B.128 [R225+0xf100], [R8.64+0x180], !P1 ;  /* 0x0f10018008e16fae */ /* 0x0003e8000c901d4c */
[----:B------:R-:W0:Y:S01]  /*36e0*/  LDGDEPBAR ;  /* 0x00000000000079af */ /* 0x000e220000000000 */
[----:B--2---:R-:W-:-:S03]  /*36f0*/  IADD3 R7, R0, c[0x0][0x328], RZ ;  /* 0x0000ca0000077a10 */ /* 0x004fc60007ffe0ff */
[----:B------:R-:W2:Y:S01]  /*3700*/  SHFL.IDX PT, R6, R10, RZ, 0x1c1f ;  /* 0x001c1fff0a067589 */ /* 0x000ea200000e0000 */
[----:B-1----:R-:W-:Y:S02]  /*3710*/  IADD3 R9, R0, UR6, RZ ;  /* 0x0000000600097c10 */ /* 0x002fe4000fffe0ff */
[----:B------:R-:W-:Y:S01]  /*3720*/  IADD3 R8, -R246, c[0x0][0x1d0], -R97 ;  /* 0x00007400f6087a10 */ /* 0x000fe20007ffe961 */
[--C-:B--2---:R-:W-:Y:S02]  /*3730*/  IMAD.IADD R3, R7, 0x1, R6.reuse ;  /* 0x0000000107037824 */ /* 0x104fe400078e0206 */
[----:B------:R-:W-:-:S03]  /*3740*/  IMAD.IADD R0, R9, 0x1, R6 ;  /* 0x0000000109007824 */ /* 0x000fc600078e0206 */
[----:B------:R-:W-:Y:S01]  /*3750*/  IMNMX R3, R3, R8, PT ;  /* 0x0000000803037217 */ /* 0x000fe20003800200 */
[----:B------:R-:W-:Y:S05]  /*3760*/  @P0 BRA `(.L_x_1593) ;  /* 0x0000014000000947 */ /* 0x000fea0003800000 */
[----:B------:R-:W-:Y:S01]  /*3770*/  IADD3 R6, R6, c[0x0][0x1d0], RZ ;  /* 0x0000740006067a10 */ /* 0x000fe20007ffe0ff */
[----:B------:R-:W-:Y:S03]  /*3780*/  BSSY B0, `(.L_x_1594) ;  /* 0x000000d000007945 */ /* 0x000fe60003800000 */
[----:B------:R-:W-:-:S04]  /*3790*/  IADD3 R6, R6, -c[0x0][0x168], RZ ;  /* 0x80005a0006067a10 */ /* 0x000fc80007ffe0ff */
[----:B------:R-:W-:-:S13]  /*37a0*/  ISETP.GT.AND P0, PT, R6, -0x1, PT ;  /* 0xffffffff0600780c */ /* 0x000fda0003f04270 */
[----:B------:R-:W-:Y:S05]  /*37b0*/  @P0 BRA `(.L_x_1595) ;  /* 0x0000006000000947 */ /* 0x000fea0003800000 */
[----:B------:R-:W-:Y:S02]  /*37c0*/  ISETP.NE.AND P0, PT, R16, c[0x0][0x32c], PT ;  /* 0x0000cb0010007a0c */ /* 0x000fe40003f05270 */
[----:B------:R-:W-:-:S11]  /*37d0*/  LOP3.LUT R6, RZ, R6, RZ, 0x33, !PT ;  /* 0x00000006ff067212 */ /* 0x000fd600078e33ff */
[----:B------:R-:W-:-:S05]  /*37e0*/  @P0 IMAD.HI.U32 R11, R6, c[0x0][0x330], RZ ;  /* 0x0000cc00060b0a27 */ /* 0x000fca00078e00ff */
[----:B------:R-:W-:-:S04]  /*37f0*/  @P0 SHF.R.U32.HI R6, RZ, c[0x0][0x334], R11 ;  /* 0x0000cd00ff060a19 */ /* 0x000fc8000001160b */
[----:B------:R-:W-:Y:S01]  /*3800*/  LOP3.LUT R6, RZ, R6, RZ, 0x33, !PT ;  /* 0x00000006ff067212 */ /* 0x000fe200078e33ff */
[----:B------:R-:W-:Y:S05]  /*3810*/  BRA `(.L_x_1596) ;  /* 0x0000003000007947 */ /* 0x000fea0003800000 */
.L_x_1595:
[----:B------:R-:W-:-:S13]  /*3820*/  ISETP.NE.AND P0, PT, R16, c[0x0][0x32c], PT ;  /* 0x0000cb0010007a0c */ /* 0x000fda0003f05270 */
[----:B------:R-:W-:-:S05]  /*3830*/  @P0 IMAD.HI.U32 R11, R6, c[0x0][0x330], RZ ;  /* 0x0000cc00060b0a27 */ /* 0x000fca00078e00ff */
[----:B------:R-:W-:Y:S02]  /*3840*/  @P0 SHF.R.U32.HI R6, RZ, c[0x0][0x334], R11 ;  /* 0x0000cd00ff060a19 */ /* 0x000fe4000001160b */
.L_x_1596:
[----:B------:R-:W-:Y:S05]  /*3850*/  BSYNC B0 ;  /* 0x0000000000007941 */ /* 0x000fea0003800000 */
.L_x_1594:
[----:B------:R-:W-:-:S04]  /*3860*/  IMAD R6, R6, c[0x0][0x32c], -R97 ;  /* 0x0000cb0006067a24 */ /* 0x000fc800078e0a61 */
[----:B------:R-:W-:-:S05]  /*3870*/  IMAD.IADD R6, R6, 0x1, -R246 ;  /* 0x0000000106067824 */ /* 0x000fca00078e0af6 */
[----:B------:R-:W-:Y:S02]  /*3880*/  IADD3 R11, R6, c[0x0][0x32c], RZ ;  /* 0x0000cb00060b7a10 */ /* 0x000fe40007ffe0ff */
[----:B------:R-:W-:Y:S02]  /*3890*/  IMNMX R0, R0, R6, !PT ;  /* 0x0000000600007217 */ /* 0x000fe40007800200 */
[----:B------:R-:W-:Y:S02]  /*38a0*/  IMNMX R3, R3, R11, PT ;  /* 0x0000000b03037217 */ /* 0x000fe40003800200 */
.L_x_1593:
[----:B------:R-:W-:Y:S01]  /*38b0*/  ISETP.GT.AND P0, PT, R185, RZ, PT ;  /* 0x000000ffb900720c */ /* 0x000fe20003f04270 */
[----:B------:R-:W1:Y:S03]  /*38c0*/  SHFL.IDX PT, R6, R10, 0x1, 0x1c1f ;  /* 0x003c1f000a067f89 */ /* 0x000e6600000e0000 */
[C---:B------:R-:W-:Y:S02]  /*38d0*/  ISETP.GT.AND P5, PT, R0.reuse, RZ, P0 ;  /* 0x000000ff0000720c */ /* 0x040fe400007a4270 */
[----:B------:R-:W-:-:S02]  /*38e0*/  ISETP.GT.AND P6, PT, R0, 0x1, P0 ;  /* 0x000000010000780c */ /* 0x000fc400007c4270 */
[C---:B------:R-:W-:Y:S02]  /*38f0*/  ISETP.LT.OR P5, PT, R3.reuse, 0x1, P5 ;  /* 0x000000010300780c */ /* 0x040fe40002fa1670 */
[----:B------:R-:W-:Y:S02]  /*3900*/  ISETP.LT.OR P6, PT, R3, 0x2, P6 ;  /* 0x000000020300780c */ /* 0x000fe400037c1670 */
[----:B------:R-:W-:Y:S02]  /*3910*/  FSEL R12, R44, -INF , !P5 ;  /* 0xff8000002c0c7808 */ /* 0x000fe40006800000 */
[----:B------:R-:W-:Y:S02]  /*3920*/  ISETP.GT.AND P5, PT, R0, 0x8, P0 ;  /* 0x000000080000780c */ /* 0x000fe400007a4270 */
[----:B------:R-:W-:Y:S02]  /*3930*/  FSEL R13, R45, -INF , !P6 ;  /* 0xff8000002d0d7808 */ /* 0x000fe40007000000 */
[----:B------:R-:W-:-:S02]  /*3940*/  ISETP.LT.OR P5, PT, R3, 0x9, P5 ;  /* 0x000000090300780c */ /* 0x000fc40002fa1670 */
[----:B------:R-:W-:Y:S02]  /*3950*/  ISETP.GT.AND P6, PT, R0, 0x9, P0 ;  /* 0x000000090000780c */ /* 0x000fe400007c4270 */
[----:B------:R-:W-:Y:S02]  /*3960*/  FSEL R14, R24, -INF , !P5 ;  /* 0xff800000180e7808 */ /* 0x000fe40006800000 */
[----:B------:R-:W-:Y:S02]  /*3970*/  ISETP.GT.AND P5, PT, R0, 0x10, P0 ;  /* 0x000000100000780c */ /* 0x000fe400007a4270 */
[C---:B------:R-:W-:Y:S02]  /*3980*/  ISETP.LT.OR P6, PT, R3.reuse, 0xa, P6 ;  /* 0x0000000a0300780c */ /* 0x040fe400037c1670 */
[----:B------:R-:W-:Y:S02]  /*3990*/  ISETP.LT.OR P5, PT, R3, 0x11, P5 ;  /* 0x000000110300780c */ /* 0x000fe40002fa1670 */
[----:B------:R-:W-:-:S02]  /*39a0*/  FSEL R15, R25, -INF , !P6 ;  /* 0xff800000190f7808 */ /* 0x000fc40007000000 */
[----:B------:R-:W-:Y:S02]  /*39b0*/  FSEL R60, R36, -INF , !P5 ;  /* 0xff800000243c7808 */ /* 0x000fe40006800000 */
[C---:B------:R-:W-:Y:S02]  /*39c0*/  ISETP.GT.AND P5, PT, R0.reuse, 0x18, P0 ;  /* 0x000000180000780c */ /* 0x040fe400007a4270 */
[----:B------:R-:W-:Y:S02]  /*39d0*/  ISETP.GT.AND P6, PT, R0, 0x11, P0 ;  /* 0x000000110000780c */ /* 0x000fe400007c4270 */
[C---:B------:R-:W-:Y:S02]  /*39e0*/  ISETP.LT.OR P5, PT, R3.reuse, 0x19, P5 ;  /* 0x000000190300780c */ /* 0x040fe40002fa1670 */
[----:B------:R-:W-:Y:S02]  /*39f0*/  ISETP.LT.OR P6, PT, R3, 0x12, P6 ;  /* 0x000000120300780c */ /* 0x000fe400037c1670 */
[----:B------:R-:W-:-:S02]  /*3a00*/  FSEL R62, R80, -INF , !P5 ;  /* 0xff800000503e7808 */ /* 0x000fc40006800000 */
[C---:B------:R-:W-:Y:S02]  /*3a10*/  ISETP.GT.AND P5, PT, R0.reuse, 0x20, P0 ;  /* 0x000000200000780c */ /* 0x040fe400007a4270 */
[----:B------:R-:W-:Y:S02]  /*3a20*/  FSEL R61, R37, -INF , !P6 ;  /* 0xff800000253d7808 */ /* 0x000fe40007000000 */
[C---:B------:R-:W-:Y:S02]  /*3a30*/  ISETP.LT.OR P5, PT, R3.reuse, 0x21, P5 ;  /* 0x000000210300780c */ /* 0x040fe40002fa1670 */
[----:B------:R-:W-:Y:S02]  /*3a40*/  ISETP.GT.AND P6, PT, R0, 0x19, P0 ;  /* 0x000000190000780c */ /* 0x000fe400007c4270 */
[----:B------:R-:W-:Y:S02]  /*3a50*/  FSEL R157, R48, -INF , !P5 ;  /* 0xff800000309d7808 */ /* 0x000fe40006800000 */
[----:B------:R-:W-:-:S02]  /*3a60*/  ISETP.LT.OR P6, PT, R3, 0x1a, P6 ;  /* 0x0000001a0300780c */ /* 0x000fc400037c1670 */
        /* <DEDUP_REMOVED lines=18> */
[----:B------:R-:W-:Y:S02]  /*3b90*/  PLOP3.LUT P5, PT, PT, PT, UP1, 0x40, 0x0 ;  /* 0x000000000000781c */ /* 0x000fe40003fae818 */
[----:B------:R-:W-:Y:S02]  /*3ba0*/  FSEL R227, R41, -INF , !P6 ;  /* 0xff80000029e37808 */ /* 0x000fe40007000000 */
[----:B------:R-:W-:Y:S01]  /*3bb0*/  ISETP.GT.AND P6, PT, R0, 0x39, P0 ;  /* 0x000000390000780c */ /* 0x000fe200007c4270 */
[----:B-1----:R-:W-:-:S03]  /*3bc0*/  IMAD.IADD R0, R9, 0x1, R6 ;  /* 0x0000000109007824 */ /* 0x002fc600078e0206 */
[----:B------:R-:W-:Y:S01]  /*3bd0*/  ISETP.LT.OR P6, PT, R3, 0x3a, P6 ;  /* 0x0000003a0300780c */ /* 0x000fe200037c1670 */
[----:B------:R-:W-:-:S03]  /*3be0*/  IMAD.IADD R3, R7, 0x1, R6 ;  /* 0x0000000107037824 */ /* 0x000fc600078e0206 */
[----:B------:R-:W-:Y:S02]  /*3bf0*/  FSEL R234, R29, -INF , !P6 ;  /* 0xff8000001dea7808 */ /* 0x000fe40007000000 */
        /* <DEDUP_REMOVED lines=13> */
.L_x_1599:
[----:B------:R-:W-:-:S13]  /*3cd0*/  ISETP.NE.AND P5, PT, R16, c[0x0][0x32c], PT ;  /* 0x0000cb0010007a0c */ /* 0x000fda0003fa5270 */
[----:B------:R-:W-:-:S05]  /*3ce0*/  @P5 IMAD.HI.U32 R7, R6, c[0x0][0x330], RZ ;  /* 0x0000cc0006075a27 */ /* 0x000fca00078e00ff */
[----:B------:R-:W-:Y:S02]  /*3cf0*/  @P5 SHF.R.U32.HI R6, RZ, c[0x0][0x334], R7 ;  /* 0x0000cd00ff065a19 */ /* 0x000fe40000011607 */
.L_x_1600:
[----:B------:R-:W-:Y:S05]  /*3d00*/  BSYNC B0 ;  /* 0x0000000000007941 */ /* 0x000fea0003800000 */
.L_x_1598:
[----:B------:R-:W-:-:S04]  /*3d10*/  IMAD R6, R6, c[0x0][0x32c], -R97 ;  /* 0x0000cb0006067a24 */ /* 0x000fc800078e0a61 */
[----:B------:R-:W-:-:S05]  /*3d20*/  IMAD.IADD R6, R6, 0x1, -R246 ;  /* 0x0000000106067824 */ /* 0x000fca00078e0af6 */
[----:B------:R-:W-:Y:S02]  /*3d30*/  IADD3 R7, R6, c[0x0][0x32c], RZ ;  /* 0x0000cb0006077a10 */ /* 0x000fe40007ffe0ff */
[----:B------:R-:W-:Y:S02]  /*3d40*/  IMNMX R0, R0, R6, !PT ;  /* 0x0000000600007217 */ /* 0x000fe40007800200 */
[----:B------:R-:W-:Y:S02]  /*3d50*/  IMNMX R3, R3, R7, PT ;  /* 0x0000000703037217 */ /* 0x000fe40003800200 */
.L_x_1597:
[----:B------:R-:W-:Y:S01]  /*3d60*/  ISETP.GT.AND P6, PT, R0, 0x8, P0 ;  /* 0x000000080000780c */ /* 0x000fe200007c4270 */
[----:B------:R-:W-:Y:S01]  /*3d70*/  IMAD.SHL.U32 R197, R5, 0x2, RZ ;  /* 0x0000000205c57824 */ /* 0x000fe200078e00ff */
[----:B------:R-:W-:Y:S01]  /*3d80*/  FMNMX.FTZ R156, R12, R13, !PT ;  /* 0x0000000d0c9c7209 */ /* 0x000fe20007810000 */
[----:B------:R-:W-:Y:S01]  /*3d90*/  @UP2 USHF.L.U32 UR8, UR8, 0x7, URZ ;  /* 0x0000000708082899 */ /* 0x000fe2000800063f */
[----:B------:R-:W-:Y:S01]  /*3da0*/  ISETP.LT.OR P6, PT, R3, 0x9, P6 ;  /* 0x000000090300780c */ /* 0x000fe200037c1670 */
[----:B------:R-:W-:Y:S01]  /*3db0*/  IMAD R200, R2, 0x2, R197 ;  /* 0x0000000202c87824 */ /* 0x000fe200078e02c5 */
[----:B------:R-:W-:Y:S01]  /*3dc0*/  ISETP.GT.AND P5, PT, R0, 0x1, P0 ;  /* 0x000000010000780c */ /* 0x000fe200007a4270 */
[----:B------:R-:W-:Y:S01]  /*3dd0*/  LDSM.16.MT88.4 R52, [R197+0x4100] ;  /* 0x00410000c534783b */ /* 0x000fe20000004200 */
[----:B------:R-:W-:Y:S01]  /*3de0*/  FSEL R11, R26, -INF , !P6 ;  /* 0xff8000001a0b7808 */ /* 0x000fe20007000000 */
[----:B------:R-:W-:Y:S01]  /*3df0*/  ULDC.64 UR4, c[0x0][0x2c8] ;  /* 0x0000b20000047ab9 */ /* 0x000fe20000000a00 */
[----:B------:R-:W-:Y:S01]  /*3e00*/  ISETP.GT.AND P6, PT, R0, 0x10, P0 ;  /* 0x000000100000780c */ /* 0x000fe200007c4270 */
[----:B------:R-:W-:Y:S01]  /*3e10*/  UIMAD.WIDE.U32 UR14, UR8, UR4, URZ ;  /* 0x00000004080e72a5 */ /* 0x000fe2000f8e003f */
[----:B------:R-:W-:-:S02]  /*3e20*/  FMNMX.FTZ R156, R14, R156, !PT ;  /* 0x0000009c0e9c7209 */ /* 0x000fc40007810000 */
[C---:B------:R-:W-:Y:S02]  /*3e30*/  ISETP.LT.OR P5, PT, R3.reuse, 0x2, P5 ;  /* 0x000000020300780c */ /* 0x040fe40002fa1670 */
[----:B------:R-:W-:Y:S02]  /*3e40*/  ISETP.LT.OR P6, PT, R3, 0x11, P6 ;  /* 0x000000110300780c */ /* 0x000fe400037c1670 */
[----:B------:R-:W-:Y:S01]  /*3e50*/  FMNMX.FTZ R156, R15, R156, !PT ;  /* 0x0000009c0f9c7209 */ /* 0x000fe20007810000 */
[----:B------:R-:W-:Y:S01]  /*3e60*/  @UP2 UMOV UR7, UR15 ;  /* 0x0000000f00072c82 */ /* 0x000fe20008000000 */
[----:B------:R-:W-:Y:S01]  /*3e70*/  FSEL R10, R47, -INF , !P5 ;  /* 0xff8000002f0a7808 */ /* 0x000fe20006800000 */
[----:B------:R-:W-:Y:S01]  /*3e80*/  @UP2 USHF.R.U32.HI UR9, URZ, UR5, UR7 ;  /* 0x000000053f092299 */ /* 0x000fe20008011607 */
[----:B------:R-:W-:Y:S02]  /*3e90*/  ISETP.GT.AND P5, PT, R0, 0x9, P0 ;  /* 0x000000090000780c */ /* 0x000fe400007a4270 */
[----:B------:R-:W-:Y:S01]  /*3ea0*/  FSEL R58, R38, -INF , !P6 ;  /* 0xff800000263a7808 */ /* 0x000fe20007000000 */
[----:B------:R-:W-:Y:S01]  /*3eb0*/  UIADD3 UR9, UR11, UR9, URZ ;  /* 0x000000090b097290 */ /* 0x000fe2000fffe03f */
[----:B------:R-:W-:Y:S01]  /*3ec0*/  FMNMX.FTZ R156, R60, R156, !PT ;  /* 0x0000009c3c9c7209 */ /* 0x000fe20007810000 */
[----:B------:R-:W-:Y:S01]  /*3ed0*/  ULDC UR7, c[0x0][0x328] ;  /* 0x0000ca0000077ab9 */ /* 0x000fe20000000800 */
[----:B------:R-:W-:Y:S01]  /*3ee0*/  ISETP.GT.AND P6, PT, R0, RZ, P0 ;  /* 0x000000ff0000720c */ /* 0x000fe200007c4270 */
[----:B------:R-:W-:Y:S01]  /*3ef0*/  UIADD3 UR7, UR9, UR7, URZ ;  /* 0x0000000709077290 */ /* 0x000fe2000fffe03f */
[----:B------:R-:W-:-:S02]  /*3f00*/  ISETP.LT.OR P5, PT, R3, 0xa, P5 ;  /* 0x0000000a0300780c */ /* 0x000fc40002fa1670 */
[----:B------:R-:W-:Y:S02]  /*3f10*/  FMNMX.FTZ R156, R61, R156, !PT ;  /* 0x0000009c3d9c7209 */ /* 0x000fe40007810000 */
[----:B------:R-:W-:Y:S02]  /*3f20*/  ISETP.LT.OR P6, PT, R3, 0x1, P6 ;  /* 0x000000010300780c */ /* 0x000fe400037c1670 */
[----:B------:R-:W-:Y:S02]  /*3f30*/  FSEL R24, R27, -INF , !P5 ;  /* 0xff8000001b187808 */ /* 0x000fe40006800000 */
[----:B------:R-:W-:Y:S02]  /*3f40*/  ISETP.GT.AND P5, PT, R0, 0x11, P0 ;  /* 0x000000110000780c */ /* 0x000fe400007a4270 */
[----:B------:R-:W-:Y:S02]  /*3f50*/  FMNMX.FTZ R156, R62, R156, !PT ;  /* 0x0000009c3e9c7209 */ /* 0x000fe40007810000 */
[----:B------:R-:W-:-:S02]  /*3f60*/  FSEL R9, R46, -INF , !P6 ;  /* 0xff8000002e097808 */ /* 0x000fc40007000000 */
[----:B------:R-:W-:Y:S01]  /*3f70*/  ISETP.LT.OR P5, PT, R3, 0x12, P5 ;  /* 0x000000120300780c */ /* 0x000fe20002fa1670 */
[----:B------:R-:W-:Y:S01]  /*3f80*/  LDSM.16.MT88.4 R44, [R200+0x4100] ;  /* 0x00410000c82c783b */ /* 0x000fe20000004200 */
[----:B------:R-:W-:Y:S02]  /*3f90*/  FMNMX.FTZ R156, R63, R156, !PT ;  /* 0x0000009c3f9c7209 */ /* 0x000fe40007810000 */
[----:B------:R-:W-:Y:S02]  /*3fa0*/  FMNMX.FTZ R6, R9, R10, !PT ;  /* 0x0000000a09067209 */ /* 0x000fe40007810000 */
[----:B------:R-:W-:Y:S02]  /*3fb0*/  FSEL R56, R39, -INF , !P5 ;  /* 0xff80000027387808 */ /* 0x000fe40006800000 */
[----:B------:R-:W-:Y:S02]  /*3fc0*/  FMNMX.FTZ R156, R157, R156, !PT ;  /* 0x0000009c9d9c7209 */ /* 0x000fe40007810000 */
[----:B------:R-:W-:-:S02]  /*3fd0*/  ISETP.GT.AND P5, PT, R0, 0x19, P0 ;  /* 0x000000190000780c */ /* 0x000fc400007a4270 */
[----:B------:R-:W-:Y:S02]  /*3fe0*/  FMNMX.FTZ R6, R11, R6, !PT ;  /* 0x000000060b067209 */ /* 0x000fe40007810000 */
[----:B------:R-:W-:Y:S02]  /*3ff0*/  ISETP.GT.AND P6, PT, R0, 0x18, P0 ;  /* 0x000000180000780c */ /* 0x000fe400007c4270 */
[----:B------:R-:W-:Y:S02]  /*4000*/  FMNMX.FTZ R156, R158, R156, !PT ;  /* 0x0000009c9e9c7209 */ /* 0x000fe40007810000 */
[C---:B------:R-:W-:Y:S02]  /*4010*/  ISETP.LT.OR P5, PT, R3.reuse, 0x1a, P5 ;  /* 0x0000001a0300780c */ /* 0x040fe40002fa1670 */
[----:B------:R-:W-:Y:S02]  /*4020*/  FMNMX.FTZ R6, R24, R6, !PT ;  /* 0x0000000618067209 */ /* 0x000fe40007810000 */
[----:B------:R-:W-:-:S02]  /*4030*/  ISETP.LT.OR P6, PT, R3, 0x19, P6 ;  /* 0x000000190300780c */ /* 0x000fc400037c1670 */
[----:B------:R-:W-:Y:S02]  /*4040*/  FMNMX.FTZ R156, R159, R156, !PT ;  /* 0x0000009c9f9c7209 */ /* 0x000fe40007810000 */
[----:B------:R-:W-:Y:S02]  /*4050*/  FSEL R59, R83, -INF , !P5 ;  /* 0xff800000533b7808 */ /* 0x000fe40006800000 */
[----:B------:R-:W-:Y:S02]  /*4060*/  FMNMX.FTZ R6, R58, R6, !PT ;  /* 0x000000063a067209 */ /* 0x000fe40007810000 */
[----:B------:R-:W-:Y:S02]  /*4070*/  ISETP.GT.AND P5, PT, R0, 0x21, P0 ;  /* 0x000000210000780c */ /* 0x000fe400007a4270 */
[----:B------:R-:W-:Y:S02]  /*4080*/  FSEL R57, R82, -INF , !P6 ;  /* 0xff80000052397808 */ /* 0x000fe40007000000 */
[----:B------:R-:W-:-:S02]  /*4090*/  FMNMX.FTZ R156, R168, R156, !PT ;  /* 0x0000009ca89c7209 */ /* 0x000fc40007810000 */
[----:B------:R-:W-:Y:S02]  /*40a0*/  ISETP.GT.AND P6, PT, R0, 0x20, P0 ;  /* 0x000000200000780c */ /* 0x000fe400007c4270 */
[----:B------:R-:W-:Y:S02]  /*40b0*/  FMNMX.FTZ R6, R56, R6, !PT ;  /* 0x0000000638067209 */ /* 0x000fe40007810000 */
[C---:B------:R-:W-:Y:S02]  /*40c0*/  ISETP.LT.OR P5, PT, R3.reuse, 0x22, P5 ;  /* 0x000000220300780c */ /* 0x040fe40002fa1670 */
[----:B------:R-:W-:Y:S02]  /*40d0*/  FMNMX.FTZ R156, R226, R156, !PT ;  /* 0x0000009ce29c7209 */ /* 0x000fe40007810000 */
[----:B------:R-:W-:Y:S02]  /*40e0*/  ISETP.LT.OR P6, PT, R3, 0x21, P6 ;  /* 0x000000210300780c */ /* 0x000fe400037c1670 */
[----:B------:R-:W-:-:S02]  /*40f0*/  FMNMX.FTZ R6, R57, R6, !PT ;  /* 0x0000000639067209 */ /* 0x000fc40007810000 */
[----:B------:R-:W-:Y:S02]  /*4100*/  FSEL R145, R51, -INF , !P5 ;  /* 0xff80000033917808 */ /* 0x000fe40006800000 */
[----:B------:R-:W-:Y:S02]  /*4110*/  ISETP.GT.AND P5, PT, R0, 0x28, P0 ;  /* 0x000000280000780c */ /* 0x000fe400007a4270 */
[----:B------:R-:W-:Y:S02]  /*4120*/  FMNMX.FTZ R156, R227, R156, !PT ;  /* 0x0000009ce39c7209 */ /* 0x000fe40007810000 */
[----:B------:R-:W-:Y:S02]  /*4130*/  FSEL R144, R50, -INF , !P6 ;  /* 0xff80000032907808 */ /* 0x000fe40007000000 */
[----:B------:R-:W-:Y:S02]  /*4140*/  FMNMX.FTZ R6, R59, R6, !PT ;  /* 0x000000063b067209 */ /* 0x000fe40007810000 */
[----:B------:R-:W-:-:S02]  /*4150*/  ISETP.LT.OR P5, PT, R3, 0x29, P5 ;  /* 0x000000290300780c */ /* 0x000fc40002fa1670 */
[----:B------:R-:W-:Y:S02]  /*4160*/  ISETP.GT.AND P6, PT, R0, 0x29, P0 ;  /* 0x000000290000780c */ /* 0x000fe400007c4270 */
[----:B------:R-:W-:Y:S02]  /*4170*/  FMNMX.FTZ R156, R232, R156, !PT ;  /* 0x0000009ce89c7209 */ /* 0x000fe40007810000 */
[----:B------:R-:W-:Y:S02]  /*4180*/  FMNMX.FTZ R6, R144, R6, !PT ;  /* 0x0000000690067209 */ /* 0x000fe40007810000 */
[----:B------:R-:W-:Y:S02]  /*4190*/  FSEL R147, R34, -INF , !P5 ;  /* 0xff80000022937808 */ /* 0x000fe40006800000 */
[----:B------:R-:W-:Y:S02]  /*41a0*/  ISETP.LT.OR P6, PT, R3, 0x2a, P6 ;  /* 0x0000002a0300780c */ /* 0x000fe400037c1670 */
[----:B------:R-:W-:-:S02]  /*41b0*/  ISETP.GT.AND P5, PT, R0, 0x30, P0 ;  /* 0x000000300000780c */ /* 0x000fc400007a4270 */
[----:B------:R-:W-:Y:S02]  /*41c0*/  FMNMX.FTZ R156, R234, R156, !PT ;  /* 0x0000009cea9c7209 */ /* 0x000fe40007810000 */
[----:B------:R-:W-:Y:S02]  /*41d0*/  FMNMX.FTZ R6, R145, R6, !PT ;  /* 0x0000000691067209 */ /* 0x000fe40007810000 */
[----:B------:R-:W-:Y:S01]  /*41e0*/  FSEL R146, R35, -INF , !P6 ;  /* 0xff80000023927808 */ /* 0x000fe20007000000 */
[----:B------:R-:W1:Y:S01]  /*41f0*/  SHFL.BFLY PT, R7, R156, 0x2, 0x1f ;  /* 0x0c401f009c077f89 */ /* 0x000e6200000e0000 */
[----:B------:R-:W-:Y:S02]  /*4200*/  ISETP.LT.OR P5, PT, R3, 0x31, P5 ;  /* 0x000000310300780c */ /* 0x000fe40002fa1670 */
[----:B------:R-:W-:Y:S01]  /*4210*/  ISETP.GT.AND P6, PT, R0, 0x31, P0 ;  /* 0x000000310000780c */ /* 0x000fe200007c4270 */
[----:B------:R-:W-:Y:S01]  /*4220*/  LDSM.16.MT88.4 R32, [R197+0x2100] ;  /* 0x00210000c520783b */ /* 0x000fe20000004200 */
[----:B------:R-:W-:-:S02]  /*4230*/  FMNMX.FTZ R6, R147, R6, !PT ;  /* 0x0000000693067209 */ /* 0x000fc40007810000 */
[----:B------:R-:W-:Y:S02]  /*4240*/  FSEL R169, R42, -INF , !P5 ;  /* 0xff8000002aa97808 */ /* 0x000fe40006800000 */
[----:B------:R-:W-:Y:S02]  /*4250*/  ISETP.LT.OR P6, PT, R3, 0x32, P6 ;  /* 0x000000320300780c */ /* 0x000fe400037c1670 */
[----:B------:R-:W-:Y:S02]  /*4260*/  ISETP.GT.AND P5, PT, R0, 0x38, P0 ;  /* 0x000000380000780c */ /* 0x000fe400007a4270 */
[----:B------:R-:W-:Y:S02]  /*4270*/  FMNMX.FTZ R6, R146, R6, !PT ;  /* 0x0000000692067209 */ /* 0x000fe40007810000 */
[----:B------:R-:W-:Y:S02]  /*4280*/  ISETP.GT.AND P0, PT, R0, 0x39, P0 ;  /* 0x000000390000780c */ /* 0x000fe40000704270 */
[----:B------:R-:W-:-:S02]  /*4290*/  FSEL R170, R43, -INF , !P6 ;  /* 0xff8000002baa7808 */ /* 0x000fc40007000000 */
[----:B------:R-:W-:Y:S01]  /*42a0*/  ISETP.LT.OR P5, PT, R3, 0x39, P5 ;  /* 0x000000390300780c */ /* 0x000fe20002fa1670 */
[----:B------:R-:W-:Y:S01]  /*42b0*/  LDSM.16.MT88.4 R40, [R197+0x100] ;  /* 0x00010000c528783b */ /* 0x000fe20000004200 */
[----:B------:R-:W-:Y:S02]  /*42c0*/  FMNMX.FTZ R0, R169, R6, !PT ;  /* 0x00000006a9007209 */ /* 0x000fe40007810000 */
[----:B------:R-:W-:Y:S02]  /*42d0*/  ISETP.LT.OR P0, PT, R3, 0x3a, P0 ;  /* 0x0000003a0300780c */ /* 0x000fe40000701670 */
[----:B------:R-:W-:Y:S02]  /*42e0*/  FSEL R224, R30, -INF , !P5 ;  /* 0xff8000001ee07808 */ /* 0x000fe40006800000 */
[----:B------:R-:W-:Y:S02]  /*42f0*/  FMNMX.FTZ R0, R170, R0, !PT ;  /* 0x00000000aa007209 */ /* 0x000fe40007810000 */
[----:B------:R-:W-:-:S02]  /*4300*/  FSEL R171, R31, -INF , !P0 ;  /* 0xff8000001fab7808 */ /* 0x000fc40004000000 */
[----:B------:R-:W-:Y:S02]  /*4310*/  FMNMX.FTZ R0, R224, R0, !PT ;  /* 0x00000000e0007209 */ /* 0x000fe40007810000 */
[----:B-1----:R-:W-:Y:S02]  /*4320*/  FMNMX.FTZ R156, R156, R7, !PT ;  /* 0x000000079c9c7209 */ /* 0x002fe40007810000 */
[----:B------:R-:W-:Y:S02]  /*4330*/  FMNMX.FTZ R0, R171, R0, !PT ;  /* 0x00000000ab007209 */ /* 0x000fe40007810000 */
[----:B------:R-:W-:Y:S01]  /*4340*/  LEA R198, R4, R197, 0x1 ;  /* 0x000000c504c67211 */ /* 0x000fe200078e08ff */
[----:B------:R-:W1:Y:S04]  /*4350*/  SHFL.BFLY PT, R6, R156, 0x1, 0x1f ;  /* 0x0c201f009c067f89 */ /* 0x000e6800000e0000 */
[----:B------:R-:W2:Y:S01]  /*4360*/  SHFL.BFLY PT, R3, R0, 0x2, 0x1f ;  /* 0x0c401f0000037f89 */ /* 0x000ea200000e0000 */
[----:B------:R-:W-:-:S03]  /*4370*/  IMAD R199, R2, 0x2, R198 ;  /* 0x0000000202c77824 */ /* 0x000fc600078e02c6 */
[----:B------:R-:W-:Y:S04]  /*4380*/  LDSM.16.MT88.4 R20, [R198+0x100] ;  /* 0x00010000c614783b */ /* 0x000fe80000004200 */
[----:B------:R-:W-:Y:S04]  /*4390*/  LDSM.16.MT88.4 R28, [R198+0x2100] ;  /* 0x00210000c61c783b */ /* 0x000fe80000004200 */
[----:B------:R-:W-:Y:S04]  /*43a0*/  LDSM.16.MT88.4 R36, [R199+0x2100] ;  /* 0x00210000c724783b */ /* 0x000fe80000004200 */
[----:B------:R-:W-:Y:S01]  /*43b0*/  LDSM.16.MT88.4 R48, [R198+0x4100] ;  /* 0x00410000c630783b */ /* 0x000fe20000004200 */
[----:B-1----:R-:W-:-:S02]  /*43c0*/  FMNMX.FTZ R156, R156, R6, !PT ;  /* 0x000000069c9c7209 */ /* 0x002fc40007810000 */
[----:B--2---:R-:W-:-:S03]  /*43d0*/  FMNMX.FTZ R0, R0, R3, !PT ;  /* 0x0000000300007209 */ /* 0x004fc60007810000 */
[C---:B------:R-:W-:Y:S01]  /*43e0*/  FMUL.FTZ R8, R156.reuse, c[0x0][0x2d0] ;  /* 0x0000b4009c087a20 */ /* 0x040fe20000410000 */
[----:B------:R-:W-:Y:S01]  /*43f0*/  FSETP.NEU.FTZ.AND P0, PT, R156, -INF , PT ;  /* 0xff8000009c00780b */ /* 0x000fe20003f1d000 */
[----:B------:R-:W1:Y:S03]  /*4400*/  SHFL.BFLY PT, R6, R0, 0x1, 0x1f ;  /* 0x0c201f0000067f89 */ /* 0x000e6600000e0000 */
[----:B------:R-:W-:-:S05]  /*4410*/  FSEL R8, R8, RZ, P0 ;  /* 0x000000ff08087208 */ /* 0x000fca0000000000 */
[----:B------:R-:W-:-:S04]  /*4420*/  FFMA.FTZ R3, R12, c[0x0][0x2d0], -R8 ;  /* 0x0000b4000c037a23 */ /* 0x000fc80000010808 */
[----:B------:R2:W-:Y:S02]  /*4430*/  MUFU.EX2 R173, R3 ;  /* 0x0000000300ad7308 */ /* 0x0005e40000000800 */
[----:B--2---:R-:W-:-:S06]  /*4440*/  FFMA.FTZ R3, R13, c[0x0][0x2d0], -R8 ;  /* 0x0000b4000d037a23 */ /* 0x004fcc0000010808 */
[----:B------:R1:W-:Y:S02]  /*4450*/  MUFU.EX2 R174, R3 ;  /* 0x0000000300ae7308 */ /* 0x0003e40000000800 */
[----:B-1----:R-:W-:Y:S01]  /*4460*/  FMNMX.FTZ R3, R0, R6, !PT ;  /* 0x0000000600037209 */ /* 0x002fe20007810000 */
[--C-:B------:R-:W-:Y:S02]  /*4470*/  FFMA.FTZ R0, R14, c[0x0][0x2d0], -R8.reuse ;  /* 0x0000b4000e007a23 */ /* 0x100fe40000010808 */
[----:B------:R-:W-:Y:S01]  /*4480*/  FFMA.FTZ R6, R15, c[0x0][0x2d0], -R8 ;  /* 0x0000b4000f067a23 */ /* 0x000fe20000010808 */
[C---:B------:R-:W-:Y:S01]  /*4490*/  FSETP.NEU.FTZ.AND P0, PT, R3.reuse, -INF , PT ;  /* 0xff8000000300780b */ /* 0x040fe20003f1d000 */
[----:B------:R-:W1:Y:S01]  /*44a0*/  LDSM.16.MT88.4 R12, [R199+0x100] ;  /* 0x00010000c70c783b */ /* 0x000e620000004200 */
[----:B------:R2:W3:Y:S08]  /*44b0*/  MUFU.EX2 R16, R0 ;  /* 0x0000000000107308 */ /* 0x0004f00000000800 */
[----:B------:R4:W5:Y:S01]  /*44c0*/  MUFU.EX2 R167, R6 ;  /* 0x0000000600a77308 */ /* 0x0009620000000800 */
[----:B--2---:R-:W-:-:S05]  /*44d0*/  FMUL.FTZ R0, R3, c[0x0][0x2d0] ;  /* 0x0000b40003007a20 */ /* 0x004fca0000410000 */
[----:B------:R-:W-:Y:S02]  /*44e0*/  FSEL R0, R0, RZ, P0 ;  /* 0x000000ff00007208 */ /* 0x000fe40000000000 */
[----:B------:R-:W-:-:S03]  /*44f0*/  PLOP3.LUT P0, PT, PT, PT, UP1, 0x40, 0x0 ;  /* 0x000000000000781c */ /* 0x000fc60003f0e818 */
[--C-:B----4-:R-:W-:Y:S02]  /*4500*/  FFMA.FTZ R6, R9, c[0x0][0x2d0], -R0.reuse ;  /* 0x0000b40009067a23 */ /* 0x110fe40000010800 */
[--C-:B------:R-:W-:Y:S02]  /*4510*/  FFMA.FTZ R5, R10, c[0x0][0x2d0], -R0.reuse ;  /* 0x0000b4000a057a23 */ /* 0x100fe40000010800 */
[--C-:B------:R-:W-:Y:S01]  /*4520*/  FFMA.FTZ R4, R11, c[0x0][0x2d0], -R0.reuse ;  /* 0x0000b4000b047a23 */ /* 0x100fe20000010800 */
[----:B------:R5:W-:Y:S01]  /*4530*/  MUFU.EX2 R176, R6 ;  /* 0x0000000600b07308 */ /* 0x000be20000000800 */
[----:B------:R-:W-:Y:S02]  /*4540*/  FFMA.FTZ R2, R24, c[0x0][0x2d0], -R0 ;  /* 0x0000b40018027a23 */ /* 0x000fe40000010800 */
[----:B---3--:R-:W-:Y:S01]  /*4550*/  IMAD.MOV.U32 R9, RZ, RZ, R16 ;  /* 0x000000ffff097224 */ /* 0x008fe200078e0010 */
[----:B------:R-:W-:Y:S04]  /*4560*/  LDSM.16.MT88.4 R24, [R200+0x2100] ;  /* 0x00210000c818783b */ /* 0x000fe80000004200 */
[----:B------:R-:W2:Y:S01]  /*4570*/  MUFU.EX2 R252, R5 ;  /* 0x0000000500fc7308 */ /* 0x000ea20000000800 */
[----:B------:R-:W3:Y:S07]  /*4580*/  LDSM.16.MT88.4 R16, [R200+0x100] ;  /* 0x00010000c810783b */ /* 0x000eee0000004200 */
[----:B------:R4:W-:Y:S01]  /*4590*/  MUFU.EX2 R10, R4 ;  /* 0x00000004000a7308 */ /* 0x0009e20000000800 */
[----:B-----5:R-:W-:-:S07]  /*45a0*/  F2FP.PACK_AB R6, R167, R9 ;  /* 0x00000009a706723e */ /* 0x020fce00000000ff */
[----:B------:R-:W5:Y:S01]  /*45b0*/  MUFU.EX2 R172, R2 ;  /* 0x0000000200ac7308 */ /* 0x000f620000000800 */
[----:B--2---:R-:W-:Y:S02]  /*45c0*/  F2FP.PACK_AB R5, R252, R176 ;  /* 0x000000b0fc05723e */ /* 0x004fe400000000ff */
[----:B----4-:R-:W-:Y:S02]  /*45d0*/  F2FP.PACK_AB R4, R174, R173 ;  /* 0x000000adae04723e */ /* 0x010fe400000000ff */
[----:B-----5:R-:W-:Y:S01]  /*45e0*/  F2FP.PACK_AB R7, R172, R10 ;  /* 0x0000000aac07723e */ /* 0x020fe200000000ff */
[----:B------:R-:W-:-:S04]  /*45f0*/  FFMA.FTZ R2, R60, c[0x0][0x2d0], -R8 ;  /* 0x0000b4003c027a23 */ /* 0x000fc80000010808 */
[----:B------:R2:W-:Y:S02]  /*4600*/  MUFU.EX2 R175, R2 ;  /* 0x0000000200af7308 */ /* 0x0005e40000000800 */
[C---:B-1----:R-:W-:Y:S08]  /*4610*/  HMMA.16816.F32 R104, R4.reuse, R12, RZ ;  /* 0x0000000c0468723c */ /* 0x042ff000000018ff */
[----:B------:R-:W-:Y:S01]  /*4620*/  HMMA.16816.F32 R80, R4, R14, RZ ;  /* 0x0000000e0450723c */ /* 0x000fe200000018ff */
[----:B------:R-:W1:Y:S01]  /*4630*/  LDSM.16.MT88.4 R12, [R199+0x4100] ;  /* 0x00410000c70c783b */ /* 0x000e620000004200 */
[----:B--2---:R-:W-:-:S06]  /*4640*/  FFMA.FTZ R2, R61, c[0x0][0x2d0], -R8 ;  /* 0x0000b4003d027a23 */ /* 0x004fcc0000010808 */
[C---:B------:R-:W-:Y:S01]  /*4650*/  HMMA.16816.F32 R112, R4.reuse, R20, RZ ;  /* 0x000000140470723c */ /* 0x040fe200000018ff */
[----:B------:R2:W4:Y:S07]  /*4660*/  MUFU.EX2 R177, R2 ;  /* 0x0000000200b17308 */ /* 0x00052e0000000800 */
[C---:B------:R-:W-:Y:S01]  /*4670*/  HMMA.16816.F32 R84, R4.reuse, R22, RZ ;  /* 0x000000160454723c */ /* 0x040fe200000018ff */
[----:B------:R-:W-:Y:S07]  /*4680*/  LDSM.16.MT88.4 R20, [R200+0x6100] ;  /* 0x00610000c814783b */ /* 0x000fee0000004200 */
[----:B---3--:R-:W-:Y:S01]  /*4690*/  HMMA.16816.F32 R108, R4, R16, RZ ;  /* 0x00000010046c723c */ /* 0x008fe200000018ff */
[----:B--2---:R-:W-:-:S04]  /*46a0*/  FFMA.FTZ R2, R62, c[0x0][0x2d0], -R8 ;  /* 0x0000b4003e027a23 */ /* 0x004fc80000010808 */
[----:B------:R2:W-:Y:S03]  /*46b0*/  MUFU.EX2 R223, R2 ;  /* 0x0000000200df7308 */ /* 0x0005e60000000800 */
[C---:B------:R-:W-:Y:S01]  /*46c0*/  HMMA.16816.F32 R124, R4.reuse, R18, RZ ;  /* 0x00000012047c723c */ /* 0x040fe200000018ff */
[----:B------:R-:W-:Y:S07]  /*46d0*/  LDSM.16.MT88.4 R16, [R197+0x6100] ;  /* 0x00610000c510783b */ /* 0x000fee0000004200 */
[----:B------:R-:W-:Y:S01]  /*46e0*/  HMMA.16816.F32 R100, R4, R24, RZ ;  /* 0x000000180464723c */ /* 0x000fe200000018ff */
[----:B--2---:R-:W-:-:S07]  /*46f0*/  FFMA.FTZ R2, R63, c[0x0][0x2d0], -R8 ;  /* 0x0000b4003f027a23 */ /* 0x004fce0000010808 */
[C---:B-1----:R-:W-:Y:S01]  /*4700*/  HMMA.16816.F32 R136, R4.reuse, R12, RZ ;  /* 0x0000000c0488723c */ /* 0x042fe200000018ff */
[----:B------:R1:W2:Y:S07]  /*4710*/  MUFU.EX2 R11, R2 ;  /* 0x00000002000b7308 */ /* 0x0002ae0000000800 */
[C---:B------:R-:W-:Y:S01]  /*4720*/  HMMA.16816.F32 R132, R4.reuse, R14, RZ ;  /* 0x0000000e0484723c */ /* 0x040fe200000018ff */
[----:B------:R-:W3:Y:S07]  /*4730*/  LDSM.16.MT88.4 R12, [R199+0x6100] ;  /* 0x00610000c70c783b */ /* 0x000eee0000004200 */
[----:B------:R-:W-:Y:S01]  /*4740*/  HMMA.16816.F32 R68, R4, R26, RZ ;  /* 0x0000001a0444723c */ /* 0x000fe200000018ff */
[----:B------:R-:W5:Y:S01]  /*4750*/  LDSM.16.MT88.4 R24, [R198+0x6100] ;  /* 0x00610000c618783b */ /* 0x000f620000004200 */
[----:B-1----:R-:W-:-:S04]  /*4760*/  FFMA.FTZ R2, R58, c[0x0][0x2d0], -R0 ;  /* 0x0000b4003a027a23 */ /* 0x002fc80000010800 */
[----:B------:R1:W-:Y:S02]  /*4770*/  MUFU.EX2 R247, R2 ;  /* 0x0000000200f77308 */ /* 0x0003e40000000800 */
[C---:B------:R-:W-:Y:S08]  /*4780*/  HMMA.16816.F32 R64, R4.reuse, R32, RZ ;  /* 0x000000200440723c */ /* 0x040ff000000018ff */
[----:B------:R-:W-:Y:S01]  /*4790*/  HMMA.16816.F32 R76, R4, R34, RZ ;  /* 0x00000022044c723c */ /* 0x000fe200000018ff */
[----:B------:R-:W2:Y:S01]  /*47a0*/  LDSM.16.MT88.4 R32, [R197+0x900] ;  /* 0x00090000c520783b */ /* 0x000ea20000004200 */
[----:B-1----:R-:W-:-:S06]  /*47b0*/  FFMA.FTZ R2, R56, c[0x0][0x2d0], -R0 ;  /* 0x0000b40038027a23 */ /* 0x002fcc0000010800 */
[C---:B------:R-:W-:Y:S01]  /*47c0*/  HMMA.16816.F32 R116, R4.reuse, R40, RZ ;  /* 0x000000280474723c */ /* 0x040fe200000018ff */
[----:B------:R1:W1:Y:S07]  /*47d0*/  MUFU.EX2 R244, R2 ;  /* 0x0000000200f47308 */ /* 0x00026e0000000800 */
[C---:B------:R-:W-:Y:S08]  /*47e0*/  HMMA.16816.F32 R128, R4.reuse, R42, RZ ;  /* 0x0000002a0480723c */ /* 0x040ff000000018ff */
[----:B------:R-:W-:Y:S01]  /*47f0*/  HMMA.16816.F32 R40, R4, R28, RZ ;  /* 0x0000001c0428723c */ /* 0x000fe200000018ff */
[----:B-1----:R-:W-:-:S04]  /*4800*/  FFMA.FTZ R2, R57, c[0x0][0x2d0], -R0 ;  /* 0x0000b40039027a23 */ /* 0x002fc80000010800 */
[----:B------:R1:W-:Y:S03]  /*4810*/  MUFU.EX2 R245, R2 ;  /* 0x0000000200f57308 */ /* 0x0003e60000000800 */
[C---:B------:R-:W-:Y:S01]  /*4820*/  HMMA.16816.F32 R72, R4.reuse, R30, RZ ;  /* 0x0000001e0448723c */ /* 0x040fe200000018ff */
[----:B------:R-:W2:Y:S07]  /*4830*/  LDSM.16.MT88.4 R28, [R198+0x900] ;  /* 0x00090000c61c783b */ /* 0x000eae0000004200 */
[----:B---3--:R-:W-:Y:S01]  /*4840*/  HMMA.16816.F32 R188, R4, R14, RZ ;  /* 0x0000000e04bc723c */ /* 0x008fe200000018ff */
[----:B-1----:R-:W-:-:S07]  /*4850*/  FFMA.FTZ R2, R59, c[0x0][0x2d0], -R0 ;  /* 0x0000b4003b027a23 */ /* 0x002fce0000010800 */
[C---:B------:R-:W-:Y:S01]  /*4860*/  HMMA.16816.F32 R160, R4.reuse, R20, RZ ;  /* 0x0000001404a0723c */ /* 0x040fe200000018ff */
[----:B------:R1:W3:Y:S07]  /*4870*/  MUFU.EX2 R235, R2 ;  /* 0x0000000200eb7308 */ /* 0x0002ee0000000800 */
[C---:B------:R-:W-:Y:S01]  /*4880*/  HMMA.16816.F32 R56, R4.reuse, R22, RZ ;  /* 0x000000160438723c */ /* 0x040fe200000018ff */
[----:B------:R-:W2:Y:S07]  /*4890*/  LDSM.16.MT88.4 R20, [R200+0x900] ;  /* 0x00090000c814783b */ /* 0x000eae0000004200 */
[----:B------:R-:W-:Y:S01]  /*48a0*/  HMMA.16816.F32 R140, R4, R16, RZ ;  /* 0x00000010048c723c */ /* 0x000fe200000018ff */
[----:B------:R-:W-:Y:S01]  /*48b0*/  MOV R184, R189 ;  /* 0x000000bd00b87202 */ /* 0x000fe20000000f00 */
[----:B------:R-:W-:Y:S01]  /*48c0*/  IMAD.MOV.U32 R179, RZ, RZ, R190 ;  /* 0x000000ffffb37224 */ /* 0x000fe200078e00be */
[----:B-1----:R-:W-:Y:S01]  /*48d0*/  MOV R2, R188 ;  /* 0x000000bc00027202 */ /* 0x002fe20000000f00 */
[----:B------:R-:W-:-:S04]  /*48e0*/  IMAD.MOV.U32 R178, RZ, RZ, R191 ;  /* 0x000000ffffb27224 */ /* 0x000fc800078e00bf */
[C---:B------:R-:W-:Y:S01]  /*48f0*/  HMMA.16816.F32 R60, R4.reuse, R18, RZ ;  /* 0x00000012043c723c */ /* 0x040fe200000018ff */
[----:B------:R-:W1:Y:S07]  /*4900*/  LDSM.16.MT88.4 R16, [R199+0x900] ;  /* 0x00090000c710783b */ /* 0x000e6e0000004200 */
[C---:B------:R-:W-:Y:S01]  /*4910*/  HMMA.16816.F32 R180, R4.reuse, R12, RZ ;  /* 0x0000000c04b4723c */ /* 0x040fe200000018ff */
        /* <DEDUP_REMOVED lines=8> */
[C---:B------:R-:W-:Y:S08]  /*49a0*/  HMMA.16816.F32 R44, R4.reuse, R46, RZ ;  /* 0x0000002e042c723c */ /* 0x040ff000000018ff */
[C---:B-----5:R-:W-:Y:S08]  /*49b0*/  HMMA.16816.F32 R148, R4.reuse, R24, RZ ;  /* 0x000000180494723c */ /* 0x060ff000000018ff */
[----:B------:R-:W-:Y:S07]  /*49c0*/  HMMA.16816.F32 R152, R4, R26, RZ ;  /* 0x0000001a0498723c */ /* 0x000fee00000018ff */
[----:B----4-:R-:W-:-:S02]  /*49d0*/  F2FP.PACK_AB R4, R177, R175 ;  /* 0x000000afb104723e */ /* 0x010fc400000000ff */
[----:B--2---:R-:W-:Y:S02]  /*49e0*/  F2FP.PACK_AB R6, R11, R223 ;  /* 0x000000df0b06723e */ /* 0x004fe400000000ff */
[----:B------:R-:W-:Y:S02]  /*49f0*/  F2FP.PACK_AB R5, R244, R247 ;  /* 0x000000f7f405723e */ /* 0x000fe400000000ff */
[----:B---3--:R-:W-:-:S07]  /*4a00*/  F2FP.PACK_AB R7, R235, R245 ;  /* 0x000000f5eb07723e */ /* 0x008fce00000000ff */
[C---:B------:R-:W-:Y:S08]  /*4a10*/  HMMA.16816.F32 R24, R4.reuse, R32, R116 ;  /* 0x000000200418723c */ /* 0x040ff00000001874 */
[C---:B------:R-:W-:Y:S08]  /*4a20*/  HMMA.16816.F32 R228, R4.reuse, R28, R112 ;  /* 0x0000001c04e4723c */ /* 0x040ff00000001870 */
[C---:B------:R-:W-:Y:S01]  /*4a30*/  HMMA.16816.F32 R188, R4.reuse, R30, R84 ;  /* 0x0000001e04bc723c */ /* 0x040fe20000001854 */
[----:B------:R-:W2:Y:S07]  /*4a40*/  LDSM.16.MT88.4 R28, [R200+0x2900] ;  /* 0x00290000c81c783b */ /* 0x000eae0000004200 */
[----:B------:R-:W-:Y:S01]  /*4a50*/  HMMA.16816.F32 R32, R4, R34, R128 ;  /* 0x000000220420723c */ /* 0x000fe20000001880 */
[----:B------:R-:W-:Y:S01]  /*4a60*/  IMAD.MOV.U32 R116, RZ, RZ, R24 ;  /* 0x000000ffff747224 */ /* 0x000fe200078e0018 */
[----:B------:R-:W-:Y:S01]  /*4a70*/  MOV R165, R26 ;  /* 0x0000001a00a57202 */ /* 0x000fe20000000f00 */
[----:B------:R-:W-:-:S02]  /*4a80*/  IMAD.MOV.U32 R166, RZ, RZ, R25 ;  /* 0x000000ffffa67224 */ /* 0x000fc400078e0019 */
[----:B------:R-:W-:Y:S02]  /*4a90*/  IMAD.MOV.U32 R164, RZ, RZ, R27 ;  /* 0x000000ffffa47224 */ /* 0x000fe400078e001b */
[----:B------:R-:W3:Y:S01]  /*4aa0*/  LDSM.16.MT88.4 R24, [R198+0x2900] ;  /* 0x00290000c618783b */ /* 0x000ee20000004200 */
[C---:B------:R-:W-:Y:S08]  /*4ab0*/  HMMA.16816.F32 R248, R4.reuse, R22, R124 ;  /* 0x0000001604f8723c */ /* 0x040ff0000000187c */
[C---:B-1----:R-:W-:Y:S08]  /*4ac0*/  HMMA.16816.F32 R124, R4.reuse, R16, R104 ;  /* 0x00000010047c723c */ /* 0x042ff00000001868 */
[----:B------:R-:W-:Y:S01]  /*4ad0*/  HMMA.16816.F32 R192, R4, R20, R108 ;  /* 0x0000001404c0723c */ /* 0x000fe2000000186c */
[----:B------:R-:W-:Y:S01]  /*4ae0*/  IMAD.MOV.U32 R128, RZ, RZ, R35 ;  /* 0x000000ffff807224 */ /* 0x000fe200078e0023 */
[----:B------:R-:W-:Y:S01]  /*4af0*/  MOV R119, R33 ;  /* 0x0000002100777202 */ /* 0x000fe20000000f00 */
[----:B------:R-:W-:Y:S01]  /*4b00*/  IMAD.MOV.U32 R118, RZ, RZ, R34 ;  /* 0x000000ffff767224 */ /* 0x000fe200078e0022 */
[----:B------:R-:W-:Y:S01]  /*4b10*/  LDSM.16.MT88.4 R20, [R197+0x4900] ;  /* 0x00490000c514783b */ /* 0x000fe20000004200 */
[----:B------:R-:W-:-:S03]  /*4b20*/  IMAD.MOV.U32 R117, RZ, RZ, R32 ;  /* 0x000000ffff757224 */ /* 0x000fc600078e0020 */
[C---:B------:R-:W-:Y:S01]  /*4b30*/  HMMA.16816.F32 R104, R4.reuse, R18, R80 ;  /* 0x000000120468723c */ /* 0x040fe20000001850 */
[----:B------:R-:W1:Y:S04]  /*4b40*/  LDSM.16.MT88.4 R16, [R198+0x4900] ;  /* 0x00490000c610783b */ /* 0x000e680000004200 */
[----:B------:R-:W-:Y:S02]  /*4b50*/  LDSM.16.MT88.4 R32, [R199+0x2900] ;  /* 0x00290000c720783b */ /* 0x000fe40000004200 */
[----:B------:R-:W-:Y:S01]  /*4b60*/  IMAD.MOV.U32 R80, RZ, RZ, R128 ;  /* 0x000000ffff507224 */ /* 0x000fe200078e0080 */
[----:B------:R-:W-:Y:S01]  /*4b70*/  HMMA.16816.F32 R108, R4, R12, R64 ;  /* 0x0000000c046c723c */ /* 0x000fe20000001840 */
[----:B------:R-:W-:Y:S01]  /*4b80*/  MOV R83, R179 ;  /* 0x000000b300537202 */ /* 0x000fe20000000f00 */
[----:B------:R-:W-:Y:S01]  /*4b90*/  IMAD.MOV.U32 R82, RZ, RZ, R184 ;  /* 0x000000ffff527224 */ /* 0x000fe200078e00b8 */
[----:B------:R-:W-:-:S04]  /*4ba0*/  MOV R81, R185 ;  /* 0x000000b900517202 */ /* 0x000fc80000000f00 */
[----:B------:R-:W-:Y:S01]  /*4bb0*/  IMAD.MOV.U32 R66, RZ, RZ, R119 ;  /* 0x000000ffff427224 */ /* 0x000fe200078e0077 */
[----:B------:R-:W-:Y:S01]  /*4bc0*/  HMMA.16816.F32 R112, R4, R14, R76 ;  /* 0x0000000e0470723c */ /* 0x000fe2000000184c */
[----:B------:R-:W4:Y:S01]  /*4bd0*/  LDSM.16.MT88.4 R12, [R200+0x4900] ;  /* 0x00490000c80c783b */ /* 0x000f220000004200 */
[----:B------:R-:W-:Y:S01]  /*4be0*/  IMAD.MOV.U32 R67, RZ, RZ, R118 ;  /* 0x000000ffff437224 */ /* 0x000fe200078e0076 */
[----:B------:R-:W-:Y:S01]  /*4bf0*/  MOV R65, R117 ;  /* 0x0000007500417202 */ /* 0x000fe20000000f00 */
[----:B------:R-:W-:-:S03]  /*4c00*/  IMAD.MOV.U32 R64, RZ, RZ, R178 ;  /* 0x000000ffff407224 */ /* 0x000fc600078e00b2 */
[----:B------:R-:W-:Y:S01]  /*4c10*/  IMAD.MOV.U32 R79, RZ, RZ, R116 ;  /* 0x000000ffff4f7224 */ /* 0x000fe200078e0074 */
[C---:B--2---:R-:W-:Y:S08]  /*4c20*/  HMMA.16816.F32 R84, R4.reuse, R28, R100 ;  /* 0x0000001c0454723c */ /* 0x044ff00000001864 */
[C---:B---3--:R-:W-:Y:S07]  /*4c30*/  HMMA.16816.F32 R116, R4.reuse, R24, R40 ;  /* 0x000000180474723c */ /* 0x048fee0000001828 */
[----:B------:R-:W-:Y:S01]  /*4c40*/  IMAD.MOV.U32 R43, RZ, RZ, R173 ;  /* 0x000000ffff2b7224 */ /* 0x000fe200078e00ad */
[----:B------:R-:W-:Y:S01]  /*4c50*/  HMMA.16816.F32 R240, R4, R26, R72 ;  /* 0x0000001a04f0723c */ /* 0x000fe20000001848 */
[----:B------:R-:W2:Y:S01]  /*4c60*/  LDSM.16.MT88.4 R24, [R199+0x4900] ;  /* 0x00490000c718783b */ /* 0x000ea20000004200 */
[----:B------:R-:W-:Y:S01]  /*4c70*/  MOV R42, R172 ;  /* 0x000000ac002a7202 */ /* 0x000fe20000000f00 */
[----:B------:R-:W-:-:S05]  /*4c80*/  IMAD.MOV.U32 R41, RZ, RZ, R167 ;  /* 0x000000ffff297224 */ /* 0x000fca00078e00a7 */
[C---:B------:R-:W-:Y:S01]  /*4c90*/  HMMA.16816.F32 R236, R4.reuse, R30, R68 ;  /* 0x0000001e04ec723c */ /* 0x040fe20000001844 */
[----:B------:R-:W3:Y:S01]  /*4ca0*/  LDSM.16.MT88.4 R28, [R197+0x6900] ;  /* 0x00690000c51c783b */ /* 0x000ee20000004200 */
[----:B------:R-:W-:Y:S01]  /*4cb0*/  IMAD.MOV.U32 R101, RZ, RZ, R86 ;  /* 0x000000ffff657224 */ /* 0x000fe200078e0056 */
[----:B------:R-:W-:Y:S01]  /*4cc0*/  MOV R100, R87 ;  /* 0x0000005700647202 */ /* 0x000fe20000000f00 */
[----:B------:R-:W-:Y:S01]  /*4cd0*/  IMAD.MOV.U32 R87, RZ, RZ, R177 ;  /* 0x000000ffff577224 */ /* 0x000fe200078e00b1 */
[----:B------:R-:W-:Y:S01]  /*4ce0*/  MOV R103, R84 ;  /* 0x0000005400677202 */ /* 0x000fe20000000f00 */
[----:B------:R-:W-:Y:S02]  /*4cf0*/  IMAD.MOV.U32 R86, RZ, RZ, R176 ;  /* 0x000000ffff567224 */ /* 0x000fe400078e00b0 */
[----:B-1----:R-:W-:Y:S01]  /*4d00*/  HMMA.16816.F32 R128, R4, R16, R88 ;  /* 0x000000100480723c */ /* 0x002fe20000001858 */
[----:B------:R-:W-:Y:S01]  /*4d10*/  IMAD.MOV.U32 R102, RZ, RZ, R85 ;  /* 0x000000ffff667224 */ /* 0x000fe200078e0055 */
[----:B------:R-:W-:Y:S01]  /*4d20*/  MOV R85, R175 ;  /* 0x000000af00557202 */ /* 0x000fe20000000f00 */
[----:B------:R-:W-:-:S04]  /*4d30*/  IMAD.MOV.U32 R84, RZ, RZ, R174 ;  /* 0x000000ffff547224 */ /* 0x000fc800078e00ae */
[----:B------:R-:W-:Y:S01]  /*4d40*/  IMAD.MOV.U32 R17, RZ, RZ, R79 ;  /* 0x000000ffff117224 */ /* 0x000fe200078e004f */
[----:B----4-:R-:W-:Y:S01]  /*4d50*/  HMMA.16816.F32 R88, R4, R12, R36 ;  /* 0x0000000c0458723c */ /* 0x010fe20000001824 */
[----:B------:R-:W-:-:S06]  /*4d60*/  MOV R16, R64 ;  /* 0x0000004000107202 */ /* 0x000fcc0000000f00 */
[----:B------:R-:W-:Y:S01]  /*4d70*/  IMAD.MOV.U32 R39, RZ, RZ, R2 ;  /* 0x000000ffff277224 */ /* 0x000fe200078e0002 */
[C---:B------:R-:W-:Y:S01]  /*4d80*/  HMMA.16816.F32 R72, R4.reuse, R14, R44 ;  /* 0x0000000e0448723c */ /* 0x040fe2000000182c */
[----:B------:R-:W1:Y:S01]  /*4d90*/  LDSM.16.MT88.4 R12, [R200+0x6900] ;  /* 0x00690000c80c783b */ /* 0x000e620000004200 */
[----:B------:R-:W-:Y:S02]  /*4da0*/  FFMA.FTZ R2, R157, c[0x0][0x2d0], -R8 ;  /* 0x0000b4009d027a23 */ /* 0x000fe40000010808 */
[----:B------:R-:W-:Y:S02]  /*4db0*/  IMAD.MOV.U32 R38, RZ, RZ, R84 ;  /* 0x000000ffff267224 */ /* 0x000fe400078e0054 */
[----:B------:R4:W-:Y:S01]  /*4dc0*/  MUFU.EX2 R40, R2 ;  /* 0x0000000200287308 */ /* 0x0009e20000000800 */
[----:B------:R-:W-:Y:S01]  /*4dd0*/  IMAD.MOV.U32 R44, RZ, RZ, R39 ;  /* 0x000000ffff2c7224 */ /* 0x000fe200078e0027 */
[----:B------:R-:W-:Y:S01]  /*4de0*/  HMMA.16816.F32 R176, R4, R34, R120 ;  /* 0x0000002204b0723c */ /* 0x000fe20000001878 */
[----:B------:R-:W-:-:S02]  /*4df0*/  IMAD.MOV.U32 R39, RZ, RZ, R85 ;  /* 0x000000ffff277224 */ /* 0x000fc400078e0055 */
[----:B------:R-:W-:-:S04]  /*4e00*/  IMAD.MOV.U32 R47, RZ, RZ, R16 ;  /* 0x000000ffff2f7224 */ /* 0x000fc800078e0010 */
[----:B------:R-:W-:Y:S01]  /*4e10*/  IMAD.MOV.U32 R120, RZ, RZ, R166 ;  /* 0x000000ffff787224 */ /* 0x000fe200078e00a6 */
[----:B------:R-:W-:Y:S01]  /*4e20*/  MOV R121, R165 ;  /* 0x000000a500797202 */ /* 0x000fe20000000f00 */
[----:B------:R-:W-:Y:S01]  /*4e30*/  IMAD.MOV.U32 R122, RZ, RZ, R164 ;  /* 0x000000ffff7a7224 */ /* 0x000fe200078e00a4 */
[----:B------:R-:W-:Y:S01]  /*4e40*/  HMMA.16816.F32 R172, R4, R20, R92 ;  /* 0x0000001404ac723c */ /* 0x000fe2000000185c */
[----:B------:R-:W-:Y:S02]  /*4e50*/  IMAD.MOV.U32 R123, RZ, RZ, R81 ;  /* 0x000000ffff7b7224 */ /* 0x000fe400078e0051 */
[----:B----4-:R-:W-:-:S05]  /*4e60*/  FFMA.FTZ R2, R158, c[0x0][0x2d0], -R8 ;  /* 0x0000b4009e027a23 */ /* 0x010fca0000010808 */
[C---:B------:R-:W-:Y:S01]  /*4e70*/  HMMA.16816.F32 R164, R4.reuse, R22, R52 ;  /* 0x0000001604a4723c */ /* 0x040fe20000001834 */
[----:B------:R-:W4:Y:S01]  /*4e80*/  LDSM.16.MT88.4 R20, [R198+0x6900] ;  /* 0x00690000c614783b */ /* 0x000f220000004200 */
[----:B------:R5:W1:Y:S06]  /*4e90*/  MUFU.EX2 R36, R2 ;  /* 0x0000000200247308 */ /* 0x000a6c0000000800 */
[C---:B------:R-:W-:Y:S01]  /*4ea0*/  HMMA.16816.F32 R184, R4.reuse, R32, R96 ;  /* 0x0000002004b8723c */ /* 0x040fe20000001860 */
[----:B------:R-:W1:Y:S06]  /*4eb0*/  LDSM.16.MT88.4 R32, [R199+0x6900] ;  /* 0x00690000c720783b */ /* 0x000e6c0000004200 */
[----:B------:R-:W-:Y:S01]  /*4ec0*/  IMAD.MOV.U32 R99, RZ, RZ, R80 ;  /* 0x000000ffff637224 */ /* 0x000fe200078e0050 */
[----:B------:R-:W-:Y:S01]  /*4ed0*/  HMMA.16816.F32 R92, R4, R18, R48 ;  /* 0x00000012045c723c */ /* 0x000fe20000001830 */
[----:B------:R-:W-:Y:S01]  /*4ee0*/  IMAD.MOV.U32 R96, RZ, RZ, R65 ;  /* 0x000000ffff607224 */ /* 0x000fe200078e0041 */
[----:B------:R-:W-:Y:S01]  /*4ef0*/  MOV R98, R67 ;  /* 0x0000004300627202 */ /* 0x000fe20000000f00 */
[----:B-----5:R-:W-:-:S02]  /*4f00*/  FFMA.FTZ R2, R159, c[0x0][0x2d0], -R8 ;  /* 0x0000b4009f027a23 */ /* 0x020fc40000010808 */
[----:B------:R-:W-:Y:S02]  /*4f10*/  IMAD.MOV.U32 R97, RZ, RZ, R66 ;  /* 0x000000ffff617224 */ /* 0x000fe400078e0042 */
[----:B------:R5:W1:Y:S01]  /*4f20*/  MUFU.EX2 R37, R2 ;  /* 0x0000000200257308 */ /* 0x000a620000000800 */
[----:B------:R-:W-:Y:S01]  /*4f30*/  MOV R18, R82 ;  /* 0x0000005200127202 */ /* 0x000fe20000000f00 */
[----:B------:R-:W-:Y:S01]  /*4f40*/  IMAD.MOV.U32 R19, RZ, RZ, R83 ;  /* 0x000000ffff137224 */ /* 0x000fe200078e0053 */
[----:B--2---:R-:W-:Y:S02]  /*4f50*/  HMMA.16816.F32 R52, R4, R24, R136 ;  /* 0x000000180434723c */ /* 0x004fe40000001888 */
[----:B------:R-:W-:Y:S01]  /*4f60*/  MOV R45, R18 ;  /* 0x00000012002d7202 */ /* 0x000fe20000000f00 */
[----:B------:R-:W-:-:S04]  /*4f70*/  IMAD.MOV.U32 R46, RZ, RZ, R19 ;  /* 0x000000ffff2e7224 */ /* 0x000fc800078e0013 */
[----:B------:R-:W-:Y:S01]  /*4f80*/  IMAD.MOV.U32 R138, RZ, RZ, R38 ;  /* 0x000000ffff8a7224 */ /* 0x000fe200078e0026 */
[----:B------:R-:W-:Y:S01]  /*4f90*/  HMMA.16816.F32 R80, R4, R26, R132 ;  /* 0x0000001a0450723c */ /* 0x000fe20000001884 */
[----:B------:R-:W2:Y:S01]  /*4fa0*/  LDSM.16.MT88.4 R24, [R197+0x1100] ;  /* 0x00110000c518783b */ /* 0x000ea20000004200 */
[----:B------:R-:W-:Y:S02]  /*4fb0*/  IMAD.MOV.U32 R139, RZ, RZ, R41 ;  /* 0x000000ffff8b7224 */ /* 0x000fe400078e0029 */
[----:B-----5:R-:W-:-:S03]  /*4fc0*/  FFMA.FTZ R2, R168, c[0x0][0x2d0], -R8 ;  /* 0x0000b400a8027a23 */ /* 0x020fc60000010808 */
[----:B------:R-:W-:Y:S01]  /*4fd0*/  IMAD.MOV.U32 R133, RZ, RZ, R120 ;  /* 0x000000ffff857224 */ /* 0x000fe200078e0078 */
[C---:B---3--:R-:W-:Y:S01]  /*4fe0*/  HMMA.16816.F32 R76, R4.reuse, R30, R60 ;  /* 0x0000001e044c723c */ /* 0x048fe2000000183c */
[----:B------:R3:W5:Y:S01]  /*4ff0*/  MUFU.EX2 R168, R2 ;  /* 0x0000000200a87308 */ /* 0x0007620000000800 */
[----:B------:R-:W-:Y:S01]  /*5000*/  IMAD.MOV.U32 R134, RZ, RZ, R121 ;  /* 0x000000ffff867224 */ /* 0x000fe200078e0079 */
[----:B------:R-:W-:Y:S01]  /*5010*/  MOV R120, R86 ;  /* 0x0000005600787202 */ /* 0x000fe20000000f00 */
[----:B------:R-:W-:Y:S01]  /*5020*/  IMAD.MOV.U32 R121, RZ, RZ, R87 ;  /* 0x000000ffff797224 */ /* 0x000fe200078e0057 */
[----:B------:R-:W-:Y:S01]  /*5030*/  MOV R135, R122 ;  /* 0x0000007a00877202 */ /* 0x000fe20000000f00 */
[----:B------:R-:W-:Y:S01]  /*5040*/  IMAD.MOV.U32 R122, RZ, RZ, R223 ;  /* 0x000000ffff7a7224 */ /* 0x000fe200078e00df */
[----:B------:R-:W-:Y:S01]  /*5050*/  MOV R132, R17 ;  /* 0x0000001100847202 */ /* 0x000fe20000000f00 */
[----:B-1----:R-:W-:Y:S01]  /*5060*/  HMMA.16816.F32 R60, R4, R12, R160 ;  /* 0x0000000c043c723c */ /* 0x002fe200000018a0 */
[----:B------:R-:W-:Y:S01]  /*5070*/  LDSM.16.MT88.4 R16, [R199+0x1100] ;  /* 0x00110000c710783b */ /* 0x000fe20000004200 */
[----:B------:R-:W-:Y:S01]  /*5080*/  IMAD.MOV.U32 R136, RZ, RZ, R139 ;  /* 0x000000ffff887224 */ /* 0x000fe200078e008b */
[----:B------:R-:W-:-:S05]  /*5090*/  MOV R139, R120 ;  /* 0x00000078008b7202 */ /* 0x000fca0000000f00 */
[C---:B------:R-:W-:Y:S01]  /*50a0*/  HMMA.16816.F32 R84, R4.reuse, R14, R56 ;  /* 0x0000000e0454723c */ /* 0x040fe20000001838 */
[----:B---3--:R-:W-:Y:S01]  /*50b0*/  FFMA.FTZ R2, R144, c[0x0][0x2d0], -R0 ;  /* 0x0000b40090027a23 */ /* 0x008fe20000010800 */
[----:B------:R-:W1:Y:S01]  /*50c0*/  LDSM.16.MT88.4 R12, [R197+0x3100] ;  /* 0x00310000c50c783b */ /* 0x000e620000004200 */
[----:B------:R-:W-:Y:S02]  /*50d0*/  IMAD.MOV.U32 R144, RZ, RZ, R36 ;  /* 0x000000ffff907224 */ /* 0x000fe400078e0024 */
[----:B------:R3:W-:Y:S01]  /*50e0*/  MUFU.EX2 R223, R2 ;  /* 0x0000000200df7308 */ /* 0x0007e20000000800 */
[----:B------:R-:W-:Y:S02]  /*50f0*/  IMAD.MOV.U32 R36, RZ, RZ, R42 ;  /* 0x000000ffff247224 */ /* 0x000fe400078e002a */
[C---:B----4-:R-:W-:Y:S07]  /*5100*/  HMMA.16816.F32 R48, R4.reuse, R22, R152 ;  /* 0x000000160430723c */ /* 0x050fee0000001898 */
[----:B------:R-:W-:Y:S01]  /*5110*/  MOV R155, R37 ;  /* 0x00000025009b7202 */ /* 0x000fe20000000f00 */
[----:B------:R-:W-:Y:S01]  /*5120*/  IMAD.MOV.U32 R154, RZ, RZ, R36 ;  /* 0x000000ffff9a7224 */ /* 0x000fe200078e0024 */
[----:B------:R-:W-:Y:S01]  /*5130*/  MOV R37, R43 ;  /* 0x0000002b00257202 */ /* 0x000fe20000000f00 */
[----:B------:R-:W-:Y:S01]  /*5140*/  IMAD.MOV.U32 R153, RZ, RZ, R39 ;  /* 0x000000ffff997224 */ /* 0x000fe200078e0027 */
[----:B------:R-:W-:Y:S01]  /*5150*/  HMMA.16816.F32 R64, R4, R20, R148 ;  /* 0x000000140440723c */ /* 0x000fe20000001894 */
[----:B------:R-:W-:Y:S01]  /*5160*/  LDSM.16.MT88.4 R20, [R198+0x1100] ;  /* 0x00110000c614783b */ /* 0x000fe20000004200 */
[----:B---3--:R-:W-:Y:S01]  /*5170*/  FFMA.FTZ R2, R145, c[0x0][0x2d0], -R0 ;  /* 0x0000b40091027a23 */ /* 0x008fe20000010800 */
[----:B------:R-:W-:-:S02]  /*5180*/  MOV R137, R37 ;  /* 0x0000002500897202 */ /* 0x000fc40000000f00 */
[----:B------:R-:W3:Y:S01]  /*5190*/  LDSM.16.MT88.4 R36, [R199+0x3100] ;  /* 0x00310000c724783b */ /* 0x000ee20000004200 */
[----:B------:R4:W1:Y:S01]  /*51a0*/  MUFU.EX2 R159, R2 ;  /* 0x00000002009f7308 */ /* 0x0008620000000800 */
[----:B------:R-:W-:Y:S01]  /*51b0*/  MOV R145, R40 ;  /* 0x0000002800917202 */ /* 0x000fe20000000f00 */
[C---:B------:R-:W-:Y:S01]  /*51c0*/  HMMA.16816.F32 R68, R4.reuse, R28, R140 ;  /* 0x0000001c0444723c */ /* 0x040fe2000000188c */
[----:B------:R-:W2:Y:S04]  /*51d0*/  LDSM.16.MT88.4 R28, [R200+0x3100] ;  /* 0x00310000c81c783b */ /* 0x000ea80000004200 */
[----:B------:R-:W-:Y:S03]  /*51e0*/  LDSM.16.MT88.4 R40, [R200+0x1100] ;  /* 0x00110000c828783b */ /* 0x000fe60000004200 */
[----:B------:R-:W-:Y:S01]  /*51f0*/  HMMA.16816.F32 R56, R4, R32, R180 ;  /* 0x000000200438723c */ /* 0x000fe200000018b4 */
[----:B----4-:R-:W-:-:S06]  /*5200*/  FFMA.FTZ R2, R147, c[0x0][0x2d0], -R0 ;  /* 0x0000b40093027a23 */ /* 0x010fcc0000010800 */
[----:B------:R-:W-:Y:S01]  /*5210*/  MOV R182, R123 ;  /* 0x0000007b00b67202 */ /* 0x000fe20000000f00 */
[----:B------:R-:W-:Y:S01]  /*5220*/  HMMA.16816.F32 R44, R4, R34, R44 ;  /* 0x00000022042c723c */ /* 0x000fe2000000182c */
[----:B------:R-:W4:Y:S01]  /*5230*/  LDSM.16.MT88.4 R32, [R198+0x3100] ;  /* 0x00310000c620783b */ /* 0x000f220000004200 */
[----:B------:R3:W-:Y:S01]  /*5240*/  MUFU.EX2 R158, R2 ;  /* 0x00000002009e7308 */ /* 0x0007e20000000800 */
[----:B------:R-:W-:Y:S02]  /*5250*/  IMAD.MOV.U32 R181, RZ, RZ, R121 ;  /* 0x000000ffffb57224 */ /* 0x000fe400078e0079 */
[----:B------:R-:W-:Y:S02]  /*5260*/  IMAD.MOV.U32 R183, RZ, RZ, R122 ;  /* 0x000000ffffb77224 */ /* 0x000fe400078e007a */
[----:B------:R-:W-:Y:S02]  /*5270*/  F2FP.PACK_AB R4, R144, R145 ;  /* 0x000000919004723e */ /* 0x000fe400000000ff */
[----:B-----5:R-:W-:-:S02]  /*5280*/  F2FP.PACK_AB R6, R168, R155 ;  /* 0x0000009ba806723e */ /* 0x020fc400000000ff */
[----:B-1----:R-:W-:Y:S01]  /*5290*/  F2FP.PACK_AB R5, R159, R223 ;  /* 0x000000df9f05723e */ /* 0x002fe200000000ff */
[----:B---3--:R-:W-:-:S04]  /*52a0*/  FFMA.FTZ R2, R146, c[0x0][0x2d0], -R0 ;  /* 0x0000b40092027a23 */ /* 0x008fc80000010800 */
[----:B------:R-:W1:Y:S02]  /*52b0*/  MUFU.EX2 R157, R2 ;  /* 0x00000002009d7308 */ /* 0x000e640000000800 */
[----:B-1----:R-:W-:-:S07]  /*52c0*/  F2FP.PACK_AB R7, R157, R158 ;  /* 0x0000009e9d07723e */ /* 0x002fce00000000ff */
[C---:B--2---:R-:W-:Y:S08]  /*52d0*/  HMMA.16816.F32 R160, R4.reuse, R24, R132 ;  /* 0x0000001804a0723c */ /* 0x044ff00000001884 */
[C---:B------:R-:W-:Y:S08]  /*52e0*/  HMMA.16816.F32 R24, R4.reuse, R26, R96 ;  /* 0x0000001a0418723c */ /* 0x040ff00000001860 */
[C---:B------:R-:W-:Y:S08]  /*52f0*/  HMMA.16816.F32 R108, R4.reuse, R12, R108 ;  /* 0x0000000c046c723c */ /* 0x040ff0000000186c */
[C---:B------:R-:W-:Y:S01]  /*5300*/  HMMA.16816.F32 R112, R4.reuse, R14, R112 ;  /* 0x0000000e0470723c */ /* 0x040fe20000001870 */
[----:B------:R-:W1:Y:S07]  /*5310*/  LDSM.16.MT88.4 R12, [R200+0x5100] ;  /* 0x00510000c80c783b */ /* 0x000e6e0000004200 */
[----:B------:R-:W-:Y:S01]  /*5320*/  HMMA.16816.F32 R184, R4, R36, R184 ;  /* 0x0000002404b8723c */ /* 0x000fe200000018b8 */
[----:B------:R-:W-:Y:S01]  /*5330*/  IMAD.MOV.U32 R2, RZ, RZ, R24 ;  /* 0x000000ffff027224 */ /* 0x000fe200078e0018 */
[----:B------:R-:W-:Y:S01]  /*5340*/  MOV R147, R26 ;  /* 0x0000001a00937202 */ /* 0x000fe20000000f00 */
[----:B------:R-:W-:-:S02]  /*5350*/  IMAD.MOV.U32 R152, RZ, RZ, R25 ;  /* 0x000000ffff987224 */ /* 0x000fc400078e0019 */
[----:B------:R-:W-:Y:S02]  /*5360*/  IMAD.MOV.U32 R146, RZ, RZ, R27 ;  /* 0x000000ffff927224 */ /* 0x000fe400078e001b */
[----:B------:R-:W-:Y:S01]  /*5370*/  LDSM.16.MT88.4 R24, [R197+0x5100] ;  /* 0x00510000c518783b */ /* 0x000fe20000004200 */
[----:B------:R-:W-:Y:S01]  /*5380*/  HMMA.16816.F32 R148, R4, R16, R124 ;  /* 0x000000100494723c */ /* 0x000fe2000000187c */
[----:B------:R-:W-:Y:S01]  /*5390*/  MOV R37, R182 ;  /* 0x000000b600257202 */ /* 0x000fe20000000f00 */
[----:B------:R-:W-:-:S06]  /*53a0*/  IMAD.MOV.U32 R36, RZ, RZ, R183 ;  /* 0x000000ffff247224 */ /* 0x000fcc00078e00b7 */
[C---:B------:R-:W-:Y:S01]  /*53b0*/  HMMA.16816.F32 R104, R4.reuse, R18, R104 ;  /* 0x000000120468723c */ /* 0x040fe20000001868 */
[----:B------:R-:W2:Y:S07]  /*53c0*/  LDSM.16.MT88.4 R16, [R198+0x5100] ;  /* 0x00510000c610783b */ /* 0x000eae0000004200 */
[C---:B------:R-:W-:Y:S07]  /*53d0*/  HMMA.16816.F32 R132, R4.reuse, R20, R228 ;  /* 0x000000140484723c */ /* 0x040fee00000018e4 */
[----:B------:R-:W-:Y:S01]  /*53e0*/  IMAD.MOV.U32 R228, RZ, RZ, R103 ;  /* 0x000000ffffe47224 */ /* 0x000fe200078e0067 */
[----:B------:R-:W-:Y:S01]  /*53f0*/  MOV R229, R102 ;  /* 0x0000006600e57202 */ /* 0x000fe20000000f00 */
[----:B------:R-:W-:Y:S01]  /*5400*/  IMAD.MOV.U32 R230, RZ, RZ, R101 ;  /* 0x000000ffffe67224 */ /* 0x000fe200078e0065 */
[----:B------:R-:W-:Y:S01]  /*5410*/  HMMA.16816.F32 R236, R4, R30, R236 ;  /* 0x0000001e04ec723c */ /* 0x000fe200000018ec */
[----:B------:R-:W-:-:S07]  /*5420*/  IMAD.MOV.U32 R231, RZ, RZ, R100 ;  /* 0x000000ffffe77224 */ /* 0x000fce00078e0064 */
[C---:B------:R-:W-:Y:S01]  /*5430*/  HMMA.16816.F32 R124, R4.reuse, R28, R228 ;  /* 0x0000001c047c723c */ /* 0x040fe200000018e4 */
[----:B------:R-:W3:Y:S07]  /*5440*/  LDSM.16.MT88.4 R28, [R197+0x7100] ;  /* 0x00710000c51c783b */ /* 0x000eee0000004200 */
[C---:B------:R-:W-:Y:S01]  /*5450*/  HMMA.16816.F32 R96, R4.reuse, R22, R188 ;  /* 0x000000160460723c */ /* 0x040fe200000018bc */
[----:B------:R-:W5:Y:S07]  /*5460*/  LDSM.16.MT88.4 R20, [R199+0x5100] ;  /* 0x00510000c714783b */ /* 0x000f6e0000004200 */
[C---:B----4-:R-:W-:Y:S07]  /*5470*/  HMMA.16816.F32 R116, R4.reuse, R32, R116 ;  /* 0x000000200474723c */ /* 0x050fee0000001874 */
[----:B------:R-:W-:Y:S01]  /*5480*/  IMAD.MOV.U32 R32, RZ, RZ, R185 ;  /* 0x000000ffff207224 */ /* 0x000fe200078e00b9 */
[C---:B------:R-:W-:Y:S07]  /*5490*/  HMMA.16816.F32 R140, R4.reuse, R40, R192 ;  /* 0x00000028048c723c */ /* 0x040fee00000018c0 */
[----:B------:R-:W-:Y:S01]  /*54a0*/  IMAD.MOV.U32 R40, RZ, RZ, R181 ;  /* 0x000000ffff287224 */ /* 0x000fe200078e00b5 */
[----:B------:R-:W-:Y:S01]  /*54b0*/  HMMA.16816.F32 R100, R4, R42, R248 ;  /* 0x0000002a0464723c */ /* 0x000fe200000018f8 */
[----:B------:R-:W-:-:S02]  /*54c0*/  MOV R41, R2 ;  /* 0x0000000200297202 */ /* 0x000fc40000000f00 */
[----:B------:R-:W-:-:S04]  /*54d0*/  MOV R2, R186 ;  /* 0x000000ba00027202 */ /* 0x000fc80000000f00 */
[----:B------:R-:W-:Y:S01]  /*54e0*/  IMAD.MOV.U32 R43, RZ, RZ, R187 ;  /* 0x000000ffff2b7224 */ /* 0x000fe200078e00bb */
[----:B------:R-:W-:Y:S01]  /*54f0*/  HMMA.16816.F32 R180, R4, R38, R176 ;  /* 0x0000002604b4723c */ /* 0x000fe200000018b0 */
[----:B------:R-:W-:-:S06]  /*5500*/  IMAD.MOV.U32 R42, RZ, RZ, R184 ;  /* 0x000000ffff2a7224 */ /* 0x000fcc00078e00b8 */
[----:B------:R-:W-:Y:S01]  /*5510*/  MOV R178, R32 ;  /* 0x0000002000b27202 */ /* 0x000fe20000000f00 */
[----:B-1----:R-:W-:Y:S01]  /*5520*/  HMMA.16816.F32 R188, R4, R12, R88 ;  /* 0x0000000c04bc723c */ /* 0x002fe20000001858 */
[----:B------:R-:W-:Y:S02]  /*5530*/  IMAD.MOV.U32 R179, RZ, RZ, R2 ;  /* 0x000000ffffb37224 */ /* 0x000fe400078e0002 */
[----:B------:R-:W-:-:S04]  /*5540*/  FFMA.FTZ R2, R226, c[0x0][0x2d0], -R8 ;  /* 0x0000b400e2027a23 */ /* 0x000fc80000010808 */
[----:B------:R-:W-:Y:S01]  /*5550*/  MOV R91, R9 ;  /* 0x00000009005b7202 */ /* 0x000fe20000000f00 */
[----:B------:R-:W-:Y:S01]  /*5560*/  HMMA.16816.F32 R184, R4, R14, R72 ;  /* 0x0000000e04b8723c */ /* 0x000fe20000001848 */
[----:B------:R-:W-:Y:S01]  /*5570*/  LDSM.16.MT88.4 R12, [R199+0x7100] ;  /* 0x00710000c70c783b */ /* 0x000fe20000004200 */
[----:B------:R-:W-:Y:S01]  /*5580*/  IMAD.MOV.U32 R88, RZ, RZ, R137 ;  /* 0x000000ffff587224 */ /* 0x000fe200078e0089 */
[----:B------:R-:W-:Y:S01]  /*5590*/  MOV R89, R138 ;  /* 0x0000008a00597202 */ /* 0x000fe20000000f00 */
[----:B------:R-:W-:-:S04]  /*55a0*/  IMAD.MOV.U32 R90, RZ, RZ, R139 ;  /* 0x000000ffff5a7224 */ /* 0x000fc800078e008b */
[C---:B------:R-:W-:Y:S01]  /*55b0*/  HMMA.16816.F32 R120, R4.reuse, R34, R240 ;  /* 0x000000220478723c */ /* 0x040fe200000018f0 */
[----:B------:R-:W1:Y:S01]  /*55c0*/  LDSM.16.MT88.4 R32, [R198+0x7100] ;  /* 0x00710000c620783b */ /* 0x000e620000004200 */
[----:B------:R-:W-:Y:S01]  /*55d0*/  IMAD.MOV.U32 R177, RZ, RZ, R181 ;  /* 0x000000ffffb17224 */ /* 0x000fe200078e00b5 */
[----:B------:R-:W-:Y:S01]  /*55e0*/  MOV R176, R180 ;  /* 0x000000b400b07202 */ /* 0x000fe20000000f00 */
[----:B------:R-:W-:Y:S02]  /*55f0*/  IMAD.MOV.U32 R39, RZ, RZ, R182 ;  /* 0x000000ffff277224 */ /* 0x000fe400078e00b6 */
[----:B------:R-:W-:Y:S02]  /*5600*/  IMAD.MOV.U32 R38, RZ, RZ, R183 ;  /* 0x000000ffff267224 */ /* 0x000fe400078e00b7 */
[C---:B--2---:R-:W-:Y:S01]  /*5610*/  HMMA.16816.F32 R240, R4.reuse, R16, R128 ;  /* 0x0000001004f0723c */ /* 0x044fe20000001880 */
[----:B------:R2:W-:Y:S06]  /*5620*/  MUFU.EX2 R129, R2 ;  /* 0x0000000200817308 */ /* 0x0005ec0000000800 */
[----:B------:R-:W-:Y:S01]  /*5630*/  MOV R130, R177 ;  /* 0x000000b100827202 */ /* 0x000fe20000000f00 */
[----:B------:R-:W-:Y:S01]  /*5640*/  HMMA.16816.F32 R248, R4, R24, R172 ;  /* 0x0000001804f8723c */ /* 0x000fe200000018ac */
[----:B------:R-:W-:Y:S01]  /*5650*/  IMAD.MOV.U32 R131, RZ, RZ, R176 ;  /* 0x000000ffff837224 */ /* 0x000fe200078e00b0 */
[----:B------:R-:W-:Y:S01]  /*5660*/  MOV R177, R179 ;  /* 0x000000b300b17202 */ /* 0x000fe20000000f00 */
[----:B------:R-:W-:-:S02]  /*5670*/  IMAD.MOV.U32 R176, RZ, RZ, R178 ;  /* 0x000000ffffb07224 */ /* 0x000fc400078e00b2 */
[----:B------:R-:W-:Y:S01]  /*5680*/  IMAD.MOV.U32 R178, RZ, RZ, R43 ;  /* 0x000000ffffb27224 */ /* 0x000fe200078e002b */
[----:B------:R-:W-:Y:S01]  /*5690*/  MOV R72, R131 ;  /* 0x0000008300487202 */ /* 0x000fe20000000f00 */
[----:B------:R-:W-:Y:S01]  /*56a0*/  IMAD.MOV.U32 R179, RZ, RZ, R42 ;  /* 0x000000ffffb37224 */ /* 0x000fe200078e002a */
[----:B------:R-:W-:Y:S01]  /*56b0*/  MOV R42, R40 ;  /* 0x00000028002a7202 */ /* 0x000fe20000000f00 */
[----:B--2---:R-:W-:Y:S01]  /*56c0*/  FFMA.FTZ R2, R227, c[0x0][0x2d0], -R8 ;  /* 0x0000b400e3027a23 */ /* 0x004fe20000010808 */
[C---:B------:R-:W-:Y:S01]  /*56d0*/  HMMA.16816.F32 R228, R4.reuse, R26, R164 ;  /* 0x0000001a04e4723c */ /* 0x040fe200000018a4 */
[----:B------:R-:W-:Y:S01]  /*56e0*/  IMAD.MOV.U32 R43, RZ, RZ, R41 ;  /* 0x000000ffff2b7224 */ /* 0x000fe200078e0029 */
[----:B------:R-:W-:Y:S01]  /*56f0*/  MOV R41, R147 ;  /* 0x0000009300297202 */ /* 0x000fe20000000f00 */
[----:B------:R2:W4:Y:S01]  /*5700*/  MUFU.EX2 R175, R2 ;  /* 0x0000000200af7308 */ /* 0x0005220000000800 */
[----:B------:R-:W-:Y:S01]  /*5710*/  IMAD.MOV.U32 R40, RZ, RZ, R152 ;  /* 0x000000ffff287224 */ /* 0x000fe200078e0098 */
[----:B------:R-:W-:Y:S01]  /*5720*/  LDSM.16.MT88.4 R164, [R197+0x1900] ;  /* 0x00190000c5a4783b */ /* 0x000fe20000004200 */
[----:B------:R-:W-:Y:S01]  /*5730*/  MOV R152, R154 ;  /* 0x0000009a00987202 */ /* 0x000fe20000000f00 */
[----:B------:R-:W-:Y:S01]  /*5740*/  IMAD.MOV.U32 R147, RZ, RZ, R153 ;  /* 0x000000ffff937224 */ /* 0x000fe200078e0099 */
[----:B------:R-:W-:Y:S01]  /*5750*/  HMMA.16816.F32 R192, R4, R18, R92 ;  /* 0x0000001204c0723c */ /* 0x000fe2000000185c */
[----:B------:R-:W1:Y:S01]  /*5760*/  LDSM.16.MT88.4 R16, [R200+0x7100] ;  /* 0x00710000c810783b */ /* 0x000e620000004200 */
[----:B------:R-:W-:Y:S01]  /*5770*/  MOV R154, R11 ;  /* 0x0000000b009a7202 */ /* 0x000fe20000000f00 */
[----:B------:R-:W-:-:S02]  /*5780*/  IMAD.MOV.U32 R153, RZ, RZ, R136 ;  /* 0x000000ffff997224 */ /* 0x000fc400078e0088 */
[----:B------:R-:W-:Y:S02]  /*5790*/  IMAD.MOV.U32 R136, RZ, RZ, R10 ;  /* 0x000000ffff887224 */ /* 0x000fe400078e000a */
[----:B------:R-:W-:Y:S01]  /*57a0*/  IMAD.MOV.U32 R74, RZ, RZ, R152 ;  /* 0x000000ffff4a7224 */ /* 0x000fe200078e0098 */
[C---:B---3--:R-:W-:Y:S01]  /*57b0*/  HMMA.16816.F32 R24, R4.reuse, R28, R68 ;  /* 0x0000001c0418723c */ /* 0x048fe20000001844 */
[----:B------:R-:W-:Y:S01]  /*57c0*/  MOV R75, R153 ;  /* 0x00000099004b7202 */ /* 0x000fe20000000f00 */
[----:B------:R-:W-:Y:S02]  /*57d0*/  IMAD.MOV.U32 R73, RZ, RZ, R130 ;  /* 0x000000ffff497224 */ /* 0x000fe400078e0082 */
[----:B--2---:R-:W-:Y:S01]  /*57e0*/  FFMA.FTZ R2, R232, c[0x0][0x2d0], -R8 ;  /* 0x0000b400e8027a23 */ /* 0x004fe20000010808 */
[----:B------:R-:W-:Y:S02]  /*57f0*/  MOV R232, R37 ;  /* 0x0000002500e87202 */ /* 0x000fe40000000f00 */
[----:B------:R-:W-:Y:S01]  /*5800*/  IMAD.MOV.U32 R69, RZ, RZ, R154 ;  /* 0x000000ffff457224 */ /* 0x000fe200078e009a */
[----:B------:R2:W-:Y:S01]  /*5810*/  MUFU.EX2 R227, R2 ;  /* 0x0000000200e37308 */ /* 0x0005e20000000800 */
[----:B-----5:R-:W-:Y:S01]  /*5820*/  HMMA.16816.F32 R180, R4, R22, R80 ;  /* 0x0000001604b4723c */ /* 0x020fe20000001850 */
[----:B------:R-:W-:Y:S01]  /*5830*/  MOV R68, R147 ;  /* 0x0000009300447202 */ /* 0x000fe20000000f00 */
[----:B------:R-:W-:Y:S01]  /*5840*/  IMAD.MOV.U32 R71, RZ, RZ, R145 ;  /* 0x000000ffff477224 */ /* 0x000fe200078e0091 */
[----:B------:R-:W-:-:S04]  /*5850*/  MOV R70, R144 ;  /* 0x0000009000467202 */ /* 0x000fc80000000f00 */
[----:B------:R-:W-:Y:S01]  /*5860*/  IMAD.MOV.U32 R82, RZ, RZ, R42 ;  /* 0x000000ffff527224 */ /* 0x000fe200078e002a */
[C---:B------:R-:W-:Y:S01]  /*5870*/  HMMA.16816.F32 R28, R4.reuse, R30, R76 ;  /* 0x0000001e041c723c */ /* 0x040fe2000000184c */
[----:B------:R-:W-:Y:S01]  /*5880*/  MOV R80, R155 ;  /* 0x0000009b00507202 */ /* 0x000fe20000000f00 */
[----:B------:R-:W-:Y:S01]  /*5890*/  IMAD.MOV.U32 R81, RZ, RZ, R168 ;  /* 0x000000ffff517224 */ /* 0x000fe200078e00a8 */
[----:B------:R-:W-:Y:S01]  /*58a0*/  MOV R83, R136 ;  /* 0x0000008800537202 */ /* 0x000fe20000000f00 */
[----:B------:R-:W-:Y:S01]  /*58b0*/  LDSM.16.MT88.4 R152, [R199+0x1900] ;  /* 0x00190000c798783b */ /* 0x000fe20000004200 */
[----:B--2---:R-:W-:Y:S02]  /*58c0*/  FFMA.FTZ R2, R234, c[0x0][0x2d0], -R8 ;  /* 0x0000b400ea027a23 */ /* 0x004fe40000010808 */
[----:B------:R-:W-:Y:S01]  /*58d0*/  MOV R76, R43 ;  /* 0x0000002b004c7202 */ /* 0x000fe20000000f00 */
[----:B------:R-:W-:Y:S01]  /*58e0*/  IMAD.MOV.U32 R77, RZ, RZ, R40 ;  /* 0x000000ffff4d7224 */ /* 0x000fe200078e0028 */
[----:B------:R-:W-:Y:S01]  /*58f0*/  MOV R78, R41 ;  /* 0x00000029004e7202 */ /* 0x000fe20000000f00 */
[----:B------:R2:W3:Y:S01]  /*5900*/  MUFU.EX2 R226, R2 ;  /* 0x0000000200e27308 */ /* 0x0004e20000000800 */
[----:B------:R-:W-:Y:S01]  /*5910*/  LDSM.16.MT88.4 R40, [R197+0x3900] ;  /* 0x00390000c528783b */ /* 0x000fe20000004200 */
[----:B------:R-:W-:Y:S01]  /*5920*/  HMMA.16816.F32 R92, R4, R20, R52 ;  /* 0x00000014045c723c */ /* 0x000fe20000001834 */
[----:B----4-:R-:W-:-:S02]  /*5930*/  IMAD.MOV.U32 R234, RZ, RZ, R175 ;  /* 0x000000ffffea7224 */ /* 0x010fc400078e00af */
[----:B------:R-:W-:Y:S01]  /*5940*/  LDSM.16.MT88.4 R136, [R198+0x1900] ;  /* 0x00190000c688783b */ /* 0x000fe20000004200 */
[----:B------:R-:W-:-:S03]  /*5950*/  IMAD.MOV.U32 R79, RZ, RZ, R146 ;  /* 0x000000ffff4f7224 */ /* 0x000fc600078e0092 */
[----:B------:R-:W-:Y:S01]  /*5960*/  IMAD.MOV.U32 R53, RZ, RZ, R176 ;  /* 0x000000ffff357224 */ /* 0x000fe200078e00b0 */
[----:B------:R-:W-:Y:S01]  /*5970*/  MOV R54, R177 ;  /* 0x000000b100367202 */ /* 0x000fe20000000f00 */
[----:B------:R-:W-:Y:S01]  /*5980*/  IMAD.MOV.U32 R55, RZ, RZ, R178 ;  /* 0x000000ffff377224 */ /* 0x000fe200078e00b2 */
[----:B------:R-:W-:Y:S01]  /*5990*/  MOV R52, R179 ;  /* 0x000000b300347202 */ /* 0x000fe20000000f00 */
[C---:B-1----:R-:W-:Y:S01]  /*59a0*/  HMMA.16816.F32 R20, R4.reuse, R32, R64 ;  /* 0x000000200414723c */ /* 0x042fe20000001840 */
[----:B------:R-:W-:Y:S01]  /*59b0*/  LDSM.16.MT88.4 R144, [R200+0x1900] ;  /* 0x00190000c890783b */ /* 0x000fe20000004200 */
[--C-:B--2---:R-:W-:Y:S01]  /*59c0*/  FFMA.FTZ R2, R169, c[0x0][0x2d0], -R0.reuse ;  /* 0x0000b400a9027a23 */ /* 0x104fe20000010800 */
[----:B---3--:R-:W-:Y:S02]  /*59d0*/  F2FP.PACK_AB R130, R226, R227 ;  /* 0x000000e3e282723e */ /* 0x008fe400000000ff */
[----:B------:R-:W-:Y:S01]  /*59e0*/  LDSM.16.MT88.4 R64, [R199+0x3900] ;  /* 0x00390000c740783b */ /* 0x000fe20000004200 */
[----:B------:R1:W-:Y:S02]  /*59f0*/  MUFU.EX2 R11, R2 ;  /* 0x00000002000b7308 */ /* 0x0003e40000000800 */
[C---:B------:R-:W-:Y:S01]  /*5a00*/  HMMA.16816.F32 R176, R4.reuse, R12, R56 ;  /* 0x0000000c04b0723c */ /* 0x040fe20000001838 */
[----:B------:R-:W2:Y:S07]  /*5a10*/  LDSM.16.MT88.4 R56, [R200+0x3900] ;  /* 0x00390000c838783b */ /* 0x000eae0000004200 */
[----:B------:R-:W-:Y:S01]  /*5a20*/  HMMA.16816.F32 R32, R4, R34, R48 ;  /* 0x000000220420723c */ /* 0x000fe20000001830 */
[----:B------:R-:W3:Y:S01]  /*5a30*/  LDSM.16.MT88.4 R48, [R198+0x3900] ;  /* 0x00390000c630783b */ /* 0x000ee20000004200 */
[----:B-1----:R-:W-:-:S06]  /*5a40*/  FFMA.FTZ R2, R170, c[0x0][0x2d0], -R0 ;  /* 0x0000b400aa027a23 */ /* 0x002fcc0000010800 */
[C---:B------:R-:W-:Y:S01]  /*5a50*/  HMMA.16816.F32 R172, R4.reuse, R16, R60 ;  /* 0x0000001004ac723c */ /* 0x040fe2000000183c */
[----:B------:R1:W4:Y:S06]  /*5a60*/  MUFU.EX2 R10, R2 ;  /* 0x00000002000a7308 */ /* 0x00032c0000000800 */
[----:B------:R-:W-:Y:S01]  /*5a70*/  IMAD.MOV.U32 R60, RZ, RZ, R52 ;  /* 0x000000ffff3c7224 */ /* 0x000fe200078e0034 */
[----:B------:R-:W-:Y:S01]  /*5a80*/  MOV R61, R53 ;  /* 0x00000035003d7202 */ /* 0x000fe20000000f00 */
[----:B------:R-:W-:Y:S01]  /*5a90*/  IMAD.MOV.U32 R62, RZ, RZ, R54 ;  /* 0x000000ffff3e7224 */ /* 0x000fe200078e0036 */
[----:B------:R-:W-:Y:S01]  /*5aa0*/  MOV R63, R55 ;  /* 0x00000037003f7202 */ /* 0x000fe20000000f00 */
[--C-:B-1----:R-:W-:Y:S01]  /*5ab0*/  FFMA.FTZ R2, R224, c[0x0][0x2d0], -R0.reuse ;  /* 0x0000b400e0027a23 */ /* 0x102fe20000010800 */
[----:B------:R-:W-:Y:S01]  /*5ac0*/  MOV R224, R129 ;  /* 0x0000008100e07202 */ /* 0x000fe20000000f00 */
[----:B------:R-:W-:Y:S01]  /*5ad0*/  FFMA.FTZ R0, R171, c[0x0][0x2d0], -R0 ;  /* 0x0000b400ab007a23 */ /* 0x000fe20000010800 */
[----:B----4-:R-:W-:Y:S01]  /*5ae0*/  F2FP.PACK_AB R129, R10, R11 ;  /* 0x0000000b0a81723e */ /* 0x010fe200000000ff */
[----:B------:R1:W-:Y:S01]  /*5af0*/  MUFU.EX2 R9, R2 ;  /* 0x0000000200097308 */ /* 0x0003e20000000800 */
[----:B------:R-:W-:Y:S01]  /*5b00*/  F2FP.PACK_AB R128, R234, R224 ;  /* 0x000000e0ea80723e */ /* 0x000fe200000000ff */
[C---:B------:R-:W-:Y:S06]  /*5b10*/  HMMA.16816.F32 R168, R4.reuse, R18, R84 ;  /* 0x0000001204a8723c */ /* 0x040fec0000001854 */
[----:B------:R-:W4:Y:S01]  /*5b20*/  MUFU.EX2 R8, R0 ;  /* 0x0000000000087308 */ /* 0x000f220000000800 */
[----:B------:R-:W-:Y:S01]  /*5b30*/  IMAD.MOV.U32 R86, RZ, RZ, R39 ;  /* 0x000000ffff567224 */ /* 0x000fe200078e0027 */
[----:B------:R-:W-:Y:S01]  /*5b40*/  MOV R87, R38 ;  /* 0x0000002600577202 */ /* 0x000fe20000000f00 */
[----:B------:R-:W-:Y:S01]  /*5b50*/  HMMA.16816.F32 R16, R4, R14, R44 ;  /* 0x0000000e0410723c */ /* 0x000fe2000000182c */
[----:B------:R-:W-:Y:S01]  /*5b60*/  IMAD.MOV.U32 R84, RZ, RZ, R72 ;  /* 0x000000ffff547224 */ /* 0x000fe200078e0048 */
[----:B------:R-:W-:Y:S01]  /*5b70*/  MOV R85, R73 ;  /* 0x0000004900557202 */ /* 0x000fe20000000f00 */
[----:B------:R-:W-:Y:S01]  /*5b80*/  LDSM.16.MT88.4 R12, [R199+0x7900] ;  /* 0x00790000c70c783b */ /* 0x000fe20000004200 */
[----:B-1----:R-:W-:-:S03]  /*5b90*/  MOV R2, R88 ;  /* 0x0000005800027202 */ /* 0x002fc60000000f00 */
[----:B------:R-:W-:Y:S01]  /*5ba0*/  IMAD.MOV.U32 R4, RZ, RZ, R68 ;  /* 0x000000ffff047224 */ /* 0x000fe200078e0044 */
[----:B------:R-:W-:Y:S01]  /*5bb0*/  MOV R68, R80 ;  /* 0x0000005000447202 */ /* 0x000fe20000000f00 */
[----:B------:R-:W-:Y:S01]  /*5bc0*/  IMAD.MOV.U32 R5, RZ, RZ, R70 ;  /* 0x000000ffff057224 */ /* 0x000fe200078e0046 */
[----:B----4-:R-:W-:-:S03]  /*5bd0*/  F2FP.PACK_AB R131, R8, R9 ;  /* 0x000000090883723e */ /* 0x010fc600000000ff */
[----:B------:R-:W-:Y:S01]  /*5be0*/  IMAD.MOV.U32 R6, RZ, RZ, R68 ;  /* 0x000000ffff067224 */ /* 0x000fe200078e0044 */
[----:B------:R-:W-:-:S03]  /*5bf0*/  MOV R0, R90 ;  /* 0x0000005a00007202 */ /* 0x000fc60000000f00 */
[----:B------:R-:W-:Y:S02]  /*5c00*/  HMMA.16816.F32 R160, R128, R164, R160 ;  /* 0x000000a480a0723c */ /* 0x000fe400000018a0 */
[----:B------:R-:W-:-:S06]  /*5c10*/  FADD.FTZ R0, R0, R252 ;  /* 0x000000fc00007221 */ /* 0x000fcc0000010000 */
[C---:B------:R-:W-:Y:S07]  /*5c20*/  HMMA.16816.F32 R164, R128.reuse, R166, R76 ;  /* 0x000000a680a4723c */ /* 0x040fee000000184c */
[----:B------:R-:W-:Y:S01]  /*5c30*/  IMAD.MOV.U32 R78, RZ, RZ, R36 ;  /* 0x000000ffff4e7224 */ /* 0x000fe200078e0024 */
[----:B--2---:R-:W-:Y:S01]  /*5c40*/  HMMA.16816.F32 R52, R128, R56, R124 ;  /* 0x000000388034723c */ /* 0x004fe2000000187c */
[----:B------:R-:W-:Y:S01]  /*5c50*/  MOV R77, R82 ;  /* 0x00000052004d7202 */ /* 0x000fe20000000f00 */
[----:B------:R-:W-:-:S05]  /*5c60*/  IMAD.MOV.U32 R79, RZ, RZ, R81 ;  /* 0x000000ffff4f7224 */ /* 0x000fca00078e0051 */
[----:B------:R-:W-:Y:S01]  /*5c70*/  IMAD.MOV.U32 R125, RZ, RZ, R83 ;  /* 0x000000ffff7d7224 */ /* 0x000fe200078e0053 */
[C---:B------:R-:W-:Y:S01]  /*5c80*/  HMMA.16816.F32 R36, R128.reuse, R40, R108 ;  /* 0x000000288024723c */ /* 0x040fe2000000186c */
[----:B------:R-:W-:Y:S01]  /*5c90*/  LDSM.16.MT88.4 R80, [R198+0x5900] ;  /* 0x00590000c650783b */ /* 0x000fe20000004200 */
[----:B------:R-:W-:Y:S01]  /*5ca0*/  MOV R126, R69 ;  /* 0x00000045007e7202 */ /* 0x000fe20000000f00 */
[----:B------:R-:W-:Y:S01]  /*5cb0*/  FADD.FTZ R0, R125, R0 ;  /* 0x000000007d007221 */ /* 0x000fe20000010000 */
[----:B------:R-:W-:Y:S02]  /*5cc0*/  MOV R127, R71 ;  /* 0x00000047007f7202 */ /* 0x000fe40000000f00 */
[----:B------:R-:W-:Y:S01]  /*5cd0*/  MOV R7, R79 ;  /* 0x0000004f00077202 */ /* 0x000fe20000000f00 */
[----:B------:R-:W-:Y:S01]  /*5ce0*/  IMAD.MOV.U32 R110, RZ, RZ, R89 ;  /* 0x000000ffff6e7224 */ /* 0x000fe200078e0059 */
[----:B---3--:R-:W-:Y:S01]  /*5cf0*/  HMMA.16816.F32 R44, R128, R48, R116 ;  /* 0x00000030802c723c */ /* 0x008fe20000001874 */
[----:B------:R-:W-:-:S02]  /*5d00*/  IMAD.MOV.U32 R111, RZ, RZ, R91 ;  /* 0x000000ffff6f7224 */ /* 0x000fc400078e005b */
[----:B------:R-:W-:Y:S01]  /*5d10*/  FADD.FTZ R2, R2, R110 ;  /* 0x0000006e02027221 */ /* 0x000fe20000010000 */
[----:B------:R-:W-:Y:S03]  /*5d20*/  LDSM.16.MT88.4 R88, [R200+0x5900] ;  /* 0x00590000c858783b */ /* 0x000fe60000004200 */
[----:B------:R-:W-:Y:S01]  /*5d30*/  MOV R116, R75 ;  /* 0x0000004b00747202 */ /* 0x000fe20000000f00 */
[----:B------:R-:W-:Y:S01]  /*5d40*/  FADD.FTZ R2, R111, R2 ;  /* 0x000000026f027221 */ /* 0x000fe20000010000 */
[----:B------:R-:W-:Y:S01]  /*5d50*/  HMMA.16816.F32 R132, R128, R136, R132 ;  /* 0x000000888084723c */ /* 0x000fe20000001884 */
[----:B------:R-:W-:Y:S01]  /*5d60*/  IMAD.MOV.U32 R117, RZ, RZ, R74 ;  /* 0x000000ffff757224 */ /* 0x000fe200078e004a */
[----:B------:R-:W-:Y:S01]  /*5d70*/  MOV R118, R77 ;  /* 0x0000004d00767202 */ /* 0x000fe20000000f00 */
[----:B------:R-:W-:Y:S01]  /*5d80*/  FADD.FTZ R2, R116, R2 ;  /* 0x0000000274027221 */ /* 0x000fe20000010000 */
[----:B------:R-:W1:Y:S01]  /*5d90*/  LDSM.16.MT88.4 R72, [R197+0x5900] ;  /* 0x00590000c548783b */ /* 0x000e620000004200 */
[----:B------:R-:W-:-:S02]  /*5da0*/  FADD.FTZ R0, R117, R0 ;  /* 0x0000000075007221 */ /* 0x000fc40000010000 */
[----:B------:R-:W-:Y:S01]  /*5db0*/  FADD.FTZ R4, R4, R2 ;  /* 0x0000000204047221 */ /* 0x000fe20000010000 */
[C---:B------:R-:W-:Y:S01]  /*5dc0*/  HMMA.16816.F32 R148, R128.reuse, R152, R148 ;  /* 0x000000988094723c */ /* 0x040fe20000001894 */
[----:B------:R-:W-:Y:S02]  /*5dd0*/  FADD.FTZ R2, R247, R0 ;  /* 0x00000000f7027221 */ /* 0x000fe40000010000 */
[----:B------:R-:W-:Y:S02]  /*5de0*/  IMAD.MOV.U32 R119, RZ, RZ, R78 ;  /* 0x000000ffff777224 */ /* 0x000fe400078e004e */
[----:B------:R-:W-:Y:S02]  /*5df0*/  FADD.FTZ R0, R118, R4 ;  /* 0x0000000476007221 */ /* 0x000fe40000010000 */
[----:B------:R-:W-:Y:S01]  /*5e00*/  FADD.FTZ R2, R244, R2 ;  /* 0x00000002f4027221 */ /* 0x000fe20000010000 */
[----:B------:R-:W-:Y:S01]  /*5e10*/  HMMA.16816.F32 R136, R128, R138, R96 ;  /* 0x0000008a8088723c */ /* 0x000fe20000001860 */
[----:B------:R-:W2:Y:S01]  /*5e20*/  LDSM.16.MT88.4 R96, [R199+0x5900] ;  /* 0x00590000c760783b */ /* 0x000ea20000004200 */
[----:B------:R-:W-:-:S02]  /*5e30*/  FADD.FTZ R0, R119, R0 ;  /* 0x0000000077007221 */ /* 0x000fc40000010000 */
[----:B------:R-:W-:Y:S02]  /*5e40*/  FADD.FTZ R2, R245, R2 ;  /* 0x00000002f5027221 */ /* 0x000fe40000010000 */
[----:B------:R-:W-:Y:S02]  /*5e50*/  FADD.FTZ R0, R126, R0 ;  /* 0x000000007e007221 */ /* 0x000fe40000010000 */
[C---:B------:R-:W-:Y:S01]  /*5e60*/  HMMA.16816.F32 R152, R128.reuse, R154, R104 ;  /* 0x0000009a8098723c */ /* 0x040fe20000001868 */
[----:B------:R-:W3:Y:S01]  /*5e70*/  LDSM.16.MT88.4 R104, [R197+0x7900] ;  /* 0x00790000c568783b */ /* 0x000ee20000004200 */
[----:B------:R-:W-:Y:S02]  /*5e80*/  FADD.FTZ R2, R235, R2 ;  /* 0x00000002eb027221 */ /* 0x000fe40000010000 */
[----:B------:R-:W-:Y:S02]  /*5e90*/  FADD.FTZ R0, R127, R0 ;  /* 0x000000007f007221 */ /* 0x000fe40000010000 */
[----:B------:R-:W-:Y:S01]  /*5ea0*/  FADD.FTZ R2, R223, R2 ;  /* 0x00000002df027221 */ /* 0x000fe20000010000 */
[----:B------:R-:W-:Y:S01]  /*5eb0*/  IADD3 R223, R232, -0x2, RZ ;  /* 0xfffffffee8df7810 */ /* 0x000fe20007ffe0ff */
[----:B------:R-:W-:Y:S01]  /*5ec0*/  HMMA.16816.F32 R40, R128, R42, R112 ;  /* 0x0000002a8028723c */ /* 0x000fe20000001870 */
[----:B------:R-:W4:Y:S01]  /*5ed0*/  LDSM.16.MT88.4 R112, [R198+0x7900] ;  /* 0x00790000c670783b */ /* 0x000f220000004200 */
[----:B------:R-:W-:-:S02]  /*5ee0*/  FADD.FTZ R0, R5, R0 ;  /* 0x0000000005007221 */ /* 0x000fc40000010000 */
[----:B------:R-:W-:Y:S02]  /*5ef0*/  FADD.FTZ R2, R159, R2 ;  /* 0x000000029f027221 */ /* 0x000fe40000010000 */
[----:B------:R-:W-:Y:S02]  /*5f00*/  FADD.FTZ R0, R6, R0 ;  /* 0x0000000006007221 */ /* 0x000fe40000010000 */
[----:B------:R-:W-:Y:S01]  /*5f10*/  HMMA.16816.F32 R48, R128, R50, R120 ;  /* 0x000000328030723c */ /* 0x000fe20000001878 */
[----:B------:R-:W5:Y:S01]  /*5f20*/  LDSM.16.MT88.4 R120, [R200+0x7900] ;  /* 0x00790000c878783b */ /* 0x000f620000004200 */
[----:B------:R-:W-:Y:S02]  /*5f30*/  FADD.FTZ R2, R158, R2 ;  /* 0x000000029e027221 */ /* 0x000fe40000010000 */
[----:B------:R-:W-:Y:S02]  /*5f40*/  FADD.FTZ R0, R7, R0 ;  /* 0x0000000007007221 */ /* 0x000fe40000010000 */
[----:B------:R-:W-:-:S02]  /*5f50*/  FADD.FTZ R4, R157, R2 ;  /* 0x000000029d047221 */ /* 0x000fc40000010000 */
        /* <DEDUP_REMOVED lines=9> */
[----:B------:R-:W-:-:S03]  /*5ff0*/  FADD.FTZ R245, R8, R0 ;  /* 0x0000000008f57221 */ /* 0x000fc60000010000 */
[C---:B------:R-:W-:Y:S08]  /*6000*/  HMMA.16816.F32 R144, R128.reuse, R146, R100 ;  /* 0x000000928090723c */ /* 0x040ff00000001864 */
[C---:B------:R-:W-:Y:S08]  /*6010*/  HMMA.16816.F32 R64, R128.reuse, R66, R84 ;  /* 0x000000428040723c */ /* 0x040ff00000001854 */
[C---:B-1----:R-:W-:Y:S08]  /*6020*/  HMMA.16816.F32 R68, R128.reuse, R72, R248 ;  /* 0x000000488044723c */ /* 0x042ff000000018f8 */
[C---:B------:R-:W-:Y:S08]  /*6030*/  HMMA.16816.F32 R76, R128.reuse, R80, R240 ;  /* 0x00000050804c723c */ /* 0x040ff000000018f0 */
[C---:B------:R-:W-:Y:S08]  /*6040*/  HMMA.16816.F32 R84, R128.reuse, R88, R188 ;  /* 0x000000588054723c */ /* 0x040ff000000018bc */
[C---:B--2---:R-:W-:Y:S08]  /*6050*/  HMMA.16816.F32 R92, R128.reuse, R96, R92 ;  /* 0x00000060805c723c */ /* 0x044ff0000000185c */
[C---:B---3--:R-:W-:Y:S08]  /*6060*/  HMMA.16816.F32 R100, R128.reuse, R104, R24 ;  /* 0x000000688064723c */ /* 0x048ff00000001818 */
[C---:B----4-:R-:W-:Y:S08]  /*6070*/  HMMA.16816.F32 R108, R128.reuse, R112, R20 ;  /* 0x00000070806c723c */ /* 0x050ff00000001814 */
[C---:B-----5:R-:W-:Y:S08]  /*6080*/  HMMA.16816.F32 R116, R128.reuse, R120, R172 ;  /* 0x000000788074723c */ /* 0x060ff000000018ac */
[C---:B------:R-:W-:Y:S08]  /*6090*/  HMMA.16816.F32 R56, R128.reuse, R58, R236 ;  /* 0x0000003a8038723c */ /* 0x040ff000000018ec */
        /* <DEDUP_REMOVED lines=9> */
[----:B------:R-:W-:Y:S07]  /*6130*/  @P0 BRA `(.L_x_1601) ;  /* 0x0000013000000947 */ /* 0x000fee0003800000 */
[----:B------:R-:W-:Y:S01]  /*6140*/  ISETP.LT.AND P0, PT, RZ, UR9, PT ;  /* 0x00000009ff007c0c */ /* 0x000fe2000bf01270 */
[----:B------:R-:W-:Y:S01]  /*6150*/  UIADD3 UR4, UR9, -0x1, URZ ;  /* 0xffffffff09047890 */ /* 0x000fe2000fffe03f */
[----:B------:R-:W-:-:S05]  /*6160*/  IMAD.MOV.U32 R232, RZ, RZ, 0x1 ;  /* 0x00000001ffe87424 */ /* 0x000fca00078e00ff */
[----:B------:R-:W-:-:S06]  /*6170*/  MOV R0, UR4 ;  /* 0x0000000400007c02 */ /* 0x000fcc0008000f00 */
[----:B------:R-:W-:Y:S05]  /*6180*/  @P0 BRA `(.L_x_1602) ;  /* 0x0000006000000947 */ /* 0x000fea0003800000 */
[----:B------:R-:W-:Y:S01]  /*6190*/  ISETP.NE.AND P0, PT, R232, c[0x0][0x32c], PT ;  /* 0x0000cb00e8007a0c */ /* 0x000fe20003f05270 */
[----:B------:R-:W-:-:S12]  /*61a0*/  IMAD R0, RZ, RZ, -UR9 ;  /* 0x80000009ff007e24 */ /* 0x000fd8000f8e02ff */
[----:B------:R-:W-:-:S05]  /*61b0*/  @P0 IMAD.HI.U32 R2, R0, c[0x0][0x330], RZ ;  /* 0x0000cc0000020a27 */ /* 0x000fca00078e00ff */
[----:B------:R-:W-:-:S04]  /*61c0*/  @P0 SHF.R.U32.HI R0, RZ, c[0x0][0x334], R2 ;  /* 0x0000cd00ff000a19 */ /* 0x000fc80000011602 */
[----:B------:R-:W-:Y:S01]  /*61d0*/  LOP3.LUT R0, RZ, R0, RZ, 0x33, !PT ;  /* 0x00000000ff007212 */ /* 0x000fe200078e33ff */
[----:B------:R-:W-:Y:S05]  /*61e0*/  BRA `(.L_x_1603) ;  /* 0x0000003000007947 */ /* 0x000fea0003800000 */
.L_x_1602:
[----:B------:R-:W-:-:S13]  /*61f0*/  ISETP.NE.AND P0, PT, R232, c[0x0][0x32c], PT ;  /* 0x0000cb00e8007a0c */ /* 0x000fda0003f05270 */
[----:B------:R-:W-:-:S05]  /*6200*/  @P0 IMAD.HI.U32 R2, R0, c[0x0][0x330], RZ ;  /* 0x0000cc0000020a27 */ /* 0x000fca00078e00ff */
[----:B------:R-:W-:Y:S02]  /*6210*/  @P0 SHF.R.U32.HI R0, RZ, c[0x0][0x334], R2 ;  /* 0x0000cd00ff000a19 */ /* 0x000fe40000011602 */
.L_x_1603:
[----:B------:R-:W-:-:S05]  /*6220*/  MOV R2, c[0x0][0x32c] ;  /* 0x0000cb0000027a02 */ /* 0x000fca0000000f00 */
[----:B------:R-:W-:-:S04]  /*6230*/  IMAD R0, R0, R2, c[0x0][0x32c] ;  /* 0x0000cb0000007624 */ /* 0x000fc800078e0202 */
[----:B------:R-:W1:Y:S02]  /*6240*/  R2UR UR4, R0 ;  /* 0x00000000000473c2 */ /* 0x000e6400000e0000 */
[----:B-1----:R-:W-:-:S04]  /*6250*/  UISETP.LT.AND UP0, UPT, UR7, UR4, UPT ;  /* 0x000000040700728c */ /* 0x002fc8000bf01270 */
[----:B------:R-:W-:-:S03]  /*6260*/  USEL UR7, UR7, UR4, UP0 ;  /* 0x0000000407077287 */ /* 0x000fc60008000000 */
.L_x_1601:
[----:B------:R-:W1:Y:S01]  /*6270*/  R2UR UR4, R233 ;  /* 0x00000000e90473c2 */ /* 0x000e6200000e0000 */
[----:B------:R-:W-:-:S04]  /*6280*/  USHF.R.S32.HI UR5, URZ, 0x1f, UR7 ;  /* 0x0000001f3f057899 */ /* 0x000fc80008011407 */
[----:B------:R-:W-:-:S04]  /*6290*/  ULEA.HI UR5, UR5, UR7, URZ, 0x6 ;  /* 0x0000000705057291 */ /* 0x000fc8000f8f303f */
[----:B------:R-:W-:-:S04]  /*62a0*/  USHF.R.S32.HI UR5, URZ, 0x6, UR5 ;  /* 0x000000063f057899 */ /* 0x000fc80008011405 */
[----:B-1----:R-:W-:-:S04]  /*62b0*/  UISETP.LT.AND UP0, UPT, UR4, UR5, UPT ;  /* 0x000000050400728c */ /* 0x002fc8000bf01270 */
[----:B------:R-:W-:-:S06]  /*62c0*/  USEL UR4, UR4, UR5, !UP0 ;  /* 0x0000000504047287 */ /* 0x000fcc000c000000 */
[----:B------:R-:W-:-:S13]  /*62d0*/  ISETP.GE.AND P0, PT, R223, UR4, PT ;  /* 0x00000004df007c0c */ /* 0x000fda000bf06270 */
[----:B------:R-:W-:Y:S05]  /*62e0*/  @!P0 BRA `(.L_x_1604) ;  /* 0x0000404000008947 */ /* 0x000fea0003800000 */
[----:B------:R-:W2:Y:S04]  /*62f0*/  LDL R0, [R1+0x3c] ;  /* 0x00003c0001007983 */ /* 0x000ea80000100800 */
[----:B------:R-:W3:Y:S04]  /*6300*/  LDL.64 R10, [R1+0x30] ;  /* 0x00003000010a7983 */ /* 0x000ee80000100a00 */
[----:B------:R-:W4:Y:S04]  /*6310*/  LDL.64 R8, [R1+0x18] ;  /* 0x0000180001087983 */ /* 0x000f280000100a00 */
[----:B------:R-:W5:Y:S04]  /*6320*/  LDL.64 R6, [R1+0x28] ;  /* 0x0000280001067983 */ /* 0x000f680000100a00 */
[----:B------:R-:W4:Y:S01]  /*6330*/  LDL.64 R4, [R1+0x20] ;  /* 0x0000200001047983 */ /* 0x000f220000100a00 */
[----:B------:R-:W-:Y:S01]  /*6340*/  PLOP3.LUT P0, PT, PT, PT, UP2, 0x80, 0x0 ;  /* 0x000000000000781c */ /* 0x000fe20003f0f028 */
[----:B------:R-:W-:Y:S01]  /*6350*/  IMAD.MOV.U32 R157, RZ, RZ, R156 ;  /* 0x000000ffff9d7224 */ /* 0x000fe200078e009c */
[----:B------:R-:W-:Y:S01]  /*6360*/  MOV R158, R3 ;  /* 0x00000003009e7202 */ /* 0x000fe20000000f00 */
[----:B------:R-:W-:-:S10]  /*6370*/  IMAD.MOV.U32 R224, RZ, RZ, R223 ;  /* 0x000000ffffe07224 */ /* 0x000fd400078e00df */
[----:B--2---:R-:W-:Y:S01]  /*6380*/  @P0 IMAD.HI.U32 R0, R0, c[0x0][0x2c8], RZ ;  /* 0x0000b20000000a27 */ /* 0x004fe200078e00ff */
[----:B------:R-:W-:Y:S02]  /*6390*/  PLOP3.LUT P0, PT, PT, PT, UP2, 0x80, 0x0 ;  /* 0x000000000000781c */ /* 0x000fe40003f0f028 */
[C---:B---3--:R-:W-:Y:S02]  /*63a0*/  IADD3 R12, P6, R10.reuse, 0x40, RZ ;  /* 0x000000400a0c7810 */ /* 0x048fe40007fde0ff */
[----:B------:R-:W-:-:S03]  /*63b0*/  IADD3 R2, P5, R10, 0x80, RZ ;  /* 0x000000800a027810 */ /* 0x000fc60007fbe0ff */
[----:B------:R4:W-:Y:S04]  /*63c0*/  STL [R1+0x14], R12 ;  /* 0x0000140c01007387 */ /* 0x0009e80000100800 */
[----:B------:R1:W-:Y:S02]  /*63d0*/  STL [R1+0xc], R2 ;  /* 0x00000c0201007387 */ /* 0x0003e40000100800 */
[----:B------:R-:W-:Y:S01]  /*63e0*/  @P0 SHF.R.U32.HI R0, RZ, c[0x0][0x2cc], R0 ;  /* 0x0000b300ff000a19 */ /* 0x000fe20000011600 */
[----:B----4-:R-:W-:Y:S01]  /*63f0*/  IMAD.X R12, RZ, RZ, R9, P6 ;  /* 0x000000ffff0c7224 */ /* 0x010fe200030e0609 */
[----:B-1----:R-:W-:-:S04]  /*6400*/  IADD3 R2, P6, R10, 0xc0, RZ ;  /* 0x000000c00a027810 */ /* 0x002fc80007fde0ff */
[----:B------:R-:W-:Y:S01]  /*6410*/  STL [R1+0x10], R12 ;  /* 0x0000100c01007387 */ /* 0x000fe20000100800 */
[----:B------:R-:W-:Y:S01]  /*6420*/  IMAD.X R10, RZ, RZ, R9, P5 ;  /* 0x000000ffff0a7224 */ /* 0x000fe200028e0609 */
[C---:B-----5:R-:W-:Y:S02]  /*6430*/  IADD3 R252, P5, R6.reuse, 0x40, RZ ;  /* 0x0000004006fc7810 */ /* 0x060fe40007fbe0ff */
[----:B------:R1:W-:Y:S03]  /*6440*/  STL [R1+0x4], R2 ;  /* 0x0000040201007387 */ /* 0x0003e60000100800 */
[----:B------:R-:W-:Y:S01]  /*6450*/  IMAD.X R251, RZ, RZ, R5, P5 ;  /* 0x000000fffffb7224 */ /* 0x000fe200028e0605 */
[----:B------:R2:W-:Y:S01]  /*6460*/  STL [R1+0x8], R10 ;  /* 0x0000080a01007387 */ /* 0x0005e20000100800 */
[----:B------:R-:W-:-:S05]  /*6470*/  IADD3 R248, P5, R6, 0xc0, RZ ;  /* 0x000000c006f87810 */ /* 0x000fca0007fbe0ff */
[----:B------:R-:W-:Y:S02]  /*6480*/  IMAD.X R247, RZ, RZ, R5, P5 ;  /* 0x000000fffff77224 */ /* 0x000fe400028e0605 */
[----:B-1----:R-:W-:Y:S01]  /*6490*/  IMAD.X R2, RZ, RZ, R9, P6 ;  /* 0x000000ffff027224 */ /* 0x002fe200030e0609 */
[----:B------:R-:W-:-:S04]  /*64a0*/  IADD3 R250, P6, R6, 0x80, RZ ;  /* 0x0000008006fa7810 */ /* 0x000fc80007fde0ff */
[----:B------:R2:W-:Y:S01]  /*64b0*/  STL [R1], R2 ;  /* 0x0000000201007387 */ /* 0x0005e20000100800 */
[----:B------:R-:W-:-:S03]  /*64c0*/  IADD3.X R249, RZ, R5, RZ, P6, !PT ;  /* 0x00000005fff97210 */ /* 0x000fc600037fe4ff */
[----:B------:R2:W-:Y:S04]  /*64d0*/  @P0 STL [R1+0x38], R0 ;  /* 0x0000380001000387 */ /* 0x0005e80000100800 */
.L_x_1613:
[----:B------:R-:W3:Y:S01]  /*64e0*/  LDL.64 R236, [R1+0x30] ;  /* 0x0000300001ec7983 */ /* 0x000ee20000100a00 */
[----:B------:R-:W-:Y:S04]  /*64f0*/  DEPBAR.LE SB0, 0x0 ;  /* 0x000080000000791a */ /* 0x000fe80000000000 */
[----:B------:R-:W4:Y:S01]  /*6500*/  LDL.64 R230, [R1+0x18] ;  /* 0x0000180001e67983 */ /* 0x000f220000100a00 */
[----:B------:R-:W-:Y:S01]  /*6510*/  ISETP.GT.AND P6, PT, R233, R224, PT ;  /* 0x000000e0e900720c */ /* 0x000fe20003fc4270 */
[----:B------:R-:W-:Y:S02]  /*6520*/  IMAD.MOV.U32 R234, RZ, RZ, c[0x0][0x208] ;  /* 0x00008200ffea7624 */ /* 0x000fe400078e00ff */
[----:B------:R-:W5:Y:S01]  /*6530*/  LDL R232, [R1+0x14] ;  /* 0x0000140001e87983 */ /* 0x000f620000100800 */
[----:B------:R-:W-:Y:S03]  /*6540*/  IMAD.MOV.U32 R235, RZ, RZ, c[0x0][0x20c] ;  /* 0x00008300ffeb7624 */ /* 0x000fe600078e00ff */
[----:B--2---:R-:W2:Y:S04]  /*6550*/  LDL R229, [R1+0x10] ;  /* 0x0000100001e57983 */ /* 0x004ea80000100800 */
[----:B------:R-:W2:Y:S02]  /*6560*/  LDL R228, [R1+0xc] ;  /* 0x00000c0001e47983 */ /* 0x000ea40000100800 */
[----:B------:R-:W-:Y:S01]  /*6570*/  @!P6 SHF.R.S32.HI R0, RZ, 0x1f, R224 ;  /* 0x0000001fff00e819 */ /* 0x000fe200000114e0 */
[----:B------:R-:W-:Y:S01]  /*6580*/  @!P6 IMAD.WIDE.U32 R2, R224, c[0x0][0x208], RZ ;  /* 0x00008200e002ea25 */ /* 0x000fe200078e00ff */
[----:B------:R-:W2:Y:S03]  /*6590*/  LDL R226, [R1+0x8] ;  /* 0x0000080001e27983 */ /* 0x000ea60000100800 */
[----:B------:R-:W-:Y:S01]  /*65a0*/  @!P6 IMAD R0, R0, c[0x0][0x208], RZ ;  /* 0x000082000000ea24 */ /* 0x000fe200078e02ff */
[----:B------:R-:W2:Y:S03]  /*65b0*/  LDL R227, [R1+0x4] ;  /* 0x0000040001e37983 */ /* 0x000ea60000100800 */
[----:B------:R-:W-:Y:S01]  /*65c0*/  @!P6 IMAD R20, R224, c[0x0][0x20c], R0 ;  /* 0x00008300e014ea24 */ /* 0x000fe200078e0200 */
[----:B------:R-:W2:Y:S01]  /*65d0*/  LDL R223, [R1] ;  /* 0x0000000001df7983 */ /* 0x000ea20000100800 */
[C---:B------:R-:W-:Y:S02]  /*65e0*/  @!P6 IMAD.SHL.U32 R0, R2.reuse, 0x40, RZ ;  /* 0x000000400200e824 */ /* 0x040fe400078e00ff */
[----:B------:R-:W-:Y:S01]  /*65f0*/  @!P6 IMAD.IADD R28, R3, 0x1, R20 ;  /* 0x00000001031ce824 */ /* 0x000fe200078e0214 */
[----:B------:R-:W-:Y:S04]  /*6600*/  BAR.SYNC.DEFER_BLOCKING 0x0 ;  /* 0x0000000000007b1d */ /* 0x000fe80000010000 */
[----:B------:R-:W-:Y:S02]  /*6610*/  @!P6 SHF.L.U64.HI R2, R2, 0x6, R28 ;  /* 0x000000060202e819 */ /* 0x000fe4000001021c */
[----:B------:R-:W-:Y:S04]  /*6620*/  LDSM.16.M88.4 R32, [R203+0x10100] ;  /* 0x01010000cb20783b */ /* 0x000fe80000000200 */
[----:B------:R-:W1:Y:S04]  /*6630*/  LDSM.16.M88.4 R8, [R196+0x8100] ;  /* 0x00810000c408783b */ /* 0x000e680000000200 */
[----:B------:R-:W1:Y:S04]  /*6640*/  LDSM.16.M88.4 R16, [R196+0x8900] ;  /* 0x00890000c410783b */ /* 0x000e680000000200 */
[----:B------:R-:W1:Y:S04]  /*6650*/  LDSM.16.M88.4 R24, [R196+0x9100] ;  /* 0x00910000c418783b */ /* 0x000e680000000200 */
[----:B------:R-:W3:Y:S04]  /*6660*/  LDSM.16.M88.4 R168, [R196+0x9900] ;  /* 0x00990000c4a8783b */ /* 0x000ee80000000200 */
[----:B------:R-:W-:Y:S04]  /*6670*/  LDSM.16.M88.4 R172, [R204+0x10100] ;  /* 0x01010000ccac783b */ /* 0x000fe80000000200 */
[----:B------:R-:W2:Y:S04]  /*6680*/  LDSM.16.M88.4 R176, [R207] ;  /* 0x00000000cfb0783b */ /* 0x000ea80000000200 */
[----:B------:R-:W2:Y:S04]  /*6690*/  LDSM.16.M88.4 R180, [R222] ;  /* 0x00000000deb4783b */ /* 0x000ea80000000200 */
[----:B------:R-:W2:Y:S04]  /*66a0*/  LDSM.16.M88.4 R184, [R221] ;  /* 0x00000000ddb8783b */ /* 0x000ea80000000200 */
[----:B------:R-:W2:Y:S01]  /*66b0*/  LDSM.16.M88.4 R188, [R220] ;  /* 0x00000000dcbc783b */ /* 0x000ea20000000200 */
[C---:B-1----:R-:W-:Y:S08]  /*66c0*/  HMMA.16816.F32 R4, R32.reuse, R8, RZ ;  /* 0x000000082004723c */ /* 0x042ff000000018ff */
[C---:B------:R-:W-:Y:S08]  /*66d0*/  HMMA.16816.F32 R8, R32.reuse, R10, RZ ;  /* 0x0000000a2008723c */ /* 0x040ff000000018ff */
[C---:B------:R-:W-:Y:S08]  /*66e0*/  HMMA.16816.F32 R12, R32.reuse, R16, RZ ;  /* 0x00000010200c723c */ /* 0x040ff000000018ff */
[C---:B------:R-:W-:Y:S08]  /*66f0*/  HMMA.16816.F32 R16, R32.reuse, R18, RZ ;  /* 0x000000122010723c */ /* 0x040ff000000018ff */
[C---:B------:R-:W-:Y:S08]  /*6700*/  HMMA.16816.F32 R20, R32.reuse, R24, RZ ;  /* 0x000000182014723c */ /* 0x040ff000000018ff */
[C---:B------:R-:W-:Y:S01]  /*6710*/  HMMA.16816.F32 R24, R32.reuse, R26, RZ ;  /* 0x0000001a2018723c */ /* 0x040fe200000018ff */
[----:B---3--:R-:W-:Y:S04]  /*6720*/  @!P6 IADD3 R3, P5, R0, R236, RZ ;  /* 0x000000ec0003e210 */ /* 0x008fe80007fbe0ff */
[C---:B------:R-:W-:Y:S01]  /*6730*/  @!P6 LEA R192, P0, R3.reuse, c[0x0][0x1f8], 0x1 ;  /* 0x00007e0003c0ea11 */ /* 0x040fe200078008ff */
[----:B----4-:R-:W-:Y:S06]  /*6740*/  @!P6 IMAD.X R28, R2, 0x1, R231, P5 ;  /* 0x00000001021ce824 */ /* 0x010fec00028e06e7 */
[----:B------:R-:W-:Y:S02]  /*6750*/  @!P6 LEA.HI.X R193, R3, c[0x0][0x1fc], R28, 0x1, P0 ;  /* 0x00007f0003c1ea11 */ /* 0x000fe400000f0c1c */
[C---:B------:R-:W-:Y:S01]  /*6760*/  HMMA.16816.F32 R28, R32.reuse, R168, RZ ;  /* 0x000000a8201c723c */ /* 0x040fe200000018ff */
[----:B-----5:R-:W-:Y:S02]  /*6770*/  @!P6 IADD3 R3, P0, R0, R232, RZ ;  /* 0x000000e80003e210 */ /* 0x020fe40007f1e0ff */
[----:B------:R-:W-:Y:S01]  /*6780*/  @!PT LDS RZ, [RZ] ;  /* 0x00000000fffff984 */ /* 0x000fe20000000800 */
[----:B------:R-:W-:Y:S01]  /*6790*/  @!PT LDS RZ, [RZ] ;  /* 0x00000000fffff984 */ /* 0x000fe20000000800 */
[----:B------:R-:W-:Y:S01]  /*67a0*/  @!PT LDS RZ, [RZ] ;  /* 0x00000000fffff984 */ /* 0x000fe20000000800 */
[----:B------:R1:W-:Y:S02]  /*67b0*/  @!P6 LDGSTS.E.BYPASS.LTC128B.128 [R225+0x100], [R192.64], !P4 ;  /* 0x00100000c0e1efae */ /* 0x0003e4000e101d4c */
[C---:B------:R-:W-:Y:S01]  /*67c0*/  @!P6 LEA R194, P5, R3.reuse, c[0x0][0x1f8], 0x1 ;  /* 0x00007e0003c2ea11 */ /* 0x040fe200078a08ff */
[----:B--2---:R-:W-:Y:S01]  /*67d0*/  @!P6 IMAD.X R159, R2, 0x1, R229, P0 ;  /* 0x00000001029fe824 */ /* 0x004fe200000e06e5 */
[----:B------:R-:W-:Y:S01]  /*67e0*/  @!P6 IADD3 R156, P0, R0, R228, RZ ;  /* 0x000000e4009ce210 */ /* 0x000fe20007f1e0ff */
[----:B------:R-:W-:Y:S04]  /*67f0*/  HMMA.16816.F32 R32, R32, R170, RZ ;  /* 0x000000aa2020723c */ /* 0x000fe800000018ff */
[----:B------:R-:W-:Y:S01]  /*6800*/  @!P6 IMAD.X R169, R2, 0x1, R226, P0 ;  /* 0x0000000102a9e824 */ /* 0x000fe200000e06e2 */
[----:B------:R-:W-:Y:S02]  /*6810*/  @!P6 LEA.HI.X R195, R3, c[0x0][0x1fc], R159, 0x1, P5 ;  /* 0x00007f0003c3ea11 */ /* 0x000fe400028f0c9f */
[C---:B------:R-:W-:Y:S01]  /*6820*/  @!P6 LEA R168, P0, R156.reuse, c[0x0][0x1f8], 0x1 ;  /* 0x00007e009ca8ea11 */ /* 0x040fe200078008ff */
[C---:B------:R-:W-:Y:S02]  /*6830*/  HMMA.16816.F32 R4, R172.reuse, R176, R4 ;  /* 0x000000b0ac04723c */ /* 0x040fe40000001804 */
[----:B------:R2:W-:Y:S03]  /*6840*/  @!P6 LDGSTS.E.BYPASS.LTC128B.128 [R225+0x2100], [R194.64], !P3 ;  /* 0x02100000c2e1efae */ /* 0x0005e6000d901d4c */
[----:B------:R-:W-:Y:S02]  /*6850*/  @!P6 LEA.HI.X R169, R156, c[0x0][0x1fc], R169, 0x1, P0 ;  /* 0x00007f009ca9ea11 */ /* 0x000fe400000f0ca9 */
[-C--:B------:R-:W-:Y:S01]  /*6860*/  @!P6 IADD3 R3, P5, R0, R227.reuse, RZ ;  /* 0x000000e30003e210 */ /* 0x080fe20007fbe0ff */
[C---:B------:R-:W-:Y:S02]  /*6870*/  HMMA.16816.F32 R8, R172.reuse, R178, R8 ;  /* 0x000000b2ac08723c */ /* 0x040fe40000001808 */
[----:B------:R3:W-:Y:S02]  /*6880*/  @!P6 LDGSTS.E.BYPASS.LTC128B.128 [R225+0x4100], [R168.64], !P2 ;  /* 0x04100000a8e1efae */ /* 0x0007e4000d101d4c */
[----:B------:R-:W-:Y:S01]  /*6890*/  @!P6 IMAD.X R159, R2, 0x1, R223, P5 ;  /* 0x00000001029fe824 */ /* 0x000fe200028e06df */
[----:B------:R-:W-:Y:S02]  /*68a0*/  @!P6 LEA R0, P0, R234, R0, 0x5 ;  /* 0x00000000ea00e211 */ /* 0x000fe400078028ff */
[C---:B-1----:R-:W-:Y:S01]  /*68b0*/  @!P6 LEA R192, P5, R3.reuse, c[0x0][0x1f8], 0x1 ;  /* 0x00007e0003c0ea11 */ /* 0x042fe200078a08ff */
[C---:B------:R-:W-:Y:S04]  /*68c0*/  HMMA.16816.F32 R12, R172.reuse, R180, R12 ;  /* 0x000000b4ac0c723c */ /* 0x040fe8000000180c */
[----:B------:R-:W-:Y:S02]  /*68d0*/  @!P6 LEA.HI.X R193, R3, c[0x0][0x1fc], R159, 0x1, P5 ;  /* 0x00007f0003c1ea11 */ /* 0x000fe400028f0c9f */
[----:B------:R-:W-:Y:S02]  /*68e0*/  @!P6 IADD3 R156, P5, R0, R236, RZ ;  /* 0x000000ec009ce210 */ /* 0x000fe40007fbe0ff */
[C---:B------:R-:W-:Y:S01]  /*68f0*/  HMMA.16816.F32 R16, R172.reuse, R182, R16 ;  /* 0x000000b6ac10723c */ /* 0x040fe20000001810 */
[----:B------:R2:W-:Y:S03]  /*6900*/  @!P6 LDGSTS.E.BYPASS.LTC128B.128 [R225+0x6100], [R192.64], !P1 ;  /* 0x06100000c0e1efae */ /* 0x0005e6000c901d4c */
[----:B------:R-:W-:Y:S02]  /*6910*/  @!P6 LEA.HI.X R2, R234, R2, R235, 0x5, P0 ;  /* 0x00000002ea02e211 */ /* 0x000fe400000f2ceb */
[----:B------:R-:W-:Y:S02]  /*6920*/  @!P6 IADD3 R3, P0, R0, R232, RZ ;  /* 0x000000e80003e210 */ /* 0x000fe40007f1e0ff */
[C---:B------:R-:W-:Y:S04]  /*6930*/  HMMA.16816.F32 R20, R172.reuse, R184, R20 ;  /* 0x000000b8ac14723c */ /* 0x040fe80000001814 */
[----:B------:R-:W-:Y:S01]  /*6940*/  @!P6 IMAD.X R159, R2, 0x1, R231, P5 ;  /* 0x00000001029fe824 */ /* 0x000fe200028e06e7 */
[----:B------:R-:W-:Y:S01]  /*6950*/  @!P6 LEA R176, P5, R156, c[0x0][0x1f8], 0x1 ;  /* 0x00007e009cb0ea11 */ /* 0x000fe200078a08ff */
[----:B---3--:R-:W-:Y:S01]  /*6960*/  @!P6 IMAD.X R168, R2, 0x1, R229, P0 ;  /* 0x0000000102a8e824 */ /* 0x008fe200000e06e5 */
[C---:B------:R-:W-:Y:S01]  /*6970*/  @!P6 LEA R170, P0, R3.reuse, c[0x0][0x1f8], 0x1 ;  /* 0x00007e0003aaea11 */ /* 0x040fe200078008ff */
[C---:B------:R-:W-:Y:S01]  /*6980*/  HMMA.16816.F32 R24, R172.reuse, R186, R24 ;  /* 0x000000baac18723c */ /* 0x040fe20000001818 */
[----:B------:R-:W3:Y:S03]  /*6990*/  LDL.64 R230, [R1+0x28] ;  /* 0x0000280001e67983 */ /* 0x000ee60000100a00 */
[----:B------:R-:W-:Y:S01]  /*69a0*/  @!P6 LEA.HI.X R177, R156, c[0x0][0x1fc], R159, 0x1, P5 ;  /* 0x00007f009cb1ea11 */ /* 0x000fe200028f0c9f */
[----:B------:R-:W-:Y:S01]  /*69b0*/  IMAD.MOV.U32 R229, RZ, RZ, 0x5 ;  /* 0x00000005ffe57424 */ /* 0x000fe200078e00ff */
[----:B------:R-:W-:Y:S02]  /*69c0*/  @!P6 LEA.HI.X R171, R3, c[0x0][0x1fc], R168, 0x1, P0 ;  /* 0x00007f0003abea11 */ /* 0x000fe400000f0ca8 */
[C---:B------:R-:W-:Y:S01]  /*69d0*/  HMMA.16816.F32 R28, R172.reuse, R188, R28 ;  /* 0x000000bcac1c723c */ /* 0x040fe2000000181c */
[----:B------:R1:W-:Y:S03]  /*69e0*/  @!P6 LDGSTS.E.BYPASS.LTC128B.128 [R225+0x1100], [R176.64], !P4 ;  /* 0x01100000b0e1efae */ /* 0x0003e6000e101d4c */
[C---:B------:R-:W-:Y:S01]  /*69f0*/  @!P6 IADD3 R3, P5, R0.reuse, R228, RZ ;  /* 0x000000e40003e210 */ /* 0x040fe20007fbe0ff */
[----:B------:R4:W-:Y:S01]  /*6a00*/  @!P6 LDGSTS.E.BYPASS.LTC128B.128 [R225+0x3100], [R170.64], !P3 ;  /* 0x03100000aae1efae */ /* 0x0009e2000d901d4c */
[----:B------:R-:W-:Y:S01]  /*6a10*/  @!P6 IADD3 R0, P0, R0, R227, RZ ;  /* 0x000000e30000e210 */ /* 0x000fe20007f1e0ff */
[----:B------:R-:W-:Y:S01]  /*6a20*/  IMAD.MOV.U32 R228, RZ, RZ, c[0x0][0x1e0] ;  /* 0x00007800ffe47624 */ /* 0x000fe200078e00ff */
[----:B------:R-:W-:Y:S04]  /*6a30*/  HMMA.16816.F32 R32, R172, R190, R32 ;  /* 0x000000beac20723c */ /* 0x000fe80000001820 */
[C---:B------:R-:W-:Y:S01]  /*6a40*/  @!P6 IMAD.X R159, R2.reuse, 0x1, R226, P5 ;  /* 0x00000001029fe824 */ /* 0x040fe200028e06e2 */
[C---:B------:R-:W-:Y:S01]  /*6a50*/  @!P6 LEA R168, P5, R3.reuse, c[0x0][0x1f8], 0x1 ;  /* 0x00007e0003a8ea11 */ /* 0x040fe200078a08ff */
[----:B------:R-:W-:Y:S01]  /*6a60*/  @!P6 IMAD.X R156, R2, 0x1, R223, P0 ;  /* 0x00000001029ce824 */ /* 0x000fe200000e06df */
[C---:B------:R-:W-:Y:S01]  /*6a70*/  @!P6 LEA R2, P0, R0.reuse, c[0x0][0x1f8], 0x1 ;  /* 0x00007e000002ea11 */ /* 0x040fe200078008ff */
[----:B------:R-:W5:Y:S01]  /*6a80*/  LDL.64 R226, [R1+0x20] ;  /* 0x0000200001e27983 */ /* 0x000f620000100a00 */
[----:B------:R-:W-:Y:S03]  /*6a90*/  @!P6 LEA.HI.X R169, R3, c[0x0][0x1fc], R159, 0x1, P5 ;  /* 0x00007f0003a9ea11 */ /* 0x000fe600028f0c9f */
[----:B------:R-:W-:Y:S01]  /*6aa0*/  @!P6 LEA.HI.X R3, R0, c[0x0][0x1fc], R156, 0x1, P0 ;  /* 0x00007f000003ea11 */ /* 0x000fe200000f0c9c */
[----:B------:R-:W-:Y:S01]  /*6ab0*/  IMAD.MOV.U32 R223, RZ, RZ, c[0x0][0x1e0] ;  /* 0x00007800ffdf7624 */ /* 0x000fe200078e00ff */
[----:B------:R4:W-:Y:S01]  /*6ac0*/  @!P6 LDGSTS.E.BYPASS.LTC128B.128 [R225+0x5100], [R168.64], !P2 ;  /* 0x05100000a8e1efae */ /* 0x0009e2000d101d4c */
[----:B------:R-:W-:Y:S02]  /*6ad0*/  SHF.L.U64.HI R228, R228, R229, c[0x0][0x1e4] ;  /* 0x00007900e4e47619 */ /* 0x000fe400000102e5 */
[----:B------:R-:W-:Y:S01]  /*6ae0*/  IMAD.SHL.U32 R223, R223, 0x20, RZ ;  /* 0x00000020dfdf7824 */ /* 0x000fe200078e00ff */
[----:B------:R4:W-:Y:S01]  /*6af0*/  @!P6 LDGSTS.E.BYPASS.LTC128B.128 [R225+0x7100], [R2.64], !P1 ;  /* 0x0710000002e1efae */ /* 0x0009e2000c901d4c */
[C---:B------:R-:W-:Y:S03]  /*6b00*/  ISETP.GT.AND P6, PT, R224.reuse, R233, PT ;  /* 0x000000e9e000720c */ /* 0x040fe60003fc4270 */
[----:B--2---:R-:W-:Y:S04]  /*6b10*/  LDSM.16.M88.4 R192, [R202+0x8100] ;  /* 0x00810000cac0783b */ /* 0x004fe80000000200 */
[----:B-1----:R-:W-:Y:S04]  /*6b20*/  LDSM.16.M88.4 R176, [R202+0x8900] ;  /* 0x00890000cab0783b */ /* 0x002fe80000000200 */
[----:B------:R-:W-:Y:S04]  /*6b30*/  LDSM.16.M88.4 R180, [R202+0x9100] ;  /* 0x00910000cab4783b */ /* 0x000fe80000000200 */
[----:B------:R-:W-:Y:S04]  /*6b40*/  LDSM.16.M88.4 R172, [R202+0x9900] ;  /* 0x00990000caac783b */ /* 0x000fe80000000200 */
[----:B------:R-:W-:Y:S04]  /*6b50*/  LDSM.16.M88.4 R184, [R205+0x10100] ;  /* 0x01010000cdb8783b */ /* 0x000fe80000000200 */
[----:B----4-:R-:W1:Y:S01]  /*6b60*/  LDSM.16.M88.4 R168, [R206+0x10100] ;  /* 0x01010000cea8783b */ /* 0x010e620000000200 */
[----:B------:R-:W-:Y:S03]  /*6b70*/  @P6 IADD3 R2, R224, -0x1, RZ ;  /* 0xffffffffe0026810 */ /* 0x000fe60007ffe0ff */
[----:B------:R-:W0:Y:S01]  /*6b80*/  LDGDEPBAR ;  /* 0x00000000000079af */ /* 0x000e220000000000 */
[----:B------:R-:W-:Y:S03]  /*6b90*/  @P6 SHF.R.S32.HI R0, RZ, 0x1f, R2 ;  /* 0x0000001fff006819 */ /* 0x000fe60000011402 */
[----:B------:R-:W2:Y:S02]  /*6ba0*/  LDSM.16.M88.4 R188, [R201] ;  /* 0x00000000c9bc783b */ /* 0x000ea40000000200 */
[----:B------:R-:W-:Y:S04]  /*6bb0*/  @P6 IMAD R0, R0, c[0x0][0x1e0], RZ ;  /* 0x0000780000006a24 */ /* 0x000fe800078e02ff */
[C---:B------:R-:W-:Y:S02]  /*6bc0*/  @P6 IMAD R0, R2.reuse, c[0x0][0x1e4], R0 ;  /* 0x0000790002006a24 */ /* 0x040fe400078e0200 */
[----:B------:R-:W-:Y:S04]  /*6bd0*/  @P6 IMAD.WIDE.U32 R2, R2, c[0x0][0x1e0], RZ ;  /* 0x0000780002026a25 */ /* 0x000fe800078e00ff */
[----:B------:R-:W-:Y:S02]  /*6be0*/  @P6 IMAD.IADD R3, R3, 0x1, R0 ;  /* 0x0000000103036824 */ /* 0x000fe400078e0200 */
[C---:B------:R-:W-:Y:S03]  /*6bf0*/  @P6 IMAD.SHL.U32 R0, R2.reuse, 0x40, RZ ;  /* 0x0000004002006824 */ /* 0x040fe600078e00ff */
[----:B------:R-:W-:Y:S02]  /*6c00*/  @P6 SHF.L.U64.HI R2, R2, 0x6, R3 ;  /* 0x0000000602026819 */ /* 0x000fe40000010203 */
[C---:B------:R-:W-:Y:S01]  /*6c10*/  @P6 IADD3 R159, P5, R0.reuse, R252, RZ ;  /* 0x000000fc009f6210 */ /* 0x040fe20007fbe0ff */
[C---:B-1----:R-:W-:Y:S08]  /*6c20*/  HMMA.16816.F32 R4, R168.reuse, R192, R4 ;  /* 0x000000c0a804723c */ /* 0x042ff00000001804 */
[C---:B------:R-:W-:Y:S01]  /*6c30*/  HMMA.16816.F32 R8, R168.reuse, R194, R8 ;  /* 0x000000c2a808723c */ /* 0x040fe20000001808 */
[----:B------:R-:W1:Y:S07]  /*6c40*/  LDSM.16.M88.4 R192, [R201+0x800] ;  /* 0x00080000c9c0783b */ /* 0x000e6e0000000200 */
[C---:B------:R-:W-:Y:S08]  /*6c50*/  HMMA.16816.F32 R12, R168.reuse, R176, R12 ;  /* 0x000000b0a80c723c */ /* 0x040ff0000000180c */
[C---:B------:R-:W-:Y:S01]  /*6c60*/  HMMA.16816.F32 R16, R168.reuse, R178, R16 ;  /* 0x000000b2a810723c */ /* 0x040fe20000001810 */
[----:B------:R-:W4:Y:S07]  /*6c70*/  LDSM.16.M88.4 R176, [R201+0x1000] ;  /* 0x00100000c9b0783b */ /* 0x000f2e0000000200 */
[C---:B------:R-:W-:Y:S08]  /*6c80*/  HMMA.16816.F32 R20, R168.reuse, R180, R20 ;  /* 0x000000b4a814723c */ /* 0x040ff00000001814 */
[C---:B------:R-:W-:Y:S01]  /*6c90*/  HMMA.16816.F32 R24, R168.reuse, R182, R24 ;  /* 0x000000b6a818723c */ /* 0x040fe20000001818 */
[----:B------:R-:W-:Y:S07]  /*6ca0*/  LDSM.16.M88.4 R180, [R196+0xa100] ;  /* 0x00a10000c4b4783b */ /* 0x000fee0000000200 */
[C---:B------:R-:W-:Y:S08]  /*6cb0*/  HMMA.16816.F32 R28, R168.reuse, R172, R28 ;  /* 0x000000aca81c723c */ /* 0x040ff0000000181c */
[----:B------:R-:W-:Y:S01]  /*6cc0*/  HMMA.16816.F32 R32, R168, R174, R32 ;  /* 0x000000aea820723c */ /* 0x000fe20000001820 */
[----:B------:R-:W4:Y:S04]  /*6cd0*/  LDSM.16.M88.4 R168, [R201+0x1800] ;  /* 0x00180000c9a8783b */ /* 0x000f280000000200 */
[----:B------:R-:W4:Y:S03]  /*6ce0*/  LDSM.16.M88.4 R172, [R203+0x14100] ;  /* 0x01410000cbac783b */ /* 0x000f260000000200 */
[C---:B--2---:R-:W-:Y:S08]  /*6cf0*/  HMMA.16816.F32 R4, R184.reuse, R188, R4 ;  /* 0x000000bcb804723c */ /* 0x044ff00000001804 */
[C---:B------:R-:W-:Y:S01]  /*6d00*/  HMMA.16816.F32 R8, R184.reuse, R190, R8 ;  /* 0x000000beb808723c */ /* 0x040fe20000001808 */
[----:B------:R-:W2:Y:S07]  /*6d10*/  LDSM.16.M88.4 R188, [R196+0xa900] ;  /* 0x00a90000c4bc783b */ /* 0x000eae0000000200 */
[C---:B-1----:R-:W-:Y:S08]  /*6d20*/  HMMA.16816.F32 R12, R184.reuse, R192, R12 ;  /* 0x000000c0b80c723c */ /* 0x042ff0000000180c */
[C---:B------:R-:W-:Y:S01]  /*6d30*/  HMMA.16816.F32 R16, R184.reuse, R194, R16 ;  /* 0x000000c2b810723c */ /* 0x040fe20000001810 */
[----:B------:R-:W1:Y:S07]  /*6d40*/  LDSM.16.M88.4 R192, [R196+0xb100] ;  /* 0x00b10000c4c0783b */ /* 0x000e6e0000000200 */
[C---:B----4-:R-:W-:Y:S08]  /*6d50*/  HMMA.16816.F32 R20, R184.reuse, R176, R20 ;  /* 0x000000b0b814723c */ /* 0x050ff00000001814 */
[C---:B------:R-:W-:Y:S01]  /*6d60*/  HMMA.16816.F32 R24, R184.reuse, R178, R24 ;  /* 0x000000b2b818723c */ /* 0x040fe20000001818 */
[----:B------:R-:W4:Y:S07]  /*6d70*/  LDSM.16.M88.4 R176, [R196+0xb900] ;  /* 0x00b90000c4b0783b */ /* 0x000f2e0000000200 */
[C---:B------:R-:W-:Y:S08]  /*6d80*/  HMMA.16816.F32 R28, R184.reuse, R168, R28 ;  /* 0x000000a8b81c723c */ /* 0x040ff0000000181c */
[----:B------:R-:W-:Y:S01]  /*6d90*/  HMMA.16816.F32 R32, R184, R170, R32 ;  /* 0x000000aab820723c */ /* 0x000fe20000001820 */
[----:B------:R-:W-:Y:S04]  /*6da0*/  LDSM.16.M88.4 R168, [R204+0x14100] ;  /* 0x01410000cca8783b */ /* 0x000fe80000000200 */
[----:B------:R-:W-:Y:S03]  /*6db0*/  LDSM.16.M88.4 R184, [R218] ;  /* 0x00000000dab8783b */ /* 0x000fe60000000200 */
[C---:B------:R-:W-:Y:S08]  /*6dc0*/  HMMA.16816.F32 R4, R172.reuse, R180, R4 ;  /* 0x000000b4ac04723c */ /* 0x040ff00000001804 */
[C---:B------:R-:W-:Y:S01]  /*6dd0*/  HMMA.16816.F32 R8, R172.reuse, R182, R8 ;  /* 0x000000b6ac08723c */ /* 0x040fe20000001808 */
[----:B------:R-:W4:Y:S07]  /*6de0*/  LDSM.16.M88.4 R180, [R219] ;  /* 0x00000000dbb4783b */ /* 0x000f2e0000000200 */
[C---:B--2---:R-:W-:Y:S08]  /*6df0*/  HMMA.16816.F32 R12, R172.reuse, R188, R12 ;  /* 0x000000bcac0c723c */ /* 0x044ff0000000180c */
[C---:B------:R-:W-:Y:S01]  /*6e00*/  HMMA.16816.F32 R16, R172.reuse, R190, R16 ;  /* 0x000000beac10723c */ /* 0x040fe20000001810 */
[----:B------:R-:W2:Y:S07]  /*6e10*/  LDSM.16.M88.4 R188, [R217] ;  /* 0x00000000d9bc783b */ /* 0x000eae0000000200 */
[C---:B-1----:R-:W-:Y:S08]  /*6e20*/  HMMA.16816.F32 R20, R172.reuse, R192, R20 ;  /* 0x000000c0ac14723c */ /* 0x042ff00000001814 */
[C---:B------:R-:W-:Y:S01]  /*6e30*/  HMMA.16816.F32 R24, R172.reuse, R194, R24 ;  /* 0x000000c2ac18723c */ /* 0x040fe20000001818 */
[----:B------:R-:W1:Y:S07]  /*6e40*/  LDSM.16.M88.4 R192, [R216] ;  /* 0x00000000d8c0783b */ /* 0x000e6e0000000200 */
[C---:B----4-:R-:W-:Y:S08]  /*6e50*/  HMMA.16816.F32 R28, R172.reuse, R176, R28 ;  /* 0x000000b0ac1c723c */ /* 0x050ff0000000181c */
[----:B------:R-:W-:Y:S01]  /*6e60*/  HMMA.16816.F32 R32, R172, R178, R32 ;  /* 0x000000b2ac20723c */ /* 0x000fe20000001820 */
[----:B------:R-:W-:Y:S04]  /*6e70*/  LDSM.16.M88.4 R172, [R206+0x14100] ;  /* 0x01410000ceac783b */ /* 0x000fe80000000200 */
[----:B------:R-:W4:Y:S03]  /*6e80*/  LDSM.16.M88.4 R176, [R202+0xa100] ;  /* 0x00a10000cab0783b */ /* 0x000f260000000200 */
[C---:B------:R-:W-:Y:S08]  /*6e90*/  HMMA.16816.F32 R4, R168.reuse, R180, R4 ;  /* 0x000000b4a804723c */ /* 0x040ff00000001804 */
[C---:B------:R-:W-:Y:S01]  /*6ea0*/  HMMA.16816.F32 R8, R168.reuse, R182, R8 ;  /* 0x000000b6a808723c */ /* 0x040fe20000001808 */
[----:B------:R-:W4:Y:S03]  /*6eb0*/  LDSM.16.M88.4 R180, [R202+0xa900] ;  /* 0x00a90000cab4783b */ /* 0x000f260000000200 */
[----:B---3--:R-:W-:Y:S04]  /*6ec0*/  @P6 IADD3 R3, P0, R0, R230, RZ ;  /* 0x000000e600036210 */ /* 0x008fe80007f1e0ff */
[C---:B------:R-:W-:Y:S08]  /*6ed0*/  HMMA.16816.F32 R12, R168.reuse, R184, R12 ;  /* 0x000000b8a80c723c */ /* 0x040ff0000000180c */
[C---:B------:R-:W-:Y:S01]  /*6ee0*/  HMMA.16816.F32 R16, R168.reuse, R186, R16 ;  /* 0x000000baa810723c */ /* 0x040fe20000001810 */
[----:B------:R-:W3:Y:S07]  /*6ef0*/  LDSM.16.M88.4 R184, [R202+0xb100] ;  /* 0x00b10000cab8783b */ /* 0x000eee0000000200 */
[C---:B--2---:R-:W-:Y:S04]  /*6f00*/  HMMA.16816.F32 R20, R168.reuse, R188, R20 ;  /* 0x000000bca814723c */ /* 0x044fe80000001814 */
[----:B-----5:R-:W-:Y:S04]  /*6f10*/  @P6 IMAD.X R156, R2, 0x1, R227, P0 ;  /* 0x00000001029c6824 */ /* 0x020fe800000e06e3 */
[C---:B------:R-:W-:Y:S01]  /*6f20*/  HMMA.16816.F32 R24, R168.reuse, R190, R24 ;  /* 0x000000bea818723c */ /* 0x040fe20000001818 */
[----:B------:R-:W2:Y:S07]  /*6f30*/  LDSM.16.M88.4 R188, [R202+0xb900] ;  /* 0x00b90000cabc783b */ /* 0x000eae0000000200 */
[C---:B-1----:R-:W-:Y:S08]  /*6f40*/  HMMA.16816.F32 R28, R168.reuse, R192, R28 ;  /* 0x000000c0a81c723c */ /* 0x042ff0000000181c */
[----:B------:R-:W-:Y:S01]  /*6f50*/  HMMA.16816.F32 R32, R168, R194, R32 ;  /* 0x000000c2a820723c */ /* 0x000fe20000001820 */
[----:B------:R-:W-:Y:S04]  /*6f60*/  LDSM.16.M88.4 R168, [R205+0x14100] ;  /* 0x01410000cda8783b */ /* 0x000fe80000000200 */
[----:B------:R-:W1:Y:S03]  /*6f70*/  LDSM.16.M88.4 R192, [R201+0x2000] ;  /* 0x00200000c9c0783b */ /* 0x000e660000000200 */
[C---:B----4-:R-:W-:Y:S08]  /*6f80*/  HMMA.16816.F32 R4, R172.reuse, R176, R4 ;  /* 0x000000b0ac04723c */ /* 0x050ff00000001804 */
[C---:B------:R-:W-:Y:S01]  /*6f90*/  HMMA.16816.F32 R8, R172.reuse, R178, R8 ;  /* 0x000000b2ac08723c */ /* 0x040fe20000001808 */
[----:B------:R-:W4:Y:S07]  /*6fa0*/  LDSM.16.M88.4 R176, [R201+0x2800] ;  /* 0x00280000c9b0783b */ /* 0x000f2e0000000200 */
[C---:B------:R-:W-:Y:S08]  /*6fb0*/  HMMA.16816.F32 R12, R172.reuse, R180, R12 ;  /* 0x000000b4ac0c723c */ /* 0x040ff0000000180c */
[C---:B------:R-:W-:Y:S01]  /*6fc0*/  HMMA.16816.F32 R16, R172.reuse, R182, R16 ;  /* 0x000000b6ac10723c */ /* 0x040fe20000001810 */
[----:B------:R-:W5:Y:S07]  /*6fd0*/  LDSM.16.M88.4 R180, [R201+0x3000] ;  /* 0x00300000c9b4783b */ /* 0x000f6e0000000200 */
[C---:B---3--:R-:W-:Y:S08]  /*6fe0*/  HMMA.16816.F32 R20, R172.reuse, R184, R20 ;  /* 0x000000b8ac14723c */ /* 0x048ff00000001814 */
        /* <DEDUP_REMOVED lines=8> */
[----:B------:R-:W1:Y:S07]  /*7070*/  LDSM.16.M88.4 R192, [R196+0xc900] ;  /* 0x00c90000c4c0783b */ /* 0x000e6e0000000200 */
[C---:B----4-:R-:W-:Y:S08]  /*7080*/  HMMA.16816.F32 R12, R168.reuse, R176, R12 ;  /* 0x000000b0a80c723c */ /* 0x050ff0000000180c */
[C---:B------:R-:W-:Y:S01]  /*7090*/  HMMA.16816.F32 R16, R168.reuse, R178, R16 ;  /* 0x000000b2a810723c */ /* 0x040fe20000001810 */
[----:B------:R-:W4:Y:S07]  /*70a0*/  LDSM.16.M88.4 R176, [R196+0xd100] ;  /* 0x00d10000c4b0783b */ /* 0x000f2e0000000200 */
[C---:B-----5:R-:W-:Y:S08]  /*70b0*/  HMMA.16816.F32 R20, R168.reuse, R180, R20 ;  /* 0x000000b4a814723c */ /* 0x060ff00000001814 */
[C---:B------:R-:W-:Y:S01]  /*70c0*/  HMMA.16816.F32 R24, R168.reuse, R182, R24 ;  /* 0x000000b6a818723c */ /* 0x040fe20000001818 */
[----:B------:R-:W-:Y:S07]  /*70d0*/  LDSM.16.M88.4 R180, [R215] ;  /* 0x00000000d7b4783b */ /* 0x000fee0000000200 */
[C---:B--2---:R-:W-:Y:S08]  /*70e0*/  HMMA.16816.F32 R28, R168.reuse, R172, R28 ;  /* 0x000000aca81c723c */ /* 0x044ff0000000181c */
[----:B------:R-:W-:Y:S01]  /*70f0*/  HMMA.16816.F32 R32, R168, R174, R32 ;  /* 0x000000aea820723c */ /* 0x000fe20000001820 */
[----:B------:R-:W2:Y:S04]  /*7100*/  LDSM.16.M88.4 R168, [R196+0xd900] ;  /* 0x00d90000c4a8783b */ /* 0x000ea80000000200 */
[----:B------:R-:W5:Y:S03]  /*7110*/  LDSM.16.M88.4 R172, [R204+0x18100] ;  /* 0x01810000ccac783b */ /* 0x000f660000000200 */
[C---:B---3--:R-:W-:Y:S08]  /*7120*/  HMMA.16816.F32 R4, R184.reuse, R188, R4 ;  /* 0x000000bcb804723c */ /* 0x048ff00000001804 */
[C---:B------:R-:W-:Y:S01]  /*7130*/  HMMA.16816.F32 R8, R184.reuse, R190, R8 ;  /* 0x000000beb808723c */ /* 0x040fe20000001808 */
[----:B------:R-:W3:Y:S07]  /*7140*/  LDSM.16.M88.4 R188, [R214] ;  /* 0x00000000d6bc783b */ /* 0x000eee0000000200 */
[C---:B-1----:R-:W-:Y:S08]  /*7150*/  HMMA.16816.F32 R12, R184.reuse, R192, R12 ;  /* 0x000000c0b80c723c */ /* 0x042ff0000000180c */
[C---:B------:R-:W-:Y:S01]  /*7160*/  HMMA.16816.F32 R16, R184.reuse, R194, R16 ;  /* 0x000000c2b810723c */ /* 0x040fe20000001810 */
[----:B------:R-:W1:Y:S07]  /*7170*/  LDSM.16.M88.4 R192, [R213] ;  /* 0x00000000d5c0783b */ /* 0x000e6e0000000200 */
[C---:B----4-:R-:W-:Y:S08]  /*7180*/  HMMA.16816.F32 R20, R184.reuse, R176, R20 ;  /* 0x000000b0b814723c */ /* 0x050ff00000001814 */
[C---:B------:R-:W-:Y:S01]  /*7190*/  HMMA.16816.F32 R24, R184.reuse, R178, R24 ;  /* 0x000000b2b818723c */ /* 0x040fe20000001818 */
[----:B------:R-:W4:Y:S07]  /*71a0*/  LDSM.16.M88.4 R176, [R212] ;  /* 0x00000000d4b0783b */ /* 0x000f2e0000000200 */
[C---:B--2---:R-:W-:Y:S08]  /*71b0*/  HMMA.16816.F32 R28, R184.reuse, R168, R28 ;  /* 0x000000a8b81c723c */ /* 0x044ff0000000181c */
[----:B------:R-:W-:Y:S01]  /*71c0*/  HMMA.16816.F32 R32, R184, R170, R32 ;  /* 0x000000aab820723c */ /* 0x000fe20000001820 */
[----:B------:R-:W-:Y:S04]  /*71d0*/  LDSM.16.M88.4 R168, [R206+0x18100] ;  /* 0x01810000cea8783b */ /* 0x000fe80000000200 */
[----:B------:R-:W-:Y:S03]  /*71e0*/  LDSM.16.M88.4 R184, [R202+0xc900] ;  /* 0x00c90000cab8783b */ /* 0x000fe60000000200 */
[C---:B-----5:R-:W-:Y:S08]  /*71f0*/  HMMA.16816.F32 R4, R172.reuse, R180, R4 ;  /* 0x000000b4ac04723c */ /* 0x060ff00000001804 */
[C---:B------:R-:W-:Y:S01]  /*7200*/  HMMA.16816.F32 R8, R172.reuse, R182, R8 ;  /* 0x000000b6ac08723c */ /* 0x040fe20000001808 */
[----:B------:R-:W2:Y:S07]  /*7210*/  LDSM.16.M88.4 R180, [R202+0xc100] ;  /* 0x00c10000cab4783b */ /* 0x000eae0000000200 */
[C---:B---3--:R-:W-:Y:S08]  /*7220*/  HMMA.16816.F32 R12, R172.reuse, R188, R12 ;  /* 0x000000bcac0c723c */ /* 0x048ff0000000180c */
[C---:B------:R-:W-:Y:S01]  /*7230*/  HMMA.16816.F32 R16, R172.reuse, R190, R16 ;  /* 0x000000beac10723c */ /* 0x040fe20000001810 */
[----:B------:R-:W3:Y:S07]  /*7240*/  LDSM.16.M88.4 R188, [R202+0xd100] ;  /* 0x00d10000cabc783b */ /* 0x000eee0000000200 */
[C---:B-1----:R-:W-:Y:S08]  /*7250*/  HMMA.16816.F32 R20, R172.reuse, R192, R20 ;  /* 0x000000c0ac14723c */ /* 0x042ff00000001814 */
[C---:B------:R-:W-:Y:S01]  /*7260*/  HMMA.16816.F32 R24, R172.reuse, R194, R24 ;  /* 0x000000c2ac18723c */ /* 0x040fe20000001818 */
[----:B------:R-:W1:Y:S07]  /*7270*/  LDSM.16.M88.4 R192, [R202+0xd900] ;  /* 0x00d90000cac0783b */ /* 0x000e6e0000000200 */
[C---:B----4-:R-:W-:Y:S08]  /*7280*/  HMMA.16816.F32 R28, R172.reuse, R176, R28 ;  /* 0x000000b0ac1c723c */ /* 0x050ff0000000181c */
[----:B------:R-:W-:Y:S01]  /*7290*/  HMMA.16816.F32 R32, R172, R178, R32 ;  /* 0x000000b2ac20723c */ /* 0x000fe20000001820 */
[----:B------:R-:W-:Y:S04]  /*72a0*/  LDSM.16.M88.4 R172, [R205+0x18100] ;  /* 0x01810000cdac783b */ /* 0x000fe80000000200 */
[----:B------:R-:W4:Y:S03]  /*72b0*/  LDSM.16.M88.4 R176, [R201+0x4000] ;  /* 0x00400000c9b0783b */ /* 0x000f260000000200 */
[C---:B--2---:R-:W-:Y:S08]  /*72c0*/  HMMA.16816.F32 R4, R168.reuse, R180, R4 ;  /* 0x000000b4a804723c */ /* 0x044ff00000001804 */
[C---:B------:R-:W-:Y:S01]  /*72d0*/  HMMA.16816.F32 R8, R168.reuse, R182, R8 ;  /* 0x000000b6a808723c */ /* 0x040fe20000001808 */
[----:B------:R-:W2:Y:S07]  /*72e0*/  LDSM.16.M88.4 R180, [R201+0x4800] ;  /* 0x00480000c9b4783b */ /* 0x000eae0000000200 */
[C---:B------:R-:W-:Y:S08]  /*72f0*/  HMMA.16816.F32 R12, R168.reuse, R184, R12 ;  /* 0x000000b8a80c723c */ /* 0x040ff0000000180c */
[C---:B------:R-:W-:Y:S01]  /*7300*/  HMMA.16816.F32 R16, R168.reuse, R186, R16 ;  /* 0x000000baa810723c */ /* 0x040fe20000001810 */
[----:B------:R-:W5:Y:S07]  /*7310*/  LDSM.16.M88.4 R184, [R201+0x5000] ;  /* 0x00500000c9b8783b */ /* 0x000f6e0000000200 */
[C---:B---3--:R-:W-:Y:S08]  /*7320*/  HMMA.16816.F32 R20, R168.reuse, R188, R20 ;  /* 0x000000bca814723c */ /* 0x048ff00000001814 */
[C---:B------:R-:W-:Y:S01]  /*7330*/  HMMA.16816.F32 R24, R168.reuse, R190, R24 ;  /* 0x000000bea818723c */ /* 0x040fe20000001818 */
[----:B------:R-:W3:Y:S07]  /*7340*/  LDSM.16.M88.4 R188, [R201+0x5800] ;  /* 0x00580000c9bc783b */ /* 0x000eee0000000200 */
[C---:B-1----:R-:W-:Y:S08]  /*7350*/  HMMA.16816.F32 R28, R168.reuse, R192, R28 ;  /* 0x000000c0a81c723c */ /* 0x042ff0000000181c */
[----:B------:R-:W-:Y:S01]  /*7360*/  HMMA.16816.F32 R32, R168, R194, R32 ;  /* 0x000000c2a820723c */ /* 0x000fe20000001820 */
[----:B------:R-:W-:Y:S04]  /*7370*/  LDSM.16.M88.4 R168, [R203+0x1c100] ;  /* 0x01c10000cba8783b */ /* 0x000fe80000000200 */
[----:B------:R-:W1:Y:S03]  /*7380*/  LDSM.16.M88.4 R192, [R196+0xe100] ;  /* 0x00e10000c4c0783b */ /* 0x000e660000000200 */
[C---:B----4-:R-:W-:Y:S08]  /*7390*/  HMMA.16816.F32 R4, R172.reuse, R176, R4 ;  /* 0x000000b0ac04723c */ /* 0x050ff00000001804 */
[C---:B------:R-:W-:Y:S01]  /*73a0*/  HMMA.16816.F32 R8, R172.reuse, R178, R8 ;  /* 0x000000b2ac08723c */ /* 0x040fe20000001808 */
[----:B------:R-:W4:Y:S07]  /*73b0*/  LDSM.16.M88.4 R176, [R196+0xe900] ;  /* 0x00e90000c4b0783b */ /* 0x000f2e0000000200 */
[C---:B--2---:R-:W-:Y:S08]  /*73c0*/  HMMA.16816.F32 R12, R172.reuse, R180, R12 ;  /* 0x000000b4ac0c723c */ /* 0x044ff0000000180c */
[C---:B------:R-:W-:Y:S01]  /*73d0*/  HMMA.16816.F32 R16, R172.reuse, R182, R16 ;  /* 0x000000b6ac10723c */ /* 0x040fe20000001810 */
[----:B------:R-:W2:Y:S07]  /*73e0*/  LDSM.16.M88.4 R180, [R196+0xf100] ;  /* 0x00f10000c4b4783b */ /* 0x000eae0000000200 */
[C---:B-----5:R-:W-:Y:S08]  /*73f0*/  HMMA.16816.F32 R20, R172.reuse, R184, R20 ;  /* 0x000000b8ac14723c */ /* 0x060ff00000001814 */
[C---:B------:R-:W-:Y:S01]  /*7400*/  HMMA.16816.F32 R24, R172.reuse, R186, R24 ;  /* 0x000000baac18723c */ /* 0x040fe20000001818 */
[----:B------:R-:W-:Y:S07]  /*7410*/  LDSM.16.M88.4 R184, [R204+0x1c100] ;  /* 0x01c10000ccb8783b */ /* 0x000fee0000000200 */
[C---:B---3--:R-:W-:Y:S08]  /*7420*/  HMMA.16816.F32 R28, R172.reuse, R188, R28 ;  /* 0x000000bcac1c723c */ /* 0x048ff0000000181c */
[----:B------:R-:W-:Y:S01]  /*7430*/  HMMA.16816.F32 R32, R172, R190, R32 ;  /* 0x000000beac20723c */ /* 0x000fe20000001820 */
[----:B------:R-:W3:Y:S04]  /*7440*/  LDSM.16.M88.4 R172, [R196+0xf900] ;  /* 0x00f90000c4ac783b */ /* 0x000ee80000000200 */
[----:B------:R-:W5:Y:S03]  /*7450*/  LDSM.16.M88.4 R188, [R211] ;  /* 0x00000000d3bc783b */ /* 0x000f660000000200 */
[C---:B-1----:R-:W-:Y:S08]  /*7460*/  HMMA.16816.F32 R4, R168.reuse, R192, R4 ;  /* 0x000000c0a804723c */ /* 0x042ff00000001804 */
[C---:B------:R-:W-:Y:S01]  /*7470*/  HMMA.16816.F32 R8, R168.reuse, R194, R8 ;  /* 0x000000c2a808723c */ /* 0x040fe20000001808 */
[----:B------:R-:W1:Y:S07]  /*7480*/  LDSM.16.M88.4 R192, [R210] ;  /* 0x00000000d2c0783b */ /* 0x000e6e0000000200 */
[C---:B----4-:R-:W-:Y:S08]  /*7490*/  HMMA.16816.F32 R12, R168.reuse, R176, R12 ;  /* 0x000000b0a80c723c */ /* 0x050ff0000000180c */
[C---:B------:R-:W-:Y:S01]  /*74a0*/  HMMA.16816.F32 R16, R168.reuse, R178, R16 ;  /* 0x000000b2a810723c */ /* 0x040fe20000001810 */
[----:B------:R-:W4:Y:S07]  /*74b0*/  LDSM.16.M88.4 R176, [R209] ;  /* 0x00000000d1b0783b */ /* 0x000f2e0000000200 */
[C---:B--2---:R-:W-:Y:S08]  /*74c0*/  HMMA.16816.F32 R20, R168.reuse, R180, R20 ;  /* 0x000000b4a814723c */ /* 0x044ff00000001814 */
[C---:B------:R-:W-:Y:S01]  /*74d0*/  HMMA.16816.F32 R24, R168.reuse, R182, R24 ;  /* 0x000000b6a818723c */ /* 0x040fe20000001818 */
[----:B------:R-:W-:Y:S07]  /*74e0*/  LDSM.16.M88.4 R180, [R202+0xe100] ;  /* 0x00e10000cab4783b */ /* 0x000fee0000000200 */
[C---:B---3--:R-:W-:Y:S08]  /*74f0*/  HMMA.16816.F32 R28, R168.reuse, R172, R28 ;  /* 0x000000aca81c723c */ /* 0x048ff0000000181c */
[----:B------:R-:W-:Y:S01]  /*7500*/  HMMA.16816.F32 R32, R168, R174, R32 ;  /* 0x000000aea820723c */ /* 0x000fe20000001820 */
[----:B------:R-:W2:Y:S04]  /*7510*/  LDSM.16.M88.4 R168, [R208] ;  /* 0x00000000d0a8783b */ /* 0x000ea80000000200 */
[----:B------:R-:W3:Y:S03]  /*7520*/  LDSM.16.M88.4 R172, [R206+0x1c100] ;  /* 0x01c10000ceac783b */ /* 0x000ee60000000200 */
[C---:B-----5:R-:W-:Y:S08]  /*7530*/  HMMA.16816.F32 R4, R184.reuse, R188, R4 ;  /* 0x000000bcb804723c */ /* 0x060ff00000001804 */
[C---:B------:R-:W-:Y:S01]  /*7540*/  HMMA.16816.F32 R8, R184.reuse, R190, R8 ;  /* 0x000000beb808723c */ /* 0x040fe20000001808 */
[----:B------:R-:W5:Y:S07]  /*7550*/  LDSM.16.M88.4 R188, [R202+0xe900] ;  /* 0x00e90000cabc783b */ /* 0x000f6e0000000200 */
[C---:B-1----:R-:W-:Y:S08]  /*7560*/  HMMA.16816.F32 R12, R184.reuse, R192, R12 ;  /* 0x000000c0b80c723c */ /* 0x042ff0000000180c */
[C---:B------:R-:W-:Y:S01]  /*7570*/  HMMA.16816.F32 R16, R184.reuse, R194, R16 ;  /* 0x000000c2b810723c */ /* 0x040fe20000001810 */
[----:B------:R-:W1:Y:S07]  /*7580*/  LDSM.16.M88.4 R192, [R202+0xf100] ;  /* 0x00f10000cac0783b */ /* 0x000e6e0000000200 */
[C---:B----4-:R-:W-:Y:S08]  /*7590*/  HMMA.16816.F32 R20, R184.reuse, R176, R20 ;  /* 0x000000b0b814723c */ /* 0x050ff00000001814 */
[C---:B------:R-:W-:Y:S01]  /*75a0*/  HMMA.16816.F32 R24, R184.reuse, R178, R24 ;  /* 0x000000b2b818723c */ /* 0x040fe20000001818 */
[----:B------:R-:W4:Y:S07]  /*75b0*/  LDSM.16.M88.4 R176, [R202+0xf900] ;  /* 0x00f90000cab0783b */ /* 0x000f2e0000000200 */
[C---:B--2---:R-:W-:Y:S08]  /*75c0*/  HMMA.16816.F32 R28, R184.reuse, R168, R28 ;  /* 0x000000a8b81c723c */ /* 0x044ff0000000181c */
[----:B------:R-:W-:Y:S01]  /*75d0*/  HMMA.16816.F32 R32, R184, R170, R32 ;  /* 0x000000aab820723c */ /* 0x000fe20000001820 */
[----:B------:R-:W-:Y:S04]  /*75e0*/  LDSM.16.M88.4 R168, [R205+0x1c100] ;  /* 0x01c10000cda8783b */ /* 0x000fe80000000200 */
[----:B------:R-:W-:Y:S03]  /*75f0*/  LDSM.16.M88.4 R184, [R201+0x6800] ;  /* 0x00680000c9b8783b */ /* 0x000fe60000000200 */
[C---:B---3--:R-:W-:Y:S08]  /*7600*/  HMMA.16816.F32 R4, R172.reuse, R180, R4 ;  /* 0x000000b4ac04723c */ /* 0x048ff00000001804 */
[C---:B------:R-:W-:Y:S01]  /*7610*/  HMMA.16816.F32 R8, R172.reuse, R182, R8 ;  /* 0x000000b6ac08723c */ /* 0x040fe20000001808 */
[----:B------:R-:W2:Y:S07]  /*7620*/  LDSM.16.M88.4 R180, [R201+0x6000] ;  /* 0x00600000c9b4783b */ /* 0x000eae0000000200 */
[C---:B-----5:R-:W-:Y:S08]  /*7630*/  HMMA.16816.F32 R12, R172.reuse, R188, R12 ;  /* 0x000000bcac0c723c */ /* 0x060ff0000000180c */
[C---:B------:R-:W-:Y:S08]  /*7640*/  HMMA.16816.F32 R16, R172.reuse, R190, R16 ;  /* 0x000000beac10723c */ /* 0x040ff00000001810 */
[C---:B-1----:R-:W-:Y:S08]  /*7650*/  HMMA.16816.F32 R20, R172.reuse, R192, R20 ;  /* 0x000000c0ac14723c */ /* 0x042ff00000001814 */
[C---:B------:R-:W-:Y:S07]  /*7660*/  HMMA.16816.F32 R24, R172.reuse, R194, R24 ;  /* 0x000000c2ac18723c */ /* 0x040fee0000001818 */
[C---:B------:R-:W-:Y:S01]  /*7670*/  @P6 LEA R194, P0, R3.reuse, c[0x0][0x1c8], 0x1 ;  /* 0x0000720003c26a11 */ /* 0x040fe200078008ff */
[C---:B----4-:R-:W-:Y:S04]  /*7680*/  HMMA.16816.F32 R28, R172.reuse, R176, R28 ;  /* 0x000000b0ac1c723c */ /* 0x050fe8000000181c */
[----:B------:R-:W-:Y:S02]  /*7690*/  @P6 LEA.HI.X R195, R3, c[0x0][0x1cc], R156, 0x1, P0 ;  /* 0x0000730003c36a11 */ /* 0x000fe400000f0c9c */
[----:B------:R-:W-:Y:S01]  /*76a0*/  @P6 IADD3 R156, P0, R0, R250, RZ ;  /* 0x000000fa009c6210 */ /* 0x000fe20007f1e0ff */
[C---:B------:R-:W-:Y:S01]  /*76b0*/  @P6 IMAD.X R176, R2.reuse, 0x1, R251, P5 ;  /* 0x0000000102b06824 */ /* 0x040fe200028e06fb */
[----:B------:R-:W-:Y:S01]  /*76c0*/  HMMA.16816.F32 R32, R172, R178, R32 ;  /* 0x000000b2ac20723c */ /* 0x000fe20000001820 */
[----:B------:R-:W1:Y:S03]  /*76d0*/  LDSM.16.M88.4 R172, [R201+0x7000] ;  /* 0x00700000c9ac783b */ /* 0x000e660000000200 */
[C---:B------:R-:W-:Y:S04]  /*76e0*/  @P6 LEA R192, P5, R159.reuse, c[0x0][0x1c8], 0x1 ;  /* 0x000072009fc06a11 */ /* 0x040fe800078a08ff */
[C---:B--2---:R-:W-:Y:S05]  /*76f0*/  HMMA.16816.F32 R4, R168.reuse, R180, R4 ;  /* 0x000000b4a804723c */ /* 0x044fea0000001804 */
[----:B------:R-:W-:Y:S01]  /*7700*/  @P6 LEA.HI.X R193, R159, c[0x0][0x1cc], R176, 0x1, P5 ;  /* 0x000073009fc16a11 */ /* 0x000fe200028f0cb0 */
[----:B------:R-:W-:Y:S01]  /*7710*/  @P6 IMAD.X R159, R2, 0x1, R249, P0 ;  /* 0x00000001029f6824 */ /* 0x000fe200000e06f9 */
[----:B------:R-:W-:Y:S01]  /*7720*/  @P6 IADD3 R3, P5, R0, R248, RZ ;  /* 0x000000f800036210 */ /* 0x000fe20007fbe0ff */
[C---:B------:R-:W-:Y:S04]  /*7730*/  HMMA.16816.F32 R8, R168.reuse, R182, R8 ;  /* 0x000000b6a808723c */ /* 0x040fe80000001808 */
[----:B------:R-:W-:Y:S01]  /*7740*/  @P6 LEA R190, P0, R156, c[0x0][0x1c8], 0x1 ;  /* 0x000072009cbe6a11 */ /* 0x000fe200078008ff */
[----:B------:R-:W-:Y:S01]  /*7750*/  @P6 IMAD.X R176, R2, 0x1, R247, P5 ;  /* 0x0000000102b06824 */ /* 0x000fe200028e06f7 */
[----:B------:R-:W-:Y:S02]  /*7760*/  @P6 LEA R188, P5, R3, c[0x0][0x1c8], 0x1 ;  /* 0x0000720003bc6a11 */ /* 0x000fe400078a08ff */
[----:B------:R-:W-:Y:S01]  /*7770*/  @P6 LEA.HI.X R191, R156, c[0x0][0x1cc], R159, 0x1, P0 ;  /* 0x000073009cbf6a11 */ /* 0x000fe200000f0c9f */
[C---:B------:R-:W-:Y:S03]  /*7780*/  HMMA.16816.F32 R12, R168.reuse, R184, R12 ;  /* 0x000000b8a80c723c */ /* 0x040fe6000000180c */
[----:B------:R-:W-:Y:S02]  /*7790*/  @P6 IADD3 R0, P0, R223, R0, RZ ;  /* 0x00000000df006210 */ /* 0x000fe40007f1e0ff */
[----:B------:R-:W2:Y:S01]  /*77a0*/  LDL R223, [R1+0x38] ;  /* 0x0000380001df7983 */ /* 0x000ea20000100800 */
[----:B------:R-:W-:Y:S02]  /*77b0*/  @P6 LEA.HI.X R189, R3, c[0x0][0x1cc], R176, 0x1, P5 ;  /* 0x0000730003bd6a11 */ /* 0x000fe400028f0cb0 */
[----:B------:R-:W-:Y:S01]  /*77c0*/  @P6 IADD3 R156, P5, R0, R230, RZ ;  /* 0x000000e6009c6210 */ /* 0x000fe20007fbe0ff */
[----:B------:R-:W3:Y:S01]  /*77d0*/  LDSM.16.M88.4 R176, [R201+0x7800] ;  /* 0x00780000c9b0783b */ /* 0x000ee20000000200 */
[----:B------:R-:W-:Y:S04]  /*77e0*/  DEPBAR.LE SB0, 0x0 ;  /* 0x000080000000791a */ /* 0x000fe80000000000 */
[----:B------:R-:W-:Y:S01]  /*77f0*/  BAR.SYNC.DEFER_BLOCKING 0x0 ;  /* 0x0000000000007b1d */ /* 0x000fe20000010000 */
[----:B------:R-:W-:Y:S01]  /*7800*/  @P6 IMAD.X R2, R228, 0x1, R2, P0 ;  /* 0x00000001e4026824 */ /* 0x000fe200000e0602 */
[----:B------:R-:W-:Y:S01]  /*7810*/  @P6 IADD3 R3, P0, R0, R252, RZ ;  /* 0x000000fc00036210 */ /* 0x000fe20007f1e0ff */
[C---:B------:R-:W-:Y:S05]  /*7820*/  HMMA.16816.F32 R16, R168.reuse, R186, R16 ;  /* 0x000000baa810723c */ /* 0x040fea0000001810 */
[----:B------:R-:W-:Y:S01]  /*7830*/  @P6 IMAD.X R159, R2, 0x1, R227, P5 ;  /* 0x00000001029f6824 */ /* 0x000fe200028e06e3 */
[----:B------:R-:W-:Y:S01]  /*7840*/  @P6 LEA R182, P5, R156, c[0x0][0x1c8], 0x1 ;  /* 0x000072009cb66a11 */ /* 0x000fe200078a08ff */
[----:B------:R-:W-:Y:S01]  /*7850*/  @P6 IMAD.X R180, R2, 0x1, R251, P0 ;  /* 0x0000000102b46824 */ /* 0x000fe200000e06fb */
[C---:B------:R-:W-:Y:S01]  /*7860*/  @P6 LEA R184, P0, R3.reuse, c[0x0][0x1c8], 0x1 ;  /* 0x0000720003b86a11 */ /* 0x040fe200078008ff */
[C---:B-1----:R-:W-:Y:S03]  /*7870*/  HMMA.16816.F32 R20, R168.reuse, R172, R20 ;  /* 0x000000aca814723c */ /* 0x042fe60000001814 */
[----:B------:R-:W-:Y:S02]  /*7880*/  @P6 LEA.HI.X R183, R156, c[0x0][0x1cc], R159, 0x1, P5 ;  /* 0x000073009cb76a11 */ /* 0x000fe400028f0c9f */
[----:B------:R1:W2:Y:S01]  /*7890*/  LDL R159, [R1+0x3c] ;  /* 0x00003c00019f7983 */ /* 0x0002a20000100800 */
[----:B------:R-:W-:Y:S02]  /*78a0*/  @P6 LEA.HI.X R185, R3, c[0x0][0x1cc], R180, 0x1, P0 ;  /* 0x0000730003b96a11 */ /* 0x000fe400000f0cb4 */
[C---:B------:R-:W-:Y:S01]  /*78b0*/  @P6 IADD3 R156, P5, R0.reuse, R250, RZ ;  /* 0x000000fa009c6210 */ /* 0x040fe20007fbe0ff */
[C---:B------:R-:W-:Y:S01]  /*78c0*/  HMMA.16816.F32 R24, R168.reuse, R174, R24 ;  /* 0x000000aea818723c */ /* 0x040fe20000001818 */
[----:B------:R-:W-:Y:S01]  /*78d0*/  @!PT LDS RZ, [RZ] ;  /* 0x00000000fffff984 */ /* 0x000fe20000000800 */
[----:B------:R-:W-:Y:S01]  /*78e0*/  @!PT LDS RZ, [RZ] ;  /* 0x00000000fffff984 */ /* 0x000fe20000000800 */
[----:B------:R-:W-:Y:S01]  /*78f0*/  @!PT LDS RZ, [RZ] ;  /* 0x00000000fffff984 */ /* 0x000fe20000000800 */
[----:B------:R1:W-:Y:S02]  /*7900*/  @P6 LDGSTS.E.BYPASS.LTC128B.128 [R225+0x8100], [R194.64], !P4 ;  /* 0x08100000c2e16fae */ /* 0x0003e4000e101d4c */
[----:B------:R-:W-:Y:S01]  /*7910*/  @P6 IADD3 R0, P0, R0, R248, RZ ;  /* 0x000000f800006210 */ /* 0x000fe20007f1e0ff */
[----:B------:R-:W-:Y:S01]  /*7920*/  @P6 IMAD.X R3, R2, 0x1, R249, P5 ;  /* 0x0000000102036824 */ /* 0x000fe200028e06f9 */
[----:B------:R-:W-:Y:S01]  /*7930*/  @P6 LEA R180, P5, R156, c[0x0][0x1c8], 0x1 ;  /* 0x000072009cb46a11 */ /* 0x000fe200078a08ff */
[----:B------:R1:W-:Y:S02]  /*7940*/  @P6 LDGSTS.E.BYPASS.LTC128B.128 [R225+0xa100], [R192.64], !P3 ;  /* 0x0a100000c0e16fae */ /* 0x0003e4000d901d4c */
[----:B------:R-:W-:Y:S02]  /*7950*/  @P6 IMAD.X R2, R2, 0x1, R247, P0 ;  /* 0x0000000102026824 */ /* 0x000fe400000e06f7 */
[----:B------:R1:W-:Y:S02]  /*7960*/  @P6 LDGSTS.E.BYPASS.LTC128B.128 [R225+0xc100], [R190.64], !P2 ;  /* 0x0c100000bee16fae */ /* 0x0003e4000d101d4c */
[----:B------:R-:W-:Y:S02]  /*7970*/  @P6 LEA R172, P0, R0, c[0x0][0x1c8], 0x1 ;  /* 0x0000720000ac6a11 */ /* 0x000fe400078008ff */
[----:B------:R-:W-:Y:S01]  /*7980*/  @P6 LEA.HI.X R181, R156, c[0x0][0x1cc], R3, 0x1, P5 ;  /* 0x000073009cb56a11 */ /* 0x000fe200028f0c03 */
[----:B------:R1:W-:Y:S01]  /*7990*/  @P6 LDGSTS.E.BYPASS.LTC128B.128 [R225+0xe100], [R188.64], !P1 ;  /* 0x0e100000bce16fae */ /* 0x0003e2000c901d4c */
[----:B------:R-:W-:Y:S01]  /*79a0*/  @P6 LEA.HI.X R173, R0, c[0x0][0x1cc], R2, 0x1, P0 ;  /* 0x0000730000ad6a11 */ /* 0x000fe200000f0c02 */
[C---:B---3--:R-:W-:Y:S01]  /*79b0*/  HMMA.16816.F32 R28, R168.reuse, R176, R28 ;  /* 0x000000b0a81c723c */ /* 0x048fe2000000181c */
[----:B------:R-:W-:Y:S01]  /*79c0*/  PLOP3.LUT P0, PT, PT, PT, UP2, 0x80, 0x0 ;  /* 0x000000000000781c */ /* 0x000fe20003f0f028 */
[----:B------:R1:W-:Y:S01]  /*79d0*/  @P6 LDGSTS.E.BYPASS.LTC128B.128 [R225+0x9100], [R182.64], !P4 ;  /* 0x09100000b6e16fae */ /* 0x0003e2000e101d4c */
[----:B------:R-:W-:Y:S03]  /*79e0*/  IMAD.SHL.U32 R156, R224, 0x40, RZ ;  /* 0x00000040e09c7824 */ /* 0x000fe600078e00ff */
[----:B------:R1:W-:Y:S02]  /*79f0*/  @P6 LDGSTS.E.BYPASS.LTC128B.128 [R225+0xb100], [R184.64], !P3 ;  /* 0x0b100000b8e16fae */ /* 0x0003e4000d901d4c */
[----:B------:R-:W-:Y:S02]  /*7a00*/  HMMA.16816.F32 R32, R168, R178, R32 ;  /* 0x000000b2a820723c */ /* 0x000fe40000001820 */
[----:B------:R1:W-:Y:S02]  /*7a10*/  @P6 LDGSTS.E.BYPASS.LTC128B.128 [R225+0xd100], [R180.64], !P2 ;  /* 0x0d100000b4e16fae */ /* 0x0003e4000d101d4c */
[----:B------:R-:W-:Y:S02]  /*7a20*/  IADD3 R0, -R246, 0x1, -R156 ;  /* 0x00000001f6007810 */ /* 0x000fe40007ffe99c */
[----:B------:R1:W-:Y:S02]  /*7a30*/  @P6 LDGSTS.E.BYPASS.LTC128B.128 [R225+0xf100], [R172.64], !P1 ;  /* 0x0f100000ace16fae */ /* 0x0003e4000c901d4c */
[----:B------:R-:W-:Y:S02]  /*7a40*/  IADD3 R0, R0, c[0x0][0x1d0], RZ ;  /* 0x0000740000007a10 */ /* 0x000fe40007ffe0ff */
[----:B------:R-:W0:Y:S02]  /*7a50*/  LDGDEPBAR ;  /* 0x00000000000079af */ /* 0x000e240000000000 */
[----:B------:R-:W-:Y:S04]  /*7a60*/  IADD3 R0, R0, -c[0x0][0x168], RZ ;  /* 0x80005a0000007a10 */ /* 0x000fe80007ffe0ff */
[C---:B------:R-:W-:Y:S02]  /*7a70*/  IADD3 R169, R0.reuse, c[0x0][0x328], RZ ;  /* 0x0000ca0000a97a10 */ /* 0x040fe40007ffe0ff */
[----:B------:R-:W-:Y:S01]  /*7a80*/  IADD3 R168, R0, UR6, RZ ;  /* 0x0000000600a87c10 */ /* 0x000fe2000fffe0ff */
[----:B--2---:R-:W-:Y:S01]  /*7a90*/  @P0 IMAD.MOV.U32 R159, RZ, RZ, R223 ;  /* 0x000000ffff9f0224 */ /* 0x004fe200078e00df */
[----:B------:R-:W-:Y:S04]  /*7aa0*/  PLOP3.LUT P0, PT, PT, PT, UP1, 0x40, 0x0 ;  /* 0x000000000000781c */ /* 0x000fe80003f0e818 */
[----:B------:R-:W2:Y:S02]  /*7ab0*/  SHFL.IDX PT, R3, R159, RZ, 0x1c1f ;  /* 0x001c1fff9f037589 */ /* 0x000ea400000e0000 */
[--C-:B--2---:R-:W-:Y:S02]  /*7ac0*/  IMAD.IADD R2, R169, 0x1, R3.reuse ;  /* 0x00000001a9027824 */ /* 0x104fe400078e0203 */
[----:B------:R-:W-:Y:S05]  /*7ad0*/  IMAD.IADD R0, R168, 0x1, R3 ;  /* 0x00000001a8007824 */ /* 0x000fea00078e0203 */
[----:B------:R-:W-:-:S05]  /*7ae0*/  @P0 BRA `(.L_x_1605) ;  /* 0x0000019000000947 */ /* 0x000fca0003800000 */
[----:B-1----:R-:W-:Y:S01]  /*7af0*/  IADD3 R3, R3, c[0x0][0x1d0], RZ ;  /* 0x0000740003037a10 */ /* 0x002fe20007ffe0ff */
        /* <DEDUP_REMOVED lines=13> */
.L_x_1607:
[----:B------:R-:W-:Y:S04]  /*7bd0*/  MOV R170, c[0x0][0x32c] ;  /* 0x0000cb0000aa7a02 */ /* 0x000fe80000000f00 */
[----:B------:R-:W-:Y:S11]  /*7be0*/  ISETP.NE.AND P0, PT, R170, 0x1, PT ;  /* 0x00000001aa00780c */ /* 0x000ff60003f05270 */
[----:B------:R-:W-:Y:S02]  /*7bf0*/  @!UPT UIADD3 URZ, URZ, URZ, URZ ;  /* 0x0000003f3f3ff290 */ /* 0x000fe4000fffe03f */
[----:B------:R-:W-:Y:S05]  /*7c00*/  @P0 IMAD.HI.U32 R170, R3, c[0x0][0x330], RZ ;  /* 0x0000cc0003aa0a27 */ /* 0x000fea00078e00ff */
[----:B------:R-:W-:Y:S02]  /*7c10*/  @P0 SHF.R.U32.HI R3, RZ, c[0x0][0x334], R170 ;  /* 0x0000cd00ff030a19 */ /* 0x000fe400000116aa */
.L_x_1608:
[----:B------:R-:W-:Y:S05]  /*7c20*/  BSYNC B0 ;  /* 0x0000000000007941 */ /* 0x000fea0003800000 */
.L_x_1606:
[----:B------:R-:W-:Y:S04]  /*7c30*/  IMAD R3, R3, c[0x0][0x32c], -R156 ;  /* 0x0000cb0003037a24 */ /* 0x000fe800078e0a9c */
[----:B------:R-:W-:Y:S05]  /*7c40*/  IMAD.IADD R3, R3, 0x1, -R246 ;  /* 0x0000000103037824 */ /* 0x000fea00078e0af6 */
[----:B------:R-:W-:Y:S02]  /*7c50*/  IADD3 R170, R3, c[0x0][0x32c], RZ ;  /* 0x0000cb0003aa7a10 */ /* 0x000fe40007ffe0ff */
[----:B------:R-:W-:Y:S02]  /*7c60*/  IMNMX R0, R0, R3, !PT ;  /* 0x0000000300007217 */ /* 0x000fe40007800200 */
[----:B------:R-:W-:Y:S02]  /*7c70*/  IMNMX R2, R2, R170, PT ;  /* 0x000000aa02027217 */ /* 0x000fe40003800200 */
.L_x_1605:
[----:B-1----:R-:W-:Y:S01]  /*7c80*/  ISETP.GT.AND P0, PT, R224, -0x1, PT ;  /* 0xffffffffe000780c */ /* 0x002fe20003f04270 */
[----:B------:R-:W1:Y:S03]  /*7c90*/  SHFL.IDX PT, R3, R159, 0x1, 0x1c1f ;  /* 0x003c1f009f037f89 */ /* 0x000e6600000e0000 */
[C---:B------:R-:W-:Y:S02]  /*7ca0*/  ISETP.GT.AND P5, PT, R0.reuse, RZ, P0 ;  /* 0x000000ff0000720c */ /* 0x040fe400007a4270 */
[----:B------:R-:W-:Y:S02]  /*7cb0*/  ISETP.GT.AND P6, PT, R0, 0x1, P0 ;  /* 0x000000010000780c */ /* 0x000fe400007c4270 */
[C---:B------:R-:W-:Y:S02]  /*7cc0*/  ISETP.LT.OR P5, PT, R2.reuse, 0x1, P5 ;  /* 0x000000010200780c */ /* 0x040fe40002fa1670 */
[----:B------:R-:W-:Y:S02]  /*7cd0*/  ISETP.LT.OR P6, PT, R2, 0x2, P6 ;  /* 0x000000020200780c */ /* 0x000fe400037c1670 */
[----:B------:R-:W-:Y:S02]  /*7ce0*/  FSEL R4, R4, -INF , !P5 ;  /* 0xff80000004047808 */ /* 0x000fe40006800000 */
[----:B------:R-:W-:Y:S02]  /*7cf0*/  ISETP.GT.AND P5, PT, R0, 0x8, P0 ;  /* 0x000000080000780c */ /* 0x000fe400007a4270 */
[----:B------:R-:W-:Y:S02]  /*7d00*/  FSEL R5, R5, -INF , !P6 ;  /* 0xff80000005057808 */ /* 0x000fe40007000000 */
[----:B------:R-:W-:Y:S02]  /*7d10*/  ISETP.LT.OR P5, PT, R2, 0x9, P5 ;  /* 0x000000090200780c */ /* 0x000fe40002fa1670 */
[----:B------:R-:W-:Y:S02]  /*7d20*/  ISETP.GT.AND P6, PT, R0, 0x9, P0 ;  /* 0x000000090000780c */ /* 0x000fe400007c4270 */
[----:B------:R-:W-:Y:S02]  /*7d30*/  FSEL R8, R8, -INF , !P5 ;  /* 0xff80000008087808 */ /* 0x000fe40006800000 */
[----:B------:R-:W-:Y:S02]  /*7d40*/  ISETP.GT.AND P5, PT, R0, 0x10, P0 ;  /* 0x000000100000780c */ /* 0x000fe400007a4270 */
[C---:B------:R-:W-:Y:S02]  /*7d50*/  ISETP.LT.OR P6, PT, R2.reuse, 0xa, P6 ;  /* 0x0000000a0200780c */ /* 0x040fe400037c1670 */
[----:B------:R-:W-:Y:S02]  /*7d60*/  ISETP.LT.OR P5, PT, R2, 0x11, P5 ;  /* 0x000000110200780c */ /* 0x000fe40002fa1670 */
[----:B------:R-:W-:Y:S02]  /*7d70*/  FSEL R9, R9, -INF , !P6 ;  /* 0xff80000009097808 */ /* 0x000fe40007000000 */
[----:B------:R-:W-:Y:S02]  /*7d80*/  FSEL R173, R12, -INF , !P5 ;  /* 0xff8000000cad7808 */ /* 0x000fe40006800000 */
[C---:B------:R-:W-:Y:S02]  /*7d90*/  ISETP.GT.AND P5, PT, R0.reuse, 0x18, P0 ;  /* 0x000000180000780c */ /* 0x040fe400007a4270 */
        /* <DEDUP_REMOVED lines=27> */
[----:B------:R-:W-:Y:S02]  /*7f50*/  PLOP3.LUT P5, PT, PT, PT, UP1, 0x40, 0x0 ;  /* 0x000000000000781c */ /* 0x000fe40003fae818 */
[----:B------:R-:W-:Y:S04]  /*7f60*/  ISETP.LT.OR P6, PT, R2, 0x32, P6 ;  /* 0x000000320200780c */ /* 0x000fe800037c1670 */
[----:B------:R-:W-:Y:S02]  /*7f70*/  FSEL R226, R29, -INF , !P6 ;  /* 0xff8000001de27808 */ /* 0x000fe40007000000 */
[----:B------:R-:W-:Y:S01]  /*7f80*/  ISETP.GT.AND P6, PT, R0, 0x39, P0 ;  /* 0x000000390000780c */ /* 0x000fe200007c4270 */
[--C-:B-1----:R-:W-:Y:S03]  /*7f90*/  IMAD.IADD R0, R168, 0x1, R3.reuse ;  /* 0x00000001a8007824 */ /* 0x102fe600078e0203 */
[----:B------:R-:W-:Y:S01]  /*7fa0*/  ISETP.LT.OR P6, PT, R2, 0x3a, P6 ;  /* 0x0000003a0200780c */ /* 0x000fe200037c1670 */
[----:B------:R-:W-:Y:S03]  /*7fb0*/  IMAD.IADD R2, R169, 0x1, R3 ;  /* 0x00000001a9027824 */ /* 0x000fe600078e0203 */
[----:B------:R-:W-:Y:S01]  /*7fc0*/  FSEL R228, R33, -INF , !P6 ;  /* 0xff80000021e47808 */ /* 0x000fe20007000000 */
        /* <DEDUP_REMOVED lines=15> */
.L_x_1611:
[----:B------:R-:W-:Y:S04]  /*80c0*/  MOV R12, c[0x0][0x32c] ;  /* 0x0000cb00000c7a02 */ /* 0x000fe80000000f00 */
[----:B------:R-:W-:Y:S11]  /*80d0*/  ISETP.NE.AND P5, PT, R12, 0x1, PT ;  /* 0x000000010c00780c */ /* 0x000ff60003fa5270 */
[----:B------:R-:W-:Y:S02]  /*80e0*/  @!UPT UIADD3 URZ, URZ, URZ, URZ ;  /* 0x0000003f3f3ff290 */ /* 0x000fe4000fffe03f */
[----:B------:R-:W-:Y:S05]  /*80f0*/  @P5 IMAD.HI.U32 R12, R3, c[0x0][0x330], RZ ;  /* 0x0000cc00030c5a27 */ /* 0x000fea00078e00ff */
[----:B------:R-:W-:Y:S02]  /*8100*/  @P5 SHF.R.U32.HI R3, RZ, c[0x0][0x334], R12 ;  /* 0x0000cd00ff035a19 */ /* 0x000fe4000001160c */
.L_x_1612:
[----:B------:R-:W-:Y:S05]  /*8110*/  BSYNC B0 ;  /* 0x0000000000007941 */ /* 0x000fea0003800000 */
.L_x_1610:
[----:B------:R-:W-:Y:S04]  /*8120*/  IMAD R156, R3, c[0x0][0x32c], -R156 ;  /* 0x0000cb00039c7a24 */ /* 0x000fe800078e0a9c */
[----:B------:R-:W-:Y:S05]  /*8130*/  IMAD.IADD R156, R156, 0x1, -R246 ;  /* 0x000000019c9c7824 */ /* 0x000fea00078e0af6 */
[----:B------:R-:W-:Y:S02]  /*8140*/  IADD3 R3, R156, c[0x0][0x32c], RZ ;  /* 0x0000cb009c037a10 */ /* 0x000fe40007ffe0ff */
[----:B------:R-:W-:Y:S02]  /*8150*/  IMNMX R0, R0, R156, !PT ;  /* 0x0000009c00007217 */ /* 0x000fe40007800200 */
[----:B------:R-:W-:Y:S02]  /*8160*/  IMNMX R2, R2, R3, PT ;  /* 0x0000000302027217 */ /* 0x000fe40003800200 */
.L_x_1609:
[----:B------:R-:W-:Y:S02]  /*8170*/  FMNMX.FTZ R3, R4, R157, !PT ;  /* 0x0000009d04037209 */ /* 0x000fe40007810000 */
[C---:B------:R-:W-:Y:S02]  /*8180*/  ISETP.GT.AND P6, PT, R0.reuse, RZ, P0 ;  /* 0x000000ff0000720c */ /* 0x040fe400007c4270 */
[----:B------:R-:W-:Y:S02]  /*8190*/  FMNMX.FTZ R3, R5, R3, !PT ;  /* 0x0000000305037209 */ /* 0x000fe40007810000 */
[----:B------:R-:W-:Y:S02]  /*81a0*/  ISETP.GT.AND P5, PT, R0, 0x1, P0 ;  /* 0x000000010000780c */ /* 0x000fe400007a4270 */
[----:B------:R-:W-:Y:S02]  /*81b0*/  FMNMX.FTZ R3, R8, R3, !PT ;  /* 0x0000000308037209 */ /* 0x000fe40007810000 */
[C---:B------:R-:W-:Y:S02]  /*81c0*/  ISETP.LT.OR P6, PT, R2.reuse, 0x1, P6 ;  /* 0x000000010200780c */ /* 0x040fe400037c1670 */
[----:B------:R-:W-:Y:S02]  /*81d0*/  FMNMX.FTZ R3, R9, R3, !PT ;  /* 0x0000000309037209 */ /* 0x000fe40007810000 */
[----:B------:R-:W-:Y:S02]  /*81e0*/  ISETP.LT.OR P5, PT, R2, 0x2, P5 ;  /* 0x000000020200780c */ /* 0x000fe40002fa1670 */
[----:B------:R-:W-:Y:S02]  /*81f0*/  FMNMX.FTZ R3, R173, R3, !PT ;  /* 0x00000003ad037209 */ /* 0x000fe40007810000 */
[----:B------:R-:W-:Y:S02]  /*8200*/  FSEL R6, R6, -INF , !P6 ;  /* 0xff80000006067808 */ /* 0x000fe40007000000 */
[----:B------:R-:W-:Y:S02]  /*8210*/  FMNMX.FTZ R3, R175, R3, !PT ;  /* 0x00000003af037209 */ /* 0x000fe40007810000 */
[----:B------:R-:W-:Y:S02]  /*8220*/  FSEL R7, R7, -INF , !P5 ;  /* 0xff80000007077808 */ /* 0x000fe40006800000 */
[----:B------:R-:W-:Y:S02]  /*8230*/  FMNMX.FTZ R3, R178, R3, !PT ;  /* 0x00000003b2037209 */ /* 0x000fe40007810000 */
[----:B------:R-:W-:Y:S02]  /*8240*/  ISETP.GT.AND P6, PT, R0, 0x8, P0 ;  /* 0x000000080000780c */ /* 0x000fe400007c4270 */
[----:B------:R-:W-:Y:S02]  /*8250*/  FMNMX.FTZ R3, R180, R3, !PT ;  /* 0x00000003b4037209 */ /* 0x000fe40007810000 */
[----:B------:R-:W-:Y:S02]  /*8260*/  ISETP.GT.AND P5, PT, R0, 0x9, P0 ;  /* 0x000000090000780c */ /* 0x000fe400007a4270 */
[----:B------:R-:W-:Y:S02]  /*8270*/  FMNMX.FTZ R3, R184, R3, !PT ;  /* 0x00000003b8037209 */ /* 0x000fe40007810000 */
[----:B------:R-:W-:Y:S02]  /*8280*/  FMNMX.FTZ R12, R6, R158, !PT ;  /* 0x0000009e060c7209 */ /* 0x000fe40007810000 */
[----:B------:R-:W-:Y:S02]  /*8290*/  FMNMX.FTZ R3, R186, R3, !PT ;  /* 0x00000003ba037209 */ /* 0x000fe40007810000 */
[C---:B------:R-:W-:Y:S02]  /*82a0*/  ISETP.LT.OR P6, PT, R2.reuse, 0x9, P6 ;  /* 0x000000090200780c */ /* 0x040fe400037c1670 */
[----:B------:R-:W-:Y:S02]  /*82b0*/  ISETP.LT.OR P5, PT, R2, 0xa, P5 ;  /* 0x0000000a0200780c */ /* 0x000fe40002fa1670 */
[----:B------:R-:W-:Y:S02]  /*82c0*/  FMNMX.FTZ R3, R187, R3, !PT ;  /* 0x00000003bb037209 */ /* 0x000fe40007810000 */
[----:B------:R-:W-:Y:S02]  /*82d0*/  FSEL R10, R10, -INF , !P6 ;  /* 0xff8000000a0a7808 */ /* 0x000fe40007000000 */
[----:B------:R-:W-:Y:S02]  /*82e0*/  FSEL R11, R11, -INF , !P5 ;  /* 0xff8000000b0b7808 */ /* 0x000fe40006800000 */
[C---:B------:R-:W-:Y:S02]  /*82f0*/  ISETP.GT.AND P6, PT, R0.reuse, 0x10, P0 ;  /* 0x000000100000780c */ /* 0x040fe400007c4270 */
[----:B------:R-:W-:Y:S02]  /*8300*/  ISETP.GT.AND P5, PT, R0, 0x11, P0 ;  /* 0x000000110000780c */ /* 0x000fe400007a4270 */
[----:B------:R-:W-:Y:S02]  /*8310*/  FMNMX.FTZ R12, R7, R12, !PT ;  /* 0x0000000c070c7209 */ /* 0x000fe40007810000 */
[C---:B------:R-:W-:Y:S02]  /*8320*/  ISETP.LT.OR P6, PT, R2.reuse, 0x11, P6 ;  /* 0x000000110200780c */ /* 0x040fe400037c1670 */
[----:B------:R-:W-:Y:S02]  /*8330*/  ISETP.LT.OR P5, PT, R2, 0x12, P5 ;  /* 0x000000120200780c */ /* 0x000fe40002fa1670 */
[----:B------:R-:W-:Y:S02]  /*8340*/  FMNMX.FTZ R12, R10, R12, !PT ;  /* 0x0000000c0a0c7209 */ /* 0x000fe40007810000 */
[----:B------:R-:W-:Y:S02]  /*8350*/  FMNMX.FTZ R3, R188, R3, !PT ;  /* 0x00000003bc037209 */ /* 0x000fe40007810000 */
[----:B------:R-:W-:Y:S02]  /*8360*/  FSEL R174, R14, -INF , !P6 ;  /* 0xff8000000eae7808 */ /* 0x000fe40007000000 */
[----:B------:R-:W-:Y:S02]  /*8370*/  FSEL R176, R15, -INF , !P5 ;  /* 0xff8000000fb07808 */ /* 0x000fe40006800000 */
[----:B------:R-:W-:Y:S02]  /*8380*/  FMNMX.FTZ R156, R223, R3, !PT ;  /* 0x00000003df9c7209 */ /* 0x000fe40007810000 */
[----:B------:R-:W-:Y:S02]  /*8390*/  FMNMX.FTZ R3, R11, R12, !PT ;  /* 0x0000000c0b037209 */ /* 0x000fe40007810000 */
[C---:B------:R-:W-:Y:S02]  /*83a0*/  ISETP.GT.AND P6, PT, R0.reuse, 0x18, P0 ;  /* 0x000000180000780c */ /* 0x040fe400007c4270 */
[----:B------:R-:W-:Y:S02]  /*83b0*/  ISETP.GT.AND P5, PT, R0, 0x19, P0 ;  /* 0x000000190000780c */ /* 0x000fe400007a4270 */
[----:B------:R-:W-:Y:S02]  /*83c0*/  FMNMX.FTZ R3, R174, R3, !PT ;  /* 0x00000003ae037209 */ /* 0x000fe40007810000 */
[C---:B------:R-:W-:Y:S02]  /*83d0*/  ISETP.LT.OR P6, PT, R2.reuse, 0x19, P6 ;  /* 0x000000190200780c */ /* 0x040fe400037c1670 */
[----:B------:R-:W-:Y:S02]  /*83e0*/  ISETP.LT.OR P5, PT, R2, 0x1a, P5 ;  /* 0x0000001a0200780c */ /* 0x000fe40002fa1670 */
[----:B------:R-:W-:Y:S02]  /*83f0*/  FSEL R177, R18, -INF , !P6 ;  /* 0xff80000012b17808 */ /* 0x000fe40007000000 */
[----:B------:R-:W-:Y:S02]  /*8400*/  FSEL R179, R19, -INF , !P5 ;  /* 0xff80000013b37808 */ /* 0x000fe40006800000 */
[----:B------:R-:W-:Y:S02]  /*8410*/  FMNMX.FTZ R3, R176, R3, !PT ;  /* 0x00000003b0037209 */ /* 0x000fe40007810000 */
[C---:B------:R-:W-:Y:S02]  /*8420*/  ISETP.GT.AND P6, PT, R0.reuse, 0x20, P0 ;  /* 0x000000200000780c */ /* 0x040fe400007c4270 */
[----:B------:R-:W-:Y:S02]  /*8430*/  ISETP.GT.AND P5, PT, R0, 0x21, P0 ;  /* 0x000000210000780c */ /* 0x000fe400007a4270 */
[C---:B------:R-:W-:Y:S02]  /*8440*/  ISETP.LT.OR P6, PT, R2.reuse, 0x21, P6 ;  /* 0x000000210200780c */ /* 0x040fe400037c1670 */
[----:B------:R-:W-:Y:S02]  /*8450*/  ISETP.LT.OR P5, PT, R2, 0x22, P5 ;  /* 0x000000220200780c */ /* 0x000fe40002fa1670 */
[----:B------:R-:W-:Y:S02]  /*8460*/  FMNMX.FTZ R3, R177, R3, !PT ;  /* 0x00000003b1037209 */ /* 0x000fe40007810000 */
[----:B------:R-:W-:Y:S02]  /*8470*/  FMNMX.FTZ R156, R226, R156, !PT ;  /* 0x0000009ce29c7209 */ /* 0x000fe40007810000 */
[----:B------:R-:W-:Y:S02]  /*8480*/  FSEL R181, R22, -INF , !P6 ;  /* 0xff80000016b57808 */ /* 0x000fe40007000000 */
[----:B------:R-:W-:Y:S02]  /*8490*/  FSEL R182, R23, -INF , !P5 ;  /* 0xff80000017b67808 */ /* 0x000fe40006800000 */
[----:B------:R-:W-:Y:S01]  /*84a0*/  FMNMX.FTZ R3, R179, R3, !PT ;  /* 0x00000003b3037209 */ /* 0x000fe20007810000 */
[----:B------:R-:W-:Y:S01]  /*84b0*/  LDSM.16.MT88.4 R20, [R198+0x100] ;  /* 0x00010000c614783b */ /* 0x000fe20000004200 */
[----:B------:R-:W-:Y:S02]  /*84c0*/  ISETP.GT.AND P5, PT, R0, 0x28, P0 ;  /* 0x000000280000780c */ /* 0x000fe400007a4270 */
[----:B------:R-:W-:Y:S02]  /*84d0*/  FMNMX.FTZ R156, R227, R156, !PT ;  /* 0x0000009ce39c7209 */ /* 0x000fe40007810000 */
[----:B------:R-:W-:Y:S02]  /*84e0*/  FMNMX.FTZ R3, R181, R3, !PT ;  /* 0x00000003b5037209 */ /* 0x000fe40007810000 */
[----:B------:R-:W-:Y:S02]  /*84f0*/  ISETP.LT.OR P5, PT, R2, 0x29, P5 ;  /* 0x000000290200780c */ /* 0x000fe40002fa1670 */
[----:B------:R-:W-:Y:S02]  /*8500*/  ISETP.GT.AND P6, PT, R0, 0x29, P0 ;  /* 0x000000290000780c */ /* 0x000fe400007c4270 */
[----:B------:R-:W-:Y:S02]  /*8510*/  FMNMX.FTZ R156, R228, R156, !PT ;  /* 0x0000009ce49c7209 */ /* 0x000fe40007810000 */
[----:B------:R-:W-:Y:S02]  /*8520*/  FSEL R183, R26, -INF , !P5 ;  /* 0xff8000001ab77808 */ /* 0x000fe40006800000 */
[----:B------:R-:W-:Y:S01]  /*8530*/  FMNMX.FTZ R3, R182, R3, !PT ;  /* 0x00000003b6037209 */ /* 0x000fe20007810000 */
[----:B------:R-:W-:Y:S01]  /*8540*/  SHFL.BFLY PT, R12, R156, 0x2, 0x1f ;  /* 0x0c401f009c0c7f89 */ /* 0x000fe200000e0000 */
[----:B------:R-:W-:Y:S02]  /*8550*/  ISETP.LT.OR P6, PT, R2, 0x2a, P6 ;  /* 0x0000002a0200780c */ /* 0x000fe400037c1670 */
[----:B------:R-:W-:Y:S02]  /*8560*/  ISETP.GT.AND P5, PT, R0, 0x30, P0 ;  /* 0x000000300000780c */ /* 0x000fe400007a4270 */
[----:B------:R-:W-:Y:S02]  /*8570*/  FSEL R185, R27, -INF , !P6 ;  /* 0xff8000001bb97808 */ /* 0x000fe40007000000 */
[----:B------:R-:W-:Y:S02]  /*8580*/  ISETP.LT.OR P5, PT, R2, 0x31, P5 ;  /* 0x000000310200780c */ /* 0x000fe40002fa1670 */
[----:B------:R-:W-:Y:S02]  /*8590*/  ISETP.GT.AND P6, PT, R0, 0x31, P0 ;  /* 0x000000310000780c */ /* 0x000fe400007c4270 */
[----:B------:R-:W-:Y:S02]  /*85a0*/  FMNMX.FTZ R3, R183, R3, !PT ;  /* 0x00000003b7037209 */ /* 0x000fe40007810000 */
[----:B------:R-:W-:Y:S02]  /*85b0*/  FSEL R193, R30, -INF , !P5 ;  /* 0xff8000001ec17808 */ /* 0x000fe40006800000 */
[----:B------:R-:W-:Y:S02]  /*85c0*/  ISETP.LT.OR P6, PT, R2, 0x32, P6 ;  /* 0x000000320200780c */ /* 0x000fe400037c1670 */
[----:B------:R-:W-:Y:S02]  /*85d0*/  FMNMX.FTZ R3, R185, R3, !PT ;  /* 0x00000003b9037209 */ /* 0x000fe40007810000 */
[----:B------:R-:W-:Y:S02]  /*85e0*/  ISETP.GT.AND P5, PT, R0, 0x38, P0 ;  /* 0x000000380000780c */ /* 0x000fe400007a4270 */
[----:B------:R-:W-:Y:S02]  /*85f0*/  FSEL R194, R31, -INF , !P6 ;  /* 0xff8000001fc27808 */ /* 0x000fe40007000000 */
[----:B------:R-:W-:Y:S01]  /*8600*/  ISETP.LT.OR P5, PT, R2, 0x39, P5 ;  /* 0x000000390200780c */ /* 0x000fe20002fa1670 */
[----:B------:R-:W-:Y:S01]  /*8610*/  LDSM.16.MT88.4 R28, [R200+0x100] ;  /* 0x00010000c81c783b */ /* 0x000fe20000004200 */
[----:B------:R-:W-:Y:S02]  /*8620*/  ISETP.GT.AND P0, PT, R0, 0x39, P0 ;  /* 0x000000390000780c */ /* 0x000fe40000704270 */
[----:B------:R-:W-:Y:S02]  /*8630*/  FMNMX.FTZ R0, R193, R3, !PT ;  /* 0x00000003c1007209 */ /* 0x000fe40007810000 */
[----:B------:R-:W-:Y:S02]  /*8640*/  FSEL R195, R34, -INF , !P5 ;  /* 0xff80000022c37808 */ /* 0x000fe40006800000 */
[----:B------:R-:W-:Y:S02]  /*8650*/  ISETP.LT.OR P0, PT, R2, 0x3a, P0 ;  /* 0x0000003a0200780c */ /* 0x000fe40000701670 */
[----:B------:R-:W-:Y:S02]  /*8660*/  FMNMX.FTZ R0, R194, R0, !PT ;  /* 0x00000000c2007209 */ /* 0x000fe40007810000 */
[----:B------:R-:W-:Y:S02]  /*8670*/  FSEL R159, R35, -INF , !P0 ;  /* 0xff800000239f7808 */ /* 0x000fe40004000000 */
[----:B------:R-:W-:Y:S04]  /*8680*/  FMNMX.FTZ R0, R195, R0, !PT ;  /* 0x00000000c3007209 */ /* 0x000fe80007810000 */
[----:B------:R-:W-:Y:S05]  /*8690*/  FMNMX.FTZ R0, R159, R0, !PT ;  /* 0x000000009f007209 */ /* 0x000fea0007810000 */
[----:B------:R-:W1:Y:S02]  /*86a0*/  SHFL.BFLY PT, R2, R0, 0x2, 0x1f ;  /* 0x0c401f0000027f89 */ /* 0x000e6400000e0000 */
[----:B-1----:R-:W-:Y:S02]  /*86b0*/  FMNMX.FTZ R2, R0, R2, !PT ;  /* 0x0000000200027209 */ /* 0x002fe40007810000 */
[----:B------:R-:W-:Y:S04]  /*86c0*/  FMNMX.FTZ R156, R156, R12, !PT ;  /* 0x0000000c9c9c7209 */ /* 0x000fe80007810000 */
[----:B------:R-:W-:Y:S08]  /*86d0*/  LDSM.16.MT88.4 R12, [R197+0x100] ;  /* 0x00010000c50c783b */ /* 0x000ff00000004200 */
[----:B------:R-:W1:Y:S02]  /*86e0*/  SHFL.BFLY PT, R3, R156, 0x1, 0x1f ;  /* 0x0c201f009c037f89 */ /* 0x000e6400000e0000 */
[----:B-1----:R-:W-:Y:S06]  /*86f0*/  FMNMX.FTZ R156, R156, R3, !PT ;  /* 0x000000039c9c7209 */ /* 0x002fec0007810000 */
[----:B------:R-:W1:Y:S01]  /*8700*/  SHFL.BFLY PT, R3, R2, 0x1, 0x1f ;  /* 0x0c201f0002037f89 */ /* 0x000e6200000e0000 */
[C---:B------:R-:W-:Y:S01]  /*8710*/  FSETP.NEU.FTZ.AND P0, PT, R156.reuse, -INF , PT ;  /* 0xff8000009c00780b */ /* 0x040fe20003f1d000 */
[C---:B------:R-:W-:Y:S03]  /*8720*/  FMUL.FTZ R172, R156.reuse, c[0x0][0x2d0] ;  /* 0x0000b4009cac7a20 */ /* 0x040fe60000410000 */
[----:B------:R-:W-:Y:S02]  /*8730*/  FSEL R0, R156, RZ, P0 ;  /* 0x000000ff9c007208 */ /* 0x000fe40000000000 */
[----:B------:R-:W-:Y:S03]  /*8740*/  FSEL R172, R172, RZ, P0 ;  /* 0x000000ffacac7208 */ /* 0x000fe60000000000 */
[----:B------:R-:W-:Y:S02]  /*8750*/  FADD.FTZ R0, -R0, R157 ;  /* 0x0000009d00007221 */ /* 0x000fe40000010100 */
[--C-:B------:R-:W-:Y:S02]  /*8760*/  FFMA.FTZ R4, R4, c[0x0][0x2d0], -R172.reuse ;  /* 0x0000b40004047a23 */ /* 0x100fe400000108ac */
[----:B------:R-:W-:Y:S02]  /*8770*/  FMUL.FTZ R0, R0, c[0x0][0x2d0] ;  /* 0x0000b40000007a20 */ /* 0x000fe40000410000 */
[--C-:B------:R-:W-:Y:S01]  /*8780*/  FFMA.FTZ R5, R5, c[0x0][0x2d0], -R172.reuse ;  /* 0x0000b40005057a23 */ /* 0x100fe200000108ac */
[----:B------:R-:W-:Y:S01]  /*8790*/  MUFU.EX2 R240, R4 ;  /* 0x0000000400f07308 */ /* 0x000fe20000000800 */
[--C-:B------:R-:W-:Y:S02]  /*87a0*/  FFMA.FTZ R8, R8, c[0x0][0x2d0], -R172.reuse ;  /* 0x0000b40008087a23 */ /* 0x100fe400000108ac */
[----:B------:R-:W-:Y:S01]  /*87b0*/  FFMA.FTZ R9, R9, c[0x0][0x2d0], -R172 ;  /* 0x0000b40009097a23 */ /* 0x000fe200000108ac */
[----:B-1----:R-:W-:Y:S06]  /*87c0*/  FMNMX.FTZ R3, R2, R3, !PT ;  /* 0x0000000302037209 */ /* 0x002fec0007810000 */
[----:B------:R1:W2:Y:S01]  /*87d0*/  MUFU.EX2 R2, R0 ;  /* 0x0000000000027308 */ /* 0x0002a20000000800 */
[C---:B------:R-:W-:Y:S01]  /*87e0*/  FSETP.NEU.FTZ.AND P0, PT, R3.reuse, -INF , PT ;  /* 0xff8000000300780b */ /* 0x040fe20003f1d000 */
[----:B------:R-:W-:Y:S05]  /*87f0*/  FMUL.FTZ R157, R3, c[0x0][0x2d0] ;  /* 0x0000b400039d7a20 */ /* 0x000fea0000410000 */
[----:B------:R-:W-:Y:S03]  /*8800*/  FSEL R157, R157, RZ, P0 ;  /* 0x000000ff9d9d7208 */ /* 0x000fe60000000000 */
[----:B------:R3:W-:Y:S02]  /*8810*/  MUFU.EX2 R242, R8 ;  /* 0x0000000800f27308 */ /* 0x0007e40000000800 */
[--C-:B------:R-:W-:Y:S02]  /*8820*/  FFMA.FTZ R10, R10, c[0x0][0x2d0], -R157.reuse ;  /* 0x0000b4000a0a7a23 */ /* 0x100fe4000001089d */
[--C-:B------:R-:W-:Y:S02]  /*8830*/  FFMA.FTZ R11, R11, c[0x0][0x2d0], -R157.reuse ;  /* 0x0000b4000b0b7a23 */ /* 0x100fe4000001089d */
[--C-:B------:R-:W-:Y:S02]  /*8840*/  FFMA.FTZ R6, R6, c[0x0][0x2d0], -R157.reuse ;  /* 0x0000b40006067a23 */ /* 0x100fe4000001089d */
[--C-:B------:R-:W-:Y:S02]  /*8850*/  FFMA.FTZ R7, R7, c[0x0][0x2d0], -R157.reuse ;  /* 0x0000b40007077a23 */ /* 0x100fe4000001089d */
[----:B------:R-:W4:Y:S01]  /*8860*/  MUFU.EX2 R241, R9 ;  /* 0x0000000900f17308 */ /* 0x000f220000000800 */
[----:B-1----:R-:W-:Y:S01]  /*8870*/  FSEL R0, R3, RZ, P0 ;  /* 0x000000ff03007208 */ /* 0x002fe20000000000 */
[----:B--2---:R-:W-:Y:S01]  /*8880*/  FMUL.FTZ R4, R2, R160 ;  /* 0x000000a002047220 */ /* 0x004fe20000410000 */
[----:B------:R-:W-:Y:S01]  /*8890*/  ISETP.GT.AND P0, PT, R224, UR4, PT ;  /* 0x00000004e0007c0c */ /* 0x000fe2000bf04270 */
[----:B------:R-:W-:Y:S02]  /*88a0*/  FMUL.FTZ R16, R2, R136 ;  /* 0x0000008802107220 */ /* 0x000fe40000410000 */
[----:B------:R-:W-:Y:S04]  /*88b0*/  FADD.FTZ R0, -R0, R158 ;  /* 0x0000009e00007221 */ /* 0x000fe80000010100 */
[----:B------:R-:W-:Y:S01]  /*88c0*/  MUFU.EX2 R230, R10 ;  /* 0x0000000a00e67308 */ /* 0x000fe20000000800 */
[----:B------:R-:W-:Y:S02]  /*88d0*/  FMUL.FTZ R17, R2, R137 ;  /* 0x0000008902117220 */ /* 0x000fe40000410000 */
[----:B------:R-:W-:Y:S02]  /*88e0*/  FMUL.FTZ R0, R0, c[0x0][0x2d0] ;  /* 0x0000b40000007a20 */ /* 0x000fe40000410000 */
[C---:B---3--:R-:W-:Y:S02]  /*88f0*/  FMUL.FTZ R8, R2.reuse, R164 ;  /* 0x000000a402087220 */ /* 0x048fe40000410000 */
[C---:B------:R-:W-:Y:S02]  /*8900*/  FMUL.FTZ R24, R2.reuse, R144 ;  /* 0x0000009002187220 */ /* 0x040fe40000410000 */
[C---:B------:R-:W-:Y:S01]  /*8910*/  FMUL.FTZ R25, R2.reuse, R145 ;  /* 0x0000009102197220 */ /* 0x040fe20000410000 */
[----:B------:R-:W1:Y:S01]  /*8920*/  MUFU.EX2 R229, R11 ;  /* 0x0000000b00e57308 */ /* 0x000e620000000800 */
[C---:B------:R-:W-:Y:S02]  /*8930*/  FMUL.FTZ R32, R2.reuse, R152 ;  /* 0x0000009802207220 */ /* 0x040fe40000410000 */
[C---:B------:R-:W-:Y:S01]  /*8940*/  FMUL.FTZ R33, R2.reuse, R153 ;  /* 0x0000009902217220 */ /* 0x040fe20000410000 */
[----:B----4-:R-:W-:Y:S01]  /*8950*/  F2FP.PACK_AB R170, R241, R242 ;  /* 0x000000f2f1aa723e */ /* 0x010fe200000000ff */
[C---:B------:R-:W-:Y:S02]  /*8960*/  FMUL.FTZ R9, R2.reuse, R165 ;  /* 0x000000a502097220 */ /* 0x040fe40000410000 */
[C---:B------:R-:W-:Y:S02]  /*8970*/  FMUL.FTZ R36, R2.reuse, R36 ;  /* 0x0000002402247220 */ /* 0x040fe40000410000 */
[C---:B------:R-:W-:Y:S01]  /*8980*/  FMUL.FTZ R37, R2.reuse, R37 ;  /* 0x0000002502257220 */ /* 0x040fe20000410000 */
[----:B------:R-:W2:Y:S01]  /*8990*/  MUFU.EX2 R0, R0 ;  /* 0x0000000000007308 */ /* 0x000ea20000000800 */
[C---:B------:R-:W-:Y:S02]  /*89a0*/  FMUL.FTZ R40, R2.reuse, R40 ;  /* 0x0000002802287220 */ /* 0x040fe40000410000 */
[C---:B------:R-:W-:Y:S02]  /*89b0*/  FMUL.FTZ R41, R2.reuse, R41 ;  /* 0x0000002902297220 */ /* 0x040fe40000410000 */
[C---:B------:R-:W-:Y:S02]  /*89c0*/  FMUL.FTZ R44, R2.reuse, R44 ;  /* 0x0000002c022c7220 */ /* 0x040fe40000410000 */
[C---:B------:R-:W-:Y:S02]  /*89d0*/  FMUL.FTZ R45, R2.reuse, R45 ;  /* 0x0000002d022d7220 */ /* 0x040fe40000410000 */
[C---:B------:R-:W-:Y:S01]  /*89e0*/  FMUL.FTZ R48, R2.reuse, R48 ;  /* 0x0000003002307220 */ /* 0x040fe20000410000 */
[----:B------:R-:W3:Y:S01]  /*89f0*/  MUFU.EX2 R243, R5 ;  /* 0x0000000500f37308 */ /* 0x000ee20000000800 */
[C---:B------:R-:W-:Y:S02]  /*8a00*/  FMUL.FTZ R49, R2.reuse, R49 ;  /* 0x0000003102317220 */ /* 0x040fe40000410000 */
[C---:B------:R-:W-:Y:S01]  /*8a10*/  FMUL.FTZ R52, R2.reuse, R52 ;  /* 0x0000003402347220 */ /* 0x040fe20000410000 */
[----:B-1----:R-:W-:Y:S01]  /*8a20*/  F2FP.PACK_AB R171, R229, R230 ;  /* 0x000000e6e5ab723e */ /* 0x002fe200000000ff */
[C---:B------:R-:W-:Y:S02]  /*8a30*/  FMUL.FTZ R53, R2.reuse, R53 ;  /* 0x0000003502357220 */ /* 0x040fe40000410000 */
[C---:B------:R-:W-:Y:S02]  /*8a40*/  FMUL.FTZ R56, R2.reuse, R56 ;  /* 0x0000003802387220 */ /* 0x040fe40000410000 */
[C---:B------:R-:W-:Y:S01]  /*8a50*/  FMUL.FTZ R57, R2.reuse, R57 ;  /* 0x0000003902397220 */ /* 0x040fe20000410000 */
[----:B------:R1:W-:Y:S01]  /*8a60*/  MUFU.EX2 R232, R6 ;  /* 0x0000000600e87308 */ /* 0x0003e20000000800 */
[C---:B------:R-:W-:Y:S02]  /*8a70*/  FMUL.FTZ R60, R2.reuse, R60 ;  /* 0x0000003c023c7220 */ /* 0x040fe40000410000 */
[----:B------:R-:W-:Y:S02]  /*8a80*/  FMUL.FTZ R61, R2, R61 ;  /* 0x0000003d023d7220 */ /* 0x000fe40000410000 */
[C---:B--2---:R-:W-:Y:S02]  /*8a90*/  FMUL.FTZ R10, R0.reuse, R166 ;  /* 0x000000a6000a7220 */ /* 0x044fe40000410000 */
[C---:B------:R-:W-:Y:S02]  /*8aa0*/  FMUL.FTZ R11, R0.reuse, R167 ;  /* 0x000000a7000b7220 */ /* 0x040fe40000410000 */
[C---:B------:R-:W-:Y:S01]  /*8ab0*/  FMUL.FTZ R18, R0.reuse, R138 ;  /* 0x0000008a00127220 */ /* 0x040fe20000410000 */
[----:B------:R-:W2:Y:S01]  /*8ac0*/  MUFU.EX2 R231, R7 ;  /* 0x0000000700e77308 */ /* 0x000ea20000000800 */
[C---:B------:R-:W-:Y:S01]  /*8ad0*/  FMUL.FTZ R19, R0.reuse, R139 ;  /* 0x0000008b00137220 */ /* 0x040fe20000410000 */
[----:B------:R-:W-:Y:S01]  /*8ae0*/  LDSM.16.MT88.4 R164, [R197+0x1900] ;  /* 0x00190000c5a4783b */ /* 0x000fe20000004200 */
[----:B------:R-:W-:Y:S01]  /*8af0*/  FMUL.FTZ R26, R0, R146 ;  /* 0x00000092001a7220 */ /* 0x000fe20000410000 */
[----:B---3--:R-:W-:Y:S01]  /*8b00*/  F2FP.PACK_AB R168, R243, R240 ;  /* 0x000000f0f3a8723e */ /* 0x008fe200000000ff */
[----:B------:R-:W-:Y:S02]  /*8b10*/  FMUL.FTZ R5, R2, R161 ;  /* 0x000000a102057220 */ /* 0x000fe40000410000 */
[C---:B------:R-:W-:Y:S02]  /*8b20*/  FMUL.FTZ R27, R0.reuse, R147 ;  /* 0x00000093001b7220 */ /* 0x040fe40000410000 */
[C---:B------:R-:W-:Y:S01]  /*8b30*/  FMUL.FTZ R34, R0.reuse, R154 ;  /* 0x0000009a00227220 */ /* 0x040fe20000410000 */
[----:B------:R-:W-:Y:S01]  /*8b40*/  LDSM.16.MT88.4 R136, [R197+0x2100] ;  /* 0x00210000c588783b */ /* 0x000fe20000004200 */
[C---:B------:R-:W-:Y:S02]  /*8b50*/  FMUL.FTZ R35, R0.reuse, R155 ;  /* 0x0000009b00237220 */ /* 0x040fe40000410000 */
[C---:B------:R-:W-:Y:S02]  /*8b60*/  FMUL.FTZ R38, R0.reuse, R38 ;  /* 0x0000002600267220 */ /* 0x040fe40000410000 */
[C---:B-1----:R-:W-:Y:S02]  /*8b70*/  FMUL.FTZ R6, R0.reuse, R162 ;  /* 0x000000a200067220 */ /* 0x042fe40000410000 */
[C---:B------:R-:W-:Y:S01]  /*8b80*/  FMUL.FTZ R39, R0.reuse, R39 ;  /* 0x0000002700277220 */ /* 0x040fe20000410000 */
[----:B------:R-:W-:Y:S01]  /*8b90*/  LDSM.16.MT88.4 R144, [R200+0x900] ;  /* 0x00090000c890783b */ /* 0x000fe20000004200 */
[C---:B------:R-:W-:Y:S02]  /*8ba0*/  FMUL.FTZ R42, R0.reuse, R42 ;  /* 0x0000002a002a7220 */ /* 0x040fe40000410000 */
[C---:B------:R-:W-:Y:S02]  /*8bb0*/  FMUL.FTZ R43, R0.reuse, R43 ;  /* 0x0000002b002b7220 */ /* 0x040fe40000410000 */
[C---:B------:R-:W-:Y:S01]  /*8bc0*/  FMUL.FTZ R46, R0.reuse, R46 ;  /* 0x0000002e002e7220 */ /* 0x040fe20000410000 */
[----:B--2---:R-:W-:Y:S01]  /*8bd0*/  F2FP.PACK_AB R169, R231, R232 ;  /* 0x000000e8e7a9723e */ /* 0x004fe200000000ff */
[C---:B------:R-:W-:Y:S01]  /*8be0*/  FMUL.FTZ R7, R0.reuse, R163 ;  /* 0x000000a300077220 */ /* 0x040fe20000410000 */
[----:B------:R-:W-:Y:S01]  /*8bf0*/  LDSM.16.MT88.4 R152, [R197+0x2900] ;  /* 0x00290000c598783b */ /* 0x000fe20000004200 */
[C---:B------:R-:W-:Y:S02]  /*8c00*/  FMUL.FTZ R47, R0.reuse, R47 ;  /* 0x0000002f002f7220 */ /* 0x040fe40000410000 */
[C---:B------:R-:W-:Y:S02]  /*8c10*/  FMUL.FTZ R50, R0.reuse, R50 ;  /* 0x0000003200327220 */ /* 0x040fe40000410000 */
[C---:B------:R-:W-:Y:S01]  /*8c20*/  FMUL.FTZ R51, R0.reuse, R51 ;  /* 0x0000003300337220 */ /* 0x040fe20000410000 */
[C---:B------:R-:W-:Y:S05]  /*8c30*/  HMMA.16816.F32 R4, R168.reuse, R12, R4 ;  /* 0x0000000ca804723c */ /* 0x040fea0000001804 */
[----:B------:R-:W-:Y:S02]  /*8c40*/  FMUL.FTZ R54, R0, R54 ;  /* 0x0000003600367220 */ /* 0x000fe40000410000 */
[C---:B------:R-:W-:Y:S01]  /*8c50*/  FMUL.FTZ R12, R2.reuse, R132 ;  /* 0x00000084020c7220 */ /* 0x040fe20000410000 */
[C---:B------:R-:W-:Y:S04]  /*8c60*/  HMMA.16816.F32 R8, R168.reuse, R14, R8 ;  /* 0x0000000ea808723c */ /* 0x040fe80000001808 */
[----:B------:R-:W-:Y:S02]  /*8c70*/  FMUL.FTZ R13, R2, R133 ;  /* 0x00000085020d7220 */ /* 0x000fe40000410000 */
[C---:B------:R-:W-:Y:S02]  /*8c80*/  FMUL.FTZ R55, R0.reuse, R55 ;  /* 0x0000003700377220 */ /* 0x040fe40000410000 */
[C---:B------:R-:W-:Y:S04]  /*8c90*/  FMUL.FTZ R14, R0.reuse, R134 ;  /* 0x00000086000e7220 */ /* 0x040fe80000410000 */
[C---:B------:R-:W-:Y:S02]  /*8ca0*/  FMUL.FTZ R15, R0.reuse, R135 ;  /* 0x00000087000f7220 */ /* 0x040fe40000410000 */
[----:B------:R-:W1:Y:S01]  /*8cb0*/  LDSM.16.MT88.4 R132, [R199+0x100] ;  /* 0x00010000c784783b */ /* 0x000e620000004200 */
[C---:B------:R-:W-:Y:S02]  /*8cc0*/  FMUL.FTZ R58, R0.reuse, R58 ;  /* 0x0000003a003a7220 */ /* 0x040fe40000410000 */
[C---:B------:R-:W-:Y:S02]  /*8cd0*/  FMUL.FTZ R59, R0.reuse, R59 ;  /* 0x0000003b003b7220 */ /* 0x040fe40000410000 */
[C---:B------:R-:W-:Y:S03]  /*8ce0*/  HMMA.16816.F32 R12, R168.reuse, R20, R12 ;  /* 0x00000014a80c723c */ /* 0x040fe6000000180c */
[C---:B------:R-:W-:Y:S02]  /*8cf0*/  FMUL.FTZ R62, R0.reuse, R62 ;  /* 0x0000003e003e7220 */ /* 0x040fe40000410000 */
[----:B------:R-:W-:Y:S02]  /*8d00*/  FMUL.FTZ R63, R0, R63 ;  /* 0x0000003f003f7220 */ /* 0x000fe40000410000 */
[C---:B------:R-:W-:Y:S01]  /*8d10*/  FMUL.FTZ R20, R2.reuse, R140 ;  /* 0x0000008c02147220 */ /* 0x040fe20000410000 */
[C---:B------:R-:W-:Y:S04]  /*8d20*/  HMMA.16816.F32 R16, R168.reuse, R22, R16 ;  /* 0x00000016a810723c */ /* 0x040fe80000001810 */
[C---:B------:R-:W-:Y:S02]  /*8d30*/  FMUL.FTZ R21, R2.reuse, R141 ;  /* 0x0000008d02157220 */ /* 0x040fe40000410000 */
[----:B------:R-:W-:Y:S02]  /*8d40*/  FMUL.FTZ R64, R2, R64 ;  /* 0x0000004002407220 */ /* 0x000fe40000410000 */
[C---:B------:R-:W-:Y:S04]  /*8d50*/  FMUL.FTZ R22, R0.reuse, R142 ;  /* 0x0000008e00167220 */ /* 0x040fe80000410000 */
[----:B------:R-:W-:Y:S02]  /*8d60*/  FMUL.FTZ R23, R0, R143 ;  /* 0x0000008f00177220 */ /* 0x000fe40000410000 */
[----:B------:R-:W2:Y:S01]  /*8d70*/  LDSM.16.MT88.4 R140, [R198+0x2100] ;  /* 0x00210000c68c783b */ /* 0x000ea20000004200 */
[----:B------:R-:W-:Y:S02]  /*8d80*/  FMUL.FTZ R65, R2, R65 ;  /* 0x0000004102417220 */ /* 0x000fe40000410000 */
[C---:B------:R-:W-:Y:S02]  /*8d90*/  FMUL.FTZ R66, R0.reuse, R66 ;  /* 0x0000004200427220 */ /* 0x040fe40000410000 */
[C---:B------:R-:W-:Y:S03]  /*8da0*/  HMMA.16816.F32 R20, R168.reuse, R28, R20 ;  /* 0x0000001ca814723c */ /* 0x040fe60000001814 */
[----:B------:R-:W-:Y:S02]  /*8db0*/  FMUL.FTZ R67, R0, R67 ;  /* 0x0000004300437220 */ /* 0x000fe40000410000 */
[C---:B------:R-:W-:Y:S02]  /*8dc0*/  FMUL.FTZ R68, R2.reuse, R68 ;  /* 0x0000004402447220 */ /* 0x040fe40000410000 */
[C---:B------:R-:W-:Y:S01]  /*8dd0*/  FMUL.FTZ R28, R2.reuse, R148 ;  /* 0x00000094021c7220 */ /* 0x040fe20000410000 */
[C---:B------:R-:W-:Y:S04]  /*8de0*/  HMMA.16816.F32 R24, R168.reuse, R30, R24 ;  /* 0x0000001ea818723c */ /* 0x040fe80000001818 */
[C---:B------:R-:W-:Y:S02]  /*8df0*/  FMUL.FTZ R29, R2.reuse, R149 ;  /* 0x00000095021d7220 */ /* 0x040fe40000410000 */
[----:B------:R-:W-:Y:S02]  /*8e00*/  FMUL.FTZ R69, R2, R69 ;  /* 0x0000004502457220 */ /* 0x000fe40000410000 */
[C---:B------:R-:W-:Y:S04]  /*8e10*/  FMUL.FTZ R30, R0.reuse, R150 ;  /* 0x00000096001e7220 */ /* 0x040fe80000410000 */
[C---:B------:R-:W-:Y:S02]  /*8e20*/  FMUL.FTZ R31, R0.reuse, R151 ;  /* 0x00000097001f7220 */ /* 0x040fe40000410000 */
[----:B------:R-:W-:Y:S01]  /*8e30*/  LDSM.16.MT88.4 R148, [R199+0x900] ;  /* 0x00090000c794783b */ /* 0x000fe20000004200 */
[C---:B------:R-:W-:Y:S02]  /*8e40*/  FMUL.FTZ R70, R0.reuse, R70 ;  /* 0x0000004600467220 */ /* 0x040fe40000410000 */
[----:B------:R-:W-:Y:S02]  /*8e50*/  FMUL.FTZ R71, R0, R71 ;  /* 0x0000004700477220 */ /* 0x000fe40000410000 */
        /* <DEDUP_REMOVED lines=8> */
[C---:B------:R-:W-:Y:S04]  /*8ee0*/  HMMA.16816.F32 R36, R168.reuse, R136, R36 ;  /* 0x00000088a824723c */ /* 0x040fe80000001824 */
[----:B------:R-:W-:Y:S02]  /*8ef0*/  FMUL.FTZ R77, R2, R77 ;  /* 0x0000004d024d7220 */ /* 0x000fe40000410000 */
[C---:B------:R-:W-:Y:S02]  /*8f00*/  FMUL.FTZ R78, R0.reuse, R78 ;  /* 0x0000004e004e7220 */ /* 0x040fe40000410000 */
[C---:B------:R-:W-:Y:S01]  /*8f10*/  HMMA.16816.F32 R40, R168.reuse, R138, R40 ;  /* 0x0000008aa828723c */ /* 0x040fe20000001828 */
[----:B------:R-:W3:Y:S03]  /*8f20*/  LDSM.16.MT88.4 R136, [R199+0x2100] ;  /* 0x00210000c788783b */ /* 0x000ee60000004200 */
        /* <DEDUP_REMOVED lines=18> */
[C---:B---3--:R-:W-:Y:S04]  /*9050*/  HMMA.16816.F32 R60, R168.reuse, R136, R60 ;  /* 0x00000088a83c723c */ /* 0x048fe8000000183c */
        /* <DEDUP_REMOVED lines=28> */
[C---:B--2---:R-:W-:Y:S01]  /*9220*/  HMMA.16816.F32 R92, R168.reuse, R140, R92 ;  /* 0x0000008ca85c723c */ /* 0x044fe2000000185c */
[----:B------:R2:W-:Y:S03]  /*9230*/  MUFU.EX2 R239, R136 ;  /* 0x0000008800ef7308 */ /* 0x0005e60000000800 */
[C---:B------:R-:W-:Y:S02]  /*9240*/  FMUL.FTZ R108, R2.reuse, R108 ;  /* 0x0000006c026c7220 */ /* 0x040fe40000410000 */
[----:B------:R-:W-:Y:S02]  /*9250*/  FMUL.FTZ R109, R2, R109 ;  /* 0x0000006d026d7220 */ /* 0x000fe40000410000 */
[C---:B------:R-:W-:Y:S04]  /*9260*/  HMMA.16816.F32 R96, R168.reuse, R142, R96 ;  /* 0x0000008ea860723c */ /* 0x040fe80000001860 */
[--C-:B------:R-:W-:Y:S02]  /*9270*/  FFMA.FTZ R140, R175, c[0x0][0x2d0], -R172.reuse ;  /* 0x0000b400af8c7a23 */ /* 0x100fe400000108ac */
[C---:B------:R-:W-:Y:S02]  /*9280*/  FMUL.FTZ R110, R0.reuse, R110 ;  /* 0x0000006e006e7220 */ /* 0x040fe40000410000 */
[----:B------:R3:W4:Y:S01]  /*9290*/  MUFU.EX2 R238, R140 ;  /* 0x0000008c00ee7308 */ /* 0x0007220000000800 */
[C---:B-1----:R-:W-:Y:S03]  /*92a0*/  HMMA.16816.F32 R100, R168.reuse, R132, R100 ;  /* 0x00000084a864723c */ /* 0x042fe60000001864 */
[----:B------:R-:W-:Y:S02]  /*92b0*/  FMUL.FTZ R111, R0, R111 ;  /* 0x0000006f006f7220 */ /* 0x000fe40000410000 */
[----:B------:R-:W-:Y:S02]  /*92c0*/  FMUL.FTZ R112, R2, R112 ;  /* 0x0000007002707220 */ /* 0x000fe40000410000 */
[--C-:B------:R-:W-:Y:S01]  /*92d0*/  FFMA.FTZ R132, R180, c[0x0][0x2d0], -R172.reuse ;  /* 0x0000b400b4847a23 */ /* 0x100fe200000108ac */
[C---:B------:R-:W-:Y:S01]  /*92e0*/  HMMA.16816.F32 R104, R168.reuse, R134, R104 ;  /* 0x00000086a868723c */ /* 0x040fe20000001868 */
[----:B--2---:R-:W1:Y:S02]  /*92f0*/  LDSM.16.MT88.4 R136, [R198+0x6100] ;  /* 0x00610000c688783b */ /* 0x004e640000004200 */
[----:B------:R2:W-:Y:S01]  /*9300*/  MUFU.EX2 R236, R132 ;  /* 0x0000008400ec7308 */ /* 0x0005e20000000800 */
[----:B------:R-:W-:Y:S02]  /*9310*/  FMUL.FTZ R113, R2, R113 ;  /* 0x0000007102717220 */ /* 0x000fe40000410000 */
[C---:B------:R-:W-:Y:S02]  /*9320*/  FMUL.FTZ R114, R0.reuse, R114 ;  /* 0x0000007200727220 */ /* 0x040fe40000410000 */
[----:B------:R-:W-:Y:S04]  /*9330*/  FMUL.FTZ R115, R0, R115 ;  /* 0x0000007300737220 */ /* 0x000fe80000410000 */
[C---:B------:R-:W-:Y:S02]  /*9340*/  FMUL.FTZ R116, R2.reuse, R116 ;  /* 0x0000007402747220 */ /* 0x040fe40000410000 */
[----:B------:R-:W-:Y:S02]  /*9350*/  FMUL.FTZ R117, R2, R117 ;  /* 0x0000007502757220 */ /* 0x000fe40000410000 */
[--C-:B---3--:R-:W-:Y:S02]  /*9360*/  FFMA.FTZ R140, R178, c[0x0][0x2d0], -R172.reuse ;  /* 0x0000b400b28c7a23 */ /* 0x108fe400000108ac */
[C---:B------:R-:W-:Y:S02]  /*9370*/  FMUL.FTZ R118, R0.reuse, R118 ;  /* 0x0000007600767220 */ /* 0x040fe40000410000 */
[----:B------:R3:W-:Y:S01]  /*9380*/  MUFU.EX2 R237, R140 ;  /* 0x0000008c00ed7308 */ /* 0x0007e20000000800 */
[----:B------:R-:W-:Y:S02]  /*9390*/  FMUL.FTZ R119, R0, R119 ;  /* 0x0000007700777220 */ /* 0x000fe40000410000 */
[C---:B------:R-:W-:Y:S02]  /*93a0*/  FMUL.FTZ R120, R2.reuse, R120 ;  /* 0x0000007802787220 */ /* 0x040fe40000410000 */
[----:B------:R-:W-:Y:S02]  /*93b0*/  FMUL.FTZ R121, R2, R121 ;  /* 0x0000007902797220 */ /* 0x000fe40000410000 */
[--C-:B--2---:R-:W-:Y:S02]  /*93c0*/  FFMA.FTZ R132, R174, c[0x0][0x2d0], -R157.reuse ;  /* 0x0000b400ae847a23 */ /* 0x104fe4000001089d */
[C---:B------:R-:W-:Y:S02]  /*93d0*/  FMUL.FTZ R122, R0.reuse, R122 ;  /* 0x0000007a007a7220 */ /* 0x040fe40000410000 */
[----:B------:R2:W-:Y:S01]  /*93e0*/  MUFU.EX2 R192, R132 ;  /* 0x0000008400c07308 */ /* 0x0005e20000000800 */
[----:B------:R-:W-:Y:S02]  /*93f0*/  FMUL.FTZ R123, R0, R123 ;  /* 0x0000007b007b7220 */ /* 0x000fe40000410000 */
[C---:B------:R-:W-:Y:S02]  /*9400*/  FMUL.FTZ R124, R2.reuse, R124 ;  /* 0x0000007c027c7220 */ /* 0x040fe40000410000 */
[----:B------:R-:W-:Y:S02]  /*9410*/  FMUL.FTZ R125, R2, R125 ;  /* 0x0000007d027d7220 */ /* 0x000fe40000410000 */
[C---:B------:R-:W-:Y:S02]  /*9420*/  FMUL.FTZ R126, R0.reuse, R126 ;  /* 0x0000007e007e7220 */ /* 0x040fe40000410000 */
[----:B------:R-:W-:Y:S01]  /*9430*/  FMUL.FTZ R127, R0, R127 ;  /* 0x0000007f007f7220 */ /* 0x000fe20000410000 */
[C---:B-1----:R-:W-:Y:S01]  /*9440*/  HMMA.16816.F32 R108, R168.reuse, R136, R108 ;  /* 0x00000088a86c723c */ /* 0x042fe2000000186c */
[----:B---3--:R-:W1:Y:S02]  /*9450*/  LDSM.16.MT88.4 R140, [R200+0x6100] ;  /* 0x00610000c88c783b */ /* 0x008e640000004200 */
[C---:B------:R-:W-:Y:S02]  /*9460*/  FMUL.FTZ R128, R2.reuse, R128 ;  /* 0x0000008002807220 */ /* 0x040fe40000410000 */
[----:B------:R-:W-:Y:S03]  /*9470*/  FMUL.FTZ R129, R2, R129 ;  /* 0x0000008102817220 */ /* 0x000fe60000410000 */
[C---:B------:R-:W-:Y:S04]  /*9480*/  HMMA.16816.F32 R112, R168.reuse, R138, R112 ;  /* 0x0000008aa870723c */ /* 0x040fe80000001870 */
[--C-:B------:R-:W-:Y:S01]  /*9490*/  FFMA.FTZ R136, R176, c[0x0][0x2d0], -R157.reuse ;  /* 0x0000b400b0887a23 */ /* 0x100fe2000001089d */
[----:B--2---:R-:W2:Y:S01]  /*94a0*/  LDSM.16.MT88.4 R132, [R199+0x6100] ;  /* 0x00610000c784783b */ /* 0x004ea20000004200 */
[C---:B------:R-:W-:Y:S02]  /*94b0*/  FMUL.FTZ R130, R0.reuse, R130 ;  /* 0x0000008200827220 */ /* 0x040fe40000410000 */
[----:B------:R3:W5:Y:S01]  /*94c0*/  MUFU.EX2 R191, R136 ;  /* 0x0000008800bf7308 */ /* 0x0007620000000800 */
[----:B------:R-:W-:Y:S03]  /*94d0*/  FMUL.FTZ R131, R0, R131 ;  /* 0x0000008300837220 */ /* 0x000fe60000410000 */
[--C-:B---3--:R-:W-:Y:S01]  /*94e0*/  FFMA.FTZ R136, R177, c[0x0][0x2d0], -R157.reuse ;  /* 0x0000b400b1887a23 */ /* 0x108fe2000001089d */
[C---:B-1----:R-:W-:Y:S05]  /*94f0*/  HMMA.16816.F32 R116, R168.reuse, R140, R116 ;  /* 0x0000008ca874723c */ /* 0x042fea0000001874 */
[----:B------:R1:W-:Y:S02]  /*9500*/  MUFU.EX2 R190, R136 ;  /* 0x0000008800be7308 */ /* 0x0003e40000000800 */
[--C-:B------:R-:W-:Y:S01]  /*9510*/  FFMA.FTZ R140, R179, c[0x0][0x2d0], -R157.reuse ;  /* 0x0000b400b38c7a23 */ /* 0x100fe2000001089d */
[C---:B------:R-:W-:Y:S07]  /*9520*/  HMMA.16816.F32 R120, R168.reuse, R142, R120 ;  /* 0x0000008ea878723c */ /* 0x040fee0000001878 */
[----:B------:R3:W3:Y:S01]  /*9530*/  MUFU.EX2 R189, R140 ;  /* 0x0000008c00bd7308 */ /* 0x0006e20000000800 */
[C---:B--2---:R-:W-:Y:S07]  /*9540*/  HMMA.16816.F32 R124, R168.reuse, R132, R124 ;  /* 0x00000084a87c723c */ /* 0x044fee000000187c */
[----:B----4-:R-:W-:Y:S01]  /*9550*/  F2FP.PACK_AB R132, R238, R239 ;  /* 0x000000efee84723e */ /* 0x010fe200000000ff */
[----:B------:R-:W-:Y:S01]  /*9560*/  HMMA.16816.F32 R128, R168, R134, R128 ;  /* 0x00000086a880723c */ /* 0x000fe20000001880 */
[----:B-1----:R-:W1:Y:S03]  /*9570*/  LDSM.16.MT88.4 R136, [R197+0x900] ;  /* 0x00090000c588783b */ /* 0x002e660000004200 */
[----:B-----5:R-:W-:Y:S03]  /*9580*/  F2FP.PACK_AB R133, R191, R192 ;  /* 0x000000c0bf85723e */ /* 0x020fe600000000ff */
[----:B------:R-:W-:Y:S02]  /*9590*/  F2FP.PACK_AB R134, R236, R237 ;  /* 0x000000edec86723e */ /* 0x000fe400000000ff */
[----:B---3--:R-:W2:Y:S03]  /*95a0*/  LDSM.16.MT88.4 R140, [R198+0x900] ;  /* 0x00090000c68c783b */ /* 0x008ea60000004200 */
[----:B------:R-:W-:Y:S07]  /*95b0*/  F2FP.PACK_AB R135, R189, R190 ;  /* 0x000000bebd87723e */ /* 0x000fee00000000ff */
[C---:B-1----:R-:W-:Y:S08]  /*95c0*/  HMMA.16816.F32 R4, R132.reuse, R136, R4 ;  /* 0x000000888404723c */ /* 0x042ff00000001804 */
[C---:B------:R-:W-:Y:S01]  /*95d0*/  HMMA.16816.F32 R8, R132.reuse, R138, R8 ;  /* 0x0000008a8408723c */ /* 0x040fe20000001808 */
[----:B------:R-:W1:Y:S07]  /*95e0*/  LDSM.16.MT88.4 R136, [R198+0x2900] ;  /* 0x00290000c688783b */ /* 0x000e6e0000004200 */
[C---:B--2---:R-:W-:Y:S08]  /*95f0*/  HMMA.16816.F32 R12, R132.reuse, R140, R12 ;  /* 0x0000008c840c723c */ /* 0x044ff0000000180c */
[C---:B------:R-:W-:Y:S01]  /*9600*/  HMMA.16816.F32 R16, R132.reuse, R142, R16 ;  /* 0x0000008e8410723c */ /* 0x040fe20000001810 */
[----:B------:R-:W2:Y:S07]  /*9610*/  LDSM.16.MT88.4 R140, [R200+0x2900] ;  /* 0x00290000c88c783b */ /* 0x000eae0000004200 */
[C---:B------:R-:W-:Y:S08]  /*9620*/  HMMA.16816.F32 R20, R132.reuse, R144, R20 ;  /* 0x000000908414723c */ /* 0x040ff00000001814 */
[C---:B------:R-:W-:Y:S01]  /*9630*/  HMMA.16816.F32 R24, R132.reuse, R146, R24 ;  /* 0x000000928418723c */ /* 0x040fe20000001818 */
[----:B------:R-:W3:Y:S07]  /*9640*/  LDSM.16.MT88.4 R144, [R199+0x2900] ;  /* 0x00290000c790783b */ /* 0x000eee0000004200 */
[C---:B------:R-:W-:Y:S08]  /*9650*/  HMMA.16816.F32 R28, R132.reuse, R148, R28 ;  /* 0x00000094841c723c */ /* 0x040ff0000000181c */
[C---:B------:R-:W-:Y:S01]  /*9660*/  HMMA.16816.F32 R32, R132.reuse, R150, R32 ;  /* 0x000000968420723c */ /* 0x040fe20000001820 */
[----:B------:R-:W4:Y:S07]  /*9670*/  LDSM.16.MT88.4 R148, [R197+0x4900] ;  /* 0x00490000c594783b */ /* 0x000f2e0000004200 */
[C---:B------:R-:W-:Y:S08]  /*9680*/  HMMA.16816.F32 R36, R132.reuse, R152, R36 ;  /* 0x000000988424723c */ /* 0x040ff00000001824 */
[C---:B------:R-:W-:Y:S01]  /*9690*/  HMMA.16816.F32 R40, R132.reuse, R154, R40 ;  /* 0x0000009a8428723c */ /* 0x040fe20000001828 */
[----:B------:R-:W5:Y:S07]  /*96a0*/  LDSM.16.MT88.4 R152, [R198+0x4900] ;  /* 0x00490000c698783b */ /* 0x000f6e0000004200 */
        /* <DEDUP_REMOVED lines=9> */
[C---:B----4-:R-:W-:Y:S07]  /*9740*/  HMMA.16816.F32 R68, R132.reuse, R148, R68 ;  /* 0x000000948444723c */ /* 0x050fee0000001844 */
[--C-:B------:R-:W-:Y:S01]  /*9750*/  FFMA.FTZ R148, R184, c[0x0][0x2d0], -R172.reuse ;  /* 0x0000b400b8947a23 */ /* 0x100fe200000108ac */
[C---:B------:R-:W-:Y:S03]  /*9760*/  HMMA.16816.F32 R72, R132.reuse, R150, R72 ;  /* 0x000000968448723c */ /* 0x040fe60000001848 */
[----:B------:R4:W-:Y:S05]  /*9770*/  MUFU.EX2 R235, R148 ;  /* 0x0000009400eb7308 */ /* 0x0009ea0000000800 */
[C---:B-----5:R-:W-:Y:S07]  /*9780*/  HMMA.16816.F32 R76, R132.reuse, R152, R76 ;  /* 0x00000098844c723c */ /* 0x060fee000000184c */
[--C-:B------:R-:W-:Y:S01]  /*9790*/  FFMA.FTZ R152, R181, c[0x0][0x2d0], -R157.reuse ;  /* 0x0000b400b5987a23 */ /* 0x100fe2000001089d */
[C---:B------:R-:W-:Y:S03]  /*97a0*/  HMMA.16816.F32 R80, R132.reuse, R154, R80 ;  /* 0x0000009a8450723c */ /* 0x040fe60000001850 */
[----:B------:R5:W-:Y:S05]  /*97b0*/  MUFU.EX2 R181, R152 ;  /* 0x0000009800b57308 */ /* 0x000bea0000000800 */
[C---:B-1----:R-:W-:Y:S01]  /*97c0*/  HMMA.16816.F32 R84, R132.reuse, R136, R84 ;  /* 0x000000888454723c */ /* 0x042fe20000001854 */
[----:B----4-:R-:W1:Y:S06]  /*97d0*/  LDSM.16.MT88.4 R148, [R198+0x6900] ;  /* 0x00690000c694783b */ /* 0x010e6c0000004200 */
[--C-:B------:R-:W-:Y:S01]  /*97e0*/  FFMA.FTZ R136, R186, c[0x0][0x2d0], -R172.reuse ;  /* 0x0000b400ba887a23 */ /* 0x100fe200000108ac */
[C---:B------:R-:W-:Y:S03]  /*97f0*/  HMMA.16816.F32 R88, R132.reuse, R138, R88 ;  /* 0x0000008a8458723c */ /* 0x040fe60000001858 */
[----:B------:R4:W1:Y:S05]  /*9800*/  MUFU.EX2 R234, R136 ;  /* 0x0000008800ea7308 */ /* 0x00086a0000000800 */
[C---:B--2---:R-:W-:Y:S01]  /*9810*/  HMMA.16816.F32 R92, R132.reuse, R140, R92 ;  /* 0x0000008c845c723c */ /* 0x044fe2000000185c */
[----:B-----5:R-:W-:Y:S06]  /*9820*/  LDSM.16.MT88.4 R152, [R200+0x1100] ;  /* 0x00110000c898783b */ /* 0x020fec0000004200 */
[--C-:B------:R-:W-:Y:S01]  /*9830*/  FFMA.FTZ R140, R188, c[0x0][0x2d0], -R172.reuse ;  /* 0x0000b400bc8c7a23 */ /* 0x100fe200000108ac */
[C---:B------:R-:W-:Y:S03]  /*9840*/  HMMA.16816.F32 R96, R132.reuse, R142, R96 ;  /* 0x0000008e8460723c */ /* 0x040fe60000001860 */
[----:B------:R2:W-:Y:S05]  /*9850*/  MUFU.EX2 R186, R140 ;  /* 0x0000008c00ba7308 */ /* 0x0005ea0000000800 */
[C---:B---3--:R-:W-:Y:S04]  /*9860*/  HMMA.16816.F32 R100, R132.reuse, R144, R100 ;  /* 0x000000908464723c */ /* 0x048fe80000001864 */
[--C-:B----4-:R-:W-:Y:S03]  /*9870*/  FFMA.FTZ R136, R187, c[0x0][0x2d0], -R172.reuse ;  /* 0x0000b400bb887a23 */ /* 0x110fe600000108ac */
[--C-:B------:R-:W-:Y:S01]  /*9880*/  FFMA.FTZ R144, R182, c[0x0][0x2d0], -R157.reuse ;  /* 0x0000b400b6907a23 */ /* 0x100fe2000001089d */
[C---:B------:R-:W-:Y:S01]  /*9890*/  HMMA.16816.F32 R104, R132.reuse, R146, R104 ;  /* 0x000000928468723c */ /* 0x040fe20000001868 */
[----:B------:R3:W4:Y:S07]  /*98a0*/  MUFU.EX2 R187, R136 ;  /* 0x0000008800bb7308 */ /* 0x00072e0000000800 */
[C---:B-1----:R-:W-:Y:S03]  /*98b0*/  HMMA.16816.F32 R108, R132.reuse, R148, R108 ;  /* 0x00000094846c723c */ /* 0x042fe6000000186c */
[----:B------:R1:W5:Y:S01]  /*98c0*/  MUFU.EX2 R180, R144 ;  /* 0x0000009000b47308 */ /* 0x0003620000000800 */
[----:B--2---:R-:W-:Y:S03]  /*98d0*/  LDSM.16.MT88.4 R140, [R199+0x6900] ;  /* 0x00690000c78c783b */ /* 0x004fe60000004200 */
[--C-:B------:R-:W-:Y:S01]  /*98e0*/  FFMA.FTZ R148, R185, c[0x0][0x2d0], -R157.reuse ;  /* 0x0000b400b9947a23 */ /* 0x100fe2000001089d */
[C---:B------:R-:W-:Y:S05]  /*98f0*/  HMMA.16816.F32 R112, R132.reuse, R150, R112 ;  /* 0x000000968470723c */ /* 0x040fea0000001870 */
[----:B------:R2:W-:Y:S01]  /*9900*/  MUFU.EX2 R178, R148 ;  /* 0x0000009400b27308 */ /* 0x0005e20000000800 */
[----:B---3--:R-:W3:Y:S01]  /*9910*/  LDSM.16.MT88.4 R136, [R200+0x6900] ;  /* 0x00690000c888783b */ /* 0x008ee20000004200 */
[--C-:B-1----:R-:W-:Y:S08]  /*9920*/  FFMA.FTZ R144, R183, c[0x0][0x2d0], -R157.reuse ;  /* 0x0000b400b7907a23 */ /* 0x102ff0000001089d */
[----:B------:R1:W1:Y:S01]  /*9930*/  MUFU.EX2 R179, R144 ;  /* 0x0000009000b37308 */ /* 0x0002620000000800 */
[----:B--2---:R-:W-:Y:S08]  /*9940*/  LDSM.16.MT88.4 R148, [R198+0x1100] ;  /* 0x00110000c694783b */ /* 0x004ff00000004200 */
[----:B-1----:R-:W1:Y:S01]  /*9950*/  LDSM.16.MT88.4 R144, [R197+0x1100] ;  /* 0x00110000c590783b */ /* 0x002e620000004200 */
[C---:B---3--:R-:W-:Y:S08]  /*9960*/  HMMA.16816.F32 R116, R132.reuse, R136, R116 ;  /* 0x000000888474723c */ /* 0x048ff00000001874 */
[C---:B------:R-:W-:Y:S01]  /*9970*/  HMMA.16816.F32 R120, R132.reuse, R138, R120 ;  /* 0x0000008a8478723c */ /* 0x040fe20000001878 */
[----:B------:R-:W2:Y:S07]  /*9980*/  LDSM.16.MT88.4 R136, [R199+0x1100] ;  /* 0x00110000c788783b */ /* 0x000eae0000004200 */
[C---:B------:R-:W-:Y:S08]  /*9990*/  HMMA.16816.F32 R124, R132.reuse, R140, R124 ;  /* 0x0000008c847c723c */ /* 0x040ff0000000187c */
[----:B------:R-:W-:Y:S01]  /*99a0*/  HMMA.16816.F32 R128, R132, R142, R128 ;  /* 0x0000008e8480723c */ /* 0x000fe20000001880 */
[----:B------:R-:W3:Y:S06]  /*99b0*/  LDSM.16.MT88.4 R140, [R197+0x3100] ;  /* 0x00310000c58c783b */ /* 0x000eec0000004200 */
[----:B------:R-:W-:Y:S02]  /*99c0*/  F2FP.PACK_AB R132, R234, R235 ;  /* 0x000000ebea84723e */ /* 0x000fe400000000ff */
[----:B----4-:R-:W-:Y:S03]  /*99d0*/  F2FP.PACK_AB R134, R186, R187 ;  /* 0x000000bbba86723e */ /* 0x010fe600000000ff */
[----:B-----5:R-:W-:Y:S02]  /*99e0*/  F2FP.PACK_AB R133, R180, R181 ;  /* 0x000000b5b485723e */ /* 0x020fe400000000ff */
[----:B------:R-:W-:Y:S07]  /*99f0*/  F2FP.PACK_AB R135, R178, R179 ;  /* 0x000000b3b287723e */ /* 0x000fee00000000ff */
[C---:B-1----:R-:W-:Y:S08]  /*9a00*/  HMMA.16816.F32 R4, R132.reuse, R144, R4 ;  /* 0x000000908404723c */ /* 0x042ff00000001804 */
[C---:B------:R-:W-:Y:S01]  /*9a10*/  HMMA.16816.F32 R8, R132.reuse, R146, R8 ;  /* 0x000000928408723c */ /* 0x040fe20000001808 */
[----:B------:R-:W1:Y:S07]  /*9a20*/  LDSM.16.MT88.4 R144, [R198+0x3100] ;  /* 0x00310000c690783b */ /* 0x000e6e0000004200 */
        /* <DEDUP_REMOVED lines=21> */
[C---:B------:R-:W-:Y:S07]  /*9b80*/  HMMA.16816.F32 R68, R132.reuse, R152, R68 ;  /* 0x000000988444723c */ /* 0x040fee0000001844 */
[--C-:B------:R-:W-:Y:S01]  /*9b90*/  FFMA.FTZ R152, R194, c[0x0][0x2d0], -R157.reuse ;  /* 0x0000b400c2987a23 */ /* 0x100fe2000001089d */
[C---:B------:R-:W-:Y:S03]  /*9ba0*/  HMMA.16816.F32 R72, R132.reuse, R154, R72 ;  /* 0x0000009a8448723c */ /* 0x040fe60000001848 */
[----:B------:R5:W-:Y:S05]  /*9bb0*/  MUFU.EX2 R176, R152 ;  /* 0x0000009800b07308 */ /* 0x000bea0000000800 */
[C---:B---3--:R-:W-:Y:S07]  /*9bc0*/  HMMA.16816.F32 R76, R132.reuse, R140, R76 ;  /* 0x0000008c844c723c */ /* 0x048fee000000184c */
[--C-:B------:R-:W-:Y:S01]  /*9bd0*/  FFMA.FTZ R140, R223, c[0x0][0x2d0], -R172.reuse ;  /* 0x0000b400df8c7a23 */ /* 0x100fe200000108ac */
[C---:B------:R-:W-:Y:S03]  /*9be0*/  HMMA.16816.F32 R80, R132.reuse, R142, R80 ;  /* 0x0000008e8450723c */ /* 0x040fe60000001850 */
[----:B------:R3:W-:Y:S01]  /*9bf0*/  MUFU.EX2 R185, R140 ;  /* 0x0000008c00b97308 */ /* 0x0007e20000000800 */
[----:B------:R-:W-:Y:S04]  /*9c00*/  IADD3 R223, R224, -0x1, RZ ;  /* 0xffffffffe0df7810 */ /* 0x000fe80007ffe0ff */
[C---:B-1----:R-:W-:Y:S01]  /*9c10*/  HMMA.16816.F32 R84, R132.reuse, R144, R84 ;  /* 0x000000908454723c */ /* 0x042fe20000001854 */
[----:B-----5:R-:W-:Y:S03]  /*9c20*/  LDSM.16.MT88.4 R152, [R200+0x1900] ;  /* 0x00190000c898783b */ /* 0x020fe60000004200 */
[----:B------:R-:W-:Y:S03]  /*9c30*/  MOV R224, R223 ;  /* 0x000000df00e07202 */ /* 0x000fe60000000f00 */
[--C-:B------:R-:W-:Y:S01]  /*9c40*/  FFMA.FTZ R144, R227, c[0x0][0x2d0], -R172.reuse ;  /* 0x0000b400e3907a23 */ /* 0x100fe200000108ac */
[C---:B------:R-:W-:Y:S03]  /*9c50*/  HMMA.16816.F32 R88, R132.reuse, R146, R88 ;  /* 0x000000928458723c */ /* 0x040fe60000001858 */
[----:B------:R1:W-:Y:S05]  /*9c60*/  MUFU.EX2 R183, R144 ;  /* 0x0000009000b77308 */ /* 0x0003ea0000000800 */
[C---:B----4-:R-:W-:Y:S04]  /*9c70*/  HMMA.16816.F32 R92, R132.reuse, R148, R92 ;  /* 0x00000094845c723c */ /* 0x050fe8000000185c */
[--C-:B---3--:R-:W-:Y:S02]  /*9c80*/  FFMA.FTZ R140, R226, c[0x0][0x2d0], -R172.reuse ;  /* 0x0000b400e28c7a23 */ /* 0x108fe400000108ac */
[----:B------:R-:W-:Y:S02]  /*9c90*/  FFMA.FTZ R172, R228, c[0x0][0x2d0], -R172 ;  /* 0x0000b400e4ac7a23 */ /* 0x000fe400000108ac */
[C---:B------:R-:W-:Y:S01]  /*9ca0*/  HMMA.16816.F32 R96, R132.reuse, R150, R96 ;  /* 0x000000968460723c */ /* 0x040fe20000001860 */
[----:B------:R3:W4:Y:S01]  /*9cb0*/  MUFU.EX2 R184, R140 ;  /* 0x0000008c00b87308 */ /* 0x0007220000000800 */
[----:B------:R-:W-:Y:S06]  /*9cc0*/  LDSM.16.MT88.4 R148, [R199+0x7100] ;  /* 0x00710000c794783b */ /* 0x000fec0000004200 */
[C---:B--2---:R-:W-:Y:S03]  /*9cd0*/  HMMA.16816.F32 R100, R132.reuse, R136, R100 ;  /* 0x000000888464723c */ /* 0x044fe60000001864 */
[----:B------:R2:W5:Y:S01]  /*9ce0*/  MUFU.EX2 R182, R172 ;  /* 0x000000ac00b67308 */ /* 0x0005620000000800 */
[--C-:B-1----:R-:W-:Y:S03]  /*9cf0*/  FFMA.FTZ R144, R193, c[0x0][0x2d0], -R157.reuse ;  /* 0x0000b400c1907a23 */ /* 0x102fe6000001089d */
[--C-:B------:R-:W-:Y:S01]  /*9d00*/  FFMA.FTZ R136, R195, c[0x0][0x2d0], -R157.reuse ;  /* 0x0000b400c3887a23 */ /* 0x100fe2000001089d */
[C---:B------:R-:W-:Y:S04]  /*9d10*/  HMMA.16816.F32 R104, R132.reuse, R138, R104 ;  /* 0x0000008a8468723c */ /* 0x040fe80000001868 */
[----:B------:R-:W-:Y:S01]  /*9d20*/  FFMA.FTZ R157, R159, c[0x0][0x2d0], -R157 ;  /* 0x0000b4009f9d7a23 */ /* 0x000fe2000001089d */
[----:B------:R1:W1:Y:S01]  /*9d30*/  MUFU.EX2 R177, R144 ;  /* 0x0000009000b17308 */ /* 0x0002620000000800 */
[----:B---3--:R-:W3:Y:S01]  /*9d40*/  LDSM.16.MT88.4 R140, [R198+0x7100] ;  /* 0x00710000c68c783b */ /* 0x008ee20000004200 */
[----:B----4-:R-:W-:Y:S08]  /*9d50*/  F2FP.PACK_AB R168, R184, R185 ;  /* 0x000000b9b8a8723e */ /* 0x010ff000000000ff */
[----:B------:R4:W-:Y:S01]  /*9d60*/  MUFU.EX2 R158, R136 ;  /* 0x00000088009e7308 */ /* 0x0009e20000000800 */
[----:B--2---:R-:W-:Y:S01]  /*9d70*/  LDSM.16.MT88.4 R172, [R199+0x1900] ;  /* 0x00190000c7ac783b */ /* 0x004fe20000004200 */
[----:B-----5:R-:W-:Y:S08]  /*9d80*/  F2FP.PACK_AB R170, R182, R183 ;  /* 0x000000b7b6aa723e */ /* 0x020ff000000000ff */
[----:B------:R-:W2:Y:S01]  /*9d90*/  MUFU.EX2 R157, R157 ;  /* 0x0000009d009d7308 */ /* 0x000ea20000000800 */
[----:B-1----:R-:W1:Y:S01]  /*9da0*/  LDSM.16.MT88.4 R144, [R200+0x7100] ;  /* 0x00710000c890783b */ /* 0x002e620000004200 */
[----:B------:R-:W-:Y:S07]  /*9db0*/  F2FP.PACK_AB R169, R176, R177 ;  /* 0x000000b1b0a9723e */ /* 0x000fee00000000ff */
[----:B----4-:R-:W4:Y:S01]  /*9dc0*/  LDSM.16.MT88.4 R136, [R198+0x1900] ;  /* 0x00190000c688783b */ /* 0x010f220000004200 */
[C---:B---3--:R-:W-:Y:S03]  /*9dd0*/  HMMA.16816.F32 R108, R132.reuse, R140, R108 ;  /* 0x0000008c846c723c */ /* 0x048fe6000000186c */
[----:B--2---:R-:W-:Y:S05]  /*9de0*/  F2FP.PACK_AB R171, R157, R158 ;  /* 0x0000009e9dab723e */ /* 0x004fea00000000ff */
[C---:B------:R-:W-:Y:S08]  /*9df0*/  HMMA.16816.F32 R112, R132.reuse, R142, R112 ;  /* 0x0000008e8470723c */ /* 0x040ff00000001870 */
[C---:B-1----:R-:W-:Y:S08]  /*9e00*/  HMMA.16816.F32 R116, R132.reuse, R144, R116 ;  /* 0x000000908474723c */ /* 0x042ff00000001874 */
[C---:B------:R-:W-:Y:S08]  /*9e10*/  HMMA.16816.F32 R120, R132.reuse, R146, R120 ;  /* 0x000000928478723c */ /* 0x040ff00000001878 */
[C---:B------:R-:W-:Y:S08]  /*9e20*/  HMMA.16816.F32 R124, R132.reuse, R148, R124 ;  /* 0x00000094847c723c */ /* 0x040ff0000000187c */
[----:B------:R-:W-:Y:S08]  /*9e30*/  HMMA.16816.F32 R128, R132, R150, R128 ;  /* 0x000000968480723c */ /* 0x000ff00000001880 */
[C---:B------:R-:W-:Y:S01]  /*9e40*/  HMMA.16816.F32 R160, R168.reuse, R164, R4 ;  /* 0x000000a4a8a0723c */ /* 0x040fe20000001804 */
[----:B------:R-:W1:Y:S07]  /*9e50*/  LDSM.16.MT88.4 R4, [R197+0x3900] ;  /* 0x00390000c504783b */ /* 0x000e6e0000004200 */
[C---:B------:R-:W-:Y:S01]  /*9e60*/  HMMA.16816.F32 R164, R168.reuse, R166, R8 ;  /* 0x000000a6a8a4723c */ /* 0x040fe20000001808 */
[----:B------:R-:W2:Y:S07]  /*9e70*/  LDSM.16.MT88.4 R8, [R198+0x3900] ;  /* 0x00390000c608783b */ /* 0x000eae0000004200 */
[C---:B----4-:R-:W-:Y:S01]  /*9e80*/  HMMA.16816.F32 R132, R168.reuse, R136, R12 ;  /* 0x00000088a884723c */ /* 0x050fe2000000180c */
[----:B------:R-:W3:Y:S07]  /*9e90*/  LDSM.16.MT88.4 R12, [R200+0x3900] ;  /* 0x00390000c80c783b */ /* 0x000eee0000004200 */
[C---:B------:R-:W-:Y:S01]  /*9ea0*/  HMMA.16816.F32 R136, R168.reuse, R138, R16 ;  /* 0x0000008aa888723c */ /* 0x040fe20000001810 */
[----:B------:R-:W4:Y:S07]  /*9eb0*/  LDSM.16.MT88.4 R16, [R199+0x3900] ;  /* 0x00390000c710783b */ /* 0x000f2e0000004200 */
[C---:B------:R-:W-:Y:S01]  /*9ec0*/  HMMA.16816.F32 R140, R168.reuse, R152, R20 ;  /* 0x00000098a88c723c */ /* 0x040fe20000001814 */
[----:B------:R-:W5:Y:S07]  /*9ed0*/  LDSM.16.MT88.4 R20, [R197+0x5900] ;  /* 0x00590000c514783b */ /* 0x000f6e0000004200 */
[C---:B------:R-:W-:Y:S01]  /*9ee0*/  HMMA.16816.F32 R144, R168.reuse, R154, R24 ;  /* 0x0000009aa890723c */ /* 0x040fe20000001818 */
[----:B------:R-:W-:Y:S07]  /*9ef0*/  LDSM.16.MT88.4 R24, [R197+0x7900] ;  /* 0x00790000c518783b */ /* 0x000fee0000004200 */
        /* <DEDUP_REMOVED lines=14> */
[C---:B-----5:R-:W-:Y:S08]  /*9fe0*/  HMMA.16816.F32 R68, R168.reuse, R20, R68 ;  /* 0x00000014a844723c */ /* 0x060ff00000001844 */
[C---:B------:R-:W-:Y:S01]  /*9ff0*/  HMMA.16816.F32 R72, R168.reuse, R22, R72 ;  /* 0x00000016a848723c */ /* 0x040fe20000001848 */
[----:B------:R-:W5:Y:S07]  /*a000*/  LDSM.16.MT88.4 R20, [R200+0x7900] ;  /* 0x00790000c814783b */ /* 0x000f6e0000004200 */
[C---:B-1----:R-:W-:Y:S08]  /*a010*/  HMMA.16816.F32 R76, R168.reuse, R4, R76 ;  /* 0x00000004a84c723c */ /* 0x042ff0000000184c */
[C---:B------:R-:W-:Y:S01]  /*a020*/  HMMA.16816.F32 R80, R168.reuse, R6, R80 ;  /* 0x00000006a850723c */ /* 0x040fe20000001850 */
[----:B------:R-:W1:Y:S07]  /*a030*/  LDSM.16.MT88.4 R4, [R199+0x7900] ;  /* 0x00790000c704783b */ /* 0x000e6e0000004200 */
[C---:B--2---:R-:W-:Y:S07]  /*a040*/  HMMA.16816.F32 R84, R168.reuse, R8, R84 ;  /* 0x00000008a854723c */ /* 0x044fee0000001854 */
[----:B------:R-:W-:Y:S01]  /*a050*/  FFMA.FTZ R8, R2, R244, R240 ;  /* 0x000000f402087223 */ /* 0x000fe200000100f0 */
[C---:B------:R-:W-:Y:S04]  /*a060*/  HMMA.16816.F32 R88, R168.reuse, R10, R88 ;  /* 0x0000000aa858723c */ /* 0x040fe80000001858 */
[----:B------:R-:W-:Y:S02]  /*a070*/  FFMA.FTZ R2, R0, R245, R232 ;  /* 0x000000f500027223 */ /* 0x000fe400000100e8 */
[----:B------:R-:W-:Y:S02]  /*a080*/  FADD.FTZ R0, R243, R8 ;  /* 0x00000008f3007221 */ /* 0x000fe40000010000 */
[C---:B---3--:R-:W-:Y:S04]  /*a090*/  HMMA.16816.F32 R92, R168.reuse, R12, R92 ;  /* 0x0000000ca85c723c */ /* 0x048fe8000000185c */
[----:B------:R-:W-:Y:S02]  /*a0a0*/  FADD.FTZ R2, R231, R2 ;  /* 0x00000002e7027221 */ /* 0x000fe40000010000 */
[----:B------:R-:W-:Y:S02]  /*a0b0*/  FADD.FTZ R0, R242, R0 ;  /* 0x00000000f2007221 */ /* 0x000fe40000010000 */
[C---:B------:R-:W-:Y:S04]  /*a0c0*/  HMMA.16816.F32 R96, R168.reuse, R14, R96 ;  /* 0x0000000ea860723c */ /* 0x040fe80000001860 */
        /* <DEDUP_REMOVED lines=8> */
[C---:B----4-:R-:W-:Y:S04]  /*a150*/  HMMA.16816.F32 R108, R168.reuse, R16, R108 ;  /* 0x00000010a86c723c */ /* 0x050fe8000000186c */
[----:B------:R-:W-:Y:S02]  /*a160*/  FADD.FTZ R2, R191, R2 ;  /* 0x00000002bf027221 */ /* 0x000fe40000010000 */
[----:B------:R-:W-:Y:S02]  /*a170*/  FADD.FTZ R0, R237, R0 ;  /* 0x00000000ed007221 */ /* 0x000fe40000010000 */
[C---:B------:R-:W-:Y:S04]  /*a180*/  HMMA.16816.F32 R112, R168.reuse, R18, R112 ;  /* 0x00000012a870723c */ /* 0x040fe80000001870 */
[----:B------:R-:W-:Y:S02]  /*a190*/  FADD.FTZ R2, R190, R2 ;  /* 0x00000002be027221 */ /* 0x000fe40000010000 */
[----:B------:R-:W-:Y:S02]  /*a1a0*/  FADD.FTZ R0, R236, R0 ;  /* 0x00000000ec007221 */ /* 0x000fe40000010000 */
[----:B------:R-:W-:Y:S01]  /*a1b0*/  FADD.FTZ R2, R189, R2 ;  /* 0x00000002bd027221 */ /* 0x000fe20000010000 */
[C---:B-----5:R-:W-:Y:S03]  /*a1c0*/  HMMA.16816.F32 R116, R168.reuse, R20, R116 ;  /* 0x00000014a874723c */ /* 0x060fe60000001874 */
[----:B------:R-:W-:Y:S02]  /*a1d0*/  FADD.FTZ R0, R235, R0 ;  /* 0x00000000eb007221 */ /* 0x000fe40000010000 */
[----:B------:R-:W-:Y:S02]  /*a1e0*/  FADD.FTZ R2, R181, R2 ;  /* 0x00000002b5027221 */ /* 0x000fe40000010000 */
[----:B------:R-:W-:Y:S01]  /*a1f0*/  FADD.FTZ R0, R234, R0 ;  /* 0x00000000ea007221 */ /* 0x000fe20000010000 */
[C---:B------:R-:W-:Y:S04]  /*a200*/  HMMA.16816.F32 R120, R168.reuse, R22, R120 ;  /* 0x00000016a878723c */ /* 0x040fe80000001878 */
[----:B------:R-:W-:Y:S02]  /*a210*/  FADD.FTZ R2, R180, R2 ;  /* 0x00000002b4027221 */ /* 0x000fe40000010000 */
[----:B------:R-:W-:Y:S02]  /*a220*/  FADD.FTZ R0, R187, R0 ;  /* 0x00000000bb007221 */ /* 0x000fe40000010000 */
[----:B------:R-:W-:Y:S01]  /*a230*/  FADD.FTZ R2, R179, R2 ;  /* 0x00000002b3027221 */ /* 0x000fe20000010000 */
[C---:B-1----:R-:W-:Y:S03]  /*a240*/  HMMA.16816.F32 R124, R168.reuse, R4, R124 ;  /* 0x00000004a87c723c */ /* 0x042fe6000000187c */
[----:B------:R-:W-:Y:S04]  /*a250*/  FADD.FTZ R0, R186, R0 ;  /* 0x00000000ba007221 */ /* 0x000fe80000010000 */
        /* <DEDUP_REMOVED lines=13> */
.L_x_1604:
[----:B------:R-:W1:Y:S01]  /*a330*/  S2UR UR8, SR_CTAID.X ;  /* 0x00000000000879c3 */ /* 0x000e620000002500 */
[----:B------:R-:W-:Y:S01]  /*a340*/  ULDC.64 UR4, c[0x0][0x2c8] ;  /* 0x0000b20000047ab9 */ /* 0x000fe20000000a00 */
[----:B------:R-:W-:Y:S01]  /*a350*/  PLOP3.LUT P0, PT, PT, PT, UP1, 0x40, 0x0 ;  /* 0x000000000000781c */ /* 0x000fe20003f0e818 */
[----:B------:R-:W-:-:S02]  /*a360*/  UMOV UR7, 0x1 ;  /* 0x0000000100077882 */ /* 0x000fc40000000000 */
[----:B-1----:R-:W-:-:S04]  /*a370*/  ULEA UR8, UR8, 0x7f, 0x7 ;  /* 0x0000007f08087891 */ /* 0x002fc8000f8e383f */
[----:B------:R-:W-:-:S03]  /*a380*/  UIMAD.WIDE.U32 UR14, UR8, UR4, URZ ;  /* 0x00000004080e72a5 */ /* 0x000fc6000f8e003f */
[----:B------:R-:W-:Y:S02]  /*a390*/  ULDC UR4, c[0x0][0x168] ;  /* 0x00005a0000047ab9 */ /* 0x000fe40000000800 */
[----:B------:R-:W-:Y:S02]  /*a3a0*/  UIADD3 UR4, UR7, -UR4, URZ ;  /* 0x8000000407047290 */ /* 0x000fe4000fffe03f */
[----:B------:R-:W-:-:S03]  /*a3b0*/  @UP2 USHF.R.U32.HI UR8, URZ, UR5, UR15 ;  /* 0x000000053f082299 */ /* 0x000fc6000801160f */
[----:B------:R-:W-:Y:S02]  /*a3c0*/  ULDC UR5, c[0x0][0x1d0] ;  /* 0x0000740000057ab9 */ /* 0x000fe40000000800 */
[----:B------:R-:W-:-:S03]  /*a3d0*/  UIADD3 UR5, UR8, UR5, UR4 ;  /* 0x0000000508057290 */ /* 0x000fc6000fffe004 */
[----:B------:R-:W-:Y:S02]  /*a3e0*/  ULDC UR4, c[0x0][0x324] ;  /* 0x0000c90000047ab9 */ /* 0x000fe40000000800 */
[----:B------:R-:W-:-:S06]  /*a3f0*/  UIADD3 UR4, UR5, -UR4, URZ ;  /* 0x8000000405047290 */ /* 0x000fcc000fffe03f */
        /* <DEDUP_REMOVED lines=12> */
.L_x_1615:
[----:B------:R-:W-:-:S04]  /*a4c0*/  MOV R4, c[0x0][0x32c] ;  /* 0x0000cb0000047a02 */ /* 0x000fc80000000f00 */
[----:B------:R-:W-:-:S13]  /*a4d0*/  ISETP.NE.AND P0, PT, R4, 0x1, PT ;  /* 0x000000010400780c */ /* 0x000fda0003f05270 */
[----:B------:R-:W-:-:S05]  /*a4e0*/  @P0 IMAD.HI.U32 R4, R0, c[0x0][0x330], RZ ;  /* 0x0000cc0000040a27 */ /* 0x000fca00078e00ff */
[----:B------:R-:W-:-:S05]  /*a4f0*/  @P0 SHF.R.U32.HI R0, RZ, c[0x0][0x334], R4 ;  /* 0x0000cd00ff000a19 */ /* 0x000fca0000011604 */
.L_x_1616:
[----:B------:R-:W-:-:S05]  /*a500*/  IMAD R0, R0, c[0x0][0x32c], RZ ;  /* 0x0000cb0000007a24 */ /* 0x000fca00078e02ff */
[----:B------:R-:W-:-:S04]  /*a510*/  IMNMX R2, R2, R0, !PT ;  /* 0x0000000002027217 */ /* 0x000fc80007800200 */
.L_x_1614:
[----:B------:R-:W-:-:S04]  /*a520*/  IADD3 R2, R2, 0x3f, RZ ;  /* 0x0000003f02027810 */ /* 0x000fc80007ffe0ff */
[----:B------:R-:W-:-:S04]  /*a530*/  SHF.R.S32.HI R0, RZ, 0x1f, R2 ;  /* 0x0000001fff007819 */ /* 0x000fc80000011402 */
[----:B------:R-:W-:-:S04]  /*a540*/  LEA.HI R0, R0, R2, RZ, 0x6 ;  /* 0x0000000200007211 */ /* 0x000fc800078f30ff */
[----:B------:R-:W-:-:S04]  /*a550*/  SHF.R.S32.HI R0, RZ, 0x6, R0 ;  /* 0x00000006ff007819 */ /* 0x000fc80000011400 */
[----:B------:R-:W-:-:S04]  /*a560*/  IMNMX R240, R233, R0, !PT ;  /* 0x00000000e9f07217 */ /* 0x000fc80007800200 */
[----:B------:R-:W-:-:S13]  /*a570*/  ISETP.GE.AND P0, PT, R223, R240, PT ;  /* 0x000000f0df00720c */ /* 0x000fda0003f06270 */
[----:B------:R-:W-:Y:S05]  /*a580*/  @!P0 BRA `(.L_x_1617) ;  /* 0x0000341000008947 */ /* 0x000fea0003800000 */
[----:B------:R-:W2:Y:S04]  /*a590*/  LDL.64 R10, [R1+0x30] ;  /* 0x00003000010a7983 */ /* 0x000ea80000100a00 */
[----:B------:R-:W3:Y:S04]  /*a5a0*/  LDL.64 R8, [R1+0x18] ;  /* 0x0000180001087983 */ /* 0x000ee80000100a00 */
[----:B------:R-:W4:Y:S04]  /*a5b0*/  LDL.64 R6, [R1+0x28] ;  /* 0x0000280001067983 */ /* 0x000f280000100a00 */
[----:B------:R-:W5:Y:S01]  /*a5c0*/  LDL.64 R4, [R1+0x20] ;  /* 0x0000200001047983 */ /* 0x000f620000100a00 */
[----:B------:R-:W-:Y:S01]  /*a5d0*/  IMAD.MOV.U32 R158, RZ, RZ, R3 ;  /* 0x000000ffff9e7224 */ /* 0x000fe200078e0003 */
[----:B------:R-:W-:Y:S01]  /*a5e0*/  MOV R224, R223 ;  /* 0x000000df00e07202 */ /* 0x000fe20000000f00 */
[----:B------:R-:W-:Y:S01]  /*a5f0*/  IMAD.MOV.U32 R157, RZ, RZ, R156 ;  /* 0x000000ffff9d7224 */ /* 0x000fe200078e009c */
[----:B------:R-:W-:Y:S01]  /*a600*/  MOV R242, c[0x0][0x20c] ;  /* 0x0000830000f27a02 */ /* 0x000fe20000000f00 */
[----:B------:R-:W-:Y:S01]  /*a610*/  IMAD.MOV.U32 R241, RZ, RZ, c[0x0][0x208] ;  /* 0x00008200fff17624 */ /* 0x000fe200078e00ff */
[----:B--2---:R-:W-:-:S02]  /*a620*/  IADD3 R239, P6, R10, 0x40, RZ ;  /* 0x000000400aef7810 */ /* 0x004fc40007fde0ff */
[C---:B------:R-:W-:Y:S02]  /*a630*/  IADD3 R237, P5, R10.reuse, 0x80, RZ ;  /* 0x000000800aed7810 */ /* 0x040fe40007fbe0ff */
[----:B------:R-:W-:Y:S01]  /*a640*/  IADD3 R235, P0, R10, 0xc0, RZ ;  /* 0x000000c00aeb7810 */ /* 0x000fe20007f1e0ff */
[--C-:B---3--:R-:W-:Y:S02]  /*a650*/  IMAD.X R238, RZ, RZ, R9.reuse, P6 ;  /* 0x000000ffffee7224 */ /* 0x108fe400030e0609 */
[----:B------:R-:W-:Y:S01]  /*a660*/  IMAD.X R236, RZ, RZ, R9, P5 ;  /* 0x000000ffffec7224 */ /* 0x000fe200028e0609 */
[C---:B----4-:R-:W-:Y:S02]  /*a670*/  IADD3 R232, P6, R6.reuse, 0x40, RZ ;  /* 0x0000004006e87810 */ /* 0x050fe40007fde0ff */
[----:B------:R-:W-:Y:S02]  /*a680*/  IADD3 R230, P5, R6, 0x80, RZ ;  /* 0x0000008006e67810 */ /* 0x000fe40007fbe0ff */
[----:B------:R-:W-:-:S02]  /*a690*/  IADD3.X R234, RZ, R9, RZ, P0, !PT ;  /* 0x00000009ffea7210 */ /* 0x000fc400007fe4ff */
[----:B------:R-:W-:Y:S01]  /*a6a0*/  IADD3 R228, P0, R6, 0xc0, RZ ;  /* 0x000000c006e47810 */ /* 0x000fe20007f1e0ff */
[--C-:B-----5:R-:W-:Y:S02]  /*a6b0*/  IMAD.X R231, RZ, RZ, R5.reuse, P6 ;  /* 0x000000ffffe77224 */ /* 0x120fe400030e0605 */
[----:B------:R-:W-:Y:S01]  /*a6c0*/  IMAD.X R229, RZ, RZ, R5, P5 ;  /* 0x000000ffffe57224 */ /* 0x000fe200028e0605 */
[----:B------:R-:W-:Y:S02]  /*a6d0*/  IADD3.X R227, RZ, R5, RZ, P0, !PT ;  /* 0x00000005ffe37210 */ /* 0x000fe400007fe4ff */
.L_x_1618:
[----:B------:R-:W2:Y:S01]  /*a6e0*/  LDL.64 R250, [R1+0x30] ;  /* 0x0000300001fa7983 */ /* 0x000ea20000100a00 */
[----:B------:R-:W-:Y:S05]  /*a6f0*/  DEPBAR.LE SB0, 0x0 ;  /* 0x000080000000791a */ /* 0x000fea0000000000 */
[----:B------:R-:W-:Y:S01]  /*a700*/  BAR.SYNC.DEFER_BLOCKING 0x0 ;  /* 0x0000000000007b1d */ /* 0x000fe20000010000 */
[----:B------:R-:W-:Y:S02]  /*a710*/  ISETP.GT.AND P6, PT, R233, R224, PT ;  /* 0x000000e0e900720c */ /* 0x000fe40003fc4270 */
[C---:B------:R-:W-:Y:S02]  /*a720*/  IADD3 R223, R224.reuse, -0x1, RZ ;  /* 0xffffffffe0df7810 */ /* 0x040fe40007ffe0ff */
[----:B------:R-:W-:Y:S02]  /*a730*/  MOV R247, 0x5 ;  /* 0x0000000500f77802 */ /* 0x000fe40000000f00 */
[----:B------:R-:W-:Y:S04]  /*a740*/  MOV R243, c[0x0][0x1e0] ;  /* 0x0000780000f37a02 */ /* 0x000fe80000000f00 */
[----:B------:R-:W-:Y:S03]  /*a750*/  SHF.L.U32 R243, R243, 0x5, RZ ;  /* 0x00000005f3f37819 */ /* 0x000fe600000006ff */
[----:B------:R-:W-:Y:S01]  /*a760*/  @!P6 SHF.R.S32.HI R0, RZ, 0x1f, R224 ;  /* 0x0000001fff00e819 */ /* 0x000fe200000114e0 */
[----:B------:R-:W-:Y:S04]  /*a770*/  @!P6 IMAD.WIDE.U32 R20, R224, c[0x0][0x208], RZ ;  /* 0x00008200e014ea25 */ /* 0x000fe800078e00ff */
[----:B------:R-:W-:Y:S01]  /*a780*/  @!P6 IMAD R0, R0, c[0x0][0x208], RZ ;  /* 0x000082000000ea24 */ /* 0x000fe200078e02ff */
[----:B------:R-:W-:Y:S03]  /*a790*/  @!P6 SHF.L.U32 R2, R20, 0x6, RZ ;  /* 0x000000061402e819 */ /* 0x000fe600000006ff */
[----:B------:R-:W-:Y:S01]  /*a7a0*/  @!P6 IMAD R0, R224, c[0x0][0x20c], R0 ;  /* 0x00008300e000ea24 */ /* 0x000fe200078e0200 */
[----:B------:R-:W3:Y:S04]  /*a7b0*/  LDL.64 R248, [R1+0x18] ;  /* 0x0000180001f87983 */ /* 0x000ee80000100a00 */
[----:B------:R-:W-:Y:S02]  /*a7c0*/  @!P6 IADD3 R0, R21, R0, RZ ;  /* 0x000000001500e210 */ /* 0x000fe40007ffe0ff */
[----:B------:R-:W-:Y:S02]  /*a7d0*/  LDSM.16.M88.4 R32, [R203+0x10100] ;  /* 0x01010000cb20783b */ /* 0x000fe40000000200 */
[----:B------:R-:W-:Y:S04]  /*a7e0*/  @!P6 SHF.L.U64.HI R0, R20, 0x6, R0 ;  /* 0x000000061400e819 */ /* 0x000fe80000010200 */
[----:B------:R-:W1:Y:S06]  /*a7f0*/  LDSM.16.M88.4 R8, [R196+0x8100] ;  /* 0x00810000c408783b */ /* 0x000e6c0000000200 */
[----:B------:R-:W4:Y:S06]  /*a800*/  LDSM.16.M88.4 R16, [R196+0x8900] ;  /* 0x00890000c410783b */ /* 0x000f2c0000000200 */
[----:B------:R-:W5:Y:S06]  /*a810*/  LDSM.16.M88.4 R24, [R196+0x9100] ;  /* 0x00910000c418783b */ /* 0x000f6c0000000200 */
[----:B------:R-:W2:Y:S06]  /*a820*/  LDSM.16.M88.4 R168, [R196+0x9900] ;  /* 0x00990000c4a8783b */ /* 0x000eac0000000200 */
[----:B------:R-:W-:Y:S06]  /*a830*/  LDSM.16.M88.4 R172, [R204+0x10100] ;  /* 0x01010000ccac783b */ /* 0x000fec0000000200 */
[----:B------:R-:W2:Y:S06]  /*a840*/  LDSM.16.M88.4 R176, [R207] ;  /* 0x00000000cfb0783b */ /* 0x000eac0000000200 */
[----:B------:R-:W2:Y:S01]  /*a850*/  LDSM.16.M88.4 R180, [R222] ;  /* 0x00000000deb4783b */ /* 0x000ea20000000200 */
[C---:B-1----:R-:W-:Y:S05]  /*a860*/  HMMA.16816.F32 R4, R32.reuse, R8, RZ ;  /* 0x000000082004723c */ /* 0x042fea00000018ff */
[----:B------:R-:W1:Y:S03]  /*a870*/  LDSM.16.M88.4 R184, [R221] ;  /* 0x00000000ddb8783b */ /* 0x000e660000000200 */
[C---:B------:R-:W-:Y:S03]  /*a880*/  HMMA.16816.F32 R8, R32.reuse, R10, RZ ;  /* 0x0000000a2008723c */ /* 0x040fe600000018ff */
[----:B------:R-:W1:Y:S05]  /*a890*/  LDSM.16.M88.4 R188, [R220] ;  /* 0x00000000dcbc783b */ /* 0x000e6a0000000200 */
[C---:B----4-:R-:W-:Y:S08]  /*a8a0*/  HMMA.16816.F32 R12, R32.reuse, R16, RZ ;  /* 0x00000010200c723c */ /* 0x050ff000000018ff */
[C---:B------:R-:W-:Y:S08]  /*a8b0*/  HMMA.16816.F32 R16, R32.reuse, R18, RZ ;  /* 0x000000122010723c */ /* 0x040ff000000018ff */
[C---:B-----5:R-:W-:Y:S01]  /*a8c0*/  HMMA.16816.F32 R20, R32.reuse, R24, RZ ;  /* 0x000000182014723c */ /* 0x060fe200000018ff */
[----:B--2---:R-:W-:Y:S04]  /*a8d0*/  @!P6 IADD3 R3, P5, R2, R250, RZ ;  /* 0x000000fa0203e210 */ /* 0x004fe80007fbe0ff */
[C---:B------:R-:W-:Y:S02]  /*a8e0*/  @!P6 LEA R192, P0, R3.reuse, c[0x0][0x1f8], 0x1 ;  /* 0x00007e0003c0ea11 */ /* 0x040fe400078008ff */
[----:B---3--:R-:W-:Y:S05]  /*a8f0*/  @!P6 IADD3.X R24, R0, R249, RZ, P5, !PT ;  /* 0x000000f90018e210 */ /* 0x008fea0002ffe4ff */
[----:B------:R-:W-:Y:S02]  /*a900*/  @!P6 LEA.HI.X R193, R3, c[0x0][0x1fc], R24, 0x1, P0 ;  /* 0x00007f0003c1ea11 */ /* 0x000fe400000f0c18 */
[C---:B------:R-:W-:Y:S01]  /*a910*/  HMMA.16816.F32 R24, R32.reuse, R26, RZ ;  /* 0x0000001a2018723c */ /* 0x040fe200000018ff */
[----:B------:R-:W-:Y:S02]  /*a920*/  @!P6 IADD3 R3, P0, R2, R239, RZ ;  /* 0x000000ef0203e210 */ /* 0x000fe40007f1e0ff */
[----:B------:R-:W-:Y:S01]  /*a930*/  @!PT LDS RZ, [RZ] ;  /* 0x00000000fffff984 */ /* 0x000fe20000000800 */
[----:B------:R-:W-:Y:S01]  /*a940*/  @!PT LDS RZ, [RZ] ;  /* 0x00000000fffff984 */ /* 0x000fe20000000800 */
[----:B------:R-:W-:Y:S01]  /*a950*/  @!PT LDS RZ, [RZ] ;  /* 0x00000000fffff984 */ /* 0x000fe20000000800 */
[----:B------:R2:W-:Y:S02]  /*a960*/  @!P6 LDGSTS.E.BYPASS.LTC128B.128 [R225+0x100], [R192.64], !P4 ;  /* 0x00100000c0e1efae */ /* 0x0005e4000e101d4c */
[C---:B------:R-:W-:Y:S02]  /*a970*/  @!P6 LEA R194, P5, R3.reuse, c[0x0][0x1f8], 0x1 ;  /* 0x00007e0003c2ea11 */ /* 0x040fe400078a08ff */
[----:B------:R-:W-:Y:S01]  /*a980*/  @!P6 IADD3.X R159, R0, R238, RZ, P0, !PT ;  /* 0x000000ee009fe210 */ /* 0x000fe200007fe4ff */
[C---:B------:R-:W-:Y:S01]  /*a990*/  HMMA.16816.F32 R28, R32.reuse, R168, RZ ;  /* 0x000000a8201c723c */ /* 0x040fe200000018ff */
[----:B------:R-:W-:Y:S03]  /*a9a0*/  @!P6 IADD3 R156, P0, R2, R237, RZ ;  /* 0x000000ed029ce210 */ /* 0x000fe60007f1e0ff */
[----:B------:R-:W-:Y:S02]  /*a9b0*/  @!P6 LEA.HI.X R195, R3, c[0x0][0x1fc], R159, 0x1, P5 ;  /* 0x00007f0003c3ea11 */ /* 0x000fe400028f0c9f */
[----:B------:R-:W-:Y:S02]  /*a9c0*/  @!P6 IADD3.X R159, R0, R236, RZ, P0, !PT ;  /* 0x000000ec009fe210 */ /* 0x000fe400007fe4ff */
[----:B------:R-:W-:Y:S01]  /*a9d0*/  HMMA.16816.F32 R32, R32, R170, RZ ;  /* 0x000000aa2020723c */ /* 0x000fe200000018ff */
[----:B------:R-:W-:Y:S01]  /*a9e0*/  @!P6 LEA R168, P5, R156, c[0x0][0x1f8], 0x1 ;  /* 0x00007e009ca8ea11 */ /* 0x000fe200078a08ff */
[----:B------:R2:W-:Y:S02]  /*a9f0*/  @!P6 LDGSTS.E.BYPASS.LTC128B.128 [R225+0x2100], [R194.64], !P3 ;  /* 0x02100000c2e1efae */ /* 0x0005e4000d901d4c */
[----:B------:R-:W-:Y:S02]  /*aa00*/  @!P6 IADD3 R3, P0, R2, R235, RZ ;  /* 0x000000eb0203e210 */ /* 0x000fe40007f1e0ff */
[----:B------:R-:W-:Y:S02]  /*aa10*/  @!P6 LEA.HI.X R169, R156, c[0x0][0x1fc], R159, 0x1, P5 ;  /* 0x00007f009ca9ea11 */ /* 0x000fe400028f0c9f */
[C---:B------:R-:W-:Y:S03]  /*aa20*/  HMMA.16816.F32 R4, R172.reuse, R176, R4 ;  /* 0x000000b0ac04723c */ /* 0x040fe60000001804 */
[----:B------:R3:W-:Y:S02]  /*aa30*/  @!P6 LDGSTS.E.BYPASS.LTC128B.128 [R225+0x4100], [R168.64], !P2 ;  /* 0x04100000a8e1efae */ /* 0x0007e4000d101d4c */
[----:B------:R-:W-:Y:S02]  /*aa40*/  @!P6 LEA R170, P5, R3, c[0x0][0x1f8], 0x1 ;  /* 0x00007e0003aaea11 */ /* 0x000fe400078a08ff */
[----:B------:R-:W-:Y:S01]  /*aa50*/  @!P6 IADD3.X R156, R0, R234, RZ, P0, !PT ;  /* 0x000000ea009ce210 */ /* 0x000fe200007fe4ff */
[C---:B------:R-:W-:Y:S04]  /*aa60*/  HMMA.16816.F32 R8, R172.reuse, R178, R8 ;  /* 0x000000b2ac08723c */ /* 0x040fe80000001808 */
[----:B------:R-:W-:Y:S02]  /*aa70*/  @!P6 LEA R2, P0, R241, R2, 0x5 ;  /* 0x00000002f102e211 */ /* 0x000fe400078028ff */
[----:B------:R-:W-:Y:S02]  /*aa80*/  @!P6 LEA.HI.X R171, R3, c[0x0][0x1fc], R156, 0x1, P5 ;  /* 0x00007f0003abea11 */ /* 0x000fe400028f0c9c */
[C---:B------:R-:W-:Y:S03]  /*aa90*/  HMMA.16816.F32 R12, R172.reuse, R180, R12 ;  /* 0x000000b4ac0c723c */ /* 0x040fe6000000180c */
[----:B------:R4:W-:Y:S01]  /*aaa0*/  @!P6 LDGSTS.E.BYPASS.LTC128B.128 [R225+0x6100], [R170.64], !P1 ;  /* 0x06100000aae1efae */ /* 0x0009e2000c901d4c */
[----:B------:R-:W-:Y:S02]  /*aab0*/  @!P6 IADD3 R156, P5, R2, R250, RZ ;  /* 0x000000fa029ce210 */ /* 0x000fe40007fbe0ff */
[----:B------:R-:W-:Y:S02]  /*aac0*/  @!P6 LEA.HI.X R0, R241, R0, R242, 0x5, P0 ;  /* 0x00000000f100e211 */ /* 0x000fe400000f2cf2 */
[C---:B------:R-:W-:Y:S01]  /*aad0*/  HMMA.16816.F32 R16, R172.reuse, R182, R16 ;  /* 0x000000b6ac10723c */ /* 0x040fe20000001810 */
[----:B------:R-:W5:Y:S03]  /*aae0*/  LDL.64 R250, [R1+0x28] ;  /* 0x0000280001fa7983 */ /* 0x000f660000100a00 */
[----:B------:R-:W-:Y:S02]  /*aaf0*/  @!P6 IADD3.X R159, R0, R249, RZ, P5, !PT ;  /* 0x000000f9009fe210 */ /* 0x000fe40002ffe4ff */
[C---:B---3--:R-:W-:Y:S01]  /*ab00*/  @!P6 LEA R168, P5, R156.reuse, c[0x0][0x1f8], 0x1 ;  /* 0x00007e009ca8ea11 */ /* 0x048fe200078a08ff */
[----:B------:R-:W3:Y:S01]  /*ab10*/  LDL.64 R248, [R1+0x20] ;  /* 0x0000200001f87983 */ /* 0x000ee20000100a00 */
[C---:B-1----:R-:W-:Y:S04]  /*ab20*/  HMMA.16816.F32 R20, R172.reuse, R184, R20 ;  /* 0x000000b8ac14723c */ /* 0x042fe80000001814 */
[----:B------:R-:W-:Y:S02]  /*ab30*/  @!P6 LEA.HI.X R169, R156, c[0x0][0x1fc], R159, 0x1, P5 ;  /* 0x00007f009ca9ea11 */ /* 0x000fe400028f0c9f */
[C---:B------:R-:W-:Y:S02]  /*ab40*/  @!P6 IADD3 R3, P0, R2.reuse, R239, RZ ;  /* 0x000000ef0203e210 */ /* 0x040fe40007f1e0ff */
[C---:B------:R-:W-:Y:S01]  /*ab50*/  HMMA.16816.F32 R24, R172.reuse, R186, R24 ;  /* 0x000000baac18723c */ /* 0x040fe20000001818 */
[----:B------:R1:W-:Y:S03]  /*ab60*/  @!P6 LDGSTS.E.BYPASS.LTC128B.128 [R225+0x1100], [R168.64], !P4 ;  /* 0x01100000a8e1efae */ /* 0x0003e6000e101d4c */
[----:B------:R-:W-:Y:S02]  /*ab70*/  @!P6 IADD3 R156, P5, R2, R237, RZ ;  /* 0x000000ed029ce210 */ /* 0x000fe40007fbe0ff */
[C---:B----4-:R-:W-:Y:S02]  /*ab80*/  @!P6 IADD3.X R171, R0.reuse, R238, RZ, P0, !PT ;  /* 0x000000ee00abe210 */ /* 0x050fe400007fe4ff */
[C---:B------:R-:W-:Y:S04]  /*ab90*/  HMMA.16816.F32 R28, R172.reuse, R188, R28 ;  /* 0x000000bcac1c723c */ /* 0x040fe8000000181c */
[C---:B------:R-:W-:Y:S02]  /*aba0*/  @!P6 LEA R170, P0, R3.reuse, c[0x0][0x1f8], 0x1 ;  /* 0x00007e0003aaea11 */ /* 0x040fe400078008ff */
[----:B------:R-:W-:Y:S02]  /*abb0*/  @!P6 IADD3.X R159, R0, R236, RZ, P5, !PT ;  /* 0x000000ec009fe210 */ /* 0x000fe40002ffe4ff */
[----:B------:R-:W-:Y:S04]  /*abc0*/  HMMA.16816.F32 R32, R172, R190, R32 ;  /* 0x000000beac20723c */ /* 0x000fe80000001820 */
[----:B------:R-:W-:Y:S02]  /*abd0*/  @!P6 LEA.HI.X R171, R3, c[0x0][0x1fc], R171, 0x1, P0 ;  /* 0x00007f0003abea11 */ /* 0x000fe400000f0cab */
[----:B------:R-:W-:Y:S03]  /*abe0*/  @!P6 IADD3 R3, P0, R2, R235, RZ ;  /* 0x000000eb0203e210 */ /* 0x000fe60007f1e0ff */
[----:B------:R4:W-:Y:S03]  /*abf0*/  @!P6 LDGSTS.E.BYPASS.LTC128B.128 [R225+0x3100], [R170.64], !P3 ;  /* 0x03100000aae1efae */ /* 0x0009e6000d901d4c */
[----:B-1----:R-:W-:Y:S02]  /*ac00*/  @!P6 LEA R168, P5, R156, c[0x0][0x1f8], 0x1 ;  /* 0x00007e009ca8ea11 */ /* 0x002fe400078a08ff */
[----:B------:R-:W-:Y:S02]  /*ac10*/  @!P6 IADD3.X R0, R0, R234, RZ, P0, !PT ;  /* 0x000000ea0000e210 */ /* 0x000fe400007fe4ff */
[----:B------:R-:W-:Y:S02]  /*ac20*/  @!P6 LEA.HI.X R169, R156, c[0x0][0x1fc], R159, 0x1, P5 ;  /* 0x00007f009ca9ea11 */ /* 0x000fe400028f0c9f */
[C---:B------:R-:W-:Y:S03]  /*ac30*/  @!P6 LEA R2, P0, R3.reuse, c[0x0][0x1f8], 0x1 ;  /* 0x00007e000302ea11 */ /* 0x040fe600078008ff */
[----:B------:R4:W-:Y:S01]  /*ac40*/  @!P6 LDGSTS.E.BYPASS.LTC128B.128 [R225+0x5100], [R168.64], !P2 ;  /* 0x05100000a8e1efae */ /* 0x0009e2000d101d4c */
[----:B------:R-:W-:Y:S05]  /*ac50*/  @!P6 LEA.HI.X R3, R3, c[0x0][0x1fc], R0, 0x1, P0 ;  /* 0x00007f000303ea11 */ /* 0x000fea00000f0c00 */
[----:B------:R1:W-:Y:S01]  /*ac60*/  @!P6 LDGSTS.E.BYPASS.LTC128B.128 [R225+0x7100], [R2.64], !P1 ;  /* 0x0710000002e1efae */ /* 0x0003e2000c901d4c */
[----:B------:R-:W-:Y:S05]  /*ac70*/  ISETP.GT.AND P6, PT, R224, R233, PT ;  /* 0x000000e9e000720c */ /* 0x000fea0003fc4270 */
[----:B--2---:R-:W-:Y:S06]  /*ac80*/  LDSM.16.M88.4 R192, [R202+0x8100] ;  /* 0x00810000cac0783b */ /* 0x004fec0000000200 */
[----:B------:R-:W-:Y:S06]  /*ac90*/  LDSM.16.M88.4 R176, [R202+0x8900] ;  /* 0x00890000cab0783b */ /* 0x000fec0000000200 */
[----:B------:R-:W-:Y:S06]  /*aca0*/  LDSM.16.M88.4 R180, [R202+0x9100] ;  /* 0x00910000cab4783b */ /* 0x000fec0000000200 */
[----:B----4-:R-:W2:Y:S06]  /*acb0*/  LDSM.16.M88.4 R168, [R206+0x10100] ;  /* 0x01010000cea8783b */ /* 0x010eac0000000200 */
[----:B------:R-:W0:Y:S06]  /*acc0*/  LDGDEPBAR ;  /* 0x00000000000079af */ /* 0x000e2c0000000000 */
[----:B------:R-:W4:Y:S06]  /*acd0*/  LDSM.16.M88.4 R172, [R202+0x9900] ;  /* 0x00990000caac783b */ /* 0x000f2c0000000200 */
[----:B------:R-:W-:Y:S06]  /*ace0*/  LDSM.16.M88.4 R184, [R205+0x10100] ;  /* 0x01010000cdb8783b */ /* 0x000fec0000000200 */
[----:B------:R-:W1:Y:S01]  /*acf0*/  LDSM.16.M88.4 R188, [R201] ;  /* 0x00000000c9bc783b */ /* 0x000e620000000200 */
[C---:B--2---:R-:W-:Y:S08]  /*ad00*/  HMMA.16816.F32 R4, R168.reuse, R192, R4 ;  /* 0x000000c0a804723c */ /* 0x044ff00000001804 */
[C---:B------:R-:W-:Y:S01]  /*ad10*/  HMMA.16816.F32 R8, R168.reuse, R194, R8 ;  /* 0x000000c2a808723c */ /* 0x040fe20000001808 */
[----:B------:R-:W2:Y:S07]  /*ad20*/  LDSM.16.M88.4 R192, [R201+0x800] ;  /* 0x00080000c9c0783b */ /* 0x000eae0000000200 */
[C---:B------:R-:W-:Y:S08]  /*ad30*/  HMMA.16816.F32 R12, R168.reuse, R176, R12 ;  /* 0x000000b0a80c723c */ /* 0x040ff0000000180c */
[C---:B------:R-:W-:Y:S01]  /*ad40*/  HMMA.16816.F32 R16, R168.reuse, R178, R16 ;  /* 0x000000b2a810723c */ /* 0x040fe20000001810 */
[----:B------:R-:W2:Y:S07]  /*ad50*/  LDSM.16.M88.4 R176, [R201+0x1000] ;  /* 0x00100000c9b0783b */ /* 0x000eae0000000200 */
[C---:B------:R-:W-:Y:S08]  /*ad60*/  HMMA.16816.F32 R20, R168.reuse, R180, R20 ;  /* 0x000000b4a814723c */ /* 0x040ff00000001814 */
[C---:B------:R-:W-:Y:S01]  /*ad70*/  HMMA.16816.F32 R24, R168.reuse, R182, R24 ;  /* 0x000000b6a818723c */ /* 0x040fe20000001818 */
[----:B------:R-:W2:Y:S07]  /*ad80*/  LDSM.16.M88.4 R180, [R201+0x1800] ;  /* 0x00180000c9b4783b */ /* 0x000eae0000000200 */
[C---:B----4-:R-:W-:Y:S08]  /*ad90*/  HMMA.16816.F32 R28, R168.reuse, R172, R28 ;  /* 0x000000aca81c723c */ /* 0x050ff0000000181c */
[----:B------:R-:W-:Y:S01]  /*ada0*/  HMMA.16816.F32 R32, R168, R174, R32 ;  /* 0x000000aea820723c */ /* 0x000fe20000001820 */
[----:B------:R-:W-:Y:S06]  /*adb0*/  LDSM.16.M88.4 R168, [R203+0x14100] ;  /* 0x01410000cba8783b */ /* 0x000fec0000000200 */
[----:B------:R-:W4:Y:S01]  /*adc0*/  LDSM.16.M88.4 R172, [R196+0xa100] ;  /* 0x00a10000c4ac783b */ /* 0x000f220000000200 */
        /* <DEDUP_REMOVED lines=9> */
[C---:B------:R-:W-:Y:S08]  /*ae60*/  HMMA.16816.F32 R28, R184.reuse, R180, R28 ;  /* 0x000000b4b81c723c */ /* 0x040ff0000000181c */
[----:B------:R-:W-:Y:S01]  /*ae70*/  HMMA.16816.F32 R32, R184, R182, R32 ;  /* 0x000000b6b820723c */ /* 0x000fe20000001820 */
[----:B------:R-:W-:Y:S06]  /*ae80*/  LDSM.16.M88.4 R180, [R204+0x14100] ;  /* 0x01410000ccb4783b */ /* 0x000fec0000000200 */
[----:B------:R-:W3:Y:S01]  /*ae90*/  LDSM.16.M88.4 R184, [R219] ;  /* 0x00000000dbb8783b */ /* 0x000ee20000000200 */
        /* <DEDUP_REMOVED lines=8> */
[----:B------:R-:W2:Y:S07]  /*af20*/  LDSM.16.M88.4 R192, [R216] ;  /* 0x00000000d8c0783b */ /* 0x000eae0000000200 */
[C---:B------:R-:W-:Y:S08]  /*af30*/  HMMA.16816.F32 R28, R168.reuse, R176, R28 ;  /* 0x000000b0a81c723c */ /* 0x040ff0000000181c */
[----:B------:R-:W-:Y:S01]  /*af40*/  HMMA.16816.F32 R32, R168, R178, R32 ;  /* 0x000000b2a820723c */ /* 0x000fe20000001820 */
[----:B------:R-:W-:Y:S06]  /*af50*/  LDSM.16.M88.4 R168, [R206+0x14100] ;  /* 0x01410000cea8783b */ /* 0x000fec0000000200 */
[----:B------:R-:W2:Y:S01]  /*af60*/  LDSM.16.M88.4 R176, [R202+0xa100] ;  /* 0x00a10000cab0783b */ /* 0x000ea20000000200 */
        /* <DEDUP_REMOVED lines=8> */
[----:B------:R-:W-:Y:S07]  /*aff0*/  LDSM.16.M88.4 R188, [R205+0x14100] ;  /* 0x01410000cdbc783b */ /* 0x000fee0000000200 */
[C---:B--2---:R-:W-:Y:S08]  /*b000*/  HMMA.16816.F32 R28, R180.reuse, R192, R28 ;  /* 0x000000c0b41c723c */ /* 0x044ff0000000181c */
[----:B------:R-:W-:Y:S01]  /*b010*/  HMMA.16816.F32 R32, R180, R194, R32 ;  /* 0x000000c2b420723c */ /* 0x000fe20000001820 */
[----:B------:R-:W1:Y:S06]  /*b020*/  LDSM.16.M88.4 R180, [R202+0xb900] ;  /* 0x00b90000cab4783b */ /* 0x000e6c0000000200 */
[----:B------:R-:W2:Y:S01]  /*b030*/  LDSM.16.M88.4 R192, [R201+0x2000] ;  /* 0x00200000c9c0783b */ /* 0x000ea20000000200 */
[C---:B------:R-:W-:Y:S08]  /*b040*/  HMMA.16816.F32 R4, R168.reuse, R176, R4 ;  /* 0x000000b0a804723c */ /* 0x040ff00000001804 */
[C---:B------:R-:W-:Y:S01]  /*b050*/  HMMA.16816.F32 R8, R168.reuse, R178, R8 ;  /* 0x000000b2a808723c */ /* 0x040fe20000001808 */
[----:B------:R-:W2:Y:S07]  /*b060*/  LDSM.16.M88.4 R176, [R201+0x2800] ;  /* 0x00280000c9b0783b */ /* 0x000eae0000000200 */
[C---:B---3--:R-:W-:Y:S08]  /*b070*/  HMMA.16816.F32 R12, R168.reuse, R184, R12 ;  /* 0x000000b8a80c723c */ /* 0x048ff0000000180c */
[C---:B------:R-:W-:Y:S01]  /*b080*/  HMMA.16816.F32 R16, R168.reuse, R186, R16 ;  /* 0x000000baa810723c */ /* 0x040fe20000001810 */
[----:B------:R-:W3:Y:S07]  /*b090*/  LDSM.16.M88.4 R184, [R201+0x3000] ;  /* 0x00300000c9b8783b */ /* 0x000eee0000000200 */
[C---:B----4-:R-:W-:Y:S08]  /*b0a0*/  HMMA.16816.F32 R20, R168.reuse, R172, R20 ;  /* 0x000000aca814723c */ /* 0x050ff00000001814 */
[C---:B------:R-:W-:Y:S01]  /*b0b0*/  HMMA.16816.F32 R24, R168.reuse, R174, R24 ;  /* 0x000000aea818723c */ /* 0x040fe20000001818 */
[----:B------:R-:W-:Y:S07]  /*b0c0*/  LDSM.16.M88.4 R172, [R203+0x18100] ;  /* 0x01810000cbac783b */ /* 0x000fee0000000200 */
[C---:B-1----:R-:W-:Y:S08]  /*b0d0*/  HMMA.16816.F32 R28, R168.reuse, R180, R28 ;  /* 0x000000b4a81c723c */ /* 0x042ff0000000181c */
[----:B------:R-:W-:Y:S01]  /*b0e0*/  HMMA.16816.F32 R32, R168, R182, R32 ;  /* 0x000000b6a820723c */ /* 0x000fe20000001820 */
[----:B------:R-:W1:Y:S06]  /*b0f0*/  LDSM.16.M88.4 R168, [R201+0x3800] ;  /* 0x00380000c9a8783b */ /* 0x000e6c0000000200 */
[----:B------:R-:W4:Y:S01]  /*b100*/  LDSM.16.M88.4 R180, [R196+0xc100] ;  /* 0x00c10000c4b4783b */ /* 0x000f220000000200 */
[C---:B--2---:R-:W-:Y:S08]  /*b110*/  HMMA.16816.F32 R4, R188.reuse, R192, R4 ;  /* 0x000000c0bc04723c */ /* 0x044ff00000001804 */
[C---:B------:R-:W-:Y:S01]  /*b120*/  HMMA.16816.F32 R8, R188.reuse, R194, R8 ;  /* 0x000000c2bc08723c */ /* 0x040fe20000001808 */
[----:B------:R-:W2:Y:S07]  /*b130*/  LDSM.16.M88.4 R192, [R196+0xc900] ;  /* 0x00c90000c4c0783b */ /* 0x000eae0000000200 */
[C---:B------:R-:W-:Y:S08]  /*b140*/  HMMA.16816.F32 R12, R188.reuse, R176, R12 ;  /* 0x000000b0bc0c723c */ /* 0x040ff0000000180c */
[C---:B------:R-:W-:Y:S01]  /*b150*/  HMMA.16816.F32 R16, R188.reuse, R178, R16 ;  /* 0x000000b2bc10723c */ /* 0x040fe20000001810 */
[----:B------:R-:W2:Y:S07]  /*b160*/  LDSM.16.M88.4 R176, [R196+0xd100] ;  /* 0x00d10000c4b0783b */ /* 0x000eae0000000200 */
[C---:B---3--:R-:W-:Y:S08]  /*b170*/  HMMA.16816.F32 R20, R188.reuse, R184, R20 ;  /* 0x000000b8bc14723c */ /* 0x048ff00000001814 */
[C---:B------:R-:W-:Y:S01]  /*b180*/  HMMA.16816.F32 R24, R188.reuse, R186, R24 ;  /* 0x000000babc18723c */ /* 0x040fe20000001818 */
[----:B------:R-:W3:Y:S07]  /*b190*/  LDSM.16.M88.4 R184, [R196+0xd900] ;  /* 0x00d90000c4b8783b */ /* 0x000eee0000000200 */
[C---:B-1----:R-:W-:Y:S08]  /*b1a0*/  HMMA.16816.F32 R28, R188.reuse, R168, R28 ;  /* 0x000000a8bc1c723c */ /* 0x042ff0000000181c */
[----:B------:R-:W-:Y:S01]  /*b1b0*/  HMMA.16816.F32 R32, R188, R170, R32 ;  /* 0x000000aabc20723c */ /* 0x000fe20000001820 */
[----:B------:R-:W-:Y:S06]  /*b1c0*/  LDSM.16.M88.4 R168, [R204+0x18100] ;  /* 0x01810000cca8783b */ /* 0x000fec0000000200 */
[----:B------:R-:W-:Y:S01]  /*b1d0*/  LDSM.16.M88.4 R188, [R214] ;  /* 0x00000000d6bc783b */ /* 0x000fe20000000200 */
[C---:B----4-:R-:W-:Y:S08]  /*b1e0*/  HMMA.16816.F32 R4, R172.reuse, R180, R4 ;  /* 0x000000b4ac04723c */ /* 0x050ff00000001804 */
[C---:B------:R-:W-:Y:S01]  /*b1f0*/  HMMA.16816.F32 R8, R172.reuse, R182, R8 ;  /* 0x000000b6ac08723c */ /* 0x040fe20000001808 */
[----:B------:R-:W1:Y:S07]  /*b200*/  LDSM.16.M88.4 R180, [R215] ;  /* 0x00000000d7b4783b */ /* 0x000e6e0000000200 */
[C---:B--2---:R-:W-:Y:S08]  /*b210*/  HMMA.16816.F32 R12, R172.reuse, R192, R12 ;  /* 0x000000c0ac0c723c */ /* 0x044ff0000000180c */
[C---:B------:R-:W-:Y:S01]  /*b220*/  HMMA.16816.F32 R16, R172.reuse, R194, R16 ;  /* 0x000000c2ac10723c */ /* 0x040fe20000001810 */
[----:B------:R-:W2:Y:S07]  /*b230*/  LDSM.16.M88.4 R192, [R213] ;  /* 0x00000000d5c0783b */ /* 0x000eae0000000200 */
[C---:B------:R-:W-:Y:S08]  /*b240*/  HMMA.16816.F32 R20, R172.reuse, R176, R20 ;  /* 0x000000b0ac14723c */ /* 0x040ff00000001814 */
[C---:B------:R-:W-:Y:S01]  /*b250*/  HMMA.16816.F32 R24, R172.reuse, R178, R24 ;  /* 0x000000b2ac18723c */ /* 0x040fe20000001818 */
[----:B------:R-:W-:Y:S07]  /*b260*/  LDSM.16.M88.4 R176, [R206+0x18100] ;  /* 0x01810000ceb0783b */ /* 0x000fee0000000200 */
[C---:B---3--:R-:W-:Y:S08]  /*b270*/  HMMA.16816.F32 R28, R172.reuse, R184, R28 ;  /* 0x000000b8ac1c723c */ /* 0x048ff0000000181c */
[----:B------:R-:W-:Y:S01]  /*b280*/  HMMA.16816.F32 R32, R172, R186, R32 ;  /* 0x000000baac20723c */ /* 0x000fe20000001820 */
[----:B------:R-:W3:Y:S06]  /*b290*/  LDSM.16.M88.4 R172, [R212] ;  /* 0x00000000d4ac783b */ /* 0x000eec0000000200 */
[----:B------:R-:W4:Y:S01]  /*b2a0*/  LDSM.16.M88.4 R184, [R202+0xc100] ;  /* 0x00c10000cab8783b */ /* 0x000f220000000200 */
[C---:B-1----:R-:W-:Y:S08]  /*b2b0*/  HMMA.16816.F32 R4, R168.reuse, R180, R4 ;  /* 0x000000b4a804723c */ /* 0x042ff00000001804 */
[C---:B------:R-:W-:Y:S01]  /*b2c0*/  HMMA.16816.F32 R8, R168.reuse, R182, R8 ;  /* 0x000000b6a808723c */ /* 0x040fe20000001808 */
[----:B------:R-:W1:Y:S07]  /*b2d0*/  LDSM.16.M88.4 R180, [R202+0xc900] ;  /* 0x00c90000cab4783b */ /* 0x000e6e0000000200 */
        /* <DEDUP_REMOVED lines=8> */
[----:B------:R-:W-:Y:S06]  /*b360*/  LDSM.16.M88.4 R168, [R205+0x18100] ;  /* 0x01810000cda8783b */ /* 0x000fec0000000200 */
[----:B------:R-:W3:Y:S01]  /*b370*/  LDSM.16.M88.4 R172, [R201+0x4000] ;  /* 0x00400000c9ac783b */ /* 0x000ee20000000200 */
[C---:B----4-:R-:W-:Y:S08]  /*b380*/  HMMA.16816.F32 R4, R176.reuse, R184, R4 ;  /* 0x000000b8b004723c */ /* 0x050ff00000001804 */
[C---:B------:R-:W-:Y:S01]  /*b390*/  HMMA.16816.F32 R8, R176.reuse, R186, R8 ;  /* 0x000000bab008723c */ /* 0x040fe20000001808 */
[----:B------:R-:W4:Y:S07]  /*b3a0*/  LDSM.16.M88.4 R184, [R201+0x4800] ;  /* 0x00480000c9b8783b */ /* 0x000f2e0000000200 */
[C---:B-1----:R-:W-:Y:S08]  /*b3b0*/  HMMA.16816.F32 R12, R176.reuse, R180, R12 ;  /* 0x000000b4b00c723c */ /* 0x042ff0000000180c */
[C---:B------:R-:W-:Y:S01]  /*b3c0*/  HMMA.16816.F32 R16, R176.reuse, R182, R16 ;  /* 0x000000b6b010723c */ /* 0x040fe20000001810 */
[----:B------:R-:W1:Y:S07]  /*b3d0*/  LDSM.16.M88.4 R180, [R201+0x5000] ;  /* 0x00500000c9b4783b */ /* 0x000e6e0000000200 */
[C---:B------:R-:W-:Y:S08]  /*b3e0*/  HMMA.16816.F32 R20, R176.reuse, R188, R20 ;  /* 0x000000bcb014723c */ /* 0x040ff00000001814 */
[C---:B------:R-:W-:Y:S01]  /*b3f0*/  HMMA.16816.F32 R24, R176.reuse, R190, R24 ;  /* 0x000000beb018723c */ /* 0x040fe20000001818 */
[----:B------:R-:W-:Y:S07]  /*b400*/  LDSM.16.M88.4 R188, [R203+0x1c100] ;  /* 0x01c10000cbbc783b */ /* 0x000fee0000000200 */
[C---:B--2---:R-:W-:Y:S08]  /*b410*/  HMMA.16816.F32 R28, R176.reuse, R192, R28 ;  /* 0x000000c0b01c723c */ /* 0x044ff0000000181c */
[----:B------:R-:W-:Y:S01]  /*b420*/  HMMA.16816.F32 R32, R176, R194, R32 ;  /* 0x000000c2b020723c */ /* 0x000fe20000001820 */
[----:B------:R-:W2:Y:S06]  /*b430*/  LDSM.16.M88.4 R176, [R201+0x5800] ;  /* 0x00580000c9b0783b */ /* 0x000eac0000000200 */
        /* <DEDUP_REMOVED lines=9> */
[----:B------:R-:W-:Y:S07]  /*b4d0*/  LDSM.16.M88.4 R180, [R211] ;  /* 0x00000000d3b4783b */ /* 0x000fee0000000200 */
[C---:B--2---:R-:W-:Y:S08]  /*b4e0*/  HMMA.16816.F32 R28, R168.reuse, R176, R28 ;  /* 0x000000b0a81c723c */ /* 0x044ff0000000181c */
[----:B------:R-:W-:Y:S01]  /*b4f0*/  HMMA.16816.F32 R32, R168, R178, R32 ;  /* 0x000000b2a820723c */ /* 0x000fe20000001820 */
[----:B------:R-:W1:Y:S06]  /*b500*/  LDSM.16.M88.4 R168, [R196+0xf900] ;  /* 0x00f90000c4a8783b */ /* 0x000e6c0000000200 */
[----:B------:R-:W2:Y:S01]  /*b510*/  LDSM.16.M88.4 R176, [R204+0x1c100] ;  /* 0x01c10000ccb0783b */ /* 0x000ea20000000200 */
[C---:B------:R-:W-:Y:S08]  /*b520*/  HMMA.16816.F32 R4, R188.reuse, R192, R4 ;  /* 0x000000c0bc04723c */ /* 0x040ff00000001804 */
[C---:B------:R-:W-:Y:S01]  /*b530*/  HMMA.16816.F32 R8, R188.reuse, R194, R8 ;  /* 0x000000c2bc08723c */ /* 0x040fe20000001808 */
[----:B------:R-:W-:Y:S07]  /*b540*/  LDSM.16.M88.4 R192, [R209] ;  /* 0x00000000d1c0783b */ /* 0x000fee0000000200 */
[C---:B---3--:R-:W-:Y:S08]  /*b550*/  HMMA.16816.F32 R12, R188.reuse, R172, R12 ;  /* 0x000000acbc0c723c */ /* 0x048ff0000000180c */
[C---:B------:R-:W-:Y:S01]  /*b560*/  HMMA.16816.F32 R16, R188.reuse, R174, R16 ;  /* 0x000000aebc10723c */ /* 0x040fe20000001810 */
[----:B------:R-:W3:Y:S07]  /*b570*/  LDSM.16.M88.4 R172, [R210] ;  /* 0x00000000d2ac783b */ /* 0x000eee0000000200 */
[C---:B----4-:R-:W-:Y:S08]  /*b580*/  HMMA.16816.F32 R20, R188.reuse, R184, R20 ;  /* 0x000000b8bc14723c */ /* 0x050ff00000001814 */
[C---:B------:R-:W-:Y:S01]  /*b590*/  HMMA.16816.F32 R24, R188.reuse, R186, R24 ;  /* 0x000000babc18723c */ /* 0x040fe20000001818 */
[----:B------:R-:W4:Y:S07]  /*b5a0*/  LDSM.16.M88.4 R184, [R208] ;  /* 0x00000000d0b8783b */ /* 0x000f2e0000000200 */
[C---:B-1----:R-:W-:Y:S08]  /*b5b0*/  HMMA.16816.F32 R28, R188.reuse, R168, R28 ;  /* 0x000000a8bc1c723c */ /* 0x042ff0000000181c */
[----:B------:R-:W-:Y:S01]  /*b5c0*/  HMMA.16816.F32 R32, R188, R170, R32 ;  /* 0x000000aabc20723c */ /* 0x000fe20000001820 */
[----:B------:R-:W-:Y:S06]  /*b5d0*/  LDSM.16.M88.4 R168, [R206+0x1c100] ;  /* 0x01c10000cea8783b */ /* 0x000fec0000000200 */
[----:B------:R-:W-:Y:S01]  /*b5e0*/  LDSM.16.M88.4 R188, [R202+0xf100] ;  /* 0x00f10000cabc783b */ /* 0x000fe20000000200 */
        /* <DEDUP_REMOVED lines=20> */
[C---:B------:R-:W-:Y:S08]  /*b730*/  HMMA.16816.F32 R24, R168.reuse, R190, R24 ;  /* 0x000000bea818723c */ /* 0x040ff00000001818 */
[C---:B---3--:R-:W-:Y:S08]  /*b740*/  HMMA.16816.F32 R28, R168.reuse, R192, R28 ;  /* 0x000000c0a81c723c */ /* 0x048ff0000000181c */
[----:B------:R-:W-:Y:S01]  /*b750*/  HMMA.16816.F32 R32, R168, R194, R32 ;  /* 0x000000c2a820723c */ /* 0x000fe20000001820 */
[----:B------:R-:W3:Y:S01]  /*b760*/  LDSM.16.M88.4 R168, [R201+0x7800] ;  /* 0x00780000c9a8783b */ /* 0x000ee20000000200 */
[----:B------:R-:W-:Y:S05]  /*b770*/  DEPBAR.LE SB0, 0x0 ;  /* 0x000080000000791a */ /* 0x000fea0000000000 */
[----:B------:R-:W-:Y:S01]  /*b780*/  BAR.SYNC.DEFER_BLOCKING 0x0 ;  /* 0x0000000000007b1d */ /* 0x000fe20000010000 */
[C---:B----4-:R-:W-:Y:S08]  /*b790*/  HMMA.16816.F32 R4, R176.reuse, R184, R4 ;  /* 0x000000b8b004723c */ /* 0x050ff00000001804 */
[C---:B------:R-:W-:Y:S08]  /*b7a0*/  HMMA.16816.F32 R8, R176.reuse, R186, R8 ;  /* 0x000000bab008723c */ /* 0x040ff00000001808 */
[C---:B-1----:R-:W-:Y:S08]  /*b7b0*/  HMMA.16816.F32 R12, R176.reuse, R180, R12 ;  /* 0x000000b4b00c723c */ /* 0x042ff0000000180c */
[C---:B------:R-:W-:Y:S04]  /*b7c0*/  HMMA.16816.F32 R16, R176.reuse, R182, R16 ;  /* 0x000000b6b010723c */ /* 0x040fe80000001810 */
[----:B------:R-:W-:Y:S02]  /*b7d0*/  FMNMX.FTZ R0, R4, R157, !PT ;  /* 0x0000009d04007209 */ /* 0x000fe40007810000 */
[----:B------:R-:W-:Y:S02]  /*b7e0*/  FMNMX.FTZ R2, R6, R158, !PT ;  /* 0x0000009e06027209 */ /* 0x000fe40007810000 */
[C---:B--2---:R-:W-:Y:S04]  /*b7f0*/  HMMA.16816.F32 R20, R176.reuse, R172, R20 ;  /* 0x000000acb014723c */ /* 0x044fe80000001814 */
        /* <DEDUP_REMOVED lines=10> */
[----:B------:R-:W-:Y:S01]  /*b8a0*/  FMNMX.FTZ R2, R14, R2, !PT ;  /* 0x000000020e027209 */ /* 0x000fe20007810000 */
[----:B------:R-:W-:Y:S01]  /*b8b0*/  @P6 IMAD.WIDE.U32 R170, R223, c[0x0][0x1e0], RZ ;  /* 0x00007800dfaa6a25 */ /* 0x000fe200078e00ff */
        /* <DEDUP_REMOVED lines=21> */
[----:B------:R-:W-:Y:S01]  /*ba10*/  @P6 SHF.R.S32.HI R168, RZ, 0x1f, R223 ;  /* 0x0000001fffa86819 */ /* 0x000fe200000114df */
[----:B------:R-:W1:Y:S01]  /*ba20*/  SHFL.BFLY PT, R3, R156, 0x2, 0x1f ;  /* 0x0c401f009c037f89 */ /* 0x000e6200000e0000 */
[----:B------:R-:W-:Y:S03]  /*ba30*/  FMNMX.FTZ R0, R35, R0, !PT ;  /* 0x0000000023007209 */ /* 0x000fe60007810000 */
[----:B------:R-:W-:Y:S02]  /*ba40*/  @P6 IMAD R168, R168, c[0x0][0x1e0], RZ ;  /* 0x00007800a8a86a24 */ /* 0x000fe400078e02ff */
[----:B------:R-:W2:Y:S02]  /*ba50*/  SHFL.BFLY PT, R2, R0, 0x2, 0x1f ;  /* 0x0c401f0000027f89 */ /* 0x000ea400000e0000 */
[----:B------:R-:W-:Y:S01]  /*ba60*/  @P6 IMAD R168, R223, c[0x0][0x1e4], R168 ;  /* 0x00007900dfa86a24 */ /* 0x000fe200078e02a8 */
[----:B-1----:R-:W-:Y:S05]  /*ba70*/  FMNMX.FTZ R156, R156, R3, !PT ;  /* 0x000000039c9c7209 */ /* 0x002fea0007810000 */
[----:B------:R-:W1:Y:S01]  /*ba80*/  SHFL.BFLY PT, R159, R156, 0x1, 0x1f ;  /* 0x0c201f009c9f7f89 */ /* 0x000e6200000e0000 */
[----:B--2---:R-:W-:Y:S05]  /*ba90*/  FMNMX.FTZ R0, R0, R2, !PT ;  /* 0x0000000200007209 */ /* 0x004fea0007810000 */
[----:B------:R-:W2:Y:S01]  /*baa0*/  SHFL.BFLY PT, R3, R0, 0x1, 0x1f ;  /* 0x0c201f0000037f89 */ /* 0x000ea200000e0000 */
[----:B-1----:R-:W-:Y:S02]  /*bab0*/  FMNMX.FTZ R156, R156, R159, !PT ;  /* 0x0000009f9c9c7209 */ /* 0x002fe40007810000 */
[----:B------:R-:W-:Y:S03]  /*bac0*/  @P6 SHF.L.U32 R159, R170, 0x6, RZ ;  /* 0x00000006aa9f6819 */ /* 0x000fe600000006ff */
[----:B------:R-:W-:Y:S01]  /*bad0*/  FADD.FTZ R2, -R156, R157 ;  /* 0x0000009d9c027221 */ /* 0x000fe20000010100 */
[----:B--2---:R-:W-:Y:S01]  /*bae0*/  FMNMX.FTZ R3, R0, R3, !PT ;  /* 0x0000000300037209 */ /* 0x004fe20007810000 */
[----:B------:R-:W-:Y:S01]  /*baf0*/  FMUL.FTZ R181, R156, c[0x0][0x2d0] ;  /* 0x0000b4009cb57a20 */ /* 0x000fe20000410000 */
[----:B------:R-:W-:Y:S01]  /*bb00*/  @P6 IADD3 R157, R171, R168, RZ ;  /* 0x000000a8ab9d6210 */ /* 0x000fe20007ffe0ff */
[----:B------:R-:W-:Y:S01]  /*bb10*/  FMUL.FTZ R0, R2, c[0x0][0x2d0] ;  /* 0x0000b40002007a20 */ /* 0x000fe20000410000 */
[----:B-----5:R-:W-:Y:S01]  /*bb20*/  @P6 IADD3 R168, P5, R159, R250, RZ ;  /* 0x000000fa9fa86210 */ /* 0x020fe20007fbe0ff */
[----:B------:R-:W-:Y:S01]  /*bb30*/  FFMA.FTZ R4, R4, c[0x0][0x2d0], -R181 ;  /* 0x0000b40004047a23 */ /* 0x000fe200000108b5 */
[----:B------:R-:W-:Y:S01]  /*bb40*/  @P6 SHF.L.U64.HI R157, R170, 0x6, R157 ;  /* 0x00000006aa9d6819 */ /* 0x000fe2000001029d */
[----:B------:R1:W2:Y:S01]  /*bb50*/  MUFU.EX2 R2, R0 ;  /* 0x0000000000027308 */ /* 0x0002a20000000800 */
[----:B------:R-:W-:Y:S01]  /*bb60*/  @P6 LEA R178, P0, R168, c[0x0][0x1c8], 0x1 ;  /* 0x00007200a8b26a11 */ /* 0x000fe200078008ff */
[--C-:B------:R-:W-:Y:S02]  /*bb70*/  FFMA.FTZ R8, R8, c[0x0][0x2d0], -R181.reuse ;  /* 0x0000b40008087a23 */ /* 0x100fe400000108b5 */
[--C-:B------:R-:W-:Y:S02]  /*bb80*/  FFMA.FTZ R9, R9, c[0x0][0x2d0], -R181.reuse ;  /* 0x0000b40009097a23 */ /* 0x100fe400000108b5 */
        /* <DEDUP_REMOVED lines=8> */
[----:B------:R-:W-:Y:S01]  /*bc10*/  MUFU.EX2 R194, R8 ;  /* 0x0000000800c27308 */ /* 0x000fe20000000800 */
[--C-:B------:R-:W-:Y:S02]  /*bc20*/  FFMA.FTZ R25, R25, c[0x0][0x2d0], -R181.reuse ;  /* 0x0000b40019197a23 */ /* 0x100fe400000108b5 */
[----:B------:R-:W-:Y:S02]  /*bc30*/  FFMA.FTZ R28, R28, c[0x0][0x2d0], -R181 ;  /* 0x0000b4001c1c7a23 */ /* 0x000fe400000108b5 */
[----:B-1----:R-:W-:Y:S01]  /*bc40*/  FADD.FTZ R0, -R3, R158 ;  /* 0x0000009e03007221 */ /* 0x002fe20000010100 */
[----:B------:R-:W-:Y:S01]  /*bc50*/  @P6 IADD3.X R158, R157, R249, RZ, P5, !PT ;  /* 0x000000f99d9e6210 */ /* 0x000fe20002ffe4ff */
[----:B--2---:R-:W-:Y:S02]  /*bc60*/  FMUL.FTZ R132, R2, R132 ;  /* 0x0000008402847220 */ /* 0x004fe40000410000 */
[----:B------:R-:W-:Y:S01]  /*bc70*/  FMUL.FTZ R0, R0, c[0x0][0x2d0] ;  /* 0x0000b40000007a20 */ /* 0x000fe20000410000 */
[----:B------:R-:W-:Y:S01]  /*bc80*/  @P6 LEA.HI.X R179, R168, c[0x0][0x1cc], R158, 0x1, P0 ;  /* 0x00007300a8b36a11 */ /* 0x000fe200000f0c9e */
[----:B------:R-:W-:Y:S01]  /*bc90*/  MUFU.EX2 R193, R9 ;  /* 0x0000000900c17308 */ /* 0x000fe20000000800 */
[C---:B------:R-:W-:Y:S01]  /*bca0*/  @P6 IADD3 R168, P0, R159.reuse, R232, RZ ;  /* 0x000000e89fa86210 */ /* 0x040fe20007f1e0ff */
[C---:B------:R-:W-:Y:S01]  /*bcb0*/  FMUL.FTZ R133, R2.reuse, R133 ;  /* 0x0000008502857220 */ /* 0x040fe20000410000 */
[----:B------:R-:W-:Y:S01]  /*bcc0*/  @P6 IADD3 R158, P5, R159, R230, RZ ;  /* 0x000000e69f9e6210 */ /* 0x000fe20007fbe0ff */
[----:B------:R1:W-:Y:S01]  /*bcd0*/  @P6 LDGSTS.E.BYPASS.LTC128B.128 [R225+0x8100], [R178.64], !P4 ;  /* 0x08100000b2e16fae */ /* 0x0003e2000e101d4c */
[C---:B------:R-:W-:Y:S01]  /*bce0*/  @P6 IADD3.X R169, R157.reuse, R231, RZ, P0, !PT ;  /* 0x000000e79da96210 */ /* 0x040fe200007fe4ff */
[----:B------:R-:W-:Y:S01]  /*bcf0*/  FMUL.FTZ R136, R2, R136 ;  /* 0x0000008802887220 */ /* 0x000fe20000410000 */
[----:B------:R-:W-:Y:S01]  /*bd00*/  @P6 LEA R176, P0, R168, c[0x0][0x1c8], 0x1 ;  /* 0x00007200a8b06a11 */ /* 0x000fe200078008ff */
[----:B------:R-:W-:Y:S01]  /*bd10*/  FMUL.FTZ R137, R2, R137 ;  /* 0x0000008902897220 */ /* 0x000fe20000410000 */
[----:B------:R-:W-:Y:S01]  /*bd20*/  @P6 IADD3.X R170, R157, R229, RZ, P5, !PT ;  /* 0x000000e59daa6210 */ /* 0x000fe20002ffe4ff */
[----:B------:R-:W2:Y:S01]  /*bd30*/  MUFU.EX2 R0, R0 ;  /* 0x0000000000007308 */ /* 0x000ea20000000800 */
[----:B------:R-:W-:Y:S01]  /*bd40*/  @P6 LEA R174, P5, R158, c[0x0][0x1c8], 0x1 ;  /* 0x000072009eae6a11 */ /* 0x000fe200078a08ff */
[----:B------:R-:W-:Y:S01]  /*bd50*/  FMUL.FTZ R140, R2, R140 ;  /* 0x0000008c028c7220 */ /* 0x000fe20000410000 */
[----:B------:R-:W-:Y:S01]  /*bd60*/  @P6 LEA.HI.X R177, R168, c[0x0][0x1cc], R169, 0x1, P0 ;  /* 0x00007300a8b16a11 */ /* 0x000fe200000f0ca9 */
[----:B------:R-:W-:Y:S01]  /*bd70*/  FMUL.FTZ R141, R2, R141 ;  /* 0x0000008d028d7220 */ /* 0x000fe20000410000 */
[----:B------:R-:W-:Y:S01]  /*bd80*/  @P6 LEA.HI.X R175, R158, c[0x0][0x1cc], R170, 0x1, P5 ;  /* 0x000073009eaf6a11 */ /* 0x000fe200028f0caa */
[C---:B------:R-:W-:Y:S01]  /*bd90*/  FMUL.FTZ R144, R2.reuse, R144 ;  /* 0x0000009002907220 */ /* 0x040fe20000410000 */
[----:B------:R-:W-:Y:S01]  /*bda0*/  @P6 IADD3 R168, P0, R159, R228, RZ ;  /* 0x000000e49fa86210 */ /* 0x000fe20007f1e0ff */
[----:B------:R1:W-:Y:S01]  /*bdb0*/  @P6 LDGSTS.E.BYPASS.LTC128B.128 [R225+0xa100], [R176.64], !P3 ;  /* 0x0a100000b0e16fae */ /* 0x0003e2000d901d4c */
[----:B---3--:R-:W-:Y:S01]  /*bdc0*/  @P6 IADD3 R4, P5, R243, R159, RZ ;  /* 0x0000009ff3046210 */ /* 0x008fe20007fbe0ff */
[--C-:B------:R-:W-:Y:S01]  /*bdd0*/  FFMA.FTZ R159, R5, c[0x0][0x2d0], -R181.reuse ;  /* 0x0000b400059f7a23 */ /* 0x100fe200000108b5 */
[----:B------:R-:W-:Y:S01]  /*bde0*/  MOV R243, c[0x0][0x1e0] ;  /* 0x0000780000f37a02 */ /* 0x000fe20000000f00 */
[----:B------:R-:W-:Y:S01]  /*bdf0*/  FMUL.FTZ R145, R2, R145 ;  /* 0x0000009102917220 */ /* 0x000fe20000410000 */
[----:B------:R-:W-:Y:S01]  /*be00*/  @P6 IADD3.X R158, R157, R227, RZ, P0, !PT ;  /* 0x000000e39d9e6210 */ /* 0x000fe200007fe4ff */
[----:B------:R3:W4:Y:S01]  /*be10*/  MUFU.EX2 R195, R159 ;  /* 0x0000009f00c37308 */ /* 0x0007220000000800 */
[----:B------:R-:W-:Y:S01]  /*be20*/  SHF.L.U64.HI R243, R243, R247, c[0x0][0x1e4] ;  /* 0x00007900f3f37619 */ /* 0x000fe200000102f7 */
[----:B------:R5:W-:Y:S01]  /*be30*/  @P6 LDGSTS.E.BYPASS.LTC128B.128 [R225+0xc100], [R174.64], !P2 ;  /* 0x0c100000aee16fae */ /* 0x000be2000d101d4c */
[----:B------:R-:W-:Y:S01]  /*be40*/  @P6 LEA R170, P0, R168, c[0x0][0x1c8], 0x1 ;  /* 0x00007200a8aa6a11 */ /* 0x000fe200078008ff */
[----:B------:R-:W-:Y:S01]  /*be50*/  FFMA.FTZ R29, R29, c[0x0][0x2d0], -R181 ;  /* 0x0000b4001d1d7a23 */ /* 0x000fe200000108b5 */
[----:B------:R-:W-:Y:S01]  /*be60*/  @P6 IADD3.X R157, R243, R157, RZ, P5, !PT ;  /* 0x0000009df39d6210 */ /* 0x000fe20002ffe4ff */
[----:B------:R-:W-:Y:S01]  /*be70*/  FMUL.FTZ R148, R2, R148 ;  /* 0x0000009402947220 */ /* 0x000fe20000410000 */
[----:B------:R-:W-:Y:S01]  /*be80*/  @P6 IADD3 R5, P5, R4, R250, RZ ;  /* 0x000000fa04056210 */ /* 0x000fe20007fbe0ff */
[----:B------:R-:W-:Y:S01]  /*be90*/  FMUL.FTZ R149, R2, R149 ;  /* 0x0000009502957220 */ /* 0x000fe20000410000 */
[----:B------:R-:W-:Y:S01]  /*bea0*/  @P6 LEA.HI.X R171, R168, c[0x0][0x1cc], R158, 0x1, P0 ;  /* 0x00007300a8ab6a11 */ /* 0x000fe200000f0c9e */
[C---:B--2---:R-:W-:Y:S01]  /*beb0*/  FMUL.FTZ R134, R0.reuse, R134 ;  /* 0x0000008600867220 */ /* 0x044fe20000410000 */
[----:B------:R-:W-:Y:S01]  /*bec0*/  @P6 LEA R168, P0, R5, c[0x0][0x1c8], 0x1 ;  /* 0x0000720005a86a11 */ /* 0x000fe200078008ff */
[C---:B------:R-:W-:Y:S01]  /*bed0*/  FMUL.FTZ R135, R0.reuse, R135 ;  /* 0x0000008700877220 */ /* 0x040fe20000410000 */
[----:B------:R-:W-:Y:S01]  /*bee0*/  @P6 IADD3.X R158, R157, R249, RZ, P5, !PT ;  /* 0x000000f99d9e6210 */ /* 0x000fe20002ffe4ff */
[----:B------:R2:W-:Y:S01]  /*bef0*/  @P6 LDGSTS.E.BYPASS.LTC128B.128 [R225+0xe100], [R170.64], !P1 ;  /* 0x0e100000aae16fae */ /* 0x0005e2000c901d4c */
[C---:B------:R-:W-:Y:S01]  /*bf00*/  FMUL.FTZ R138, R0.reuse, R138 ;  /* 0x0000008a008a7220 */ /* 0x040fe20000410000 */
[----:B------:R-:W-:Y:S01]  /*bf10*/  MUFU.EX2 R192, R12 ;  /* 0x0000000c00c07308 */ /* 0x000fe20000000800 */
[----:B------:R-:W-:Y:S01]  /*bf20*/  @P6 LEA.HI.X R169, R5, c[0x0][0x1cc], R158, 0x1, P0 ;  /* 0x0000730005a96a11 */ /* 0x000fe200000f0c9e */
[C---:B------:R-:W-:Y:S02]  /*bf30*/  FMUL.FTZ R139, R0.reuse, R139 ;  /* 0x0000008b008b7220 */ /* 0x040fe40000410000 */
[C---:B------:R-:W-:Y:S02]  /*bf40*/  FMUL.FTZ R142, R0.reuse, R142 ;  /* 0x0000008e008e7220 */ /* 0x040fe40000410000 */
[----:B------:R2:W-:Y:S01]  /*bf50*/  @P6 LDGSTS.E.BYPASS.LTC128B.128 [R225+0x9100], [R168.64], !P4 ;  /* 0x09100000a8e16fae */ /* 0x0005e2000e101d4c */
[----:B------:R-:W-:Y:S01]  /*bf60*/  FMUL.FTZ R143, R0, R143 ;  /* 0x0000008f008f7220 */ /* 0x000fe20000410000 */
[----:B---3--:R-:W-:Y:S01]  /*bf70*/  @P6 IADD3 R159, P5, R4, R232, RZ ;  /* 0x000000e8049f6210 */ /* 0x008fe20007fbe0ff */
[C---:B------:R-:W-:Y:S01]  /*bf80*/  FMUL.FTZ R146, R0.reuse, R146 ;  /* 0x0000009200927220 */ /* 0x040fe20000410000 */
[----:B------:R-:W-:Y:S01]  /*bf90*/  MUFU.EX2 R191, R13 ;  /* 0x0000000d00bf7308 */ /* 0x000fe20000000800 */
[C---:B------:R-:W-:Y:S01]  /*bfa0*/  FMUL.FTZ R147, R0.reuse, R147 ;  /* 0x0000009300937220 */ /* 0x040fe20000410000 */
[----:B------:R-:W-:Y:S01]  /*bfb0*/  @P6 LEA R158, P0, R159, c[0x0][0x1c8], 0x1 ;  /* 0x000072009f9e6a11 */ /* 0x000fe200078008ff */
[C---:B------:R-:W-:Y:S01]  /*bfc0*/  FMUL.FTZ R150, R0.reuse, R150 ;  /* 0x0000009600967220 */ /* 0x040fe20000410000 */
[----:B------:R-:W-:Y:S01]  /*bfd0*/  @P6 IADD3.X R5, R157, R231, RZ, P5, !PT ;  /* 0x000000e79d056210 */ /* 0x000fe20002ffe4ff */
[----:B------:R-:W-:Y:S01]  /*bfe0*/  FMUL.FTZ R151, R0, R151 ;  /* 0x0000009700977220 */ /* 0x000fe20000410000 */
[----:B------:R-:W-:Y:S01]  /*bff0*/  @P6 IADD3 R172, P5, R4, R230, RZ ;  /* 0x000000e604ac6210 */ /* 0x000fe20007fbe0ff */
[C---:B------:R-:W-:Y:S01]  /*c000*/  FMUL.FTZ R152, R2.reuse, R152 ;  /* 0x0000009802987220 */ /* 0x040fe20000410000 */
[----:B------:R-:W-:Y:S01]  /*c010*/  @P6 LEA.HI.X R159, R159, c[0x0][0x1cc], R5, 0x1, P0 ;  /* 0x000073009f9f6a11 */ /* 0x000fe200000f0c05 */
[----:B------:R-:W-:Y:S01]  /*c020*/  FMUL.FTZ R153, R2, R153 ;  /* 0x0000009902997220 */ /* 0x000fe20000410000 */
[C---:B------:R-:W-:Y:S01]  /*c030*/  @P6 IADD3.X R180, R157.reuse, R229, RZ, P5, !PT ;  /* 0x000000e59db46210 */ /* 0x040fe20002ffe4ff */
[----:B------:R-:W-:Y:S01]  /*c040*/  MUFU.EX2 R190, R16 ;  /* 0x0000001000be7308 */ /* 0x000fe20000000800 */
[----:B------:R-:W-:Y:S01]  /*c050*/  @P6 LEA R8, P5, R172, c[0x0][0x1c8], 0x1 ;  /* 0x00007200ac086a11 */ /* 0x000fe200078a08ff */
[----:B------:R3:W-:Y:S01]  /*c060*/  @P6 LDGSTS.E.BYPASS.LTC128B.128 [R225+0xb100], [R158.64], !P3 ;  /* 0x0b1000009ee16fae */ /* 0x0007e2000d901d4c */
[----:B------:R-:W-:Y:S01]  /*c070*/  @P6 IADD3 R5, P0, R4, R228, RZ ;  /* 0x000000e404056210 */ /* 0x000fe20007f1e0ff */
[----:B------:R-:W-:Y:S01]  /*c080*/  FMUL.FTZ R154, R0, R154 ;  /* 0x0000009a009a7220 */ /* 0x000fe20000410000 */
[----:B------:R-:W-:Y:S01]  /*c090*/  @P6 LEA.HI.X R9, R172, c[0x0][0x1cc], R180, 0x1, P5 ;  /* 0x00007300ac096a11 */ /* 0x000fe200028f0cb4 */
[----:B------:R-:W-:Y:S01]  /*c0a0*/  FMUL.FTZ R155, R0, R155 ;  /* 0x0000009b009b7220 */ /* 0x000fe20000410000 */
[----:B------:R-:W-:Y:S01]  /*c0b0*/  @P6 IADD3.X R173, R157, R227, RZ, P0, !PT ;  /* 0x000000e39dad6210 */ /* 0x000fe200007fe4ff */
[----:B------:R-:W-:Y:S01]  /*c0c0*/  FMUL.FTZ R157, R3, c[0x0][0x2d0] ;  /* 0x0000b400039d7a20 */ /* 0x000fe20000410000 */
[C---:B------:R-:W-:Y:S01]  /*c0d0*/  @P6 LEA R4, P0, R5.reuse, c[0x0][0x1c8], 0x1 ;  /* 0x0000720005046a11 */ /* 0x040fe200078008ff */
[----:B------:R4:W-:Y:S01]  /*c0e0*/  @P6 LDGSTS.E.BYPASS.LTC128B.128 [R225+0xd100], [R8.64], !P2 ;  /* 0x0d10000008e16fae */ /* 0x0009e2000d101d4c */
[----:B------:R-:W-:Y:S01]  /*c0f0*/  MUFU.EX2 R189, R17 ;  /* 0x0000001100bd7308 */ /* 0x000fe20000000800 */
[----:B------:R-:W-:Y:S01]  /*c100*/  FFMA.FTZ R10, R10, c[0x0][0x2d0], -R157 ;  /* 0x0000b4000a0a7a23 */ /* 0x000fe2000001089d */
[----:B------:R-:W-:Y:S01]  /*c110*/  @P6 LEA.HI.X R5, R5, c[0x0][0x1cc], R173, 0x1, P0 ;  /* 0x0000730005056a11 */ /* 0x000fe200000f0cad */
[--C-:B------:R-:W-:Y:S01]  /*c120*/  FFMA.FTZ R11, R11, c[0x0][0x2d0], -R157.reuse ;  /* 0x0000b4000b0b7a23 */ /* 0x100fe2000001089d */
[----:B------:R-:W-:Y:S01]  /*c130*/  ISETP.GT.AND P0, PT, R224, R240, PT ;  /* 0x000000f0e000720c */ /* 0x000fe20003f04270 */
[--C-:B------:R-:W-:Y:S01]  /*c140*/  FFMA.FTZ R6, R6, c[0x0][0x2d0], -R157.reuse ;  /* 0x0000b40006067a23 */ /* 0x100fe2000001089d */
[----:B------:R-:W-:Y:S01]  /*c150*/  MOV R224, R223 ;  /* 0x000000df00e07202 */ /* 0x000fe20000000f00 */
[----:B------:R4:W-:Y:S01]  /*c160*/  @P6 LDGSTS.E.BYPASS.LTC128B.128 [R225+0xf100], [R4.64], !P1 ;  /* 0x0f10000004e16fae */ /* 0x0009e2000c901d4c */
[--C-:B------:R-:W-:Y:S02]  /*c170*/  FFMA.FTZ R7, R7, c[0x0][0x2d0], -R157.reuse ;  /* 0x0000b40007077a23 */ /* 0x100fe4000001089d */
[----:B------:R4:W-:Y:S01]  /*c180*/  MUFU.EX2 R185, R6 ;  /* 0x0000000600b97308 */ /* 0x0009e20000000800 */
[--C-:B------:R-:W-:Y:S02]  /*c190*/  FFMA.FTZ R14, R14, c[0x0][0x2d0], -R157.reuse ;  /* 0x0000b4000e0e7a23 */ /* 0x100fe4000001089d */
[----:B--2---:R-:W2:Y:S01]  /*c1a0*/  LDSM.16.MT88.4 R168, [R197+0x100] ;  /* 0x00010000c5a8783b */ /* 0x004ea20000004200 */
[--C-:B------:R-:W-:Y:S02]  /*c1b0*/  FFMA.FTZ R15, R15, c[0x0][0x2d0], -R157.reuse ;  /* 0x0000b4000f0f7a23 */ /* 0x100fe4000001089d */
[--C-:B------:R-:W-:Y:S02]  /*c1c0*/  FFMA.FTZ R18, R18, c[0x0][0x2d0], -R157.reuse ;  /* 0x0000b40012127a23 */ /* 0x100fe4000001089d */
[--C-:B---3--:R-:W-:Y:S01]  /*c1d0*/  FFMA.FTZ R158, R19, c[0x0][0x2d0], -R157.reuse ;  /* 0x0000b400139e7a23 */ /* 0x108fe2000001089d */
[----:B-----5:R-:W3:Y:S01]  /*c1e0*/  LDSM.16.MT88.4 R172, [R198+0x100] ;  /* 0x00010000c6ac783b */ /* 0x020ee20000004200 */
[----:B------:R-:W5:Y:S01]  /*c1f0*/  MUFU.EX2 R184, R7 ;  /* 0x0000000700b87308 */ /* 0x000f620000000800 */
[--C-:B------:R-:W-:Y:S02]  /*c200*/  FFMA.FTZ R22, R22, c[0x0][0x2d0], -R157.reuse ;  /* 0x0000b40016167a23 */ /* 0x100fe4000001089d */
[--C-:B------:R-:W-:Y:S02]  /*c210*/  FFMA.FTZ R23, R23, c[0x0][0x2d0], -R157.reuse ;  /* 0x0000b40017177a23 */ /* 0x100fe4000001089d */
[----:B-1----:R-:W1:Y:S01]  /*c220*/  LDSM.16.MT88.4 R176, [R200+0x100] ;  /* 0x00010000c8b0783b */ /* 0x002e620000004200 */
[C---:B----4-:R-:W-:Y:S02]  /*c230*/  FMUL.FTZ R8, R2.reuse, R164 ;  /* 0x000000a402087220 */ /* 0x050fe40000410000 */
[----:B------:R-:W-:Y:S02]  /*c240*/  FMUL.FTZ R9, R2, R165 ;  /* 0x000000a502097220 */ /* 0x000fe40000410000 */
[----:B------:R4:W-:Y:S01]  /*c250*/  MUFU.EX2 R183, R10 ;  /* 0x0000000a00b77308 */ /* 0x0009e20000000800 */
[----:B------:R-:W0:Y:S01]  /*c260*/  LDGDEPBAR ;  /* 0x00000000000079af */ /* 0x000e220000000000 */
[--C-:B------:R-:W-:Y:S02]  /*c270*/  FFMA.FTZ R26, R26, c[0x0][0x2d0], -R157.reuse ;  /* 0x0000b4001a1a7a23 */ /* 0x100fe4000001089d */
[C---:B------:R-:W-:Y:S01]  /*c280*/  FMUL.FTZ R4, R2.reuse, R160 ;  /* 0x000000a002047220 */ /* 0x040fe20000410000 */
[----:B------:R-:W-:Y:S01]  /*c290*/  F2FP.PACK_AB R160, R195, R226 ;  /* 0x000000e2c3a0723e */ /* 0x000fe200000000ff */
[----:B------:R-:W-:Y:S02]  /*c2a0*/  FMUL.FTZ R5, R2, R161 ;  /* 0x000000a102057220 */ /* 0x000fe40000410000 */
[----:B------:R-:W-:Y:S01]  /*c2b0*/  FMUL.FTZ R6, R0, R162 ;  /* 0x000000a200067220 */ /* 0x000fe20000410000 */
[----:B------:R-:W-:Y:S01]  /*c2c0*/  F2FP.PACK_AB R162, R193, R194 ;  /* 0x000000c2c1a2723e */ /* 0x000fe200000000ff */
[----:B------:R-:W2:Y:S01]  /*c2d0*/  MUFU.EX2 R182, R11 ;  /* 0x0000000b00b67308 */ /* 0x000ea20000000800 */
[--C-:B------:R-:W-:Y:S02]  /*c2e0*/  FFMA.FTZ R27, R27, c[0x0][0x2d0], -R157.reuse ;  /* 0x0000b4001b1b7a23 */ /* 0x100fe4000001089d */
[--C-:B------:R-:W-:Y:S01]  /*c2f0*/  FFMA.FTZ R30, R30, c[0x0][0x2d0], -R157.reuse ;  /* 0x0000b4001e1e7a23 */ /* 0x100fe2000001089d */
[----:B-----5:R-:W-:Y:S01]  /*c300*/  F2FP.PACK_AB R161, R184, R185 ;  /* 0x000000b9b8a1723e */ /* 0x020fe200000000ff */
[----:B------:R-:W-:Y:S02]  /*c310*/  FMUL.FTZ R7, R0, R163 ;  /* 0x000000a300077220 */ /* 0x000fe40000410000 */
[----:B------:R-:W-:Y:S02]  /*c320*/  FFMA.FTZ R31, R31, c[0x0][0x2d0], -R157 ;  /* 0x0000b4001f1f7a23 */ /* 0x000fe4000001089d */
[C---:B------:R-:W-:Y:S01]  /*c330*/  FMUL.FTZ R36, R2.reuse, R36 ;  /* 0x0000002402247220 */ /* 0x040fe20000410000 */
[----:B------:R-:W-:Y:S01]  /*c340*/  MUFU.EX2 R180, R14 ;  /* 0x0000000e00b47308 */ /* 0x000fe20000000800 */
[----:B------:R-:W-:Y:S02]  /*c350*/  FMUL.FTZ R37, R2, R37 ;  /* 0x0000002502257220 */ /* 0x000fe40000410000 */
[C---:B------:R-:W-:Y:S02]  /*c360*/  FMUL.FTZ R38, R0.reuse, R38 ;  /* 0x0000002600267220 */ /* 0x040fe40000410000 */
[C---:B----4-:R-:W-:Y:S02]  /*c370*/  FMUL.FTZ R10, R0.reuse, R166 ;  /* 0x000000a6000a7220 */ /* 0x050fe40000410000 */
[----:B------:R-:W-:Y:S02]  /*c380*/  FMUL.FTZ R39, R0, R39 ;  /* 0x0000002700277220 */ /* 0x000fe40000410000 */
[C---:B------:R-:W-:Y:S01]  /*c390*/  FMUL.FTZ R40, R2.reuse, R40 ;  /* 0x0000002802287220 */ /* 0x040fe20000410000 */
[----:B------:R-:W-:Y:S01]  /*c3a0*/  MUFU.EX2 R188, R20 ;  /* 0x0000001400bc7308 */ /* 0x000fe20000000800 */
[----:B------:R-:W-:Y:S02]  /*c3b0*/  FMUL.FTZ R41, R2, R41 ;  /* 0x0000002902297220 */ /* 0x000fe40000410000 */
[----:B------:R-:W-:Y:S01]  /*c3c0*/  FMUL.FTZ R42, R0, R42 ;  /* 0x0000002a002a7220 */ /* 0x000fe20000410000 */
[----:B--2---:R-:W-:Y:S01]  /*c3d0*/  F2FP.PACK_AB R163, R182, R183 ;  /* 0x000000b7b6a3723e */ /* 0x004fe200000000ff */
[C---:B------:R-:W-:Y:S02]  /*c3e0*/  FMUL.FTZ R11, R0.reuse, R167 ;  /* 0x000000a7000b7220 */ /* 0x040fe40000410000 */
[----:B------:R-:W2:Y:S01]  /*c3f0*/  LDSM.16.MT88.4 R164, [R199+0x100] ;  /* 0x00010000c7a4783b */ /* 0x000ea20000004200 */
[----:B------:R-:W-:Y:S02]  /*c400*/  FMUL.FTZ R43, R0, R43 ;  /* 0x0000002b002b7220 */ /* 0x000fe40000410000 */
[----:B------:R-:W-:Y:S01]  /*c410*/  MUFU.EX2 R187, R21 ;  /* 0x0000001500bb7308 */ /* 0x000fe20000000800 */
[C---:B------:R-:W-:Y:S05]  /*c420*/  HMMA.16816.F32 R4, R160.reuse, R168, R4 ;  /* 0x000000a8a004723c */ /* 0x040fea0000001804 */
[C---:B------:R-:W-:Y:S02]  /*c430*/  FMUL.FTZ R44, R2.reuse, R44 ;  /* 0x0000002c022c7220 */ /* 0x040fe40000410000 */
[----:B------:R-:W-:Y:S01]  /*c440*/  FMUL.FTZ R45, R2, R45 ;  /* 0x0000002d022d7220 */ /* 0x000fe20000410000 */
[C---:B------:R-:W-:Y:S01]  /*c450*/  HMMA.16816.F32 R8, R160.reuse, R170, R8 ;  /* 0x000000aaa008723c */ /* 0x040fe20000001808 */
[----:B------:R-:W4:Y:S01]  /*c460*/  LDSM.16.MT88.4 R168, [R197+0x2100] ;  /* 0x00210000c5a8783b */ /* 0x000f220000004200 */
[----:B------:R-:W-:Y:S02]  /*c470*/  MUFU.EX2 R186, R24 ;  /* 0x0000001800ba7308 */ /* 0x000fe40000000800 */
[C---:B------:R-:W-:Y:S02]  /*c480*/  FMUL.FTZ R46, R0.reuse, R46 ;  /* 0x0000002e002e7220 */ /* 0x040fe40000410000 */
[----:B------:R-:W-:Y:S02]  /*c490*/  FMUL.FTZ R47, R0, R47 ;  /* 0x0000002f002f7220 */ /* 0x000fe40000410000 */
[C---:B---3--:R-:W-:Y:S04]  /*c4a0*/  HMMA.16816.F32 R132, R160.reuse, R172, R132 ;  /* 0x000000aca084723c */ /* 0x048fe80000001884 */
[----:B------:R-:W-:Y:S01]  /*c4b0*/  MUFU.EX2 R159, R30 ;  /* 0x0000001e009f7308 */ /* 0x000fe20000000800 */
[C---:B------:R-:W-:Y:S02]  /*c4c0*/  FMUL.FTZ R48, R2.reuse, R48 ;  /* 0x0000003002307220 */ /* 0x040fe40000410000 */
[----:B------:R-:W-:Y:S01]  /*c4d0*/  FMUL.FTZ R49, R2, R49 ;  /* 0x0000003102317220 */ /* 0x000fe20000410000 */
[C---:B------:R-:W-:Y:S01]  /*c4e0*/  HMMA.16816.F32 R136, R160.reuse, R174, R136 ;  /* 0x000000aea088723c */ /* 0x040fe20000001888 */
[----:B------:R-:W3:Y:S03]  /*c4f0*/  LDSM.16.MT88.4 R172, [R198+0x2100] ;  /* 0x00210000c6ac783b */ /* 0x000ee60000004200 */
[C---:B------:R-:W-:Y:S02]  /*c500*/  FMUL.FTZ R50, R0.reuse, R50 ;  /* 0x0000003200327220 */ /* 0x040fe40000410000 */
[----:B------:R-:W-:Y:S02]  /*c510*/  FMUL.FTZ R51, R0, R51 ;  /* 0x0000003300337220 */ /* 0x000fe40000410000 */
[C---:B-1----:R-:W-:Y:S01]  /*c520*/  HMMA.16816.F32 R140, R160.reuse, R176, R140 ;  /* 0x000000b0a08c723c */ /* 0x042fe2000000188c */
[----:B------:R-:W-:Y:S03]  /*c530*/  MUFU.EX2 R176, R22 ;  /* 0x0000001600b07308 */ /* 0x000fe60000000800 */
[C---:B------:R-:W-:Y:S02]  /*c540*/  FMUL.FTZ R52, R2.reuse, R52 ;  /* 0x0000003402347220 */ /* 0x040fe40000410000 */
[----:B------:R-:W-:Y:S02]  /*c550*/  FMUL.FTZ R53, R2, R53 ;  /* 0x0000003502357220 */ /* 0x000fe40000410000 */
[C---:B------:R-:W-:Y:S03]  /*c560*/  HMMA.16816.F32 R144, R160.reuse, R178, R144 ;  /* 0x000000b2a090723c */ /* 0x040fe60000001890 */
[----:B------:R1:W5:Y:S01]  /*c570*/  MUFU.EX2 R179, R15 ;  /* 0x0000000f00b37308 */ /* 0x0003620000000800 */
[C---:B------:R-:W-:Y:S02]  /*c580*/  FMUL.FTZ R54, R0.reuse, R54 ;  /* 0x0000003600367220 */ /* 0x040fe40000410000 */
[----:B------:R-:W-:Y:S02]  /*c590*/  FMUL.FTZ R55, R0, R55 ;  /* 0x0000003700377220 */ /* 0x000fe40000410000 */
[C---:B--2---:R-:W-:Y:S04]  /*c5a0*/  HMMA.16816.F32 R148, R160.reuse, R164, R148 ;  /* 0x000000a4a094723c */ /* 0x044fe80000001894 */
[C---:B------:R-:W-:Y:S01]  /*c5b0*/  FMUL.FTZ R56, R2.reuse, R56 ;  /* 0x0000003802387220 */ /* 0x040fe20000410000 */
[----:B------:R2:W-:Y:S01]  /*c5c0*/  MUFU.EX2 R178, R18 ;  /* 0x0000001200b27308 */ /* 0x0005e20000000800 */
[----:B------:R-:W-:Y:S02]  /*c5d0*/  FMUL.FTZ R57, R2, R57 ;  /* 0x0000003902397220 */ /* 0x000fe40000410000 */
[C---:B------:R-:W-:Y:S01]  /*c5e0*/  HMMA.16816.F32 R152, R160.reuse, R166, R152 ;  /* 0x000000a6a098723c */ /* 0x040fe20000001898 */
[----:B------:R-:W5:Y:S03]  /*c5f0*/  LDSM.16.MT88.4 R164, [R200+0x2100] ;  /* 0x00210000c8a4783b */ /* 0x000f660000004200 */
[C---:B------:R-:W-:Y:S02]  /*c600*/  FMUL.FTZ R58, R0.reuse, R58 ;  /* 0x0000003a003a7220 */ /* 0x040fe40000410000 */
[----:B------:R-:W-:Y:S01]  /*c610*/  FMUL.FTZ R59, R0, R59 ;  /* 0x0000003b003b7220 */ /* 0x000fe20000410000 */
[----:B------:R-:W5:Y:S01]  /*c620*/  MUFU.EX2 R177, R158 ;  /* 0x0000009e00b17308 */ /* 0x000f620000000800 */
[C---:B----4-:R-:W-:Y:S01]  /*c630*/  HMMA.16816.F32 R36, R160.reuse, R168, R36 ;  /* 0x000000a8a024723c */ /* 0x050fe20000001824 */
[----:B-1----:R-:W-:Y:S03]  /*c640*/  LDSM.16.MT88.4 R12, [R199+0x6100] ;  /* 0x00610000c70c783b */ /* 0x002fe60000004200 */
[C---:B------:R-:W-:Y:S02]  /*c650*/  FMUL.FTZ R60, R2.reuse, R60 ;  /* 0x0000003c023c7220 */ /* 0x040fe40000410000 */
[----:B------:R-:W-:Y:S02]  /*c660*/  FMUL.FTZ R61, R2, R61 ;  /* 0x0000003d023d7220 */ /* 0x000fe40000410000 */
[C---:B------:R-:W-:Y:S01]  /*c670*/  HMMA.16816.F32 R40, R160.reuse, R170, R40 ;  /* 0x000000aaa028723c */ /* 0x040fe20000001828 */
[----:B------:R-:W1:Y:S01]  /*c680*/  LDSM.16.MT88.4 R168, [R199+0x2100] ;  /* 0x00210000c7a8783b */ /* 0x000e620000004200 */
[----:B------:R-:W-:Y:S02]  /*c690*/  MUFU.EX2 R158, R31 ;  /* 0x0000001f009e7308 */ /* 0x000fe40000000800 */
[C---:B------:R-:W-:Y:S02]  /*c6a0*/  FMUL.FTZ R62, R0.reuse, R62 ;  /* 0x0000003e003e7220 */ /* 0x040fe40000410000 */
[----:B------:R-:W-:Y:S01]  /*c6b0*/  FMUL.FTZ R63, R0, R63 ;  /* 0x0000003f003f7220 */ /* 0x000fe20000410000 */
[----:B--2---:R-:W-:Y:S01]  /*c6c0*/  LDSM.16.MT88.4 R16, [R198+0x900] ;  /* 0x00090000c610783b */ /* 0x004fe20000004200 */
[C---:B---3--:R-:W-:Y:S04]  /*c6d0*/  HMMA.16816.F32 R44, R160.reuse, R172, R44 ;  /* 0x000000aca02c723c */ /* 0x048fe8000000182c */
[C---:B------:R-:W-:Y:S02]  /*c6e0*/  FMUL.FTZ R64, R2.reuse, R64 ;  /* 0x0000004002407220 */ /* 0x040fe40000410000 */
[----:B------:R-:W-:Y:S02]  /*c6f0*/  FMUL.FTZ R65, R2, R65 ;  /* 0x0000004102417220 */ /* 0x000fe40000410000 */
[C---:B------:R-:W-:Y:S01]  /*c700*/  HMMA.16816.F32 R48, R160.reuse, R174, R48 ;  /* 0x000000aea030723c */ /* 0x040fe20000001830 */
[----:B------:R-:W2:Y:S03]  /*c710*/  LDSM.16.MT88.4 R172, [R197+0x4100] ;  /* 0x00410000c5ac783b */ /* 0x000ea60000004200 */
[C---:B------:R-:W-:Y:S02]  /*c720*/  FMUL.FTZ R66, R0.reuse, R66 ;  /* 0x0000004200427220 */ /* 0x040fe40000410000 */
[----:B------:R-:W-:Y:S02]  /*c730*/  FMUL.FTZ R67, R0, R67 ;  /* 0x0000004300437220 */ /* 0x000fe40000410000 */
[C---:B------:R-:W-:Y:S01]  /*c740*/  FMUL.FTZ R68, R2.reuse, R68 ;  /* 0x0000004402447220 */ /* 0x040fe20000410000 */
[C---:B-----5:R-:W-:Y:S03]  /*c750*/  HMMA.16816.F32 R52, R160.reuse, R164, R52 ;  /* 0x000000a4a034723c */ /* 0x060fe60000001834 */
[----:B------:R-:W-:Y:S02]  /*c760*/  FMUL.FTZ R69, R2, R69 ;  /* 0x0000004502457220 */ /* 0x000fe40000410000 */
[C---:B------:R-:W-:Y:S02]  /*c770*/  FMUL.FTZ R70, R0.reuse, R70 ;  /* 0x0000004600467220 */ /* 0x040fe40000410000 */
[----:B------:R-:W-:Y:S01]  /*c780*/  FMUL.FTZ R71, R0, R71 ;  /* 0x0000004700477220 */ /* 0x000fe20000410000 */
[C---:B------:R-:W-:Y:S01]  /*c790*/  HMMA.16816.F32 R56, R160.reuse, R166, R56 ;  /* 0x000000a6a038723c */ /* 0x040fe20000001838 */
[----:B------:R-:W3:Y:S03]  /*c7a0*/  LDSM.16.MT88.4 R164, [R198+0x4100] ;  /* 0x00410000c6a4783b */ /* 0x000ee60000004200 */
        /* <DEDUP_REMOVED lines=16> */
[C---:B------:R-:W-:Y:S01]  /*c8b0*/  FMUL.FTZ R82, R0.reuse, R82 ;  /* 0x0000005200527220 */ /* 0x040fe20000410000 */
[C---:B---3--:R-:W-:Y:S03]  /*c8c0*/  HMMA.16816.F32 R76, R160.reuse, R164, R76 ;  /* 0x000000a4a04c723c */ /* 0x048fe6000000184c */
[----:B------:R-:W-:Y:S02]  /*c8d0*/  FMUL.FTZ R83, R0, R83 ;  /* 0x0000005300537220 */ /* 0x000fe40000410000 */
[C---:B------:R-:W-:Y:S02]  /*c8e0*/  FMUL.FTZ R84, R2.reuse, R84 ;  /* 0x0000005402547220 */ /* 0x040fe40000410000 */
[----:B------:R-:W-:Y:S02]  /*c8f0*/  FMUL.FTZ R85, R2, R85 ;  /* 0x0000005502557220 */ /* 0x000fe40000410000 */
[C---:B------:R-:W-:Y:S01]  /*c900*/  FMUL.FTZ R86, R0.reuse, R86 ;  /* 0x0000005600567220 */ /* 0x040fe20000410000 */
[C---:B------:R-:W-:Y:S01]  /*c910*/  HMMA.16816.F32 R80, R160.reuse, R166, R80 ;  /* 0x000000a6a050723c */ /* 0x040fe20000001850 */
[----:B------:R-:W3:Y:S02]  /*c920*/  LDSM.16.MT88.4 R164, [R197+0x6100] ;  /* 0x00610000c5a4783b */ /* 0x000ee40000004200 */
[----:B------:R-:W-:Y:S02]  /*c930*/  FMUL.FTZ R87, R0, R87 ;  /* 0x0000005700577220 */ /* 0x000fe40000410000 */
[C---:B------:R-:W-:Y:S02]  /*c940*/  FMUL.FTZ R88, R2.reuse, R88 ;  /* 0x0000005802587220 */ /* 0x040fe40000410000 */
[----:B------:R-:W-:Y:S02]  /*c950*/  FMUL.FTZ R89, R2, R89 ;  /* 0x0000005902597220 */ /* 0x000fe40000410000 */
[C---:B------:R-:W-:Y:S01]  /*c960*/  FMUL.FTZ R90, R0.reuse, R90 ;  /* 0x0000005a005a7220 */ /* 0x040fe20000410000 */
[C---:B-1----:R-:W-:Y:S03]  /*c970*/  HMMA.16816.F32 R84, R160.reuse, R168, R84 ;  /* 0x000000a8a054723c */ /* 0x042fe60000001854 */
[----:B------:R-:W-:Y:S02]  /*c980*/  FMUL.FTZ R91, R0, R91 ;  /* 0x0000005b005b7220 */ /* 0x000fe40000410000 */
[C---:B------:R-:W-:Y:S02]  /*c990*/  FMUL.FTZ R92, R2.reuse, R92 ;  /* 0x0000005c025c7220 */ /* 0x040fe40000410000 */
[----:B------:R-:W-:Y:S02]  /*c9a0*/  FMUL.FTZ R93, R2, R93 ;  /* 0x0000005d025d7220 */ /* 0x000fe40000410000 */
[C---:B------:R-:W-:Y:S01]  /*c9b0*/  FMUL.FTZ R94, R0.reuse, R94 ;  /* 0x0000005e005e7220 */ /* 0x040fe20000410000 */
[C---:B------:R-:W-:Y:S01]  /*c9c0*/  HMMA.16816.F32 R88, R160.reuse, R170, R88 ;  /* 0x000000aaa058723c */ /* 0x040fe20000001858 */
[----:B------:R-:W1:Y:S02]  /*c9d0*/  LDSM.16.MT88.4 R168, [R198+0x6100] ;  /* 0x00610000c6a8783b */ /* 0x000e640000004200 */
[----:B------:R-:W-:Y:S02]  /*c9e0*/  FMUL.FTZ R95, R0, R95 ;  /* 0x0000005f005f7220 */ /* 0x000fe40000410000 */
[C---:B------:R-:W-:Y:S02]  /*c9f0*/  FMUL.FTZ R96, R2.reuse, R96 ;  /* 0x0000006002607220 */ /* 0x040fe40000410000 */
[----:B------:R-:W-:Y:S02]  /*ca00*/  FMUL.FTZ R97, R2, R97 ;  /* 0x0000006102617220 */ /* 0x000fe40000410000 */
[C---:B------:R-:W-:Y:S01]  /*ca10*/  FMUL.FTZ R98, R0.reuse, R98 ;  /* 0x0000006200627220 */ /* 0x040fe20000410000 */
[C---:B--2---:R-:W-:Y:S03]  /*ca20*/  HMMA.16816.F32 R92, R160.reuse, R172, R92 ;  /* 0x000000aca05c723c */ /* 0x044fe6000000185c */
[----:B------:R-:W-:Y:S02]  /*ca30*/  FMUL.FTZ R99, R0, R99 ;  /* 0x0000006300637220 */ /* 0x000fe40000410000 */
[C---:B------:R-:W-:Y:S02]  /*ca40*/  FMUL.FTZ R100, R2.reuse, R100 ;  /* 0x0000006402647220 */ /* 0x040fe40000410000 */
[----:B------:R-:W-:Y:S02]  /*ca50*/  FMUL.FTZ R101, R2, R101 ;  /* 0x0000006502657220 */ /* 0x000fe40000410000 */
[C---:B------:R-:W-:Y:S01]  /*ca60*/  FMUL.FTZ R102, R0.reuse, R102 ;  /* 0x0000006600667220 */ /* 0x040fe20000410000 */
[C---:B------:R-:W-:Y:S01]  /*ca70*/  HMMA.16816.F32 R96, R160.reuse, R174, R96 ;  /* 0x000000aea060723c */ /* 0x040fe20000001860 */
[----:B------:R-:W2:Y:S02]  /*ca80*/  LDSM.16.MT88.4 R172, [R200+0x6100] ;  /* 0x00610000c8ac783b */ /* 0x000ea40000004200 */
[----:B------:R-:W-:Y:S02]  /*ca90*/  FMUL.FTZ R103, R0, R103 ;  /* 0x0000006700677220 */ /* 0x000fe40000410000 */
        /* <DEDUP_REMOVED lines=31> */
[----:B------:R-:W-:Y:S02]  /*cc90*/  LDSM.16.MT88.4 R172, [R198+0x2900] ;  /* 0x00290000c6ac783b */ /* 0x000fe40000004200 */
[----:B------:R-:W-:Y:S02]  /*cca0*/  FMUL.FTZ R127, R0, R127 ;  /* 0x0000007f007f7220 */ /* 0x000fe40000410000 */
[C---:B------:R-:W-:Y:S02]  /*ccb0*/  FMUL.FTZ R128, R2.reuse, R128 ;  /* 0x0000008002807220 */ /* 0x040fe40000410000 */
[----:B------:R-:W-:Y:S02]  /*ccc0*/  FMUL.FTZ R129, R2, R129 ;  /* 0x0000008102817220 */ /* 0x000fe40000410000 */
[C---:B------:R-:W-:Y:S01]  /*ccd0*/  FMUL.FTZ R130, R0.reuse, R130 ;  /* 0x0000008200827220 */ /* 0x040fe20000410000 */
[C---:B------:R-:W-:Y:S03]  /*cce0*/  HMMA.16816.F32 R124, R160.reuse, R12, R124 ;  /* 0x0000000ca07c723c */ /* 0x040fe6000000187c */
[----:B------:R-:W-:Y:S02]  /*ccf0*/  FMUL.FTZ R131, R0, R131 ;  /* 0x0000008300837220 */ /* 0x000fe40000410000 */
[--C-:B------:R-:W-:Y:S02]  /*cd00*/  FFMA.FTZ R32, R32, c[0x0][0x2d0], -R181.reuse ;  /* 0x0000b40020207a23 */ /* 0x100fe400000108b5 */
[----:B------:R-:W-:Y:S01]  /*cd10*/  F2FP.PACK_AB R12, R191, R192 ;  /* 0x000000c0bf0c723e */ /* 0x000fe200000000ff */
[----:B------:R-:W-:Y:S01]  /*cd20*/  FFMA.FTZ R33, R33, c[0x0][0x2d0], -R181 ;  /* 0x0000b40021217a23 */ /* 0x000fe200000108b5 */
[----:B------:R-:W-:Y:S01]  /*cd30*/  F2FP.PACK_AB R13, R179, R180 ;  /* 0x000000b4b30d723e */ /* 0x000fe200000000ff */
[----:B------:R-:W-:Y:S01]  /*cd40*/  HMMA.16816.F32 R128, R160, R14, R128 ;  /* 0x0000000ea080723c */ /* 0x000fe20000001880 */
[----:B------:R-:W2:Y:S01]  /*cd50*/  LDSM.16.MT88.4 R160, [R199+0x900] ;  /* 0x00090000c7a0783b */ /* 0x000ea20000004200 */
[----:B------:R-:W-:Y:S01]  /*cd60*/  MUFU.EX2 R32, R32 ;  /* 0x0000002000207308 */ /* 0x000fe20000000800 */
[--C-:B------:R-:W-:Y:S02]  /*cd70*/  FFMA.FTZ R34, R34, c[0x0][0x2d0], -R157.reuse ;  /* 0x0000b40022227a23 */ /* 0x100fe4000001089d */
[----:B------:R-:W-:Y:S02]  /*cd80*/  FFMA.FTZ R157, R35, c[0x0][0x2d0], -R157 ;  /* 0x0000b400239d7a23 */ /* 0x000fe4000001089d */
[----:B------:R-:W-:Y:S01]  /*cd90*/  F2FP.PACK_AB R14, R189, R190 ;  /* 0x000000bebd0e723e */ /* 0x000fe200000000ff */
[----:B------:R-:W-:Y:S01]  /*cda0*/  FFMA.FTZ R2, R2, R244, R226 ;  /* 0x000000f402027223 */ /* 0x000fe200000100e2 */
[----:B------:R-:W-:Y:S03]  /*cdb0*/  F2FP.PACK_AB R15, R177, R178 ;  /* 0x000000b2b10f723e */ /* 0x000fe600000000ff */
[----:B------:R-:W-:Y:S01]  /*cdc0*/  MUFU.EX2 R33, R33 ;  /* 0x0000002100217308 */ /* 0x000fe20000000800 */
[----:B------:R-:W-:Y:S02]  /*cdd0*/  FFMA.FTZ R0, R0, R245, R185 ;  /* 0x000000f500007223 */ /* 0x000fe400000100b9 */
[----:B------:R-:W-:Y:S01]  /*cde0*/  FADD.FTZ R2, R195, R2 ;  /* 0x00000002c3027221 */ /* 0x000fe20000010000 */
[C---:B---3--:R-:W-:Y:S05]  /*cdf0*/  HMMA.16816.F32 R4, R12.reuse, R164, R4 ;  /* 0x000000a40c04723c */ /* 0x048fea0000001804 */
[----:B------:R-:W-:Y:S01]  /*ce00*/  FADD.FTZ R0, R184, R0 ;  /* 0x00000000b8007221 */ /* 0x000fe20000010000 */
[----:B------:R-:W-:Y:S01]  /*ce10*/  MUFU.EX2 R34, R34 ;  /* 0x0000002200227308 */ /* 0x000fe20000000800 */
[----:B------:R-:W-:Y:S01]  /*ce20*/  FADD.FTZ R2, R194, R2 ;  /* 0x00000002c2027221 */ /* 0x000fe20000010000 */
[C---:B------:R-:W-:Y:S01]  /*ce30*/  HMMA.16816.F32 R8, R12.reuse, R166, R8 ;  /* 0x000000a60c08723c */ /* 0x040fe20000001808 */
[----:B------:R-:W3:Y:S03]  /*ce40*/  LDSM.16.MT88.4 R164, [R197+0x2900] ;  /* 0x00290000c5a4783b */ /* 0x000ee60000004200 */
[----:B------:R-:W-:Y:S02]  /*ce50*/  FADD.FTZ R0, R183, R0 ;  /* 0x00000000b7007221 */ /* 0x000fe40000010000 */
[----:B------:R-:W-:Y:S02]  /*ce60*/  FADD.FTZ R2, R193, R2 ;  /* 0x00000002c1027221 */ /* 0x000fe40000010000 */
[C---:B------:R-:W-:Y:S01]  /*ce70*/  HMMA.16816.F32 R132, R12.reuse, R16, R132 ;  /* 0x000000100c84723c */ /* 0x040fe20000001884 */
[----:B------:R-:W-:Y:S03]  /*ce80*/  MUFU.EX2 R157, R157 ;  /* 0x0000009d009d7308 */ /* 0x000fe60000000800 */
[----:B------:R-:W-:Y:S02]  /*ce90*/  FADD.FTZ R0, R182, R0 ;  /* 0x00000000b6007221 */ /* 0x000fe40000010000 */
[----:B------:R-:W-:Y:S02]  /*cea0*/  FADD.FTZ R2, R192, R2 ;  /* 0x00000002c0027221 */ /* 0x000fe40000010000 */
[C---:B------:R-:W-:Y:S01]  /*ceb0*/  HMMA.16816.F32 R136, R12.reuse, R18, R136 ;  /* 0x000000120c88723c */ /* 0x040fe20000001888 */
[----:B------:R-:W4:Y:S03]  /*cec0*/  LDSM.16.MT88.4 R16, [R200+0x2900] ;  /* 0x00290000c810783b */ /* 0x000f260000004200 */
[----:B------:R-:W-:Y:S02]  /*ced0*/  FADD.FTZ R0, R180, R0 ;  /* 0x00000000b4007221 */ /* 0x000fe40000010000 */
[----:B------:R-:W-:Y:S02]  /*cee0*/  FADD.FTZ R2, R191, R2 ;  /* 0x00000002bf027221 */ /* 0x000fe40000010000 */
[C---:B-1----:R-:W-:Y:S04]  /*cef0*/  HMMA.16816.F32 R140, R12.reuse, R168, R140 ;  /* 0x000000a80c8c723c */ /* 0x042fe8000000188c */
[----:B------:R-:W-:Y:S02]  /*cf00*/  FADD.FTZ R0, R179, R0 ;  /* 0x00000000b3007221 */ /* 0x000fe40000010000 */
[----:B------:R-:W-:Y:S02]  /*cf10*/  FADD.FTZ R2, R190, R2 ;  /* 0x00000002be027221 */ /* 0x000fe40000010000 */
[C---:B------:R-:W-:Y:S01]  /*cf20*/  HMMA.16816.F32 R144, R12.reuse, R170, R144 ;  /* 0x000000aa0c90723c */ /* 0x040fe20000001890 */
[----:B------:R-:W1:Y:S03]  /*cf30*/  LDSM.16.MT88.4 R168, [R199+0x2900] ;  /* 0x00290000c7a8783b */ /* 0x000e660000004200 */
[----:B------:R-:W-:Y:S02]  /*cf40*/  FADD.FTZ R0, R178, R0 ;  /* 0x00000000b2007221 */ /* 0x000fe40000010000 */
[----:B------:R-:W-:Y:S02]  /*cf50*/  FADD.FTZ R2, R189, R2 ;  /* 0x00000002bd027221 */ /* 0x000fe40000010000 */
[C---:B--2---:R-:W-:Y:S04]  /*cf60*/  HMMA.16816.F32 R148, R12.reuse, R160, R148 ;  /* 0x000000a00c94723c */ /* 0x044fe80000001894 */
[----:B------:R-:W-:Y:S02]  /*cf70*/  FADD.FTZ R0, R177, R0 ;  /* 0x00000000b1007221 */ /* 0x000fe40000010000 */
[----:B------:R-:W-:Y:S02]  /*cf80*/  FADD.FTZ R2, R188, R2 ;  /* 0x00000002bc027221 */ /* 0x000fe40000010000 */
[C---:B------:R-:W-:Y:S01]  /*cf90*/  HMMA.16816.F32 R152, R12.reuse, R162, R152 ;  /* 0x000000a20c98723c */ /* 0x040fe20000001898 */
[----:B------:R-:W2:Y:S03]  /*cfa0*/  LDSM.16.MT88.4 R160, [R197+0x4900] ;  /* 0x00490000c5a0783b */ /* 0x000ea60000004200 */
[----:B------:R-:W-:Y:S02]  /*cfb0*/  FADD.FTZ R0, R176, R0 ;  /* 0x00000000b0007221 */ /* 0x000fe40000010000 */
[----:B------:R-:W-:Y:S02]  /*cfc0*/  FADD.FTZ R2, R187, R2 ;  /* 0x00000002bb027221 */ /* 0x000fe40000010000 */
[C---:B---3--:R-:W-:Y:S04]  /*cfd0*/  HMMA.16816.F32 R36, R12.reuse, R164, R36 ;  /* 0x000000a40c24723c */ /* 0x048fe80000001824 */
[----:B------:R-:W-:Y:S04]  /*cfe0*/  FADD.FTZ R2, R186, R2 ;  /* 0x00000002ba027221 */ /* 0x000fe80000010000 */
[C---:B------:R-:W-:Y:S01]  /*cff0*/  HMMA.16816.F32 R40, R12.reuse, R166, R40 ;  /* 0x000000a60c28723c */ /* 0x040fe20000001828 */
[----:B------:R-:W3:Y:S07]  /*d000*/  LDSM.16.MT88.4 R164, [R198+0x4900] ;  /* 0x00490000c6a4783b */ /* 0x000eee0000004200 */
[C---:B------:R-:W-:Y:S08]  /*d010*/  HMMA.16816.F32 R44, R12.reuse, R172, R44 ;  /* 0x000000ac0c2c723c */ /* 0x040ff0000000182c */
[C---:B------:R-:W-:Y:S01]  /*d020*/  HMMA.16816.F32 R48, R12.reuse, R174, R48 ;  /* 0x000000ae0c30723c */ /* 0x040fe20000001830 */
[----:B------:R-:W5:Y:S07]  /*d030*/  LDSM.16.MT88.4 R172, [R200+0x4900] ;  /* 0x00490000c8ac783b */ /* 0x000f6e0000004200 */
[C---:B----4-:R-:W-:Y:S08]  /*d040*/  HMMA.16816.F32 R52, R12.reuse, R16, R52 ;  /* 0x000000100c34723c */ /* 0x050ff00000001834 */
[C---:B------:R-:W-:Y:S01]  /*d050*/  HMMA.16816.F32 R56, R12.reuse, R18, R56 ;  /* 0x000000120c38723c */ /* 0x040fe20000001838 */
[----:B------:R-:W4:Y:S07]  /*d060*/  LDSM.16.MT88.4 R16, [R199+0x4900] ;  /* 0x00490000c710783b */ /* 0x000f2e0000004200 */
[C---:B-1----:R-:W-:Y:S08]  /*d070*/  HMMA.16816.F32 R60, R12.reuse, R168, R60 ;  /* 0x000000a80c3c723c */ /* 0x042ff0000000183c */
[C---:B------:R-:W-:Y:S01]  /*d080*/  HMMA.16816.F32 R64, R12.reuse, R170, R64 ;  /* 0x000000aa0c40723c */ /* 0x040fe20000001840 */
[----:B------:R-:W-:Y:S07]  /*d090*/  LDSM.16.MT88.4 R168, [R198+0x1100] ;  /* 0x00110000c6a8783b */ /* 0x000fee0000004200 */
[C---:B--2---:R-:W-:Y:S08]  /*d0a0*/  HMMA.16816.F32 R68, R12.reuse, R160, R68 ;  /* 0x000000a00c44723c */ /* 0x044ff00000001844 */
[C---:B------:R-:W-:Y:S01]  /*d0b0*/  HMMA.16816.F32 R72, R12.reuse, R162, R72 ;  /* 0x000000a20c48723c */ /* 0x040fe20000001848 */
[----:B------:R-:W1:Y:S07]  /*d0c0*/  LDSM.16.MT88.4 R160, [R197+0x6900] ;  /* 0x00690000c5a0783b */ /* 0x000e6e0000004200 */
[C---:B---3--:R-:W-:Y:S08]  /*d0d0*/  HMMA.16816.F32 R76, R12.reuse, R164, R76 ;  /* 0x000000a40c4c723c */ /* 0x048ff0000000184c */
[C---:B------:R-:W-:Y:S01]  /*d0e0*/  HMMA.16816.F32 R80, R12.reuse, R166, R80 ;  /* 0x000000a60c50723c */ /* 0x040fe20000001850 */
[----:B------:R-:W2:Y:S07]  /*d0f0*/  LDSM.16.MT88.4 R164, [R198+0x6900] ;  /* 0x00690000c6a4783b */ /* 0x000eae0000004200 */
[C---:B-----5:R-:W-:Y:S01]  /*d100*/  HMMA.16816.F32 R84, R12.reuse, R172, R84 ;  /* 0x000000ac0c54723c */ /* 0x060fe20000001854 */
[----:B------:R-:W-:Y:S07]  /*d110*/  MUFU.EX2 R173, R26 ;  /* 0x0000001a00ad7308 */ /* 0x000fee0000000800 */
[C---:B------:R-:W-:Y:S03]  /*d120*/  HMMA.16816.F32 R88, R12.reuse, R174, R88 ;  /* 0x000000ae0c58723c */ /* 0x040fe60000001858 */
[----:B------:R3:W5:Y:S05]  /*d130*/  MUFU.EX2 R174, R23 ;  /* 0x0000001700ae7308 */ /* 0x00076a0000000800 */
[C---:B----4-:R-:W-:Y:S05]  /*d140*/  HMMA.16816.F32 R92, R12.reuse, R16, R92 ;  /* 0x000000100c5c723c */ /* 0x050fea000000185c */
[----:B------:R-:W4:Y:S03]  /*d150*/  MUFU.EX2 R175, R25 ;  /* 0x0000001900af7308 */ /* 0x000f260000000800 */
[C---:B------:R-:W-:Y:S01]  /*d160*/  HMMA.16816.F32 R96, R12.reuse, R18, R96 ;  /* 0x000000120c60723c */ /* 0x040fe20000001860 */
[----:B------:R-:W-:Y:S06]  /*d170*/  LDSM.16.MT88.4 R16, [R199+0x6900] ;  /* 0x00690000c710783b */ /* 0x000fec0000004200 */
[----:B------:R2:W2:Y:S01]  /*d180*/  MUFU.EX2 R172, R27 ;  /* 0x0000001b00ac7308 */ /* 0x0004a20000000800 */
[C---:B-1----:R-:W-:Y:S01]  /*d190*/  HMMA.16816.F32 R100, R12.reuse, R160, R100 ;  /* 0x000000a00c64723c */ /* 0x042fe20000001864 */
[----:B---3--:R-:W1:Y:S03]  /*d1a0*/  LDSM.16.MT88.4 R20, [R200+0x6900] ;  /* 0x00690000c814783b */ /* 0x008e660000004200 */
[----:B-----5:R-:W-:Y:S04]  /*d1b0*/  FADD.FTZ R0, R174, R0 ;  /* 0x00000000ae007221 */ /* 0x020fe80000010000 */
[C---:B------:R-:W-:Y:S01]  /*d1c0*/  HMMA.16816.F32 R104, R12.reuse, R162, R104 ;  /* 0x000000a20c68723c */ /* 0x040fe20000001868 */
[----:B------:R-:W3:Y:S03]  /*d1d0*/  LDSM.16.MT88.4 R160, [R197+0x1100] ;  /* 0x00110000c5a0783b */ /* 0x000ee60000004200 */
[----:B------:R-:W-:Y:S02]  /*d1e0*/  FADD.FTZ R0, R173, R0 ;  /* 0x00000000ad007221 */ /* 0x000fe40000010000 */
[----:B----4-:R-:W-:Y:S02]  /*d1f0*/  FADD.FTZ R2, R175, R2 ;  /* 0x00000002af027221 */ /* 0x010fe40000010000 */
[C---:B--2---:R-:W-:Y:S01]  /*d200*/  HMMA.16816.F32 R108, R12.reuse, R164, R108 ;  /* 0x000000a40c6c723c */ /* 0x044fe2000000186c */
[----:B------:R-:W2:Y:S07]  /*d210*/  LDSM.16.MT88.4 R24, [R200+0x1100] ;  /* 0x00110000c818783b */ /* 0x000eae0000004200 */
[C---:B------:R-:W-:Y:S04]  /*d220*/  HMMA.16816.F32 R112, R12.reuse, R166, R112 ;  /* 0x000000a60c70723c */ /* 0x040fe80000001870 */
[----:B------:R-:W-:Y:S01]  /*d230*/  FADD.FTZ R0, R172, R0 ;  /* 0x00000000ac007221 */ /* 0x000fe20000010000 */
[----:B------:R-:W-:Y:S03]  /*d240*/  LDSM.16.MT88.4 R164, [R200+0x3100] ;  /* 0x00310000c8a4783b */ /* 0x000fe60000004200 */
[C---:B-1----:R-:W-:Y:S08]  /*d250*/  HMMA.16816.F32 R116, R12.reuse, R20, R116 ;  /* 0x000000140c74723c */ /* 0x042ff00000001874 */
[C---:B------:R-:W-:Y:S01]  /*d260*/  HMMA.16816.F32 R120, R12.reuse, R22, R120 ;  /* 0x000000160c78723c */ /* 0x040fe20000001878 */
[----:B------:R-:W-:Y:S07]  /*d270*/  LDSM.16.MT88.4 R20, [R197+0x3100] ;  /* 0x00310000c514783b */ /* 0x000fee0000004200 */
[C---:B------:R-:W-:Y:S08]  /*d280*/  HMMA.16816.F32 R124, R12.reuse, R16, R124 ;  /* 0x000000100c7c723c */ /* 0x040ff0000000187c */
[----:B------:R-:W-:Y:S01]  /*d290*/  HMMA.16816.F32 R128, R12, R18, R128 ;  /* 0x000000120c80723c */ /* 0x000fe20000001880 */
[----:B------:R-:W1:Y:S06]  /*d2a0*/  LDSM.16.MT88.4 R16, [R199+0x1100] ;  /* 0x00110000c710783b */ /* 0x000e6c0000004200 */
[----:B------:R-:W-:Y:S02]  /*d2b0*/  F2FP.PACK_AB R12, R187, R188 ;  /* 0x000000bcbb0c723e */ /* 0x000fe400000000ff */
[----:B------:R-:W-:Y:S03]  /*d2c0*/  F2FP.PACK_AB R13, R174, R176 ;  /* 0x000000b0ae0d723e */ /* 0x000fe600000000ff */
[----:B------:R-:W-:Y:S02]  /*d2d0*/  F2FP.PACK_AB R14, R175, R186 ;  /* 0x000000baaf0e723e */ /* 0x000fe400000000ff */
[----:B------:R-:W-:Y:S07]  /*d2e0*/  F2FP.PACK_AB R15, R172, R173 ;  /* 0x000000adac0f723e */ /* 0x000fee00000000ff */
[C---:B---3--:R-:W-:Y:S08]  /*d2f0*/  HMMA.16816.F32 R4, R12.reuse, R160, R4 ;  /* 0x000000a00c04723c */ /* 0x048ff00000001804 */
[C---:B------:R-:W-:Y:S01]  /*d300*/  HMMA.16816.F32 R8, R12.reuse, R162, R8 ;  /* 0x000000a20c08723c */ /* 0x040fe20000001808 */
[----:B------:R-:W3:Y:S07]  /*d310*/  LDSM.16.MT88.4 R160, [R198+0x3100] ;  /* 0x00310000c6a0783b */ /* 0x000eee0000004200 */
[C---:B------:R-:W-:Y:S01]  /*d320*/  HMMA.16816.F32 R132, R12.reuse, R168, R132 ;  /* 0x000000a80c84723c */ /* 0x040fe20000001884 */
[----:B------:R-:W4:Y:S07]  /*d330*/  MUFU.EX2 R169, R28 ;  /* 0x0000001c00a97308 */ /* 0x000f2e0000000800 */
[C---:B------:R-:W-:Y:S03]  /*d340*/  HMMA.16816.F32 R136, R12.reuse, R170, R136 ;  /* 0x000000aa0c88723c */ /* 0x040fe60000001888 */
[----:B------:R5:W3:Y:S05]  /*d350*/  MUFU.EX2 R168, R29 ;  /* 0x0000001d00a87308 */ /* 0x000aea0000000800 */
[C---:B--2---:R-:W-:Y:S08]  /*d360*/  HMMA.16816.F32 R140, R12.reuse, R24, R140 ;  /* 0x000000180c8c723c */ /* 0x044ff0000000188c */
[C---:B------:R-:W-:Y:S01]  /*d370*/  HMMA.16816.F32 R144, R12.reuse, R26, R144 ;  /* 0x0000001a0c90723c */ /* 0x040fe20000001890 */
[----:B------:R-:W2:Y:S03]  /*d380*/  LDSM.16.MT88.4 R24, [R199+0x3100] ;  /* 0x00310000c718783b */ /* 0x000ea60000004200 */
[----:B----4-:R-:W-:Y:S04]  /*d390*/  FADD.FTZ R2, R169, R2 ;  /* 0x00000002a9027221 */ /* 0x010fe80000010000 */
[C---:B-1----:R-:W-:Y:S01]  /*d3a0*/  HMMA.16816.F32 R148, R12.reuse, R16, R148 ;  /* 0x000000100c94723c */ /* 0x042fe20000001894 */
[----:B-----5:R-:W-:Y:S07]  /*d3b0*/  LDSM.16.MT88.4 R28, [R199+0x7100] ;  /* 0x00710000c71c783b */ /* 0x020fee0000004200 */
[C---:B------:R-:W-:Y:S01]  /*d3c0*/  HMMA.16816.F32 R152, R12.reuse, R18, R152 ;  /* 0x000000120c98723c */ /* 0x040fe20000001898 */
[----:B------:R-:W1:Y:S07]  /*d3d0*/  LDSM.16.MT88.4 R16, [R197+0x5100] ;  /* 0x00510000c510783b */ /* 0x000e6e0000004200 */
[C---:B------:R-:W-:Y:S08]  /*d3e0*/  HMMA.16816.F32 R36, R12.reuse, R20, R36 ;  /* 0x000000140c24723c */ /* 0x040ff00000001824 */
[C---:B------:R-:W-:Y:S01]  /*d3f0*/  HMMA.16816.F32 R40, R12.reuse, R22, R40 ;  /* 0x000000160c28723c */ /* 0x040fe20000001828 */
[----:B------:R-:W4:Y:S07]  /*d400*/  LDSM.16.MT88.4 R20, [R198+0x5100] ;  /* 0x00510000c614783b */ /* 0x000f2e0000004200 */
[C---:B---3--:R-:W-:Y:S08]  /*d410*/  HMMA.16816.F32 R44, R12.reuse, R160, R44 ;  /* 0x000000a00c2c723c */ /* 0x048ff0000000182c */
[C---:B------:R-:W-:Y:S01]  /*d420*/  HMMA.16816.F32 R48, R12.reuse, R162, R48 ;  /* 0x000000a20c30723c */ /* 0x040fe20000001830 */
[----:B------:R-:W3:Y:S07]  /*d430*/  LDSM.16.MT88.4 R160, [R200+0x5100] ;  /* 0x00510000c8a0783b */ /* 0x000eee0000004200 */
[C---:B------:R-:W-:Y:S08]  /*d440*/  HMMA.16816.F32 R52, R12.reuse, R164, R52 ;  /* 0x000000a40c34723c */ /* 0x040ff00000001834 */
[C---:B------:R-:W-:Y:S01]  /*d450*/  HMMA.16816.F32 R56, R12.reuse, R166, R56 ;  /* 0x000000a60c38723c */ /* 0x040fe20000001838 */
[----:B------:R-:W5:Y:S07]  /*d460*/  LDSM.16.MT88.4 R164, [R199+0x5100] ;  /* 0x00510000c7a4783b */ /* 0x000f6e0000004200 */
[C---:B--2---:R-:W-:Y:S08]  /*d470*/  HMMA.16816.F32 R60, R12.reuse, R24, R60 ;  /* 0x000000180c3c723c */ /* 0x044ff0000000183c */
[C---:B------:R-:W-:Y:S01]  /*d480*/  HMMA.16816.F32 R64, R12.reuse, R26, R64 ;  /* 0x0000001a0c40723c */ /* 0x040fe20000001840 */
[----:B------:R-:W-:Y:S07]  /*d490*/  LDSM.16.MT88.4 R24, [R200+0x7100] ;  /* 0x00710000c818783b */ /* 0x000fee0000004200 */
[C---:B-1----:R-:W-:Y:S08]  /*d4a0*/  HMMA.16816.F32 R68, R12.reuse, R16, R68 ;  /* 0x000000100c44723c */ /* 0x042ff00000001844 */
[C---:B------:R-:W-:Y:S01]  /*d4b0*/  HMMA.16816.F32 R72, R12.reuse, R18, R72 ;  /* 0x000000120c48723c */ /* 0x040fe20000001848 */
[----:B------:R-:W1:Y:S07]  /*d4c0*/  LDSM.16.MT88.4 R16, [R197+0x7100] ;  /* 0x00710000c510783b */ /* 0x000e6e0000004200 */
[C---:B----4-:R-:W-:Y:S08]  /*d4d0*/  HMMA.16816.F32 R76, R12.reuse, R20, R76 ;  /* 0x000000140c4c723c */ /* 0x050ff0000000184c */
[C---:B------:R-:W-:Y:S01]  /*d4e0*/  HMMA.16816.F32 R80, R12.reuse, R22, R80 ;  /* 0x000000160c50723c */ /* 0x040fe20000001850 */
[----:B------:R-:W2:Y:S07]  /*d4f0*/  LDSM.16.MT88.4 R20, [R198+0x7100] ;  /* 0x00710000c614783b */ /* 0x000eae0000004200 */
[C---:B---3--:R-:W-:Y:S08]  /*d500*/  HMMA.16816.F32 R84, R12.reuse, R160, R84 ;  /* 0x000000a00c54723c */ /* 0x048ff00000001854 */
[C---:B------:R-:W-:Y:S08]  /*d510*/  HMMA.16816.F32 R88, R12.reuse, R162, R88 ;  /* 0x000000a20c58723c */ /* 0x040ff00000001858 */
        /* <DEDUP_REMOVED lines=11> */
[----:B------:R-:W4:Y:S07]  /*d5d0*/  LDSM.16.MT88.4 R24, [R199+0x1900] ;  /* 0x00190000c718783b */ /* 0x000f2e0000004200 */
[C---:B------:R-:W-:Y:S08]  /*d5e0*/  HMMA.16816.F32 R124, R12.reuse, R28, R124 ;  /* 0x0000001c0c7c723c */ /* 0x040ff0000000187c */
[----:B------:R-:W-:Y:S07]  /*d5f0*/  HMMA.16816.F32 R128, R12, R30, R128 ;  /* 0x0000001e0c80723c */ /* 0x000fee0000001880 */
[----:B------:R-:W-:Y:S02]  /*d600*/  F2FP.PACK_AB R12, R168, R169 ;  /* 0x000000a9a80c723e */ /* 0x000fe400000000ff */
[----:B------:R-:W-:Y:S03]  /*d610*/  F2FP.PACK_AB R13, R158, R159 ;  /* 0x0000009f9e0d723e */ /* 0x000fe600000000ff */
[----:B------:R-:W-:Y:S02]  /*d620*/  F2FP.PACK_AB R14, R33, R32 ;  /* 0x00000020210e723e */ /* 0x000fe400000000ff */
[----:B------:R-:W-:Y:S07]  /*d630*/  F2FP.PACK_AB R15, R157, R34 ;  /* 0x000000229d0f723e */ /* 0x000fee00000000ff */
[C---:B---3--:R-:W-:Y:S01]  /*d640*/  HMMA.16816.F32 R160, R12.reuse, R164, R4 ;  /* 0x000000a40ca0723c */ /* 0x048fe20000001804 */
[----:B------:R-:W3:Y:S07]  /*d650*/  LDSM.16.MT88.4 R4, [R197+0x3900] ;  /* 0x00390000c504783b */ /* 0x000eee0000004200 */
        /* <DEDUP_REMOVED lines=11> */
[C---:B---3--:R-:W-:Y:S08]  /*d710*/  HMMA.16816.F32 R36, R12.reuse, R4, R36 ;  /* 0x000000040c24723c */ /* 0x048ff00000001824 */
[C---:B------:R-:W-:Y:S01]  /*d720*/  HMMA.16816.F32 R40, R12.reuse, R6, R40 ;  /* 0x000000060c28723c */ /* 0x040fe20000001828 */
[----:B------:R-:W3:Y:S07]  /*d730*/  LDSM.16.MT88.4 R4, [R198+0x5900] ;  /* 0x00590000c604783b */ /* 0x000eee0000004200 */
[C---:B-----5:R-:W-:Y:S08]  /*d740*/  HMMA.16816.F32 R44, R12.reuse, R8, R44 ;  /* 0x000000080c2c723c */ /* 0x060ff0000000182c */
        /* <DEDUP_REMOVED lines=18> */
[C---:B------:R-:W-:Y:S08]  /*d870*/  HMMA.16816.F32 R96, R12.reuse, R18, R96 ;  /* 0x000000120c60723c */ /* 0x040ff00000001860 */
[C---:B--2---:R-:W-:Y:S08]  /*d880*/  HMMA.16816.F32 R100, R12.reuse, R20, R100 ;  /* 0x000000140c64723c */ /* 0x044ff00000001864 */
[C---:B------:R-:W-:Y:S08]  /*d890*/  HMMA.16816.F32 R104, R12.reuse, R22, R104 ;  /* 0x000000160c68723c */ /* 0x040ff00000001868 */
[C---:B----4-:R-:W-:Y:S08]  /*d8a0*/  HMMA.16816.F32 R108, R12.reuse, R24, R108 ;  /* 0x000000180c6c723c */ /* 0x050ff0000000186c */
[C---:B------:R-:W-:Y:S08]  /*d8b0*/  HMMA.16816.F32 R112, R12.reuse, R26, R112 ;  /* 0x0000001a0c70723c */ /* 0x040ff00000001870 */
[C---:B---3--:R-:W-:Y:S07]  /*d8c0*/  HMMA.16816.F32 R116, R12.reuse, R4, R116 ;  /* 0x000000040c74723c */ /* 0x048fee0000001874 */
[----:B------:R-:W-:Y:S01]  /*d8d0*/  FADD.FTZ R4, R159, R0 ;  /* 0x000000009f047221 */ /* 0x000fe20000010000 */
[C---:B------:R-:W-:Y:S04]  /*d8e0*/  HMMA.16816.F32 R120, R12.reuse, R6, R120 ;  /* 0x000000060c78723c */ /* 0x040fe80000001878 */
[----:B------:R-:W-:Y:S02]  /*d8f0*/  FADD.FTZ R0, R168, R2 ;  /* 0x00000002a8007221 */ /* 0x000fe40000010000 */
[----:B------:R-:W-:Y:S01]  /*d900*/  FADD.FTZ R4, R158, R4 ;  /* 0x000000049e047221 */ /* 0x000fe20000010000 */
[----:B------:R-:W-:Y:S01]  /*d910*/  MOV R158, R3 ;  /* 0x00000003009e7202 */ /* 0x000fe20000000f00 */
[C---:B-----5:R-:W-:Y:S04]  /*d920*/  HMMA.16816.F32 R124, R12.reuse, R8, R124 ;  /* 0x000000080c7c723c */ /* 0x060fe8000000187c */
[----:B------:R-:W-:Y:S02]  /*d930*/  FADD.FTZ R2, R32, R0 ;  /* 0x0000000020027221 */ /* 0x000fe40000010000 */
[----:B------:R-:W-:Y:S02]  /*d940*/  FADD.FTZ R0, R34, R4 ;  /* 0x0000000422007221 */ /* 0x000fe40000010000 */
[----:B------:R-:W-:Y:S04]  /*d950*/  HMMA.16816.F32 R128, R12, R10, R128 ;  /* 0x0000000a0c80723c */ /* 0x000fe80000001880 */
[----:B------:R-:W-:Y:S02]  /*d960*/  FADD.FTZ R244, R33, R2 ;  /* 0x0000000221f47221 */ /* 0x000fe40000010000 */
[----:B------:R-:W-:Y:S01]  /*d970*/  FADD.FTZ R245, R157, R0 ;  /* 0x000000009df57221 */ /* 0x000fe20000010000 */
[----:B------:R-:W-:Y:S01]  /*d980*/  MOV R157, R156 ;  /* 0x0000009c009d7202 */ /* 0x000fe20000000f00 */
[----:B------:R-:W-:-:S05]  /*d990*/  @P0 BRA `(.L_x_1618) ;  /* 0xffffcd4000000947 */ /* 0x000fca000383ffff */
.L_x_1617:
[----:B------:R-:W-:-:S13]  /*d9a0*/  ISETP.GE.AND P0, PT, R223, R233, PT ;  /* 0x000000e9df00720c */ /* 0x000fda0003f06270 */
[----:B------:R-:W-:Y:S05]  /*d9b0*/  @!P0 BRA `(.L_x_1619) ;  /* 0x00003f5000008947 */ /* 0x000fea0003800000 */
[----:B------:R-:W2:Y:S01]  /*d9c0*/  LDL.64 R6, [R1+0x30] ;  /* 0x0000300001067983 */ /* 0x000ea20000100a00 */
[----:B------:R-:W-:-:S03]  /*d9d0*/  ULDC.64 UR4, c[0x0][0x208] ;  /* 0x0000820000047ab9 */ /* 0x000fc60000000a00 */
[----:B------:R-:W2:Y:S04]  /*d9e0*/  LDL.64 R4, [R1+0x18] ;  /* 0x0000180001047983 */ /* 0x000ea80000100a00 */
[----:B------:R-:W3:Y:S04]  /*d9f0*/  LDL.64 R10, [R1+0x28] ;  /* 0x00002800010a7983 */ /* 0x000ee80000100a00 */
[----:B------:R-:W4:Y:S01]  /*da00*/  LDL.64 R8, [R1+0x20] ;  /* 0x0000200001087983 */ /* 0x000f220000100a00 */
[----:B------:R-:W-:Y:S01]  /*da10*/  MOV R158, R3 ;  /* 0x00000003009e7202 */ /* 0x000fe20000000f00 */
[----:B------:R-:W-:Y:S01]  /*da20*/  IMAD.MOV.U32 R157, RZ, RZ, R156 ;  /* 0x000000ffff9d7224 */ /* 0x000fe200078e009c */
[----:B------:R-:W-:-:S02]  /*da30*/  USHF.L.U64.HI UR5, UR4, 0x5, UR5 ;  /* 0x0000000504057899 */ /* 0x000fc40008010205 */
[----:B------:R-:W-:Y:S01]  /*da40*/  USHF.L.U32 UR4, UR4, 0x5, URZ ;  /* 0x0000000504047899 */ /* 0x000fe2000800063f */
[----:B--2---:R-:W-:-:S05]  /*da50*/  MOV R4, R6 ;  /* 0x0000000600047202 */ /* 0x004fca0000000f00 */
[----:B------:R1:W-:Y:S01]  /*da60*/  STL.64 [R1+0x18], R4 ;  /* 0x0000180401007387 */ /* 0x0003e20000100a00 */
[C---:B------:R-:W-:Y:S02]  /*da70*/  IADD3 R230, P6, R6.reuse, 0x40, RZ ;  /* 0x0000004006e67810 */ /* 0x040fe40007fde0ff */
[C---:B------:R-:W-:Y:S02]  /*da80*/  IADD3 R226, P0, R6.reuse, 0xc0, RZ ;  /* 0x000000c006e27810 */ /* 0x040fe40007f1e0ff */
[----:B------:R-:W-:Y:S01]  /*da90*/  IADD3 R228, P5, R6, 0x80, RZ ;  /* 0x0000008006e47810 */ /* 0x000fe20007fbe0ff */
[--C-:B------:R-:W-:Y:S01]  /*daa0*/  IMAD.X R231, RZ, RZ, R5.reuse, P6 ;  /* 0x000000ffffe77224 */ /* 0x100fe200030e0605 */
[C---:B---3--:R-:W-:Y:S01]  /*dab0*/  IADD3 R248, P6, R10.reuse, 0x40, RZ ;  /* 0x000000400af87810 */ /* 0x048fe20007fde0ff */
[--C-:B------:R-:W-:Y:S01]  /*dac0*/  IMAD.X R227, RZ, RZ, R5.reuse, P0 ;  /* 0x000000ffffe37224 */ /* 0x100fe200000e0605 */
[C---:B------:R-:W-:Y:S01]  /*dad0*/  IADD3 R241, P0, R10.reuse, 0xc0, RZ ;  /* 0x000000c00af17810 */ /* 0x040fe20007f1e0ff */
[----:B------:R-:W-:Y:S01]  /*dae0*/  IMAD.X R229, RZ, RZ, R5, P5 ;  /* 0x000000ffffe57224 */ /* 0x000fe200028e0605 */
[----:B------:R-:W-:Y:S01]  /*daf0*/  IADD3 R243, P5, R10, 0x80, RZ ;  /* 0x000000800af37810 */ /* 0x000fe20007fbe0ff */
[----:B----4-:R-:W-:-:S02]  /*db00*/  IMAD.X R247, RZ, RZ, R9, P6 ;  /* 0x000000fffff77224 */ /* 0x010fc400030e0609 */
[----:B------:R-:W-:Y:S01]  /*db10*/  IMAD.X R240, RZ, RZ, R9, P0 ;  /* 0x000000fffff07224 */ /* 0x000fe200000e0609 */
[----:B------:R-:W-:Y:S02]  /*db20*/  IADD3.X R242, RZ, R9, RZ, P5, !PT ;  /* 0x00000009fff27210 */ /* 0x000fe40002ffe4ff */
.L_x_1628:
[----:B------:R-:W2:Y:S01]  /*db30*/  LDL.64 R24, [R1+0x18] ;  /* 0x0000180001187983 */ /* 0x000ea20000100a00 */
[----:B------:R-:W-:Y:S04]  /*db40*/  DEPBAR.LE SB0, 0x0 ;  /* 0x000080000000791a */ /* 0x000fe80000000000 */
[----:B------:R-:W3:Y:S01]  /*db50*/  LDL.64 R16, [R1+0x30] ;  /* 0x0000300001107983 */ /* 0x000ee20000100a00 */
[----:B------:R-:W-:Y:S01]  /*db60*/  IMAD.MOV.U32 R2, RZ, RZ, 0x6 ;  /* 0x00000006ff027424 */ /* 0x000fe200078e00ff */
[----:B-1----:R-:W-:Y:S01]  /*db70*/  SHF.R.S32.HI R4, RZ, 0x1f, R223 ;  /* 0x0000001fff047819 */ /* 0x002fe200000114df */
[----:B------:R-:W-:Y:S02]  /*db80*/  IMAD.MOV.U32 R0, RZ, RZ, c[0x0][0x208] ;  /* 0x00008200ff007624 */ /* 0x000fe400078e00ff */
[----:B------:R-:W-:Y:S01]  /*db90*/  BAR.SYNC.DEFER_BLOCKING 0x0 ;  /* 0x0000000000007b1d */ /* 0x000fe20000010000 */
[----:B------:R-:W-:Y:S02]  /*dba0*/  IMAD.MOV.U32 R18, RZ, RZ, c[0x0][0x208] ;  /* 0x00008200ff127624 */ /* 0x000fe400078e00ff */
[----:B------:R-:W-:Y:S01]  /*dbb0*/  SHF.L.U64.HI R0, R0, R2, c[0x0][0x20c] ;  /* 0x0000830000007619 */ /* 0x000fe20000010202 */
[----:B------:R-:W-:Y:S02]  /*dbc0*/  IMAD.MOV.U32 R238, RZ, RZ, c[0x0][0x1e0] ;  /* 0x00007800ffee7624 */ /* 0x000fe400078e00ff */
[----:B------:R-:W-:Y:S02]  /*dbd0*/  IMAD.SHL.U32 R18, R18, 0x40, RZ ;  /* 0x0000004012127824 */ /* 0x000fe400078e00ff */
[----:B------:R-:W-:Y:S02]  /*dbe0*/  IMAD R0, R0, R223, RZ ;  /* 0x000000df00007224 */ /* 0x000fe400078e02ff */
[CC--:B------:R-:W-:Y:S04]  /*dbf0*/  IMAD.WIDE.U32 R12, R223.reuse, R18.reuse, UR4 ;  /* 0x00000004df0c7e25 */ /* 0x0c0fe8000f8e0012 */
[-C--:B------:R-:W-:Y:S02]  /*dc00*/  IMAD R0, R4, R18.reuse, R0 ;  /* 0x0000001204007224 */ /* 0x080fe400078e0200 */
[CC--:B------:R-:W-:Y:S04]  /*dc10*/  IMAD.WIDE.U32 R4, R223.reuse, R18.reuse, R230 ;  /* 0x00000012df047225 */ /* 0x0c0fe800078e00e6 */
[C---:B------:R-:W-:Y:S01]  /*dc20*/  IMAD.WIDE.U32 R6, R223.reuse, R18, R228 ;  /* 0x00000012df067225 */ /* 0x040fe200078e00e4 */
[----:B------:R-:W-:Y:S03]  /*dc30*/  LDSM.16.M88.4 R32, [R203+0x10100] ;  /* 0x01010000cb20783b */ /* 0x000fe60000000200 */
[----:B------:R-:W-:Y:S01]  /*dc40*/  IMAD.IADD R7, R0, 0x1, R7 ;  /* 0x0000000100077824 */ /* 0x000fe200078e0207 */
[----:B------:R-:W-:Y:S01]  /*dc50*/  LEA R22, P6, R6, c[0x0][0x1f8], 0x1 ;  /* 0x00007e0006167a11 */ /* 0x000fe200078c08ff */
[----:B------:R-:W-:Y:S01]  /*dc60*/  IMAD.SHL.U32 R238, R238, 0x20, RZ ;  /* 0x00000020eeee7824 */ /* 0x000fe200078e00ff */
[----:B------:R-:W1:Y:S02]  /*dc70*/  LDSM.16.M88.4 R8, [R196+0x8100] ;  /* 0x00810000c408783b */ /* 0x000e640000000200 */
[----:B------:R-:W-:Y:S01]  /*dc80*/  LEA.HI.X R23, R6, c[0x0][0x1fc], R7, 0x1, P6 ;  /* 0x00007f0006177a11 */ /* 0x000fe200030f0c07 */
[----:B------:R-:W-:Y:S02]  /*dc90*/  IMAD.MOV.U32 R232, RZ, RZ, 0x5 ;  /* 0x00000005ffe87424 */ /* 0x000fe400078e00ff */
[----:B------:R-:W-:Y:S01]  /*dca0*/  IMAD.MOV.U32 R224, RZ, RZ, c[0x0][0x1e0] ;  /* 0x00007800ffe07624 */ /* 0x000fe200078e00ff */
[----:B------:R-:W-:Y:S04]  /*dcb0*/  LDSM.16.M88.4 R168, [R196+0x9900] ;  /* 0x00990000c4a8783b */ /* 0x000fe80000000200 */
[----:B------:R-:W-:Y:S01]  /*dcc0*/  SHF.L.U64.HI R224, R224, R232, c[0x0][0x1e4] ;  /* 0x00007900e0e07619 */ /* 0x000fe200000102e8 */
[----:B------:R-:W-:Y:S05]  /*dcd0*/  LDSM.16.M88.4 R172, [R204+0x10100] ;  /* 0x01010000ccac783b */ /* 0x000fea0000000200 */
[----:B------:R-:W-:Y:S05]  /*dce0*/  LDSM.16.M88.4 R176, [R207] ;  /* 0x00000000cfb0783b */ /* 0x000fea0000000200 */
[----:B------:R-:W-:Y:S05]  /*dcf0*/  LDSM.16.M88.4 R180, [R222] ;  /* 0x00000000deb4783b */ /* 0x000fea0000000200 */
[----:B------:R-:W-:Y:S05]  /*dd00*/  LDSM.16.M88.4 R184, [R221] ;  /* 0x00000000ddb8783b */ /* 0x000fea0000000200 */
[----:B------:R-:W-:Y:S05]  /*dd10*/  LDSM.16.M88.4 R188, [R220] ;  /* 0x00000000dcbc783b */ /* 0x000fea0000000200 */
[----:B------:R-:W4:Y:S05]  /*dd20*/  LDL R159, [R1+0x3c] ;  /* 0x00003c00019f7983 */ /* 0x000f2a0000100800 */
[----:B------:R-:W5:Y:S05]  /*dd30*/  LDL.64 R234, [R1+0x20] ;  /* 0x0000200001ea7983 */ /* 0x000f6a0000100a00 */
[----:B------:R-:W5:Y:S01]  /*dd40*/  LDL.64 R236, [R1+0x28] ;  /* 0x0000280001ec7983 */ /* 0x000f620000100a00 */
[-C--:B--2---:R-:W-:Y:S04]  /*dd50*/  IMAD.WIDE.U32 R2, R223, R18.reuse, R24 ;  /* 0x00000012df027225 */ /* 0x084fe800078e0018 */
[----:B------:R-:W-:Y:S01]  /*dd60*/  IMAD.IADD R3, R3, 0x1, R0 ;  /* 0x0000000103037824 */ /* 0x000fe200078e0200 */
[C---:B------:R-:W-:Y:S04]  /*dd70*/  LEA R20, P0, R2.reuse, c[0x0][0x1f8], 0x1 ;  /* 0x00007e0002147a11 */ /* 0x040fe800078008ff */
[----:B------:R-:W-:Y:S01]  /*dd80*/  LEA.HI.X R21, R2, c[0x0][0x1fc], R3, 0x1, P0 ;  /* 0x00007f0002157a11 */ /* 0x000fe200000f0c03 */
[----:B------:R-:W-:Y:S01]  /*dd90*/  IMAD.IADD R2, R0, 0x1, R5 ;  /* 0x0000000100027824 */ /* 0x000fe200078e0205 */
[C---:B------:R-:W-:Y:S04]  /*dda0*/  LEA R14, P0, R4.reuse, c[0x0][0x1f8], 0x1 ;  /* 0x00007e00040e7a11 */ /* 0x040fe800078008ff */
[----:B------:R-:W-:Y:S01]  /*ddb0*/  LEA.HI.X R15, R4, c[0x0][0x1fc], R2, 0x1, P0 ;  /* 0x00007f00040f7a11 */ /* 0x000fe200000f0c02 */
[----:B------:R-:W-:Y:S01]  /*ddc0*/  IMAD.WIDE.U32 R4, R223, R18, R226 ;  /* 0x00000012df047225 */ /* 0x000fe200078e00e2 */
[-C--:B---3--:R-:W-:Y:S02]  /*ddd0*/  IADD3 R3, P0, R16, R12.reuse, RZ ;  /* 0x0000000c10037210 */ /* 0x088fe40007f1e0ff */
[----:B------:R-:W2:Y:S01]  /*dde0*/  LDSM.16.M88.4 R16, [R196+0x8900] ;  /* 0x00890000c410783b */ /* 0x000ea20000000200 */
[----:B------:R-:W-:Y:S01]  /*ddf0*/  IMAD.IADD R2, R0, 0x1, R13 ;  /* 0x0000000100027824 */ /* 0x000fe200078e020d */
[----:B------:R-:W-:Y:S01]  /*de00*/  LEA R28, P5, R4, c[0x0][0x1f8], 0x1 ;  /* 0x00007e00041c7a11 */ /* 0x000fe200078a08ff */
[----:B------:R-:W-:Y:S02]  /*de10*/  IMAD.IADD R0, R0, 0x1, R5 ;  /* 0x0000000100007824 */ /* 0x000fe400078e0205 */
[----:B------:R-:W-:Y:S01]  /*de20*/  IMAD.X R5, R2, 0x1, R25, P0 ;  /* 0x0000000102057824 */ /* 0x000fe200000e0619 */
[C---:B------:R-:W-:Y:S01]  /*de30*/  LEA R192, P0, R3.reuse, c[0x0][0x1f8], 0x1 ;  /* 0x00007e0003c07a11 */ /* 0x040fe200078008ff */
[----:B------:R-:W3:Y:S01]  /*de40*/  LDSM.16.M88.4 R24, [R196+0x9100] ;  /* 0x00910000c418783b */ /* 0x000ee20000000200 */
[----:B------:R-:W-:Y:S02]  /*de50*/  LEA.HI.X R29, R4, c[0x0][0x1fc], R0, 0x1, P5 ;  /* 0x00007f00041d7a11 */ /* 0x000fe400028f0c00 */
[----:B------:R-:W-:Y:S02]  /*de60*/  LEA.HI.X R193, R3, c[0x0][0x1fc], R5, 0x1, P0 ;  /* 0x00007f0003c17a11 */ /* 0x000fe400000f0c05 */
[----:B------:R-:W-:Y:S01]  /*de70*/  @!PT LDS RZ, [RZ] ;  /* 0x00000000fffff984 */ /* 0x000fe20000000800 */
[----:B------:R-:W-:Y:S01]  /*de80*/  @!PT LDS RZ, [RZ] ;  /* 0x00000000fffff984 */ /* 0x000fe20000000800 */
[----:B------:R-:W-:Y:S01]  /*de90*/  @!PT LDS RZ, [RZ] ;  /* 0x00000000fffff984 */ /* 0x000fe20000000800 */
[----:B------:R3:W-:Y:S01]  /*dea0*/  LDGSTS.E.BYPASS.LTC128B.128 [R225+0x100], [R20.64], !P4 ;  /* 0x0010000014e17fae */ /* 0x0007e2000e101d4c */
[-C--:B------:R-:W-:Y:S02]  /*deb0*/  IADD3 R0, P6, R230, R12.reuse, RZ ;  /* 0x0000000ce6007210 */ /* 0x080fe40007fde0ff */
[-C--:B------:R-:W-:Y:S02]  /*dec0*/  IADD3 R3, P5, R228, R12.reuse, RZ ;  /* 0x0000000ce4037210 */ /* 0x080fe40007fbe0ff */
[----:B------:R-:W-:Y:S01]  /*ded0*/  IADD3 R12, P0, R226, R12, RZ ;  /* 0x0000000ce20c7210 */ /* 0x000fe20007f1e0ff */
[----:B------:R2:W-:Y:S01]  /*dee0*/  LDGSTS.E.BYPASS.LTC128B.128 [R225+0x2100], [R14.64], !P3 ;  /* 0x021000000ee17fae */ /* 0x0005e2000d901d4c */
[----:B------:R-:W-:Y:S01]  /*def0*/  IMAD.X R5, R2, 0x1, R231, P6 ;  /* 0x0000000102057824 */ /* 0x000fe200030e06e7 */
[----:B------:R-:W-:Y:S01]  /*df00*/  LEA R30, P6, R0, c[0x0][0x1f8], 0x1 ;  /* 0x00007e00001e7a11 */ /* 0x000fe200078c08ff */
[C---:B------:R-:W-:Y:S01]  /*df10*/  IMAD.X R6, R2.reuse, 0x1, R229, P5 ;  /* 0x0000000102067824 */ /* 0x040fe200028e06e5 */
[C---:B------:R-:W-:Y:S01]  /*df20*/  LEA R194, P5, R3.reuse, c[0x0][0x1f8], 0x1 ;  /* 0x00007e0003c27a11 */ /* 0x040fe200078a08ff */
[----:B------:R-:W-:Y:S01]  /*df30*/  IMAD.X R4, R2, 0x1, R227, P0 ;  /* 0x0000000102047824 */ /* 0x000fe200000e06e3 */
[----:B------:R-:W-:Y:S01]  /*df40*/  LEA R2, P0, R12, c[0x0][0x1f8], 0x1 ;  /* 0x00007e000c027a11 */ /* 0x000fe200078008ff */
[----:B------:R3:W-:Y:S01]  /*df50*/  LDGSTS.E.BYPASS.LTC128B.128 [R225+0x4100], [R22.64], !P2 ;  /* 0x0410000016e17fae */ /* 0x0007e2000d101d4c */
[----:B------:R-:W-:Y:S02]  /*df60*/  LEA.HI.X R31, R0, c[0x0][0x1fc], R5, 0x1, P6 ;  /* 0x00007f00001f7a11 */ /* 0x000fe400030f0c05 */
[----:B------:R-:W-:Y:S02]  /*df70*/  LEA.HI.X R195, R3, c[0x0][0x1fc], R6, 0x1, P5 ;  /* 0x00007f0003c37a11 */ /* 0x000fe400028f0c06 */
[----:B------:R-:W-:Y:S01]  /*df80*/  LEA.HI.X R3, R12, c[0x0][0x1fc], R4, 0x1, P0 ;  /* 0x00007f000c037a11 */ /* 0x000fe200000f0c04 */
[----:B------:R3:W-:Y:S01]  /*df90*/  LDGSTS.E.BYPASS.LTC128B.128 [R225+0x6100], [R28.64], !P1 ;  /* 0x061000001ce17fae */ /* 0x0007e2000c901d4c */
[C---:B-1----:R-:W-:Y:S01]  /*dfa0*/  HMMA.16816.F32 R4, R32.reuse, R8, RZ ;  /* 0x000000082004723c */ /* 0x042fe200000018ff */
[----:B------:R-:W-:Y:S02]  /*dfb0*/  PLOP3.LUT P5, PT, PT, PT, UP2, 0x80, 0x0 ;  /* 0x000000000000781c */ /* 0x000fe40003faf028 */
[----:B------:R-:W-:Y:S01]  /*dfc0*/  ISETP.GT.AND P6, PT, R223, R233, PT ;  /* 0x000000e9df00720c */ /* 0x000fe20003fc4270 */
[----:B------:R1:W-:Y:S01]  /*dfd0*/  LDGSTS.E.BYPASS.LTC128B.128 [R225+0x1100], [R192.64], !P4 ;  /* 0x01100000c0e17fae */ /* 0x0003e2000e101d4c */
[----:B------:R-:W-:Y:S03]  /*dfe0*/  PLOP3.LUT P0, PT, PT, PT, UP2, 0x80, 0x0 ;  /* 0x000000000000781c */ /* 0x000fe60003f0f028 */
[C---:B------:R-:W-:Y:S01]  /*dff0*/  HMMA.16816.F32 R8, R32.reuse, R10, RZ ;  /* 0x0000000a2008723c */ /* 0x040fe200000018ff */
[----:B------:R1:W-:Y:S05]  /*e000*/  LDGSTS.E.BYPASS.LTC128B.128 [R225+0x3100], [R30.64], !P3 ;  /* 0x031000001ee17fae */ /* 0x0003ea000d901d4c */
[----:B------:R1:W-:Y:S02]  /*e010*/  LDGSTS.E.BYPASS.LTC128B.128 [R225+0x5100], [R194.64], !P2 ;  /* 0x05100000c2e17fae */ /* 0x0003e4000d101d4c */
[C---:B--2---:R-:W-:Y:S03]  /*e020*/  HMMA.16816.F32 R12, R32.reuse, R16, RZ ;  /* 0x00000010200c723c */ /* 0x044fe600000018ff */
[----:B------:R2:W-:Y:S01]  /*e030*/  LDGSTS.E.BYPASS.LTC128B.128 [R225+0x7100], [R2.64], !P1 ;  /* 0x0710000002e17fae */ /* 0x0005e2000c901d4c */
[----:B----4-:R-:W-:Y:S04]  /*e040*/  @P5 IMAD.HI.U32 R156, R159, c[0x0][0x2c8], RZ ;  /* 0x0000b2009f9c5a27 */ /* 0x010fe800078e00ff */
[C---:B------:R-:W-:Y:S01]  /*e050*/  HMMA.16816.F32 R16, R32.reuse, R18, RZ ;  /* 0x000000122010723c */ /* 0x040fe200000018ff */
[----:B------:R-:W0:Y:S03]  /*e060*/  LDGDEPBAR ;  /* 0x00000000000079af */ /* 0x000e260000000000 */
[----:B------:R-:W-:Y:S04]  /*e070*/  @P0 SHF.R.U32.HI R159, RZ, c[0x0][0x2cc], R156 ;  /* 0x0000b300ff9f0a19 */ /* 0x000fe8000001169c */
[C---:B---3--:R-:W-:Y:S08]  /*e080*/  HMMA.16816.F32 R20, R32.reuse, R24, RZ ;  /* 0x000000182014723c */ /* 0x048ff000000018ff */
[C---:B------:R-:W-:Y:S08]  /*e090*/  HMMA.16816.F32 R24, R32.reuse, R26, RZ ;  /* 0x0000001a2018723c */ /* 0x040ff000000018ff */
[C---:B-1----:R-:W-:Y:S08]  /*e0a0*/  HMMA.16816.F32 R28, R32.reuse, R168, RZ ;  /* 0x000000a8201c723c */ /* 0x042ff000000018ff */
[----:B------:R-:W-:Y:S01]  /*e0b0*/  HMMA.16816.F32 R32, R32, R170, RZ ;  /* 0x000000aa2020723c */ /* 0x000fe200000018ff */
[----:B------:R-:W-:Y:S07]  /*e0c0*/  LDSM.16.M88.4 R168, [R206+0x10100] ;  /* 0x01010000cea8783b */ /* 0x000fee0000000200 */
[C---:B------:R-:W-:Y:S08]  /*e0d0*/  HMMA.16816.F32 R4, R172.reuse, R176, R4 ;  /* 0x000000b0ac04723c */ /* 0x040ff00000001804 */
[C---:B------:R-:W-:Y:S01]  /*e0e0*/  HMMA.16816.F32 R8, R172.reuse, R178, R8 ;  /* 0x000000b2ac08723c */ /* 0x040fe20000001808 */
[----:B------:R-:W1:Y:S07]  /*e0f0*/  LDSM.16.M88.4 R176, [R202+0x8100] ;  /* 0x00810000cab0783b */ /* 0x000e6e0000000200 */
[C---:B------:R-:W-:Y:S08]  /*e100*/  HMMA.16816.F32 R12, R172.reuse, R180, R12 ;  /* 0x000000b4ac0c723c */ /* 0x040ff0000000180c */
[C---:B------:R-:W-:Y:S01]  /*e110*/  HMMA.16816.F32 R16, R172.reuse, R182, R16 ;  /* 0x000000b6ac10723c */ /* 0x040fe20000001810 */
[----:B------:R-:W3:Y:S07]  /*e120*/  LDSM.16.M88.4 R180, [R202+0x8900] ;  /* 0x00890000cab4783b */ /* 0x000eee0000000200 */
[C---:B------:R-:W-:Y:S08]  /*e130*/  HMMA.16816.F32 R20, R172.reuse, R184, R20 ;  /* 0x000000b8ac14723c */ /* 0x040ff00000001814 */
[C---:B------:R-:W-:Y:S01]  /*e140*/  HMMA.16816.F32 R24, R172.reuse, R186, R24 ;  /* 0x000000baac18723c */ /* 0x040fe20000001818 */
[----:B------:R-:W4:Y:S07]  /*e150*/  LDSM.16.M88.4 R184, [R202+0x9100] ;  /* 0x00910000cab8783b */ /* 0x000f2e0000000200 */
[C---:B------:R-:W-:Y:S08]  /*e160*/  HMMA.16816.F32 R28, R172.reuse, R188, R28 ;  /* 0x000000bcac1c723c */ /* 0x040ff0000000181c */
[----:B------:R-:W-:Y:S01]  /*e170*/  HMMA.16816.F32 R32, R172, R190, R32 ;  /* 0x000000beac20723c */ /* 0x000fe20000001820 */
[----:B------:R-:W2:Y:S05]  /*e180*/  LDSM.16.M88.4 R172, [R202+0x9900] ;  /* 0x00990000caac783b */ /* 0x000eaa0000000200 */
[----:B------:R-:W-:Y:S02]  /*e190*/  LDSM.16.M88.4 R188, [R201+0x1000] ;  /* 0x00100000c9bc783b */ /* 0x000fe40000000200 */
[C---:B-1----:R-:W-:Y:S08]  /*e1a0*/  HMMA.16816.F32 R4, R168.reuse, R176, R4 ;  /* 0x000000b0a804723c */ /* 0x042ff00000001804 */
[C---:B------:R-:W-:Y:S01]  /*e1b0*/  HMMA.16816.F32 R8, R168.reuse, R178, R8 ;  /* 0x000000b2a808723c */ /* 0x040fe20000001808 */
[----:B------:R-:W-:Y:S07]  /*e1c0*/  LDSM.16.M88.4 R176, [R205+0x10100] ;  /* 0x01010000cdb0783b */ /* 0x000fee0000000200 */
[C---:B---3--:R-:W-:Y:S08]  /*e1d0*/  HMMA.16816.F32 R12, R168.reuse, R180, R12 ;  /* 0x000000b4a80c723c */ /* 0x048ff0000000180c */
[C---:B------:R-:W-:Y:S01]  /*e1e0*/  HMMA.16816.F32 R16, R168.reuse, R182, R16 ;  /* 0x000000b6a810723c */ /* 0x040fe20000001810 */
[----:B------:R-:W1:Y:S07]  /*e1f0*/  LDSM.16.M88.4 R180, [R201] ;  /* 0x00000000c9b4783b */ /* 0x000e6e0000000200 */
[C---:B----4-:R-:W-:Y:S08]  /*e200*/  HMMA.16816.F32 R20, R168.reuse, R184, R20 ;  /* 0x000000b8a814723c */ /* 0x050ff00000001814 */
[C---:B------:R-:W-:Y:S01]  /*e210*/  HMMA.16816.F32 R24, R168.reuse, R186, R24 ;  /* 0x000000baa818723c */ /* 0x040fe20000001818 */
[----:B------:R-:W3:Y:S07]  /*e220*/  LDSM.16.M88.4 R184, [R201+0x800] ;  /* 0x00080000c9b8783b */ /* 0x000eee0000000200 */
[C---:B--2---:R-:W-:Y:S08]  /*e230*/  HMMA.16816.F32 R28, R168.reuse, R172, R28 ;  /* 0x000000aca81c723c */ /* 0x044ff0000000181c */
[----:B------:R-:W-:Y:S01]  /*e240*/  HMMA.16816.F32 R32, R168, R174, R32 ;  /* 0x000000aea820723c */ /* 0x000fe20000001820 */
[----:B------:R-:W2:Y:S05]  /*e250*/  LDSM.16.M88.4 R168, [R201+0x1800] ;  /* 0x00180000c9a8783b */ /* 0x000eaa0000000200 */
[----:B------:R-:W-:Y:S02]  /*e260*/  LDSM.16.M88.4 R172, [R203+0x14100] ;  /* 0x01410000cbac783b */ /* 0x000fe40000000200 */
[C---:B-1----:R-:W-:Y:S08]  /*e270*/  HMMA.16816.F32 R4, R176.reuse, R180, R4 ;  /* 0x000000b4b004723c */ /* 0x042ff00000001804 */
[C---:B------:R-:W-:Y:S01]  /*e280*/  HMMA.16816.F32 R8, R176.reuse, R182, R8 ;  /* 0x000000b6b008723c */ /* 0x040fe20000001808 */
[----:B------:R-:W1:Y:S07]  /*e290*/  LDSM.16.M88.4 R180, [R196+0xa100] ;  /* 0x00a10000c4b4783b */ /* 0x000e6e0000000200 */
[C---:B---3--:R-:W-:Y:S08]  /*e2a0*/  HMMA.16816.F32 R12, R176.reuse, R184, R12 ;  /* 0x000000b8b00c723c */ /* 0x048ff0000000180c */
[C---:B------:R-:W-:Y:S01]  /*e2b0*/  HMMA.16816.F32 R16, R176.reuse, R186, R16 ;  /* 0x000000bab010723c */ /* 0x040fe20000001810 */
[----:B------:R-:W3:Y:S07]  /*e2c0*/  LDSM.16.M88.4 R184, [R196+0xa900] ;  /* 0x00a90000c4b8783b */ /* 0x000eee0000000200 */
[C---:B------:R-:W-:Y:S08]  /*e2d0*/  HMMA.16816.F32 R20, R176.reuse, R188, R20 ;  /* 0x000000bcb014723c */ /* 0x040ff00000001814 */
[C---:B------:R-:W-:Y:S01]  /*e2e0*/  HMMA.16816.F32 R24, R176.reuse, R190, R24 ;  /* 0x000000beb018723c */ /* 0x040fe20000001818 */
[----:B------:R-:W4:Y:S07]  /*e2f0*/  LDSM.16.M88.4 R188, [R196+0xb100] ;  /* 0x00b10000c4bc783b */ /* 0x000f2e0000000200 */
[C---:B--2---:R-:W-:Y:S08]  /*e300*/  HMMA.16816.F32 R28, R176.reuse, R168, R28 ;  /* 0x000000a8b01c723c */ /* 0x044ff0000000181c */
[----:B------:R-:W-:Y:S01]  /*e310*/  HMMA.16816.F32 R32, R176, R170, R32 ;  /* 0x000000aab020723c */ /* 0x000fe20000001820 */
[----:B------:R-:W2:Y:S05]  /*e320*/  LDSM.16.M88.4 R168, [R196+0xb900] ;  /* 0x00b90000c4a8783b */ /* 0x000eaa0000000200 */
[----:B------:R-:W-:Y:S02]  /*e330*/  LDSM.16.M88.4 R176, [R204+0x14100] ;  /* 0x01410000ccb0783b */ /* 0x000fe40000000200 */
[C---:B-1----:R-:W-:Y:S08]  /*e340*/  HMMA.16816.F32 R4, R172.reuse, R180, R4 ;  /* 0x000000b4ac04723c */ /* 0x042ff00000001804 */
[C---:B------:R-:W-:Y:S01]  /*e350*/  HMMA.16816.F32 R8, R172.reuse, R182, R8 ;  /* 0x000000b6ac08723c */ /* 0x040fe20000001808 */
[----:B------:R-:W1:Y:S07]  /*e360*/  LDSM.16.M88.4 R180, [R219] ;  /* 0x00000000dbb4783b */ /* 0x000e6e0000000200 */
[C---:B---3--:R-:W-:Y:S08]  /*e370*/  HMMA.16816.F32 R12, R172.reuse, R184, R12 ;  /* 0x000000b8ac0c723c */ /* 0x048ff0000000180c */
[C---:B------:R-:W-:Y:S01]  /*e380*/  HMMA.16816.F32 R16, R172.reuse, R186, R16 ;  /* 0x000000baac10723c */ /* 0x040fe20000001810 */
[----:B------:R-:W3:Y:S07]  /*e390*/  LDSM.16.M88.4 R184, [R218] ;  /* 0x00000000dab8783b */ /* 0x000eee0000000200 */
[C---:B----4-:R-:W-:Y:S08]  /*e3a0*/  HMMA.16816.F32 R20, R172.reuse, R188, R20 ;  /* 0x000000bcac14723c */ /* 0x050ff00000001814 */
[C---:B------:R-:W-:Y:S01]  /*e3b0*/  HMMA.16816.F32 R24, R172.reuse, R190, R24 ;  /* 0x000000beac18723c */ /* 0x040fe20000001818 */
[----:B------:R-:W4:Y:S07]  /*e3c0*/  LDSM.16.M88.4 R188, [R217] ;  /* 0x00000000d9bc783b */ /* 0x000f2e0000000200 */
[C---:B--2---:R-:W-:Y:S08]  /*e3d0*/  HMMA.16816.F32 R28, R172.reuse, R168, R28 ;  /* 0x000000a8ac1c723c */ /* 0x044ff0000000181c */
[----:B------:R-:W-:Y:S01]  /*e3e0*/  HMMA.16816.F32 R32, R172, R170, R32 ;  /* 0x000000aaac20723c */ /* 0x000fe20000001820 */
[----:B------:R-:W2:Y:S05]  /*e3f0*/  LDSM.16.M88.4 R168, [R216] ;  /* 0x00000000d8a8783b */ /* 0x000eaa0000000200 */
[----:B------:R-:W-:Y:S02]  /*e400*/  LDSM.16.M88.4 R172, [R206+0x14100] ;  /* 0x01410000ceac783b */ /* 0x000fe40000000200 */
[C---:B-1----:R-:W-:Y:S08]  /*e410*/  HMMA.16816.F32 R4, R176.reuse, R180, R4 ;  /* 0x000000b4b004723c */ /* 0x042ff00000001804 */
[C---:B------:R-:W-:Y:S01]  /*e420*/  HMMA.16816.F32 R8, R176.reuse, R182, R8 ;  /* 0x000000b6b008723c */ /* 0x040fe20000001808 */
        /* <DEDUP_REMOVED lines=122> */
[C---:B------:R-:W-:Y:S08]  /*ebd0*/  HMMA.16816.F32 R24, R172.reuse, R190, R24 ;  /* 0x000000beac18723c */ /* 0x040ff00000001818 */
[C---:B--2---:R-:W-:Y:S07]  /*ebe0*/  HMMA.16816.F32 R28, R172.reuse, R168, R28 ;  /* 0x000000a8ac1c723c */ /* 0x044fee000000181c */
[----:B------:R-:W-:Y:S01]  /*ebf0*/  @P6 IADD3 R168, R223, -0x1, RZ ;  /* 0xffffffffdfa86810 */ /* 0x000fe20007ffe0ff */
[----:B------:R-:W-:Y:S04]  /*ec00*/  HMMA.16816.F32 R32, R172, R170, R32 ;  /* 0x000000aaac20723c */ /* 0x000fe80000001820 */
[----:B------:R-:W-:Y:S04]  /*ec10*/  @P6 SHF.R.S32.HI R0, RZ, 0x1f, R168 ;  /* 0x0000001fff006819 */ /* 0x000fe800000114a8 */
[C---:B-1----:R-:W-:Y:S05]  /*ec20*/  HMMA.16816.F32 R4, R176.reuse, R180, R4 ;  /* 0x000000b4b004723c */ /* 0x042fea0000001804 */
[----:B------:R-:W-:Y:S03]  /*ec30*/  @P6 IMAD R0, R0, c[0x0][0x1e0], RZ ;  /* 0x0000780000006a24 */ /* 0x000fe600078e02ff */
[C---:B------:R-:W-:Y:S04]  /*ec40*/  HMMA.16816.F32 R8, R176.reuse, R182, R8 ;  /* 0x000000b6b008723c */ /* 0x040fe80000001808 */
[C---:B------:R-:W-:Y:S02]  /*ec50*/  @P6 IMAD R0, R168.reuse, c[0x0][0x1e4], R0 ;  /* 0x00007900a8006a24 */ /* 0x040fe400078e0200 */
[----:B------:R-:W-:Y:S02]  /*ec60*/  @P6 IMAD.WIDE.U32 R168, R168, c[0x0][0x1e0], RZ ;  /* 0x00007800a8a86a25 */ /* 0x000fe400078e00ff */
[C---:B---3--:R-:W-:Y:S04]  /*ec70*/  HMMA.16816.F32 R12, R176.reuse, R184, R12 ;  /* 0x000000b8b00c723c */ /* 0x048fe8000000180c */
[----:B------:R-:W-:Y:S02]  /*ec80*/  @P6 IMAD.IADD R0, R169, 0x1, R0 ;  /* 0x00000001a9006824 */ /* 0x000fe400078e0200 */
[C---:B------:R-:W-:Y:S02]  /*ec90*/  @P6 IMAD.SHL.U32 R2, R168.reuse, 0x40, RZ ;  /* 0x00000040a8026824 */ /* 0x040fe400078e00ff */
[C---:B------:R-:W-:Y:S04]  /*eca0*/  HMMA.16816.F32 R16, R176.reuse, R186, R16 ;  /* 0x000000bab010723c */ /* 0x040fe80000001810 */
[----:B------:R-:W-:Y:S02]  /*ecb0*/  @P6 SHF.L.U64.HI R0, R168, 0x6, R0 ;  /* 0x00000006a8006819 */ /* 0x000fe40000010200 */
[----:B------:R-:W1:Y:S01]  /*ecc0*/  LDSM.16.M88.4 R168, [R201+0x7000] ;  /* 0x00700000c9a8783b */ /* 0x000e620000000200 */
[C---:B-----5:R-:W-:Y:S02]  /*ecd0*/  @P6 IADD3 R3, P5, R2.reuse, R236, RZ ;  /* 0x000000ec02036210 */ /* 0x060fe40007fbe0ff */
[----:B------:R-:W-:Y:S03]  /*ece0*/  @P6 IADD3 R156, P0, R2, R248, RZ ;  /* 0x000000f8029c6210 */ /* 0x000fe60007f1e0ff */
[C---:B------:R-:W-:Y:S01]  /*ecf0*/  @P6 IMAD.X R172, R0.reuse, 0x1, R235, P5 ;  /* 0x0000000100ac6824 */ /* 0x040fe200028e06eb */
[C---:B------:R-:W-:Y:S01]  /*ed00*/  @P6 LEA R180, P5, R3.reuse, c[0x0][0x1c8], 0x1 ;  /* 0x0000720003b46a11 */ /* 0x040fe200078a08ff */
[----:B------:R-:W-:Y:S01]  /*ed10*/  @P6 IMAD.X R183, R0, 0x1, R247, P0 ;  /* 0x0000000100b76824 */ /* 0x000fe200000e06f7 */
[C---:B------:R-:W-:Y:S02]  /*ed20*/  @P6 LEA R182, P0, R156.reuse, c[0x0][0x1c8], 0x1 ;  /* 0x000072009cb66a11 */ /* 0x040fe400078008ff */
[----:B------:R-:W-:Y:S02]  /*ed30*/  @P6 LEA.HI.X R181, R3, c[0x0][0x1cc], R172, 0x1, P5 ;  /* 0x0000730003b56a11 */ /* 0x000fe400028f0cac */
[----:B------:R-:W2:Y:S01]  /*ed40*/  LDSM.16.M88.4 R172, [R201+0x7800] ;  /* 0x00780000c9ac783b */ /* 0x000ea20000000200 */
[----:B------:R-:W-:Y:S04]  /*ed50*/  DEPBAR.LE SB0, 0x0 ;  /* 0x000080000000791a */ /* 0x000fe80000000000 */
[----:B------:R-:W-:Y:S01]  /*ed60*/  BAR.SYNC.DEFER_BLOCKING 0x0 ;  /* 0x0000000000007b1d */ /* 0x000fe20000010000 */
[----:B------:R-:W-:Y:S02]  /*ed70*/  @P6 LEA.HI.X R183, R156, c[0x0][0x1cc], R183, 0x1, P0 ;  /* 0x000073009cb76a11 */ /* 0x000fe400000f0cb7 */
[C---:B------:R-:W-:Y:S02]  /*ed80*/  @P6 IADD3 R3, P5, R2.reuse, R243, RZ ;  /* 0x000000f302036210 */ /* 0x040fe40007fbe0ff */
[----:B------:R-:W-:Y:S01]  /*ed90*/  @P6 IADD3 R156, P0, R2, R241, RZ ;  /* 0x000000f1029c6210 */ /* 0x000fe20007f1e0ff */
[C---:B-1----:R-:W-:Y:S01]  /*eda0*/  HMMA.16816.F32 R20, R176.reuse, R168, R20 ;  /* 0x000000a8b014723c */ /* 0x042fe20000001814 */
[----:B------:R-:W-:Y:S01]  /*edb0*/  @!PT LDS RZ, [RZ] ;  /* 0x00000000fffff984 */ /* 0x000fe20000000800 */
[----:B------:R-:W-:Y:S01]  /*edc0*/  @!PT LDS RZ, [RZ] ;  /* 0x00000000fffff984 */ /* 0x000fe20000000800 */
[----:B------:R-:W-:Y:S01]  /*edd0*/  @!PT LDS RZ, [RZ] ;  /* 0x00000000fffff984 */ /* 0x000fe20000000800 */
[----:B------:R1:W-:Y:S05]  /*ede0*/  @P6 LDGSTS.E.BYPASS.LTC128B.128 [R225+0x8100], [R180.64], !P4 ;  /* 0x08100000b4e16fae */ /* 0x0003ea000e101d4c */
[----:B------:R3:W-:Y:S02]  /*edf0*/  @P6 LDGSTS.E.BYPASS.LTC128B.128 [R225+0xa100], [R182.64], !P3 ;  /* 0x0a100000b6e16fae */ /* 0x0007e4000d901d4c */
[C---:B------:R-:W-:Y:S08]  /*ee00*/  HMMA.16816.F32 R24, R176.reuse, R170, R24 ;  /* 0x000000aab018723c */ /* 0x040ff00000001818 */
[C---:B--2---:R-:W-:Y:S08]  /*ee10*/  HMMA.16816.F32 R28, R176.reuse, R172, R28 ;  /* 0x000000acb01c723c */ /* 0x044ff0000000181c */
[----:B------:R-:W-:Y:S04]  /*ee20*/  HMMA.16816.F32 R32, R176, R174, R32 ;  /* 0x000000aeb020723c */ /* 0x000fe80000001820 */
[C---:B-1----:R-:W-:Y:S01]  /*ee30*/  @P6 IMAD.X R180, R0.reuse, 0x1, R242, P5 ;  /* 0x0000000100b46824 */ /* 0x042fe200028e06f2 */
[C---:B------:R-:W-:Y:S04]  /*ee40*/  @P6 LEA R188, P5, R3.reuse, c[0x0][0x1c8], 0x1 ;  /* 0x0000720003bc6a11 */ /* 0x040fe800078a08ff */
[----:B------:R-:W-:Y:S03]  /*ee50*/  @P6 LEA.HI.X R189, R3, c[0x0][0x1cc], R180, 0x1, P5 ;  /* 0x0000730003bd6a11 */ /* 0x000fe600028f0cb4 */
[----:B------:R-:W-:Y:S01]  /*ee60*/  @P6 IMAD.X R3, R0, 0x1, R240, P0 ;  /* 0x0000000100036824 */ /* 0x000fe200000e06f0 */
[----:B------:R-:W-:Y:S02]  /*ee70*/  @P6 LEA R184, P5, R156, c[0x0][0x1c8], 0x1 ;  /* 0x000072009cb86a11 */ /* 0x000fe400078a08ff */
[----:B------:R-:W-:Y:S01]  /*ee80*/  @P6 IADD3 R2, P0, R238, R2, RZ ;  /* 0x00000002ee026210 */ /* 0x000fe20007f1e0ff */
[----:B------:R1:W-:Y:S01]  /*ee90*/  @P6 LDGSTS.E.BYPASS.LTC128B.128 [R225+0xc100], [R188.64], !P2 ;  /* 0x0c100000bce16fae */ /* 0x0003e2000d101d4c */
[----:B------:R-:W-:Y:S02]  /*eea0*/  @P6 LEA.HI.X R185, R156, c[0x0][0x1cc], R3, 0x1, P5 ;  /* 0x000073009cb96a11 */ /* 0x000fe400028f0c03 */
[----:B------:R-:W-:Y:S01]  /*eeb0*/  @P6 IADD3 R156, P5, R2, R236, RZ ;  /* 0x000000ec029c6210 */ /* 0x000fe20007fbe0ff */
[----:B------:R-:W-:Y:S01]  /*eec0*/  @P6 IMAD.X R0, R224, 0x1, R0, P0 ;  /* 0x00000001e0006824 */ /* 0x000fe200000e0600 */
[----:B------:R-:W-:Y:S01]  /*eed0*/  @P6 IADD3 R3, P0, R2, R248, RZ ;  /* 0x000000f802036210 */ /* 0x000fe20007f1e0ff */
[----:B------:R1:W-:Y:S02]  /*eee0*/  @P6 LDGSTS.E.BYPASS.LTC128B.128 [R225+0xe100], [R184.64], !P1 ;  /* 0x0e100000b8e16fae */ /* 0x0003e4000c901d4c */
[----:B------:R-:W-:Y:S01]  /*eef0*/  @P6 IMAD.X R168, R0, 0x1, R235, P5 ;  /* 0x0000000100a86824 */ /* 0x000fe200028e06eb */
[----:B------:R-:W-:Y:S01]  /*ef00*/  @P6 LEA R180, P5, R156, c[0x0][0x1c8], 0x1 ;  /* 0x000072009cb46a11 */ /* 0x000fe200078a08ff */
[----:B------:R-:W-:Y:S01]  /*ef10*/  @P6 IMAD.X R169, R0, 0x1, R247, P0 ;  /* 0x0000000100a96824 */ /* 0x000fe200000e06f7 */
[C---:B---3--:R-:W-:Y:S02]  /*ef20*/  @P6 LEA R182, P0, R3.reuse, c[0x0][0x1c8], 0x1 ;  /* 0x0000720003b66a11 */ /* 0x048fe400078008ff */
[----:B------:R-:W-:Y:S02]  /*ef30*/  @P6 LEA.HI.X R181, R156, c[0x0][0x1cc], R168, 0x1, P5 ;  /* 0x000073009cb56a11 */ /* 0x000fe400028f0ca8 */
[C---:B------:R-:W-:Y:S02]  /*ef40*/  @P6 IADD3 R156, P5, R2.reuse, R243, RZ ;  /* 0x000000f3029c6210 */ /* 0x040fe40007fbe0ff */
[----:B------:R-:W-:Y:S01]  /*ef50*/  @P6 LEA.HI.X R183, R3, c[0x0][0x1cc], R169, 0x1, P0 ;  /* 0x0000730003b76a11 */ /* 0x000fe200000f0ca9 */
[----:B------:R1:W-:Y:S01]  /*ef60*/  @P6 LDGSTS.E.BYPASS.LTC128B.128 [R225+0x9100], [R180.64], !P4 ;  /* 0x09100000b4e16fae */ /* 0x0003e2000e101d4c */
[----:B------:R-:W-:Y:S01]  /*ef70*/  @P6 IADD3 R2, P0, R2, R241, RZ ;  /* 0x000000f102026210 */ /* 0x000fe20007f1e0ff */
[----:B------:R-:W-:Y:S01]  /*ef80*/  @P6 IMAD.X R3, R0, 0x1, R242, P5 ;  /* 0x0000000100036824 */ /* 0x000fe200028e06f2 */
[----:B------:R-:W-:Y:S02]  /*ef90*/  @P6 LEA R170, P5, R156, c[0x0][0x1c8], 0x1 ;  /* 0x000072009caa6a11 */ /* 0x000fe400078a08ff */
[----:B------:R1:W-:Y:S01]  /*efa0*/  @P6 LDGSTS.E.BYPASS.LTC128B.128 [R225+0xb100], [R182.64], !P3 ;  /* 0x0b100000b6e16fae */ /* 0x0003e2000d901d4c */
[----:B------:R-:W-:Y:S01]  /*efb0*/  @P6 IMAD.X R0, R0, 0x1, R240, P0 ;  /* 0x0000000100006824 */ /* 0x000fe200000e06f0 */
[----:B------:R-:W-:Y:S01]  /*efc0*/  @P6 LEA.HI.X R171, R156, c[0x0][0x1cc], R3, 0x1, P5 ;  /* 0x000073009cab6a11 */ /* 0x000fe200028f0c03 */
[----:B------:R-:W-:Y:S01]  /*efd0*/  IMAD.SHL.U32 R156, R223, 0x40, RZ ;  /* 0x00000040df9c7824 */ /* 0x000fe200078e00ff */
[C---:B------:R-:W-:Y:S01]  /*efe0*/  @P6 LEA R168, P0, R2.reuse, c[0x0][0x1c8], 0x1 ;  /* 0x0000720002a86a11 */ /* 0x040fe200078008ff */
[----:B------:R-:W2:Y:S03]  /*eff0*/  SHFL.IDX PT, R3, R159, RZ, 0x1c1f ;  /* 0x001c1fff9f037589 */ /* 0x000ea600000e0000 */
[----:B------:R-:W-:Y:S02]  /*f000*/  @P6 LEA.HI.X R169, R2, c[0x0][0x1cc], R0, 0x1, P0 ;  /* 0x0000730002a96a11 */ /* 0x000fe400000f0c00 */
[----:B------:R1:W-:Y:S01]  /*f010*/  @P6 LDGSTS.E.BYPASS.LTC128B.128 [R225+0xd100], [R170.64], !P2 ;  /* 0x0d100000aae16fae */ /* 0x0003e2000d101d4c */
[----:B------:R-:W-:Y:S02]  /*f020*/  IADD3 R0, -R246, 0x1, -R156 ;  /* 0x00000001f6007810 */ /* 0x000fe40007ffe99c */
[----:B------:R-:W-:Y:S02]  /*f030*/  PLOP3.LUT P0, PT, PT, PT, UP1, 0x40, 0x0 ;  /* 0x000000000000781c */ /* 0x000fe40003f0e818 */
[----:B------:R3:W-:Y:S01]  /*f040*/  @P6 LDGSTS.E.BYPASS.LTC128B.128 [R225+0xf100], [R168.64], !P1 ;  /* 0x0f100000a8e16fae */ /* 0x0007e2000c901d4c */
[----:B------:R-:W-:Y:S04]  /*f050*/  IADD3 R0, R0, c[0x0][0x1d0], RZ ;  /* 0x0000740000007a10 */ /* 0x000fe80007ffe0ff */
[----:B------:R-:W-:Y:S01]  /*f060*/  IADD3 R0, R0, -c[0x0][0x168], RZ ;  /* 0x80005a0000007a10 */ /* 0x000fe20007ffe0ff */
[----:B------:R-:W0:Y:S03]  /*f070*/  LDGDEPBAR ;  /* 0x00000000000079af */ /* 0x000e260000000000 */
[C---:B---3--:R-:W-:Y:S02]  /*f080*/  IADD3 R169, R0.reuse, c[0x0][0x328], RZ ;  /* 0x0000ca0000a97a10 */ /* 0x048fe40007ffe0ff */
[----:B------:R-:W-:Y:S03]  /*f090*/  IADD3 R168, R0, UR6, RZ ;  /* 0x0000000600a87c10 */ /* 0x000fe6000fffe0ff */
[--C-:B--2---:R-:W-:Y:S02]  /*f0a0*/  IMAD.IADD R2, R169, 0x1, R3.reuse ;  /* 0x00000001a9027824 */ /* 0x104fe400078e0203 */
[----:B------:R-:W-:Y:S01]  /*f0b0*/  IMAD.IADD R0, R168, 0x1, R3 ;  /* 0x00000001a8007824 */ /* 0x000fe200078e0203 */
        /* <DEDUP_REMOVED lines=15> */
.L_x_1622:
[----:B------:R-:W-:Y:S04]  /*f1b0*/  MOV R170, c[0x0][0x32c] ;  /* 0x0000cb0000aa7a02 */ /* 0x000fe80000000f00 */
[----:B------:R-:W-:Y:S11]  /*f1c0*/  ISETP.NE.AND P0, PT, R170, 0x1, PT ;  /* 0x00000001aa00780c */ /* 0x000ff60003f05270 */
[----:B------:R-:W-:Y:S02]  /*f1d0*/  @!UPT UIADD3 URZ, URZ, URZ, URZ ;  /* 0x0000003f3f3ff290 */ /* 0x000fe4000fffe03f */
[----:B------:R-:W-:Y:S05]  /*f1e0*/  @P0 IMAD.HI.U32 R170, R3, c[0x0][0x330], RZ ;  /* 0x0000cc0003aa0a27 */ /* 0x000fea00078e00ff */
[----:B------:R-:W-:Y:S02]  /*f1f0*/  @P0 SHF.R.U32.HI R3, RZ, c[0x0][0x334], R170 ;  /* 0x0000cd00ff030a19 */ /* 0x000fe400000116aa */
.L_x_1623:
[----:B------:R-:W-:Y:S05]  /*f200*/  BSYNC B0 ;  /* 0x0000000000007941 */ /* 0x000fea0003800000 */
.L_x_1621:
[----:B------:R-:W-:Y:S04]  /*f210*/  IMAD R3, R3, c[0x0][0x32c], -R156 ;  /* 0x0000cb0003037a24 */ /* 0x000fe800078e0a9c */
[----:B------:R-:W-:Y:S05]  /*f220*/  IMAD.IADD R3, R3, 0x1, -R246 ;  /* 0x0000000103037824 */ /* 0x000fea00078e0af6 */
[----:B------:R-:W-:Y:S02]  /*f230*/  IADD3 R170, R3, c[0x0][0x32c], RZ ;  /* 0x0000cb0003aa7a10 */ /* 0x000fe40007ffe0ff */
[----:B------:R-:W-:Y:S02]  /*f240*/  IMNMX R0, R0, R3, !PT ;  /* 0x0000000300007217 */ /* 0x000fe40007800200 */
[----:B------:R-:W-:Y:S02]  /*f250*/  IMNMX R2, R2, R170, PT ;  /* 0x000000aa02027217 */ /* 0x000fe40003800200 */
.L_x_1620:
        /* <DEDUP_REMOVED lines=68> */
.L_x_1626:
[----:B------:R-:W-:Y:S04]  /*f6a0*/  MOV R12, c[0x0][0x32c] ;  /* 0x0000cb00000c7a02 */ /* 0x000fe80000000f00 */
[----:B------:R-:W-:Y:S11]  /*f6b0*/  ISETP.NE.AND P5, PT, R12, 0x1, PT ;  /* 0x000000010c00780c */ /* 0x000ff60003fa5270 */
[----:B------:R-:W-:Y:S02]  /*f6c0*/  @!UPT UIADD3 URZ, URZ, URZ, URZ ;  /* 0x0000003f3f3ff290 */ /* 0x000fe4000fffe03f */
[----:B------:R-:W-:Y:S05]  /*f6d0*/  @P5 IMAD.HI.U32 R12, R3, c[0x0][0x330], RZ ;  /* 0x0000cc00030c5a27 */ /* 0x000fea00078e00ff */
[----:B------:R-:W-:Y:S02]  /*f6e0*/  @P5 SHF.R.U32.HI R3, RZ, c[0x0][0x334], R12 ;  /* 0x0000cd00ff035a19 */ /* 0x000fe4000001160c */
.L_x_1627:
[----:B------:R-:W-:Y:S05]  /*f6f0*/  BSYNC B0 ;  /* 0x0000000000007941 */ /* 0x000fea0003800000 */
.L_x_1625:
[----:B------:R-:W-:Y:S04]  /*f700*/  IMAD R156, R3, c[0x0][0x32c], -R156 ;  /* 0x0000cb00039c7a24 */ /* 0x000fe800078e0a9c */
[----:B------:R-:W-:Y:S05]  /*f710*/  IMAD.IADD R156, R156, 0x1, -R246 ;  /* 0x000000019c9c7824 */ /* 0x000fea00078e0af6 */
[----:B------:R-:W-:Y:S02]  /*f720*/  IADD3 R3, R156, c[0x0][0x32c], RZ ;  /* 0x0000cb009c037a10 */ /* 0x000fe40007ffe0ff */
[----:B------:R-:W-:Y:S02]  /*f730*/  IMNMX R0, R0, R156, !PT ;  /* 0x0000009c00007217 */ /* 0x000fe40007800200 */
[----:B------:R-:W-:Y:S02]  /*f740*/  IMNMX R2, R2, R3, PT ;  /* 0x0000000302027217 */ /* 0x000fe40003800200 */
.L_x_1624:
        /* <DEDUP_REMOVED lines=13> */
[C---:B------:R-:W-:Y:S02]  /*f820*/  ISETP.GT.AND P6, PT, R0.reuse, 0x8, P0 ;  /* 0x000000080000780c */ /* 0x040fe400007c4270 */
[----:B------:R-:W-:Y:S02]  /*f830*/  FMNMX.FTZ R3, R173, R3, !PT ;  /* 0x00000003ad037209 */ /* 0x000fe40007810000 */
[----:B------:R-:W-:Y:S02]  /*f840*/  ISETP.GT.AND P5, PT, R0, 0x9, P0 ;  /* 0x000000090000780c */ /* 0x000fe400007a4270 */
[----:B------:R-:W-:Y:S02]  /*f850*/  FMNMX.FTZ R3, R177, R3, !PT ;  /* 0x00000003b1037209 */ /* 0x000fe40007810000 */
[----:B------:R-:W-:Y:S02]  /*f860*/  ISETP.LT.OR P6, PT, R2, 0x9, P6 ;  /* 0x000000090200780c */ /* 0x000fe400037c1670 */
[----:B------:R-:W-:Y:S02]  /*f870*/  FMNMX.FTZ R3, R178, R3, !PT ;  /* 0x00000003b2037209 */ /* 0x000fe40007810000 */
[----:B------:R-:W-:Y:S02]  /*f880*/  ISETP.LT.OR P5, PT, R2, 0xa, P5 ;  /* 0x0000000a0200780c */ /* 0x000fe40002fa1670 */
[----:B------:R-:W-:Y:S02]  /*f890*/  FMNMX.FTZ R12, R6, R158, !PT ;  /* 0x0000009e060c7209 */ /* 0x000fe40007810000 */
[----:B------:R-:W-:Y:S02]  /*f8a0*/  FSEL R10, R10, -INF , !P6 ;  /* 0xff8000000a0a7808 */ /* 0x000fe40007000000 */
[----:B------:R-:W-:Y:S02]  /*f8b0*/  FSEL R11, R11, -INF , !P5 ;  /* 0xff8000000b0b7808 */ /* 0x000fe40006800000 */
[C---:B------:R-:W-:Y:S02]  /*f8c0*/  ISETP.GT.AND P6, PT, R0.reuse, 0x10, P0 ;  /* 0x000000100000780c */ /* 0x040fe400007c4270 */
[----:B------:R-:W-:Y:S02]  /*f8d0*/  ISETP.GT.AND P5, PT, R0, 0x11, P0 ;  /* 0x000000110000780c */ /* 0x000fe400007a4270 */
[----:B------:R-:W-:Y:S02]  /*f8e0*/  FMNMX.FTZ R3, R179, R3, !PT ;  /* 0x00000003b3037209 */ /* 0x000fe40007810000 */
        /* <DEDUP_REMOVED lines=26> */
[----:B------:R-:W-:Y:S01]  /*fa90*/  FSEL R174, R23, -INF , !P5 ;  /* 0xff80000017ae7808 */ /* 0x000fe20006800000 */
[----:B------:R-:W1:Y:S01]  /*faa0*/  SHFL.BFLY PT, R12, R156, 0x2, 0x1f ;  /* 0x0c401f009c0c7f89 */ /* 0x000e6200000e0000 */
[----:B------:R-:W-:Y:S02]  /*fab0*/  ISETP.GT.AND P5, PT, R0, 0x28, P0 ;  /* 0x000000280000780c */ /* 0x000fe400007a4270 */
[----:B------:R-:W-:Y:S02]  /*fac0*/  FMNMX.FTZ R3, R168, R3, !PT ;  /* 0x00000003a8037209 */ /* 0x000fe40007810000 */
[----:B------:R-:W-:Y:S02]  /*fad0*/  ISETP.LT.OR P5, PT, R2, 0x29, P5 ;  /* 0x000000290200780c */ /* 0x000fe40002fa1670 */
[----:B------:R-:W-:Y:S01]  /*fae0*/  ISETP.GT.AND P6, PT, R0, 0x29, P0 ;  /* 0x000000290000780c */ /* 0x000fe200007c4270 */
[----:B------:R-:W-:Y:S01]  /*faf0*/  LDSM.16.MT88.4 R20, [R197+0x100] ;  /* 0x00010000c514783b */ /* 0x000fe20000004200 */
[----:B------:R-:W-:Y:S02]  /*fb00*/  FMNMX.FTZ R3, R169, R3, !PT ;  /* 0x00000003a9037209 */ /* 0x000fe40007810000 */
[----:B------:R-:W-:Y:S02]  /*fb10*/  FSEL R175, R26, -INF , !P5 ;  /* 0xff8000001aaf7808 */ /* 0x000fe40006800000 */
[----:B------:R-:W-:Y:S02]  /*fb20*/  ISETP.LT.OR P6, PT, R2, 0x2a, P6 ;  /* 0x0000002a0200780c */ /* 0x000fe400037c1670 */
[----:B------:R-:W-:Y:S02]  /*fb30*/  ISETP.GT.AND P5, PT, R0, 0x30, P0 ;  /* 0x000000300000780c */ /* 0x000fe400007a4270 */
[----:B------:R-:W-:Y:S02]  /*fb40*/  FMNMX.FTZ R3, R174, R3, !PT ;  /* 0x00000003ae037209 */ /* 0x000fe40007810000 */
[----:B------:R-:W-:Y:S02]  /*fb50*/  FSEL R176, R27, -INF , !P6 ;  /* 0xff8000001bb07808 */ /* 0x000fe40007000000 */
[----:B------:R-:W-:Y:S01]  /*fb60*/  ISETP.LT.OR P5, PT, R2, 0x31, P5 ;  /* 0x000000310200780c */ /* 0x000fe20002fa1670 */
[----:B------:R-:W-:Y:S01]  /*fb70*/  LDSM.16.MT88.4 R24, [R198+0x100] ;  /* 0x00010000c618783b */ /* 0x000fe20000004200 */
[----:B------:R-:W-:Y:S02]  /*fb80*/  ISETP.GT.AND P6, PT, R0, 0x31, P0 ;  /* 0x000000310000780c */ /* 0x000fe400007c4270 */
        /* <DEDUP_REMOVED lines=12> */
[----:B------:R-:W-:Y:S04]  /*fc50*/  FMNMX.FTZ R0, R184, R0, !PT ;  /* 0x00000000b8007209 */ /* 0x000fe80007810000 */
[----:B------:R-:W-:Y:S02]  /*fc60*/  FMNMX.FTZ R0, R185, R0, !PT ;  /* 0x00000000b9007209 */ /* 0x000fe40007810000 */
[----:B-1----:R-:W-:Y:S02]  /*fc70*/  FMNMX.FTZ R156, R156, R12, !PT ;  /* 0x0000000c9c9c7209 */ /* 0x002fe40007810000 */
[----:B------:R-:W-:Y:S03]  /*fc80*/  FSEL R12, R35, -INF , !P0 ;  /* 0xff800000230c7808 */ /* 0x000fe60004000000 */
[----:B------:R-:W1:Y:S01]  /*fc90*/  SHFL.BFLY PT, R3, R156, 0x1, 0x1f ;  /* 0x0c201f009c037f89 */ /* 0x000e6200000e0000 */
[----:B------:R-:W-:Y:S07]  /*fca0*/  FMNMX.FTZ R0, R12, R0, !PT ;  /* 0x000000000c007209 */ /* 0x000fee0007810000 */
[----:B------:R-:W2:Y:S01]  /*fcb0*/  SHFL.BFLY PT, R2, R0, 0x2, 0x1f ;  /* 0x0c401f0000027f89 */ /* 0x000ea200000e0000 */
[----:B-1----:R-:W-:Y:S04]  /*fcc0*/  FMNMX.FTZ R156, R156, R3, !PT ;  /* 0x000000039c9c7209 */ /* 0x002fe80007810000 */
[C---:B------:R-:W-:Y:S01]  /*fcd0*/  FSETP.NEU.FTZ.AND P0, PT, R156.reuse, -INF , PT ;  /* 0xff8000009c00780b */ /* 0x040fe20003f1d000 */
[----:B------:R-:W-:Y:S01]  /*fce0*/  FMUL.FTZ R13, R156, c[0x0][0x2d0] ;  /* 0x0000b4009c0d7a20 */ /* 0x000fe20000410000 */
[----:B--2---:R-:W-:Y:S02]  /*fcf0*/  FMNMX.FTZ R2, R0, R2, !PT ;  /* 0x0000000200027209 */ /* 0x004fe40007810000 */
[----:B------:R-:W-:Y:S02]  /*fd00*/  FSEL R0, R156, RZ, P0 ;  /* 0x000000ff9c007208 */ /* 0x000fe40000000000 */
[----:B------:R-:W-:Y:S01]  /*fd10*/  FSEL R13, R13, RZ, P0 ;  /* 0x000000ff0d0d7208 */ /* 0x000fe20000000000 */
[----:B------:R-:W1:Y:S02]  /*fd20*/  SHFL.BFLY PT, R3, R2, 0x1, 0x1f ;  /* 0x0c201f0002037f89 */ /* 0x000e6400000e0000 */
[----:B------:R-:W-:Y:S02]  /*fd30*/  FADD.FTZ R0, -R0, R157 ;  /* 0x0000009d00007221 */ /* 0x000fe40000010100 */
[--C-:B------:R-:W-:Y:S02]  /*fd40*/  FFMA.FTZ R8, R8, c[0x0][0x2d0], -R13.reuse ;  /* 0x0000b40008087a23 */ /* 0x100fe4000001080d */
[----:B------:R-:W-:Y:S02]  /*fd50*/  FMUL.FTZ R0, R0, c[0x0][0x2d0] ;  /* 0x0000b40000007a20 */ /* 0x000fe40000410000 */
[--C-:B------:R-:W-:Y:S01]  /*fd60*/  FFMA.FTZ R9, R9, c[0x0][0x2d0], -R13.reuse ;  /* 0x0000b40009097a23 */ /* 0x100fe2000001080d */
[----:B------:R-:W-:Y:S01]  /*fd70*/  MUFU.EX2 R238, R8 ;  /* 0x0000000800ee7308 */ /* 0x000fe20000000800 */
[--C-:B------:R-:W-:Y:S02]  /*fd80*/  FFMA.FTZ R4, R4, c[0x0][0x2d0], -R13.reuse ;  /* 0x0000b40004047a23 */ /* 0x100fe4000001080d */
[--C-:B------:R-:W-:Y:S02]  /*fd90*/  FFMA.FTZ R5, R5, c[0x0][0x2d0], -R13.reuse ;  /* 0x0000b40005057a23 */ /* 0x100fe4000001080d */
[--C-:B------:R-:W-:Y:S05]  /*fda0*/  FFMA.FTZ R15, R170, c[0x0][0x2d0], -R13.reuse ;  /* 0x0000b400aa0f7a23 */ /* 0x100fea000001080d */
[----:B------:R-:W2:Y:S01]  /*fdb0*/  MUFU.EX2 R237, R9 ;  /* 0x0000000900ed7308 */ /* 0x000ea20000000800 */
[----:B-1----:R-:W-:Y:S04]  /*fdc0*/  FMNMX.FTZ R3, R2, R3, !PT ;  /* 0x0000000302037209 */ /* 0x002fe80007810000 */
[C---:B------:R-:W-:Y:S05]  /*fdd0*/  FSETP.NEU.FTZ.AND P0, PT, R3.reuse, -INF , PT ;  /* 0xff8000000300780b */ /* 0x040fea0003f1d000 */
[----:B------:R1:W3:Y:S01]  /*fde0*/  MUFU.EX2 R2, R0 ;  /* 0x0000000000027308 */ /* 0x0002e20000000800 */
[----:B------:R-:W-:Y:S05]  /*fdf0*/  FMUL.FTZ R14, R3, c[0x0][0x2d0] ;  /* 0x0000b400030e7a20 */ /* 0x000fea0000410000 */
[----:B------:R-:W-:Y:S04]  /*fe00*/  FSEL R14, R14, RZ, P0 ;  /* 0x000000ff0e0e7208 */ /* 0x000fe80000000000 */
[----:B------:R4:W-:Y:S01]  /*fe10*/  MUFU.EX2 R236, R4 ;  /* 0x0000000400ec7308 */ /* 0x0009e20000000800 */
[--C-:B------:R-:W-:Y:S02]  /*fe20*/  FFMA.FTZ R10, R10, c[0x0][0x2d0], -R14.reuse ;  /* 0x0000b4000a0a7a23 */ /* 0x100fe4000001080e */
[--C-:B------:R-:W-:Y:S01]  /*fe30*/  FFMA.FTZ R11, R11, c[0x0][0x2d0], -R14.reuse ;  /* 0x0000b4000b0b7a23 */ /* 0x100fe2000001080e */
[----:B--2---:R-:W-:Y:S01]  /*fe40*/  F2FP.PACK_AB R18, R237, R238 ;  /* 0x000000eeed12723e */ /* 0x004fe200000000ff */
[--C-:B------:R-:W-:Y:S02]  /*fe50*/  FFMA.FTZ R6, R6, c[0x0][0x2d0], -R14.reuse ;  /* 0x0000b40006067a23 */ /* 0x100fe4000001080e */
[----:B------:R-:W-:Y:S03]  /*fe60*/  FFMA.FTZ R7, R7, c[0x0][0x2d0], -R14 ;  /* 0x0000b40007077a23 */ /* 0x000fe6000001080e */
[----:B------:R-:W-:Y:S01]  /*fe70*/  MUFU.EX2 R191, R10 ;  /* 0x0000000a00bf7308 */ /* 0x000fe20000000800 */
[----:B-1----:R-:W-:Y:S01]  /*fe80*/  FSEL R0, R3, RZ, P0 ;  /* 0x000000ff03007208 */ /* 0x002fe20000000000 */
[C---:B---3--:R-:W-:Y:S01]  /*fe90*/  FMUL.FTZ R8, R2.reuse, R164 ;  /* 0x000000a402087220 */ /* 0x048fe20000410000 */
[----:B------:R-:W-:Y:S01]  /*fea0*/  ISETP.GT.AND P0, PT, R223, R233, PT ;  /* 0x000000e9df00720c */ /* 0x000fe20003f04270 */
[----:B------:R-:W-:Y:S02]  /*feb0*/  FMUL.FTZ R9, R2, R165 ;  /* 0x000000a502097220 */ /* 0x000fe40000410000 */
[----:B------:R-:W-:Y:S04]  /*fec0*/  FADD.FTZ R0, -R0, R158 ;  /* 0x0000009e00007221 */ /* 0x000fe80000010100 */
[----:B------:R-:W1:Y:S01]  /*fed0*/  MUFU.EX2 R190, R11 ;  /* 0x0000000b00be7308 */ /* 0x000e620000000800 */
[----:B------:R-:W-:Y:S02]  /*fee0*/  FMUL.FTZ R132, R2, R132 ;  /* 0x0000008402847220 */ /* 0x000fe40000410000 */
[----:B------:R-:W-:Y:S02]  /*fef0*/  FMUL.FTZ R0, R0, c[0x0][0x2d0] ;  /* 0x0000b40000007a20 */ /* 0x000fe40000410000 */
[C---:B----4-:R-:W-:Y:S02]  /*ff00*/  FMUL.FTZ R4, R2.reuse, R160 ;  /* 0x000000a002047220 */ /* 0x050fe40000410000 */
        /* <DEDUP_REMOVED lines=10> */
[----:B------:R-:W-:Y:S01]  /*ffb0*/  FMUL.FTZ R149, R2, R149 ;  /* 0x0000009502957220 */ /* 0x000fe20000410000 */
        /* <DEDUP_REMOVED lines=18> */
[----:B------:R3:W-:Y:S01]  /*100e0*/  MUFU.EX2 R235, R15 ;  /* 0x0000000f00eb7308 */ /* 0x0007e20000000800 */
        /* <DEDUP_REMOVED lines=8> */
[C---:B------:R-:W-:Y:S02]  /*10170*/  FMUL.FTZ R7, R0.reuse, R163 ;  /* 0x000000a300077220 */ /* 0x040fe40000410000 */
[C---:B------:R-:W-:Y:S02]  /*10180*/  FMUL.FTZ R155, R0.reuse, R155 ;  /* 0x0000009b009b7220 */ /* 0x040fe40000410000 */
[C---:B------:R-:W-:Y:S02]  /*10190*/  FMUL.FTZ R38, R0.reuse, R38 ;  /* 0x0000002600267220 */ /* 0x040fe40000410000 */
[----:B------:R-:W-:Y:S01]  /*101a0*/  FMUL.FTZ R39, R0, R39 ;  /* 0x0000002700277220 */ /* 0x000fe20000410000 */
[C---:B------:R-:W-:Y:S05]  /*101b0*/  HMMA.16816.F32 R4, R16.reuse, R20, R4 ;  /* 0x000000141004723c */ /* 0x040fea0000001804 */
        /* <DEDUP_REMOVED lines=13> */
[C---:B------:R-:W-:Y:S04]  /*10290*/  HMMA.16816.F32 R140, R16.reuse, R28, R140 ;  /* 0x0000001c108c723c */ /* 0x040fe8000000188c */
[----:B------:R-:W-:Y:S02]  /*102a0*/  FMUL.FTZ R49, R2, R49 ;  /* 0x0000003102317220 */ /* 0x000fe40000410000 */
[C---:B------:R-:W-:Y:S02]  /*102b0*/  FMUL.FTZ R50, R0.reuse, R50 ;  /* 0x0000003200327220 */ /* 0x040fe40000410000 */
[C---:B------:R-:W-:Y:S01]  /*102c0*/  HMMA.16816.F32 R144, R16.reuse, R30, R144 ;  /* 0x0000001e1090723c */ /* 0x040fe20000001890 */
[----:B------:R-:W4:Y:S03]  /*102d0*/  LDSM.16.MT88.4 R28, [R198+0x2100] ;  /* 0x00210000c61c783b */ /* 0x000f260000004200 */
        /* <DEDUP_REMOVED lines=9> */
[--C-:B---3--:R-:W-:Y:S02]  /*10370*/  FFMA.FTZ R15, R171, c[0x0][0x2d0], -R13.reuse ;  /* 0x0000b400ab0f7a23 */ /* 0x108fe4000001080d */
[----:B------:R-:W-:Y:S02]  /*10380*/  FMUL.FTZ R57, R2, R57 ;  /* 0x0000003902397220 */ /* 0x000fe40000410000 */
[C---:B--2---:R-:W-:Y:S01]  /*10390*/  HMMA.16816.F32 R36, R16.reuse, R24, R36 ;  /* 0x000000181024723c */ /* 0x044fe20000001824 */
[----:B------:R2:W3:Y:S03]  /*103a0*/  MUFU.EX2 R234, R15 ;  /* 0x0000000f00ea7308 */ /* 0x0004e60000000800 */
[C---:B------:R-:W-:Y:S02]  /*103b0*/  FMUL.FTZ R58, R0.reuse, R58 ;  /* 0x0000003a003a7220 */ /* 0x040fe40000410000 */
[----:B------:R-:W-:Y:S02]  /*103c0*/  FMUL.FTZ R59, R0, R59 ;  /* 0x0000003b003b7220 */ /* 0x000fe40000410000 */
[C---:B------:R-:W-:Y:S01]  /*103d0*/  HMMA.16816.F32 R40, R16.reuse, R26, R40 ;  /* 0x0000001a1028723c */ /* 0x040fe20000001828 */
[----:B------:R-:W5:Y:S03]  /*103e0*/  LDSM.16.MT88.4 R24, [R199+0x2100] ;  /* 0x00210000c718783b */ /* 0x000f660000004200 */
[C---:B------:R-:W-:Y:S02]  /*103f0*/  FMUL.FTZ R60, R2.reuse, R60 ;  /* 0x0000003c023c7220 */ /* 0x040fe40000410000 */
[----:B------:R-:W-:Y:S02]  /*10400*/  FMUL.FTZ R61, R2, R61 ;  /* 0x0000003d023d7220 */ /* 0x000fe40000410000 */
[C---:B----4-:R-:W-:Y:S04]  /*10410*/  HMMA.16816.F32 R44, R16.reuse, R28, R44 ;  /* 0x0000001c102c723c */ /* 0x050fe8000000182c */
[C---:B------:R-:W-:Y:S02]  /*10420*/  FMUL.FTZ R62, R0.reuse, R62 ;  /* 0x0000003e003e7220 */ /* 0x040fe40000410000 */
[----:B------:R-:W-:Y:S02]  /*10430*/  FMUL.FTZ R63, R0, R63 ;  /* 0x0000003f003f7220 */ /* 0x000fe40000410000 */
[C---:B------:R-:W-:Y:S01]  /*10440*/  HMMA.16816.F32 R48, R16.reuse, R30, R48 ;  /* 0x0000001e1030723c */ /* 0x040fe20000001830 */
[----:B------:R-:W4:Y:S03]  /*10450*/  LDSM.16.MT88.4 R28, [R197+0x4100] ;  /* 0x00410000c51c783b */ /* 0x000f260000004200 */
[--C-:B--2---:R-:W-:Y:S02]  /*10460*/  FFMA.FTZ R15, R172, c[0x0][0x2d0], -R13.reuse ;  /* 0x0000b400ac0f7a23 */ /* 0x104fe4000001080d */
[C---:B------:R-:W-:Y:S02]  /*10470*/  FMUL.FTZ R64, R2.reuse, R64 ;  /* 0x0000004002407220 */ /* 0x040fe40000410000 */
[----:B------:R2:W-:Y:S01]  /*10480*/  MUFU.EX2 R232, R15 ;  /* 0x0000000f00e87308 */ /* 0x0005e20000000800 */
        /* <DEDUP_REMOVED lines=8> */
[C---:B-----5:R-:W-:Y:S04]  /*10510*/  HMMA.16816.F32 R60, R16.reuse, R24, R60 ;  /* 0x00000018103c723c */ /* 0x060fe8000000183c */
[C---:B------:R-:W-:Y:S02]  /*10520*/  FMUL.FTZ R70, R0.reuse, R70 ;  /* 0x0000004600467220 */ /* 0x040fe40000410000 */
[----:B------:R-:W-:Y:S02]  /*10530*/  FMUL.FTZ R71, R0, R71 ;  /* 0x0000004700477220 */ /* 0x000fe40000410000 */
[C---:B------:R-:W-:Y:S01]  /*10540*/  HMMA.16816.F32 R64, R16.reuse, R26, R64 ;  /* 0x0000001a1040723c */ /* 0x040fe20000001840 */
[----:B------:R-:W5:Y:S03]  /*10550*/  LDSM.16.MT88.4 R24, [R200+0x4100] ;  /* 0x00410000c818783b */ /* 0x000f660000004200 */
[--C-:B--2---:R-:W-:Y:S02]  /*10560*/  FFMA.FTZ R15, R173, c[0x0][0x2d0], -R13.reuse ;  /* 0x0000b400ad0f7a23 */ /* 0x104fe4000001080d */
[C---:B------:R-:W-:Y:S02]  /*10570*/  FMUL.FTZ R72, R2.reuse, R72 ;  /* 0x0000004802487220 */ /* 0x040fe40000410000 */
[C---:B----4-:R-:W-:Y:S01]  /*10580*/  HMMA.16816.F32 R68, R16.reuse, R28, R68 ;  /* 0x0000001c1044723c */ /* 0x050fe20000001844 */
[----:B------:R2:W4:Y:S03]  /*10590*/  MUFU.EX2 R224, R15 ;  /* 0x0000000f00e07308 */ /* 0x0005260000000800 */
[----:B------:R-:W-:Y:S02]  /*105a0*/  FMUL.FTZ R73, R2, R73 ;  /* 0x0000004902497220 */ /* 0x000fe40000410000 */
[C---:B------:R-:W-:Y:S02]  /*105b0*/  FMUL.FTZ R74, R0.reuse, R74 ;  /* 0x0000004a004a7220 */ /* 0x040fe40000410000 */
[----:B------:R-:W-:Y:S04]  /*105c0*/  FMUL.FTZ R75, R0, R75 ;  /* 0x0000004b004b7220 */ /* 0x000fe80000410000 */
[C---:B------:R-:W-:Y:S02]  /*105d0*/  FMUL.FTZ R76, R2.reuse, R76 ;  /* 0x0000004c024c7220 */ /* 0x040fe40000410000 */
[----:B------:R-:W-:Y:S01]  /*105e0*/  FMUL.FTZ R77, R2, R77 ;  /* 0x0000004d024d7220 */ /* 0x000fe20000410000 */
[C---:B------:R-:W-:Y:S01]  /*105f0*/  HMMA.16816.F32 R72, R16.reuse, R30, R72 ;  /* 0x0000001e1048723c */ /* 0x040fe20000001848 */
[----:B------:R-:W3:Y:S02]  /*10600*/  LDSM.16.MT88.4 R28, [R199+0x4100] ;  /* 0x00410000c71c783b */ /* 0x000ee40000004200 */
[C---:B------:R-:W-:Y:S02]  /*10610*/  FMUL.FTZ R78, R0.reuse, R78 ;  /* 0x0000004e004e7220 */ /* 0x040fe40000410000 */
[----:B------:R-:W-:Y:S02]  /*10620*/  FMUL.FTZ R79, R0, R79 ;  /* 0x0000004f004f7220 */ /* 0x000fe40000410000 */
[C---:B------:R-:W-:Y:S02]  /*10630*/  FMUL.FTZ R80, R2.reuse, R80 ;  /* 0x0000005002507220 */ /* 0x040fe40000410000 */
[----:B------:R-:W-:Y:S03]  /*10640*/  FMUL.FTZ R81, R2, R81 ;  /* 0x0000005102517220 */ /* 0x000fe60000410000 */
[C---:B-1----:R-:W-:Y:S03]  /*10650*/  HMMA.16816.F32 R76, R16.reuse, R20, R76 ;  /* 0x00000014104c723c */ /* 0x042fe6000000184c */
[--C-:B--2---:R-:W-:Y:S02]  /*10660*/  FFMA.FTZ R15, R32, c[0x0][0x2d0], -R14.reuse ;  /* 0x0000b400200f7a23 */ /* 0x104fe4000001080e */
[C---:B------:R-:W-:Y:S02]  /*10670*/  FMUL.FTZ R82, R0.reuse, R82 ;  /* 0x0000005200527220 */ /* 0x040fe40000410000 */
[----:B------:R-:W-:Y:S01]  /*10680*/  FMUL.FTZ R83, R0, R83 ;  /* 0x0000005300537220 */ /* 0x000fe20000410000 */
[----:B------:R1:W-:Y:S01]  /*10690*/  MUFU.EX2 R182, R15 ;  /* 0x0000000f00b67308 */ /* 0x0003e20000000800 */
[C---:B------:R-:W-:Y:S03]  /*106a0*/  FMUL.FTZ R84, R2.reuse, R84 ;  /* 0x0000005402547220 */ /* 0x040fe60000410000 */
[----:B------:R-:W-:Y:S02]  /*106b0*/  FMUL.FTZ R85, R2, R85 ;  /* 0x0000005502557220 */ /* 0x000fe40000410000 */
[C---:B------:R-:W-:Y:S01]  /*106c0*/  HMMA.16816.F32 R80, R16.reuse, R22, R80 ;  /* 0x000000161050723c */ /* 0x040fe20000001850 */
[----:B------:R-:W2:Y:S02]  /*106d0*/  LDSM.16.MT88.4 R20, [R197+0x6100] ;  /* 0x00610000c514783b */ /* 0x000ea40000004200 */
[C---:B------:R-:W-:Y:S02]  /*106e0*/  FMUL.FTZ R86, R0.reuse, R86 ;  /* 0x0000005600567220 */ /* 0x040fe40000410000 */
[----:B------:R-:W-:Y:S02]  /*106f0*/  FMUL.FTZ R87, R0, R87 ;  /* 0x0000005700577220 */ /* 0x000fe40000410000 */
[C---:B------:R-:W-:Y:S02]  /*10700*/  FMUL.FTZ R88, R2.reuse, R88 ;  /* 0x0000005802587220 */ /* 0x040fe40000410000 */
[----:B------:R-:W-:Y:S03]  /*10710*/  FMUL.FTZ R89, R2, R89 ;  /* 0x0000005902597220 */ /* 0x000fe60000410000 */
[C---:B-----5:R-:W-:Y:S03]  /*10720*/  HMMA.16816.F32 R84, R16.reuse, R24, R84 ;  /* 0x000000181054723c */ /* 0x060fe60000001854 */
[C---:B------:R-:W-:Y:S02]  /*10730*/  FMUL.FTZ R90, R0.reuse, R90 ;  /* 0x0000005a005a7220 */ /* 0x040fe40000410000 */
[----:B------:R-:W-:Y:S02]  /*10740*/  FMUL.FTZ R91, R0, R91 ;  /* 0x0000005b005b7220 */ /* 0x000fe40000410000 */
[--C-:B-1----:R-:W-:Y:S02]  /*10750*/  FFMA.FTZ R15, R33, c[0x0][0x2d0], -R14.reuse ;  /* 0x0000b400210f7a23 */ /* 0x102fe4000001080e */
[----:B------:R-:W-:Y:S02]  /*10760*/  LDSM.16.MT88.4 R32, [R200+0x900] ;  /* 0x00090000c820783b */ /* 0x000fe40000004200 */
[----:B------:R1:W5:Y:S01]  /*10770*/  MUFU.EX2 R181, R15 ;  /* 0x0000000f00b57308 */ /* 0x0003620000000800 */
[C---:B------:R-:W-:Y:S03]  /*10780*/  HMMA.16816.F32 R88, R16.reuse, R26, R88 ;  /* 0x0000001a1058723c */ /* 0x040fe60000001858 */
[C---:B------:R-:W-:Y:S02]  /*10790*/  FMUL.FTZ R92, R2.reuse, R92 ;  /* 0x0000005c025c7220 */ /* 0x040fe40000410000 */
[----:B------:R-:W4:Y:S01]  /*107a0*/  LDSM.16.MT88.4 R24, [R198+0x6100] ;  /* 0x00610000c618783b */ /* 0x000f220000004200 */
[----:B------:R-:W-:Y:S02]  /*107b0*/  FMUL.FTZ R93, R2, R93 ;  /* 0x0000005d025d7220 */ /* 0x000fe40000410000 */
[C---:B------:R-:W-:Y:S04]  /*107c0*/  FMUL.FTZ R94, R0.reuse, R94 ;  /* 0x0000005e005e7220 */ /* 0x040fe80000410000 */
        /* <DEDUP_REMOVED lines=15> */
[C---:B--2---:R-:W-:Y:S03]  /*108c0*/  HMMA.16816.F32 R100, R16.reuse, R20, R100 ;  /* 0x000000141064723c */ /* 0x044fe60000001864 */
[----:B------:R-:W-:Y:S02]  /*108d0*/  FMUL.FTZ R107, R0, R107 ;  /* 0x0000006b006b7220 */ /* 0x000fe40000410000 */
[--C-:B-1----:R-:W-:Y:S02]  /*108e0*/  FFMA.FTZ R15, R159, c[0x0][0x2d0], -R14.reuse ;  /* 0x0000b4009f0f7a23 */ /* 0x102fe4000001080e */
[C---:B------:R-:W-:Y:S02]  /*108f0*/  FMUL.FTZ R108, R2.reuse, R108 ;  /* 0x0000006c026c7220 */ /* 0x040fe40000410000 */
[----:B------:R-:W-:Y:S01]  /*10900*/  FMUL.FTZ R109, R2, R109 ;  /* 0x0000006d026d7220 */ /* 0x000fe20000410000 */
[C---:B------:R-:W-:Y:S01]  /*10910*/  HMMA.16816.F32 R104, R16.reuse, R22, R104 ;  /* 0x000000161068723c */ /* 0x040fe20000001868 */
[----:B------:R-:W1:Y:S01]  /*10920*/  LDSM.16.MT88.4 R20, [R199+0x6100] ;  /* 0x00610000c714783b */ /* 0x000e620000004200 */
[----:B------:R2:W-:Y:S01]  /*10930*/  MUFU.EX2 R173, R15 ;  /* 0x0000000f00ad7308 */ /* 0x0005e20000000800 */
[C---:B------:R-:W-:Y:S02]  /*10940*/  FMUL.FTZ R110, R0.reuse, R110 ;  /* 0x0000006e006e7220 */ /* 0x040fe40000410000 */
[----:B------:R-:W-:Y:S02]  /*10950*/  FMUL.FTZ R111, R0, R111 ;  /* 0x0000006f006f7220 */ /* 0x000fe40000410000 */
[C---:B------:R-:W-:Y:S02]  /*10960*/  FMUL.FTZ R112, R2.reuse, R112 ;  /* 0x0000007002707220 */ /* 0x040fe40000410000 */
[----:B------:R-:W-:Y:S03]  /*10970*/  FMUL.FTZ R113, R2, R113 ;  /* 0x0000007102717220 */ /* 0x000fe60000410000 */
[C---:B----4-:R-:W-:Y:S03]  /*10980*/  HMMA.16816.F32 R108, R16.reuse, R24, R108 ;  /* 0x00000018106c723c */ /* 0x050fe6000000186c */
[C---:B------:R-:W-:Y:S02]  /*10990*/  FMUL.FTZ R114, R0.reuse, R114 ;  /* 0x0000007200727220 */ /* 0x040fe40000410000 */
[----:B------:R-:W-:Y:S02]  /*109a0*/  FMUL.FTZ R115, R0, R115 ;  /* 0x0000007300737220 */ /* 0x000fe40000410000 */
[C---:B------:R-:W-:Y:S02]  /*109b0*/  FMUL.FTZ R116, R2.reuse, R116 ;  /* 0x0000007402747220 */ /* 0x040fe40000410000 */
[----:B------:R-:W-:Y:S03]  /*109c0*/  FMUL.FTZ R117, R2, R117 ;  /* 0x0000007502757220 */ /* 0x000fe60000410000 */
[C---:B------:R-:W-:Y:S01]  /*109d0*/  HMMA.16816.F32 R112, R16.reuse, R26, R112 ;  /* 0x0000001a1070723c */ /* 0x040fe20000001870 */
[----:B------:R-:W4:Y:S02]  /*109e0*/  LDSM.16.MT88.4 R24, [R197+0x900] ;  /* 0x00090000c518783b */ /* 0x000f240000004200 */
[C---:B------:R-:W-:Y:S02]  /*109f0*/  FMUL.FTZ R118, R0.reuse, R118 ;  /* 0x0000007600767220 */ /* 0x040fe40000410000 */
[----:B------:R-:W-:Y:S02]  /*10a00*/  FMUL.FTZ R119, R0, R119 ;  /* 0x0000007700777220 */ /* 0x000fe40000410000 */
[C---:B------:R-:W-:Y:S02]  /*10a10*/  FMUL.FTZ R120, R2.reuse, R120 ;  /* 0x0000007802787220 */ /* 0x040fe40000410000 */
[----:B------:R-:W-:Y:S03]  /*10a20*/  FMUL.FTZ R121, R2, R121 ;  /* 0x0000007902797220 */ /* 0x000fe60000410000 */
[C---:B---3--:R-:W-:Y:S03]  /*10a30*/  HMMA.16816.F32 R116, R16.reuse, R28, R116 ;  /* 0x0000001c1074723c */ /* 0x048fe60000001874 */
[C---:B------:R-:W-:Y:S02]  /*10a40*/  FMUL.FTZ R122, R0.reuse, R122 ;  /* 0x0000007a007a7220 */ /* 0x040fe40000410000 */
[----:B------:R-:W-:Y:S02]  /*10a50*/  FMUL.FTZ R123, R0, R123 ;  /* 0x0000007b007b7220 */ /* 0x000fe40000410000 */
[--C-:B--2---:R-:W-:Y:S02]  /*10a60*/  FFMA.FTZ R15, R168, c[0x0][0x2d0], -R14.reuse ;  /* 0x0000b400a80f7a23 */ /* 0x104fe4000001080e */
[C---:B------:R-:W-:Y:S02]  /*10a70*/  FMUL.FTZ R124, R2.reuse, R124 ;  /* 0x0000007c027c7220 */ /* 0x040fe40000410000 */
[----:B------:R2:W3:Y:S01]  /*10a80*/  MUFU.EX2 R172, R15 ;  /* 0x0000000f00ac7308 */ /* 0x0004e20000000800 */
[C---:B------:R-:W-:Y:S01]  /*10a90*/  HMMA.16816.F32 R120, R16.reuse, R30, R120 ;  /* 0x0000001e1078723c */ /* 0x040fe20000001878 */
[----:B------:R-:W4:Y:S02]  /*10aa0*/  LDSM.16.MT88.4 R28, [R198+0x900] ;  /* 0x00090000c61c783b */ /* 0x000f240000004200 */
[----:B------:R-:W-:Y:S02]  /*10ab0*/  FMUL.FTZ R125, R2, R125 ;  /* 0x0000007d027d7220 */ /* 0x000fe40000410000 */
[C---:B------:R-:W-:Y:S02]  /*10ac0*/  FMUL.FTZ R126, R0.reuse, R126 ;  /* 0x0000007e007e7220 */ /* 0x040fe40000410000 */
[----:B------:R-:W-:Y:S02]  /*10ad0*/  FMUL.FTZ R127, R0, R127 ;  /* 0x0000007f007f7220 */ /* 0x000fe40000410000 */
[C---:B------:R-:W-:Y:S03]  /*10ae0*/  FMUL.FTZ R128, R2.reuse, R128 ;  /* 0x0000008002807220 */ /* 0x040fe60000410000 */
[----:B------:R-:W-:Y:S02]  /*10af0*/  FMUL.FTZ R129, R2, R129 ;  /* 0x0000008102817220 */ /* 0x000fe40000410000 */
[C---:B-1----:R-:W-:Y:S03]  /*10b00*/  HMMA.16816.F32 R124, R16.reuse, R20, R124 ;  /* 0x00000014107c723c */ /* 0x042fe6000000187c */
[C---:B------:R-:W-:Y:S02]  /*10b10*/  FMUL.FTZ R130, R0.reuse, R130 ;  /* 0x0000008200827220 */ /* 0x040fe40000410000 */
[----:B------:R-:W-:Y:S02]  /*10b20*/  FMUL.FTZ R131, R0, R131 ;  /* 0x0000008300837220 */ /* 0x000fe40000410000 */
[--C-:B--2---:R-:W-:Y:S05]  /*10b30*/  FFMA.FTZ R15, R177, c[0x0][0x2d0], -R13.reuse ;  /* 0x0000b400b10f7a23 */ /* 0x104fea000001080d */
[----:B------:R-:W-:Y:S01]  /*10b40*/  HMMA.16816.F32 R128, R16, R22, R128 ;  /* 0x000000161080723c */ /* 0x000fe20000001880 */
[----:B------:R-:W1:Y:S01]  /*10b50*/  LDSM.16.MT88.4 R20, [R199+0x900] ;  /* 0x00090000c714783b */ /* 0x000e620000004200 */
[----:B------:R2:W-:Y:S05]  /*10b60*/  MUFU.EX2 R195, R15 ;  /* 0x0000000f00c37308 */ /* 0x0005ea0000000800 */
[----:B------:R-:W-:Y:S02]  /*10b70*/  F2FP.PACK_AB R16, R234, R235 ;  /* 0x000000ebea10723e */ /* 0x000fe400000000ff */
[----:B------:R-:W-:Y:S03]  /*10b80*/  F2FP.PACK_AB R18, R224, R232 ;  /* 0x000000e8e012723e */ /* 0x000fe600000000ff */
[----:B-----5:R-:W-:Y:S02]  /*10b90*/  F2FP.PACK_AB R17, R181, R182 ;  /* 0x000000b6b511723e */ /* 0x020fe400000000ff */
[----:B---3--:R-:W-:Y:S07]  /*10ba0*/  F2FP.PACK_AB R19, R172, R173 ;  /* 0x000000adac13723e */ /* 0x008fee00000000ff */
[C---:B----4-:R-:W-:Y:S03]  /*10bb0*/  HMMA.16816.F32 R4, R16.reuse, R24, R4 ;  /* 0x000000181004723c */ /* 0x050fe60000001804 */
[--C-:B--2---:R-:W-:Y:S05]  /*10bc0*/  FFMA.FTZ R15, R178, c[0x0][0x2d0], -R13.reuse ;  /* 0x0000b400b20f7a23 */ /* 0x104fea000001080d */
[C---:B------:R-:W-:Y:S01]  /*10bd0*/  HMMA.16816.F32 R8, R16.reuse, R26, R8 ;  /* 0x0000001a1008723c */ /* 0x040fe20000001808 */
[----:B------:R-:W2:Y:S01]  /*10be0*/  LDSM.16.MT88.4 R24, [R197+0x2900] ;  /* 0x00290000c518783b */ /* 0x000ea20000004200 */
[----:B------:R3:W4:Y:S06]  /*10bf0*/  MUFU.EX2 R194, R15 ;  /* 0x0000000f00c27308 */ /* 0x00072c0000000800 */
[C---:B------:R-:W-:Y:S08]  /*10c00*/  HMMA.16816.F32 R132, R16.reuse, R28, R132 ;  /* 0x0000001c1084723c */ /* 0x040ff00000001884 */
[C---:B------:R-:W-:Y:S01]  /*10c10*/  HMMA.16816.F32 R136, R16.reuse, R30, R136 ;  /* 0x0000001e1088723c */ /* 0x040fe20000001888 */
[----:B------:R-:W5:Y:S07]  /*10c20*/  LDSM.16.MT88.4 R28, [R198+0x2900] ;  /* 0x00290000c61c783b */ /* 0x000f6e0000004200 */
[C---:B------:R-:W-:Y:S04]  /*10c30*/  HMMA.16816.F32 R140, R16.reuse, R32, R140 ;  /* 0x00000020108c723c */ /* 0x040fe8000000188c */
[--C-:B---3--:R-:W-:Y:S04]  /*10c40*/  FFMA.FTZ R15, R179, c[0x0][0x2d0], -R13.reuse ;  /* 0x0000b400b30f7a23 */ /* 0x108fe8000001080d */
[C---:B------:R-:W-:Y:S01]  /*10c50*/  HMMA.16816.F32 R144, R16.reuse, R34, R144 ;  /* 0x000000221090723c */ /* 0x040fe20000001890 */
[----:B------:R-:W3:Y:S01]  /*10c60*/  LDSM.16.MT88.4 R32, [R200+0x2900] ;  /* 0x00290000c820783b */ /* 0x000ee20000004200 */
[----:B------:R4:W-:Y:S06]  /*10c70*/  MUFU.EX2 R179, R15 ;  /* 0x0000000f00b37308 */ /* 0x0009ec0000000800 */
[C---:B-1----:R-:W-:Y:S08]  /*10c80*/  HMMA.16816.F32 R148, R16.reuse, R20, R148 ;  /* 0x000000141094723c */ /* 0x042ff00000001894 */
[C---:B------:R-:W-:Y:S01]  /*10c90*/  HMMA.16816.F32 R152, R16.reuse, R22, R152 ;  /* 0x000000161098723c */ /* 0x040fe20000001898 */
[----:B------:R-:W1:Y:S07]  /*10ca0*/  LDSM.16.MT88.4 R20, [R199+0x2900] ;  /* 0x00290000c714783b */ /* 0x000e6e0000004200 */
[C---:B--2---:R-:W-:Y:S04]  /*10cb0*/  HMMA.16816.F32 R36, R16.reuse, R24, R36 ;  /* 0x000000181024723c */ /* 0x044fe80000001824 */
[--C-:B----4-:R-:W-:Y:S04]  /*10cc0*/  FFMA.FTZ R15, R180, c[0x0][0x2d0], -R13.reuse ;  /* 0x0000b400b40f7a23 */ /* 0x110fe8000001080d */
[C---:B------:R-:W-:Y:S01]  /*10cd0*/  HMMA.16816.F32 R40, R16.reuse, R26, R40 ;  /* 0x0000001a1028723c */ /* 0x040fe20000001828 */
[----:B------:R-:W2:Y:S01]  /*10ce0*/  LDSM.16.MT88.4 R24, [R197+0x4900] ;  /* 0x00490000c518783b */ /* 0x000ea20000004200 */
[----:B------:R4:W1:Y:S06]  /*10cf0*/  MUFU.EX2 R178, R15 ;  /* 0x0000000f00b27308 */ /* 0x00086c0000000800 */
[C---:B-----5:R-:W-:Y:S08]  /*10d00*/  HMMA.16816.F32 R44, R16.reuse, R28, R44 ;  /* 0x0000001c102c723c */ /* 0x060ff0000000182c */
[C---:B------:R-:W-:Y:S01]  /*10d10*/  HMMA.16816.F32 R48, R16.reuse, R30, R48 ;  /* 0x0000001e1030723c */ /* 0x040fe20000001830 */
[----:B------:R-:W5:Y:S07]  /*10d20*/  LDSM.16.MT88.4 R28, [R198+0x4900] ;  /* 0x00490000c61c783b */ /* 0x000f6e0000004200 */
[C---:B---3--:R-:W-:Y:S04]  /*10d30*/  HMMA.16816.F32 R52, R16.reuse, R32, R52 ;  /* 0x000000201034723c */ /* 0x048fe80000001834 */
[--C-:B----4-:R-:W-:Y:S04]  /*10d40*/  FFMA.FTZ R15, R169, c[0x0][0x2d0], -R14.reuse ;  /* 0x0000b400a90f7a23 */ /* 0x110fe8000001080e */
        /* <DEDUP_REMOVED lines=36> */
[----:B------:R-:W-:Y:S01]  /*10f90*/  HMMA.16816.F32 R128, R16, R22, R128 ;  /* 0x000000161080723c */ /* 0x000fe20000001880 */
[----:B------:R-:W1:Y:S06]  /*10fa0*/  LDSM.16.MT88.4 R20, [R199+0x1100] ;  /* 0x00110000c714783b */ /* 0x000e6c0000004200 */
[----:B------:R-:W-:Y:S02]  /*10fb0*/  F2FP.PACK_AB R16, R194, R195 ;  /* 0x000000c3c210723e */ /* 0x000fe400000000ff */
[----:B------:R-:W-:Y:S03]  /*10fc0*/  F2FP.PACK_AB R18, R178, R179 ;  /* 0x000000b3b212723e */ /* 0x000fe600000000ff */
[----:B------:R-:W-:Y:S01]  /*10fd0*/  F2FP.PACK_AB R17, R170, R171 ;  /* 0x000000abaa11723e */ /* 0x000fe200000000ff */
[--C-:B----4-:R-:W-:Y:S01]  /*10fe0*/  FFMA.FTZ R15, R187, c[0x0][0x2d0], -R13.reuse ;  /* 0x0000b400bb0f7a23 */ /* 0x110fe2000001080d */
[----:B------:R-:W-:Y:S03]  /*10ff0*/  F2FP.PACK_AB R19, R168, R169 ;  /* 0x000000a9a813723e */ /* 0x000fe600000000ff */
[----:B------:R4:W1:Y:S04]  /*11000*/  MUFU.EX2 R176, R15 ;  /* 0x0000000f00b07308 */ /* 0x0008680000000800 */
[C---:B--2---:R-:W-:Y:S08]  /*11010*/  HMMA.16816.F32 R4, R16.reuse, R24, R4 ;  /* 0x000000181004723c */ /* 0x044ff00000001804 */
[C---:B------:R-:W-:Y:S01]  /*11020*/  HMMA.16816.F32 R8, R16.reuse, R26, R8 ;  /* 0x0000001a1008723c */ /* 0x040fe20000001808 */
[----:B------:R-:W2:Y:S07]  /*11030*/  LDSM.16.MT88.4 R24, [R197+0x3100] ;  /* 0x00310000c518783b */ /* 0x000eae0000004200 */
[C---:B-----5:R-:W-:Y:S04]  /*11040*/  HMMA.16816.F32 R132, R16.reuse, R28, R132 ;  /* 0x0000001c1084723c */ /* 0x060fe80000001884 */
[--C-:B----4-:R-:W-:Y:S02]  /*11050*/  FFMA.FTZ R15, R188, c[0x0][0x2d0], -R13.reuse ;  /* 0x0000b400bc0f7a23 */ /* 0x110fe4000001080d */
[----:B------:R-:W-:Y:S02]  /*11060*/  FFMA.FTZ R13, R189, c[0x0][0x2d0], -R13 ;  /* 0x0000b400bd0d7a23 */ /* 0x000fe4000001080d */
[C---:B------:R-:W-:Y:S01]  /*11070*/  HMMA.16816.F32 R136, R16.reuse, R30, R136 ;  /* 0x0000001e1088723c */ /* 0x040fe20000001888 */
[----:B------:R-:W4:Y:S01]  /*11080*/  LDSM.16.MT88.4 R28, [R198+0x3100] ;  /* 0x00310000c61c783b */ /* 0x000f220000004200 */
[----:B------:R5:W-:Y:S06]  /*11090*/  MUFU.EX2 R174, R13 ;  /* 0x0000000d00ae7308 */ /* 0x000bec0000000800 */
[C---:B---3--:R-:W-:Y:S04]  /*110a0*/  HMMA.16816.F32 R140, R16.reuse, R32, R140 ;  /* 0x00000020108c723c */ /* 0x048fe8000000188c */
[----:B------:R-:W-:Y:S04]  /*110b0*/  MUFU.EX2 R175, R15 ;  /* 0x0000000f00af7308 */ /* 0x000fe80000000800 */
[C---:B------:R-:W-:Y:S01]  /*110c0*/  HMMA.16816.F32 R144, R16.reuse, R34, R144 ;  /* 0x000000221090723c */ /* 0x040fe20000001890 */
[----:B------:R-:W3:Y:S07]  /*110d0*/  LDSM.16.MT88.4 R32, [R200+0x3100] ;  /* 0x00310000c820783b */ /* 0x000eee0000004200 */
[C---:B-1----:R-:W-:Y:S04]  /*110e0*/  HMMA.16816.F32 R148, R16.reuse, R20, R148 ;  /* 0x000000141094723c */ /* 0x042fe80000001894 */
[--C-:B-----5:R-:W-:Y:S04]  /*110f0*/  FFMA.FTZ R13, R183, c[0x0][0x2d0], -R14.reuse ;  /* 0x0000b400b70d7a23 */ /* 0x120fe8000001080e */
[C---:B------:R-:W-:Y:S01]  /*11100*/  HMMA.16816.F32 R152, R16.reuse, R22, R152 ;  /* 0x000000161098723c */ /* 0x040fe20000001898 */
[----:B------:R-:W1:Y:S01]  /*11110*/  LDSM.16.MT88.4 R20, [R199+0x3100] ;  /* 0x00310000c714783b */ /* 0x000e620000004200 */
[----:B------:R5:W-:Y:S06]  /*11120*/  MUFU.EX2 R159, R13 ;  /* 0x0000000d009f7308 */ /* 0x000bec0000000800 */
[C---:B--2---:R-:W-:Y:S08]  /*11130*/  HMMA.16816.F32 R36, R16.reuse, R24, R36 ;  /* 0x000000181024723c */ /* 0x044ff00000001824 */
[C---:B------:R-:W-:Y:S01]  /*11140*/  HMMA.16816.F32 R40, R16.reuse, R26, R40 ;  /* 0x0000001a1028723c */ /* 0x040fe20000001828 */
[----:B------:R-:W2:Y:S07]  /*11150*/  LDSM.16.MT88.4 R24, [R197+0x5100] ;  /* 0x00510000c518783b */ /* 0x000eae0000004200 */
[C---:B----4-:R-:W-:Y:S04]  /*11160*/  HMMA.16816.F32 R44, R16.reuse, R28, R44 ;  /* 0x0000001c102c723c */ /* 0x050fe8000000182c */
[--C-:B-----5:R-:W-:Y:S04]  /*11170*/  FFMA.FTZ R13, R184, c[0x0][0x2d0], -R14.reuse ;  /* 0x0000b400b80d7a23 */ /* 0x120fe8000001080e */
[C---:B------:R-:W-:Y:S01]  /*11180*/  HMMA.16816.F32 R48, R16.reuse, R30, R48 ;  /* 0x0000001e1030723c */ /* 0x040fe20000001830 */
[----:B------:R-:W4:Y:S01]  /*11190*/  LDSM.16.MT88.4 R28, [R198+0x5100] ;  /* 0x00510000c61c783b */ /* 0x000f220000004200 */
[----:B------:R5:W2:Y:S06]  /*111a0*/  MUFU.EX2 R158, R13 ;  /* 0x0000000d009e7308 */ /* 0x000aac0000000800 */
[C---:B---3--:R-:W-:Y:S08]  /*111b0*/  HMMA.16816.F32 R52, R16.reuse, R32, R52 ;  /* 0x000000201034723c */ /* 0x048ff00000001834 */
[C---:B------:R-:W-:Y:S01]  /*111c0*/  HMMA.16816.F32 R56, R16.reuse, R34, R56 ;  /* 0x000000221038723c */ /* 0x040fe20000001838 */
[----:B------:R-:W3:Y:S07]  /*111d0*/  LDSM.16.MT88.4 R32, [R200+0x5100] ;  /* 0x00510000c820783b */ /* 0x000eee0000004200 */
[C---:B-1----:R-:W-:Y:S04]  /*111e0*/  HMMA.16816.F32 R60, R16.reuse, R20, R60 ;  /* 0x00000014103c723c */ /* 0x042fe8000000183c */
[--C-:B-----5:R-:W-:Y:S02]  /*111f0*/  FFMA.FTZ R13, R185, c[0x0][0x2d0], -R14.reuse ;  /* 0x0000b400b90d7a23 */ /* 0x120fe4000001080e */
[----:B------:R-:W-:Y:S01]  /*11200*/  FFMA.FTZ R14, R12, c[0x0][0x2d0], -R14 ;  /* 0x0000b4000c0e7a23 */ /* 0x000fe2000001080e */
[----:B------:R-:W-:Y:S01]  /*11210*/  F2FP.PACK_AB R12, R176, R177 ;  /* 0x000000b1b00c723e */ /* 0x000fe200000000ff */
[C---:B------:R-:W-:Y:S01]  /*11220*/  HMMA.16816.F32 R64, R16.reuse, R22, R64 ;  /* 0x000000161040723c */ /* 0x040fe20000001840 */
[----:B------:R-:W1:Y:S01]  /*11230*/  LDSM.16.MT88.4 R20, [R199+0x5100] ;  /* 0x00510000c714783b */ /* 0x000e620000004200 */
[----:B------:R5:W-:Y:S06]  /*11240*/  MUFU.EX2 R157, R13 ;  /* 0x0000000d009d7308 */ /* 0x000bec0000000800 */
[C---:B--2---:R-:W-:Y:S08]  /*11250*/  HMMA.16816.F32 R68, R16.reuse, R24, R68 ;  /* 0x000000181044723c */ /* 0x044ff00000001844 */
[C---:B------:R-:W-:Y:S01]  /*11260*/  HMMA.16816.F32 R72, R16.reuse, R26, R72 ;  /* 0x0000001a1048723c */ /* 0x040fe20000001848 */
[----:B------:R-:W2:Y:S07]  /*11270*/  LDSM.16.MT88.4 R24, [R197+0x7100] ;  /* 0x00710000c518783b */ /* 0x000eae0000004200 */
[C---:B----4-:R-:W-:Y:S04]  /*11280*/  HMMA.16816.F32 R76, R16.reuse, R28, R76 ;  /* 0x0000001c104c723c */ /* 0x050fe8000000184c */
[----:B-----5:R-:W-:Y:S04]  /*11290*/  F2FP.PACK_AB R13, R158, R159 ;  /* 0x0000009f9e0d723e */ /* 0x020fe800000000ff */
[C---:B------:R-:W-:Y:S01]  /*112a0*/  HMMA.16816.F32 R80, R16.reuse, R30, R80 ;  /* 0x0000001e1050723c */ /* 0x040fe20000001850 */
[----:B------:R-:W4:Y:S07]  /*112b0*/  LDSM.16.MT88.4 R28, [R198+0x7100] ;  /* 0x00710000c61c783b */ /* 0x000f2e0000004200 */
        /* <DEDUP_REMOVED lines=9> */
[C---:B----4-:R-:W-:Y:S01]  /*11350*/  HMMA.16816.F32 R108, R16.reuse, R28, R108 ;  /* 0x0000001c106c723c */ /* 0x050fe2000000186c */
[----:B------:R4:W5:Y:S07]  /*11360*/  MUFU.EX2 R28, R14 ;  /* 0x0000000e001c7308 */ /* 0x00096e0000000800 */
[C---:B------:R-:W-:Y:S08]  /*11370*/  HMMA.16816.F32 R112, R16.reuse, R30, R112 ;  /* 0x0000001e1070723c */ /* 0x040ff00000001870 */
[C---:B---3--:R-:W-:Y:S08]  /*11380*/  HMMA.16816.F32 R116, R16.reuse, R32, R116 ;  /* 0x000000201074723c */ /* 0x048ff00000001874 */
[C---:B------:R-:W-:Y:S04]  /*11390*/  HMMA.16816.F32 R120, R16.reuse, R34, R120 ;  /* 0x000000221078723c */ /* 0x040fe80000001878 */
[----:B----4-:R-:W-:Y:S02]  /*113a0*/  F2FP.PACK_AB R14, R174, R175 ;  /* 0x000000afae0e723e */ /* 0x010fe400000000ff */
[----:B-----5:R-:W-:Y:S02]  /*113b0*/  F2FP.PACK_AB R15, R28, R157 ;  /* 0x0000009d1c0f723e */ /* 0x020fe400000000ff */
[C---:B-1----:R-:W-:Y:S08]  /*113c0*/  HMMA.16816.F32 R124, R16.reuse, R20, R124 ;  /* 0x00000014107c723c */ /* 0x042ff0000000187c */
[----:B------:R-:W-:Y:S01]  /*113d0*/  HMMA.16816.F32 R128, R16, R22, R128 ;  /* 0x000000161080723c */ /* 0x000fe20000001880 */
[----:B------:R-:W1:Y:S07]  /*113e0*/  LDSM.16.MT88.4 R16, [R200+0x1900] ;  /* 0x00190000c810783b */ /* 0x000e6e0000004200 */
[C---:B------:R-:W-:Y:S01]  /*113f0*/  HMMA.16816.F32 R160, R12.reuse, R164, R4 ;  /* 0x000000a40ca0723c */ /* 0x040fe20000001804 */
[----:B------:R-:W3:Y:S07]  /*11400*/  LDSM.16.MT88.4 R4, [R199+0x1900] ;  /* 0x00190000c704783b */ /* 0x000eee0000004200 */
[C---:B------:R-:W-:Y:S01]  /*11410*/  HMMA.16816.F32 R164, R12.reuse, R166, R8 ;  /* 0x000000a60ca4723c */ /* 0x040fe20000001808 */
[----:B------:R-:W4:Y:S07]  /*11420*/  LDSM.16.MT88.4 R8, [R197+0x3900] ;  /* 0x00390000c508783b */ /* 0x000f2e0000004200 */
[C---:B--2---:R-:W-:Y:S01]  /*11430*/  HMMA.16816.F32 R132, R12.reuse, R24, R132 ;  /* 0x000000180c84723c */ /* 0x044fe20000001884 */
[----:B------:R-:W2:Y:S07]  /*11440*/  LDSM.16.MT88.4 R20, [R198+0x3900] ;  /* 0x00390000c614783b */ /* 0x000eae0000004200 */
[C---:B------:R-:W-:Y:S08]  /*11450*/  HMMA.16816.F32 R136, R12.reuse, R26, R136 ;  /* 0x0000001a0c88723c */ /* 0x040ff00000001888 */
        /* <DEDUP_REMOVED lines=30> */
[C---:B----4-:R-:W-:Y:S07]  /*11640*/  HMMA.16816.F32 R100, R12.reuse, R8, R100 ;  /* 0x000000080c64723c */ /* 0x050fee0000001864 */
[----:B------:R-:W-:Y:S01]  /*11650*/  FFMA.FTZ R8, R2, R244, R236 ;  /* 0x000000f402087223 */ /* 0x000fe200000100ec */
[C---:B------:R-:W-:Y:S04]  /*11660*/  HMMA.16816.F32 R104, R12.reuse, R10, R104 ;  /* 0x0000000a0c68723c */ /* 0x040fe80000001868 */
[----:B------:R-:W-:Y:S02]  /*11670*/  FFMA.FTZ R2, R0, R245, R193 ;  /* 0x000000f500027223 */ /* 0x000fe400000100c1 */
[----:B------:R-:W-:Y:S02]  /*11680*/  FADD.FTZ R0, R239, R8 ;  /* 0x00000008ef007221 */ /* 0x000fe40000010000 */
[----:B------:R-:W-:Y:S01]  /*11690*/  FADD.FTZ R2, R192, R2 ;  /* 0x00000002c0027221 */ /* 0x000fe20000010000 */
[C---:B--2---:R-:W-:Y:S03]  /*116a0*/  HMMA.16816.F32 R108, R12.reuse, R20, R108 ;  /* 0x000000140c6c723c */ /* 0x044fe6000000186c */
        /* <DEDUP_REMOVED lines=8> */
[----:B------:R-:W-:Y:S02]  /*11730*/  FADD.FTZ R0, R234, R0 ;  /* 0x00000000ea007221 */ /* 0x000fe40000010000 */
[----:B------:R-:W-:Y:S02]  /*11740*/  FADD.FTZ R2, R181, R2 ;  /* 0x00000002b5027221 */ /* 0x000fe40000010000 */
[----:B------:R-:W-:Y:S01]  /*11750*/  FADD.FTZ R0, R232, R0 ;  /* 0x00000000e8007221 */ /* 0x000fe20000010000 */
[C---:B------:R-:W-:Y:S04]  /*11760*/  HMMA.16816.F32 R120, R12.reuse, R18, R120 ;  /* 0x000000120c78723c */ /* 0x040fe80000001878 */
[----:B------:R-:W-:Y:S02]  /*11770*/  FADD.FTZ R2, R173, R2 ;  /* 0x00000002ad027221 */ /* 0x000fe40000010000 */
[----:B------:R-:W-:Y:S02]  /*11780*/  FADD.FTZ R0, R224, R0 ;  /* 0x00000000e0007221 */ /* 0x000fe40000010000 */
[----:B------:R-:W-:Y:S01]  /*11790*/  FADD.FTZ R2, R172, R2 ;  /* 0x00000002ac027221 */ /* 0x000fe20000010000 */
[C---:B---3--:R-:W-:Y:S03]  /*117a0*/  HMMA.16816.F32 R124, R12.reuse, R4, R124 ;  /* 0x000000040c7c723c */ /* 0x048fe6000000187c */
[----:B------:R-:W-:Y:S02]  /*117b0*/  FADD.FTZ R0, R195, R0 ;  /* 0x00000000c3007221 */ /* 0x000fe40000010000 */
[----:B------:R-:W-:Y:S02]  /*117c0*/  FADD.FTZ R2, R171, R2 ;  /* 0x00000002ab027221 */ /* 0x000fe40000010000 */
        /* <DEDUP_REMOVED lines=8> */
[----:B------:R-:W-:Y:S02]  /*11850*/  FADD.FTZ R0, R159, R4 ;  /* 0x000000049f007221 */ /* 0x000fe40000010000 */
[----:B------:R-:W-:Y:S02]  /*11860*/  FADD.FTZ R2, R176, R2 ;  /* 0x00000002b0027221 */ /* 0x000fe40000010000 */
[----:B------:R-:W-:Y:S01]  /*11870*/  FADD.FTZ R0, R158, R0 ;  /* 0x000000009e007221 */ /* 0x000fe20000010000 */
[----:B------:R-:W-:Y:S01]  /*11880*/  MOV R158, R3 ;  /* 0x00000003009e7202 */ /* 0x000fe20000000f00 */
[----:B------:R-:W-:Y:S02]  /*11890*/  FADD.FTZ R4, R175, R2 ;  /* 0x00000002af047221 */ /* 0x000fe40000010000 */
[----:B------:R-:W-:Y:S01]  /*118a0*/  FADD.FTZ R2, R157, R0 ;  /* 0x000000009d027221 */ /* 0x000fe20000010000 */
[----:B------:R-:W-:Y:S01]  /*118b0*/  IADD3 R0, R223, -0x1, RZ ;  /* 0xffffffffdf007810 */ /* 0x000fe20007ffe0ff */
[----:B------:R-:W-:Y:S01]  /*118c0*/  FADD.FTZ R244, R174, R4 ;  /* 0x00000004aef47221 */ /* 0x000fe20000010000 */
[----:B------:R-:W-:Y:S01]  /*118d0*/  MOV R157, R156 ;  /* 0x0000009c009d7202 */ /* 0x000fe20000000f00 */
[----:B------:R-:W-:Y:S01]  /*118e0*/  FADD.FTZ R245, R28, R2 ;  /* 0x000000021cf57221 */ /* 0x000fe20000010000 */
[----:B------:R-:W-:Y:S01]  /*118f0*/  MOV R223, R0 ;  /* 0x0000000000df7202 */ /* 0x000fe20000000f00 */
[----:B------:R-:W-:-:S05]  /*11900*/  @P0 BRA `(.L_x_1628) ;  /* 0xffffc22000000947 */ /* 0x000fca000383ffff */
.L_x_1619:
[----:B------:R-:W1:Y:S01]  /*11910*/  SHFL.BFLY PT, R6, R244, 0x2, 0x1f ;  /* 0x0c401f00f4067f89 */ /* 0x000e6200000e0000 */
[----:B------:R-:W-:-:S02]  /*11920*/  MOV R17, 0xff800000 ;  /* 0xff80000000117802 */ /* 0x000fc40000000f00 */
[----:B------:R-:W-:Y:S01]  /*11930*/  MOV R18, 0xff800000 ;  /* 0xff80000000127802 */ /* 0x000fe20000000f00 */
[----:B------:R-:W2:Y:S01]  /*11940*/  SHFL.BFLY PT, R7, R245, 0x2, 0x1f ;  /* 0x0c401f00f5077f89 */ /* 0x000ea200000e0000 */
[----:B------:R-:W-:Y:S01]  /*11950*/  PLOP3.LUT P2, PT, PT, PT, PT, 0x8, 0x0 ;  /* 0x000000000000781c */ /* 0x000fe20003f4e170 */
        /* <DEDUP_REMOVED lines=150> */
.L_x_1586:
        /* <DEDUP_REMOVED lines=83> */
[----:B------:R-:W-:Y:S01]  /*127f0*/  IMAD.WIDE.U32 R2, R9, c[0x0][0x4c8], R2 ;  /* 0x0001320009027a25 */ /* 0x000fe200078e0002 */
[----:B------:R-:W-:-:S03]  /*12800*/  LOP3.LUT P1, RZ, R14, 0x3, RZ, 0xc0, !PT ;  /* 0x000000030eff7812 */ /* 0x000fc6000782c0ff */
        /* <DEDUP_REMOVED lines=11> */
[----:B------:R-:W-:Y:S03]  /*128c0*/  SHFL.IDX PT, R6, R6, 0x1, 0x1c1f ;  /* 0x003c1f0006067f89 */ /* 0x000fe600000e0000 */
[----:B------:R-:W-:Y:S01]  /*128d0*/  IADD3 R3, R5, R0, RZ ;  /* 0x0000000005037210 */ /* 0x000fe20007ffe0ff */
[----:B------:R-:W-:Y:S01]  /*128e0*/  IMAD R0, R7, c[0x0][0x428], RZ ;  /* 0x00010a0007007a24 */ /* 0x000fe200078e02ff */
[----:B------:R-:W1:Y:S01]  /*128f0*/  SHFL.IDX PT, R9, R2, RZ, 0x1c1f ;  /* 0x001c1fff02097589 */ /* 0x000e6200000e0000 */
[----:B------:R-:W-:-:S02]  /*12900*/  IMAD R5, R20, c[0x0][0x388], RZ ;  /* 0x0000e20014057a24 */ /* 0x000fc400078e02ff */
        /* <DEDUP_REMOVED lines=16> */
[----:B------:R1:W2:Y:S04]  /*12a10*/  SHFL.IDX PT, R2, R20, RZ, 0x1c1f ;  /* 0x001c1fff14027589 */ /* 0x0002a800000e0000 */
[----:B------:R1:W3:Y:S01]  /*12a20*/  SHFL.IDX PT, R3, R19, RZ, 0x1c1f ;  /* 0x001c1fff13037589 */ /* 0x0002e200000e0000 */
[----:B------:R-:W-:-:S04]  /*12a30*/  SHF.L.U32 R0, R0, 0x1, RZ ;  /* 0x0000000100007819 */ /* 0x000fc800000006ff */
[----:B------:R-:W-:Y:S05]  /*12a40*/  @P1 BRA `(.L_x_1631) ;  /* 0x00000bd000001947 */ /* 0x000fea0003800000 */
[C---:B------:R-:W-:Y:S02]  /*12a50*/  ISETP.GE.AND P2, PT, R0.reuse, c[0x0][0x3c8], PT ;  /* 0x0000f20000007a0c */ /* 0x040fe40003f46270 */
[C---:B------:R-:W-:Y:S02]  /*12a60*/  IADD3 R5, R0.reuse, 0x8, RZ ;  /* 0x0000000800057810 */ /* 0x040fe40007ffe0ff */
[----:B------:R-:W-:Y:S02]  /*12a70*/  IADD3 R4, R0, 0x10, RZ ;  /* 0x0000001000047810 */ /* 0x000fe40007ffe0ff */
[----:B------:R-:W-:Y:S02]  /*12a80*/  ISETP.GE.AND P6, PT, R5, c[0x0][0x3c8], PT ;  /* 0x0000f20005007a0c */ /* 0x000fe40003fc6270 */
[----:B------:R-:W-:Y:S02]  /*12a90*/  ISETP.GE.AND P1, PT, R4, c[0x0][0x3c8], PT ;  /* 0x0000f20004007a0c */ /* 0x000fe40003f26270 */
[----:B-1----:R-:W-:-:S02]  /*12aa0*/  IADD3 R8, R0, 0x18, RZ ;  /* 0x0000001800087810 */ /* 0x002fc40007ffe0ff */
[C---:B------:R-:W-:Y:S01]  /*12ab0*/  IADD3 R10, R0.reuse, 0x20, RZ ;  /* 0x00000020000a7810 */ /* 0x040fe20007ffe0ff */
[C---:B--23--:R-:W-:Y:S01]  /*12ac0*/  @!P2 IMAD.WIDE R6, R0.reuse, 0x4, R2 ;  /* 0x000000040006a825 */ /* 0x04cfe200078e0202 */
        /* <DEDUP_REMOVED lines=181> */
.L_x_1631:
[----:B------:R-:W-:Y:S05]  /*13620*/  BSYNC B0 ;  /* 0x0000000000007941 */ /* 0x000fea0003800000 */
.L_x_1630:
[----:B-1-3--:R1:W3:Y:S04]  /*13630*/  SHFL.IDX PT, R3, R19, 0x1, 0x1c1f ;  /* 0x003c1f0013037f89 */ /* 0x00a2e800000e0000 */
[----:B--2---:R1:W2:Y:S01]  /*13640*/  SHFL.IDX PT, R2, R20, 0x1, 0x1c1f ;  /* 0x003c1f0014027f89 */ /* 0x0042a200000e0000 */
        /* <DEDUP_REMOVED lines=12> */
[--C-:B--23--:R-:W-:Y:S01]  /*13710*/  @!P2 IMAD.WIDE R8, R0, 0x4, R2.reuse ;  /* 0x000000040008a825 */ /* 0x10cfe200078e0202 */
        /* <DEDUP_REMOVED lines=57> */
[----:B-----5:R-:W-:Y:S02]  /*13ab0*/  @!P6 LEA.HI R4, R15, R15, RZ, 0x1 ;  /* 0x0000000f0f04e211 */ /* 0x020fe400078f08ff */
        /* <DEDUP_REMOVED lines=13> */
[----:B--2---:R-:W-:Y:S02]  /*13b90*/  @!P2 LEA.HI R7, R10, R10, RZ, 0x1 ;  /* 0x0000000a0a07a211 */ /* 0x004fe400078f08ff */
[----:B------:R-:W-:-:S02]  /*13ba0*/  @!P1 LEA.HI R6, R11, R11, RZ, 0x1 ;  /* 0x0000000b0b069211 */ /* 0x000fc400078f08ff */
[----:B---3--:R-:W-:Y:S02]  /*13bb0*/  @!P4 LEA.HI R4, R8, R8, RZ, 0x1 ;  /* 0x000000080804c211 */ /* 0x008fe400078f08ff */
        /* <DEDUP_REMOVED lines=39> */
[----:B--2---:R-:W-:-:S02]  /*13e30*/  @!P2 LEA.HI R7, R10, R10, RZ, 0x1 ;  /* 0x0000000a0a07a211 */ /* 0x004fc400078f08ff */
[----:B------:R-:W-:Y:S02]  /*13e40*/  @!P1 LEA.HI R6, R11, R11, RZ, 0x1 ;  /* 0x0000000b0b069211 */ /* 0x000fe400078f08ff */
[----:B---3--:R-:W-:Y:S02]  /*13e50*/  @!P4 LEA.HI R4, R8, R8, RZ, 0x1 ;  /* 0x000000080804c211 */ /* 0x008fe400078f08ff */
        /* <DEDUP_REMOVED lines=36> */
[----:B--2---:R-:W-:-:S04]  /*140a0*/  @!P2 LEA.HI R7, R10, R10, RZ, 0x1 ;  /* 0x0000000a0a07a211 */ /* 0x004fc800078f08ff */
        /* <DEDUP_REMOVED lines=26> */
.L_x_1629:
        /* <DEDUP_REMOVED lines=50> */
.L_x_1632:
        /* <DEDUP_REMOVED lines=9> */
.L_x_2603:


//--------------------- .text._ZN7cutlass13device_kernelIN5flash19enable_sm80_to_sm89INS1_16FlashAttnFwdSm80INS1_25CollectiveMainloopFwdSm80ILi8ELi1ELb0EN4cute5tupleIJNS5_1CILi128EEENS7_ILi64EEENS7_ILi256EEEEEELi256ENS_6half_tEfNS_4arch4Sm80ELb0ELb1ELb0ELb1ELb0ELb0ELb1ELb1EEENS1_21CollectiveEpilogueFwdINS6_IJS8_SA_S9_EEENS6_IJNS7_ILi1EEESI_SI_EEESC_SE_Li256ELb1ELb1ELb1ELb0EEENS1_36VarlenDynamicPersistentTileSchedulerILi128ELi64ELi256ELi256ELb1ELb1ELb0ELb1ELb0ELb1EEEEEEEEEvNT_6ParamsE --------------------------
	.section	.text._ZN7cutlass13device_kernelIN5flash19enable_sm80_to_sm89INS1_16FlashAttnFwdSm80INS1_25CollectiveMainloopFwdSm80ILi8ELi1ELb0EN4cute5tupleIJNS5_1CILi128EEENS7_ILi64EEENS7_ILi256EEEEEELi256ENS_6half_tEfNS_4arch4Sm80ELb0ELb1ELb0ELb1ELb0ELb0ELb1ELb1EEENS1_21CollectiveEpilogueFwdINS6_IJS8_SA_S9_EEENS6_IJNS7_ILi1EEESI_SI_EEESC_SE_Li256ELb1ELb1ELb1ELb0EEENS1_36VarlenDynamicPersistentTileSchedulerILi128ELi64ELi256ELi256ELb1ELb1ELb0ELb1ELb0ELb1EEEEEEEEEvNT_6ParamsE,"ax",@progbits
	.sectioninfo	@"SHI_REGISTERS=255"
	.align	128
.text._ZN7cutlass13device_kernelIN5flash19enable_sm80_to_sm89INS1_16FlashAttnFwdSm80INS1_25CollectiveMainloopFwdSm80ILi8ELi1ELb0EN4cute5tupleIJNS5_1CILi128EEENS7_ILi64EEENS7_ILi256EEEEEELi256ENS_6half_tEfNS_4arch4Sm80ELb0ELb1ELb0ELb1ELb0ELb0ELb1ELb1EEENS1_21CollectiveEpilogueFwdINS6_IJS8_SA_S9_EEENS6_IJNS7_ILi1EEESI_SI_EEESC_SE_Li256ELb1ELb1ELb1ELb0EEENS1_36VarlenDynamicPersistentTileSchedulerILi128ELi64ELi256ELi256ELb1ELb1ELb0ELb1ELb0ELb1EEEEEEEEEvNT_6ParamsE:
        .type           _ZN7cutlass13device_kernelIN5flash19enable_sm80_to_sm89INS1_16FlashAttnFwdSm80INS1_25CollectiveMainloopFwdSm80ILi8ELi1ELb0EN4cute5tupleIJNS5_1CILi128EEENS7_ILi64EEENS7_ILi256EEEEEELi256ENS_6half_tEfNS_4arch4Sm80ELb0ELb1ELb0ELb1ELb0ELb0ELb1ELb1EEENS1_21CollectiveEpilogueFwdINS6_IJS8_SA_S9_EEENS6_IJNS7_ILi1EEESI_SI_EEESC_SE_Li256ELb1ELb1ELb1ELb0EEENS1_36VarlenDynamicPersistentTileSchedulerILi128ELi64ELi256ELi256ELb1ELb1ELb0ELb1ELb0ELb1EEEEEEEEEvNT_6ParamsE,@function
        .size           _ZN7cutlass13device_kernelIN5flash19enable_sm80_to_sm89INS1_16FlashAttnFwdSm80INS1_25CollectiveMainloopFwdSm80ILi8ELi1ELb0EN4cute5tupleIJNS5_1CILi128EEENS7_ILi64EEENS7_ILi256EEEEEELi256ENS_6half_tEfNS_4arch4Sm80ELb0ELb1ELb0ELb1ELb0ELb0ELb1ELb1EEENS1_21CollectiveEpilogueFwdINS6_IJS8_SA_S9_EEENS6_IJNS7_ILi1EEESI_SI_EEESC_SE_Li256ELb1ELb1ELb1ELb0EEENS1_36VarlenDynamicPersistentTileSchedulerILi128ELi64ELi256ELi256ELb1ELb1ELb0ELb1ELb0ELb1EEEEEEEEEvNT_6ParamsE,(.L_x_2604 - _ZN7cutlass13device_kernelIN5flash19enable_sm80_to_sm89INS1_16FlashAttnFwdSm80INS1_25CollectiveMainloopFwdSm80ILi8ELi1ELb0EN4cute5tupleIJNS5_1CILi128EEENS7_ILi64EEENS7_ILi256EEEEEELi256ENS_6half_tEfNS_4arch4Sm80ELb0ELb1ELb0ELb1ELb0ELb0ELb1ELb1EEENS1_21CollectiveEpilogueFwdINS6_IJS8_SA_S9_EEENS6_IJNS7_ILi1EEESI_SI_EEESC_SE_Li256ELb1ELb1ELb1ELb0EEENS1_36VarlenDynamicPersistentTileSchedulerILi128ELi64ELi256ELi256ELb1ELb1ELb0ELb1ELb0ELb1EEEEEEEEEvNT_6ParamsE)
        .other          _ZN7cutlass13device_kernelIN5flash19enable_sm80_to_sm89INS1_16FlashAttnFwdSm80INS1_25CollectiveMainloopFwdSm80ILi8ELi1ELb0EN4cute5tupleIJNS5_1CILi128EEENS7_ILi64EEENS7_ILi256EEEEEELi256ENS_6half_tEfNS_4arch4Sm80ELb0ELb1ELb0ELb1ELb0ELb0ELb1ELb1EEENS1_21CollectiveEpilogueFwdINS6_IJS8_SA_S9_EEENS6_IJNS7_ILi1EEESI_SI_EEESC_SE_Li256ELb1ELb1ELb1ELb0EEENS1_36VarlenDynamicPersistentTileSchedulerILi128ELi64ELi256ELi256ELb1ELb1ELb0ELb1ELb0ELb1EEEEEEEEEvNT_6ParamsE,@"STO_CUDA_ENTRY STV_DEFAULT"
_ZN7cutlass13device_kernelIN5flash19enable_sm80_to_sm89INS1_16FlashAttnFwdSm80INS1_25CollectiveMainloopFwdSm80ILi8ELi1ELb0EN4cute5tupleIJNS5_1CILi128EEENS7_ILi64EEENS7_ILi256EEEEEELi256ENS_6half_tEfNS_4arch4Sm80ELb0ELb1ELb0ELb1ELb0ELb0ELb1ELb1EEENS1_21CollectiveEpilogueFwdINS6_IJS8_SA_S9_EEENS6_IJNS7_ILi1EEESI_SI_EEESC_SE_Li256ELb1ELb1ELb1ELb0EEENS1_36VarlenDynamicPersistentTileSchedulerILi128ELi64ELi256ELi256ELb1ELb1ELb0ELb1ELb0ELb1EEEEEEEEEvNT_6ParamsE:
[----:B------:R-:W-:Y:S02]  /*0000*/  MOV R1, c[0x0][0x28] ;  /* 0x00000a0000017a02 */ /* 0x000fe40000000f00 */
[----:B------:R-:W1:Y:S01]  /*0010*/  S2R R2, SR_TID.X ;  /* 0x0000000000027919 */ /* 0x000e620000002100 */
[----:B------:R-:W-:Y:S01]  /*0020*/  ULDC.64 UR6, c[0x0][0x118] ;  /* 0x0000460000067ab9 */ /* 0x000fe20000000a00 */
[----:B------:R-:W-:Y:S02]  /*0030*/  IADD3 R1, R1, -0x58, RZ ;  /* 0xffffffa801017810 */ /* 0x000fe40007ffe0ff */
[----:B-1----:R-:W-:-:S06]  /*0040*/  SHF.R.U32.HI R0, RZ, 0x5, R2 ;  /* 0x00000005ff007819 */ /* 0x002fcc0000011602 */
[----:B------:R-:W1:Y:S02]  /*0050*/  SHFL.IDX PT, R0, R0, RZ, 0x1f ;  /* 0x00001fff00007589 */ /* 0x000e6400000e0000 */
[----:B-1----:R-:W1:Y:S02]  /*0060*/  R2UR UR5, R0 ;  /* 0x00000000000573c2 */ /* 0x002e6400000e0000 */
[----:B-1----:R-:W-:-:S13]  /*0070*/  ISETP.NE.AND P0, PT, RZ, UR5, PT ;  /* 0x00000005ff007c0c */ /* 0x002fda000bf05270 */
[----:B------:R-:W-:Y:S06]  /*0080*/  @P0 BAR.SYNC.DEFER_BLOCKING 0x5, 0x100 ;  /* 0x0144000000000b1d */ /* 0x000fec0000010000 */
[----:B------:R-:W1:Y:S04]  /*0090*/  @P0 LDS.128 R244, [0x20100] ;  /* 0x02010000fff40984 */ /* 0x000e680000000c00 */
[----:B------:R-:W-:Y:S06]  /*00a0*/  @P0 BAR.ARV 0x4, 0x100 ;  /* 0x0104000000000b1d */ /* 0x000fec0000002000 */
[----:B------:R-:W-:Y:S05]  /*00b0*/  @P0 BRA `(.L_x_1633) ;  /* 0x00000f1000000947 */ /* 0x000fea0003800000 */
[----:B------:R-:W-:Y:S01]  /*00c0*/  LOP3.LUT R12, R2, 0x1f, RZ, 0xc0, !PT ;  /* 0x0000001f020c7812 */ /* 0x000fe200078ec0ff */
[----:B------:R-:W-:-:S03]  /*00d0*/  CS2R R8, SRZ ;  /* 0x0000000000087805 */ /* 0x000fc6000001ff00 */
        /* <DEDUP_REMOVED lines=9> */
[----:B------:R-:W3:Y:S01]  /*0170*/  S2UR UR4, SR_CTAID.X ;  /* 0x00000000000479c3 */ /* 0x000ee20000002500 */
        /* <DEDUP_REMOVED lines=24> */
[----:B---3--:R-:W-:-:S13]  /*0300*/  ISETP.GT.AND P0, PT, R7, UR4, PT ;  /* 0x0000000407007c0c */ /* 0x008fda000bf04270 */
[----:B------:R-:W-:Y:S05]  /*0310*/  @P0 BRA `(.L_x_1634) ;  /* 0x0000026000000947 */ /* 0x000fea0003800000 */
[----:B------:R-:W-:Y:S02]  /*0320*/  MOV R7, R0 ;  /* 0x0000000000077202 */ /* 0x000fe40000000f00 */
[----:B------:R-:W-:-:S04]  /*0330*/  MOV R6, RZ ;  /* 0x000000ff00067202 */ /* 0x000fc80000000f00 */
.L_x_1638:
        /* <DEDUP_REMOVED lines=15> */
[----:B------:R2:W3:Y:S02]  /*0430*/  SHFL.UP PT, R0, R5, 0x1, RZ ;  /* 0x0420000005007989 */ /* 0x0004e400000e00ff */
.L_x_1777:
[----:B---3--:R-:W-:-:S04]  /*0440*/  SEL R0, R0, RZ, P5 ;  /* 0x000000ff00007207 */ /* 0x008fc80002800000 */
        /* <DEDUP_REMOVED lines=14> */
[----:B------:R2:W3:Y:S02]  /*0530*/  SHFL.IDX PT, R0, R4, 0x1f, 0x1f ;  /* 0x03e01f0004007f89 */ /* 0x0004e400000e0000 */
.L_x_1778:
[----:B---3--:R-:W-:-:S05]  /*0540*/  IMAD R0, R0, c[0x0][0x538], RZ ;  /* 0x00014e0000007a24 */ /* 0x008fca00078e02ff */
[----:B------:R-:W-:-:S04]  /*0550*/  IADD3 R7, R0, R7, RZ ;  /* 0x0000000700077210 */ /* 0x000fc80007ffe0ff */
[----:B------:R-:W-:-:S13]  /*0560*/  ISETP.GT.AND P0, PT, R7, UR4, PT ;  /* 0x0000000407007c0c */ /* 0x000fda000bf04270 */
[----:B-12---:R-:W-:Y:S05]  /*0570*/  @!P0 BRA `(.L_x_1638) ;  /* 0xfffffdc000008947 */ /* 0x006fea000383ffff */
.L_x_1634:
[----:B------:R-:W-:-:S05]  /*0580*/  IADD3 R11, -R0, R7, RZ ;  /* 0x00000007000b7210 */ /* 0x000fca0007ffe1ff */
[----:B------:R-:W-:-:S05]  /*0590*/  IMAD R0, R4, c[0x0][0x538], R11 ;  /* 0x00014e0004007a24 */ /* 0x000fca00078e020b */
[----:B------:R-:W-:Y:S01]  /*05a0*/  ISETP.GT.AND P0, PT, R0, UR4, PT ;  /* 0x0000000400007c0c */ /* 0x000fe2000bf04270 */
[----:B------:R-:W-:-:S12]  /*05b0*/  BRA.DIV ~URZ, `(.L_x_1639) ;  /* 0x00017e627f007947 */ /* 0x000fd8000b800000 */
[----:B------:R-:W-:-:S04]  /*05c0*/  VOTE.ANY R10, PT, !P0 ;  /* 0x00000000000a7806 */ /* 0x000fc800040e0100 */
.L_x_1779:
[----:B------:R-:W2:Y:S02]  /*05d0*/  POPC R7, R10 ;  /* 0x0000000a00077309 */ /* 0x000ea40000000000 */
[----:B-12---:R-:W-:Y:S01]  /*05e0*/  IADD3 R247, R7, R6, RZ ;  /* 0x0000000607f77210 */ /* 0x006fe20007ffe0ff */
[----:B------:R-:W-:Y:S05]  /*05f0*/  BRA.DIV ~URZ, `(.L_x_1640) ;  /* 0x00017e727f007947 */ /* 0x000fea000b800000 */
[----:B------:R1:W2:Y:S01]  /*0600*/  SHFL.IDX PT, R245, R9, R7, 0x1f ;  /* 0x00001f0709f57589 */ /* 0x0002a200000e0000 */
[----:B------:R-:W-:-:S03]  /*0610*/  MOV R6, RZ ;  /* 0x000000ff00067202 */ /* 0x000fc60000000f00 */
[----:B------:R1:W3:Y:S04]  /*0620*/  SHFL.IDX PT, R9, R8, R7, 0x1f ;  /* 0x00001f0708097589 */ /* 0x0002e800000e0000 */
.L_x_1780:
[----:B------:R-:W-:Y:S01]  /*0630*/  ISETP.NE.AND P0, PT, R10, RZ, PT ;  /* 0x000000ff0a00720c */ /* 0x000fe20003f05270 */
[----:B------:R-:W-:-:S12]  /*0640*/  BSSY B0, `(.L_x_1641) ;  /* 0x0000005000007945 */ /* 0x000fd80003800000 */
[----:B------:R-:W-:Y:S05]  /*0650*/  @!P0 BRA `(.L_x_1642) ;  /* 0x0000003000008947 */ /* 0x000fea0003800000 */
[----:B------:R-:W-:Y:S01]  /*0660*/  IADD3 R3, R7, -0x1, RZ ;  /* 0xffffffff07037810 */ /* 0x000fe20007ffe0ff */
[----:B------:R-:W-:Y:S05]  /*0670*/  BRA.DIV ~URZ, `(.L_x_1643) ;  /* 0x00017ed27f007947 */ /* 0x000fea000b800000 */
[----:B------:R4:W1:Y:S02]  /*0680*/  SHFL.IDX PT, R6, R4, R3, 0x1f ;  /* 0x00001f0304067589 */ /* 0x00086400000e0000 */
.L_x_1642:
[----:B------:R-:W-:Y:S05]  /*0690*/  BSYNC B0 ;  /* 0x0000000000007941 */ /* 0x000fea0003800000 */
.L_x_1641:
        /* <DEDUP_REMOVED lines=67> */
.L_x_1645:
        /* <DEDUP_REMOVED lines=68> */
.L_x_1646:
[----:B------:R-:W-:Y:S05]  /*0f10*/  BSYNC B0 ;  /* 0x0000000000007941 */ /* 0x000fea0003800000 */
.L_x_1644:
[----:B------:R-:W-:-:S04]  /*0f20*/  LOP3.LUT R0, RZ, R0, RZ, 0x33, !PT ;  /* 0x00000000ff007212 */ /* 0x000fc800078e33ff */
[----:B------:R-:W-:Y:S01]  /*0f30*/  IADD3 R245, R0, R245, RZ ;  /* 0x000000f500f57210 */ /* 0x000fe20007ffe0ff */
[----:B------:R-:W-:Y:S05]  /*0f40*/  BRA `(.L_x_1647) ;  /* 0x0000004000007947 */ /* 0x000fea0003800000 */
.L_x_1635:
[----:B-1----:R-:W-:Y:S01]  /*0f50*/  IMAD.MOV.U32 R245, RZ, RZ, RZ ;  /* 0x000000fffff57224 */ /* 0x002fe200078e00ff */
[----:B------:R-:W-:Y:S01]  /*0f60*/  MOV R246, RZ ;  /* 0x000000ff00f67202 */ /* 0x000fe20000000f00 */
[----:B------:R-:W-:Y:S01]  /*0f70*/  IMAD.U32 R244, RZ, RZ, UR4 ;  /* 0x00000004fff47e24 */ /* 0x000fe2000f8e00ff */
[----:B------:R-:W-:Y:S02]  /*0f80*/  MOV R247, c[0x0][0x53c] ;  /* 0x00014f0000f77a02 */ /* 0x000fe40000000f00 */
.L_x_1647:
[----:B------:R-:W-:Y:S01]  /*0f90*/  ISETP.NE.AND P0, PT, R12, RZ, PT ;  /* 0x000000ff0c00720c */ /* 0x000fe20003f05270 */
[----:B------:R-:W-:-:S12]  /*0fa0*/  WARPSYNC 0xffffffff ;  /* 0xffffffff00007948 */ /* 0x000fd80003800000 */
[----:B------:R1:W-:Y:S04]  /*0fb0*/  @!P0 STS.128 [0x20100], R244 ;  /* 0x020100f4ff008388 */ /* 0x0003e80000000c00 */
[----:B------:R-:W-:Y:S06]  /*0fc0*/  BAR.ARV 0x5, 0x100 ;  /* 0x0144000000007b1d */ /* 0x000fec0000002000 */
.L_x_1633:
[----:B-1----:R-:W-:-:S13]  /*0fd0*/  ISETP.GE.AND P0, PT, R247, c[0x0][0x53c], PT ;  /* 0x00014f00f7007a0c */ /* 0x002fda0003f06270 */
        /* <DEDUP_REMOVED lines=32> */
[----:B------:R-:W-:Y:S02]  /*11e0*/  LOP3.LUT R4, R13, 0xfffffff8, RZ, 0xc0, !PT ;  /* 0xfffffff80d047812 */ /* 0x000fe400078ec0ff */
[----:B------:R-:W-:-:S02]  /*11f0*/  LEA.HI R6, R8, R16, RZ, 0x5 ;  /* 0x0000001008067211 */ /* 0x000fc400078f28ff */
[----:B------:R-:W-:Y:S01]  /*1200*/  LOP3.LUT R15, R3, R0, RZ, 0x3c, !PT ;  /* 0x00000000030f7212 */ /* 0x000fe200078e3cff */
[----:B------:R-:W-:Y:S01]  /*1210*/  IMAD.IADD R11, R2, 0x1, -R4 ;  /* 0x00000001020b7824 */ /* 0x000fe200078e0a04 */
[----:B------:R-:W-:Y:S02]  /*1220*/  LEA.HI R7, R8, R16, RZ, 0x6 ;  /* 0x0000001008077211 */ /* 0x000fe400078f30ff */
[----:B------:R-:W-:Y:S02]  /*1230*/  LOP3.LUT R0, R6, 0xffffffe0, RZ, 0xc0, !PT ;  /* 0xffffffe006007812 */ /* 0x000fe400078ec0ff */
[--C-:B------:R-:W-:Y:S01]  /*1240*/  SHF.R.S32.HI R8, RZ, 0x5, R6.reuse ;  /* 0x00000005ff087819 */ /* 0x100fe20000011406 */
[----:B------:R-:W-:Y:S01]  /*1250*/  IMAD.SHL.U32 R4, R7, 0x8, RZ ;  /* 0x0000000807047824 */ /* 0x000fe200078e00ff */
[----:B------:R-:W-:Y:S01]  /*1260*/  SHF.R.S32.HI R2, RZ, 0x1f, R6 ;  /* 0x0000001fff027819 */ /* 0x000fe20000011406 */
[----:B------:R-:W-:Y:S01]  /*1270*/  IMAD.IADD R17, R16, 0x1, -R0 ;  /* 0x0000000110117824 */ /* 0x000fe200078e0a00 */
[----:B------:R-:W-:-:S02]  /*1280*/  LOP3.LUT R3, R12, 0xfffffffc, RZ, 0xc0, !PT ;  /* 0xfffffffc0c037812 */ /* 0x000fc400078ec0ff */
[----:B------:R-:W-:Y:S01]  /*1290*/  LEA.HI R0, R2, R8, RZ, 0x3 ;  /* 0x0000000802007211 */ /* 0x000fe200078f18ff */
[----:B------:R-:W-:Y:S01]  /*12a0*/  IMAD.SHL.U32 R2, R11, 0x40, RZ ;  /* 0x000000400b027824 */ /* 0x000fe200078e00ff */
[----:B------:R-:W-:Y:S01]  /*12b0*/  LOP3.LUT R223, R5, 0x7ffffe00, R4, 0xf8, !PT ;  /* 0x7ffffe0005df7812 */ /* 0x000fe200078ef804 */
[----:B------:R-:W-:Y:S01]  /*12c0*/  IMAD.SHL.U32 R5, R14, 0x8, RZ ;  /* 0x000000080e057824 */ /* 0x000fe200078e00ff */
[----:B------:R-:W-:Y:S01]  /*12d0*/  SHF.R.S32.HI R12, RZ, 0x1f, R17 ;  /* 0x0000001fff0c7819 */ /* 0x000fe20000011411 */
[----:B------:R-:W-:Y:S01]  /*12e0*/  IMAD.IADD R7, R16, 0x1, -R3 ;  /* 0x0000000110077824 */ /* 0x000fe200078e0a03 */
[----:B------:R-:W-:Y:S01]  /*12f0*/  LOP3.LUT R2, R2, 0x1c0, RZ, 0xc0, !PT ;  /* 0x000001c002027812 */ /* 0x000fe200078ec0ff */
[----:B------:R-:W-:Y:S01]  /*1300*/  IMAD.SHL.U32 R223, R223, 0x2, RZ ;  /* 0x00000002dfdf7824 */ /* 0x000fe200078e00ff */
[----:B------:R-:W-:Y:S02]  /*1310*/  LOP3.LUT R0, R0, 0xffffff8, RZ, 0xc0, !PT ;  /* 0x0ffffff800007812 */ /* 0x000fe400078ec0ff */
[----:B------:R-:W-:-:S02]  /*1320*/  LEA.HI R12, R12, R17, RZ, 0x2 ;  /* 0x000000110c0c7211 */ /* 0x000fc400078f10ff */
[----:B------:R-:W-:Y:S01]  /*1330*/  LOP3.LUT R5, R2, 0x8, R5, 0xf8, !PT ;  /* 0x0000000802057812 */ /* 0x000fe200078ef805 */
[----:B------:R-:W-:Y:S01]  /*1340*/  IMAD.IADD R3, R8, 0x1, -R0 ;  /* 0x0000000108037824 */ /* 0x000fe200078e0a00 */
[----:B------:R-:W-:Y:S02]  /*1350*/  SHF.R.U32.HI R2, RZ, 0x3, R2 ;  /* 0x00000003ff027819 */ /* 0x000fe40000011602 */
[----:B------:R-:W-:Y:S02]  /*1360*/  SHF.R.S32.HI R0, RZ, 0x2, R12 ;  /* 0x00000002ff007819 */ /* 0x000fe4000001140c */
[----:B------:R-:W-:Y:S01]  /*1370*/  LOP3.LUT R6, R5, R2, RZ, 0x3c, !PT ;  /* 0x0000000205067212 */ /* 0x000fe200078e3cff */
[C---:B------:R-:W-:Y:S01]  /*1380*/  IMAD.SHL.U32 R2, R9.reuse, 0x40, RZ ;  /* 0x0000004009027824 */ /* 0x040fe200078e00ff */
[----:B------:R-:W-:Y:S01]  /*1390*/  LOP3.LUT R4, R9, 0x1, RZ, 0xc0, !PT ;  /* 0x0000000109047812 */ /* 0x000fe200078ec0ff */
[----:B------:R-:W-:Y:S01]  /*13a0*/  IMAD R16, R3, 0x10, R0 ;  /* 0x0000001003107824 */ /* 0x000fe200078e0200 */
[----:B------:R-:W-:Y:S01]  /*13b0*/  LEA.HI R0, R7, R7, RZ, 0x1 ;  /* 0x0000000707007211 */ /* 0x000fe200078f08ff */
[----:B------:R-:W-:Y:S01]  /*13c0*/  IMAD.SHL.U32 R3, R13, 0x40, RZ ;  /* 0x000000400d037824 */ /* 0x000fe200078e00ff */
[----:B------:R-:W-:Y:S01]  /*13d0*/  ISETP.NE.U32.AND P0, PT, R4, 0x1, PT ;  /* 0x000000010400780c */ /* 0x000fe20003f05070 */
[----:B------:R-:W-:Y:S01]  /*13e0*/  IMAD.SHL.U32 R4, R8, 0x400, RZ ;  /* 0x0000040008047824 */ /* 0x000fe200078e00ff */
[----:B------:R-:W-:Y:S01]  /*13f0*/  LOP3.LUT R2, R2, 0x1c0, RZ, 0xc0, !PT ;  /* 0x000001c002027812 */ /* 0x000fe200078ec0ff */
[----:B------:R-:W-:Y:S01]  /*1400*/  STL [R1+0x54], R16 ;  /* 0x0000541001007387 */ /* 0x000fe20000100800 */
[----:B------:R-:W-:Y:S01]  /*1410*/  LOP3.LUT R0, R0, 0x1ffffffe, RZ, 0xc0, !PT ;  /* 0x1ffffffe00007812 */ /* 0x000fe200078ec0ff */
[----:B------:R-:W-:Y:S01]  /*1420*/  IMAD R5, R7, 0x2, R4 ;  /* 0x0000000207057824 */ /* 0x000fe200078e0204 */
[----:B------:R-:W-:Y:S01]  /*1430*/  LEA.HI R2, R2, R2, RZ, 0x1d ;  /* 0x0000000202027211 */ /* 0x000fe200078fe8ff */
[----:B------:R-:W-:Y:S01]  /*1440*/  IMAD.MOV.U32 R13, RZ, RZ, 0x20 ;  /* 0x00000020ff0d7424 */ /* 0x000fe200078e00ff */
[----:B------:R-:W-:-:S02]  /*1450*/  LOP3.LUT R3, R3, 0xfffffe00, RZ, 0xc0, !PT ;  /* 0xfffffe0003037812 */ /* 0x000fc400078ec0ff */
[----:B------:R-:W-:Y:S01]  /*1460*/  R2P PR, R9, 0x6 ;  /* 0x0000000609007804 */ /* 0x000fe20000000000 */
[----:B------:R-:W-:Y:S01]  /*1470*/  IMAD.IADD R9, R7, 0x1, -R0 ;  /* 0x0000000107097824 */ /* 0x000fe200078e0a00 */
[CC--:B------:R-:W-:Y:S01]  /*1480*/  IADD3 R4, R6.reuse, R3.reuse, R4 ;  /* 0x0000000306047210 */ /* 0x0c0fe20007ffe004 */
[----:B------:R-:W-:Y:S01]  /*1490*/  IMAD.IADD R7, R5, 0x1, R2 ;  /* 0x0000000105077824 */ /* 0x000fe200078e0202 */
[----:B------:R-:W-:Y:S01]  /*14a0*/  LOP3.LUT R5, R6, R3, RZ, 0xfc, !PT ;  /* 0x0000000306057212 */ /* 0x000fe200078efcff */
[----:B------:R-:W-:Y:S01]  /*14b0*/  IMAD R3, R10, 0x20, R20 ;  /* 0x000000200a037824 */ /* 0x000fe200078e0214 */
[----:B------:R-:W-:Y:S01]  /*14c0*/  SHF.R.S32.HI R19, RZ, 0x1f, R18 ;  /* 0x0000001fff137819 */ /* 0x000fe20000011412 */
[----:B------:R-:W-:Y:S01]  /*14d0*/  IMAD R0, R14, 0x200, R15 ;  /* 0x000002000e007824 */ /* 0x000fe200078e020f */
[----:B------:R-:W-:Y:S01]  /*14e0*/  IADD3 R14, R18, 0x40, RZ ;  /* 0x00000040120e7810 */ /* 0x000fe20007ffe0ff */
[----:B------:R-:W-:Y:S01]  /*14f0*/  IMAD R9, R9, 0x8, R16 ;  /* 0x0000000809097824 */ /* 0x000fe200078e0210 */
[C---:B------:R-:W-:Y:S01]  /*1500*/  LOP3.LUT P3, RZ, R10.reuse, 0x4, RZ, 0xc0, !PT ;  /* 0x000000040aff7812 */ /* 0x040fe2000786c0ff */
[----:B------:R1:W-:Y:S01]  /*1510*/  STL [R1+0x50], R3 ;  /* 0x0000500301007387 */ /* 0x0003e20000100800 */
[----:B------:R-:W-:-:S02]  /*1520*/  LOP3.LUT P4, RZ, R10, 0x2, RZ, 0xc0, !PT ;  /* 0x000000020aff7812 */ /* 0x000fc4000788c0ff */
[C---:B------:R-:W-:Y:S01]  /*1530*/  IADD3 R8, R18.reuse, 0x80, RZ ;  /* 0x0000008012087810 */ /* 0x040fe20007ffe0ff */
[----:B------:R-:W-:Y:S01]  /*1540*/  STL.64 [R1], R18 ;  /* 0x0000001201007387 */ /* 0x000fe20000100a00 */
[----:B------:R-:W-:Y:S02]  /*1550*/  SHF.R.S32.HI R10, RZ, 0x1f, R14 ;  /* 0x0000001fff0a7819 */ /* 0x000fe4000001140e */
[----:B------:R-:W-:Y:S01]  /*1560*/  IADD3 R6, R18, 0xc0, RZ ;  /* 0x000000c012067810 */ /* 0x000fe20007ffe0ff */
[----:B------:R-:W-:Y:S01]  /*1570*/  STL [R1+0xc], R14 ;  /* 0x00000c0e01007387 */ /* 0x000fe20000100800 */
[C---:B------:R-:W-:Y:S02]  /*1580*/  LOP3.LUT P6, RZ, R11.reuse, 0x2, RZ, 0xc0, !PT ;  /* 0x000000020bff7812 */ /* 0x040fe400078cc0ff */
[----:B------:R-:W-:Y:S01]  /*1590*/  LOP3.LUT P5, RZ, R11, 0x4, RZ, 0xc0, !PT ;  /* 0x000000040bff7812 */ /* 0x000fe200078ac0ff */
[----:B------:R2:W-:Y:S01]  /*15a0*/  STL [R1+0x8], R8 ;  /* 0x0000080801007387 */ /* 0x0005e20000100800 */
[----:B------:R-:W-:Y:S01]  /*15b0*/  IMAD.MOV.U32 R11, RZ, RZ, 0x40 ;  /* 0x00000040ff0b7424 */ /* 0x000fe200078e00ff */
[----:B------:R-:W-:-:S02]  /*15c0*/  LEA R159, R0, 0x8100, 0x1 ;  /* 0x00008100009f7811 */ /* 0x000fc400078e08ff */
[----:B------:R3:W-:Y:S01]  /*15d0*/  STL [R1+0x24], R10 ;  /* 0x0000240a01007387 */ /* 0x0007e20000100800 */
[----:B------:R-:W-:Y:S02]  /*15e0*/  LEA R198, R4, 0x10100, 0x1 ;  /* 0x0001010004c67811 */ /* 0x000fe400078e08ff */
[C---:B------:R-:W-:Y:S01]  /*15f0*/  SEL R2, R11.reuse, 0xffffffc0, !P3 ;  /* 0xffffffc00b027807 */ /* 0x040fe20005800000 */
[----:B------:R4:W-:Y:S01]  /*1600*/  STL [R1+0x10], R6 ;  /* 0x0000100601007387 */ /* 0x0009e20000100800 */
[----:B------:R-:W-:Y:S02]  /*1610*/  SEL R0, R11, 0xffffffc0, !P5 ;  /* 0xffffffc00b007807 */ /* 0x000fe40006800000 */
[C---:B------:R-:W-:Y:S01]  /*1620*/  IADD3 R202, R159.reuse, 0x20, RZ ;  /* 0x000000209fca7810 */ /* 0x040fe20007ffe0ff */
[C---:B------:R-:W-:Y:S01]  /*1630*/  IMAD.IADD R197, R159.reuse, 0x1, R2 ;  /* 0x000000019fc57824 */ /* 0x040fe200078e0202 */
[----:B-1----:R-:W-:Y:S01]  /*1640*/  LOP3.LUT R3, R12, 0x7ffffffc, RZ, 0xc0, !PT ;  /* 0x7ffffffc0c037812 */ /* 0x002fe200078ec0ff */
[----:B------:R-:W-:Y:S01]  /*1650*/  IMAD.IADD R201, R198, 0x1, R0 ;  /* 0x00000001c6c97824 */ /* 0x000fe200078e0200 */
[----:B------:R-:W-:-:S02]  /*1660*/  @P4 IADD3 R202, R159, -0x20, RZ ;  /* 0xffffffe09fca4810 */ /* 0x000fc40007ffe0ff */
[----:B------:R-:W-:Y:S01]  /*1670*/  LEA R192, R5, 0x100, 0x1 ;  /* 0x0000010005c07811 */ /* 0x000fe200078e08ff */
[----:B------:R-:W-:Y:S01]  /*1680*/  IMAD.IADD R3, R17, 0x1, -R3 ;  /* 0x0000000111037824 */ /* 0x000fe200078e0a03 */
[----:B------:R-:W-:Y:S01]  /*1690*/  IADD3 R217, R202, 0x800, RZ ;  /* 0x00000800cad97810 */ /* 0x000fe20007ffe0ff */
[----:B------:R-:W-:Y:S01]  /*16a0*/  IMAD.IADD R194, R2, 0x1, R202 ;  /* 0x0000000102c27824 */ /* 0x000fe200078e02ca */
[----:B------:R-:W-:Y:S01]  /*16b0*/  IADD3 R216, R202, 0x1000, RZ ;  /* 0x00001000cad87810 */ /* 0x000fe20007ffe0ff */
[----:B------:R-:W-:Y:S01]  /*16c0*/  IMAD.SHL.U32 R238, R3, 0x2, RZ ;  /* 0x0000000203ee7824 */ /* 0x000fe200078e00ff */
[----:B------:R-:W-:Y:S01]  /*16d0*/  SEL R3, R13, 0xffffffe0, !P6 ;  /* 0xffffffe00d037807 */ /* 0x000fe20007000000 */
[----:B------:R-:W-:Y:S01]  /*16e0*/  IMAD.IADD R196, R0, 0x1, R192 ;  /* 0x0000000100c47824 */ /* 0x000fe200078e02c0 */
[----:B--2---:R-:W-:Y:S02]  /*16f0*/  SHF.R.S32.HI R8, RZ, 0x1f, R8 ;  /* 0x0000001fff087819 */ /* 0x004fe40000011408 */
[----:B------:R-:W-:Y:S01]  /*1700*/  IADD3 R14, R238, 0x8, RZ ;  /* 0x00000008ee0e7810 */ /* 0x000fe20007ffe0ff */
[----:B------:R-:W-:Y:S01]  /*1710*/  IMAD.IADD R199, R198, 0x1, R3 ;  /* 0x00000001c6c77824 */ /* 0x000fe200078e0203 */
[----:B---3--:R-:W-:Y:S01]  /*1720*/  IADD3 R10, R238, 0x10, RZ ;  /* 0x00000010ee0a7810 */ /* 0x008fe20007ffe0ff */
[----:B------:R1:W-:Y:S01]  /*1730*/  STL [R1+0x20], R8 ;  /* 0x0000200801007387 */ /* 0x0003e20000100800 */
[----:B------:R-:W-:Y:S01]  /*1740*/  LEA R10, R7, 0x80, 0x1 ;  /* 0x00000080070a7811 */ /* 0x000fe200078e08ff */
[----:B------:R-:W-:Y:S01]  /*1750*/  IMAD.IADD R193, R3, 0x1, R192 ;  /* 0x0000000103c17824 */ /* 0x000fe200078e02c0 */
[----:B----4-:R-:W-:Y:S01]  /*1760*/  SHF.R.S32.HI R6, RZ, 0x1f, R6 ;  /* 0x0000001fff067819 */ /* 0x010fe20000011406 */
[----:B------:R-:W-:Y:S01]  /*1770*/  IMAD.IADD R200, R199, 0x1, R0 ;  /* 0x00000001c7c87824 */ /* 0x000fe200078e0200 */
[----:B------:R-:W-:Y:S01]  /*1780*/  SHF.R.S32.HI R7, RZ, 0x1f, R14 ;  /* 0x0000001fff077819 */ /* 0x000fe2000001140e */
[----:B------:R-:W-:Y:S01]  /*1790*/  IMAD.IADD R195, R0, 0x1, R193 ;  /* 0x0000000100c37824 */ /* 0x000fe200078e02c1 */
[----:B------:R-:W-:Y:S01]  /*17a0*/  IADD3 R12, R238, 0xe8, RZ ;  /* 0x000000e8ee0c7810 */ /* 0x000fe20007ffe0ff */
[----:B------:R2:W-:Y:S01]  /*17b0*/  STL [R1+0x1c], R6 ;  /* 0x00001c0601007387 */ /* 0x0005e20000100800 */
[----:B------:R-:W-:-:S02]  /*17c0*/  IADD3 R215, R202, 0x1800, RZ ;  /* 0x00001800cad77810 */ /* 0x000fc40007ffe0ff */
[----:B------:R-:W-:Y:S01]  /*17d0*/  SHF.R.S32.HI R12, RZ, 0x1f, R12 ;  /* 0x0000001fff0c7819 */ /* 0x000fe2000001140c */
[----:B------:R3:W-:Y:S01]  /*17e0*/  STL [R1+0x14], R9 ;  /* 0x0000140901007387 */ /* 0x0007e20000100800 */
[C---:B------:R-:W-:Y:S02]  /*17f0*/  IADD3 R214, R202.reuse, 0x2000, RZ ;  /* 0x00002000cad67810 */ /* 0x040fe40007ffe0ff */
[C---:B------:R-:W-:Y:S01]  /*1800*/  IADD3 R213, R202.reuse, 0x2800, RZ ;  /* 0x00002800cad57810 */ /* 0x040fe20007ffe0ff */
[----:B------:R-:W-:Y:S01]  /*1810*/  STL [R1+0x28], R10 ;  /* 0x0000280a01007387 */ /* 0x000fe20000100800 */
[C---:B------:R-:W-:Y:S02]  /*1820*/  IADD3 R212, R202.reuse, 0x3000, RZ ;  /* 0x00003000cad47810 */ /* 0x040fe40007ffe0ff */
[C---:B------:R-:W-:Y:S02]  /*1830*/  IADD3 R211, R202.reuse, 0x3800, RZ ;  /* 0x00003800cad37810 */ /* 0x040fe40007ffe0ff */
[----:B------:R-:W-:-:S02]  /*1840*/  IADD3 R210, R202, 0x4000, RZ ;  /* 0x00004000cad27810 */ /* 0x000fc40007ffe0ff */
[----:B------:R-:W-:Y:S02]  /*1850*/  IADD3 R209, R202, 0x4800, RZ ;  /* 0x00004800cad17810 */ /* 0x000fe40007ffe0ff */
[----:B-1----:R-:W-:Y:S02]  /*1860*/  SEL R8, R13, 0xffffffe0, !P1 ;  /* 0xffffffe00d087807 */ /* 0x002fe40004800000 */
[----:B------:R-:W-:Y:S02]  /*1870*/  IADD3 R13, R238, 0xe0, RZ ;  /* 0x000000e0ee0d7810 */ /* 0x000fe40007ffe0ff */
[----:B------:R-:W-:Y:S02]  /*1880*/  IADD3 R208, R202, 0x5000, RZ ;  /* 0x00005000cad07810 */ /* 0x000fe40007ffe0ff */
[----:B------:R-:W-:Y:S02]  /*1890*/  SHF.R.S32.HI R13, RZ, 0x1f, R13 ;  /* 0x0000001fff0d7819 */ /* 0x000fe4000001140d */
[----:B--2---:R-:W-:-:S02]  /*18a0*/  SEL R6, R11, 0xffffffc0, !P2 ;  /* 0xffffffc00b067807 */ /* 0x004fc40005000000 */
[C---:B------:R-:W-:Y:S02]  /*18b0*/  IADD3 R11, R238.reuse, 0xf0, RZ ;  /* 0x000000f0ee0b7810 */ /* 0x040fe40007ffe0ff */
[----:B---3--:R-:W-:Y:S02]  /*18c0*/  SHF.R.S32.HI R9, RZ, 0x1f, R238 ;  /* 0x0000001fff097819 */ /* 0x008fe400000114ee */
[C---:B------:R-:W-:Y:S02]  /*18d0*/  IADD3 R9, R238.reuse, 0xd8, RZ ;  /* 0x000000d8ee097810 */ /* 0x040fe40007ffe0ff */
[----:B------:R-:W-:Y:S02]  /*18e0*/  IADD3 R9, R238, 0xf8, RZ ;  /* 0x000000f8ee097810 */ /* 0x000fe40007ffe0ff */
[----:B------:R-:W-:Y:S01]  /*18f0*/  SHF.R.S32.HI R7, RZ, 0x1f, R11 ;  /* 0x0000001fff077819 */ /* 0x000fe2000001140b */
[C---:B------:R-:W-:Y:S01]  /*1900*/  IMAD.IADD R11, R10.reuse, 0x1, R6 ;  /* 0x000000010a0b7824 */ /* 0x040fe200078e0206 */
[----:B------:R-:W-:Y:S01]  /*1910*/  SHF.R.S32.HI R9, RZ, 0x1f, R9 ;  /* 0x0000001fff097819 */ /* 0x000fe20000011409 */
[C---:B------:R-:W-:Y:S01]  /*1920*/  IMAD.IADD R9, R10.reuse, 0x1, R8 ;  /* 0x000000010a097824 */ /* 0x040fe200078e0208 */
[----:B------:R-:W-:-:S02]  /*1930*/  IADD3 R7, R10, -0x10, RZ ;  /* 0xfffffff00a077810 */ /* 0x000fc40007ffe0ff */
[----:B------:R-:W-:Y:S01]  /*1940*/  @P0 IADD3 R7, R10, 0x10, RZ ;  /* 0x000000100a070810 */ /* 0x000fe20007ffe0ff */
[----:B------:R-:W-:Y:S01]  /*1950*/  IMAD.IADD R2, R9, 0x1, R6 ;  /* 0x0000000109027824 */ /* 0x000fe200078e0206 */
[----:B------:R-:W-:Y:S01]  /*1960*/  STL [R1+0x44], R11 ;  /* 0x0000440b01007387 */ /* 0x000fe20000100800 */
[----:B------:R-:W-:Y:S02]  /*1970*/  IADD3 R207, R202, 0x5800, RZ ;  /* 0x00005800cacf7810 */ /* 0x000fe40007ffe0ff */
[----:B------:R-:W-:Y:S01]  /*1980*/  IMAD.IADD R4, R6, 0x1, R7 ;  /* 0x0000000106047824 */ /* 0x000fe200078e0207 */
[----:B------:R-:W-:Y:S01]  /*1990*/  STL [R1+0x34], R9 ;  /* 0x0000340901007387 */ /* 0x000fe20000100800 */
[C---:B------:R-:W-:Y:S02]  /*19a0*/  IADD3 R206, R202.reuse, 0x6000, RZ ;  /* 0x00006000cace7810 */ /* 0x040fe40007ffe0ff */
[C---:B------:R-:W-:Y:S01]  /*19b0*/  IADD3 R205, R202.reuse, 0x6800, RZ ;  /* 0x00006800cacd7810 */ /* 0x040fe20007ffe0ff */
[----:B------:R1:W-:Y:S01]  /*19c0*/  STL [R1+0x40], R2 ;  /* 0x0000400201007387 */ /* 0x0003e20000100800 */
[----:B------:R-:W-:-:S02]  /*19d0*/  IADD3 R204, R202, 0x7000, RZ ;  /* 0x00007000cacc7810 */ /* 0x000fc40007ffe0ff */
[----:B------:R-:W-:Y:S01]  /*19e0*/  IADD3 R203, R202, 0x7800, RZ ;  /* 0x00007800cacb7810 */ /* 0x000fe20007ffe0ff */
[----:B------:R-:W-:Y:S04]  /*19f0*/  STL [R1+0x2c], R7 ;  /* 0x00002c0701007387 */ /* 0x000fe80000100800 */
[----:B------:R-:W-:Y:S01]  /*1a00*/  STL [R1+0x3c], R4 ;  /* 0x00003c0401007387 */ /* 0x000fe20000100800 */
[----:B-1----:R-:W-:-:S05]  /*1a10*/  IMAD.IADD R2, R8, 0x1, R7 ;  /* 0x0000000108027824 */ /* 0x002fca00078e0207 */
[----:B------:R1:W-:Y:S02]  /*1a20*/  STL [R1+0x30], R2 ;  /* 0x0000300201007387 */ /* 0x0003e40000100800 */
[----:B-1----:R-:W-:-:S05]  /*1a30*/  IMAD.IADD R2, R2, 0x1, R6 ;  /* 0x0000000102027824 */ /* 0x002fca00078e0206 */
[----:B------:R1:W-:Y:S02]  /*1a40*/  STL [R1+0x38], R2 ;  /* 0x0000380201007387 */ /* 0x0003e40000100800 */
.L_x_1776:
[----:B------:R-:W-:Y:S01]  /*1a50*/  ISETP.NE.U32.AND P0, PT, RZ, c[0x0][0x370], PT ;  /* 0x0000dc00ff007a0c */ /* 0x000fe20003f05070 */
[----:B------:R-:W-:Y:S01]  /*1a60*/  IMAD.MOV.U32 R14, RZ, RZ, 0x4 ;  /* 0x00000004ff0e7424 */ /* 0x000fe200078e00ff */
[----:B------:R-:W-:Y:S01]  /*1a70*/  ISETP.NE.U32.AND P2, PT, RZ, c[0x0][0x360], PT ;  /* 0x0000d800ff007a0c */ /* 0x000fe20003f45070 */
[----:B------:R-:W-:Y:S01]  /*1a80*/  CS2R R4, SRZ ;  /* 0x0000000000047805 */ /* 0x000fe2000001ff00 */
[----:B------:R-:W-:Y:S01]  /*1a90*/  ISETP.NE.AND.EX P1, PT, RZ, c[0x0][0x374], PT, P0 ;  /* 0x0000dd00ff007a0c */ /* 0x000fe20003f25300 */
[----:B------:R-:W-:Y:S01]  /*1aa0*/  IMAD.MOV.U32 R12, RZ, RZ, RZ ;  /* 0x000000ffff0c7224 */ /* 0x000fe200078e00ff */
[----:B------:R-:W-:Y:S01]  /*1ab0*/  ISETP.NE.AND.EX P0, PT, RZ, c[0x0][0x364], PT, P2 ;  /* 0x0000d900ff007a0c */ /* 0x000fe20003f05320 */
[CC--:B------:R-:W-:Y:S01]  /*1ac0*/  IMAD.WIDE R6, R247.reuse, R14.reuse, c[0x0][0x348] ;  /* 0x0000d200f7067625 */ /* 0x0c0fe200078e020e */
[----:B------:R-:W-:Y:S02]  /*1ad0*/  ISETP.NE.U32.AND P3, PT, RZ, c[0x0][0x348], PT ;  /* 0x0000d200ff007a0c */ /* 0x000fe40003f65070 */
[----:B------:R-:W-:Y:S01]  /*1ae0*/  ISETP.NE.U32.AND P6, PT, RZ, c[0x0][0x350], PT ;  /* 0x0000d400ff007a0c */ /* 0x000fe20003fc5070 */
[----:B-1----:R-:W-:Y:S01]  /*1af0*/  IMAD.WIDE R2, R247, R14, c[0x0][0x350] ;  /* 0x0000d400f7027625 */ /* 0x002fe200078e020e */
[----:B------:R-:W-:-:S02]  /*1b00*/  ISETP.NE.AND.EX P3, PT, RZ, c[0x0][0x34c], PT, P3 ;  /* 0x0000d300ff007a0c */ /* 0x000fc40003f65330 */
[----:B------:R-:W-:-:S03]  /*1b10*/  ISETP.NE.AND.EX P6, PT, RZ, c[0x0][0x354], PT, P6 ;  /* 0x0000d500ff007a0c */ /* 0x000fc60003fc5360 */
[----:B------:R-:W-:-:S04]  /*1b20*/  @P1 IMAD.WIDE R10, R247, R14, c[0x0][0x370] ;  /* 0x0000dc00f70a1625 */ /* 0x000fc800078e020e */
[----:B------:R-:W-:Y:S01]  /*1b30*/  @P0 IMAD.WIDE R8, R247, R14, c[0x0][0x360] ;  /* 0x0000d800f7080625 */ /* 0x000fe200078e020e */
[----:B------:R1:W5:Y:S04]  /*1b40*/  @P1 LDG.E R4, [R10.64] ;  /* 0x000000060a041981 */ /* 0x000368000c1e1900 */
[----:B------:R1:W5:Y:S04]  /*1b50*/  @P0 LDG.E R241, [R8.64] ;  /* 0x0000000608f10981 */ /* 0x000368000c1e1900 */
[----:B------:R1:W5:Y:S04]  /*1b60*/  @P3 LDG.E R12, [R6.64] ;  /* 0x00000006060c3981 */ /* 0x000368000c1e1900 */
[----:B------:R1:W5:Y:S01]  /*1b70*/  @P6 LDG.E R5, [R2.64] ;  /* 0x0000000602056981 */ /* 0x000362000c1e1900 */
[----:B------:R-:W-:Y:S01]  /*1b80*/  LOP3.LUT R122, R246, 0xffff, RZ, 0xc0, !PT ;  /* 0x0000fffff67a7812 */ /* 0x000fe200078ec0ff */
[----:B------:R-:W-:Y:S04]  /*1b90*/  YIELD ;  /* 0x0000000000007946 */ /* 0x000fe80003800000 */
[----:B------:R1:W-:Y:S01]  /*1ba0*/  STL [R1+0x18], R122 ;  /* 0x0000187a01007387 */ /* 0x0003e20000100800 */
[----:B------:R-:W-:Y:S05]  /*1bb0*/  @P0 BRA `(.L_x_1648) ;  /* 0x0000005000000947 */ /* 0x000fea0003800000 */
[----:B-----5:R-:W-:Y:S01]  /*1bc0*/  MOV R241, c[0x0][0x168] ;  /* 0x00005a0000f17a02 */ /* 0x020fe20000000f00 */
[----:B------:R-:W-:Y:S05]  /*1bd0*/  @!P3 BRA `(.L_x_1648) ;  /* 0x000000300000b947 */ /* 0x000fea0003800000 */
[----:B-1----:R-:W2:Y:S04]  /*1be0*/  LDG.E R8, [R6.64] ;  /* 0x0000000606087981 */ /* 0x002ea8000c1e1900 */
[----:B------:R-:W2:Y:S02]  /*1bf0*/  LDG.E R0, [R6.64+0x4] ;  /* 0x0000040606007981 */ /* 0x000ea4000c1e1900 */
[----:B--2---:R-:W-:-:S02]  /*1c00*/  IADD3 R241, -R8, R0, RZ ;  /* 0x0000000008f17210 */ /* 0x004fc40007ffe1ff */
.L_x_1648:
[----:B------:R-:W-:-:S04]  /*1c10*/  ISETP.NE.U32.AND P0, PT, RZ, c[0x0][0x368], PT ;  /* 0x0000da00ff007a0c */ /* 0x000fc80003f05070 */
[----:B------:R-:W-:-:S13]  /*1c20*/  ISETP.NE.AND.EX P0, PT, RZ, c[0x0][0x36c], PT, P0 ;  /* 0x0000db00ff007a0c */ /* 0x000fda0003f05300 */
[----:B------:R-:W-:Y:S05]  /*1c30*/  @!P0 BRA `(.L_x_1649) ;  /* 0x0000003000008947 */ /* 0x000fea0003800000 */
[----:B-1----:R-:W-:-:S05]  /*1c40*/  IMAD.WIDE R2, R247, R14, c[0x0][0x368] ;  /* 0x0000da00f7027625 */ /* 0x002fca00078e020e */
[----:B------:R1:W5:Y:S01]  /*1c50*/  LDG.E R0, [R2.64] ;  /* 0x0000000602007981 */ /* 0x000362000c1e1900 */
[----:B------:R-:W-:Y:S05]  /*1c60*/  BRA `(.L_x_1650) ;  /* 0x0000005000007947 */ /* 0x000fea0003800000 */
.L_x_1649:
[----:B------:R-:W-:Y:S01]  /*1c70*/  MOV R0, c[0x0][0x1d0] ;  /* 0x0000740000007a02 */ /* 0x000fe20000000f00 */
[----:B------:R-:W-:Y:S05]  /*1c80*/  @!P6 BRA `(.L_x_1650) ;  /* 0x000000300000e947 */ /* 0x000fea0003800000 */
[----:B-1----:R-:W2:Y:S04]  /*1c90*/  LDG.E R6, [R2.64] ;  /* 0x0000000602067981 */ /* 0x002ea8000c1e1900 */
[----:B------:R-:W2:Y:S02]  /*1ca0*/  LDG.E R0, [R2.64+0x4] ;  /* 0x0000040602007981 */ /* 0x000ea4000c1e1900 */
[----:B--2---:R-:W-:Y:S02]  /*1cb0*/  IADD3 R0, -R6, R0, RZ ;  /* 0x0000000006007210 */ /* 0x004fe40007ffe1ff */
.L_x_1650:
[----:B-1----:R-:W-:Y:S01]  /*1cc0*/  IMAD.MOV.U32 R2, RZ, RZ, c[0x0][0x2c4] ;  /* 0x0000b100ff027624 */ /* 0x002fe200078e00ff */
[----:B------:R-:W-:Y:S01]  /*1cd0*/  LOP3.LUT R252, R252, 0xfffffff7, RZ, 0xc0, !PT ;  /* 0xfffffff7fcfc7812 */ /* 0x000fe200078ec0ff */
[----:B------:R-:W-:-:S02]  /*1ce0*/  IMAD.SHL.U32 R243, R245, 0x80, RZ ;  /* 0x00000080f5f37824 */ /* 0x000fc400078e00ff */
[----:B------:R-:W-:Y:S01]  /*1cf0*/  IMAD.MOV.U32 R8, RZ, RZ, c[0x0][0x32c] ;  /* 0x0000cb00ff087624 */ /* 0x000fe200078e00ff */
[----:B------:R-:W-:Y:S01]  /*1d00*/  ISETP.NE.AND P4, PT, R2, 0x1, PT ;  /* 0x000000010200780c */ /* 0x000fe20003f85270 */
[--C-:B-----5:R-:W-:Y:S01]  /*1d10*/  IMAD.IADD R240, R0, 0x1, -R4.reuse ;  /* 0x0000000100f07824 */ /* 0x120fe200078e0a04 */
[----:B------:R-:W-:Y:S01]  /*1d20*/  IADD3 R2, R243, 0x7f, RZ ;  /* 0x0000007ff3027810 */ /* 0x000fe20007ffe0ff */
[----:B------:R-:W-:Y:S01]  /*1d30*/  IMAD.IADD R13, R5, 0x1, R4 ;  /* 0x00000001050d7824 */ /* 0x000fe200078e0204 */
[----:B------:R-:W-:-:S03]  /*1d40*/  ISETP.GE.AND P1, PT, R8, 0x1, PT ;  /* 0x000000010800780c */ /* 0x000fc60003f26270 */
[----:B------:R-:W-:-:S06]  /*1d50*/  IMAD.MOV.U32 R0, RZ, RZ, R2 ;  /* 0x000000ffff007224 */ /* 0x000fcc00078e0002 */
[----:B------:R-:W-:Y:S01]  /*1d60*/  @P4 IMAD.HI.U32 R3, R2, c[0x0][0x2c8], RZ ;  /* 0x0000b20002034a27 */ /* 0x000fe200078e00ff */
[----:B------:R-:W-:Y:S02]  /*1d70*/  IADD3 R2, R240, 0x1, -R241 ;  /* 0x00000001f0027810 */ /* 0x000fe40007ffe8f1 */
[----:B------:R-:W-:Y:S02]  /*1d80*/  @P4 LOP3.LUT R252, R252, 0x8, RZ, 0xfc, !PT ;  /* 0x00000008fcfc4812 */ /* 0x000fe400078efcff */
[----:B------:R-:W-:Y:S02]  /*1d90*/  @P4 SHF.R.U32.HI R0, RZ, c[0x0][0x2cc], R3 ;  /* 0x0000b300ff004a19 */ /* 0x000fe40000011603 */
[----:B------:R-:W-:-:S03]  /*1da0*/  LOP3.LUT R252, R252, 0xffffffef, RZ, 0xc0, !PT ;  /* 0xffffffeffcfc7812 */ /* 0x000fc600078ec0ff */
[----:B------:R-:W-:Y:S01]  /*1db0*/  IMAD.IADD R0, R2, 0x1, R0 ;  /* 0x0000000102007824 */ /* 0x000fe200078e0200 */
[----:B------:R-:W-:-:S04]  /*1dc0*/  @P1 LOP3.LUT R252, R252, 0x10, RZ, 0xfc, !PT ;  /* 0x00000010fcfc1812 */ /* 0x000fc800078efcff */
        /* <DEDUP_REMOVED lines=12> */
.L_x_1653:
[----:B------:R-:W-:-:S13]  /*1e90*/  ISETP.NE.AND P0, PT, R8, 0x1, PT ;  /* 0x000000010800780c */ /* 0x000fda0003f05270 */
[----:B------:R-:W-:-:S05]  /*1ea0*/  @P0 IMAD.HI.U32 R0, R2, c[0x0][0x330], RZ ;  /* 0x0000cc0002000a27 */ /* 0x000fca00078e00ff */
[----:B------:R-:W-:Y:S02]  /*1eb0*/  @P0 SHF.R.U32.HI R2, RZ, c[0x0][0x334], R0 ;  /* 0x0000cd00ff020a19 */ /* 0x000fe40000011600 */
.L_x_1654:
[----:B------:R-:W-:Y:S05]  /*1ec0*/  BSYNC B0 ;  /* 0x0000000000007941 */ /* 0x000fea0003800000 */
.L_x_1652:
[----:B------:R-:W-:-:S05]  /*1ed0*/  IMAD R2, R2, R8, c[0x0][0x32c] ;  /* 0x0000cb0002027624 */ /* 0x000fca00078e0208 */
[----:B------:R-:W-:-:S04]  /*1ee0*/  IMNMX R3, R3, R2, PT ;  /* 0x0000000203037217 */ /* 0x000fc80003800200 */
.L_x_1651:
[----:B------:R-:W-:Y:S01]  /*1ef0*/  IADD3 R3, R3, 0x3f, RZ ;  /* 0x0000003f03037810 */ /* 0x000fe20007ffe0ff */
[----:B------:R-:W-:Y:S01]  /*1f00*/  @P4 IMAD.HI.U32 R4, R243, c[0x0][0x2c8], RZ ;  /* 0x0000b200f3044a27 */ /* 0x000fe200078e00ff */
[C---:B------:R-:W-:Y:S02]  /*1f10*/  IADD3 R2, R240.reuse, 0x3f, RZ ;  /* 0x0000003ff0027810 */ /* 0x040fe40007ffe0ff */
[----:B------:R-:W-:Y:S01]  /*1f20*/  SHF.R.S32.HI R5, RZ, 0x1f, R3 ;  /* 0x0000001fff057819 */ /* 0x000fe20000011403 */
[----:B------:R-:W-:Y:S01]  /*1f30*/  IMAD.MOV.U32 R0, RZ, RZ, R243 ;  /* 0x000000ffff007224 */ /* 0x000fe200078e00f3 */
[----:B------:R-:W-:Y:S02]  /*1f40*/  SHF.R.S32.HI R6, RZ, 0x1f, R2 ;  /* 0x0000001fff067819 */ /* 0x000fe40000011402 */
[----:B------:R-:W-:Y:S01]  /*1f50*/  @P4 SHF.R.U32.HI R0, RZ, c[0x0][0x2cc], R4 ;  /* 0x0000b300ff004a19 */ /* 0x000fe20000011604 */
[----:B------:R-:W-:Y:S01]  /*1f60*/  IMAD.IADD R4, R240, 0x1, -R241 ;  /* 0x00000001f0047824 */ /* 0x000fe200078e0af1 */
[----:B------:R-:W-:-:S02]  /*1f70*/  LEA.HI R3, R5, R3, RZ, 0x6 ;  /* 0x0000000305037211 */ /* 0x000fc400078f30ff */
[----:B------:R-:W-:Y:S01]  /*1f80*/  LEA.HI R2, R6, R2, RZ, 0x6 ;  /* 0x0000000206027211 */ /* 0x000fe200078f30ff */
[----:B------:R-:W-:Y:S01]  /*1f90*/  IMAD.IADD R0, R4, 0x1, R0 ;  /* 0x0000000104007824 */ /* 0x000fe200078e0200 */
[----:B------:R-:W-:Y:S02]  /*1fa0*/  SHF.R.S32.HI R3, RZ, 0x6, R3 ;  /* 0x00000006ff037819 */ /* 0x000fe40000011403 */
[----:B------:R-:W-:Y:S02]  /*1fb0*/  SHF.R.S32.HI R7, RZ, 0x6, R2 ;  /* 0x00000006ff077819 */ /* 0x000fe40000011402 */
        /* <DEDUP_REMOVED lines=12> */
.L_x_1657:
[----:B------:R-:W-:-:S13]  /*2080*/  ISETP.NE.AND P0, PT, R8, 0x1, PT ;  /* 0x000000010800780c */ /* 0x000fda0003f05270 */
[----:B------:R-:W-:-:S05]  /*2090*/  @P0 IMAD.HI.U32 R3, R0, c[0x0][0x330], RZ ;  /* 0x0000cc0000030a27 */ /* 0x000fca00078e00ff */
[----:B------:R-:W-:Y:S02]  /*20a0*/  @P0 SHF.R.U32.HI R0, RZ, c[0x0][0x334], R3 ;  /* 0x0000cd00ff000a19 */ /* 0x000fe40000011603 */
.L_x_1658:
[----:B------:R-:W-:Y:S05]  /*20b0*/  BSYNC B0 ;  /* 0x0000000000007941 */ /* 0x000fea0003800000 */
.L_x_1656:
[----:B------:R-:W-:-:S05]  /*20c0*/  IMAD R0, R0, c[0x0][0x32c], RZ ;  /* 0x0000cb0000007a24 */ /* 0x000fca00078e02ff */
[----:B------:R-:W-:-:S04]  /*20d0*/  IMNMX R2, R2, R0, !PT ;  /* 0x0000000002027217 */ /* 0x000fc80007800200 */
.L_x_1655:
[----:B------:R-:W-:Y:S01]  /*20e0*/  SHF.R.S32.HI R0, RZ, 0x1f, R2 ;  /* 0x0000001fff007819 */ /* 0x000fe20000011402 */
[----:B------:R-:W-:Y:S01]  /*20f0*/  BSSY B0, `(.L_x_1659) ;  /* 0x000002e000007945 */ /* 0x000fe20003800000 */
[----:B------:R-:W-:Y:S02]  /*2100*/  LOP3.LUT R3, R246, 0xff000000, RZ, 0xc0, !PT ;  /* 0xff000000f6037812 */ /* 0x000fe400078ec0ff */
[----:B------:R-:W-:Y:S02]  /*2110*/  LEA.HI R0, R0, R2, RZ, 0x6 ;  /* 0x0000000200007211 */ /* 0x000fe400078f30ff */
[----:B------:R-:W-:Y:S02]  /*2120*/  LOP3.LUT R2, R246, 0xff0000, RZ, 0xc0, !PT ;  /* 0x00ff0000f6027812 */ /* 0x000fe400078ec0ff */
[----:B------:R-:W-:-:S04]  /*2130*/  SHF.R.S32.HI R0, RZ, 0x6, R0 ;  /* 0x00000006ff007819 */ /* 0x000fc80000011400 */
[----:B------:R-:W-:Y:S02]  /*2140*/  IMNMX R6, RZ, R0, !PT ;  /* 0x00000000ff067217 */ /* 0x000fe40007800200 */
[----:B------:R-:W-:Y:S02]  /*2150*/  SHF.R.U32.HI R0, RZ, 0x8, R3 ;  /* 0x00000008ff007819 */ /* 0x000fe40000011603 */
[----:B------:R-:W-:Y:S02]  /*2160*/  ISETP.GT.AND P0, PT, R7, R6, PT ;  /* 0x000000060700720c */ /* 0x000fe40003f04270 */
[----:B------:R-:W-:Y:S01]  /*2170*/  LEA.HI R0, R2, R0, RZ, 0x10 ;  /* 0x0000000002007211 */ /* 0x000fe200078f80ff */
[----:B------:R-:W-:-:S03]  /*2180*/  IMAD.MOV.U32 R2, RZ, RZ, RZ ;  /* 0x000000ffff027224 */ /* 0x000fc600078e00ff */
[----:B------:R-:W-:Y:S02]  /*2190*/  LOP3.LUT R15, R0, 0xff, RZ, 0xc0, !PT ;  /* 0x000000ff000f7812 */ /* 0x000fe400078ec0ff */
[----:B------:R-:W-:-:S03]  /*21a0*/  SHF.R.U32.HI R5, RZ, 0x10, R0 ;  /* 0x00000010ff057819 */ /* 0x000fc60000011600 */
[----:B------:R1:W-:Y:S04]  /*21b0*/  STL [R1+0x4c], R15 ;  /* 0x00004c0f01007387 */ /* 0x0003e80000100800 */
[----:B------:R1:W-:Y:S01]  /*21c0*/  STL [R1+0x48], R5 ;  /* 0x0000480501007387 */ /* 0x0003e20000100800 */
[----:B------:R-:W-:Y:S05]  /*21d0*/  @!P0 BRA `(.L_x_1660) ;  /* 0x000001f000008947 */ /* 0x000fea0003800000 */
[----:B------:R-:W-:-:S04]  /*21e0*/  ISETP.NE.AND P0, PT, R5, RZ, PT ;  /* 0x000000ff0500720c */ /* 0x000fc80003f05270 */
[----:B------:R-:W-:-:S04]  /*21f0*/  SEL R0, R5, c[0x0][0x338], P0 ;  /* 0x0000ce0005007a07 */ /* 0x000fc80000000000 */
[----:B------:R-:W-:Y:S02]  /*2200*/  IABS R3, R0 ;  /* 0x0000000000037213 */ /* 0x000fe40000000000 */
[----:B------:R-:W-:Y:S02]  /*2210*/  IADD3 R4, R0, -0x1, R7 ;  /* 0xffffffff00047810 */ /* 0x000fe40007ffe007 */
[----:B------:R-:W2:Y:S03]  /*2220*/  I2F.RP R2, R3 ;  /* 0x0000000300027306 */ /* 0x000ea60000209400 */
[----:B------:R-:W-:Y:S02]  /*2230*/  IMAD.IADD R8, R4, 0x1, -R6 ;  /* 0x0000000104087824 */ /* 0x000fe400078e0a06 */
[----:B------:R-:W-:-:S03]  /*2240*/  IMAD.MOV.U32 R4, RZ, RZ, RZ ;  /* 0x000000ffff047224 */ /* 0x000fc600078e00ff */
[----:B------:R-:W-:Y:S01]  /*2250*/  IABS R11, R8 ;  /* 0x00000008000b7213 */ /* 0x000fe20000000000 */
        /* <DEDUP_REMOVED lines=23> */
.L_x_1660:
[----:B------:R-:W-:Y:S05]  /*23d0*/  BSYNC B0 ;  /* 0x0000000000007941 */ /* 0x000fea0003800000 */
.L_x_1659:
[----:B------:R-:W-:Y:S01]  /*23e0*/  IMAD R228, R15, R2, R6 ;  /* 0x000000020fe47224 */ /* 0x000fe200078e0206 */
        /* <DEDUP_REMOVED lines=71> */
[----:B------:R-:W-:-:S03]  /*2860*/  ISETP.NE.U32.AND P0, PT, RZ, c[0x0][0x340], PT ;  /* 0x0000d000ff007a0c */ /* 0x000fc60003f05070 */
[----:B------:R-:W3:Y:S01]  /*2870*/  LDL.64 R118, [R1] ;  /* 0x0000000001767983 */ /* 0x000ee20000100a00 */
[----:B------:R-:W-:-:S03]  /*2880*/  ISETP.NE.AND.EX P0, PT, RZ, c[0x0][0x344], PT, P0 ;  /* 0x0000d100ff007a0c */ /* 0x000fc60003f05300 */
[----:B------:R-:W4:Y:S04]  /*2890*/  LDL R114, [R1+0xc] ;  /* 0x00000c0001727983 */ /* 0x000f280000100800 */
[----:B------:R-:W5:Y:S04]  /*28a0*/  LDL R19, [R1+0x8] ;  /* 0x0000080001137983 */ /* 0x000f680000100800 */
[----:B------:R-:W5:Y:S02]  /*28b0*/  LDL R18, [R1+0x10] ;  /* 0x0000100001127983 */ /* 0x000f640000100800 */
[----:B------:R-:W-:-:S05]  /*28c0*/  @P0 IMAD.WIDE R2, R247, R14, c[0x0][0x340] ;  /* 0x0000d000f7020625 */ /* 0x000fca00078e020e */
[----:B-1----:R1:W5:Y:S01]  /*28d0*/  @P0 LDG.E R15, [R2.64] ;  /* 0x00000006020f0981 */ /* 0x002362000c1e1900 */
[----:B------:R-:W-:Y:S02]  /*28e0*/  SHF.R.S32.HI R0, RZ, 0x1f, R12 ;  /* 0x0000001fff007819 */ /* 0x000fe4000001140c */
[----:B------:R-:W-:Y:S01]  /*28f0*/  SHF.R.S32.HI R14, RZ, 0x1f, R247 ;  /* 0x0000001fff0e7819 */ /* 0x000fe200000114f7 */
[----:B------:R-:W1:Y:S02]  /*2900*/  S2R R8, SR_TID.X ;  /* 0x0000000000087919 */ /* 0x000e640000002100 */
[----:B------:R-:W-:-:S04]  /*2910*/  IMAD R0, R0, c[0x0][0x178], RZ ;  /* 0x00005e0000007a24 */ /* 0x000fc800078e02ff */
[----:B------:R-:W-:Y:S01]  /*2920*/  IMAD R0, R12, c[0x0][0x17c], R0 ;  /* 0x00005f000c007a24 */ /* 0x000fe200078e0200 */
[----:B------:R-:W-:Y:S02]  /*2930*/  SEL R7, R14, RZ, !P3 ;  /* 0x000000ff0e077207 */ /* 0x000fe40005800000 */
[----:B------:R-:W-:Y:S01]  /*2940*/  SHF.R.S32.HI R10, RZ, 0x1f, R13 ;  /* 0x0000001fff0a7819 */ /* 0x000fe2000001140d */
[----:B-1----:R-:W-:Y:S01]  /*2950*/  IMAD.WIDE.U32 R2, R12, c[0x0][0x178], RZ ;  /* 0x00005e000c027a25 */ /* 0x002fe200078e00ff */
[----:B------:R-:W-:-:S03]  /*2960*/  SHF.R.S32.HI R115, RZ, 0x1f, R8 ;  /* 0x0000001fff737819 */ /* 0x000fc60000011408 */
[----:B------:R-:W-:Y:S02]  /*2970*/  IMAD.IADD R5, R3, 0x1, R0 ;  /* 0x0000000103057824 */ /* 0x000fe400078e0200 */
[----:B------:R-:W-:Y:S01]  /*2980*/  IMAD.MOV.U32 R4, RZ, RZ, R2 ;  /* 0x000000ffff047224 */ /* 0x000fe200078e0002 */
[----:B------:R-:W-:-:S04]  /*2990*/  LEA.HI R115, R115, R8, RZ, 0x3 ;  /* 0x0000000873737211 */ /* 0x000fc800078f18ff */
[----:B------:R-:W-:Y:S01]  /*29a0*/  SHF.R.S32.HI R115, RZ, 0x3, R115 ;  /* 0x00000003ff737819 */ /* 0x000fe20000011473 */
[----:B------:R-:W-:-:S03]  /*29b0*/  IMAD.WIDE.U32 R4, R122, c[0x0][0x1b8], R4 ;  /* 0x00006e007a047a25 */ /* 0x000fc600078e0004 */
[----:B------:R-:W-:Y:S01]  /*29c0*/  IADD3 R2, P1, R115, R13, RZ ;  /* 0x0000000d73027210 */ /* 0x000fe20007f3e0ff */
[----:B------:R-:W-:Y:S01]  /*29d0*/  IMAD R5, R122, c[0x0][0x1bc], R5 ;  /* 0x00006f007a057a24 */ /* 0x000fe200078e0205 */
[----:B------:R-:W-:Y:S01]  /*29e0*/  SEL R3, R247, RZ, !P3 ;  /* 0x000000fff7037207 */ /* 0x000fe20005800000 */
[----:B------:R-:W-:Y:S01]  /*29f0*/  IMAD R7, R7, c[0x0][0x1c0], RZ ;  /* 0x0000700007077a24 */ /* 0x000fe200078e02ff */
[----:B------:R-:W-:-:S03]  /*2a00*/  LEA.HI.X.SX32 R10, R115, R10, 0x1, P1 ;  /* 0x0000000a730a7211 */ /* 0x000fc600008f0eff */
[C---:B------:R-:W-:Y:S02]  /*2a10*/  IMAD R11, R3.reuse, c[0x0][0x1c4], R7 ;  /* 0x00007100030b7a24 */ /* 0x040fe400078e0207 */
[----:B------:R-:W-:-:S04]  /*2a20*/  IMAD.WIDE.U32 R4, R3, c[0x0][0x1c0], R4 ;  /* 0x0000700003047a25 */ /* 0x000fc800078e0004 */
[C---:B------:R-:W-:Y:S02]  /*2a30*/  IMAD R7, R10.reuse, c[0x0][0x1e0], RZ ;  /* 0x000078000a077a24 */ /* 0x040fe400078e02ff */
[----:B------:R-:W-:Y:S02]  /*2a40*/  IMAD R3, R10, c[0x0][0x208], RZ ;  /* 0x000082000a037a24 */ /* 0x000fe400078e02ff */
[C---:B------:R-:W-:Y:S02]  /*2a50*/  IMAD R16, R2.reuse, c[0x0][0x1e4], R7 ;  /* 0x0000790002107a24 */ /* 0x040fe400078e0207 */
[----:B------:R-:W-:Y:S01]  /*2a60*/  IMAD R17, R2, c[0x0][0x20c], R3 ;  /* 0x0000830002117a24 */ /* 0x000fe200078e0203 */
[----:B------:R-:W-:Y:S02]  /*2a70*/  IADD3 R3, R5, R11, RZ ;  /* 0x0000000b05037210 */ /* 0x000fe40007ffe0ff */
[----:B------:R-:W-:Y:S02]  /*2a80*/  LOP3.LUT R252, R252, 0xfffffffb, RZ, 0xc0, !PT ;  /* 0xfffffffbfcfc7812 */ /* 0x000fe400078ec0ff */
[----:B------:R-:W-:-:S02]  /*2a90*/  IADD3 R88, R222, -0x1, RZ ;  /* 0xffffffffde587810 */ /* 0x000fc40007ffe0ff */
[----:B--2---:R-:W-:-:S05]  /*2aa0*/  IADD3 R6, R9, R243, RZ ;  /* 0x000000f309067210 */ /* 0x004fca0007ffe0ff */
[----:B------:R-:W-:-:S04]  /*2ab0*/  @P4 IMAD.HI.U32 R8, R6, c[0x0][0x2c8], RZ ;  /* 0x0000b20006084a27 */ /* 0x000fc800078e00ff */
[----:B------:R-:W-:Y:S01]  /*2ac0*/  IMAD.MOV.U32 R0, RZ, RZ, R6 ;  /* 0x000000ffff007224 */ /* 0x000fe200078e0006 */
[----:B------:R-:W-:Y:S01]  /*2ad0*/  @P4 SHF.R.U32.HI R0, RZ, c[0x0][0x2cc], R8 ;  /* 0x0000b300ff004a19 */ /* 0x000fe20000011608 */
[----:B---3--:R-:W-:Y:S01]  /*2ae0*/  IMAD.WIDE.U32 R8, R2, c[0x0][0x1e0], R118 ;  /* 0x0000780002087a25 */ /* 0x008fe200078e0076 */
[----:B----4-:R-:W-:-:S03]  /*2af0*/  ISETP.GE.AND P4, PT, R114, c[0x0][0x1d4], PT ;  /* 0x0000750072007a0c */ /* 0x010fc60003f86270 */
[----:B------:R-:W-:Y:S01]  /*2b00*/  IMAD.WIDE.U32 R12, R2, c[0x0][0x208], R118 ;  /* 0x00008200020c7a25 */ /* 0x000fe200078e0076 */
[----:B------:R-:W-:-:S03]  /*2b10*/  SHF.R.S32.HI R2, RZ, 0x1f, R0 ;  /* 0x0000001fff027819 */ /* 0x000fc60000011400 */
[----:B------:R-:W-:Y:S02]  /*2b20*/  IMAD.MOV R7, RZ, RZ, -R0 ;  /* 0x000000ffff077224 */ /* 0x000fe400078e0a00 */
[----:B------:R-:W-:Y:S02]  /*2b30*/  IMAD R5, R2, c[0x0][0x1b0], RZ ;  /* 0x00006c0002057a24 */ /* 0x000fe400078e02ff */
[----:B------:R-:W-:Y:S01]  /*2b40*/  IMAD R10, R7, c[0x0][0x2c4], R6 ;  /* 0x0000b100070a7a24 */ /* 0x000fe200078e0206 */
[----:B------:R-:W-:Y:S01]  /*2b50*/  SEL R6, RZ, 0xffffffff, P4 ;  /* 0xffffffffff067807 */ /* 0x000fe20002000000 */
[----:B------:R-:W-:Y:S01]  /*2b60*/  IMAD.MOV.U32 R2, RZ, RZ, R4 ;  /* 0x000000ffff027224 */ /* 0x000fe200078e0004 */
[----:B------:R-:W-:Y:S01]  /*2b70*/  ISETP.GE.AND P5, PT, R118, c[0x0][0x1d4], PT ;  /* 0x0000750076007a0c */ /* 0x000fe20003fa6270 */
[C---:B------:R-:W-:Y:S02]  /*2b80*/  IMAD R5, R0.reuse, c[0x0][0x1b4], R5 ;  /* 0x00006d0000057a24 */ /* 0x040fe400078e0205 */
[----:B------:R-:W-:Y:S01]  /*2b90*/  IMAD.WIDE.U32 R2, R0, c[0x0][0x1b0], R2 ;  /* 0x00006c0000027a25 */ /* 0x000fe200078e0002 */
[----:B------:R-:W-:-:S02]  /*2ba0*/  SHF.R.S32.HI R0, RZ, 0x1f, R10 ;  /* 0x0000001fff007819 */ /* 0x000fc4000001140a */
[----:B------:R-:W-:Y:S01]  /*2bb0*/  SEL R4, RZ, 0x1, P5 ;  /* 0x00000001ff047807 */ /* 0x000fe20002800000 */
[----:B------:R-:W-:Y:S01]  /*2bc0*/  IMAD.SHL.U32 R6, R6, 0x2, RZ ;  /* 0x0000000206067824 */ /* 0x000fe200078e00ff */
[----:B------:R-:W-:Y:S01]  /*2bd0*/  IADD3 R9, R9, R16, RZ ;  /* 0x0000001009097210 */ /* 0x000fe20007ffe0ff */
[----:B------:R-:W-:Y:S01]  /*2be0*/  IMAD.IADD R5, R3, 0x1, R5 ;  /* 0x0000000103057824 */ /* 0x000fe200078e0205 */
[--C-:B-----5:R-:W-:Y:S01]  /*2bf0*/  @P0 SHF.R.S32.HI R3, RZ, 0x1f, R15.reuse ;  /* 0x0000001fff030819 */ /* 0x120fe2000001140f */
[----:B------:R-:W-:Y:S01]  /*2c00*/  IMAD R0, R0, c[0x0][0x1a8], RZ ;  /* 0x00006a0000007a24 */ /* 0x000fe200078e02ff */
[----:B------:R-:W-:Y:S01]  /*2c10*/  LOP3.LUT R16, R6, 0x2, R4, 0xe2, !PT ;  /* 0x0000000206107812 */ /* 0x000fe200078ee204 */
[----:B------:R-:W-:Y:S01]  /*2c20*/  IMAD.MOV.U32 R4, RZ, RZ, R2 ;  /* 0x000000ffff047224 */ /* 0x000fe200078e0002 */
[----:B------:R-:W-:Y:S01]  /*2c30*/  MOV R6, R12 ;  /* 0x0000000c00067202 */ /* 0x000fe20000000f00 */
[----:B------:R-:W-:Y:S01]  /*2c40*/  @P0 IMAD.MOV.U32 R2, RZ, RZ, R15 ;  /* 0x000000ffff020224 */ /* 0x000fe200078e000f */
[----:B------:R-:W-:Y:S01]  /*2c50*/  @!P0 MOV R2, R247 ;  /* 0x000000f700028202 */ /* 0x000fe20000000f00 */
[----:B------:R-:W-:-:S02]  /*2c60*/  @!P0 IMAD.MOV.U32 R3, RZ, RZ, R14 ;  /* 0x000000ffff038224 */ /* 0x000fc400078e000e */
[----:B------:R-:W-:Y:S02]  /*2c70*/  IMAD.IADD R7, R13, 0x1, R17 ;  /* 0x000000010d077824 */ /* 0x000fe400078e0211 */
[C---:B------:R-:W-:Y:S02]  /*2c80*/  IMAD R13, R10.reuse, c[0x0][0x1ac], R0 ;  /* 0x00006b000a0d7a24 */ /* 0x040fe400078e0200 */
[----:B------:R-:W-:Y:S01]  /*2c90*/  IMAD.WIDE.U32 R10, R10, c[0x0][0x1a8], R4 ;  /* 0x00006a000a0a7a25 */ /* 0x000fe200078e0004 */
[----:B------:R-:W-:Y:S02]  /*2ca0*/  SEL R12, R2, RZ, !P6 ;  /* 0x000000ff020c7207 */ /* 0x000fe40007000000 */
[----:B------:R-:W-:Y:S01]  /*2cb0*/  SEL R0, R3, RZ, !P6 ;  /* 0x000000ff03007207 */ /* 0x000fe20007000000 */
[----:B------:R-:W-:Y:S01]  /*2cc0*/  IMAD.WIDE.U32 R2, R122, c[0x0][0x210], R6 ;  /* 0x000084007a027a25 */ /* 0x000fe200078e0006 */
[----:B------:R-:W-:-:S03]  /*2cd0*/  LEA R15, P0, R10, c[0x0][0x160], 0x1 ;  /* 0x000058000a0f7a11 */ /* 0x000fc600078008ff */
[----:B------:R-:W-:-:S05]  /*2ce0*/  IMAD.IADD R6, R11, 0x1, R13 ;  /* 0x000000010b067824 */ /* 0x000fca00078e020d */
[----:B------:R-:W-:Y:S02]  /*2cf0*/  LEA.HI.X R14, R10, c[0x0][0x164], R6, 0x1, P0 ;  /* 0x000059000a0e7a11 */ /* 0x000fe400000f0c06 */
[----:B------:R-:W-:Y:S02]  /*2d00*/  ISETP.GE.AND P0, PT, R114, c[0x0][0x198], PT ;  /* 0x0000660072007a0c */ /* 0x000fe40003f06270 */
[C---:B------:R-:W-:Y:S01]  /*2d10*/  ISETP.GE.AND P1, PT, R19.reuse, c[0x0][0x198], PT ;  /* 0x0000660013007a0c */ /* 0x040fe20003f26270 */
[----:B------:R-:W-:Y:S01]  /*2d20*/  IMAD.WIDE.U32 R4, R122, c[0x0][0x1e8], R8 ;  /* 0x00007a007a047a25 */ /* 0x000fe200078e0008 */
[----:B------:R-:W-:-:S03]  /*2d30*/  ISETP.GE.AND P3, PT, R19, c[0x0][0x1d4], PT ;  /* 0x0000750013007a0c */ /* 0x000fc60003f66270 */
[----:B------:R-:W-:-:S06]  /*2d40*/  IMAD R6, R0, c[0x0][0x1f0], RZ ;  /* 0x00007c0000067a24 */ /* 0x000fcc00078e02ff */
[----:B------:R-:W-:Y:S02]  /*2d50*/  @P0 LOP3.LUT R252, R252, 0x4, RZ, 0xfc, !PT ;  /* 0x00000004fcfc0812 */ /* 0x000fe400078efcff */
[----:B------:R-:W-:Y:S02]  /*2d60*/  ISETP.GE.AND P0, PT, R18, c[0x0][0x198], PT ;  /* 0x0000660012007a0c */ /* 0x000fe40003f06270 */
[----:B------:R-:W-:Y:S01]  /*2d70*/  LOP3.LUT R252, R252, 0xfffffffe, RZ, 0xc0, !PT ;  /* 0xfffffffefcfc7812 */ /* 0x000fe200078ec0ff */
[----:B------:R-:W-:Y:S01]  /*2d80*/  IMAD R3, R122, c[0x0][0x214], R3 ;  /* 0x000085007a037a24 */ /* 0x000fe200078e0203 */
[----:B------:R-:W-:Y:S01]  /*2d90*/  ISETP.GE.AND P2, PT, R18, c[0x0][0x1d4], PT ;  /* 0x0000750012007a0c */ /* 0x000fe20003f46270 */
[----:B------:R-:W-:Y:S01]  /*2da0*/  IMAD R0, R0, c[0x0][0x218], RZ ;  /* 0x0000860000007a24 */ /* 0x000fe200078e02ff */
[----:B------:R-:W-:Y:S01]  /*2db0*/  LOP3.LUT R252, R252, 0xfffffffd, RZ, 0xc0, !PT ;  /* 0xfffffffdfcfc7812 */ /* 0x000fe200078ec0ff */
[----:B------:R-:W-:Y:S01]  /*2dc0*/  IMAD R5, R122, c[0x0][0x1ec], R5 ;  /* 0x00007b007a057a24 */ /* 0x000fe200078e0205 */
[----:B------:R-:W-:Y:S01]  /*2dd0*/  SEL R8, RZ, 0x4, P3 ;  /* 0x00000004ff087807 */ /* 0x000fe20001800000 */
[----:B------:R-:W-:Y:S01]  /*2de0*/  IMAD.WIDE.U32 R232, R12, c[0x0][0x218], R2 ;  /* 0x000086000ce87a25 */ /* 0x000fe200078e0002 */
[----:B------:R-:W-:-:S02]  /*2df0*/  SEL R7, RZ, 0x8, P2 ;  /* 0x00000008ff077807 */ /* 0x000fc40001000000 */
[----:B------:R-:W-:Y:S01]  /*2e00*/  @P1 LOP3.LUT R252, R252, 0x2, RZ, 0xfc, !PT ;  /* 0x00000002fcfc1812 */ /* 0x000fe200078efcff */
[C---:B------:R-:W-:Y:S02]  /*2e10*/  IMAD R0, R12.reuse, c[0x0][0x21c], R0 ;  /* 0x000087000c007a24 */ /* 0x040fe400078e0200 */
[----:B------:R-:W-:-:S04]  /*2e20*/  IMAD.WIDE.U32 R230, R12, c[0x0][0x1f0], R4 ;  /* 0x00007c000ce67a25 */ /* 0x000fc800078e0004 */
[----:B------:R-:W-:Y:S01]  /*2e30*/  IMAD R2, R12, c[0x0][0x1f4], R6 ;  /* 0x00007d000c027a24 */ /* 0x000fe200078e0206 */
[----:B------:R-:W-:Y:S02]  /*2e40*/  LOP3.LUT R32, R7, R16, R8, 0xfe, !PT ;  /* 0x0000001007207212 */ /* 0x000fe400078efe08 */
[----:B------:R-:W-:Y:S01]  /*2e50*/  ISETP.GE.AND P6, PT, R118, c[0x0][0x198], PT ;  /* 0x0000660076007a0c */ /* 0x000fe20003fc6270 */
[----:B------:R-:W-:Y:S01]  /*2e60*/  IMAD.IADD R229, R231, 0x1, R2 ;  /* 0x00000001e7e57824 */ /* 0x000fe200078e0202 */
[----:B------:R-:W-:Y:S02]  /*2e70*/  IADD3 R12, R115, R243, RZ ;  /* 0x000000f3730c7210 */ /* 0x000fe40007ffe0ff */
[----:B------:R-:W-:Y:S02]  /*2e80*/  IADD3 R234, R233, R0, RZ ;  /* 0x00000000e9ea7210 */ /* 0x000fe40007ffe0ff */
[----:B------:R-:W-:Y:S01]  /*2e90*/  @P0 LOP3.LUT R252, R252, 0x1, RZ, 0xfc, !PT ;  /* 0x00000001fcfc0812 */ /* 0x000fe200078efcff */
[----:B------:R-:W-:Y:S05]  /*2ea0*/  BRA.DIV ~URZ, `(.L_x_1662) ;  /* 0x000157027f007947 */ /* 0x000fea000b800000 */
[----:B------:R1:W2:Y:S02]  /*2eb0*/  SHFL.IDX PT, R4, R14, RZ, 0x181f ;  /* 0x00181fff0e047589 */ /* 0x0002a400000e0000 */
.L_x_1781:
[----:B------:R-:W-:Y:S05]  /*2ec0*/  BRA.DIV ~URZ, `(.L_x_1663) ;  /* 0x000157527f007947 */ /* 0x000fea000b800000 */
[----:B------:R3:W4:Y:S02]  /*2ed0*/  SHFL.IDX PT, R0, R15, RZ, 0x181f ;  /* 0x00181fff0f007589 */ /* 0x00072400000e0000 */
.L_x_1782:
[----:B------:R-:W-:Y:S01]  /*2ee0*/  IMAD R13, R241, c[0x0][0x2c4], RZ ;  /* 0x0000b100f10d7a24 */ /* 0x000fe200078e02ff */
[----:B------:R-:W-:Y:S04]  /*2ef0*/  BSSY B0, `(.L_x_1664) ;  /* 0x000001e000007945 */ /* 0x000fe80003800000 */
[----:B------:R-:W-:-:S13]  /*2f00*/  ISETP.GE.AND P0, PT, R12, R13, PT ;  /* 0x0000000d0c00720c */ /* 0x000fda0003f06270 */
[----:B------:R-:W-:Y:S05]  /*2f10*/  @P0 BRA `(.L_x_1665) ;  /* 0x000001b000000947 */ /* 0x000fea0003800000 */
[----:B------:R-:W5:Y:S04]  /*2f20*/  LDL.64 R8, [R1] ;  /* 0x0000000001087983 */ /* 0x000f680000100a00 */
[----:B---3--:R-:W3:Y:S04]  /*2f30*/  LDL R6, [R1+0xc] ;  /* 0x00000c0001067983 */ /* 0x008ee80000100800 */
[----:B----4-:R-:W4:Y:S04]  /*2f40*/  LDL R7, [R1+0x24] ;  /* 0x0000240001077983 */ /* 0x010f280000100800 */
[----:B--2---:R-:W2:Y:S04]  /*2f50*/  LDL R2, [R1+0x8] ;  /* 0x0000080001027983 */ /* 0x004ea80000100800 */
[----:B------:R-:W2:Y:S04]  /*2f60*/  LDL R3, [R1+0x20] ;  /* 0x0000200001037983 */ /* 0x000ea80000100800 */
[----:B------:R-:W2:Y:S04]  /*2f70*/  LDL R16, [R1+0x10] ;  /* 0x0000100001107983 */ /* 0x000ea80000100800 */
[----:B------:R-:W2:Y:S01]  /*2f80*/  LDL R17, [R1+0x1c] ;  /* 0x00001c0001117983 */ /* 0x000ea20000100800 */
[----:B------:R-:W-:-:S02]  /*2f90*/  P2R R5, PR, RZ, 0x4 ;  /* 0x00000004ff057803 */ /* 0x000fc40000000000 */
[C---:B------:R-:W-:Y:S02]  /*2fa0*/  LOP3.LUT P2, RZ, R252.reuse, 0x4, RZ, 0xc0, !PT ;  /* 0x00000004fcff7812 */ /* 0x040fe4000784c0ff */
[----:B------:R-:W-:Y:S02]  /*2fb0*/  LOP3.LUT P1, RZ, R252, 0x1, RZ, 0xc0, !PT ;  /* 0x00000001fcff7812 */ /* 0x000fe4000782c0ff */
[----:B-----5:R-:W-:-:S04]  /*2fc0*/  LEA R10, P0, R8, R0, 0x1 ;  /* 0x00000000080a7211 */ /* 0x020fc800078008ff */
[----:B------:R-:W-:Y:S02]  /*2fd0*/  LEA.HI.X R11, R8, R4, R9, 0x1, P0 ;  /* 0x00000004080b7211 */ /* 0x000fe400000f0c09 */
[----:B---3--:R-:W-:-:S03]  /*2fe0*/  LEA R8, P0, R6, R0, 0x1 ;  /* 0x0000000006087211 */ /* 0x008fc600078008ff */
[----:B------:R-:W-:Y:S01]  /*2ff0*/  @!PT LDS RZ, [RZ] ;  /* 0x00000000fffff984 */ /* 0x000fe20000000800 */
[----:B------:R-:W-:Y:S01]  /*3000*/  @!PT LDS RZ, [RZ] ;  /* 0x00000000fffff984 */ /* 0x000fe20000000800 */
[----:B------:R-:W-:Y:S01]  /*3010*/  @!PT LDS RZ, [RZ] ;  /* 0x00000000fffff984 */ /* 0x000fe20000000800 */
[----:B------:R3:W-:Y:S01]  /*3020*/  LDGSTS.E.BYPASS.LTC128B.128 [R223+0x10100], [R10.64], !P6 ;  /* 0x101000000adf7fae */ /* 0x0007e2000f101d46 */
[----:B----4-:R-:W-:Y:S02]  /*3030*/  LEA.HI.X R9, R6, R4, R7, 0x1, P0 ;  /* 0x0000000406097211 */ /* 0x010fe400000f0c07 */
[----:B--2---:R-:W-:-:S03]  /*3040*/  LEA R6, P0, R2, R0, 0x1 ;  /* 0x0000000002067211 */ /* 0x004fc600078008ff */
[----:B------:R3:W-:Y:S01]  /*3050*/  LDGSTS.E.BYPASS.LTC128B.128 [R223+0x14100], [R8.64], !P2 ;  /* 0x1410000008df7fae */ /* 0x0007e2000d101d46 */
[----:B------:R-:W-:Y:S02]  /*3060*/  LEA.HI.X R7, R2, R4, R3, 0x1, P0 ;  /* 0x0000000402077211 */ /* 0x000fe400000f0c03 */
[----:B------:R-:W-:-:S04]  /*3070*/  LEA R2, P0, R16, R0, 0x1 ;  /* 0x0000000010027211 */ /* 0x000fc800078008ff */
[----:B------:R-:W-:Y:S02]  /*3080*/  LEA.HI.X R3, R16, R4, R17, 0x1, P0 ;  /* 0x0000000410037211 */ /* 0x000fe400000f0c11 */
[----:B------:R-:W-:-:S13]  /*3090*/  LOP3.LUT P0, RZ, R252, 0x2, RZ, 0xc0, !PT ;  /* 0x00000002fcff7812 */ /* 0x000fda000780c0ff */
[----:B------:R3:W-:Y:S04]  /*30a0*/  LDGSTS.E.BYPASS.LTC128B.128 [R223+0x18100], [R6.64], !P0 ;  /* 0x1810000006df7fae */ /* 0x0007e8000c101d46 */
[----:B------:R3:W-:Y:S01]  /*30b0*/  LDGSTS.E.BYPASS.LTC128B.128 [R223+0x1c100], [R2.64], !P1 ;  /* 0x1c10000002df7fae */ /* 0x0007e2000c901d46 */
[----:B------:R-:W-:-:S08]  /*30c0*/  ISETP.NE.AND P2, PT, R5, RZ, PT ;  /* 0x000000ff0500720c */ /* 0x000fd00003f45270 */
.L_x_1665:
[----:B------:R-:W-:Y:S05]  /*30d0*/  BSYNC B0 ;  /* 0x0000000000007941 */ /* 0x000fea0003800000 */
.L_x_1664:
[----:B------:R-:W-:Y:S05]  /*30e0*/  BRA.DIV ~URZ, `(.L_x_1666) ;  /* 0x000155927f007947 */ /* 0x000fea000b800000 */
[----:B--2---:R2:W1:Y:S04]  /*30f0*/  SHFL.IDX PT, R4, R14, 0x1, 0x181f ;  /* 0x00381f000e047f89 */ /* 0x00446800000e0000 */
[----:B----4-:R2:W4:Y:S02]  /*3100*/  SHFL.IDX PT, R0, R15, 0x1, 0x181f ;  /* 0x00381f000f007f89 */ /* 0x01052400000e0000 */
.L_x_1783:
[----:B---3--:R-:W-:Y:S01]  /*3110*/  IADD3 R2, R12, 0x20, RZ ;  /* 0x000000200c027810 */ /* 0x008fe20007ffe0ff */
[----:B------:R-:W-:Y:S03]  /*3120*/  BSSY B0, `(.L_x_1667) ;  /* 0x000001e000007945 */ /* 0x000fe60003800000 */
[----:B------:R-:W-:-:S13]  /*3130*/  ISETP.GE.AND P0, PT, R2, R13, PT ;  /* 0x0000000d0200720c */ /* 0x000fda0003f06270 */
[----:B------:R-:W-:Y:S05]  /*3140*/  @P0 BRA `(.L_x_1668) ;  /* 0x000001b000000947 */ /* 0x000fea0003800000 */
[----:B------:R-:W3:Y:S04]  /*3150*/  LDL.64 R8, [R1] ;  /* 0x0000000001087983 */ /* 0x000ee80000100a00 */
[----:B------:R-:W5:Y:S04]  /*3160*/  LDL R6, [R1+0xc] ;  /* 0x00000c0001067983 */ /* 0x000f680000100800 */
[----:B--2---:R-:W2:Y:S04]  /*3170*/  LDL R7, [R1+0x24] ;  /* 0x0000240001077983 */ /* 0x004ea80000100800 */
[----:B----4-:R-:W4:Y:S04]  /*3180*/  LDL R3, [R1+0x8] ;  /* 0x0000080001037983 */ /* 0x010f280000100800 */
[----:B------:R-:W4:Y:S04]  /*3190*/  LDL R18, [R1+0x20] ;  /* 0x0000200001127983 */ /* 0x000f280000100800 */
[----:B------:R-:W4:Y:S04]  /*31a0*/  LDL R16, [R1+0x10] ;  /* 0x0000100001107983 */ /* 0x000f280000100800 */
[----:B------:R-:W4:Y:S01]  /*31b0*/  LDL R17, [R1+0x1c] ;  /* 0x00001c0001117983 */ /* 0x000f220000100800 */
[----:B------:R-:W-:-:S02]  /*31c0*/  P2R R5, PR, RZ, 0x4 ;  /* 0x00000004ff057803 */ /* 0x000fc40000000000 */
[C---:B------:R-:W-:Y:S02]  /*31d0*/  LOP3.LUT P2, RZ, R252.reuse, 0x4, RZ, 0xc0, !PT ;  /* 0x00000004fcff7812 */ /* 0x040fe4000784c0ff */
[----:B------:R-:W-:Y:S02]  /*31e0*/  LOP3.LUT P1, RZ, R252, 0x1, RZ, 0xc0, !PT ;  /* 0x00000001fcff7812 */ /* 0x000fe4000782c0ff */
[----:B---3--:R-:W-:-:S04]  /*31f0*/  LEA R10, P0, R8, R0, 0x1 ;  /* 0x00000000080a7211 */ /* 0x008fc800078008ff */
[----:B-1----:R-:W-:Y:S02]  /*3200*/  LEA.HI.X R11, R8, R4, R9, 0x1, P0 ;  /* 0x00000004080b7211 */ /* 0x002fe400000f0c09 */
[----:B-----5:R-:W-:-:S03]  /*3210*/  LEA R8, P0, R6, R0, 0x1 ;  /* 0x0000000006087211 */ /* 0x020fc600078008ff */
[----:B------:R-:W-:Y:S01]  /*3220*/  @!PT LDS RZ, [RZ] ;  /* 0x00000000fffff984 */ /* 0x000fe20000000800 */
[----:B------:R-:W-:Y:S01]  /*3230*/  @!PT LDS RZ, [RZ] ;  /* 0x00000000fffff984 */ /* 0x000fe20000000800 */
[----:B------:R-:W-:Y:S01]  /*3240*/  @!PT LDS RZ, [RZ] ;  /* 0x00000000fffff984 */ /* 0x000fe20000000800 */
[----:B------:R1:W-:Y:S01]  /*3250*/  LDGSTS.E.BYPASS.LTC128B.128 [R223+0x11100], [R10.64], !P6 ;  /* 0x111000000adf7fae */ /* 0x0003e2000f101d46 */
[----:B--2---:R-:W-:Y:S02]  /*3260*/  LEA.HI.X R9, R6, R4, R7, 0x1, P0 ;  /* 0x0000000406097211 */ /* 0x004fe400000f0c07 */
[----:B----4-:R-:W-:-:S03]  /*3270*/  LEA R6, P0, R3, R0, 0x1 ;  /* 0x0000000003067211 */ /* 0x010fc600078008ff */
        /* <DEDUP_REMOVED lines=8> */
.L_x_1668:
[----:B------:R-:W-:Y:S05]  /*3300*/  BSYNC B0 ;  /* 0x0000000000007941 */ /* 0x000fea0003800000 */
.L_x_1667:
[----:B------:R-:W-:Y:S05]  /*3310*/  BRA.DIV ~URZ, `(.L_x_1669) ;  /* 0x000154227f007947 */ /* 0x000fea000b800000 */
[----:B-1----:R1:W3:Y:S02]  /*3320*/  SHFL.IDX PT, R4, R14, 0x2, 0x181f ;  /* 0x00581f000e047f89 */ /* 0x0022e400000e0000 */
.L_x_1784:
[----:B------:R-:W-:Y:S05]  /*3330*/  BRA.DIV ~URZ, `(.L_x_1670) ;  /* 0x000154727f007947 */ /* 0x000fea000b800000 */
[----:B----4-:R4:W1:Y:S02]  /*3340*/  SHFL.IDX PT, R0, R15, 0x2, 0x181f ;  /* 0x00581f000f007f89 */ /* 0x01086400000e0000 */
.L_x_1785:
[----:B------:R-:W-:Y:S01]  /*3350*/  IADD3 R2, R12, 0x40, RZ ;  /* 0x000000400c027810 */ /* 0x000fe20007ffe0ff */
[----:B------:R-:W-:Y:S03]  /*3360*/  BSSY B0, `(.L_x_1671) ;  /* 0x000001e000007945 */ /* 0x000fe60003800000 */
[----:B------:R-:W-:-:S13]  /*3370*/  ISETP.GE.AND P0, PT, R2, R13, PT ;  /* 0x0000000d0200720c */ /* 0x000fda0003f06270 */
[----:B------:R-:W-:Y:S05]  /*3380*/  @P0 BRA `(.L_x_1672) ;  /* 0x000001b000000947 */ /* 0x000fea0003800000 */
[----:B------:R-:W5:Y:S04]  /*3390*/  LDL.64 R8, [R1] ;  /* 0x0000000001087983 */ /* 0x000f680000100a00 */
[----:B--2---:R-:W2:Y:S04]  /*33a0*/  LDL R6, [R1+0xc] ;  /* 0x00000c0001067983 */ /* 0x004ea80000100800 */
[----:B----4-:R-:W4:Y:S04]  /*33b0*/  LDL R7, [R1+0x24] ;  /* 0x0000240001077983 */ /* 0x010f280000100800 */
[----:B---3--:R-:W3:Y:S04]  /*33c0*/  LDL R3, [R1+0x8] ;  /* 0x0000080001037983 */ /* 0x008ee80000100800 */
[----:B------:R-:W3:Y:S04]  /*33d0*/  LDL R18, [R1+0x20] ;  /* 0x0000200001127983 */ /* 0x000ee80000100800 */
[----:B------:R-:W3:Y:S04]  /*33e0*/  LDL R16, [R1+0x10] ;  /* 0x0000100001107983 */ /* 0x000ee80000100800 */
[----:B------:R-:W3:Y:S01]  /*33f0*/  LDL R17, [R1+0x1c] ;  /* 0x00001c0001117983 */ /* 0x000ee20000100800 */
[----:B------:R-:W-:-:S02]  /*3400*/  P2R R5, PR, RZ, 0x4 ;  /* 0x00000004ff057803 */ /* 0x000fc40000000000 */
[C---:B------:R-:W-:Y:S02]  /*3410*/  LOP3.LUT P2, RZ, R252.reuse, 0x4, RZ, 0xc0, !PT ;  /* 0x00000004fcff7812 */ /* 0x040fe4000784c0ff */
[----:B------:R-:W-:Y:S02]  /*3420*/  LOP3.LUT P1, RZ, R252, 0x1, RZ, 0xc0, !PT ;  /* 0x00000001fcff7812 */ /* 0x000fe4000782c0ff */
[----:B-1---5:R-:W-:-:S04]  /*3430*/  LEA R10, P0, R8, R0, 0x1 ;  /* 0x00000000080a7211 */ /* 0x022fc800078008ff */
[----:B------:R-:W-:Y:S02]  /*3440*/  LEA.HI.X R11, R8, R4, R9, 0x1, P0 ;  /* 0x00000004080b7211 */ /* 0x000fe400000f0c09 */
[----:B--2---:R-:W-:-:S03]  /*3450*/  LEA R8, P0, R6, R0, 0x1 ;  /* 0x0000000006087211 */ /* 0x004fc600078008ff */
[----:B------:R-:W-:Y:S01]  /*3460*/  @!PT LDS RZ, [RZ] ;  /* 0x00000000fffff984 */ /* 0x000fe20000000800 */
[----:B------:R-:W-:Y:S01]  /*3470*/  @!PT LDS RZ, [RZ] ;  /* 0x00000000fffff984 */ /* 0x000fe20000000800 */
[----:B------:R-:W-:Y:S01]  /*3480*/  @!PT LDS RZ, [RZ] ;  /* 0x00000000fffff984 */ /* 0x000fe20000000800 */
[----:B------:R1:W-:Y:S01]  /*3490*/  LDGSTS.E.BYPASS.LTC128B.128 [R223+0x12100], [R10.64], !P6 ;  /* 0x121000000adf7fae */ /* 0x0003e2000f101d46 */
[----:B----4-:R-:W-:Y:S02]  /*34a0*/  LEA.HI.X R9, R6, R4, R7, 0x1, P0 ;  /* 0x0000000406097211 */ /* 0x010fe400000f0c07 */
[----:B---3--:R-:W-:-:S03]  /*34b0*/  LEA R6, P0, R3, R0, 0x1 ;  /* 0x0000000003067211 */ /* 0x008fc600078008ff */
        /* <DEDUP_REMOVED lines=8> */
.L_x_1672:
[----:B------:R-:W-:Y:S05]  /*3540*/  BSYNC B0 ;  /* 0x0000000000007941 */ /* 0x000fea0003800000 */
.L_x_1671:
[----:B------:R-:W-:Y:S05]  /*3550*/  BRA.DIV ~URZ, `(.L_x_1673) ;  /* 0x000152b27f007947 */ /* 0x000fea000b800000 */
[----:B---3--:R3:W2:Y:S04]  /*3560*/  SHFL.IDX PT, R4, R14, 0x3, 0x181f ;  /* 0x00781f000e047f89 */ /* 0x0086a800000e0000 */
[----:B-1----:R3:W1:Y:S02]  /*3570*/  SHFL.IDX PT, R0, R15, 0x3, 0x181f ;  /* 0x00781f000f007f89 */ /* 0x00266400000e0000 */
.L_x_1786:
[----:B------:R-:W5:Y:S04]  /*3580*/  LDL.64 R8, [R1] ;  /* 0x0000000001087983 */ /* 0x000f680000100a00 */
[----:B---3--:R-:W3:Y:S04]  /*3590*/  LDL R6, [R1+0xc] ;  /* 0x00000c0001067983 */ /* 0x008ee80000100800 */
[----:B----4-:R-:W4:Y:S04]  /*35a0*/  LDL R7, [R1+0x24] ;  /* 0x0000240001077983 */ /* 0x010f280000100800 */
[----:B--2---:R-:W2:Y:S04]  /*35b0*/  LDL R14, [R1+0x8] ;  /* 0x00000800010e7983 */ /* 0x004ea80000100800 */
[----:B------:R-:W2:Y:S04]  /*35c0*/  LDL R15, [R1+0x20] ;  /* 0x00002000010f7983 */ /* 0x000ea80000100800 */
[----:B------:R-:W2:Y:S04]  /*35d0*/  LDL R10, [R1+0x10] ;  /* 0x00001000010a7983 */ /* 0x000ea80000100800 */
[----:B------:R-:W2:Y:S01]  /*35e0*/  LDL R11, [R1+0x1c] ;  /* 0x00001c00010b7983 */ /* 0x000ea20000100800 */
[----:B------:R-:W-:-:S04]  /*35f0*/  IADD3 R2, R12, 0x60, RZ ;  /* 0x000000600c027810 */ /* 0x000fc80007ffe0ff */
[----:B------:R-:W-:Y:S02]  /*3600*/  ISETP.GE.AND P0, PT, R2, R13, PT ;  /* 0x0000000d0200720c */ /* 0x000fe40003f06270 */
[----:B------:R-:W-:Y:S02]  /*3610*/  P2R R5, PR, RZ, 0x4 ;  /* 0x00000004ff057803 */ /* 0x000fe40000000000 */
[----:B------:R-:W-:Y:S01]  /*3620*/  LOP3.LUT P2, RZ, R252, 0x4, RZ, 0xc0, !PT ;  /* 0x00000004fcff7812 */ /* 0x000fe2000784c0ff */
[----:B------:R-:W-:-:S04]  /*3630*/  IMAD.SHL.U32 R89, R88, 0x40, RZ ;  /* 0x0000004058597824 */ /* 0x000fc800078e00ff */
[----:B------:R-:W-:-:S04]  /*3640*/  IMAD.IADD R90, R240, 0x1, -R89 ;  /* 0x00000001f05a7824 */ /* 0x000fc800078e0a59 */
[----:B-1---5:R-:W-:-:S04]  /*3650*/  @!P0 LEA R2, P1, R8, R0, 0x1 ;  /* 0x0000000008028211 */ /* 0x022fc800078208ff */
[----:B------:R-:W-:Y:S02]  /*3660*/  @!P0 LEA.HI.X R3, R8, R4, R9, 0x1, P1 ;  /* 0x0000000408038211 */ /* 0x000fe400008f0c09 */
[----:B---3--:R-:W-:-:S03]  /*3670*/  @!P0 LEA R8, P1, R6, R0, 0x1 ;  /* 0x0000000006088211 */ /* 0x008fc600078208ff */
[----:B------:R-:W-:Y:S01]  /*3680*/  @!PT LDS RZ, [RZ] ;  /* 0x00000000fffff984 */ /* 0x000fe20000000800 */
[----:B------:R-:W-:Y:S01]  /*3690*/  @!PT LDS RZ, [RZ] ;  /* 0x00000000fffff984 */ /* 0x000fe20000000800 */
[----:B------:R-:W-:Y:S01]  /*36a0*/  @!PT LDS RZ, [RZ] ;  /* 0x00000000fffff984 */ /* 0x000fe20000000800 */
[----:B------:R1:W-:Y:S01]  /*36b0*/  @!P0 LDGSTS.E.BYPASS.LTC128B.128 [R223+0x13100], [R2.64], !P6 ;  /* 0x1310000002df8fae */ /* 0x0003e2000f101d46 */
[----:B----4-:R-:W-:Y:S02]  /*36c0*/  @!P0 LEA.HI.X R9, R6, R4, R7, 0x1, P1 ;  /* 0x0000000406098211 */ /* 0x010fe400008f0c07 */
[----:B--2---:R-:W-:Y:S02]  /*36d0*/  @!P0 LEA R6, P1, R14, R0, 0x1 ;  /* 0x000000000e068211 */ /* 0x004fe400078208ff */
[----:B------:R-:W-:Y:S01]  /*36e0*/  LOP3.LUT P6, RZ, R252, 0x1, RZ, 0xc0, !PT ;  /* 0x00000001fcff7812 */ /* 0x000fe200078cc0ff */
[----:B------:R2:W-:Y:S01]  /*36f0*/  @!P0 LDGSTS.E.BYPASS.LTC128B.128 [R223+0x17100], [R8.64], !P2 ;  /* 0x1710000008df8fae */ /* 0x0005e2000d101d46 */
[----:B------:R-:W-:Y:S02]  /*3700*/  @!P0 LEA.HI.X R7, R14, R4, R15, 0x1, P1 ;  /* 0x000000040e078211 */ /* 0x000fe400008f0c0f */
[----:B-1----:R-:W-:-:S04]  /*3710*/  @!P0 LEA R2, P1, R10, R0, 0x1 ;  /* 0x000000000a028211 */ /* 0x002fc800078208ff */
[----:B------:R-:W-:Y:S02]  /*3720*/  @!P0 LEA.HI.X R3, R10, R4, R11, 0x1, P1 ;  /* 0x000000040a038211 */ /* 0x000fe400008f0c0b */
[----:B------:R-:W1:Y:S01]  /*3730*/  S2R R11, SR_TID.X ;  /* 0x00000000000b7919 */ /* 0x000e620000002100 */
[----:B------:R-:W-:Y:S02]  /*3740*/  LOP3.LUT P1, RZ, R252, 0x2, RZ, 0xc0, !PT ;  /* 0x00000002fcff7812 */ /* 0x000fe4000782c0ff */
[----:B------:R-:W-:Y:S01]  /*3750*/  ISETP.NE.AND P2, PT, R5, RZ, PT ;  /* 0x000000ff0500720c */ /* 0x000fe20003f45270 */
[----:B------:R-:W-:-:S10]  /*3760*/  IMAD.WIDE.U32 R4, R88, c[0x0][0x1e0], RZ ;  /* 0x0000780058047a25 */ /* 0x000fd400078e00ff */
[----:B------:R3:W-:Y:S04]  /*3770*/  @!P0 LDGSTS.E.BYPASS.LTC128B.128 [R223+0x1b100], [R6.64], !P1 ;  /* 0x1b10000006df8fae */ /* 0x0007e8000c901d46 */
[----:B------:R4:W-:Y:S04]  /*3780*/  @!P0 LDGSTS.E.BYPASS.LTC128B.128 [R223+0x1f100], [R2.64], !P6 ;  /* 0x1f10000002df8fae */ /* 0x0009e8000f101d46 */
[----:B------:R-:W0:Y:S01]  /*3790*/  LDGDEPBAR ;  /* 0x00000000000079af */ /* 0x000e220000000000 */
[----:B-1----:R-:W-:-:S04]  /*37a0*/  SHF.R.S32.HI R10, RZ, 0x1f, R11 ;  /* 0x0000001fff0a7819 */ /* 0x002fc8000001140b */
[----:B------:R-:W-:Y:S02]  /*37b0*/  LEA.HI R10, R10, R11, RZ, 0x3 ;  /* 0x0000000b0a0a7211 */ /* 0x000fe400078f18ff */
[----:B---3--:R-:W-:-:S05]  /*37c0*/  SHF.R.S32.HI R7, RZ, 0x1f, R88 ;  /* 0x0000001fff077819 */ /* 0x008fca0000011458 */
[----:B------:R-:W-:Y:S01]  /*37d0*/  IMAD R0, R7, c[0x0][0x1e0], RZ ;  /* 0x0000780007007a24 */ /* 0x000fe200078e02ff */
[----:B------:R-:W-:-:S03]  /*37e0*/  SHF.R.S32.HI R10, RZ, 0x3, R10 ;  /* 0x00000003ff0a7819 */ /* 0x000fc6000001140a */
[----:B----4-:R-:W-:Y:S01]  /*37f0*/  IMAD R2, R88, c[0x0][0x1e4], R0 ;  /* 0x0000790058027a24 */ /* 0x010fe200078e0200 */
[----:B------:R-:W-:-:S03]  /*3800*/  LEA R0, P0, R4, R230, 0x6 ;  /* 0x000000e604007211 */ /* 0x000fc600078030ff */
[----:B------:R-:W-:Y:S01]  /*3810*/  IMAD.IADD R3, R5, 0x1, R2 ;  /* 0x0000000105037824 */ /* 0x000fe200078e0202 */
[----:B------:R-:W-:-:S04]  /*3820*/  IADD3 R2, -R89, R240, -R10 ;  /* 0x000000f059027210 */ /* 0x000fc80007ffe90a */
[----:B------:R-:W-:Y:S02]  /*3830*/  LEA.HI.X R3, R4, R229, R3, 0x6, P0 ;  /* 0x000000e504037211 */ /* 0x000fe400000f3403 */
[----:B------:R-:W-:Y:S01]  /*3840*/  ISETP.GE.AND P0, PT, R2, 0x21, PT ;  /* 0x000000210200780c */ /* 0x000fe20003f06270 */
[----:B------:R-:W-:-:S04]  /*3850*/  IMAD.MOV.U32 R4, RZ, RZ, 0x20 ;  /* 0x00000020ff047424 */ /* 0x000fc800078e00ff */
[----:B--2---:R-:W-:-:S04]  /*3860*/  IMAD.WIDE.U32 R8, R4, c[0x0][0x1e0], RZ ;  /* 0x0000780004087a25 */ /* 0x004fc800078e00ff */
[----:B------:R-:W-:Y:S01]  /*3870*/  IMAD R4, R4, c[0x0][0x1e4], RZ ;  /* 0x0000790004047a24 */ /* 0x000fe200078e02ff */
[----:B------:R-:W-:Y:S01]  /*3880*/  WARPSYNC 0xffffffff ;  /* 0xffffffff00007948 */ /* 0x000fe20003800000 */
[----:B------:R-:W-:Y:S02]  /*3890*/  BAR.SYNC.DEFER_BLOCKING 0x0 ;  /* 0x0000000000007b1d */ /* 0x000fe40000010000 */
[----:B------:R-:W-:-:S04]  /*38a0*/  @P0 IADD3 R6, P1, R0, R8, RZ ;  /* 0x0000000800060210 */ /* 0x000fc80007f3e0ff */
[----:B------:R-:W-:Y:S02]  /*38b0*/  @P0 IADD3.X R8, R3, R9, R4, P1, !PT ;  /* 0x0000000903080210 */ /* 0x000fe40000ffe404 */
[----:B------:R-:W-:-:S13]  /*38c0*/  ISETP.GE.AND P1, PT, R2, 0x1, PT ;  /* 0x000000010200780c */ /* 0x000fda0003f26270 */
        /* <DEDUP_REMOVED lines=14> */
[----:B------:R2:W-:Y:S04]  /*39b0*/  @P0 LDGSTS.E.BYPASS.LTC128B.128 [R223+0xf100], [R2.64+0x180], !P2 ;  /* 0x0f10018002df0fae */ /* 0x0005e8000d101d46 */
[----:B------:R-:W0:Y:S01]  /*39c0*/  LDGDEPBAR ;  /* 0x00000000000079af */ /* 0x000e220000000000 */
[----:B------:R-:W-:-:S04]  /*39d0*/  IMAD R0, R7, c[0x0][0x208], RZ ;  /* 0x0000820007007a24 */ /* 0x000fc800078e02ff */
[C---:B------:R-:W-:Y:S02]  /*39e0*/  IMAD R6, R88.reuse, c[0x0][0x20c], R0 ;  /* 0x0000830058067a24 */ /* 0x040fe400078e0200 */
[----:B-1----:R-:W-:-:S05]  /*39f0*/  IMAD.WIDE.U32 R4, R88, c[0x0][0x208], RZ ;  /* 0x0000820058047a25 */ /* 0x002fca00078e00ff */
[----:B------:R-:W-:Y:S01]  /*3a00*/  LEA R0, P0, R4, R232, 0x6 ;  /* 0x000000e804007211 */ /* 0x000fe200078030ff */
[----:B--2---:R-:W-:Y:S01]  /*3a10*/  IMAD.IADD R3, R5, 0x1, R6 ;  /* 0x0000000105037824 */ /* 0x004fe200078e0206 */
[----:B------:R-:W-:-:S04]  /*3a20*/  DEPBAR.LE SB0, 0x1 ;  /* 0x000080400000791a */ /* 0x000fc80000000000 */
[----:B------:R-:W-:Y:S01]  /*3a30*/  LEA.HI.X R3, R4, R234, R3, 0x6, P0 ;  /* 0x000000ea04037211 */ /* 0x000fe200000f3403 */
[----:B------:R-:W-:-:S04]  /*3a40*/  DEPBAR.LE SB0, 0x0 ;  /* 0x000080000000791a */ /* 0x000fc80000000000 */
[C---:B------:R-:W-:Y:S01]  /*3a50*/  LEA R2, P0, R0.reuse, c[0x0][0x1f8], 0x1 ;  /* 0x00007e0000027a11 */ /* 0x040fe200078008ff */
[----:B------:R-:W-:Y:S01]  /*3a60*/  BAR.SYNC.DEFER_BLOCKING 0x0 ;  /* 0x0000000000007b1d */ /* 0x000fe20000010000 */
[----:B------:R-:W-:Y:S02]  /*3a70*/  IMAD.MOV.U32 R4, RZ, RZ, c[0x0][0x208] ;  /* 0x00008200ff047624 */ /* 0x000fe400078e00ff */
[----:B------:R-:W-:Y:S02]  /*3a80*/  LEA.HI.X R3, R0, c[0x0][0x1fc], R3, 0x1, P0 ;  /* 0x00007f0000037a11 */ /* 0x000fe400000f0c03 */
[----:B------:R-:W-:Y:S01]  /*3a90*/  LOP3.LUT R0, R32, 0x1, RZ, 0xc0, !PT ;  /* 0x0000000120007812 */ /* 0x000fe200078ec0ff */
[----:B------:R-:W-:Y:S01]  /*3aa0*/  IMAD.MOV.U32 R5, RZ, RZ, c[0x0][0x20c] ;  /* 0x00008300ff057624 */ /* 0x000fe200078e00ff */
[----:B------:R-:W-:Y:S02]  /*3ab0*/  P2R R14, PR, RZ, 0x20 ;  /* 0x00000020ff0e7803 */ /* 0x000fe40000000000 */
[----:B------:R-:W-:Y:S01]  /*3ac0*/  ISETP.NE.U32.AND P5, PT, R0, 0x1, PT ;  /* 0x000000010000780c */ /* 0x000fe20003fa5070 */
[----:B------:R-:W-:Y:S01]  /*3ad0*/  IMAD.IADD R0, R90, 0x1, -R10 ;  /* 0x000000015a007824 */ /* 0x000fe200078e0a0a */
[----:B------:R-:W-:-:S04]  /*3ae0*/  LEA R12, P0, R4, R2, 0x6 ;  /* 0x00000002040c7211 */ /* 0x000fc800078030ff */
[----:B------:R-:W-:Y:S02]  /*3af0*/  LEA.HI.X R13, R4, R3, R5, 0x6, P0 ;  /* 0x00000003040d7211 */ /* 0x000fe400000f3405 */
[----:B------:R-:W-:Y:S02]  /*3b00*/  ISETP.LT.OR P0, PT, R0, 0x1, P5 ;  /* 0x000000010000780c */ /* 0x000fe40002f01670 */
[----:B------:R-:W-:Y:S01]  /*3b10*/  LOP3.LUT P6, RZ, R32, 0x2, RZ, 0xc0, !PT ;  /* 0x0000000220ff7812 */ /* 0x000fe200078cc0ff */
[----:B------:R-:W-:Y:S04]  /*3b20*/  LDSM.16.M88.4 R4, [R198] ;  /* 0x00000000c604783b */ /* 0x000fe80000000200 */
[----:B------:R-:W1:Y:S04]  /*3b30*/  LDSM.16.M88.4 R28, [R159] ;  /* 0x000000009f1c783b */ /* 0x000e680000000200 */
[----:B------:R-:W2:Y:S04]  /*3b40*/  LDSM.16.M88.4 R24, [R159+0x800] ;  /* 0x000800009f18783b */ /* 0x000ea80000000200 */
[----:B------:R-:W3:Y:S04]  /*3b50*/  LDSM.16.M88.4 R20, [R159+0x1000] ;  /* 0x001000009f14783b */ /* 0x000ee80000000200 */
[----:B------:R-:W4:Y:S04]  /*3b60*/  LDSM.16.M88.4 R16, [R159+0x1800] ;  /* 0x001800009f10783b */ /* 0x000f280000000200 */
[----:B------:R-:W-:Y:S04]  /*3b70*/  LDSM.16.M88.4 R8, [R199] ;  /* 0x00000000c708783b */ /* 0x000fe80000000200 */
[----:B------:R-:W5:Y:S04]  /*3b80*/  LDSM.16.M88.4 R52, [R202] ;  /* 0x00000000ca34783b */ /* 0x000f680000000200 */
[----:B------:R-:W1:Y:S04]  /*3b90*/  LDSM.16.M88.4 R60, [R217] ;  /* 0x00000000d93c783b */ /* 0x000e680000000200 */
[----:B------:R-:W1:Y:S04]  /*3ba0*/  LDSM.16.M88.4 R68, [R216] ;  /* 0x00000000d844783b */ /* 0x000e680000000200 */
[----:B------:R-:W1:Y:S04]  /*3bb0*/  LDSM.16.M88.4 R72, [R215] ;  /* 0x00000000d748783b */ /* 0x000e680000000200 */
[----:B------:R-:W-:Y:S01]  /*3bc0*/  @!PT LDS RZ, [RZ] ;  /* 0x00000000fffff984 */ /* 0x000fe20000000800 */
[----:B------:R-:W-:Y:S01]  /*3bd0*/  @!PT LDS RZ, [RZ] ;  /* 0x00000000fffff984 */ /* 0x000fe20000000800 */
[----:B------:R-:W-:Y:S01]  /*3be0*/  @!PT LDS RZ, [RZ] ;  /* 0x00000000fffff984 */ /* 0x000fe20000000800 */
[----:B------:R1:W-:Y:S01]  /*3bf0*/  LDGSTS.E.BYPASS.LTC128B.128 [R223+0x100], [R2.64], !P0 ;  /* 0x0010000002df7fae */ /* 0x0003e2000c101d46 */
[----:B------:R-:W-:-:S02]  /*3c00*/  ISETP.LT.OR P0, PT, R0, 0x1, !P6 ;  /* 0x000000010000780c */ /* 0x000fc40007701670 */
[----:B------:R-:W-:-:S11]  /*3c10*/  LOP3.LUT P1, RZ, R32, 0x4, RZ, 0xc0, !PT ;  /* 0x0000000420ff7812 */ /* 0x000fd6000782c0ff */
        /* <DEDUP_REMOVED lines=9> */
[----:B------:R-:W-:Y:S01]  /*3cb0*/  ISETP.LT.OR P0, PT, R0, 0x21, !P0 ;  /* 0x000000210000780c */ /* 0x000fe20004701670 */
[C---:B-1----:R-:W-:Y:S08]  /*3cc0*/  HMMA.16816.F32 R32, R4.reuse, R28, RZ ;  /* 0x0000001c0420723c */ /* 0x042ff000000018ff */
[C---:B------:R-:W-:Y:S01]  /*3cd0*/  HMMA.16816.F32 R28, R4.reuse, R30, RZ ;  /* 0x0000001e041c723c */ /* 0x040fe200000018ff */
[----:B------:R1:W-:Y:S04]  /*3ce0*/  LDGSTS.E.BYPASS.LTC128B.128 [R223+0x6100], [R2.64+0x180], !P4 ;  /* 0x0610018002df7fae */ /* 0x0003e8000e101d46 */
[----:B------:R1:W-:Y:S03]  /*3cf0*/  LDGSTS.E.BYPASS.LTC128B.128 [R223+0x1100], [R12.64], !P5 ;  /* 0x011000000cdf7fae */ /* 0x0003e6000e901d46 */
[C---:B--2---:R-:W-:Y:S01]  /*3d00*/  HMMA.16816.F32 R36, R4.reuse, R24, RZ ;  /* 0x000000180424723c */ /* 0x044fe200000018ff */
[----:B------:R1:W-:Y:S04]  /*3d10*/  LDGSTS.E.BYPASS.LTC128B.128 [R223+0x3100], [R12.64+0x80], !P6 ;  /* 0x031000800cdf7fae */ /* 0x0003e8000f101d46 */
[----:B------:R1:W-:Y:S03]  /*3d20*/  LDGSTS.E.BYPASS.LTC128B.128 [R223+0x5100], [R12.64+0x100], !P1 ;  /* 0x051001000cdf7fae */ /* 0x0003e6000c901d46 */
[C---:B------:R-:W-:Y:S01]  /*3d30*/  HMMA.16816.F32 R40, R4.reuse, R26, RZ ;  /* 0x0000001a0428723c */ /* 0x040fe200000018ff */
[----:B------:R1:W-:Y:S04]  /*3d40*/  LDGSTS.E.BYPASS.LTC128B.128 [R223+0x7100], [R12.64+0x180], !P0 ;  /* 0x071001800cdf7fae */ /* 0x0003e8000c101d46 */
[----:B------:R-:W-:Y:S03]  /*3d50*/  LDSM.16.M88.4 R64, [R197] ;  /* 0x00000000c540783b */ /* 0x000fe60000000200 */
[C---:B---3--:R-:W-:Y:S01]  /*3d60*/  HMMA.16816.F32 R44, R4.reuse, R20, RZ ;  /* 0x00000014042c723c */ /* 0x048fe200000018ff */
[----:B------:R-:W-:Y:S04]  /*3d70*/  LDSM.16.M88.4 R76, [R197+0x800] ;  /* 0x00080000c54c783b */ /* 0x000fe80000000200 */
[----:B------:R-:W-:Y:S03]  /*3d80*/  LDSM.16.M88.4 R80, [R197+0x1000] ;  /* 0x00100000c550783b */ /* 0x000fe60000000200 */
[C---:B------:R-:W-:Y:S01]  /*3d90*/  HMMA.16816.F32 R48, R4.reuse, R22, RZ ;  /* 0x000000160430723c */ /* 0x040fe200000018ff */
[----:B------:R-:W-:Y:S07]  /*3da0*/  LDSM.16.M88.4 R84, [R197+0x1800] ;  /* 0x00180000c554783b */ /* 0x000fee0000000200 */
[C---:B----4-:R-:W-:Y:S01]  /*3db0*/  HMMA.16816.F32 R56, R4.reuse, R16, RZ ;  /* 0x000000100438723c */ /* 0x050fe200000018ff */
[----:B------:R-:W-:Y:S01]  /*3dc0*/  ISETP.NE.AND P4, PT, R15, RZ, PT ;  /* 0x000000ff0f00720c */ /* 0x000fe20003f85270 */
[----:B------:R-:W0:Y:S06]  /*3dd0*/  LDGDEPBAR ;  /* 0x00000000000079af */ /* 0x000e2c0000000000 */
[----:B------:R-:W-:Y:S01]  /*3de0*/  HMMA.16816.F32 R16, R4, R18, RZ ;  /* 0x000000120410723c */ /* 0x000fe200000018ff */
[----:B------:R-:W2:Y:S01]  /*3df0*/  LDSM.16.M88.4 R4, [R201] ;  /* 0x00000000c904783b */ /* 0x000ea20000000200 */
[----:B------:R-:W-:-:S06]  /*3e00*/  ISETP.NE.AND P5, PT, R14, RZ, PT ;  /* 0x000000ff0e00720c */ /* 0x000fcc0003fa5270 */
[C---:B-----5:R-:W-:Y:S08]  /*3e10*/  HMMA.16816.F32 R20, R8.reuse, R52, R32 ;  /* 0x000000340814723c */ /* 0x060ff00000001820 */
[C---:B------:R-:W-:Y:S01]  /*3e20*/  HMMA.16816.F32 R24, R8.reuse, R54, R28 ;  /* 0x000000360818723c */ /* 0x040fe2000000181c */
[----:B------:R-:W-:Y:S07]  /*3e30*/  LDSM.16.M88.4 R52, [R159+0x2000] ;  /* 0x002000009f34783b */ /* 0x000fee0000000200 */
[C---:B------:R-:W-:Y:S08]  /*3e40*/  HMMA.16816.F32 R28, R8.reuse, R60, R36 ;  /* 0x0000003c081c723c */ /* 0x040ff00000001824 */
[C---:B------:R-:W-:Y:S01]  /*3e50*/  HMMA.16816.F32 R32, R8.reuse, R62, R40 ;  /* 0x0000003e0820723c */ /* 0x040fe20000001828 */
[----:B------:R-:W-:Y:S07]  /*3e60*/  LDSM.16.M88.4 R60, [R159+0x2800] ;  /* 0x002800009f3c783b */ /* 0x000fee0000000200 */
[C---:B------:R-:W-:Y:S08]  /*3e70*/  HMMA.16816.F32 R36, R8.reuse, R68, R44 ;  /* 0x000000440824723c */ /* 0x040ff0000000182c */
[C---:B------:R-:W-:Y:S01]  /*3e80*/  HMMA.16816.F32 R40, R8.reuse, R70, R48 ;  /* 0x000000460828723c */ /* 0x040fe20000001830 */
[----:B------:R-:W-:Y:S04]  /*3e90*/  LDSM.16.M88.4 R48, [R194] ;  /* 0x00000000c230783b */ /* 0x000fe80000000200 */
[----:B------:R-:W-:Y:S03]  /*3ea0*/  LDSM.16.M88.4 R68, [R194+0x1000] ;  /* 0x00100000c244783b */ /* 0x000fe60000000200 */
[C---:B------:R-:W-:Y:S01]  /*3eb0*/  HMMA.16816.F32 R44, R8.reuse, R72, R56 ;  /* 0x00000048082c723c */ /* 0x040fe20000001838 */
[----:B------:R-:W-:Y:S07]  /*3ec0*/  LDSM.16.M88.4 R56, [R194+0x800] ;  /* 0x00080000c238783b */ /* 0x000fee0000000200 */
[----:B-1----:R-:W-:Y:S01]  /*3ed0*/  HMMA.16816.F32 R12, R8, R74, R16 ;  /* 0x0000004a080c723c */ /* 0x002fe20000001810 */
[----:B------:R-:W1:Y:S04]  /*3ee0*/  LDSM.16.M88.4 R8, [R200] ;  /* 0x00000000c808783b */ /* 0x000e680000000200 */
[----:B------:R-:W3:Y:S03]  /*3ef0*/  LDSM.16.M88.4 R72, [R194+0x1800] ;  /* 0x00180000c248783b */ /* 0x000ee60000000200 */
[C---:B--2---:R-:W-:Y:S01]  /*3f00*/  HMMA.16816.F32 R16, R4.reuse, R64, R20 ;  /* 0x000000400410723c */ /* 0x044fe20000001814 */
[----:B------:R-:W-:Y:S07]  /*3f10*/  LDSM.16.M88.4 R20, [R214] ;  /* 0x00000000d614783b */ /* 0x000fee0000000200 */
        /* <DEDUP_REMOVED lines=10> */
[----:B------:R-:W2:Y:S07]  /*3fc0*/  LDSM.16.M88.4 R4, [R198+0x4000] ;  /* 0x00400000c604783b */ /* 0x000eae0000000200 */
        /* <DEDUP_REMOVED lines=11> */
[----:B------:R-:W1:Y:S04]  /*4080*/  LDSM.16.M88.4 R8, [R199+0x4000] ;  /* 0x00400000c708783b */ /* 0x000e680000000200 */
[----:B------:R-:W3:Y:S03]  /*4090*/  LDSM.16.M88.4 R72, [R211] ;  /* 0x00000000d348783b */ /* 0x000ee60000000200 */
        /* <DEDUP_REMOVED lines=36> */
[----:B------:R-:W2:Y:S04]  /*42e0*/  LDSM.16.M88.4 R4, [R198+0x8000] ;  /* 0x00800000c604783b */ /* 0x000ea80000000200 */
[----:B------:R-:W-:Y:S03]  /*42f0*/  LDSM.16.M88.4 R76, [R207] ;  /* 0x00000000cf4c783b */ /* 0x000fe60000000200 */
        /* <DEDUP_REMOVED lines=9> */
[C---:B---3--:R-:W-:Y:S08]  /*4390*/  HMMA.16816.F32 R44, R8.reuse, R72, R44 ;  /* 0x00000048082c723c */ /* 0x048ff0000000182c */
        /* <DEDUP_REMOVED lines=44> */
[----:B------:R-:W-:Y:S07]  /*4660*/  LDSM.16.M88.4 R48, [R206] ;  /* 0x00000000ce30783b */ /* 0x000fee0000000200 */
[C---:B------:R-:W-:Y:S08]  /*4670*/  HMMA.16816.F32 R28, R8.reuse, R56, R24 ;  /* 0x00000038081c723c */ /* 0x040ff00000001818 */
[C---:B------:R-:W-:Y:S01]  /*4680*/  HMMA.16816.F32 R24, R8.reuse, R58, R20 ;  /* 0x0000003a0818723c */ /* 0x040fe20000001814 */
[----:B------:R-:W-:Y:S07]  /*4690*/  LDSM.16.M88.4 R56, [R197+0x6000] ;  /* 0x00600000c538783b */ /* 0x000fee0000000200 */
[C---:B------:R-:W-:Y:S08]  /*46a0*/  HMMA.16816.F32 R20, R8.reuse, R68, R16 ;  /* 0x000000440814723c */ /* 0x040ff00000001810 */
[C---:B------:R-:W-:Y:S01]  /*46b0*/  HMMA.16816.F32 R16, R8.reuse, R70, R40 ;  /* 0x000000460810723c */ /* 0x040fe20000001828 */
[----:B------:R-:W-:Y:S07]  /*46c0*/  LDSM.16.M88.4 R68, [R204] ;  /* 0x00000000cc44783b */ /* 0x000fee0000000200 */
[C---:B----4-:R-:W-:Y:S08]  /*46d0*/  HMMA.16816.F32 R44, R8.reuse, R76, R44 ;  /* 0x0000004c082c723c */ /* 0x050ff0000000182c */
[----:B------:R-:W-:Y:S01]  /*46e0*/  HMMA.16816.F32 R8, R8, R78, R12 ;  /* 0x0000004e0808723c */ /* 0x000fe2000000180c */
[----:B------:R-:W1:Y:S04]  /*46f0*/  LDSM.16.M88.4 R12, [R199+0xc000] ;  /* 0x00c00000c70c783b */ /* 0x000e680000000200 */
[----:B------:R-:W4:Y:S03]  /*4700*/  LDSM.16.M88.4 R76, [R203] ;  /* 0x00000000cb4c783b */ /* 0x000f260000000200 */
        /* <DEDUP_REMOVED lines=9> */
[C---:B---3--:R-:W-:Y:S01]  /*47a0*/  HMMA.16816.F32 R16, R4.reuse, R80, R44 ;  /* 0x000000500410723c */ /* 0x048fe2000000182c */
[----:B------:R-:W-:Y:S07]  /*47b0*/  LDSM.16.M88.4 R44, [R194+0x7000] ;  /* 0x00700000c22c783b */ /* 0x000fee0000000200 */
        /* <DEDUP_REMOVED lines=10> */
[C---:B------:R-:W-:Y:S08]  /*4860*/  HMMA.16816.F32 R20, R12.reuse, R70, R20 ;  /* 0x000000460c14723c */ /* 0x040ff00000001814 */
[C---:B----4-:R-:W-:Y:S08]  /*4870*/  HMMA.16816.F32 R16, R12.reuse, R76, R16 ;  /* 0x0000004c0c10723c */ /* 0x050ff00000001810 */
[----:B------:R-:W-:Y:S01]  /*4880*/  HMMA.16816.F32 R12, R12, R78, R4 ;  /* 0x0000004e0c0c723c */ /* 0x000fe20000001804 */
[----:B------:R-:W1:Y:S01]  /*4890*/  LDSM.16.M88.4 R4, [R200+0xc000] ;  /* 0x00c00000c804783b */ /* 0x000e620000000200 */
[----:B------:R-:W-:Y:S01]  /*48a0*/  ISETP.GT.AND P0, PT, R88, R228, PT ;  /* 0x000000e45800720c */ /* 0x000fe20003f04270 */
[----:B------:R-:W-:-:S05]  /*48b0*/  DEPBAR.LE SB0, 0x0 ;  /* 0x000080000000791a */ /* 0x000fca0000000000 */
[C---:B--2---:R-:W-:Y:S08]  /*48c0*/  HMMA.16816.F32 R40, R8.reuse, R56, R40 ;  /* 0x000000380828723c */ /* 0x044ff00000001828 */
[C---:B------:R-:W-:Y:S08]  /*48d0*/  HMMA.16816.F32 R36, R8.reuse, R58, R36 ;  /* 0x0000003a0824723c */ /* 0x040ff00000001824 */
[C---:B------:R-:W-:Y:S08]  /*48e0*/  HMMA.16816.F32 R32, R8.reuse, R64, R32 ;  /* 0x000000400820723c */ /* 0x040ff00000001820 */
[C---:B------:R-:W-:Y:S08]  /*48f0*/  HMMA.16816.F32 R28, R8.reuse, R66, R28 ;  /* 0x00000042081c723c */ /* 0x040ff0000000181c */
[C---:B------:R-:W-:Y:S08]  /*4900*/  HMMA.16816.F32 R24, R8.reuse, R72, R24 ;  /* 0x000000480818723c */ /* 0x040ff00000001818 */
[C---:B------:R-:W-:Y:S08]  /*4910*/  HMMA.16816.F32 R20, R8.reuse, R74, R20 ;  /* 0x0000004a0814723c */ /* 0x040ff00000001814 */
[C---:B---3--:R-:W-:Y:S08]  /*4920*/  HMMA.16816.F32 R16, R8.reuse, R80, R16 ;  /* 0x000000500810723c */ /* 0x048ff00000001810 */
[----:B------:R-:W-:Y:S01]  /*4930*/  HMMA.16816.F32 R8, R8, R82, R12 ;  /* 0x000000520808723c */ /* 0x000fe2000000180c */
[----:B------:R-:W-:Y:S07]  /*4940*/  BSSY B0, `(.L_x_1674) ;  /* 0x0000025000007945 */ /* 0x000fee0003800000 */
        /* <DEDUP_REMOVED lines=11> */
[----:B------:R-:W-:Y:S01]  /*4a00*/  IADD3 R0, R222, -0x2, RZ ;  /* 0xfffffffede007810 */ /* 0x000fe20007ffe0ff */
[----:B------:R-:W-:-:S02]  /*4a10*/  IMAD.MOV.U32 R5, RZ, RZ, c[0x0][0x1e0] ;  /* 0x00007800ff057624 */ /* 0x000fc400078e00ff */
[----:B------:R-:W-:Y:S01]  /*4a20*/  IMAD.MOV.U32 R6, RZ, RZ, c[0x0][0x1e4] ;  /* 0x00007900ff067624 */ /* 0x000fe200078e00ff */
[----:B------:R-:W-:-:S05]  /*4a30*/  SHF.R.S32.HI R2, RZ, 0x1f, R0 ;  /* 0x0000001fff027819 */ /* 0x000fca0000011400 */
[----:B------:R-:W-:Y:S02]  /*4a40*/  IMAD R4, R2, c[0x0][0x1e0], RZ ;  /* 0x0000780002047a24 */ /* 0x000fe400078e02ff */
[----:B------:R-:W-:-:S04]  /*4a50*/  IMAD.WIDE.U32 R2, R0, c[0x0][0x1e0], RZ ;  /* 0x0000780000027a25 */ /* 0x000fc800078e00ff */
[----:B------:R-:W-:Y:S01]  /*4a60*/  IMAD R4, R0, c[0x0][0x1e4], R4 ;  /* 0x0000790000047a24 */ /* 0x000fe200078e0204 */
[----:B------:R-:W-:-:S03]  /*4a70*/  LEA R0, P0, R2, R230, 0x6 ;  /* 0x000000e602007211 */ /* 0x000fc600078030ff */
[----:B------:R-:W-:-:S05]  /*4a80*/  IMAD.IADD R3, R3, 0x1, R4 ;  /* 0x0000000103037824 */ /* 0x000fca00078e0204 */
[----:B------:R-:W-:Y:S02]  /*4a90*/  LEA.HI.X R3, R2, R229, R3, 0x6, P0 ;  /* 0x000000e502037211 */ /* 0x000fe400000f3403 */
[----:B------:R-:W-:-:S04]  /*4aa0*/  LEA R2, P0, R0, c[0x0][0x1c8], 0x1 ;  /* 0x0000720000027a11 */ /* 0x000fc800078008ff */
[----:B------:R-:W-:Y:S02]  /*4ab0*/  LEA.HI.X R3, R0, c[0x0][0x1cc], R3, 0x1, P0 ;  /* 0x0000730000037a11 */ /* 0x000fe400000f0c03 */
[----:B------:R-:W-:-:S03]  /*4ac0*/  LEA R4, P0, R5, R2, 0x6 ;  /* 0x0000000205047211 */ /* 0x000fc600078030ff */
[----:B------:R-:W-:Y:S01]  /*4ad0*/  @!PT LDS RZ, [RZ] ;  /* 0x00000000fffff984 */ /* 0x000fe20000000800 */
[----:B------:R-:W-:Y:S01]  /*4ae0*/  @!PT LDS RZ, [RZ] ;  /* 0x00000000fffff984 */ /* 0x000fe20000000800 */
[----:B------:R-:W-:Y:S01]  /*4af0*/  @!PT LDS RZ, [RZ] ;  /* 0x00000000fffff984 */ /* 0x000fe20000000800 */
[----:B------:R1:W-:Y:S01]  /*4b00*/  LDGSTS.E.BYPASS.LTC128B.128 [R223+0x8100], [R2.64], !P5 ;  /* 0x0810000002df7fae */ /* 0x0003e2000e901d46 */
[----:B------:R-:W-:-:S03]  /*4b10*/  LEA.HI.X R5, R5, R3, R6, 0x6, P0 ;  /* 0x0000000305057211 */ /* 0x000fc600000f3406 */
[----:B------:R1:W-:Y:S04]  /*4b20*/  LDGSTS.E.BYPASS.LTC128B.128 [R223+0xa100], [R2.64+0x80], !P4 ;  /* 0x0a10008002df7fae */ /* 0x0003e8000e101d46 */
[----:B------:R1:W-:Y:S04]  /*4b30*/  LDGSTS.E.BYPASS.LTC128B.128 [R223+0xc100], [R2.64+0x100], !P3 ;  /* 0x0c10010002df7fae */ /* 0x0003e8000d901d46 */
[----:B------:R1:W-:Y:S04]  /*4b40*/  LDGSTS.E.BYPASS.LTC128B.128 [R223+0xe100], [R2.64+0x180], !P2 ;  /* 0x0e10018002df7fae */ /* 0x0003e8000d101d46 */
[----:B------:R1:W-:Y:S04]  /*4b50*/  LDGSTS.E.BYPASS.LTC128B.128 [R223+0x9100], [R4.64], !P5 ;  /* 0x0910000004df7fae */ /* 0x0003e8000e901d46 */
[----:B------:R1:W-:Y:S04]  /*4b60*/  LDGSTS.E.BYPASS.LTC128B.128 [R223+0xb100], [R4.64+0x80], !P4 ;  /* 0x0b10008004df7fae */ /* 0x0003e8000e101d46 */
[----:B------:R1:W-:Y:S04]  /*4b70*/  LDGSTS.E.BYPASS.LTC128B.128 [R223+0xd100], [R4.64+0x100], !P3 ;  /* 0x0d10010004df7fae */ /* 0x0003e8000d901d46 */
[----:B------:R1:W-:Y:S02]  /*4b80*/  LDGSTS.E.BYPASS.LTC128B.128 [R223+0xf100], [R4.64+0x180], !P2 ;  /* 0x0f10018004df7fae */ /* 0x0003e4000d101d46 */
.L_x_1675:
[----:B------:R-:W-:Y:S05]  /*4b90*/  BSYNC B0 ;  /* 0x0000000000007941 */ /* 0x000fea0003800000 */
.L_x_1674:
[----:B------:R-:W2:Y:S01]  /*4ba0*/  LDL R0, [R1+0x14] ;  /* 0x0000140001007983 */ /* 0x000ea20000100800 */
[----:B-1----:R-:W-:-:S03]  /*4bb0*/  IMAD.MOV.U32 R2, RZ, RZ, c[0x0][0x2c4] ;  /* 0x0000b100ff027624 */ /* 0x002fc600078e00ff */
[----:B------:R-:W0:Y:S02]  /*4bc0*/  LDGDEPBAR ;  /* 0x00000000000079af */ /* 0x000e240000000000 */
[----:B------:R-:W-:Y:S01]  /*4bd0*/  ISETP.NE.AND P0, PT, R2, 0x1, PT ;  /* 0x000000010200780c */ /* 0x000fe20003f05270 */
[----:B------:R-:W-:Y:S01]  /*4be0*/  IMAD.MOV.U32 R8, RZ, RZ, c[0x0][0x32c] ;  /* 0x0000cb00ff087624 */ /* 0x000fe200078e00ff */
[----:B------:R-:W-:-:S04]  /*4bf0*/  ULDC UR4, c[0x0][0x324] ;  /* 0x0000c90000047ab9 */ /* 0x000fc80000000800 */
[----:B------:R-:W-:Y:S01]  /*4c00*/  ISETP.GE.AND P6, PT, R8, 0x1, PT ;  /* 0x000000010800780c */ /* 0x000fe20003fc6270 */
[----:B------:R-:W-:Y:S01]  /*4c10*/  ULOP3.LUT UR4, URZ, UR4, URZ, 0x33, !UPT ;  /* 0x000000043f047292 */ /* 0x000fe2000f8e333f */
[----:B------:R-:W-:Y:S02]  /*4c20*/  IMAD.IADD R7, R90, 0x1, -R238 ;  /* 0x000000015a077824 */ /* 0x000fe400078e0aee */
[----:B--2---:R-:W-:-:S04]  /*4c30*/  IMAD.IADD R0, R0, 0x1, R243 ;  /* 0x0000000100007824 */ /* 0x004fc800078e02f3 */
[----:B------:R-:W-:-:S04]  /*4c40*/  @P0 IMAD.HI.U32 R2, R0, c[0x0][0x2c8], RZ ;  /* 0x0000b20000020a27 */ /* 0x000fc800078e00ff */
[----:B------:R-:W-:Y:S01]  /*4c50*/  IMAD.MOV.U32 R4, RZ, RZ, R0 ;  /* 0x000000ffff047224 */ /* 0x000fe200078e0000 */
[----:B------:R-:W-:-:S05]  /*4c60*/  @P0 SHF.R.U32.HI R4, RZ, c[0x0][0x2cc], R2 ;  /* 0x0000b300ff040a19 */ /* 0x000fca0000011602 */
[----:B------:R-:W1:Y:S01]  /*4c70*/  SHFL.IDX PT, R3, R4, RZ, 0x1c1f ;  /* 0x001c1fff04037589 */ /* 0x000e6200000e0000 */
[----:B------:R-:W-:-:S04]  /*4c80*/  IADD3 R0, R240, 0x1, -R89 ;  /* 0x00000001f0007810 */ /* 0x000fc80007ffe859 */
[----:B------:R-:W-:-:S04]  /*4c90*/  IADD3 R0, -R241, R0, -R238 ;  /* 0x00000000f1007210 */ /* 0x000fc80007ffe9ee */
[C---:B------:R-:W-:Y:S02]  /*4ca0*/  IADD3 R5, R0.reuse, c[0x0][0x328], RZ ;  /* 0x0000ca0000057a10 */ /* 0x040fe40007ffe0ff */
[----:B------:R-:W-:-:S03]  /*4cb0*/  IADD3 R6, R0, UR4, RZ ;  /* 0x0000000400067c10 */ /* 0x000fc6000fffe0ff */
[--C-:B-1----:R-:W-:Y:S02]  /*4cc0*/  IMAD.IADD R2, R5, 0x1, R3.reuse ;  /* 0x0000000105027824 */ /* 0x102fe400078e0203 */
[----:B------:R-:W-:-:S03]  /*4cd0*/  IMAD.IADD R0, R6, 0x1, R3 ;  /* 0x0000000106007824 */ /* 0x000fc600078e0203 */
        /* <DEDUP_REMOVED lines=13> */
.L_x_1678:
[----:B------:R-:W-:-:S04]  /*4db0*/  MOV R8, c[0x0][0x32c] ;  /* 0x0000cb0000087a02 */ /* 0x000fc80000000f00 */
[----:B------:R-:W-:-:S13]  /*4dc0*/  ISETP.NE.AND P0, PT, R8, 0x1, PT ;  /* 0x000000010800780c */ /* 0x000fda0003f05270 */
[----:B------:R-:W-:-:S05]  /*4dd0*/  @P0 IMAD.HI.U32 R8, R3, c[0x0][0x330], RZ ;  /* 0x0000cc0003080a27 */ /* 0x000fca00078e00ff */
[----:B------:R-:W-:Y:S02]  /*4de0*/  @P0 SHF.R.U32.HI R3, RZ, c[0x0][0x334], R8 ;  /* 0x0000cd00ff030a19 */ /* 0x000fe40000011608 */
.L_x_1679:
[----:B------:R-:W-:Y:S05]  /*4df0*/  BSYNC B0 ;  /* 0x0000000000007941 */ /* 0x000fea0003800000 */
.L_x_1677:
[----:B------:R-:W-:-:S04]  /*4e00*/  IMAD R3, R3, c[0x0][0x32c], -R89 ;  /* 0x0000cb0003037a24 */ /* 0x000fc800078e0a59 */
[----:B------:R-:W-:-:S05]  /*4e10*/  IMAD.IADD R3, R3, 0x1, -R238 ;  /* 0x0000000103037824 */ /* 0x000fca00078e0aee */
[----:B------:R-:W-:Y:S02]  /*4e20*/  IADD3 R8, R3, c[0x0][0x32c], RZ ;  /* 0x0000cb0003087a10 */ /* 0x000fe40007ffe0ff */
[----:B------:R-:W-:Y:S02]  /*4e30*/  IMNMX R0, R0, R3, !PT ;  /* 0x0000000300007217 */ /* 0x000fe40007800200 */
[----:B------:R-:W-:Y:S02]  /*4e40*/  IMNMX R2, R2, R8, PT ;  /* 0x0000000802027217 */ /* 0x000fe40003800200 */
.L_x_1676:
[----:B------:R-:W-:Y:S01]  /*4e50*/  ISETP.GT.AND P1, PT, R222, RZ, PT ;  /* 0x000000ffde00720c */ /* 0x000fe20003f24270 */
        /* <DEDUP_REMOVED lines=64> */
.L_x_1682:
[----:B------:R-:W-:-:S04]  /*5260*/  MOV R4, c[0x0][0x32c] ;  /* 0x0000cb0000047a02 */ /* 0x000fc80000000f00 */
[----:B------:R-:W-:-:S13]  /*5270*/  ISETP.NE.AND P0, PT, R4, 0x1, PT ;  /* 0x000000010400780c */ /* 0x000fda0003f05270 */
[----:B------:R-:W-:-:S05]  /*5280*/  @P0 IMAD.HI.U32 R4, R3, c[0x0][0x330], RZ ;  /* 0x0000cc0003040a27 */ /* 0x000fca00078e00ff */
[----:B------:R-:W-:Y:S02]  /*5290*/  @P0 SHF.R.U32.HI R3, RZ, c[0x0][0x334], R4 ;  /* 0x0000cd00ff030a19 */ /* 0x000fe40000011604 */
.L_x_1683:
[----:B------:R-:W-:Y:S05]  /*52a0*/  BSYNC B0 ;  /* 0x0000000000007941 */ /* 0x000fea0003800000 */
.L_x_1681:
[----:B------:R-:W-:-:S04]  /*52b0*/  IMAD R3, R3, c[0x0][0x32c], -R89 ;  /* 0x0000cb0003037a24 */ /* 0x000fc800078e0a59 */
[----:B------:R-:W-:-:S05]  /*52c0*/  IMAD.IADD R3, R3, 0x1, -R238 ;  /* 0x0000000103037824 */ /* 0x000fca00078e0aee */
[----:B------:R-:W-:Y:S02]  /*52d0*/  IADD3 R4, R3, c[0x0][0x32c], RZ ;  /* 0x0000cb0003047a10 */ /* 0x000fe40007ffe0ff */
[----:B------:R-:W-:Y:S02]  /*52e0*/  IMNMX R0, R0, R3, !PT ;  /* 0x0000000300007217 */ /* 0x000fe40007800200 */
[----:B------:R-:W-:Y:S02]  /*52f0*/  IMNMX R2, R2, R4, PT ;  /* 0x0000000402027217 */ /* 0x000fe40003800200 */
.L_x_1680:
[----:B------:R-:W-:Y:S01]  /*5300*/  ISETP.GT.AND P0, PT, R0, RZ, P1 ;  /* 0x000000ff0000720c */ /* 0x000fe20000f04270 */
[----:B------:R-:W-:Y:S01]  /*5310*/  LDSM.16.MT88.4 R64, [R193+0x2000] ;  /* 0x00200000c140783b */ /* 0x000fe20000004200 */
[----:B------:R-:W-:Y:S02]  /*5320*/  FMNMX.FTZ R3, R8, R9, !PT ;  /* 0x0000000908037209 */ /* 0x000fe40007810000 */
[----:B------:R-:W-:Y:S01]  /*5330*/  ISETP.LT.OR P0, PT, R2, 0x1, P0 ;  /* 0x000000010200780c */ /* 0x000fe20000701670 */
[----:B------:R-:W-:Y:S01]  /*5340*/  LDSM.16.MT88.4 R68, [R196+0x2000] ;  /* 0x00200000c444783b */ /* 0x000fe20000004200 */
[----:B------:R-:W-:-:S02]  /*5350*/  FMNMX.FTZ R3, R10, R3, !PT ;  /* 0x000000030a037209 */ /* 0x000fc40007810000 */
[----:B------:R-:W-:Y:S01]  /*5360*/  FSEL R6, R42, -INF , !P0 ;  /* 0xff8000002a067808 */ /* 0x000fe20004000000 */
[----:B------:R-:W-:Y:S01]  /*5370*/  LDSM.16.MT88.4 R72, [R195+0x800] ;  /* 0x00080000c348783b */ /* 0x000fe20000004200 */
        /* <DEDUP_REMOVED lines=16> */
[----:B------:R-:W-:Y:S02]  /*5480*/  FMNMX.FTZ R3, R18, R3, !PT ;  /* 0x0000000312037209 */ /* 0x000fe40007810000 */
[----:B------:R-:W-:Y:S02]  /*5490*/  ISETP.LT.OR P0, PT, R2, 0xa, P0 ;  /* 0x0000000a0200780c */ /* 0x000fe40000701670 */
[----:B------:R-:W-:Y:S02]  /*54a0*/  FMNMX.FTZ R3, R111, R3, !PT ;  /* 0x000000036f037209 */ /* 0x000fe40007810000 */
[----:B------:R-:W-:Y:S02]  /*54b0*/  FSEL R13, R55, -INF , !P0 ;  /* 0xff800000370d7808 */ /* 0x000fe40004000000 */
[----:B------:R-:W-:Y:S01]  /*54c0*/  ISETP.GT.AND P0, PT, R0, 0x10, P1 ;  /* 0x000000100000780c */ /* 0x000fe20000f04270 */
[----:B------:R-:W-:Y:S01]  /*54d0*/  LDSM.16.MT88.4 R52, [R196+0x2800] ;  /* 0x00280000c434783b */ /* 0x000fe20000004200 */
[----:B------:R-:W-:-:S02]  /*54e0*/  FMNMX.FTZ R3, R110, R3, !PT ;  /* 0x000000036e037209 */ /* 0x000fc40007810000 */
[----:B------:R-:W-:Y:S02]  /*54f0*/  ISETP.LT.OR P0, PT, R2, 0x11, P0 ;  /* 0x000000110200780c */ /* 0x000fe40000701670 */
[----:B------:R-:W-:Y:S02]  /*5500*/  FMNMX.FTZ R4, R6, R7, !PT ;  /* 0x0000000706047209 */ /* 0x000fe40007810000 */
[----:B------:R-:W-:Y:S02]  /*5510*/  FSEL R15, R38, -INF , !P0 ;  /* 0xff800000260f7808 */ /* 0x000fe40004000000 */
[----:B------:R-:W-:Y:S02]  /*5520*/  ISETP.GT.AND P0, PT, R0, 0x11, P1 ;  /* 0x000000110000780c */ /* 0x000fe40000f04270 */
[----:B------:R-:W-:Y:S02]  /*5530*/  FMNMX.FTZ R3, R109, R3, !PT ;  /* 0x000000036d037209 */ /* 0x000fe40007810000 */
[----:B------:R-:W-:-:S02]  /*5540*/  ISETP.LT.OR P0, PT, R2, 0x12, P0 ;  /* 0x000000120200780c */ /* 0x000fc40000701670 */
[----:B------:R-:W-:Y:S02]  /*5550*/  FMNMX.FTZ R4, R11, R4, !PT ;  /* 0x000000040b047209 */ /* 0x000fe40007810000 */
[----:B------:R-:W-:Y:S02]  /*5560*/  FSEL R20, R39, -INF , !P0 ;  /* 0xff80000027147808 */ /* 0x000fe40004000000 */
[----:B------:R-:W-:Y:S02]  /*5570*/  ISETP.GT.AND P0, PT, R0, 0x18, P1 ;  /* 0x000000180000780c */ /* 0x000fe40000f04270 */
[----:B------:R-:W-:Y:S02]  /*5580*/  FMNMX.FTZ R3, R108, R3, !PT ;  /* 0x000000036c037209 */ /* 0x000fe40007810000 */
[----:B------:R-:W-:Y:S02]  /*5590*/  ISETP.LT.OR P0, PT, R2, 0x19, P0 ;  /* 0x000000190200780c */ /* 0x000fe40000701670 */
[----:B------:R-:W-:-:S02]  /*55a0*/  FMNMX.FTZ R4, R13, R4, !PT ;  /* 0x000000040d047209 */ /* 0x000fc40007810000 */
[----:B------:R-:W-:Y:S02]  /*55b0*/  FSEL R21, R50, -INF , !P0 ;  /* 0xff80000032157808 */ /* 0x000fe40004000000 */
[----:B------:R-:W-:Y:S02]  /*55c0*/  ISETP.GT.AND P0, PT, R0, 0x19, P1 ;  /* 0x000000190000780c */ /* 0x000fe40000f04270 */
[----:B------:R-:W-:Y:S02]  /*55d0*/  FMNMX.FTZ R3, R107, R3, !PT ;  /* 0x000000036b037209 */ /* 0x000fe40007810000 */
[----:B------:R-:W-:Y:S02]  /*55e0*/  ISETP.LT.OR P0, PT, R2, 0x1a, P0 ;  /* 0x0000001a0200780c */ /* 0x000fe40000701670 */
[----:B------:R-:W-:Y:S02]  /*55f0*/  FMNMX.FTZ R4, R15, R4, !PT ;  /* 0x000000040f047209 */ /* 0x000fe40007810000 */
[----:B------:R-:W-:-:S02]  /*5600*/  FSEL R22, R51, -INF , !P0 ;  /* 0xff80000033167808 */ /* 0x000fc40004000000 */
[----:B------:R-:W-:Y:S01]  /*5610*/  ISETP.GT.AND P0, PT, R0, 0x20, P1 ;  /* 0x000000200000780c */ /* 0x000fe20000f04270 */
[----:B------:R-:W-:Y:S01]  /*5620*/  LDSM.16.MT88.4 R48, [R193+0x800] ;  /* 0x00080000c130783b */ /* 0x000fe20000004200 */
[----:B------:R-:W-:Y:S02]  /*5630*/  FMNMX.FTZ R3, R113, R3, !PT ;  /* 0x0000000371037209 */ /* 0x000fe40007810000 */
[----:B------:R-:W-:Y:S02]  /*5640*/  ISETP.LT.OR P0, PT, R2, 0x21, P0 ;  /* 0x000000210200780c */ /* 0x000fe40000701670 */
[----:B------:R-:W-:Y:S02]  /*5650*/  FMNMX.FTZ R4, R20, R4, !PT ;  /* 0x0000000414047209 */ /* 0x000fe40007810000 */
[----:B------:R-:W-:Y:S02]  /*5660*/  FSEL R87, R34, -INF , !P0 ;  /* 0xff80000022577808 */ /* 0x000fe40004000000 */
[----:B------:R-:W-:-:S02]  /*5670*/  ISETP.GT.AND P0, PT, R0, 0x21, P1 ;  /* 0x000000210000780c */ /* 0x000fc40000f04270 */
[----:B------:R-:W-:Y:S02]  /*5680*/  FMNMX.FTZ R3, R112, R3, !PT ;  /* 0x0000000370037209 */ /* 0x000fe40007810000 */
[----:B------:R-:W-:Y:S02]  /*5690*/  ISETP.LT.OR P0, PT, R2, 0x22, P0 ;  /* 0x000000220200780c */ /* 0x000fe40000701670 */
[----:B------:R-:W-:Y:S02]  /*56a0*/  FMNMX.FTZ R4, R21, R4, !PT ;  /* 0x0000000415047209 */ /* 0x000fe40007810000 */
[----:B------:R-:W-:Y:S02]  /*56b0*/  FSEL R88, R35, -INF , !P0 ;  /* 0xff80000023587808 */ /* 0x000fe40004000000 */
[----:B------:R-:W-:Y:S01]  /*56c0*/  ISETP.GT.AND P0, PT, R0, 0x28, P1 ;  /* 0x000000280000780c */ /* 0x000fe20000f04270 */
[----:B------:R-:W-:Y:S01]  /*56d0*/  LDSM.16.MT88.4 R32, [R195] ;  /* 0x00000000c320783b */ /* 0x000fe20000004200 */
[----:B------:R-:W-:-:S02]  /*56e0*/  FMNMX.FTZ R3, R106, R3, !PT ;  /* 0x000000036a037209 */ /* 0x000fc40007810000 */
[----:B------:R-:W-:Y:S02]  /*56f0*/  ISETP.LT.OR P0, PT, R2, 0x29, P0 ;  /* 0x000000290200780c */ /* 0x000fe40000701670 */
[----:B------:R-:W-:Y:S01]  /*5700*/  FMNMX.FTZ R4, R22, R4, !PT ;  /* 0x0000000416047209 */ /* 0x000fe20007810000 */
[----:B------:R-:W1:Y:S01]  /*5710*/  SHFL.BFLY PT, R5, R3, 0x2, 0x1f ;  /* 0x0c401f0003057f89 */ /* 0x000e6200000e0000 */
[----:B------:R-:W-:Y:S02]  /*5720*/  FSEL R89, R46, -INF , !P0 ;  /* 0xff8000002e597808 */ /* 0x000fe40004000000 */
[----:B------:R-:W-:Y:S02]  /*5730*/  ISETP.GT.AND P0, PT, R0, 0x29, P1 ;  /* 0x000000290000780c */ /* 0x000fe40000f04270 */
[----:B------:R-:W-:Y:S02]  /*5740*/  FMNMX.FTZ R4, R87, R4, !PT ;  /* 0x0000000457047209 */ /* 0x000fe40007810000 */
[----:B------:R-:W-:-:S02]  /*5750*/  ISETP.LT.OR P0, PT, R2, 0x2a, P0 ;  /* 0x0000002a0200780c */ /* 0x000fc40000701670 */
[----:B------:R-:W-:Y:S02]  /*5760*/  FMNMX.FTZ R4, R88, R4, !PT ;  /* 0x0000000458047209 */ /* 0x000fe40007810000 */
[----:B------:R-:W-:Y:S02]  /*5770*/  FSEL R90, R47, -INF , !P0 ;  /* 0xff8000002f5a7808 */ /* 0x000fe40004000000 */
[----:B------:R-:W-:Y:S01]  /*5780*/  ISETP.GT.AND P0, PT, R0, 0x30, P1 ;  /* 0x000000300000780c */ /* 0x000fe20000f04270 */
[----:B------:R-:W-:Y:S01]  /*5790*/  LDSM.16.MT88.4 R44, [R196] ;  /* 0x00000000c42c783b */ /* 0x000fe20000004200 */
[----:B------:R-:W-:Y:S02]  /*57a0*/  FMNMX.FTZ R4, R89, R4, !PT ;  /* 0x0000000459047209 */ /* 0x000fe40007810000 */
[----:B------:R-:W-:Y:S02]  /*57b0*/  ISETP.LT.OR P0, PT, R2, 0x31, P0 ;  /* 0x000000310200780c */ /* 0x000fe40000701670 */
[----:B------:R-:W-:-:S02]  /*57c0*/  FMNMX.FTZ R4, R90, R4, !PT ;  /* 0x000000045a047209 */ /* 0x000fc40007810000 */
[----:B------:R-:W-:Y:S02]  /*57d0*/  FSEL R105, R30, -INF , !P0 ;  /* 0xff8000001e697808 */ /* 0x000fe40004000000 */
[----:B------:R-:W-:Y:S02]  /*57e0*/  ISETP.GT.AND P0, PT, R0, 0x31, P1 ;  /* 0x000000310000780c */ /* 0x000fe40000f04270 */
[----:B-1----:R-:W-:Y:S02]  /*57f0*/  FMNMX.FTZ R3, R3, R5, !PT ;  /* 0x0000000503037209 */ /* 0x002fe40007810000 */
[----:B------:R-:W-:-:S03]  /*5800*/  ISETP.LT.OR P0, PT, R2, 0x32, P0 ;  /* 0x000000320200780c */ /* 0x000fc60000701670 */
[----:B------:R-:W1:Y:S01]  /*5810*/  SHFL.BFLY PT, R5, R3, 0x1, 0x1f ;  /* 0x0c201f0003057f89 */ /* 0x000e6200000e0000 */
[----:B------:R-:W-:Y:S02]  /*5820*/  FSEL R104, R31, -INF , !P0 ;  /* 0xff8000001f687808 */ /* 0x000fe40004000000 */
[----:B------:R-:W-:Y:S01]  /*5830*/  ISETP.GT.AND P0, PT, R0, 0x38, P1 ;  /* 0x000000380000780c */ /* 0x000fe20000f04270 */
[----:B------:R-:W-:Y:S03]  /*5840*/  LDSM.16.MT88.4 R28, [R193] ;  /* 0x00000000c11c783b */ /* 0x000fe60000004200 */
[----:B------:R-:W-:-:S04]  /*5850*/  ISETP.LT.OR P0, PT, R2, 0x39, P0 ;  /* 0x000000390200780c */ /* 0x000fc80000701670 */
[----:B------:R-:W-:Y:S02]  /*5860*/  FSEL R91, R26, -INF , !P0 ;  /* 0xff8000001a5b7808 */ /* 0x000fe40004000000 */
[----:B------:R-:W-:Y:S02]  /*5870*/  ISETP.GT.AND P0, PT, R0, 0x39, P1 ;  /* 0x000000390000780c */ /* 0x000fe40000f04270 */
[----:B------:R-:W-:Y:S02]  /*5880*/  FMNMX.FTZ R0, R105, R4, !PT ;  /* 0x0000000469007209 */ /* 0x000fe40007810000 */
[----:B------:R-:W-:Y:S02]  /*5890*/  ISETP.LT.OR P0, PT, R2, 0x3a, P0 ;  /* 0x0000003a0200780c */ /* 0x000fe40000701670 */
[----:B------:R-:W-:Y:S02]  /*58a0*/  FMNMX.FTZ R0, R104, R0, !PT ;  /* 0x0000000068007209 */ /* 0x000fe40007810000 */
[----:B------:R-:W-:-:S02]  /*58b0*/  FSEL R86, R27, -INF , !P0 ;  /* 0xff8000001b567808 */ /* 0x000fc40004000000 */
[----:B------:R-:W-:Y:S01]  /*58c0*/  FMNMX.FTZ R0, R91, R0, !PT ;  /* 0x000000005b007209 */ /* 0x000fe20007810000 */
[----:B------:R-:W-:Y:S01]  /*58d0*/  LDSM.16.MT88.4 R24, [R192+0x800] ;  /* 0x00080000c018783b */ /* 0x000fe20000004200 */
[----:B-1----:R-:W-:Y:S02]  /*58e0*/  FMNMX.FTZ R156, R3, R5, !PT ;  /* 0x00000005039c7209 */ /* 0x002fe40007810000 */
[----:B------:R-:W-:Y:S02]  /*58f0*/  FMNMX.FTZ R0, R86, R0, !PT ;  /* 0x0000000056007209 */ /* 0x000fe40007810000 */
[C---:B------:R-:W-:Y:S01]  /*5900*/  FSETP.NEU.FTZ.AND P0, PT, R156.reuse, -INF , PT ;  /* 0xff8000009c00780b */ /* 0x040fe20003f1d000 */
[----:B------:R-:W-:Y:S02]  /*5910*/  FMUL.FTZ R2, R156, c[0x0][0x2d0] ;  /* 0x0000b4009c027a20 */ /* 0x000fe40000410000 */
[----:B------:R-:W1:Y:S03]  /*5920*/  SHFL.BFLY PT, R4, R0, 0x2, 0x1f ;  /* 0x0c401f0000047f89 */ /* 0x000e6600000e0000 */
[----:B------:R-:W-:-:S05]  /*5930*/  FSEL R2, R2, RZ, P0 ;  /* 0x000000ff02027208 */ /* 0x000fca0000000000 */
[----:B------:R-:W-:-:S04]  /*5940*/  FFMA.FTZ R3, R8, c[0x0][0x2d0], -R2 ;  /* 0x0000b40008037a23 */ /* 0x000fc80000010802 */
[----:B------:R2:W-:Y:S01]  /*5950*/  MUFU.EX2 R157, R3 ;  /* 0x00000003009d7308 */ /* 0x0005e20000000800 */
[----:B-1----:R-:W-:Y:S01]  /*5960*/  FMNMX.FTZ R0, R0, R4, !PT ;  /* 0x0000000400007209 */ /* 0x002fe20007810000 */
[----:B--2---:R-:W-:-:S04]  /*5970*/  FFMA.FTZ R3, R9, c[0x0][0x2d0], -R2 ;  /* 0x0000b40009037a23 */ /* 0x004fc80000010802 */
[----:B------:R-:W1:Y:S02]  /*5980*/  SHFL.BFLY PT, R4, R0, 0x1, 0x1f ;  /* 0x0c201f0000047f89 */ /* 0x000e6400000e0000 */
[----:B------:R2:W3:Y:S02]  /*5990*/  MUFU.EX2 R115, R3 ;  /* 0x0000000300737308 */ /* 0x0004e40000000800 */
[----:B--2---:R-:W-:Y:S01]  /*59a0*/  FFMA.FTZ R3, R10, c[0x0][0x2d0], -R2 ;  /* 0x0000b4000a037a23 */ /* 0x004fe20000010802 */
[----:B---3--:R-:W-:-:S05]  /*59b0*/  F2FP.PACK_AB R8, R115, R157 ;  /* 0x0000009d7308723e */ /* 0x008fca00000000ff */
[----:B------:R2:W-:Y:S02]  /*59c0*/  MUFU.EX2 R114, R3 ;  /* 0x0000000300727308 */ /* 0x0005e40000000800 */
[--C-:B--2---:R-:W-:Y:S01]  /*59d0*/  FFMA.FTZ R3, R12, c[0x0][0x2d0], -R2.reuse ;  /* 0x0000b4000c037a23 */ /* 0x104fe20000010802 */
[----:B-1----:R-:W-:Y:S01]  /*59e0*/  FMNMX.FTZ R12, R0, R4, !PT ;  /* 0x00000004000c7209 */ /* 0x002fe20007810000 */
[----:B------:R-:W-:-:S04]  /*59f0*/  FFMA.FTZ R0, R17, c[0x0][0x2d0], -R2 ;  /* 0x0000b40011007a23 */ /* 0x000fc80000010802 */
[----:B------:R1:W2:Y:S01]  /*5a00*/  MUFU.EX2 R235, R3 ;  /* 0x0000000300eb7308 */ /* 0x0002a20000000800 */
[----:B------:R-:W-:-:S07]  /*5a10*/  FSETP.NEU.FTZ.AND P0, PT, R12, -INF , PT ;  /* 0xff8000000c00780b */ /* 0x000fce0003f1d000 */
[----:B------:R3:W-:Y:S01]  /*5a20*/  MUFU.EX2 R246, R0 ;  /* 0x0000000000f67308 */ /* 0x0007e20000000800 */
[----:B-1----:R-:W-:Y:S01]  /*5a30*/  FFMA.FTZ R3, R14, c[0x0][0x2d0], -R2 ;  /* 0x0000b4000e037a23 */ /* 0x002fe20000010802 */
[----:B--2---:R-:W-:-:S06]  /*5a40*/  F2FP.PACK_AB R10, R235, R114 ;  /* 0x00000072eb0a723e */ /* 0x004fcc00000000ff */
[----:B------:R1:W-:Y:S01]  /*5a50*/  MUFU.EX2 R237, R3 ;  /* 0x0000000300ed7308 */ /* 0x0003e20000000800 */
[----:B---3--:R-:W-:-:S05]  /*5a60*/  FMUL.FTZ R0, R12, c[0x0][0x2d0] ;  /* 0x0000b4000c007a20 */ /* 0x008fca0000410000 */
[----:B------:R-:W-:Y:S01]  /*5a70*/  FSEL R0, R0, RZ, P0 ;  /* 0x000000ff00007208 */ /* 0x000fe20000000000 */
[----:B-1----:R-:W-:-:S04]  /*5a80*/  FFMA.FTZ R3, R16, c[0x0][0x2d0], -R2 ;  /* 0x0000b40010037a23 */ /* 0x002fc80000010802 */
[----:B------:R1:W2:Y:S02]  /*5a90*/  MUFU.EX2 R236, R3 ;  /* 0x0000000300ec7308 */ /* 0x0002a40000000800 */
[----:B-1----:R-:W-:Y:S01]  /*5aa0*/  FFMA.FTZ R3, R18, c[0x0][0x2d0], -R2 ;  /* 0x0000b40012037a23 */ /* 0x002fe20000010802 */
[----:B--2---:R-:W-:Y:S01]  /*5ab0*/  F2FP.PACK_AB R4, R236, R237 ;  /* 0x000000edec04723e */ /* 0x004fe200000000ff */
[----:B------:R-:W1:Y:S04]  /*5ac0*/  LDSM.16.MT88.4 R16, [R192] ;  /* 0x00000000c010783b */ /* 0x000e680000004200 */
        /* <DEDUP_REMOVED lines=9> */
[--C-:B--2---:R-:W-:Y:S02]  /*5b60*/  FFMA.FTZ R3, R13, c[0x0][0x2d0], -R0.reuse ;  /* 0x0000b4000d037a23 */ /* 0x104fe40000010800 */
[----:B------:R-:W-:-:S04]  /*5b70*/  FFMA.FTZ R13, R104, c[0x0][0x2d0], -R0 ;  /* 0x0000b400680d7a23 */ /* 0x000fc80000010800 */
[----:B------:R2:W3:Y:S02]  /*5b80*/  MUFU.EX2 R158, R3 ;  /* 0x00000003009e7308 */ /* 0x0004e40000000800 */
[--C-:B--2---:R-:W-:Y:S01]  /*5b90*/  FFMA.FTZ R3, R15, c[0x0][0x2d0], -R0.reuse ;  /* 0x0000b4000f037a23 */ /* 0x104fe20000010800 */
[----:B---3--:R-:W-:Y:S01]  /*5ba0*/  F2FP.PACK_AB R11, R158, R85 ;  /* 0x000000559e0b723e */ /* 0x008fe200000000ff */
[----:B------:R-:W-:-:S04]  /*5bb0*/  FFMA.FTZ R15, R91, c[0x0][0x2d0], -R0 ;  /* 0x0000b4005b0f7a23 */ /* 0x000fc80000010800 */
[----:B------:R2:W-:Y:S02]  /*5bc0*/  MUFU.EX2 R220, R3 ;  /* 0x0000000300dc7308 */ /* 0x0005e40000000800 */
[----:B------:R-:W-:Y:S06]  /*5bd0*/  HMMA.16816.F32 R36, R8, R28, RZ ;  /* 0x0000001c0824723c */ /* 0x000fec00000018ff */
[----:B------:R-:W-:Y:S01]  /*5be0*/  MUFU.EX2 R15, R15 ;  /* 0x0000000f000f7308 */ /* 0x000fe20000000800 */
[----:B--2---:R-:W-:-:S07]  /*5bf0*/  FFMA.FTZ R3, R20, c[0x0][0x2d0], -R0 ;  /* 0x0000b40014037a23 */ /* 0x004fce0000010800 */
[----:B------:R2:W3:Y:S02]  /*5c00*/  MUFU.EX2 R219, R3 ;  /* 0x0000000300db7308 */ /* 0x0004e40000000800 */
[----:B--2---:R-:W-:Y:S01]  /*5c10*/  FFMA.FTZ R3, R21, c[0x0][0x2d0], -R0 ;  /* 0x0000b40015037a23 */ /* 0x004fe20000010800 */
[----:B---3--:R-:W-:-:S05]  /*5c20*/  F2FP.PACK_AB R5, R219, R220 ;  /* 0x000000dcdb05723e */ /* 0x008fca00000000ff */
[----:B------:R2:W-:Y:S02]  /*5c30*/  MUFU.EX2 R218, R3 ;  /* 0x0000000300da7308 */ /* 0x0005e40000000800 */
[----:B--2---:R-:W-:Y:S02]  /*5c40*/  FFMA.FTZ R3, R22, c[0x0][0x2d0], -R0 ;  /* 0x0000b40016037a23 */ /* 0x004fe40000010800 */
[C---:B-1----:R-:W-:Y:S04]  /*5c50*/  HMMA.16816.F32 R20, R8.reuse, R16, RZ ;  /* 0x000000100814723c */ /* 0x042fe800000018ff */
[----:B------:R-:W1:Y:S04]  /*5c60*/  MUFU.EX2 R221, R3 ;  /* 0x0000000300dd7308 */ /* 0x000e680000000800 */
[----:B------:R-:W-:Y:S01]  /*5c70*/  HMMA.16816.F32 R16, R8, R18, RZ ;  /* 0x000000120810723c */ /* 0x000fe200000018ff */
[----:B-1----:R-:W-:Y:S01]  /*5c80*/  F2FP.PACK_AB R7, R221, R218 ;  /* 0x000000dadd07723e */ /* 0x002fe200000000ff */
[----:B------:R-:W-:-:S02]  /*5c90*/  FFMA.FTZ R3, R111, c[0x0][0x2d0], -R2 ;  /* 0x0000b4006f037a23 */ /* 0x000fc40000010802 */
[----:B------:R-:W-:Y:S02]  /*5ca0*/  IMAD.MOV.U32 R111, RZ, RZ, R237 ;  /* 0x000000ffff6f7224 */ /* 0x000fe400078e00ed */
[----:B------:R1:W-:Y:S10]  /*5cb0*/  MUFU.EX2 R237, R3 ;  /* 0x0000000300ed7308 */ /* 0x0003f40000000800 */
[C---:B------:R-:W-:Y:S08]  /*5cc0*/  HMMA.16816.F32 R160, R4.reuse, R24, R20 ;  /* 0x0000001804a0723c */ /* 0x040ff00000001814 */
[----:B------:R-:W-:Y:S01]  /*5cd0*/  HMMA.16816.F32 R248, R4, R26, R16 ;  /* 0x0000001a04f8723c */ /* 0x000fe20000001810 */
[----:B-1----:R-:W-:-:S07]  /*5ce0*/  FFMA.FTZ R3, R110, c[0x0][0x2d0], -R2 ;  /* 0x0000b4006e037a23 */ /* 0x002fce0000010802 */
[C---:B------:R-:W-:Y:S01]  /*5cf0*/  HMMA.16816.F32 R24, R8.reuse, R30, RZ ;  /* 0x0000001e0818723c */ /* 0x040fe200000018ff */
[----:B------:R-:W1:Y:S01]  /*5d00*/  LDSM.16.MT88.4 R28, [R192+0x2000] ;  /* 0x00200000c01c783b */ /* 0x000e620000004200 */
[----:B------:R-:W-:Y:S02]  /*5d10*/  IMAD.MOV.U32 R110, RZ, RZ, R236 ;  /* 0x000000ffff6e7224 */ /* 0x000fe400078e00ec */
[----:B------:R2:W3:Y:S04]  /*5d20*/  MUFU.EX2 R236, R3 ;  /* 0x0000000300ec7308 */ /* 0x0004e80000000800 */
[C---:B------:R-:W-:Y:S08]  /*5d30*/  HMMA.16816.F32 R20, R8.reuse, R44, RZ ;  /* 0x0000002c0814723c */ /* 0x040ff000000018ff */
[----:B------:R-:W-:Y:S01]  /*5d40*/  HMMA.16816.F32 R16, R8, R46, RZ ;  /* 0x0000002e0810723c */ /* 0x000fe200000018ff */
[----:B--2---:R-:W-:-:S07]  /*5d50*/  FFMA.FTZ R3, R109, c[0x0][0x2d0], -R2 ;  /* 0x0000b4006d037a23 */ /* 0x004fce0000010802 */
[C---:B------:R-:W-:Y:S01]  /*5d60*/  HMMA.16816.F32 R132, R4.reuse, R48, R36 ;  /* 0x000000300484723c */ /* 0x040fe20000001824 */
[----:B------:R2:W-:Y:S07]  /*5d70*/  MUFU.EX2 R242, R3 ;  /* 0x0000000300f27308 */ /* 0x0005ee0000000800 */
[----:B------:R-:W-:Y:S08]  /*5d80*/  HMMA.16816.F32 R140, R4, R50, R24 ;  /* 0x00000032048c723c */ /* 0x000ff00000001818 */
[----:B------:R-:W-:Y:S01]  /*5d90*/  HMMA.16816.F32 R48, R8, R32, RZ ;  /* 0x000000200830723c */ /* 0x000fe200000018ff */
[----:B--2---:R-:W-:-:S04]  /*5da0*/  FFMA.FTZ R3, R108, c[0x0][0x2d0], -R2 ;  /* 0x0000b4006c037a23 */ /* 0x004fc80000010802 */
[----:B------:R2:W4:Y:S03]  /*5db0*/  MUFU.EX2 R239, R3 ;  /* 0x0000000300ef7308 */ /* 0x0005260000000800 */
[C---:B------:R-:W-:Y:S08]  /*5dc0*/  HMMA.16816.F32 R224, R4.reuse, R40, R20 ;  /* 0x0000002804e0723c */ /* 0x040ff00000001814 */
[----:B------:R-:W-:Y:S01]  /*5dd0*/  HMMA.16816.F32 R188, R4, R42, R16 ;  /* 0x0000002a04bc723c */ /* 0x000fe20000001810 */
[----:B--2---:R-:W-:-:S07]  /*5de0*/  FFMA.FTZ R3, R87, c[0x0][0x2d0], -R0 ;  /* 0x0000b40057037a23 */ /* 0x004fce0000010800 */
[C---:B------:R-:W-:Y:S08]  /*5df0*/  HMMA.16816.F32 R44, R8.reuse, R34, RZ ;  /* 0x00000022082c723c */ /* 0x040ff000000018ff */
[C---:B-1----:R-:W-:Y:S08]  /*5e00*/  HMMA.16816.F32 R40, R8.reuse, R28, RZ ;  /* 0x0000001c0828723c */ /* 0x042ff000000018ff */
[C---:B------:R-:W-:Y:S08]  /*5e10*/  HMMA.16816.F32 R36, R8.reuse, R30, RZ ;  /* 0x0000001e0824723c */ /* 0x040ff000000018ff */
[C---:B------:R-:W-:Y:S08]  /*5e20*/  HMMA.16816.F32 R32, R8.reuse, R64, RZ ;  /* 0x000000400820723c */ /* 0x040ff000000018ff */
[C---:B------:R-:W-:Y:S01]  /*5e30*/  HMMA.16816.F32 R28, R8.reuse, R66, RZ ;  /* 0x00000042081c723c */ /* 0x040fe200000018ff */
[----:B------:R-:W1:Y:S07]  /*5e40*/  LDSM.16.MT88.4 R64, [R192+0x4000] ;  /* 0x00400000c040783b */ /* 0x000e6e0000004200 */
[C---:B------:R-:W-:Y:S08]  /*5e50*/  HMMA.16816.F32 R24, R8.reuse, R68, RZ ;  /* 0x000000440818723c */ /* 0x040ff000000018ff */
[----:B------:R-:W-:Y:S08]  /*5e60*/  HMMA.16816.F32 R20, R8, R70, RZ ;  /* 0x000000460814723c */ /* 0x000ff000000018ff */
[----:B------:R-:W-:Y:S01]  /*5e70*/  HMMA.16816.F32 R148, R4, R72, R48 ;  /* 0x000000480494723c */ /* 0x000fe20000001830 */
[----:B------:R-:W2:Y:S07]  /*5e80*/  LDSM.16.MT88.4 R48, [R193+0x4000] ;  /* 0x00400000c130783b */ /* 0x000eae0000004200 */
[----:B------:R-:W-:Y:S08]  /*5e90*/  HMMA.16816.F32 R16, R8, R76, RZ ;  /* 0x0000004c0810723c */ /* 0x000ff000000018ff */
[C---:B------:R-:W-:Y:S01]  /*5ea0*/  HMMA.16816.F32 R172, R4.reuse, R52, R24 ;  /* 0x0000003404ac723c */ /* 0x040fe20000001818 */
[----:B------:R-:W5:Y:S07]  /*5eb0*/  LDSM.16.MT88.4 R24, [R192+0x4800] ;  /* 0x00480000c018783b */ /* 0x000f6e0000004200 */
[C---:B------:R-:W-:Y:S01]  /*5ec0*/  HMMA.16816.F32 R184, R4.reuse, R60, R40 ;  /* 0x0000003c04b8723c */ /* 0x040fe20000001828 */
[----:B------:R-:W1:Y:S07]  /*5ed0*/  LDSM.16.MT88.4 R40, [R193+0x4800] ;  /* 0x00480000c128783b */ /* 0x000e6e0000004200 */
[C---:B------:R-:W-:Y:S01]  /*5ee0*/  HMMA.16816.F32 R152, R4.reuse, R54, R20 ;  /* 0x000000360498723c */ /* 0x040fe20000001814 */
[----:B------:R-:W1:Y:S07]  /*5ef0*/  LDSM.16.MT88.4 R52, [R195+0x4000] ;  /* 0x00400000c334783b */ /* 0x000e6e0000004200 */
[C---:B------:R-:W-:Y:S01]  /*5f00*/  HMMA.16816.F32 R72, R4.reuse, R74, R44 ;  /* 0x0000004a0448723c */ /* 0x040fe2000000182c */
[----:B------:R-:W2:Y:S07]  /*5f10*/  LDSM.16.MT88.4 R44, [R196+0x4000] ;  /* 0x00400000c42c783b */ /* 0x000eae0000004200 */
[C---:B------:R-:W-:Y:S01]  /*5f20*/  HMMA.16816.F32 R68, R4.reuse, R62, R36 ;  /* 0x0000003e0444723c */ /* 0x040fe20000001824 */
[----:B------:R-:W2:Y:S07]  /*5f30*/  LDSM.16.MT88.4 R60, [R192+0x6000] ;  /* 0x00600000c03c783b */ /* 0x000eae0000004200 */
[C---:B------:R-:W-:Y:S08]  /*5f40*/  HMMA.16816.F32 R168, R4.reuse, R80, R16 ;  /* 0x0000005004a8723c */ /* 0x040ff00000001810 */
[C---:B------:R-:W-:Y:S08]  /*5f50*/  HMMA.16816.F32 R180, R4.reuse, R56, R32 ;  /* 0x0000003804b4723c */ /* 0x040ff00000001820 */
[----:B------:R-:W-:Y:S01]  /*5f60*/  HMMA.16816.F32 R164, R4, R58, R28 ;  /* 0x0000003a04a4723c */ /* 0x000fe2000000181c */
[----:B------:R-:W-:Y:S07]  /*5f70*/  LDSM.16.MT88.4 R56, [R196+0x4800] ;  /* 0x00480000c438783b */ /* 0x000fee0000004200 */
[C---:B-1----:R-:W-:Y:S08]  /*5f80*/  HMMA.16816.F32 R16, R8.reuse, R64, RZ ;  /* 0x000000400810723c */ /* 0x042ff000000018ff */
[C---:B------:R-:W-:Y:S08]  /*5f90*/  HMMA.16816.F32 R36, R8.reuse, R66, RZ ;  /* 0x000000420824723c */ /* 0x040ff000000018ff */
[C---:B--2---:R-:W-:Y:S08]  /*5fa0*/  HMMA.16816.F32 R32, R8.reuse, R48, RZ ;  /* 0x000000300820723c */ /* 0x044ff000000018ff */
[C---:B------:R-:W-:Y:S01]  /*5fb0*/  HMMA.16816.F32 R28, R8.reuse, R50, RZ ;  /* 0x00000032081c723c */ /* 0x040fe200000018ff */
[----:B------:R-:W1:Y:S07]  /*5fc0*/  LDSM.16.MT88.4 R48, [R195+0x4800] ;  /* 0x00480000c330783b */ /* 0x000e6e0000004200 */
[----:B------:R-:W-:Y:S08]  /*5fd0*/  HMMA.16816.F32 R20, R8, R78, RZ ;  /* 0x0000004e0814723c */ /* 0x000ff000000018ff */
[C---:B-----5:R-:W-:Y:S08]  /*5fe0*/  HMMA.16816.F32 R176, R4.reuse, R24, R16 ;  /* 0x0000001804b0723c */ /* 0x060ff00000001810 */
[C---:B------:R-:W-:Y:S01]  /*5ff0*/  HMMA.16816.F32 R124, R4.reuse, R26, R36 ;  /* 0x0000001a047c723c */ /* 0x040fe20000001824 */
[----:B------:R-:W2:Y:S07]  /*6000*/  LDSM.16.MT88.4 R36, [R192+0x6800] ;  /* 0x00680000c024783b */ /* 0x000eae0000004200 */
[C---:B------:R-:W-:Y:S08]  /*6010*/  HMMA.16816.F32 R136, R4.reuse, R40, R32 ;  /* 0x000000280488723c */ /* 0x040ff00000001820 */
[----:B------:R-:W-:Y:S01]  /*6020*/  HMMA.16816.F32 R120, R4, R42, R28 ;  /* 0x0000002a0478723c */ /* 0x000fe2000000181c */
[----:B------:R-:W5:Y:S07]  /*6030*/  LDSM.16.MT88.4 R40, [R193+0x6000] ;  /* 0x00600000c128783b */ /* 0x000f6e0000004200 */
[C---:B------:R-:W-:Y:S08]  /*6040*/  HMMA.16816.F32 R24, R8.reuse, R54, RZ ;  /* 0x000000360818723c */ /* 0x040ff000000018ff */
[----:B------:R-:W-:Y:S08]  /*6050*/  HMMA.16816.F32 R16, R8, R44, RZ ;  /* 0x0000002c0810723c */ /* 0x000ff000000018ff */
[----:B------:R-:W-:Y:S08]  /*6060*/  HMMA.16816.F32 R144, R4, R82, R20 ;  /* 0x000000520490723c */ /* 0x000ff00000001814 */
[C---:B------:R-:W-:Y:S08]  /*6070*/  HMMA.16816.F32 R20, R8.reuse, R60, RZ ;  /* 0x0000003c0814723c */ /* 0x040ff000000018ff */
[----:B------:R-:W-:Y:S08]  /*6080*/  HMMA.16816.F32 R28, R8, R52, RZ ;  /* 0x00000034081c723c */ /* 0x000ff000000018ff */
[C---:B-1----:R-:W-:Y:S01]  /*6090*/  HMMA.16816.F32 R96, R4.reuse, R50, R24 ;  /* 0x000000320460723c */ /* 0x042fe20000001818 */
[----:B------:R-:W1:Y:S07]  /*60a0*/  LDSM.16.MT88.4 R24, [R193+0x6800] ;  /* 0x00680000c118783b */ /* 0x000e6e0000004200 */
[----:B------:R-:W-:Y:S08]  /*60b0*/  HMMA.16816.F32 R128, R4, R56, R16 ;  /* 0x000000380480723c */ /* 0x000ff00000001810 */
[----:B------:R-:W-:Y:S08]  /*60c0*/  HMMA.16816.F32 R16, R8, R62, RZ ;  /* 0x0000003e0810723c */ /* 0x000ff000000018ff */
[C---:B--2---:R-:W-:Y:S08]  /*60d0*/  HMMA.16816.F32 R92, R4.reuse, R36, R20 ;  /* 0x00000024045c723c */ /* 0x044ff00000001814 */
[----:B------:R-:W-:Y:S01]  /*60e0*/  HMMA.16816.F32 R100, R4, R48, R28 ;  /* 0x000000300464723c */ /* 0x000fe2000000181c */
[----:B------:R-:W2:Y:S07]  /*60f0*/  LDSM.16.MT88.4 R28, [R196+0x6000] ;  /* 0x00600000c41c783b */ /* 0x000eae0000004200 */
[C---:B-----5:R-:W-:Y:S08]  /*6100*/  HMMA.16816.F32 R20, R8.reuse, R40, RZ ;  /* 0x000000280814723c */ /* 0x060ff000000018ff */
[----:B------:R-:W-:Y:S08]  /*6110*/  HMMA.16816.F32 R32, R8, R46, RZ ;  /* 0x0000002e0820723c */ /* 0x000ff000000018ff */
[----:B------:R-:W-:Y:S08]  /*6120*/  HMMA.16816.F32 R76, R4, R38, R16 ;  /* 0x00000026044c723c */ /* 0x000ff00000001810 */
[----:B------:R-:W-:Y:S08]  /*6130*/  HMMA.16816.F32 R16, R8, R42, RZ ;  /* 0x0000002a0810723c */ /* 0x000ff000000018ff */
[C---:B-1----:R-:W-:Y:S01]  /*6140*/  HMMA.16816.F32 R60, R4.reuse, R24, R20 ;  /* 0x00000018043c723c */ /* 0x042fe20000001814 */
[----:B------:R-:W1:Y:S07]  /*6150*/  LDSM.16.MT88.4 R20, [R196+0x6800] ;  /* 0x00680000c414783b */ /* 0x000e6e0000004200 */
[C---:B------:R-:W-:Y:S08]  /*6160*/  HMMA.16816.F32 R116, R4.reuse, R58, R32 ;  /* 0x0000003a0474723c */ /* 0x040ff00000001820 */
[----:B------:R-:W-:Y:S08]  /*6170*/  HMMA.16816.F32 R56, R4, R26, R16 ;  /* 0x0000001a0438723c */ /* 0x000ff00000001810 */
[----:B--2---:R-:W-:Y:S11]  /*6180*/  HMMA.16816.F32 R16, R8, R28, RZ ;  /* 0x0000001c0810723c */ /* 0x004ff600000018ff */
[----:B------:R-:W-:Y:S11]  /*6190*/  @!UPT UIADD3 URZ, URZ, URZ, URZ ;  /* 0x0000003f3f3ff290 */ /* 0x000ff6000fffe03f */
[----:B------:R-:W-:Y:S02]  /*61a0*/  @!UPT UIADD3 URZ, URZ, URZ, URZ ;  /* 0x0000003f3f3ff290 */ /* 0x000fe4000fffe03f */
[----:B-1----:R-:W-:Y:S08]  /*61b0*/  HMMA.16816.F32 R48, R4, R20, R16 ;  /* 0x000000140430723c */ /* 0x002ff00000001810 */
[----:B------:R-:W-:Y:S11]  /*61c0*/  HMMA.16816.F32 R16, R8, R30, RZ ;  /* 0x0000001e0810723c */ /* 0x000ff600000018ff */
[----:B------:R-:W-:Y:S11]  /*61d0*/  @!UPT UIADD3 URZ, URZ, URZ, URZ ;  /* 0x0000003f3f3ff290 */ /* 0x000ff6000fffe03f */
[----:B------:R-:W-:Y:S02]  /*61e0*/  @!UPT UIADD3 URZ, URZ, URZ, URZ ;  /* 0x0000003f3f3ff290 */ /* 0x000fe4000fffe03f */
[----:B------:R-:W-:Y:S01]  /*61f0*/  HMMA.16816.F32 R40, R4, R22, R16 ;  /* 0x000000160428723c */ /* 0x000fe20000001810 */
[----:B------:R-:W1:Y:S07]  /*6200*/  LDSM.16.MT88.4 R16, [R195+0x6000] ;  /* 0x00600000c310783b */ /* 0x000e6e0000004200 */
[C---:B-1----:R-:W-:Y:S08]  /*6210*/  HMMA.16816.F32 R20, R8.reuse, R16, RZ ;  /* 0x000000100814723c */ /* 0x042ff000000018ff */
[----:B------:R-:W-:Y:S01]  /*6220*/  HMMA.16816.F32 R8, R8, R18, RZ ;  /* 0x000000120808723c */ /* 0x000fe200000018ff */
[----:B------:R-:W1:Y:S11]  /*6230*/  LDSM.16.MT88.4 R16, [R195+0x6800] ;  /* 0x00680000c310783b */ /* 0x000e760000004200 */
[----:B------:R-:W-:Y:S11]  /*6240*/  @!UPT UIADD3 URZ, URZ, URZ, URZ ;  /* 0x0000003f3f3ff290 */ /* 0x000ff6000fffe03f */
[----:B------:R-:W-:Y:S01]  /*6250*/  @!UPT UIADD3 URZ, URZ, URZ, URZ ;  /* 0x0000003f3f3ff290 */ /* 0x000fe2000fffe03f */
[C---:B-1----:R-:W-:Y:S01]  /*6260*/  HMMA.16816.F32 R24, R4.reuse, R18, R8 ;  /* 0x000000120418723c */ /* 0x042fe20000001808 */
[----:B------:R-:W1:Y:S06]  /*6270*/  LDSM.16.MT88.4 R8, [R192+0x1000] ;  /* 0x00100000c008783b */ /* 0x000e6c0000004200 */
[--C-:B------:R-:W-:Y:S01]  /*6280*/  FFMA.FTZ R19, R113, c[0x0][0x2d0], -R2.reuse ;  /* 0x0000b40071137a23 */ /* 0x100fe20000010802 */
[----:B------:R-:W-:Y:S01]  /*6290*/  HMMA.16816.F32 R32, R4, R16, R20 ;  /* 0x000000100420723c */ /* 0x000fe20000001814 */
[--C-:B------:R-:W-:Y:S01]  /*62a0*/  FFMA.FTZ R18, R112, c[0x0][0x2d0], -R2.reuse ;  /* 0x0000b40070127a23 */ /* 0x100fe20000010802 */
[----:B------:R2:W-:Y:S05]  /*62b0*/  MUFU.EX2 R22, R3 ;  /* 0x0000000300167308 */ /* 0x0005ea0000000800 */
[--C-:B------:R-:W-:Y:S01]  /*62c0*/  FFMA.FTZ R20, R107, c[0x0][0x2d0], -R2.reuse ;  /* 0x0000b4006b147a23 */ /* 0x100fe20000010802 */
[----:B---3--:R-:W-:Y:S01]  /*62d0*/  F2FP.PACK_AB R4, R236, R237 ;  /* 0x000000edec04723e */ /* 0x008fe200000000ff */
[----:B------:R-:W-:Y:S01]  /*62e0*/  FFMA.FTZ R17, R106, c[0x0][0x2d0], -R2 ;  /* 0x0000b4006a117a23 */ /* 0x000fe20000010802 */
[----:B----4-:R-:W-:Y:S01]  /*62f0*/  F2FP.PACK_AB R6, R239, R242 ;  /* 0x000000f2ef06723e */ /* 0x010fe200000000ff */
[--C-:B------:R-:W-:Y:S01]  /*6300*/  FFMA.FTZ R2, R88, c[0x0][0x2d0], -R0.reuse ;  /* 0x0000b40058027a23 */ /* 0x100fe20000010800 */
[----:B------:R-:W-:Y:S01]  /*6310*/  MUFU.EX2 R19, R19 ;  /* 0x0000001300137308 */ /* 0x000fe20000000800 */
[----:B------:R-:W-:-:S02]  /*6320*/  FFMA.FTZ R16, R86, c[0x0][0x2d0], -R0 ;  /* 0x0000b40056107a23 */ /* 0x000fc40000010800 */
[----:B--2---:R-:W-:-:S05]  /*6330*/  FADD.FTZ R3, R157, R115 ;  /* 0x000000739d037221 */ /* 0x004fca0000010000 */
[----:B------:R2:W3:Y:S01]  /*6340*/  MUFU.EX2 R21, R2 ;  /* 0x0000000200157308 */ /* 0x0004e20000000800 */
[----:B------:R-:W-:-:S07]  /*6350*/  FADD.FTZ R3, R114, R3 ;  /* 0x0000000372037221 */ /* 0x000fce0000010000 */
[----:B------:R-:W-:Y:S01]  /*6360*/  MUFU.EX2 R20, R20 ;  /* 0x0000001400147308 */ /* 0x000fe20000000800 */
[----:B--2---:R-:W-:Y:S01]  /*6370*/  FFMA.FTZ R2, R89, c[0x0][0x2d0], -R0 ;  /* 0x0000b40059027a23 */ /* 0x004fe20000010800 */
[----:B---3--:R-:W-:-:S06]  /*6380*/  F2FP.PACK_AB R5, R21, R22 ;  /* 0x000000161505723e */ /* 0x008fcc00000000ff */
[----:B------:R-:W-:Y:S08]  /*6390*/  MUFU.EX2 R18, R18 ;  /* 0x0000001200127308 */ /* 0x000ff00000000800 */
[----:B------:R2:W-:Y:S08]  /*63a0*/  MUFU.EX2 R23, R2 ;  /* 0x0000000200177308 */ /* 0x0005f00000000800 */
[----:B------:R-:W-:Y:S01]  /*63b0*/  MUFU.EX2 R17, R17 ;  /* 0x0000001100117308 */ /* 0x000fe20000000800 */
[----:B--2---:R-:W-:-:S07]  /*63c0*/  FFMA.FTZ R2, R90, c[0x0][0x2d0], -R0 ;  /* 0x0000b4005a027a23 */ /* 0x004fce0000010800 */
[----:B------:R-:W2:Y:S02]  /*63d0*/  MUFU.EX2 R157, R2 ;  /* 0x00000002009d7308 */ /* 0x000ea40000000800 */
[----:B--2---:R-:W-:Y:S01]  /*63e0*/  F2FP.PACK_AB R7, R157, R23 ;  /* 0x000000179d07723e */ /* 0x004fe200000000ff */
[----:B------:R-:W-:Y:S02]  /*63f0*/  FADD.FTZ R2, R84, R14 ;  /* 0x0000000e54027221 */ /* 0x000fe40000010000 */
[----:B------:R-:W-:Y:S02]  /*6400*/  FFMA.FTZ R14, R105, c[0x0][0x2d0], -R0 ;  /* 0x0000b400690e7a23 */ /* 0x000fe40000010800 */
[----:B------:R-:W-:Y:S02]  /*6410*/  FADD.FTZ R2, R85, R2 ;  /* 0x0000000255027221 */ /* 0x000fe40000010000 */
[----:B-1----:R-:W-:Y:S01]  /*6420*/  HMMA.16816.F32 R160, R4, R8, R160 ;  /* 0x0000000804a0723c */ /* 0x002fe200000018a0 */
[----:B------:R-:W-:-:S02]  /*6430*/  FADD.FTZ R0, R235, R3 ;  /* 0x00000003eb007221 */ /* 0x000fc40000010000 */
[----:B------:R-:W-:Y:S02]  /*6440*/  IMAD.MOV.U32 R235, RZ, RZ, R110 ;  /* 0x000000ffffeb7224 */ /* 0x000fe400078e006e */
[----:B------:R-:W-:-:S03]  /*6450*/  FADD.FTZ R2, R158, R2 ;  /* 0x000000029e027221 */ /* 0x000fc60000010000 */
[----:B------:R-:W-:Y:S01]  /*6460*/  HMMA.16816.F32 R28, R4, R10, R248 ;  /* 0x0000000a041c723c */ /* 0x000fe200000018f8 */
[----:B------:R-:W1:Y:S01]  /*6470*/  LDSM.16.MT88.4 R8, [R193+0x1000] ;  /* 0x00100000c108783b */ /* 0x000e620000004200 */
[----:B------:R-:W-:-:S04]  /*6480*/  FADD.FTZ R2, R220, R2 ;  /* 0x00000002dc027221 */ /* 0x000fc80000010000 */
        /* <DEDUP_REMOVED lines=15> */
[----:B------:R-:W1:Y:S04]  /*6580*/  LDSM.16.MT88.4 R8, [R196+0x3000] ;  /* 0x00300000c408783b */ /* 0x000e680000004200 */
[----:B------:R-:W-:Y:S03]  /*6590*/  LDSM.16.MT88.4 R164, [R192+0x1800] ;  /* 0x00180000c0a4783b */ /* 0x000fe60000004200 */
[C---:B-1----:R-:W-:Y:S08]  /*65a0*/  HMMA.16816.F32 R84, R4.reuse, R8, R172 ;  /* 0x000000080454723c */ /* 0x042ff000000018ac */
[----:B------:R-:W-:Y:S01]  /*65b0*/  HMMA.16816.F32 R88, R4, R10, R152 ;  /* 0x0000000a0458723c */ /* 0x000fe20000001898 */
[----:B------:R-:W1:Y:S06]  /*65c0*/  LDSM.16.MT88.4 R8, [R195+0x3000] ;  /* 0x00300000c308783b */ /* 0x000e6c0000004200 */
[----:B------:R-:W-:-:S04]  /*65d0*/  IMAD.MOV.U32 R155, RZ, RZ, R111 ;  /* 0x000000ffff9b7224 */ /* 0x000fc800078e006f */
[----:B------:R-:W-:-:S04]  /*65e0*/  FADD.FTZ R0, R155, R0 ;  /* 0x000000009b007221 */ /* 0x000fc80000010000 */
[----:B------:R-:W-:Y:S02]  /*65f0*/  FADD.FTZ R0, R235, R0 ;  /* 0x00000000eb007221 */ /* 0x000fe40000010000 */
[----:B------:R-:W-:Y:S02]  /*6600*/  IMAD.MOV.U32 R235, RZ, RZ, c[0x0][0x2c4] ;  /* 0x0000b100ffeb7624 */ /* 0x000fe400078e00ff */
[----:B------:R-:W-:-:S03]  /*6610*/  FADD.FTZ R0, R246, R0 ;  /* 0x00000000f6007221 */ /* 0x000fc60000010000 */
[----:B------:R-:W-:Y:S01]  /*6620*/  ISETP.NE.AND P1, PT, R235, 0x1, PT ;  /* 0x00000001eb00780c */ /* 0x000fe20003f25270 */
[C---:B-1----:R-:W-:Y:S08]  /*6630*/  HMMA.16816.F32 R168, R4.reuse, R8, R168 ;  /* 0x0000000804a8723c */ /* 0x042ff000000018a8 */
[----:B------:R-:W-:Y:S01]  /*6640*/  HMMA.16816.F32 R188, R4, R10, R144 ;  /* 0x0000000a04bc723c */ /* 0x000fe20000001890 */
[----:B------:R-:W1:Y:S04]  /*6650*/  LDSM.16.MT88.4 R8, [R192+0x5000] ;  /* 0x00500000c008783b */ /* 0x000e680000004200 */
[----:B------:R-:W-:Y:S11]  /*6660*/  LDSM.16.MT88.4 R144, [R196+0x1800] ;  /* 0x00180000c490783b */ /* 0x000ff60000004200 */
[----:B------:R-:W-:-:S02]  /*6670*/  IMAD.MOV.U32 R154, RZ, RZ, R168 ;  /* 0x000000ffff9a7224 */ /* 0x000fc400078e00a8 */
[----:B------:R-:W-:Y:S02]  /*6680*/  IMAD.MOV.U32 R153, RZ, RZ, R169 ;  /* 0x000000ffff997224 */ /* 0x000fe400078e00a9 */
[----:B------:R-:W-:Y:S02]  /*6690*/  IMAD.MOV.U32 R152, RZ, RZ, R170 ;  /* 0x000000ffff987224 */ /* 0x000fe400078e00aa */
[----:B------:R-:W-:Y:S01]  /*66a0*/  IMAD.MOV.U32 R3, RZ, RZ, R171 ;  /* 0x000000ffff037224 */ /* 0x000fe200078e00ab */
[C---:B-1----:R-:W-:Y:S08]  /*66b0*/  HMMA.16816.F32 R176, R4.reuse, R8, R176 ;  /* 0x0000000804b0723c */ /* 0x042ff000000018b0 */
[C---:B------:R-:W-:Y:S01]  /*66c0*/  HMMA.16816.F32 R104, R4.reuse, R10, R124 ;  /* 0x0000000a0468723c */ /* 0x040fe2000000187c */
[----:B------:R-:W1:Y:S07]  /*66d0*/  LDSM.16.MT88.4 R8, [R193+0x5000] ;  /* 0x00500000c108783b */ /* 0x000e6e0000004200 */
[C---:B-1----:R-:W-:Y:S01]  /*66e0*/  HMMA.16816.F32 R108, R4.reuse, R8, R136 ;  /* 0x00000008046c723c */ /* 0x042fe20000001888 */
[----:B------:R-:W-:Y:S07]  /*66f0*/  LDSM.16.MT88.4 R136, [R193+0x1800] ;  /* 0x00180000c188783b */ /* 0x000fee0000004200 */
[C---:B------:R-:W-:Y:S01]  /*6700*/  HMMA.16816.F32 R112, R4.reuse, R10, R120 ;  /* 0x0000000a0470723c */ /* 0x040fe20000001878 */
[----:B------:R-:W1:Y:S07]  /*6710*/  LDSM.16.MT88.4 R8, [R196+0x5000] ;  /* 0x00500000c408783b */ /* 0x000e6e0000004200 */
[C---:B-1----:R-:W-:Y:S07]  /*6720*/  HMMA.16816.F32 R248, R4.reuse, R8, R128 ;  /* 0x0000000804f8723c */ /* 0x042fee0000001880 */
[----:B------:R-:W-:Y:S01]  /*6730*/  F2FP.PACK_AB R128, R19, R20 ;  /* 0x000000141380723e */ /* 0x000fe200000000ff */
[----:B------:R-:W-:Y:S01]  /*6740*/  HMMA.16816.F32 R184, R4, R10, R116 ;  /* 0x0000000a04b8723c */ /* 0x000fe20000001874 */
[----:B------:R-:W1:Y:S01]  /*6750*/  LDSM.16.MT88.4 R8, [R195+0x5000] ;  /* 0x00500000c308783b */ /* 0x000e620000004200 */
[----:B------:R-:W-:-:S06]  /*6760*/  F2FP.PACK_AB R130, R17, R18 ;  /* 0x000000121182723e */ /* 0x000fcc00000000ff */
[C---:B-1----:R-:W-:Y:S08]  /*6770*/  HMMA.16816.F32 R172, R4.reuse, R8, R100 ;  /* 0x0000000804ac723c */ /* 0x042ff00000001864 */
[----:B------:R-:W-:Y:S01]  /*6780*/  HMMA.16816.F32 R120, R4, R10, R96 ;  /* 0x0000000a0478723c */ /* 0x000fe20000001860 */
[----:B------:R-:W1:Y:S06]  /*6790*/  LDSM.16.MT88.4 R8, [R192+0x7000] ;  /* 0x00700000c008783b */ /* 0x000e6c0000004200 */
[----:B------:R-:W-:-:S02]  /*67a0*/  IMAD.MOV.U32 R96, RZ, RZ, R154 ;  /* 0x000000ffff607224 */ /* 0x000fc400078e009a */
[----:B------:R-:W-:Y:S02]  /*67b0*/  IMAD.MOV.U32 R97, RZ, RZ, R153 ;  /* 0x000000ffff617224 */ /* 0x000fe400078e0099 */
[----:B------:R-:W-:Y:S02]  /*67c0*/  IMAD.MOV.U32 R98, RZ, RZ, R152 ;  /* 0x000000ffff627224 */ /* 0x000fe400078e0098 */
[----:B------:R-:W-:Y:S01]  /*67d0*/  IMAD.MOV.U32 R99, RZ, RZ, R3 ;  /* 0x000000ffff637224 */ /* 0x000fe200078e0003 */
[----:B------:R-:W-:Y:S01]  /*67e0*/  LDSM.16.MT88.4 R152, [R195+0x1800] ;  /* 0x00180000c398783b */ /* 0x000fe20000004200 */
[----:B------:R-:W-:Y:S02]  /*67f0*/  FADD.FTZ R3, R245, R0 ;  /* 0x00000000f5037221 */ /* 0x000fe40000010000 */
[----:B------:R-:W-:Y:S01]  /*6800*/  FADD.FTZ R0, R218, R2 ;  /* 0x00000002da007221 */ /* 0x000fe20000010000 */
[----:B------:R-:W-:Y:S01]  /*6810*/  IADD3 R218, R222, -0x2, RZ ;  /* 0xfffffffededa7810 */ /* 0x000fe20007ffe0ff */
        /* <DEDUP_REMOVED lines=10> */
[C---:B-1----:R-:W-:Y:S08]  /*68c0*/  HMMA.16816.F32 R100, R4.reuse, R8, R92 ;  /* 0x000000080464723c */ /* 0x042ff0000000185c */
[C---:B------:R-:W-:Y:S01]  /*68d0*/  HMMA.16816.F32 R116, R4.reuse, R10, R76 ;  /* 0x0000000a0474723c */ /* 0x040fe2000000184c */
[----:B------:R-:W1:Y:S07]  /*68e0*/  LDSM.16.MT88.4 R8, [R193+0x7000] ;  /* 0x00700000c108783b */ /* 0x000e6e0000004200 */
[C---:B-1----:R-:W-:Y:S08]  /*68f0*/  HMMA.16816.F32 R224, R4.reuse, R8, R60 ;  /* 0x0000000804e0723c */ /* 0x042ff0000000183c */
[C---:B------:R-:W-:Y:S01]  /*6900*/  HMMA.16816.F32 R180, R4.reuse, R10, R56 ;  /* 0x0000000a04b4723c */ /* 0x040fe20000001838 */
[----:B------:R-:W1:Y:S04]  /*6910*/  LDSM.16.MT88.4 R8, [R196+0x7000] ;  /* 0x00700000c408783b */ /* 0x000e680000004200 */
[----:B------:R-:W-:Y:S03]  /*6920*/  LDSM.16.MT88.4 R56, [R196+0x3800] ;  /* 0x00380000c438783b */ /* 0x000fe60000004200 */
[C---:B-1----:R-:W-:Y:S01]  /*6930*/  HMMA.16816.F32 R168, R4.reuse, R8, R48 ;  /* 0x0000000804a8723c */ /* 0x042fe20000001830 */
[----:B------:R-:W-:Y:S07]  /*6940*/  LDSM.16.MT88.4 R48, [R193+0x3800] ;  /* 0x00380000c130783b */ /* 0x000fee0000004200 */
[C---:B------:R-:W-:Y:S01]  /*6950*/  HMMA.16816.F32 R124, R4.reuse, R10, R40 ;  /* 0x0000000a047c723c */ /* 0x040fe20000001828 */
[----:B------:R-:W1:Y:S04]  /*6960*/  LDSM.16.MT88.4 R8, [R195+0x7000] ;  /* 0x00700000c308783b */ /* 0x000e680000004200 */
[----:B------:R-:W2:Y:S03]  /*6970*/  LDSM.16.MT88.4 R40, [R192+0x3800] ;  /* 0x00380000c028783b */ /* 0x000ea60000004200 */
[C---:B-1----:R-:W-:Y:S08]  /*6980*/  HMMA.16816.F32 R32, R4.reuse, R8, R32 ;  /* 0x000000080420723c */ /* 0x042ff00000001820 */
[----:B------:R-:W-:Y:S01]  /*6990*/  HMMA.16816.F32 R24, R4, R10, R24 ;  /* 0x0000000a0418723c */ /* 0x000fe20000001818 */
[----:B------:R-:W1:Y:S01]  /*69a0*/  MUFU.EX2 R4, R14 ;  /* 0x0000000e00047308 */ /* 0x000e620000000800 */
[----:B------:R-:W-:Y:S05]  /*69b0*/  LDSM.16.MT88.4 R8, [R195+0x7800] ;  /* 0x00780000c308783b */ /* 0x000fea0000004200 */
[----:B------:R-:W-:-:S02]  /*69c0*/  FADD.FTZ R5, R19, R3 ;  /* 0x0000000313057221 */ /* 0x000fc40000010000 */
[----:B------:R-:W3:Y:S08]  /*69d0*/  MUFU.EX2 R6, R13 ;  /* 0x0000000d00067308 */ /* 0x000ef00000000800 */
[----:B------:R-:W4:Y:S01]  /*69e0*/  MUFU.EX2 R7, R16 ;  /* 0x0000001000077308 */ /* 0x000f220000000800 */
[----:B-1----:R-:W-:Y:S02]  /*69f0*/  FADD.FTZ R2, R4, R0 ;  /* 0x0000000004027221 */ /* 0x002fe40000010000 */
[----:B------:R-:W-:Y:S01]  /*6a00*/  IMAD.MOV.U32 R0, RZ, RZ, R243 ;  /* 0x000000ffff007224 */ /* 0x000fe200078e00f3 */
[----:B---3--:R-:W-:Y:S01]  /*6a10*/  F2FP.PACK_AB R129, R6, R4 ;  /* 0x000000040681723e */ /* 0x008fe200000000ff */
[----:B------:R-:W-:-:S04]  /*6a20*/  @P1 IMAD.HI.U32 R4, R243, c[0x0][0x2c8], RZ ;  /* 0x0000b200f3041a27 */ /* 0x000fc800078e00ff */
[----:B------:R-:W-:Y:S01]  /*6a30*/  FADD.FTZ R3, R6, R2 ;  /* 0x0000000206037221 */ /* 0x000fe20000010000 */
[----:B------:R-:W-:Y:S01]  /*6a40*/  @P1 SHF.R.U32.HI R0, RZ, c[0x0][0x2cc], R4 ;  /* 0x0000b300ff001a19 */ /* 0x000fe20000011604 */
[----:B------:R-:W-:Y:S01]  /*6a50*/  IMAD.IADD R2, R240, 0x1, -R241 ;  /* 0x00000001f0027824 */ /* 0x000fe200078e0af1 */
[----:B----4-:R-:W-:Y:S01]  /*6a60*/  F2FP.PACK_AB R131, R7, R15 ;  /* 0x0000000f0783723e */ /* 0x010fe200000000ff */
[----:B------:R-:W-:Y:S02]  /*6a70*/  FADD.FTZ R4, R18, R5 ;  /* 0x0000000512047221 */ /* 0x000fe40000010000 */
[----:B------:R-:W-:Y:S02]  /*6a80*/  IMAD.IADD R2, R2, 0x1, R0 ;  /* 0x0000000102027824 */ /* 0x000fe400078e0200 */
[----:B------:R-:W-:Y:S02]  /*6a90*/  FADD.FTZ R3, R15, R3 ;  /* 0x000000030f037221 */ /* 0x000fe40000010000 */
[----:B------:R-:W-:Y:S01]  /*6aa0*/  HMMA.16816.F32 R132, R128, R136, R132 ;  /* 0x000000888084723c */ /* 0x000fe20000001884 */
[----:B------:R-:W-:Y:S01]  /*6ab0*/  FADD.FTZ R237, R17, R4 ;  /* 0x0000000411ed7221 */ /* 0x000fe20000010000 */
[----:B------:R-:W-:Y:S01]  /*6ac0*/  IADD3 R0, R2, c[0x0][0x328], RZ ;  /* 0x0000ca0002007a10 */ /* 0x000fe20007ffe0ff */
[----:B------:R-:W-:-:S05]  /*6ad0*/  FADD.FTZ R239, R7, R3 ;  /* 0x0000000307ef7221 */ /* 0x000fca0000010000 */
[C---:B------:R-:W-:Y:S08]  /*6ae0*/  HMMA.16816.F32 R136, R128.reuse, R138, R36 ;  /* 0x0000008a8088723c */ /* 0x040ff00000001824 */
[C---:B--2---:R-:W-:Y:S01]  /*6af0*/  HMMA.16816.F32 R36, R128.reuse, R40, R64 ;  /* 0x000000288024723c */ /* 0x044fe20000001840 */
[----:B------:R-:W1:Y:S07]  /*6b00*/  LDSM.16.MT88.4 R64, [R195+0x3800] ;  /* 0x00380000c340783b */ /* 0x000e6e0000004200 */
[C---:B------:R-:W-:Y:S08]  /*6b10*/  HMMA.16816.F32 R140, R128.reuse, R144, R140 ;  /* 0x00000090808c723c */ /* 0x040ff0000000188c */
[C---:B------:R-:W-:Y:S08]  /*6b20*/  HMMA.16816.F32 R144, R128.reuse, R146, R44 ;  /* 0x000000928090723c */ /* 0x040ff0000000182c */
[C---:B------:R-:W-:Y:S01]  /*6b30*/  HMMA.16816.F32 R44, R128.reuse, R48, R72 ;  /* 0x00000030802c723c */ /* 0x040fe20000001848 */
[----:B------:R-:W2:Y:S07]  /*6b40*/  LDSM.16.MT88.4 R72, [R192+0x5800] ;  /* 0x00580000c048783b */ /* 0x000eae0000004200 */
[C---:B------:R-:W-:Y:S01]  /*6b50*/  HMMA.16816.F32 R48, R128.reuse, R50, R80 ;  /* 0x000000328030723c */ /* 0x040fe20000001850 */
[----:B------:R-:W-:Y:S07]  /*6b60*/  LDSM.16.MT88.4 R80, [R193+0x5800] ;  /* 0x00580000c150783b */ /* 0x000fee0000004200 */
[C---:B------:R-:W-:Y:S08]  /*6b70*/  HMMA.16816.F32 R40, R128.reuse, R42, R68 ;  /* 0x0000002a8028723c */ /* 0x040ff00000001844 */
[C---:B-1----:R-:W-:Y:S01]  /*6b80*/  HMMA.16816.F32 R60, R128.reuse, R64, R96 ;  /* 0x00000040803c723c */ /* 0x042fe20000001860 */
[----:B------:R-:W1:Y:S07]  /*6b90*/  LDSM.16.MT88.4 R96, [R195+0x5800] ;  /* 0x00580000c360783b */ /* 0x000e6e0000004200 */
[C---:B------:R-:W-:Y:S08]  /*6ba0*/  HMMA.16816.F32 R148, R128.reuse, R152, R148 ;  /* 0x000000988094723c */ /* 0x040ff00000001894 */
[C---:B------:R-:W-:Y:S08]  /*6bb0*/  HMMA.16816.F32 R152, R128.reuse, R154, R52 ;  /* 0x0000009a8098723c */ /* 0x040ff00000001834 */
[C---:B--2---:R-:W-:Y:S08]  /*6bc0*/  HMMA.16816.F32 R68, R128.reuse, R72, R176 ;  /* 0x000000488044723c */ /* 0x044ff000000018b0 */
[C---:B------:R-:W-:Y:S01]  /*6bd0*/  HMMA.16816.F32 R72, R128.reuse, R74, R104 ;  /* 0x0000004a8048723c */ /* 0x040fe20000001868 */
[----:B------:R-:W2:Y:S07]  /*6be0*/  LDSM.16.MT88.4 R104, [R192+0x7800] ;  /* 0x00780000c068783b */ /* 0x000eae0000004200 */
[C---:B------:R-:W-:Y:S08]  /*6bf0*/  HMMA.16816.F32 R52, R128.reuse, R56, R84 ;  /* 0x000000388034723c */ /* 0x040ff00000001854 */
[C---:B-1----:R-:W-:Y:S08]  /*6c00*/  HMMA.16816.F32 R92, R128.reuse, R96, R172 ;  /* 0x00000060805c723c */ /* 0x042ff000000018ac */
[C---:B------:R-:W-:Y:S08]  /*6c10*/  HMMA.16816.F32 R76, R128.reuse, R80, R108 ;  /* 0x00000050804c723c */ /* 0x040ff0000000186c */
[C---:B------:R-:W-:Y:S01]  /*6c20*/  HMMA.16816.F32 R96, R128.reuse, R98, R120 ;  /* 0x000000628060723c */ /* 0x040fe20000001878 */
[----:B------:R-:W1:Y:S07]  /*6c30*/  LDSM.16.MT88.4 R120, [R196+0x7800] ;  /* 0x00780000c478783b */ /* 0x000e6e0000004200 */
[C---:B------:R-:W-:Y:S01]  /*6c40*/  HMMA.16816.F32 R56, R128.reuse, R58, R88 ;  /* 0x0000003a8038723c */ /* 0x040fe20000001858 */
[----:B------:R-:W3:Y:S07]  /*6c50*/  LDSM.16.MT88.4 R88, [R196+0x5800] ;  /* 0x00580000c458783b */ /* 0x000eee0000004200 */
[C---:B------:R-:W-:Y:S01]  /*6c60*/  HMMA.16816.F32 R80, R128.reuse, R82, R112 ;  /* 0x000000528050723c */ /* 0x040fe20000001870 */
[----:B------:R-:W4:Y:S07]  /*6c70*/  LDSM.16.MT88.4 R112, [R193+0x7800] ;  /* 0x00780000c170783b */ /* 0x000f2e0000004200 */
[C---:B--2---:R-:W-:Y:S08]  /*6c80*/  HMMA.16816.F32 R100, R128.reuse, R104, R100 ;  /* 0x000000688064723c */ /* 0x044ff00000001864 */
[C---:B------:R-:W-:Y:S08]  /*6c90*/  HMMA.16816.F32 R104, R128.reuse, R106, R116 ;  /* 0x0000006a8068723c */ /* 0x040ff00000001874 */
[C---:B------:R-:W-:Y:S08]  /*6ca0*/  HMMA.16816.F32 R160, R128.reuse, R164, R160 ;  /* 0x000000a480a0723c */ /* 0x040ff000000018a0 */
[C---:B-1----:R-:W-:Y:S08]  /*6cb0*/  HMMA.16816.F32 R116, R128.reuse, R120, R168 ;  /* 0x000000788074723c */ /* 0x042ff000000018a8 */
        /* <DEDUP_REMOVED lines=9> */
[----:B------:R-:W-:Y:S07]  /*6d50*/  @!P6 BRA `(.L_x_1684) ;  /* 0x000001100000e947 */ /* 0x000fee0003800000 */
        /* <DEDUP_REMOVED lines=11> */
.L_x_1686:
[----:B------:R-:W-:-:S13]  /*6e10*/  ISETP.NE.AND P0, PT, R4, 0x1, PT ;  /* 0x000000010400780c */ /* 0x000fda0003f05270 */
[----:B------:R-:W-:-:S05]  /*6e20*/  @P0 IMAD.HI.U32 R2, R3, c[0x0][0x330], RZ ;  /* 0x0000cc0003020a27 */ /* 0x000fca00078e00ff */
[----:B------:R-:W-:Y:S02]  /*6e30*/  @P0 SHF.R.U32.HI R3, RZ, c[0x0][0x334], R2 ;  /* 0x0000cd00ff030a19 */ /* 0x000fe40000011602 */
.L_x_1687:
[----:B------:R-:W-:Y:S05]  /*6e40*/  BSYNC B0 ;  /* 0x0000000000007941 */ /* 0x000fea0003800000 */
.L_x_1685:
[----:B------:R-:W-:-:S05]  /*6e50*/  IMAD R3, R3, R4, c[0x0][0x32c] ;  /* 0x0000cb0003037624 */ /* 0x000fca00078e0204 */
[----:B------:R-:W-:-:S04]  /*6e60*/  IMNMX R0, R0, R3, PT ;  /* 0x0000000300007217 */ /* 0x000fc80003800200 */
.L_x_1684:
        /* <DEDUP_REMOVED lines=9> */
.L_x_1697:
[----:B------:R-:W-:Y:S01]  /*6f00*/  ISETP.GT.AND P0, PT, R228, R222, PT ;  /* 0x000000dee400720c */ /* 0x000fe20003f04270 */
[----:B------:R-:W-:Y:S04]  /*6f10*/  DEPBAR.LE SB0, 0x0 ;  /* 0x000080000000791a */ /* 0x000fe80000000000 */
[----:B------:R-:W-:Y:S01]  /*6f20*/  WARPSYNC 0xffffffff ;  /* 0xffffffff00007948 */ /* 0x000fe20003800000 */
[----:B------:R-:W-:Y:S01]  /*6f30*/  BAR.SYNC.DEFER_BLOCKING 0x0 ;  /* 0x0000000000007b1d */ /* 0x000fe20000010000 */
[----:B------:R-:W-:Y:S05]  /*6f40*/  IMAD.MOV.U32 R227, RZ, RZ, c[0x0][0x2c4] ;  /* 0x0000b100ffe37624 */ /* 0x000fea00078e00ff */
[----:B------:R-:W-:Y:S01]  /*6f50*/  ISETP.NE.AND P6, PT, R227, 0x1, PT ;  /* 0x00000001e300780c */ /* 0x000fe20003fc5270 */
[----:B------:R-:W-:Y:S01]  /*6f60*/  @!P0 IMAD.WIDE.U32 R4, R222, c[0x0][0x208], RZ ;  /* 0x00008200de048a25 */ /* 0x000fe200078e00ff */
[----:B------:R-:W-:Y:S02]  /*6f70*/  @!P0 SHF.R.S32.HI R0, RZ, 0x1f, R222 ;  /* 0x0000001fff008819 */ /* 0x000fe400000114de */
[----:B------:R-:W-:Y:S01]  /*6f80*/  @!P0 IADD3 R11, P1, R232, 0x40, RZ ;  /* 0x00000040e80b8810 */ /* 0x000fe20007f3e0ff */
[----:B------:R-:W-:Y:S02]  /*6f90*/  @!P0 IMAD.MOV.U32 R6, RZ, RZ, c[0x0][0x208] ;  /* 0x00008200ff068624 */ /* 0x000fe400078e00ff */
[----:B------:R-:W-:Y:S02]  /*6fa0*/  @!P0 IMAD R0, R0, c[0x0][0x208], RZ ;  /* 0x0000820000008a24 */ /* 0x000fe400078e02ff */
[----:B------:R-:W-:Y:S02]  /*6fb0*/  @!P0 IMAD.SHL.U32 R3, R4, 0x40, RZ ;  /* 0x0000004004038824 */ /* 0x000fe400078e00ff */
[----:B------:R-:W-:Y:S02]  /*6fc0*/  @!P0 IMAD R0, R222, c[0x0][0x20c], R0 ;  /* 0x00008300de008a24 */ /* 0x000fe400078e0200 */
[----:B------:R-:W-:Y:S02]  /*6fd0*/  @!P0 IMAD.X R12, RZ, RZ, R234, P1 ;  /* 0x000000ffff0c8224 */ /* 0x000fe400008e06ea */
[----:B------:R-:W-:Y:S01]  /*6fe0*/  @!P0 IMAD.IADD R0, R5, 0x1, R0 ;  /* 0x0000000105008824 */ /* 0x000fe200078e0200 */
[----:B------:R-:W-:Y:S01]  /*6ff0*/  @!P0 LEA R5, P1, R6, R3, 0x5 ;  /* 0x0000000306058211 */ /* 0x000fe200078228ff */
[----:B------:R-:W-:Y:S01]  /*7000*/  LDSM.16.M88.4 R32, [R198] ;  /* 0x00000000c620783b */ /* 0x000fe20000000200 */
[----:B------:R-:W-:Y:S02]  /*7010*/  ULDC UR4, c[0x0][0x324] ;  /* 0x0000c90000047ab9 */ /* 0x000fe40000000800 */
[----:B------:R-:W-:Y:S01]  /*7020*/  @!P0 SHF.L.U64.HI R0, R4, 0x6, R0 ;  /* 0x0000000604008819 */ /* 0x000fe20000010200 */
[----:B------:R-:W-:Y:S01]  /*7030*/  @!P0 IMAD.MOV.U32 R4, RZ, RZ, c[0x0][0x20c] ;  /* 0x00008300ff048624 */ /* 0x000fe200078e00ff */
[----:B------:R-:W-:Y:S01]  /*7040*/  ULOP3.LUT UR4, URZ, UR4, URZ, 0x33, !UPT ;  /* 0x000000043f047292 */ /* 0x000fe2000f8e333f */
[----:B------:R-:W-:Y:S03]  /*7050*/  LDSM.16.M88.4 R16, [R159+0x800] ;  /* 0x000800009f10783b */ /* 0x000fe60000000200 */
[----:B------:R-:W-:Y:S02]  /*7060*/  @!P0 LEA.HI.X R4, R6, R0, R4, 0x5, P1 ;  /* 0x0000000006048211 */ /* 0x000fe400008f2c04 */
[C---:B------:R-:W-:Y:S01]  /*7070*/  @!P0 IADD3 R6, P1, R3.reuse, R232, RZ ;  /* 0x000000e803068210 */ /* 0x040fe20007f3e0ff */
[----:B------:R-:W-:Y:S04]  /*7080*/  LDSM.16.M88.4 R24, [R159+0x1000] ;  /* 0x001000009f18783b */ /* 0x000fe80000000200 */
[C---:B------:R-:W-:Y:S01]  /*7090*/  @!P0 IMAD.X R8, R0.reuse, 0x1, R234, P1 ;  /* 0x0000000100088824 */ /* 0x040fe200008e06ea */
[----:B------:R-:W-:Y:S01]  /*70a0*/  @!P0 IADD3 R7, P1, R3, R11, RZ ;  /* 0x0000000b03078210 */ /* 0x000fe20007f3e0ff */
[----:B------:R-:W-:Y:S04]  /*70b0*/  LDSM.16.M88.4 R168, [R159+0x1800] ;  /* 0x001800009fa8783b */ /* 0x000fe80000000200 */
[----:B------:R-:W-:Y:S01]  /*70c0*/  @!P0 IMAD.X R9, R0, 0x1, R12, P1 ;  /* 0x0000000100098824 */ /* 0x000fe200008e060c */
[C---:B------:R-:W-:Y:S01]  /*70d0*/  @!P0 LEA R218, P1, R6.reuse, c[0x0][0x1f8], 0x1 ;  /* 0x00007e0006da8a11 */ /* 0x040fe200078208ff */
[----:B------:R-:W-:Y:S03]  /*70e0*/  LDSM.16.M88.4 R172, [R199] ;  /* 0x00000000c7ac783b */ /* 0x000fe60000000200 */
[----:B------:R-:W-:Y:S02]  /*70f0*/  @!P0 LEA.HI.X R219, R6, c[0x0][0x1fc], R8, 0x1, P1 ;  /* 0x00007f0006db8a11 */ /* 0x000fe400008f0c08 */
[C---:B------:R-:W-:Y:S01]  /*7100*/  @!P0 LEA R28, P1, R7.reuse, c[0x0][0x1f8], 0x1 ;  /* 0x00007e00071c8a11 */ /* 0x040fe200078208ff */
[----:B------:R-:W-:Y:S03]  /*7110*/  LDSM.16.M88.4 R176, [R202] ;  /* 0x00000000cab0783b */ /* 0x000fe60000000200 */
[----:B------:R-:W-:Y:S02]  /*7120*/  @!P0 LEA.HI.X R29, R7, c[0x0][0x1fc], R9, 0x1, P1 ;  /* 0x00007f00071d8a11 */ /* 0x000fe400008f0c09 */
[----:B------:R-:W-:Y:S01]  /*7130*/  @!P0 IADD3 R8, P1, R232, 0x80, RZ ;  /* 0x00000080e8088810 */ /* 0x000fe20007f3e0ff */
[----:B------:R-:W-:Y:S04]  /*7140*/  LDSM.16.M88.4 R180, [R217] ;  /* 0x00000000d9b4783b */ /* 0x000fe80000000200 */
[----:B------:R-:W-:Y:S01]  /*7150*/  @!P0 IMAD.X R10, RZ, RZ, R234, P1 ;  /* 0x000000ffff0a8224 */ /* 0x000fe200008e06ea */
[CC--:B------:R-:W-:Y:S01]  /*7160*/  @!P0 IADD3 R6, P1, R3.reuse, R8.reuse, RZ ;  /* 0x0000000803068210 */ /* 0x0c0fe20007f3e0ff */
[----:B------:R-:W-:Y:S04]  /*7170*/  LDSM.16.M88.4 R184, [R216] ;  /* 0x00000000d8b8783b */ /* 0x000fe80000000200 */
[----:B------:R-:W-:Y:S01]  /*7180*/  @!P0 IMAD.X R7, R0, 0x1, R10, P1 ;  /* 0x0000000100078824 */ /* 0x000fe200008e060a */
[C---:B------:R-:W-:Y:S01]  /*7190*/  @!P0 LEA R14, P1, R6.reuse, c[0x0][0x1f8], 0x1 ;  /* 0x00007e00060e8a11 */ /* 0x040fe200078208ff */
[----:B------:R-:W-:Y:S03]  /*71a0*/  LDSM.16.M88.4 R188, [R215] ;  /* 0x00000000d7bc783b */ /* 0x000fe60000000200 */
[----:B------:R-:W-:Y:S02]  /*71b0*/  @!P0 LEA.HI.X R15, R6, c[0x0][0x1fc], R7, 0x1, P1 ;  /* 0x00007f00060f8a11 */ /* 0x000fe400008f0c07 */
[----:B------:R-:W-:Y:S01]  /*71c0*/  @!P0 IADD3 R7, P1, R232, 0xc0, RZ ;  /* 0x000000c0e8078810 */ /* 0x000fe20007f3e0ff */
[----:B------:R-:W2:Y:S04]  /*71d0*/  LDL R226, [R1+0x14] ;  /* 0x0000140001e27983 */ /* 0x000ea80000100800 */
[----:B------:R-:W-:Y:S01]  /*71e0*/  @!P0 IMAD.X R9, RZ, RZ, R234, P1 ;  /* 0x000000ffff098224 */ /* 0x000fe200008e06ea */
[----:B------:R-:W-:Y:S05]  /*71f0*/  @!P0 IADD3 R3, P1, R3, R7, RZ ;  /* 0x0000000703038210 */ /* 0x000fea0007f3e0ff */
[--C-:B------:R-:W-:Y:S01]  /*7200*/  @!P0 IMAD.X R0, R0, 0x1, R9.reuse, P1 ;  /* 0x0000000100008824 */ /* 0x100fe200008e0609 */
[C---:B------:R-:W-:Y:S04]  /*7210*/  @!P0 LEA R22, P1, R3.reuse, c[0x0][0x1f8], 0x1 ;  /* 0x00007e0003168a11 */ /* 0x040fe800078208ff */
[----:B------:R-:W-:Y:S02]  /*7220*/  @!P0 LEA.HI.X R23, R3, c[0x0][0x1fc], R0, 0x1, P1 ;  /* 0x00007f0003178a11 */ /* 0x000fe400008f0c00 */
[C---:B------:R-:W-:Y:S05]  /*7230*/  @!P0 IADD3 R3, P1, R5.reuse, R11, RZ ;  /* 0x0000000b05038210 */ /* 0x040fea0007f3e0ff */
[C---:B------:R-:W-:Y:S01]  /*7240*/  @!P0 IMAD.X R11, R4.reuse, 0x1, R12, P1 ;  /* 0x00000001040b8824 */ /* 0x040fe200008e060c */
[C---:B------:R-:W-:Y:S05]  /*7250*/  @!P0 IADD3 R6, P1, R5.reuse, R8, RZ ;  /* 0x0000000805068210 */ /* 0x040fea0007f3e0ff */
[C---:B------:R-:W-:Y:S01]  /*7260*/  @!P0 IMAD.X R10, R4.reuse, 0x1, R10, P1 ;  /* 0x00000001040a8824 */ /* 0x040fe200008e060a */
[C---:B------:R-:W-:Y:S05]  /*7270*/  @!P0 IADD3 R7, P1, R5.reuse, R7, RZ ;  /* 0x0000000705078210 */ /* 0x040fea0007f3e0ff */
[C---:B------:R-:W-:Y:S01]  /*7280*/  @!P0 IMAD.X R9, R4.reuse, 0x1, R9, P1 ;  /* 0x0000000104098824 */ /* 0x040fe200008e0609 */
[----:B------:R-:W-:Y:S05]  /*7290*/  @!P0 IADD3 R0, P1, R5, R232, RZ ;  /* 0x000000e805008210 */ /* 0x000fea0007f3e0ff */
[----:B------:R-:W-:Y:S01]  /*72a0*/  @!P0 IMAD.X R4, R4, 0x1, R234, P1 ;  /* 0x0000000104048824 */ /* 0x000fe200008e06ea */
[C---:B------:R-:W-:Y:S04]  /*72b0*/  @!P0 LEA R12, P1, R0.reuse, c[0x0][0x1f8], 0x1 ;  /* 0x00007e00000c8a11 */ /* 0x040fe800078208ff */
[----:B------:R-:W-:Y:S02]  /*72c0*/  @!P0 LEA.HI.X R13, R0, c[0x0][0x1fc], R4, 0x1, P1 ;  /* 0x00007f00000d8a11 */ /* 0x000fe400008f0c04 */
[C---:B------:R-:W-:Y:S04]  /*72d0*/  @!P0 LEA R20, P1, R3.reuse, c[0x0][0x1f8], 0x1 ;  /* 0x00007e0003148a11 */ /* 0x040fe800078208ff */
[----:B------:R-:W-:Y:S02]  /*72e0*/  @!P0 LEA.HI.X R21, R3, c[0x0][0x1fc], R11, 0x1, P1 ;  /* 0x00007f0003158a11 */ /* 0x000fe400008f0c0b */
[C---:B------:R-:W-:Y:S04]  /*72f0*/  @!P0 LEA R30, P1, R6.reuse, c[0x0][0x1f8], 0x1 ;  /* 0x00007e00061e8a11 */ /* 0x040fe800078208ff */
[----:B------:R-:W-:Y:S02]  /*7300*/  @!P0 LEA.HI.X R31, R6, c[0x0][0x1fc], R10, 0x1, P1 ;  /* 0x00007f00061f8a11 */ /* 0x000fe400008f0c0a */
[C---:B------:R-:W-:Y:S04]  /*7310*/  @!P0 LEA R220, P1, R7.reuse, c[0x0][0x1f8], 0x1 ;  /* 0x00007e0007dc8a11 */ /* 0x040fe800078208ff */
[----:B------:R-:W-:Y:S02]  /*7320*/  @!P0 LEA.HI.X R221, R7, c[0x0][0x1fc], R9, 0x1, P1 ;  /* 0x00007f0007dd8a11 */ /* 0x000fe400008f0c09 */
[----:B------:R-:W1:Y:S05]  /*7330*/  LDSM.16.M88.4 R8, [R159] ;  /* 0x000000009f08783b */ /* 0x000e6a0000000200 */
        /* <DEDUP_REMOVED lines=8> */
[----:B------:R3:W-:Y:S05]  /*73c0*/  @!P0 LDGSTS.E.BYPASS.LTC128B.128 [R223+0x3100], [R20.64], !P4 ;  /* 0x0310000014df8fae */ /* 0x0007ea000e101d46 */
[----:B------:R4:W-:Y:S01]  /*73d0*/  @!P0 LDGSTS.E.BYPASS.LTC128B.128 [R223+0x5100], [R30.64], !P3 ;  /* 0x051000001edf8fae */ /* 0x0009e2000d901d46 */
[C---:B-1----:R-:W-:Y:S04]  /*73e0*/  HMMA.16816.F32 R4, R32.reuse, R8, RZ ;  /* 0x000000082004723c */ /* 0x042fe800000018ff */
[----:B------:R1:W-:Y:S01]  /*73f0*/  @!P0 LDGSTS.E.BYPASS.LTC128B.128 [R223+0x7100], [R220.64], !P2 ;  /* 0x07100000dcdf8fae */ /* 0x0003e2000d101d46 */
[C---:B------:R-:W-:Y:S04]  /*7400*/  ISETP.GT.AND P0, PT, R222.reuse, R228, PT ;  /* 0x000000e4de00720c */ /* 0x040fe80003f04270 */
[----:B------:R-:W0:Y:S01]  /*7410*/  LDGDEPBAR ;  /* 0x00000000000079af */ /* 0x000e220000000000 */
[C---:B------:R-:W-:Y:S08]  /*7420*/  HMMA.16816.F32 R8, R32.reuse, R10, RZ ;  /* 0x0000000a2008723c */ /* 0x040ff000000018ff */
[C---:B-----5:R-:W-:Y:S01]  /*7430*/  HMMA.16816.F32 R12, R32.reuse, R16, RZ ;  /* 0x00000010200c723c */ /* 0x060fe200000018ff */
[----:B------:R-:W-:Y:S03]  /*7440*/  @P0 IADD3 R0, R222, -0x1, RZ ;  /* 0xffffffffde000810 */ /* 0x000fe60007ffe0ff */
[----:B------:R-:W-:Y:S01]  /*7450*/  @P0 IMAD.MOV.U32 R158, RZ, RZ, c[0x0][0x1e4] ;  /* 0x00007900ff9e0624 */ /* 0x000fe200078e00ff */
[----:B------:R-:W-:Y:S03]  /*7460*/  @P0 SHF.R.S32.HI R3, RZ, 0x1f, R0 ;  /* 0x0000001fff030819 */ /* 0x000fe60000011400 */
[C---:B------:R-:W-:Y:S04]  /*7470*/  HMMA.16816.F32 R16, R32.reuse, R18, RZ ;  /* 0x000000122010723c */ /* 0x040fe800000018ff */
[----:B------:R-:W-:Y:S04]  /*7480*/  @P0 IMAD R3, R3, c[0x0][0x1e0], RZ ;  /* 0x0000780003030a24 */ /* 0x000fe800078e02ff */
[C---:B---3--:R-:W-:Y:S01]  /*7490*/  HMMA.16816.F32 R20, R32.reuse, R24, RZ ;  /* 0x000000182014723c */ /* 0x048fe200000018ff */
[C---:B------:R-:W-:Y:S07]  /*74a0*/  @P0 IMAD R3, R0.reuse, c[0x0][0x1e4], R3 ;  /* 0x0000790000030a24 */ /* 0x040fee00078e0203 */
[C---:B------:R-:W-:Y:S08]  /*74b0*/  HMMA.16816.F32 R24, R32.reuse, R26, RZ ;  /* 0x0000001a2018723c */ /* 0x040ff000000018ff */
[C---:B----4-:R-:W-:Y:S07]  /*74c0*/  HMMA.16816.F32 R28, R32.reuse, R168, RZ ;  /* 0x000000a8201c723c */ /* 0x050fee00000018ff */
[----:B------:R-:W-:Y:S01]  /*74d0*/  @P0 IMAD.WIDE.U32 R168, R0, c[0x0][0x1e0], RZ ;  /* 0x0000780000a80a25 */ /* 0x000fe200078e00ff */
[----:B------:R-:W-:Y:S04]  /*74e0*/  HMMA.16816.F32 R32, R32, R170, RZ ;  /* 0x000000aa2020723c */ /* 0x000fe800000018ff */
[----:B------:R-:W-:Y:S02]  /*74f0*/  @P0 IMAD.IADD R3, R169, 0x1, R3 ;  /* 0x00000001a9030824 */ /* 0x000fe400078e0203 */
[C---:B------:R-:W-:Y:S02]  /*7500*/  @P0 IMAD.SHL.U32 R156, R168.reuse, 0x40, RZ ;  /* 0x00000040a89c0824 */ /* 0x040fe400078e00ff */
[C---:B------:R-:W-:Y:S05]  /*7510*/  HMMA.16816.F32 R4, R172.reuse, R176, R4 ;  /* 0x000000b0ac04723c */ /* 0x040fea0000001804 */
[----:B------:R-:W-:Y:S02]  /*7520*/  @P0 SHF.L.U64.HI R218, R168, 0x6, R3 ;  /* 0x00000006a8da0819 */ /* 0x000fe40000010203 */
[----:B------:R-:W-:Y:S01]  /*7530*/  LDSM.16.M88.4 R168, [R201] ;  /* 0x00000000c9a8783b */ /* 0x000fe20000000200 */
[C---:B------:R-:W-:Y:S04]  /*7540*/  HMMA.16816.F32 R8, R172.reuse, R178, R8 ;  /* 0x000000b2ac08723c */ /* 0x040fe80000001808 */
[----:B------:R-:W-:Y:S01]  /*7550*/  LDSM.16.M88.4 R176, [R197+0x800] ;  /* 0x00080000c5b0783b */ /* 0x000fe20000000200 */
[----:B------:R-:W-:Y:S03]  /*7560*/  @P0 IADD3 R0, P1, R156, R230, RZ ;  /* 0x000000e69c000210 */ /* 0x000fe60007f3e0ff */
[C---:B------:R-:W-:Y:S04]  /*7570*/  HMMA.16816.F32 R12, R172.reuse, R180, R12 ;  /* 0x000000b4ac0c723c */ /* 0x040fe8000000180c */
[----:B------:R-:W-:Y:S01]  /*7580*/  @P0 IMAD.X R3, R218, 0x1, R229, P1 ;  /* 0x00000001da030824 */ /* 0x000fe200008e06e5 */
[C---:B-1----:R-:W-:Y:S03]  /*7590*/  @P0 LEA R220, P1, R0.reuse, c[0x0][0x1c8], 0x1 ;  /* 0x0000720000dc0a11 */ /* 0x042fe600078208ff */
[C---:B------:R-:W-:Y:S04]  /*75a0*/  HMMA.16816.F32 R16, R172.reuse, R182, R16 ;  /* 0x000000b6ac10723c */ /* 0x040fe80000001810 */
[----:B------:R-:W-:Y:S02]  /*75b0*/  @P0 LEA.HI.X R221, R0, c[0x0][0x1cc], R3, 0x1, P1 ;  /* 0x0000730000dd0a11 */ /* 0x000fe400008f0c03 */
[----:B------:R-:W-:Y:S02]  /*75c0*/  @P0 IADD3 R219, P1, R230, 0x40, RZ ;  /* 0x00000040e6db0810 */ /* 0x000fe40007f3e0ff */
[C---:B------:R-:W-:Y:S04]  /*75d0*/  HMMA.16816.F32 R20, R172.reuse, R184, R20 ;  /* 0x000000b8ac14723c */ /* 0x040fe80000001814 */
[----:B------:R-:W-:Y:S01]  /*75e0*/  @P0 IMAD.X R224, RZ, RZ, R229, P1 ;  /* 0x000000ffffe00224 */ /* 0x000fe200008e06e5 */
[-C--:B------:R-:W-:Y:S03]  /*75f0*/  @P0 IADD3 R0, P1, R156, R219.reuse, RZ ;  /* 0x000000db9c000210 */ /* 0x080fe60007f3e0ff */
[C---:B------:R-:W-:Y:S04]  /*7600*/  HMMA.16816.F32 R24, R172.reuse, R186, R24 ;  /* 0x000000baac18723c */ /* 0x040fe80000001818 */
[----:B------:R-:W-:Y:S01]  /*7610*/  @P0 IMAD.X R3, R218, 0x1, R224, P1 ;  /* 0x00000001da030824 */ /* 0x000fe200008e06e0 */
[C---:B------:R-:W-:Y:S03]  /*7620*/  @P0 LEA R182, P1, R0.reuse, c[0x0][0x1c8], 0x1 ;  /* 0x0000720000b60a11 */ /* 0x040fe600078208ff */
[C---:B------:R-:W-:Y:S04]  /*7630*/  HMMA.16816.F32 R28, R172.reuse, R188, R28 ;  /* 0x000000bcac1c723c */ /* 0x040fe8000000181c */
[----:B------:R-:W-:Y:S02]  /*7640*/  @P0 LEA.HI.X R183, R0, c[0x0][0x1cc], R3, 0x1, P1 ;  /* 0x0000730000b70a11 */ /* 0x000fe400008f0c03 */
[----:B------:R-:W-:Y:S02]  /*7650*/  @P0 IADD3 R180, P1, R230, 0x80, RZ ;  /* 0x00000080e6b40810 */ /* 0x000fe40007f3e0ff */
[----:B------:R-:W-:Y:S01]  /*7660*/  HMMA.16816.F32 R32, R172, R190, R32 ;  /* 0x000000beac20723c */ /* 0x000fe20000001820 */
[----:B------:R-:W1:Y:S03]  /*7670*/  LDSM.16.M88.4 R172, [R197] ;  /* 0x00000000c5ac783b */ /* 0x000e660000000200 */
[----:B------:R-:W-:Y:S01]  /*7680*/  @P0 IMAD.X R181, RZ, RZ, R229, P1 ;  /* 0x000000ffffb50224 */ /* 0x000fe200008e06e5 */
[----:B------:R-:W-:Y:S07]  /*7690*/  @P0 IADD3 R0, P1, R156, R180, RZ ;  /* 0x000000b49c000210 */ /* 0x000fee0007f3e0ff */
[----:B------:R-:W-:Y:S01]  /*76a0*/  @P0 IMAD.X R3, R218, 0x1, R181, P1 ;  /* 0x00000001da030824 */ /* 0x000fe200008e06b5 */
[C---:B------:R-:W-:Y:S04]  /*76b0*/  @P0 LEA R188, P1, R0.reuse, c[0x0][0x1c8], 0x1 ;  /* 0x0000720000bc0a11 */ /* 0x040fe800078208ff */
[----:B------:R-:W-:Y:S01]  /*76c0*/  @P0 LEA.HI.X R189, R0, c[0x0][0x1cc], R3, 0x1, P1 ;  /* 0x0000730000bd0a11 */ /* 0x000fe200008f0c03 */
[----:B------:R-:W-:Y:S05]  /*76d0*/  @P0 IMAD.MOV.U32 R0, RZ, RZ, c[0x0][0x1e0] ;  /* 0x00007800ff000624 */ /* 0x000fea00078e00ff */
[C---:B------:R-:W-:Y:S04]  /*76e0*/  @P0 LEA R3, P1, R0.reuse, R156, 0x5 ;  /* 0x0000009c00030211 */ /* 0x040fe800078228ff */
[----:B------:R-:W-:Y:S02]  /*76f0*/  @P0 LEA.HI.X R0, R0, R218, R158, 0x5, P1 ;  /* 0x000000da00000211 */ /* 0x000fe400008f2c9e */
[----:B------:R-:W-:Y:S01]  /*7700*/  @P0 IADD3 R158, P1, R230, 0xc0, RZ ;  /* 0x000000c0e69e0810 */ /* 0x000fe20007f3e0ff */
[C---:B-1----:R-:W-:Y:S08]  /*7710*/  HMMA.16816.F32 R4, R168.reuse, R172, R4 ;  /* 0x000000aca804723c */ /* 0x042ff00000001804 */
[C---:B------:R-:W-:Y:S01]  /*7720*/  HMMA.16816.F32 R8, R168.reuse, R174, R8 ;  /* 0x000000aea808723c */ /* 0x040fe20000001808 */
[----:B------:R-:W1:Y:S07]  /*7730*/  LDSM.16.M88.4 R172, [R197+0x1000] ;  /* 0x00100000c5ac783b */ /* 0x000e6e0000000200 */
[C---:B------:R-:W-:Y:S08]  /*7740*/  HMMA.16816.F32 R12, R168.reuse, R176, R12 ;  /* 0x000000b0a80c723c */ /* 0x040ff0000000180c */
[C---:B------:R-:W-:Y:S01]  /*7750*/  HMMA.16816.F32 R16, R168.reuse, R178, R16 ;  /* 0x000000b2a810723c */ /* 0x040fe20000001810 */
[----:B------:R-:W3:Y:S07]  /*7760*/  LDSM.16.M88.4 R176, [R197+0x1800] ;  /* 0x00180000c5b0783b */ /* 0x000eee0000000200 */
[C---:B-1----:R-:W-:Y:S08]  /*7770*/  HMMA.16816.F32 R20, R168.reuse, R172, R20 ;  /* 0x000000aca814723c */ /* 0x042ff00000001814 */
[C---:B------:R-:W-:Y:S01]  /*7780*/  HMMA.16816.F32 R24, R168.reuse, R174, R24 ;  /* 0x000000aea818723c */ /* 0x040fe20000001818 */
[----:B------:R-:W-:Y:S07]  /*7790*/  LDSM.16.M88.4 R172, [R194] ;  /* 0x00000000c2ac783b */ /* 0x000fee0000000200 */
[C---:B---3--:R-:W-:Y:S08]  /*77a0*/  HMMA.16816.F32 R28, R168.reuse, R176, R28 ;  /* 0x000000b0a81c723c */ /* 0x048ff0000000181c */
[----:B------:R-:W-:Y:S01]  /*77b0*/  HMMA.16816.F32 R32, R168, R178, R32 ;  /* 0x000000b2a820723c */ /* 0x000fe20000001820 */
[----:B------:R-:W1:Y:S05]  /*77c0*/  LDSM.16.M88.4 R168, [R200] ;  /* 0x00000000c8a8783b */ /* 0x000e6a0000000200 */
[----:B------:R-:W3:Y:S02]  /*77d0*/  LDSM.16.M88.4 R176, [R194+0x800] ;  /* 0x00080000c2b0783b */ /* 0x000ee40000000200 */
[C---:B-1----:R-:W-:Y:S08]  /*77e0*/  HMMA.16816.F32 R4, R168.reuse, R172, R4 ;  /* 0x000000aca804723c */ /* 0x042ff00000001804 */
[C---:B------:R-:W-:Y:S01]  /*77f0*/  HMMA.16816.F32 R8, R168.reuse, R174, R8 ;  /* 0x000000aea808723c */ /* 0x040fe20000001808 */
[----:B------:R-:W1:Y:S07]  /*7800*/  LDSM.16.M88.4 R172, [R194+0x1000] ;  /* 0x00100000c2ac783b */ /* 0x000e6e0000000200 */
[C---:B---3--:R-:W-:Y:S08]  /*7810*/  HMMA.16816.F32 R12, R168.reuse, R176, R12 ;  /* 0x000000b0a80c723c */ /* 0x048ff0000000180c */
[C---:B------:R-:W-:Y:S01]  /*7820*/  HMMA.16816.F32 R16, R168.reuse, R178, R16 ;  /* 0x000000b2a810723c */ /* 0x040fe20000001810 */
[----:B------:R-:W3:Y:S07]  /*7830*/  LDSM.16.M88.4 R176, [R194+0x1800] ;  /* 0x00180000c2b0783b */ /* 0x000eee0000000200 */
[C---:B-1----:R-:W-:Y:S08]  /*7840*/  HMMA.16816.F32 R20, R168.reuse, R172, R20 ;  /* 0x000000aca814723c */ /* 0x042ff00000001814 */
[C---:B------:R-:W-:Y:S01]  /*7850*/  HMMA.16816.F32 R24, R168.reuse, R174, R24 ;  /* 0x000000aea818723c */ /* 0x040fe20000001818 */
[----:B------:R-:W-:Y:S07]  /*7860*/  LDSM.16.M88.4 R172, [R159+0x2000] ;  /* 0x002000009fac783b */ /* 0x000fee0000000200 */
[C---:B---3--:R-:W-:Y:S08]  /*7870*/  HMMA.16816.F32 R28, R168.reuse, R176, R28 ;  /* 0x000000b0a81c723c */ /* 0x048ff0000000181c */
[----:B------:R-:W-:Y:S01]  /*7880*/  HMMA.16816.F32 R32, R168, R178, R32 ;  /* 0x000000b2a820723c */ /* 0x000fe20000001820 */
[----:B------:R-:W1:Y:S05]  /*7890*/  LDSM.16.M88.4 R168, [R198+0x4000] ;  /* 0x00400000c6a8783b */ /* 0x000e6a0000000200 */
        /* <DEDUP_REMOVED lines=9> */
[----:B------:R-:W-:Y:S07]  /*7930*/  LDSM.16.M88.4 R172, [R214] ;  /* 0x00000000d6ac783b */ /* 0x000fee0000000200 */
[C---:B---3--:R-:W-:Y:S08]  /*7940*/  HMMA.16816.F32 R28, R168.reuse, R176, R28 ;  /* 0x000000b0a81c723c */ /* 0x048ff0000000181c */
[----:B------:R-:W-:Y:S01]  /*7950*/  HMMA.16816.F32 R32, R168, R178, R32 ;  /* 0x000000b2a820723c */ /* 0x000fe20000001820 */
[----:B------:R-:W1:Y:S05]  /*7960*/  LDSM.16.M88.4 R168, [R199+0x4000] ;  /* 0x00400000c7a8783b */ /* 0x000e6a0000000200 */
[----:B------:R-:W3:Y:S02]  /*7970*/  LDSM.16.M88.4 R176, [R213] ;  /* 0x00000000d5b0783b */ /* 0x000ee40000000200 */
[C---:B-1----:R-:W-:Y:S08]  /*7980*/  HMMA.16816.F32 R4, R168.reuse, R172, R4 ;  /* 0x000000aca804723c */ /* 0x042ff00000001804 */
[C---:B------:R-:W-:Y:S01]  /*7990*/  HMMA.16816.F32 R8, R168.reuse, R174, R8 ;  /* 0x000000aea808723c */ /* 0x040fe20000001808 */
[----:B------:R-:W1:Y:S07]  /*79a0*/  LDSM.16.M88.4 R172, [R212] ;  /* 0x00000000d4ac783b */ /* 0x000e6e0000000200 */
[C---:B---3--:R-:W-:Y:S08]  /*79b0*/  HMMA.16816.F32 R12, R168.reuse, R176, R12 ;  /* 0x000000b0a80c723c */ /* 0x048ff0000000180c */
[C---:B------:R-:W-:Y:S01]  /*79c0*/  HMMA.16816.F32 R16, R168.reuse, R178, R16 ;  /* 0x000000b2a810723c */ /* 0x040fe20000001810 */
[----:B------:R-:W3:Y:S07]  /*79d0*/  LDSM.16.M88.4 R176, [R211] ;  /* 0x00000000d3b0783b */ /* 0x000eee0000000200 */
        /* <DEDUP_REMOVED lines=129> */
[----:B------:R-:W3:Y:S01]  /*81f0*/  LDSM.16.M88.4 R176, [R194+0x7800] ;  /* 0x00780000c2b0783b */ /* 0x000ee20000000200 */
[----:B------:R-:W-:Y:S04]  /*8200*/  DEPBAR.LE SB0, 0x0 ;  /* 0x000080000000791a */ /* 0x000fe80000000000 */
[----:B------:R-:W-:Y:S02]  /*8210*/  BAR.SYNC.DEFER_BLOCKING 0x0 ;  /* 0x0000000000007b1d */ /* 0x000fe40000010000 */
[C---:B-1----:R-:W-:Y:S04]  /*8220*/  HMMA.16816.F32 R20, R168.reuse, R172, R20 ;  /* 0x000000aca814723c */ /* 0x042fe80000001814 */
[----:B------:R-:W-:Y:S01]  /*8230*/  @!PT LDS RZ, [RZ] ;  /* 0x00000000fffff984 */ /* 0x000fe20000000800 */
[----:B------:R-:W-:Y:S01]  /*8240*/  @!PT LDS RZ, [RZ] ;  /* 0x00000000fffff984 */ /* 0x000fe20000000800 */
[----:B------:R-:W-:Y:S01]  /*8250*/  @!PT LDS RZ, [RZ] ;  /* 0x00000000fffff984 */ /* 0x000fe20000000800 */
[----:B------:R1:W-:Y:S03]  /*8260*/  @P0 LDGSTS.E.BYPASS.LTC128B.128 [R223+0x8100], [R220.64], !P5 ;  /* 0x08100000dcdf0fae */ /* 0x0003e6000e901d46 */
[----:B------:R-:W-:Y:S01]  /*8270*/  @P0 IMAD.X R172, RZ, RZ, R229, P1 ;  /* 0x000000ffffac0224 */ /* 0x000fe200008e06e5 */
[----:B------:R-:W-:Y:S01]  /*8280*/  @P0 IADD3 R156, P1, R156, R158, RZ ;  /* 0x0000009e9c9c0210 */ /* 0x000fe20007f3e0ff */
[C---:B------:R-:W-:Y:S01]  /*8290*/  HMMA.16816.F32 R24, R168.reuse, R174, R24 ;  /* 0x000000aea818723c */ /* 0x040fe20000001818 */
[----:B------:R4:W-:Y:S03]  /*82a0*/  @P0 LDGSTS.E.BYPASS.LTC128B.128 [R223+0xa100], [R182.64], !P4 ;  /* 0x0a100000b6df0fae */ /* 0x0009e6000e101d46 */
[----:B------:R-:W-:Y:S01]  /*82b0*/  @P0 IMAD.X R173, R218, 0x1, R172, P1 ;  /* 0x00000001daad0824 */ /* 0x000fe200008e06ac */
[C---:B------:R-:W-:Y:S01]  /*82c0*/  @P0 LEA R184, P1, R156.reuse, c[0x0][0x1c8], 0x1 ;  /* 0x000072009cb80a11 */ /* 0x040fe200078208ff */
[----:B------:R1:W-:Y:S02]  /*82d0*/  @P0 LDGSTS.E.BYPASS.LTC128B.128 [R223+0xc100], [R188.64], !P3 ;  /* 0x0c100000bcdf0fae */ /* 0x0003e4000d901d46 */
[C---:B---3--:R-:W-:Y:S04]  /*82e0*/  HMMA.16816.F32 R28, R168.reuse, R176, R28 ;  /* 0x000000b0a81c723c */ /* 0x048fe8000000181c */
[----:B------:R-:W-:Y:S02]  /*82f0*/  @P0 LEA.HI.X R185, R156, c[0x0][0x1cc], R173, 0x1, P1 ;  /* 0x000073009cb90a11 */ /* 0x000fe400008f0cad */
[C---:B------:R-:W-:Y:S02]  /*8300*/  @P0 IADD3 R156, P1, R3.reuse, R230, RZ ;  /* 0x000000e6039c0210 */ /* 0x040fe40007f3e0ff */
[----:B------:R-:W-:Y:S01]  /*8310*/  HMMA.16816.F32 R32, R168, R178, R32 ;  /* 0x000000b2a820723c */ /* 0x000fe20000001820 */
[----:B------:R1:W-:Y:S03]  /*8320*/  @P0 LDGSTS.E.BYPASS.LTC128B.128 [R223+0xe100], [R184.64], !P2 ;  /* 0x0e100000b8df0fae */ /* 0x0003e6000d101d46 */
[----:B------:R-:W-:Y:S01]  /*8330*/  @P0 IMAD.X R173, R0, 0x1, R229, P1 ;  /* 0x0000000100ad0824 */ /* 0x000fe200008e06e5 */
[C---:B----4-:R-:W-:Y:S04]  /*8340*/  @P0 LEA R182, P1, R156.reuse, c[0x0][0x1c8], 0x1 ;  /* 0x000072009cb60a11 */ /* 0x050fe800078208ff */
[----:B------:R-:W-:Y:S03]  /*8350*/  @P0 LEA.HI.X R183, R156, c[0x0][0x1cc], R173, 0x1, P1 ;  /* 0x000073009cb70a11 */ /* 0x000fe600008f0cad */
[C---:B------:R-:W-:Y:S02]  /*8360*/  @P0 IADD3 R156, P1, R3.reuse, R219, RZ ;  /* 0x000000db039c0210 */ /* 0x040fe40007f3e0ff */
[----:B------:R1:W-:Y:S03]  /*8370*/  @P0 LDGSTS.E.BYPASS.LTC128B.128 [R223+0x9100], [R182.64], !P5 ;  /* 0x09100000b6df0fae */ /* 0x0003e6000e901d46 */
[----:B------:R-:W-:Y:S01]  /*8380*/  @P0 IMAD.X R173, R0, 0x1, R224, P1 ;  /* 0x0000000100ad0824 */ /* 0x000fe200008e06e0 */
[C---:B------:R-:W-:Y:S04]  /*8390*/  @P0 LEA R186, P1, R156.reuse, c[0x0][0x1c8], 0x1 ;  /* 0x000072009cba0a11 */ /* 0x040fe800078208ff */
[----:B------:R-:W-:Y:S02]  /*83a0*/  @P0 LEA.HI.X R187, R156, c[0x0][0x1cc], R173, 0x1, P1 ;  /* 0x000073009cbb0a11 */ /* 0x000fe400008f0cad */
[C---:B------:R-:W-:Y:S03]  /*83b0*/  @P0 IADD3 R156, P1, R3.reuse, R180, RZ ;  /* 0x000000b4039c0210 */ /* 0x040fe60007f3e0ff */
[----:B------:R1:W-:Y:S02]  /*83c0*/  @P0 LDGSTS.E.BYPASS.LTC128B.128 [R223+0xb100], [R186.64], !P4 ;  /* 0x0b100000badf0fae */ /* 0x0003e4000e101d46 */
[----:B------:R-:W-:Y:S01]  /*83d0*/  @P0 IMAD.X R173, R0, 0x1, R181, P1 ;  /* 0x0000000100ad0824 */ /* 0x000fe200008e06b5 */
[----:B------:R-:W-:Y:S01]  /*83e0*/  @P0 IADD3 R3, P1, R3, R158, RZ ;  /* 0x0000009e03030210 */ /* 0x000fe20007f3e0ff */
[----:B------:R-:W-:Y:S04]  /*83f0*/  IMAD.SHL.U32 R158, R222, 0x40, RZ ;  /* 0x00000040de9e7824 */ /* 0x000fe800078e00ff */
[----:B------:R-:W-:Y:S01]  /*8400*/  @P0 IMAD.X R0, R0, 0x1, R172, P1 ;  /* 0x0000000100000824 */ /* 0x000fe200008e06ac */
[----:B------:R-:W-:Y:S01]  /*8410*/  @P0 LEA R180, P1, R156, c[0x0][0x1c8], 0x1 ;  /* 0x000072009cb40a11 */ /* 0x000fe200078208ff */
[----:B--2---:R-:W-:Y:S02]  /*8420*/  IMAD.IADD R172, R226, 0x1, R243 ;  /* 0x00000001e2ac7824 */ /* 0x004fe400078e02f3 */
[----:B------:R-:W-:Y:S01]  /*8430*/  IMAD.MOV.U32 R226, RZ, RZ, c[0x0][0x32c] ;  /* 0x0000cb00ffe27624 */ /* 0x000fe200078e00ff */
[----:B------:R-:W-:Y:S02]  /*8440*/  @P0 LEA.HI.X R181, R156, c[0x0][0x1cc], R173, 0x1, P1 ;  /* 0x000073009cb50a11 */ /* 0x000fe400008f0cad */
[C---:B------:R-:W-:Y:S03]  /*8450*/  @P0 LEA R174, P1, R3.reuse, c[0x0][0x1c8], 0x1 ;  /* 0x0000720003ae0a11 */ /* 0x040fe600078208ff */
[----:B------:R1:W-:Y:S01]  /*8460*/  @P0 LDGSTS.E.BYPASS.LTC128B.128 [R223+0xd100], [R180.64], !P3 ;  /* 0x0d100000b4df0fae */ /* 0x0003e2000d901d46 */
[----:B------:R-:W-:Y:S01]  /*8470*/  @P0 LEA.HI.X R175, R3, c[0x0][0x1cc], R0, 0x1, P1 ;  /* 0x0000730003af0a11 */ /* 0x000fe200008f0c00 */
[----:B------:R-:W-:Y:S04]  /*8480*/  @P6 IMAD.HI.U32 R0, R172, c[0x0][0x2c8], RZ ;  /* 0x0000b200ac006a27 */ /* 0x000fe800078e00ff */
[----:B------:R1:W-:Y:S01]  /*8490*/  @P0 LDGSTS.E.BYPASS.LTC128B.128 [R223+0xf100], [R174.64], !P2 ;  /* 0x0f100000aedf0fae */ /* 0x0003e2000d101d46 */
[----:B------:R-:W-:Y:S02]  /*84a0*/  @P6 SHF.R.U32.HI R172, RZ, c[0x0][0x2cc], R0 ;  /* 0x0000b300ffac6a19 */ /* 0x000fe40000011600 */
[----:B------:R-:W-:Y:S02]  /*84b0*/  ISETP.GE.AND P6, PT, R226, 0x1, PT ;  /* 0x00000001e200780c */ /* 0x000fe40003fc6270 */
[----:B------:R-:W0:Y:S01]  /*84c0*/  LDGDEPBAR ;  /* 0x00000000000079af */ /* 0x000e220000000000 */
[----:B------:R-:W-:Y:S04]  /*84d0*/  IADD3 R0, -R238, 0x1, -R158 ;  /* 0x00000001ee007810 */ /* 0x000fe80007ffe99e */
[----:B------:R-:W-:Y:S01]  /*84e0*/  IADD3 R0, -R241, R0, R240 ;  /* 0x00000000f1007210 */ /* 0x000fe20007ffe1f0 */
[----:B------:R-:W2:Y:S03]  /*84f0*/  SHFL.IDX PT, R156, R172, RZ, 0x1c1f ;  /* 0x001c1fffac9c7589 */ /* 0x000ea600000e0000 */
[C---:B------:R-:W-:Y:S02]  /*8500*/  IADD3 R173, R0.reuse, c[0x0][0x328], RZ ;  /* 0x0000ca0000ad7a10 */ /* 0x040fe40007ffe0ff */
[----:B------:R-:W-:Y:S03]  /*8510*/  IADD3 R171, R0, UR4, RZ ;  /* 0x0000000400ab7c10 */ /* 0x000fe6000fffe0ff */
[--C-:B--2---:R-:W-:Y:S02]  /*8520*/  IMAD.IADD R3, R173, 0x1, R156.reuse ;  /* 0x00000001ad037824 */ /* 0x104fe400078e029c */
[----:B------:R-:W-:Y:S01]  /*8530*/  IMAD.IADD R0, R171, 0x1, R156 ;  /* 0x00000001ab007824 */ /* 0x000fe200078e029c */
[----:B------:R-:W-:-:S05]  /*8540*/  @!P6 BRA `(.L_x_1689) ;  /* 0x000001800000e947 */ /* 0x000fca0003800000 */
[----:B-1----:R-:W-:Y:S01]  /*8550*/  IADD3 R156, -R241, R240, R156 ;  /* 0x000000f0f19c7210 */ /* 0x002fe20007ffe19c */
        /* <DEDUP_REMOVED lines=12> */
.L_x_1691:
[----:B------:R-:W-:Y:S04]  /*8620*/  MOV R168, c[0x0][0x32c] ;  /* 0x0000cb0000a87a02 */ /* 0x000fe80000000f00 */
[----:B------:R-:W-:Y:S11]  /*8630*/  ISETP.NE.AND P0, PT, R168, 0x1, PT ;  /* 0x00000001a800780c */ /* 0x000ff60003f05270 */
[----:B------:R-:W-:Y:S02]  /*8640*/  @!UPT UIADD3 URZ, URZ, URZ, URZ ;  /* 0x0000003f3f3ff290 */ /* 0x000fe4000fffe03f */
[----:B------:R-:W-:Y:S05]  /*8650*/  @P0 IMAD.HI.U32 R168, R156, c[0x0][0x330], RZ ;  /* 0x0000cc009ca80a27 */ /* 0x000fea00078e00ff */
[----:B------:R-:W-:Y:S02]  /*8660*/  @P0 SHF.R.U32.HI R156, RZ, c[0x0][0x334], R168 ;  /* 0x0000cd00ff9c0a19 */ /* 0x000fe400000116a8 */
.L_x_1692:
[----:B------:R-:W-:Y:S05]  /*8670*/  BSYNC B0 ;  /* 0x0000000000007941 */ /* 0x000fea0003800000 */
.L_x_1690:
[----:B------:R-:W-:Y:S04]  /*8680*/  IMAD R156, R156, c[0x0][0x32c], -R158 ;  /* 0x0000cb009c9c7a24 */ /* 0x000fe800078e0a9e */
[----:B------:R-:W-:Y:S05]  /*8690*/  IMAD.IADD R156, R156, 0x1, -R238 ;  /* 0x000000019c9c7824 */ /* 0x000fea00078e0aee */
[----:B------:R-:W-:Y:S02]  /*86a0*/  IMNMX R0, R0, R156, !PT ;  /* 0x0000009c00007217 */ /* 0x000fe40007800200 */
[----:B------:R-:W-:Y:S04]  /*86b0*/  IADD3 R156, R156, c[0x0][0x32c], RZ ;  /* 0x0000cb009c9c7a10 */ /* 0x000fe80007ffe0ff */
[----:B------:R-:W-:Y:S02]  /*86c0*/  IMNMX R3, R3, R156, PT ;  /* 0x0000009c03037217 */ /* 0x000fe40003800200 */
.L_x_1689:
[----:B-1----:R-:W-:Y:S04]  /*86d0*/  ISETP.GT.AND P1, PT, R222, -0x1, PT ;  /* 0xffffffffde00780c */ /* 0x002fe80003f24270 */
[----:B------:R-:W-:Y:S04]  /*86e0*/  ISETP.GT.AND P0, PT, R0, RZ, P1 ;  /* 0x000000ff0000720c */ /* 0x000fe80000f04270 */
[C---:B------:R-:W-:Y:S04]  /*86f0*/  ISETP.LT.OR P0, PT, R3.reuse, 0x1, P0 ;  /* 0x000000010300780c */ /* 0x040fe80000701670 */
[----:B------:R-:W-:Y:S02]  /*8700*/  FSEL R174, R4, -INF , !P0 ;  /* 0xff80000004ae7808 */ /* 0x000fe40004000000 */
[C---:B------:R-:W-:Y:S04]  /*8710*/  ISETP.GT.AND P0, PT, R0.reuse, 0x1, P1 ;  /* 0x000000010000780c */ /* 0x040fe80000f04270 */
[----:B------:R-:W-:Y:S04]  /*8720*/  ISETP.LT.OR P0, PT, R3, 0x2, P0 ;  /* 0x000000020300780c */ /* 0x000fe80000701670 */
[----:B------:R-:W-:Y:S02]  /*8730*/  FSEL R178, R5, -INF , !P0 ;  /* 0xff80000005b27808 */ /* 0x000fe40004000000 */
[----:B------:R-:W-:Y:S04]  /*8740*/  ISETP.GT.AND P0, PT, R0, 0x8, P1 ;  /* 0x000000080000780c */ /* 0x000fe80000f04270 */
        /* <DEDUP_REMOVED lines=38> */
[----:B------:R-:W-:Y:S02]  /*89b0*/  ISETP.GT.AND P0, PT, R0, 0x39, P1 ;  /* 0x000000390000780c */ /* 0x000fe40000f04270 */
[----:B------:R-:W1:Y:S02]  /*89c0*/  SHFL.IDX PT, R0, R172, 0x1, 0x1c1f ;  /* 0x003c1f00ac007f89 */ /* 0x000e6400000e0000 */
[----:B------:R-:W-:Y:S04]  /*89d0*/  ISETP.LT.OR P0, PT, R3, 0x3a, P0 ;  /* 0x0000003a0300780c */ /* 0x000fe80000701670 */
[----:B------:R-:W-:Y:S01]  /*89e0*/  FSEL R5, R33, -INF , !P0 ;  /* 0xff80000021057808 */ /* 0x000fe20004000000 */
[--C-:B-1----:R-:W-:Y:S02]  /*89f0*/  IMAD.IADD R4, R173, 0x1, R0.reuse ;  /* 0x00000001ad047824 */ /* 0x102fe400078e0200 */
        /* <DEDUP_REMOVED lines=15> */
.L_x_1695:
[----:B------:R-:W-:Y:S04]  /*8af0*/  MOV R21, c[0x0][0x32c] ;  /* 0x0000cb0000157a02 */ /* 0x000fe80000000f00 */
[----:B------:R-:W-:Y:S11]  /*8b00*/  ISETP.NE.AND P0, PT, R21, 0x1, PT ;  /* 0x000000011500780c */ /* 0x000ff60003f05270 */
[----:B------:R-:W-:Y:S02]  /*8b10*/  @!UPT UIADD3 URZ, URZ, URZ, URZ ;  /* 0x0000003f3f3ff290 */ /* 0x000fe4000fffe03f */
[----:B------:R-:W-:Y:S05]  /*8b20*/  @P0 IMAD.HI.U32 R21, R0, c[0x0][0x330], RZ ;  /* 0x0000cc0000150a27 */ /* 0x000fea00078e00ff */
[----:B------:R-:W-:Y:S02]  /*8b30*/  @P0 SHF.R.U32.HI R0, RZ, c[0x0][0x334], R21 ;  /* 0x0000cd00ff000a19 */ /* 0x000fe40000011615 */
.L_x_1696:
[----:B------:R-:W-:Y:S05]  /*8b40*/  BSYNC B0 ;  /* 0x0000000000007941 */ /* 0x000fea0003800000 */
.L_x_1694:
[----:B------:R-:W-:Y:S04]  /*8b50*/  IMAD R158, R0, c[0x0][0x32c], -R158 ;  /* 0x0000cb00009e7a24 */ /* 0x000fe800078e0a9e */
[----:B------:R-:W-:Y:S05]  /*8b60*/  IMAD.IADD R0, R158, 0x1, -R238 ;  /* 0x000000019e007824 */ /* 0x000fea00078e0aee */
[----:B------:R-:W-:Y:S02]  /*8b70*/  IMNMX R3, R3, R0, !PT ;  /* 0x0000000003037217 */ /* 0x000fe40007800200 */
[----:B------:R-:W-:Y:S04]  /*8b80*/  IADD3 R0, R0, c[0x0][0x32c], RZ ;  /* 0x0000cb0000007a10 */ /* 0x000fe80007ffe0ff */
[----:B------:R-:W-:Y:S02]  /*8b90*/  IMNMX R4, R4, R0, PT ;  /* 0x0000000004047217 */ /* 0x000fe40003800200 */
.L_x_1693:
        /* <DEDUP_REMOVED lines=21> */
[----:B------:R-:W-:Y:S05]  /*8cf0*/  FSEL R0, R156, RZ, P0 ;  /* 0x000000ff9c007208 */ /* 0x000fea0000000000 */
[----:B------:R-:W-:Y:S02]  /*8d00*/  FADD.FTZ R0, -R0, R2 ;  /* 0x0000000200007221 */ /* 0x000fe40000010100 */
[----:B------:R-:W-:Y:S02]  /*8d10*/  FMUL.FTZ R2, R156, c[0x0][0x2d0] ;  /* 0x0000b4009c027a20 */ /* 0x000fe40000410000 */
[----:B------:R-:W-:Y:S03]  /*8d20*/  FMUL.FTZ R0, R0, c[0x0][0x2d0] ;  /* 0x0000b40000007a20 */ /* 0x000fe60000410000 */
[----:B------:R-:W-:Y:S02]  /*8d30*/  FSEL R2, R2, RZ, P0 ;  /* 0x000000ff02027208 */ /* 0x000fe40000000000 */
[----:B------:R-:W-:Y:S03]  /*8d40*/  ISETP.GT.AND P0, PT, R3, RZ, P1 ;  /* 0x000000ff0300720c */ /* 0x000fe60000f04270 */
[--C-:B------:R-:W-:Y:S01]  /*8d50*/  FFMA.FTZ R219, R5, c[0x0][0x2d0], -R2.reuse ;  /* 0x0000b40005db7a23 */ /* 0x100fe20000010802 */
[----:B------:R-:W-:Y:S01]  /*8d60*/  ISETP.LT.OR P0, PT, R4, 0x1, P0 ;  /* 0x000000010400780c */ /* 0x000fe20000701670 */
[--C-:B------:R-:W-:Y:S02]  /*8d70*/  FFMA.FTZ R28, R177, c[0x0][0x2d0], -R2.reuse ;  /* 0x0000b400b11c7a23 */ /* 0x100fe40000010802 */
[--C-:B------:R-:W-:Y:S01]  /*8d80*/  FFMA.FTZ R25, R176, c[0x0][0x2d0], -R2.reuse ;  /* 0x0000b400b0197a23 */ /* 0x100fe20000010802 */
[----:B------:R-:W-:Y:S01]  /*8d90*/  FSEL R6, R6, -INF , !P0 ;  /* 0xff80000006067808 */ /* 0x000fe20004000000 */
[--C-:B------:R-:W-:Y:S01]  /*8da0*/  FFMA.FTZ R24, R178, c[0x0][0x2d0], -R2.reuse ;  /* 0x0000b400b2187a23 */ /* 0x100fe20000010802 */
[----:B------:R-:W-:Y:S01]  /*8db0*/  ISETP.GT.AND P0, PT, R3, 0x1, P1 ;  /* 0x000000010300780c */ /* 0x000fe20000f04270 */
[--C-:B------:R-:W-:Y:S02]  /*8dc0*/  FFMA.FTZ R21, R174, c[0x0][0x2d0], -R2.reuse ;  /* 0x0000b400ae157a23 */ /* 0x100fe40000010802 */
[--C-:B------:R-:W-:Y:S01]  /*8dd0*/  FFMA.FTZ R29, R175, c[0x0][0x2d0], -R2.reuse ;  /* 0x0000b400af1d7a23 */ /* 0x100fe20000010802 */
[----:B------:R-:W-:Y:S01]  /*8de0*/  ISETP.LT.OR P0, PT, R4, 0x2, P0 ;  /* 0x000000020400780c */ /* 0x000fe20000701670 */
[--C-:B------:R-:W-:Y:S01]  /*8df0*/  FFMA.FTZ R185, R169, c[0x0][0x2d0], -R2.reuse ;  /* 0x0000b400a9b97a23 */ /* 0x100fe20000010802 */
[----:B------:R-:W-:Y:S01]  /*8e00*/  LDSM.16.MT88.4 R172, [R192] ;  /* 0x00000000c0ac783b */ /* 0x000fe20000004200 */
[--C-:B------:R-:W-:Y:S01]  /*8e10*/  FFMA.FTZ R184, R168, c[0x0][0x2d0], -R2.reuse ;  /* 0x0000b400a8b87a23 */ /* 0x100fe20000010802 */
[----:B------:R-:W-:Y:S01]  /*8e20*/  FSEL R7, R7, -INF , !P0 ;  /* 0xff80000007077808 */ /* 0x000fe20004000000 */
[--C-:B------:R-:W-:Y:S01]  /*8e30*/  FFMA.FTZ R189, R13, c[0x0][0x2d0], -R2.reuse ;  /* 0x0000b4000dbd7a23 */ /* 0x100fe20000010802 */
[----:B------:R-:W-:Y:S01]  /*8e40*/  ISETP.GT.AND P0, PT, R3, 0x8, P1 ;  /* 0x000000080300780c */ /* 0x000fe20000f04270 */
[--C-:B------:R-:W-:Y:S02]  /*8e50*/  FFMA.FTZ R224, R12, c[0x0][0x2d0], -R2.reuse ;  /* 0x0000b4000ce07a23 */ /* 0x100fe40000010802 */
        /* <DEDUP_REMOVED lines=8> */
[----:B------:R-:W-:Y:S01]  /*8ee0*/  FFMA.FTZ R220, R8, c[0x0][0x2d0], -R2 ;  /* 0x0000b40008dc7a23 */ /* 0x000fe20000010802 */
[C---:B------:R-:W-:Y:S01]  /*8ef0*/  ISETP.LT.OR P0, PT, R4.reuse, 0xa, P0 ;  /* 0x0000000a0400780c */ /* 0x040fe20000701670 */
[----:B------:R-:W1:Y:S03]  /*8f00*/  MUFU.EX2 R2, R0 ;  /* 0x0000000000027308 */ /* 0x000e660000000800 */
[----:B------:R-:W-:Y:S02]  /*8f10*/  FSEL R11, R11, -INF , !P0 ;  /* 0xff8000000b0b7808 */ /* 0x000fe40004000000 */
[C---:B------:R-:W-:Y:S04]  /*8f20*/  ISETP.GT.AND P0, PT, R3.reuse, 0x10, P1 ;  /* 0x000000100300780c */ /* 0x040fe80000f04270 */
[----:B------:R-:W-:Y:S01]  /*8f30*/  ISETP.LT.OR P0, PT, R4, 0x11, P0 ;  /* 0x000000110400780c */ /* 0x000fe20000701670 */
[----:B------:R-:W2:Y:S03]  /*8f40*/  MUFU.EX2 R9, R21 ;  /* 0x0000001500097308 */ /* 0x000ea60000000800 */
[----:B------:R-:W-:Y:S02]  /*8f50*/  FSEL R177, R14, -INF , !P0 ;  /* 0xff8000000eb17808 */ /* 0x000fe40004000000 */
[----:B------:R-:W-:Y:S04]  /*8f60*/  ISETP.GT.AND P0, PT, R3, 0x11, P1 ;  /* 0x000000110300780c */ /* 0x000fe80000f04270 */
[----:B------:R-:W-:Y:S01]  /*8f70*/  ISETP.LT.OR P0, PT, R4, 0x12, P0 ;  /* 0x000000120400780c */ /* 0x000fe20000701670 */
[----:B------:R3:W4:Y:S03]  /*8f80*/  MUFU.EX2 R8, R24 ;  /* 0x0000001800087308 */ /* 0x0007260000000800 */
[----:B------:R-:W-:Y:S01]  /*8f90*/  FSEL R176, R15, -INF , !P0 ;  /* 0xff8000000fb07808 */ /* 0x000fe20004000000 */
[C---:B-1----:R-:W-:Y:S01]  /*8fa0*/  FMUL.FTZ R12, R2.reuse, R132 ;  /* 0x00000084020c7220 */ /* 0x042fe20000410000 */
[C---:B------:R-:W-:Y:S01]  /*8fb0*/  ISETP.GT.AND P0, PT, R3.reuse, 0x18, P1 ;  /* 0x000000180300780c */ /* 0x040fe20000f04270 */
[C---:B------:R-:W-:Y:S02]  /*8fc0*/  FMUL.FTZ R13, R2.reuse, R133 ;  /* 0x00000085020d7220 */ /* 0x040fe40000410000 */
[----:B------:R-:W-:Y:S01]  /*8fd0*/  FMUL.FTZ R16, R2, R136 ;  /* 0x0000008802107220 */ /* 0x000fe20000410000 */
[----:B------:R-:W-:Y:S01]  /*8fe0*/  ISETP.LT.OR P0, PT, R4, 0x19, P0 ;  /* 0x000000190400780c */ /* 0x000fe20000701670 */
[----:B------:R1:W-:Y:S01]  /*8ff0*/  MUFU.EX2 R15, R32 ;  /* 0x00000020000f7308 */ /* 0x0003e20000000800 */
[----:B------:R-:W-:Y:S02]  /*9000*/  FMUL.FTZ R17, R2, R137 ;  /* 0x0000008902117220 */ /* 0x000fe40000410000 */
[----:B------:R-:W-:Y:S01]  /*9010*/  FSEL R178, R18, -INF , !P0 ;  /* 0xff80000012b27808 */ /* 0x000fe20004000000 */
[C---:B--2---:R-:W-:Y:S01]  /*9020*/  FFMA.FTZ R0, R2.reuse, R237, R9 ;  /* 0x000000ed02007223 */ /* 0x044fe20000010009 */
[----:B------:R-:W-:Y:S01]  /*9030*/  ISETP.GT.AND P0, PT, R3, 0x19, P1 ;  /* 0x000000190300780c */ /* 0x000fe20000f04270 */
[C---:B------:R-:W-:Y:S02]  /*9040*/  FMUL.FTZ R21, R2.reuse, R141 ;  /* 0x0000008d02157220 */ /* 0x040fe40000410000 */
[----:B------:R-:W-:Y:S01]  /*9050*/  FMUL.FTZ R20, R2, R140 ;  /* 0x0000008c02147220 */ /* 0x000fe20000410000 */
[----:B------:R-:W-:Y:S01]  /*9060*/  ISETP.LT.OR P0, PT, R4, 0x1a, P0 ;  /* 0x0000001a0400780c */ /* 0x000fe20000701670 */
[----:B------:R2:W5:Y:S01]  /*9070*/  MUFU.EX2 R18, R29 ;  /* 0x0000001d00127308 */ /* 0x0005620000000800 */
[C---:B------:R-:W-:Y:S02]  /*9080*/  FMUL.FTZ R33, R2.reuse, R153 ;  /* 0x0000009902217220 */ /* 0x040fe40000410000 */
[----:B------:R-:W-:Y:S01]  /*9090*/  FSEL R179, R19, -INF , !P0 ;  /* 0xff80000013b37808 */ /* 0x000fe20004000000 */
[C---:B---3--:R-:W-:Y:S01]  /*90a0*/  FMUL.FTZ R24, R2.reuse, R144 ;  /* 0x0000009002187220 */ /* 0x048fe20000410000 */
[C---:B------:R-:W-:Y:S01]  /*90b0*/  ISETP.GT.AND P0, PT, R3.reuse, 0x20, P1 ;  /* 0x000000200300780c */ /* 0x040fe20000f04270 */
[----:B------:R-:W-:Y:S01]  /*90c0*/  FMUL.FTZ R36, R2, R36 ;  /* 0x0000002402247220 */ /* 0x000fe20000410000 */
[----:B----4-:R-:W-:Y:S01]  /*90d0*/  F2FP.PACK_AB R168, R8, R9 ;  /* 0x0000000908a8723e */ /* 0x010fe200000000ff */
[----:B------:R-:W-:Y:S01]  /*90e0*/  FMUL.FTZ R37, R2, R37 ;  /* 0x0000002502257220 */ /* 0x000fe20000410000 */
[----:B------:R-:W-:Y:S01]  /*90f0*/  ISETP.LT.OR P0, PT, R4, 0x21, P0 ;  /* 0x000000210400780c */ /* 0x000fe20000701670 */
[----:B------:R3:W-:Y:S01]  /*9100*/  MUFU.EX2 R9, R28 ;  /* 0x0000001c00097308 */ /* 0x0007e20000000800 */
[----:B------:R-:W-:Y:S02]  /*9110*/  FMUL.FTZ R40, R2, R40 ;  /* 0x0000002802287220 */ /* 0x000fe40000410000 */
[----:B------:R-:W-:Y:S01]  /*9120*/  FSEL R180, R22, -INF , !P0 ;  /* 0xff80000016b47808 */ /* 0x000fe20004000000 */
[C---:B-1----:R-:W-:Y:S01]  /*9130*/  FMUL.FTZ R32, R2.reuse, R152 ;  /* 0x0000009802207220 */ /* 0x042fe20000410000 */
[----:B------:R-:W-:Y:S01]  /*9140*/  ISETP.GT.AND P0, PT, R3, 0x21, P1 ;  /* 0x000000210300780c */ /* 0x000fe20000f04270 */
[C---:B------:R-:W-:Y:S02]  /*9150*/  FMUL.FTZ R41, R2.reuse, R41 ;  /* 0x0000002902297220 */ /* 0x040fe40000410000 */
[----:B------:R-:W-:Y:S01]  /*9160*/  FMUL.FTZ R44, R2, R44 ;  /* 0x0000002c022c7220 */ /* 0x000fe20000410000 */
[----:B------:R-:W-:Y:S01]  /*9170*/  ISETP.LT.OR P0, PT, R4, 0x22, P0 ;  /* 0x000000220400780c */ /* 0x000fe20000701670 */
[C---:B------:R-:W-:Y:S02]  /*9180*/  FMUL.FTZ R45, R2.reuse, R45 ;  /* 0x0000002d022d7220 */ /* 0x040fe40000410000 */
[C---:B------:R-:W-:Y:S01]  /*9190*/  FMUL.FTZ R48, R2.reuse, R48 ;  /* 0x0000003002307220 */ /* 0x040fe20000410000 */
[----:B------:R-:W-:Y:S01]  /*91a0*/  FSEL R181, R23, -INF , !P0 ;  /* 0xff80000017b57808 */ /* 0x000fe20004000000 */
[C---:B--2---:R-:W-:Y:S01]  /*91b0*/  FMUL.FTZ R29, R2.reuse, R149 ;  /* 0x00000095021d7220 */ /* 0x044fe20000410000 */
[----:B------:R-:W-:Y:S01]  /*91c0*/  ISETP.GT.AND P0, PT, R3, 0x28, P1 ;  /* 0x000000280300780c */ /* 0x000fe20000f04270 */
[C---:B------:R-:W-:Y:S01]  /*91d0*/  FMUL.FTZ R49, R2.reuse, R49 ;  /* 0x0000003102317220 */ /* 0x040fe20000410000 */
[----:B-----5:R-:W-:Y:S01]  /*91e0*/  F2FP.PACK_AB R136, R15, R18 ;  /* 0x000000120f88723e */ /* 0x020fe200000000ff */
[----:B------:R-:W-:Y:S01]  /*91f0*/  FMUL.FTZ R52, R2, R52 ;  /* 0x0000003402347220 */ /* 0x000fe20000410000 */
[----:B------:R-:W-:Y:S01]  /*9200*/  ISETP.LT.OR P0, PT, R4, 0x29, P0 ;  /* 0x000000290400780c */ /* 0x000fe20000701670 */
[C---:B------:R-:W-:Y:S02]  /*9210*/  FMUL.FTZ R53, R2.reuse, R53 ;  /* 0x0000003502357220 */ /* 0x040fe40000410000 */
[----:B------:R-:W-:Y:S01]  /*9220*/  FMUL.FTZ R56, R2, R56 ;  /* 0x0000003802387220 */ /* 0x000fe20000410000 */
[----:B------:R-:W-:Y:S01]  /*9230*/  FSEL R182, R26, -INF , !P0 ;  /* 0xff8000001ab67808 */ /* 0x000fe20004000000 */
[C---:B---3--:R-:W-:Y:S01]  /*9240*/  FMUL.FTZ R28, R2.reuse, R148 ;  /* 0x00000094021c7220 */ /* 0x048fe20000410000 */
[----:B------:R-:W-:Y:S01]  /*9250*/  ISETP.GT.AND P0, PT, R3, 0x29, P1 ;  /* 0x000000290300780c */ /* 0x000fe20000f04270 */
[C---:B------:R-:W-:Y:S02]  /*9260*/  FMUL.FTZ R57, R2.reuse, R57 ;  /* 0x0000003902397220 */ /* 0x040fe40000410000 */
[----:B------:R-:W-:Y:S01]  /*9270*/  FMUL.FTZ R60, R2, R60 ;  /* 0x0000003c023c7220 */ /* 0x000fe20000410000 */
[----:B------:R-:W-:Y:S01]  /*9280*/  ISETP.LT.OR P0, PT, R4, 0x2a, P0 ;  /* 0x0000002a0400780c */ /* 0x000fe20000701670 */
[C---:B------:R-:W-:Y:S02]  /*9290*/  FMUL.FTZ R61, R2.reuse, R61 ;  /* 0x0000003d023d7220 */ /* 0x040fe40000410000 */
[C---:B------:R-:W-:Y:S01]  /*92a0*/  FMUL.FTZ R64, R2.reuse, R64 ;  /* 0x0000004002407220 */ /* 0x040fe20000410000 */
[----:B------:R-:W-:Y:S01]  /*92b0*/  FSEL R183, R27, -INF , !P0 ;  /* 0xff8000001bb77808 */ /* 0x000fe20004000000 */
[C---:B------:R-:W-:Y:S01]  /*92c0*/  FMUL.FTZ R65, R2.reuse, R65 ;  /* 0x0000004102417220 */ /* 0x040fe20000410000 */
[C---:B------:R-:W-:Y:S01]  /*92d0*/  ISETP.GT.AND P0, PT, R3.reuse, 0x30, P1 ;  /* 0x000000300300780c */ /* 0x040fe20000f04270 */
[C---:B------:R-:W-:Y:S02]  /*92e0*/  FMUL.FTZ R68, R2.reuse, R68 ;  /* 0x0000004402447220 */ /* 0x040fe40000410000 */
[----:B------:R-:W-:Y:S01]  /*92f0*/  FMUL.FTZ R69, R2, R69 ;  /* 0x0000004502457220 */ /* 0x000fe20000410000 */
[----:B------:R-:W-:Y:S01]  /*9300*/  ISETP.LT.OR P0, PT, R4, 0x31, P0 ;  /* 0x000000310400780c */ /* 0x000fe20000701670 */
[C---:B------:R-:W-:Y:S02]  /*9310*/  FMUL.FTZ R72, R2.reuse, R72 ;  /* 0x0000004802487220 */ /* 0x040fe40000410000 */
[----:B------:R-:W-:Y:S01]  /*9320*/  FMUL.FTZ R73, R2, R73 ;  /* 0x0000004902497220 */ /* 0x000fe20000410000 */
[----:B------:R-:W-:Y:S01]  /*9330*/  FSEL R186, R30, -INF , !P0 ;  /* 0xff8000001eba7808 */ /* 0x000fe20004000000 */
[C---:B------:R-:W-:Y:S01]  /*9340*/  FMUL.FTZ R76, R2.reuse, R76 ;  /* 0x0000004c024c7220 */ /* 0x040fe20000410000 */
        /* <DEDUP_REMOVED lines=20> */
[----:B------:R-:W-:Y:S01]  /*9490*/  FADD.FTZ R4, R8, R0 ;  /* 0x0000000008047221 */ /* 0x000fe20000010000 */
[----:B------:R-:W-:Y:S01]  /*94a0*/  FMNMX.FTZ R0, R6, R157, !PT ;  /* 0x0000009d06007209 */ /* 0x000fe20007810000 */
[----:B------:R1:W2:Y:S01]  /*94b0*/  MUFU.EX2 R8, R25 ;  /* 0x0000001900087308 */ /* 0x0002a20000000800 */
[----:B------:R-:W-:Y:S01]  /*94c0*/  FSEL R158, R35, -INF , !P0 ;  /* 0xff800000239e7808 */ /* 0x000fe20004000000 */
[C---:B------:R-:W-:Y:S01]  /*94d0*/  FMUL.FTZ R101, R2.reuse, R101 ;  /* 0x0000006502657220 */ /* 0x040fe20000410000 */
[----:B------:R-:W-:Y:S01]  /*94e0*/  FMNMX.FTZ R0, R7, R0, !PT ;  /* 0x0000000007007209 */ /* 0x000fe20007810000 */
[C---:B------:R-:W-:Y:S02]  /*94f0*/  FMUL.FTZ R104, R2.reuse, R104 ;  /* 0x0000006802687220 */ /* 0x040fe40000410000 */
        /* <DEDUP_REMOVED lines=12> */
[----:B------:R-:W-:Y:S01]  /*95c0*/  FMUL.FTZ R121, R2, R121 ;  /* 0x0000007902797220 */ /* 0x000fe20000410000 */
[----:B------:R-:W-:Y:S01]  /*95d0*/  FMNMX.FTZ R0, R178, R0, !PT ;  /* 0x00000000b2007209 */ /* 0x000fe20007810000 */
[----:B-1----:R-:W-:Y:S01]  /*95e0*/  FMUL.FTZ R25, R2, R145 ;  /* 0x0000009102197220 */ /* 0x002fe20000410000 */
[----:B--2---:R-:W-:Y:S01]  /*95f0*/  F2FP.PACK_AB R170, R8, R9 ;  /* 0x0000000908aa723e */ /* 0x004fe200000000ff */
[C---:B------:R-:W-:Y:S01]  /*9600*/  FMUL.FTZ R124, R2.reuse, R124 ;  /* 0x0000007c027c7220 */ /* 0x040fe20000410000 */
[----:B------:R-:W-:Y:S01]  /*9610*/  FMNMX.FTZ R0, R179, R0, !PT ;  /* 0x00000000b3007209 */ /* 0x000fe20007810000 */
[C---:B------:R-:W-:Y:S02]  /*9620*/  FMUL.FTZ R125, R2.reuse, R125 ;  /* 0x0000007d027d7220 */ /* 0x040fe40000410000 */
[----:B------:R-:W-:Y:S01]  /*9630*/  FMUL.FTZ R128, R2, R128 ;  /* 0x0000008002807220 */ /* 0x000fe20000410000 */
        /* <DEDUP_REMOVED lines=14> */
[----:B------:R-:W-:Y:S01]  /*9720*/  FMUL.FTZ R9, R2, R165 ;  /* 0x000000a502097220 */ /* 0x000fe20000410000 */
[C---:B------:R-:W-:Y:S01]  /*9730*/  FSETP.NEU.FTZ.AND P0, PT, R3.reuse, -INF , PT ;  /* 0xff8000000300780b */ /* 0x040fe20003f1d000 */
[----:B------:R-:W-:Y:S02]  /*9740*/  FADD.FTZ R14, R8, R0 ;  /* 0x00000000080e7221 */ /* 0x000fe40000010000 */
[C---:B------:R-:W-:Y:S01]  /*9750*/  FMUL.FTZ R4, R3.reuse, c[0x0][0x2d0] ;  /* 0x0000b40003047a20 */ /* 0x040fe20000410000 */
[----:B------:R-:W-:Y:S01]  /*9760*/  FSEL R0, R3, RZ, P0 ;  /* 0x000000ff03007208 */ /* 0x000fe20000000000 */
[----:B------:R-:W-:Y:S04]  /*9770*/  FMUL.FTZ R8, R2, R164 ;  /* 0x000000a402087220 */ /* 0x000fe80000410000 */
[----:B------:R-:W-:Y:S01]  /*9780*/  FADD.FTZ R0, -R0, R157 ;  /* 0x0000009d00007221 */ /* 0x000fe20000010100 */
[----:B------:R-:W-:Y:S01]  /*9790*/  FSEL R157, R4, RZ, P0 ;  /* 0x000000ff049d7208 */ /* 0x000fe20000000000 */
[----:B------:R-:W-:Y:S01]  /*97a0*/  FMUL.FTZ R4, R2, R160 ;  /* 0x000000a002047220 */ /* 0x000fe20000410000 */
[----:B------:R-:W-:Y:S01]  /*97b0*/  ISETP.GT.AND P0, PT, R222, R225, PT ;  /* 0x000000e1de00720c */ /* 0x000fe20003f04270 */
[----:B------:R-:W-:Y:S01]  /*97c0*/  FMUL.FTZ R0, R0, c[0x0][0x2d0] ;  /* 0x0000b40000007a20 */ /* 0x000fe20000410000 */
[----:B------:R1:W-:Y:S01]  /*97d0*/  MUFU.EX2 R160, R218 ;  /* 0x000000da00a07308 */ /* 0x0003e20000000800 */
[--C-:B------:R-:W-:Y:S02]  /*97e0*/  FFMA.FTZ R6, R6, c[0x0][0x2d0], -R157.reuse ;  /* 0x0000b40006067a23 */ /* 0x100fe4000001089d */
[--C-:B------:R-:W-:Y:S02]  /*97f0*/  FFMA.FTZ R7, R7, c[0x0][0x2d0], -R157.reuse ;  /* 0x0000b40007077a23 */ /* 0x100fe4000001089d */
[--C-:B------:R-:W-:Y:S02]  /*9800*/  FFMA.FTZ R10, R5, c[0x0][0x2d0], -R157.reuse ;  /* 0x0000b400050a7a23 */ /* 0x100fe4000001089d */
[----:B------:R-:W-:Y:S02]  /*9810*/  FMUL.FTZ R5, R2, R161 ;  /* 0x000000a102057220 */ /* 0x000fe40000410000 */
[--C-:B------:R-:W-:Y:S01]  /*9820*/  FFMA.FTZ R2, R11, c[0x0][0x2d0], -R157.reuse ;  /* 0x0000b4000b027a23 */ /* 0x100fe2000001089d */
[----:B------:R2:W-:Y:S10]  /*9830*/  MUFU.EX2 R141, R6 ;  /* 0x00000006008d7308 */ /* 0x0005f40000000800 */
[----:B------:R-:W3:Y:S01]  /*9840*/  MUFU.EX2 R0, R0 ;  /* 0x0000000000007308 */ /* 0x000ee20000000800 */
[----:B-1----:R-:W-:Y:S04]  /*9850*/  IADD3 R218, R222, -0x1, RZ ;  /* 0xffffffffdeda7810 */ /* 0x002fe80007ffe0ff */
[----:B------:R-:W-:Y:S05]  /*9860*/  MOV R222, R218 ;  /* 0x000000da00de7202 */ /* 0x000fea0000000f00 */
[----:B------:R-:W1:Y:S01]  /*9870*/  MUFU.EX2 R140, R7 ;  /* 0x00000007008c7308 */ /* 0x000e620000000800 */
[----:B--2---:R-:W-:Y:S04]  /*9880*/  FADD.FTZ R6, R18, R14 ;  /* 0x0000000e12067221 */ /* 0x004fe80000010000 */
[----:B------:R-:W-:Y:S05]  /*9890*/  FADD.FTZ R153, R15, R6 ;  /* 0x000000060f997221 */ /* 0x000fea0000010000 */
[----:B------:R2:W-:Y:S01]  /*98a0*/  MUFU.EX2 R152, R10 ;  /* 0x0000000a00987308 */ /* 0x0005e20000000800 */
[C---:B---3--:R-:W-:Y:S02]  /*98b0*/  FMUL.FTZ R14, R0.reuse, R134 ;  /* 0x00000086000e7220 */ /* 0x048fe40000410000 */
[C---:B------:R-:W-:Y:S02]  /*98c0*/  FMUL.FTZ R15, R0.reuse, R135 ;  /* 0x00000087000f7220 */ /* 0x040fe40000410000 */
[----:B------:R-:W3:Y:S01]  /*98d0*/  LDSM.16.MT88.4 R132, [R193] ;  /* 0x00000000c184783b */ /* 0x000ee20000004200 */
[C---:B------:R-:W-:Y:S04]  /*98e0*/  FMUL.FTZ R6, R0.reuse, R162 ;  /* 0x000000a200067220 */ /* 0x040fe80000410000 */
[----:B------:R-:W4:Y:S01]  /*98f0*/  MUFU.EX2 R149, R2 ;  /* 0x0000000200957308 */ /* 0x000f220000000800 */
[C---:B------:R-:W-:Y:S02]  /*9900*/  FMUL.FTZ R11, R0.reuse, R167 ;  /* 0x000000a7000b7220 */ /* 0x040fe40000410000 */
[----:B------:R-:W-:Y:S01]  /*9910*/  FMUL.FTZ R18, R0, R138 ;  /* 0x0000008a00127220 */ /* 0x000fe20000410000 */
[----:B-1----:R-:W-:Y:S01]  /*9920*/  F2FP.PACK_AB R169, R140, R141 ;  /* 0x0000008d8ca9723e */ /* 0x002fe200000000ff */
[C---:B------:R-:W-:Y:S02]  /*9930*/  FMUL.FTZ R7, R0.reuse, R163 ;  /* 0x000000a300077220 */ /* 0x040fe40000410000 */
[C---:B------:R-:W-:Y:S02]  /*9940*/  FMUL.FTZ R19, R0.reuse, R139 ;  /* 0x0000008b00137220 */ /* 0x040fe40000410000 */
[C---:B------:R-:W-:Y:S01]  /*9950*/  FMUL.FTZ R22, R0.reuse, R142 ;  /* 0x0000008e00167220 */ /* 0x040fe20000410000 */
[----:B------:R-:W-:Y:S01]  /*9960*/  MUFU.EX2 R161, R191 ;  /* 0x000000bf00a17308 */ /* 0x000fe20000000800 */
[C---:B------:R-:W-:Y:S02]  /*9970*/  FMUL.FTZ R23, R0.reuse, R143 ;  /* 0x0000008f00177220 */ /* 0x040fe40000410000 */
[C---:B------:R-:W-:Y:S02]  /*9980*/  FMUL.FTZ R26, R0.reuse, R146 ;  /* 0x00000092001a7220 */ /* 0x040fe40000410000 */
[C---:B--2---:R-:W-:Y:S02]  /*9990*/  FMUL.FTZ R10, R0.reuse, R166 ;  /* 0x000000a6000a7220 */ /* 0x044fe40000410000 */
[C---:B------:R-:W-:Y:S01]  /*99a0*/  FMUL.FTZ R27, R0.reuse, R147 ;  /* 0x00000093001b7220 */ /* 0x040fe20000410000 */
[----:B------:R-:W-:Y:S01]  /*99b0*/  LDSM.16.MT88.4 R164, [R192+0x1800] ;  /* 0x00180000c0a4783b */ /* 0x000fe20000004200 */
[C---:B------:R-:W-:Y:S01]  /*99c0*/  FMUL.FTZ R30, R0.reuse, R150 ;  /* 0x00000096001e7220 */ /* 0x040fe20000410000 */
[----:B------:R-:W-:Y:S01]  /*99d0*/  MUFU.EX2 R146, R185 ;  /* 0x000000b900927308 */ /* 0x000fe20000000800 */
[C---:B------:R-:W-:Y:S02]  /*99e0*/  FMUL.FTZ R31, R0.reuse, R151 ;  /* 0x00000097001f7220 */ /* 0x040fe40000410000 */
[C---:B------:R-:W-:Y:S01]  /*99f0*/  FMUL.FTZ R34, R0.reuse, R154 ;  /* 0x0000009a00227220 */ /* 0x040fe20000410000 */
[----:B----4-:R-:W-:Y:S01]  /*9a00*/  F2FP.PACK_AB R171, R149, R152 ;  /* 0x0000009895ab723e */ /* 0x010fe200000000ff */
[C---:B------:R-:W-:Y:S02]  /*9a10*/  FMUL.FTZ R35, R0.reuse, R155 ;  /* 0x0000009b00237220 */ /* 0x040fe40000410000 */
[C---:B------:R-:W-:Y:S02]  /*9a20*/  FMUL.FTZ R38, R0.reuse, R38 ;  /* 0x0000002600267220 */ /* 0x040fe40000410000 */
[C---:B------:R-:W-:Y:S01]  /*9a30*/  FMUL.FTZ R39, R0.reuse, R39 ;  /* 0x0000002700277220 */ /* 0x040fe20000410000 */
[----:B------:R-:W1:Y:S01]  /*9a40*/  MUFU.EX2 R147, R184 ;  /* 0x000000b800937308 */ /* 0x000e620000000800 */
[C---:B------:R-:W-:Y:S05]  /*9a50*/  HMMA.16816.F32 R4, R168.reuse, R172, R4 ;  /* 0x000000aca804723c */ /* 0x040fea0000001804 */
[C---:B------:R-:W-:Y:S02]  /*9a60*/  FMUL.FTZ R42, R0.reuse, R42 ;  /* 0x0000002a002a7220 */ /* 0x040fe40000410000 */
[C---:B------:R-:W-:Y:S01]  /*9a70*/  FMUL.FTZ R43, R0.reuse, R43 ;  /* 0x0000002b002b7220 */ /* 0x040fe20000410000 */
[C---:B------:R-:W-:Y:S01]  /*9a80*/  HMMA.16816.F32 R8, R168.reuse, R174, R8 ;  /* 0x000000aea808723c */ /* 0x040fe20000001808 */
[----:B------:R-:W-:Y:S03]  /*9a90*/  MUFU.EX2 R184, R190 ;  /* 0x000000be00b87308 */ /* 0x000fe60000000800 */
[C---:B------:R-:W-:Y:S02]  /*9aa0*/  FMUL.FTZ R46, R0.reuse, R46 ;  /* 0x0000002e002e7220 */ /* 0x040fe40000410000 */
[C---:B------:R-:W-:Y:S02]  /*9ab0*/  FMUL.FTZ R47, R0.reuse, R47 ;  /* 0x0000002f002f7220 */ /* 0x040fe40000410000 */
[C---:B---3--:R-:W-:Y:S03]  /*9ac0*/  HMMA.16816.F32 R12, R168.reuse, R132, R12 ;  /* 0x00000084a80c723c */ /* 0x048fe6000000180c */
[----:B------:R-:W-:Y:S01]  /*9ad0*/  MUFU.EX2 R185, R189 ;  /* 0x000000bd00b97308 */ /* 0x000fe20000000800 */
[C---:B------:R-:W-:Y:S02]  /*9ae0*/  FMUL.FTZ R50, R0.reuse, R50 ;  /* 0x0000003200327220 */ /* 0x040fe40000410000 */
[C---:B------:R-:W-:Y:S01]  /*9af0*/  FMUL.FTZ R51, R0.reuse, R51 ;  /* 0x0000003300337220 */ /* 0x040fe20000410000 */
[----:B-1----:R-:W-:Y:S01]  /*9b00*/  F2FP.PACK_AB R138, R147, R146 ;  /* 0x00000092938a723e */ /* 0x002fe200000000ff */
        /* <DEDUP_REMOVED lines=37> */
[----:B------:R-:W-:Y:S02]  /*9d60*/  FFMA.FTZ R2, R177, c[0x0][0x2d0], -R157 ;  /* 0x0000b400b1027a23 */ /* 0x000fe4000001089d */
[C---:B------:R-:W-:Y:S02]  /*9d70*/  FMUL.FTZ R118, R0.reuse, R118 ;  /* 0x0000007600767220 */ /* 0x040fe40000410000 */
[----:B------:R2:W-:Y:S01]  /*9d80*/  MUFU.EX2 R144, R2 ;  /* 0x0000000200907308 */ /* 0x0005e20000000800 */
        /* <DEDUP_REMOVED lines=9> */
[----:B------:R-:W1:Y:S03]  /*9e20*/  LDSM.16.MT88.4 R132, [R192+0x2000] ;  /* 0x00200000c084783b */ /* 0x000e660000004200 */
[----:B------:R-:W-:Y:S02]  /*9e30*/  FFMA.FTZ R0, R0, R239, R141 ;  /* 0x000000ef00007223 */ /* 0x000fe4000001008d */
[--C-:B--2---:R-:W-:Y:S02]  /*9e40*/  FFMA.FTZ R2, R176, c[0x0][0x2d0], -R157.reuse ;  /* 0x0000b400b0027a23 */ /* 0x104fe4000001089d */
[----:B------:R-:W-:Y:S02]  /*9e50*/  FADD.FTZ R0, R140, R0 ;  /* 0x000000008c007221 */ /* 0x000fe40000010000 */
[----:B------:R-:W-:Y:S01]  /*9e60*/  LDSM.16.MT88.4 R140, [R193+0x1000] ;  /* 0x00100000c18c783b */ /* 0x000fe20000004200 */
[----:B------:R-:W2:Y:S02]  /*9e70*/  MUFU.EX2 R145, R2 ;  /* 0x0000000200917308 */ /* 0x000ea40000000800 */
[----:B--2---:R-:W-:Y:S01]  /*9e80*/  F2FP.PACK_AB R137, R145, R144 ;  /* 0x000000909189723e */ /* 0x004fe200000000ff */
[--C-:B------:R-:W-:Y:S07]  /*9e90*/  FFMA.FTZ R2, R178, c[0x0][0x2d0], -R157.reuse ;  /* 0x0000b400b2027a23 */ /* 0x100fee000001089d */
[----:B------:R-:W-:Y:S01]  /*9ea0*/  MUFU.EX2 R178, R224 ;  /* 0x000000e000b27308 */ /* 0x000fe20000000800 */
[C---:B-1----:R-:W-:Y:S08]  /*9eb0*/  HMMA.16816.F32 R36, R168.reuse, R132, R36 ;  /* 0x00000084a824723c */ /* 0x042ff00000001824 */
[C---:B------:R-:W-:Y:S01]  /*9ec0*/  HMMA.16816.F32 R40, R168.reuse, R134, R40 ;  /* 0x00000086a828723c */ /* 0x040fe20000001828 */
[----:B------:R-:W1:Y:S01]  /*9ed0*/  LDSM.16.MT88.4 R132, [R193+0x2000] ;  /* 0x00200000c184783b */ /* 0x000e620000004200 */
[----:B------:R2:W-:Y:S02]  /*9ee0*/  MUFU.EX2 R150, R2 ;  /* 0x0000000200967308 */ /* 0x0005e40000000800 */
[--C-:B--2---:R-:W-:Y:S08]  /*9ef0*/  FFMA.FTZ R2, R179, c[0x0][0x2d0], -R157.reuse ;  /* 0x0000b400b3027a23 */ /* 0x104ff0000001089d */
[----:B------:R-:W-:Y:S10]  /*9f00*/  MUFU.EX2 R179, R221 ;  /* 0x000000dd00b37308 */ /* 0x000ff40000000800 */
[----:B------:R-:W2:Y:S01]  /*9f10*/  MUFU.EX2 R151, R2 ;  /* 0x0000000200977308 */ /* 0x000ea20000000800 */
[C---:B-1----:R-:W-:Y:S08]  /*9f20*/  HMMA.16816.F32 R44, R168.reuse, R132, R44 ;  /* 0x00000084a82c723c */ /* 0x042ff0000000182c */
[C---:B------:R-:W-:Y:S01]  /*9f30*/  HMMA.16816.F32 R48, R168.reuse, R134, R48 ;  /* 0x00000086a830723c */ /* 0x040fe20000001830 */
[----:B------:R-:W1:Y:S03]  /*9f40*/  LDSM.16.MT88.4 R132, [R196+0x2000] ;  /* 0x00200000c484783b */ /* 0x000e660000004200 */
[----:B--2---:R-:W-:Y:S01]  /*9f50*/  F2FP.PACK_AB R139, R151, R150 ;  /* 0x00000096978b723e */ /* 0x004fe200000000ff */
[--C-:B------:R-:W-:Y:S02]  /*9f60*/  FFMA.FTZ R2, R180, c[0x0][0x2d0], -R157.reuse ;  /* 0x0000b400b4027a23 */ /* 0x100fe4000001089d */
[----:B------:R-:W-:Y:S10]  /*9f70*/  MUFU.EX2 R180, R220 ;  /* 0x000000dc00b47308 */ /* 0x000ff40000000800 */
[----:B------:R2:W3:Y:S01]  /*9f80*/  MUFU.EX2 R148, R2 ;  /* 0x0000000200947308 */ /* 0x0004e20000000800 */
[C---:B-1----:R-:W-:Y:S08]  /*9f90*/  HMMA.16816.F32 R52, R168.reuse, R132, R52 ;  /* 0x00000084a834723c */ /* 0x042ff00000001834 */
[C---:B------:R-:W-:Y:S01]  /*9fa0*/  HMMA.16816.F32 R56, R168.reuse, R134, R56 ;  /* 0x00000086a838723c */ /* 0x040fe20000001838 */
[----:B------:R-:W1:Y:S03]  /*9fb0*/  LDSM.16.MT88.4 R132, [R195+0x2000] ;  /* 0x00200000c384783b */ /* 0x000e660000004200 */
[--C-:B--2---:R-:W-:Y:S02]  /*9fc0*/  FFMA.FTZ R2, R181, c[0x0][0x2d0], -R157.reuse ;  /* 0x0000b400b5027a23 */ /* 0x104fe4000001089d */
[----:B------:R-:W-:Y:S10]  /*9fd0*/  MUFU.EX2 R181, R219 ;  /* 0x000000db00b57308 */ /* 0x000ff40000000800 */
[----:B------:R2:W4:Y:S02]  /*9fe0*/  MUFU.EX2 R177, R2 ;  /* 0x0000000200b17308 */ /* 0x0005240000000800 */
[--C-:B--2---:R-:W-:Y:S01]  /*9ff0*/  FFMA.FTZ R2, R182, c[0x0][0x2d0], -R157.reuse ;  /* 0x0000b400b6027a23 */ /* 0x104fe2000001089d */
[C---:B-1----:R-:W-:Y:S07]  /*a000*/  HMMA.16816.F32 R60, R168.reuse, R132, R60 ;  /* 0x00000084a83c723c */ /* 0x042fee000000183c */
[----:B------:R1:W2:Y:S01]  /*a010*/  MUFU.EX2 R176, R2 ;  /* 0x0000000200b07308 */ /* 0x0002a20000000800 */
[C---:B------:R-:W-:Y:S01]  /*a020*/  HMMA.16816.F32 R64, R168.reuse, R134, R64 ;  /* 0x00000086a840723c */ /* 0x040fe20000001840 */
[----:B------:R-:W5:Y:S03]  /*a030*/  LDSM.16.MT88.4 R132, [R192+0x4000] ;  /* 0x00400000c084783b */ /* 0x000f660000004200 */
[----:B-1----:R-:W-:Y:S05]  /*a040*/  FFMA.FTZ R2, R183, c[0x0][0x2d0], -R157 ;  /* 0x0000b400b7027a23 */ /* 0x002fea000001089d */
[----:B------:R1:W-:Y:S01]  /*a050*/  MUFU.EX2 R175, R2 ;  /* 0x0000000200af7308 */ /* 0x0003e20000000800 */
[C---:B-----5:R-:W-:Y:S03]  /*a060*/  HMMA.16816.F32 R68, R168.reuse, R132, R68 ;  /* 0x00000084a844723c */ /* 0x060fe60000001844 */
[----:B-1----:R-:W-:Y:S05]  /*a070*/  FADD.FTZ R2, R152, R0 ;  /* 0x0000000098027221 */ /* 0x002fea0000010000 */
[C---:B------:R-:W-:Y:S01]  /*a080*/  HMMA.16816.F32 R72, R168.reuse, R134, R72 ;  /* 0x00000086a848723c */ /* 0x040fe20000001848 */
[----:B------:R-:W1:Y:S03]  /*a090*/  LDSM.16.MT88.4 R132, [R193+0x4000] ;  /* 0x00400000c184783b */ /* 0x000e660000004200 */
[----:B------:R-:W-:Y:S02]  /*a0a0*/  FADD.FTZ R0, R146, R153 ;  /* 0x0000009992007221 */ /* 0x000fe40000010000 */
[----:B------:R-:W-:Y:S02]  /*a0b0*/  FADD.FTZ R2, R149, R2 ;  /* 0x0000000295027221 */ /* 0x000fe40000010000 */
[----:B------:R-:W-:Y:S01]  /*a0c0*/  FADD.FTZ R149, R147, R0 ;  /* 0x0000000093957221 */ /* 0x000fe20000010000 */
[----:B------:R-:W-:Y:S03]  /*a0d0*/  LDSM.16.MT88.4 R152, [R195+0x1800] ;  /* 0x00180000c398783b */ /* 0x000fe60000004200 */
[----:B------:R-:W-:Y:S02]  /*a0e0*/  FADD.FTZ R2, R144, R2 ;  /* 0x0000000290027221 */ /* 0x000fe40000010000 */
[--C-:B------:R-:W-:Y:S04]  /*a0f0*/  FFMA.FTZ R0, R186, c[0x0][0x2d0], -R157.reuse ;  /* 0x0000b400ba007a23 */ /* 0x100fe8000001089d */
[----:B------:R5:W-:Y:S01]  /*a100*/  MUFU.EX2 R173, R0 ;  /* 0x0000000000ad7308 */ /* 0x000be20000000800 */
[C---:B-1----:R-:W-:Y:S03]  /*a110*/  HMMA.16816.F32 R76, R168.reuse, R132, R76 ;  /* 0x00000084a84c723c */ /* 0x042fe6000000184c */
[--C-:B-----5:R-:W-:Y:S06]  /*a120*/  FFMA.FTZ R0, R187, c[0x0][0x2d0], -R157.reuse ;  /* 0x0000b400bb007a23 */ /* 0x120fec000001089d */
[----:B------:R1:W5:Y:S01]  /*a130*/  MUFU.EX2 R172, R0 ;  /* 0x0000000000ac7308 */ /* 0x0003620000000800 */
[C---:B------:R-:W-:Y:S01]  /*a140*/  HMMA.16816.F32 R80, R168.reuse, R134, R80 ;  /* 0x00000086a850723c */ /* 0x040fe20000001850 */
[----:B------:R-:W2:Y:S02]  /*a150*/  LDSM.16.MT88.4 R132, [R196+0x4000] ;  /* 0x00400000c484783b */ /* 0x000ea40000004200 */
[--C-:B-1----:R-:W-:Y:S02]  /*a160*/  FFMA.FTZ R0, R188, c[0x0][0x2d0], -R157.reuse ;  /* 0x0000b400bc007a23 */ /* 0x102fe4000001089d */
[----:B------:R-:W-:Y:S04]  /*a170*/  FFMA.FTZ R157, R158, c[0x0][0x2d0], -R157 ;  /* 0x0000b4009e9d7a23 */ /* 0x000fe8000001089d */
[----:B------:R1:W-:Y:S10]  /*a180*/  MUFU.EX2 R158, R0 ;  /* 0x00000000009e7308 */ /* 0x0003f40000000800 */
[----:B------:R-:W3:Y:S01]  /*a190*/  MUFU.EX2 R157, R157 ;  /* 0x0000009d009d7308 */ /* 0x000ee20000000800 */
[C---:B--2---:R-:W-:Y:S08]  /*a1a0*/  HMMA.16816.F32 R84, R168.reuse, R132, R84 ;  /* 0x00000084a854723c */ /* 0x044ff00000001854 */
[C---:B------:R-:W-:Y:S01]  /*a1b0*/  HMMA.16816.F32 R88, R168.reuse, R134, R88 ;  /* 0x00000086a858723c */ /* 0x040fe20000001858 */
[----:B------:R-:W2:Y:S03]  /*a1c0*/  LDSM.16.MT88.4 R132, [R195+0x4000] ;  /* 0x00400000c384783b */ /* 0x000ea60000004200 */
[----:B-1----:R-:W-:Y:S02]  /*a1d0*/  FADD.FTZ R0, R145, R2 ;  /* 0x0000000291007221 */ /* 0x002fe40000010000 */
[----:B------:R-:W-:Y:S02]  /*a1e0*/  FADD.FTZ R2, R160, R149 ;  /* 0x00000095a0027221 */ /* 0x000fe40000010000 */
[----:B------:R-:W-:Y:S01]  /*a1f0*/  FADD.FTZ R0, R150, R0 ;  /* 0x0000000096007221 */ /* 0x000fe20000010000 */
[----:B------:R-:W-:Y:S03]  /*a200*/  LDSM.16.MT88.4 R144, [R196+0x1800] ;  /* 0x00180000c490783b */ /* 0x000fe60000004200 */
[----:B------:R-:W-:Y:S02]  /*a210*/  FADD.FTZ R174, R161, R2 ;  /* 0x00000002a1ae7221 */ /* 0x000fe40000010000 */
[----:B------:R-:W-:Y:S04]  /*a220*/  FADD.FTZ R0, R151, R0 ;  /* 0x0000000097007221 */ /* 0x000fe80000010000 */
[----:B---3--:R-:W-:Y:S04]  /*a230*/  FADD.FTZ R0, R148, R0 ;  /* 0x0000000094007221 */ /* 0x008fe80000010000 */
[----:B----4-:R-:W-:Y:S02]  /*a240*/  FADD.FTZ R2, R177, R0 ;  /* 0x00000000b1027221 */ /* 0x010fe40000010000 */
[----:B------:R-:W-:Y:S02]  /*a250*/  FADD.FTZ R0, R184, R174 ;  /* 0x000000aeb8007221 */ /* 0x000fe40000010000 */
[----:B------:R-:W-:Y:S02]  /*a260*/  FADD.FTZ R2, R176, R2 ;  /* 0x00000002b0027221 */ /* 0x000fe40000010000 */
[----:B------:R-:W-:Y:S01]  /*a270*/  FADD.FTZ R0, R185, R0 ;  /* 0x00000000b9007221 */ /* 0x000fe20000010000 */
        /* <DEDUP_REMOVED lines=17> */
[----:B-----5:R-:W-:Y:S02]  /*a390*/  F2FP.PACK_AB R169, R172, R173 ;  /* 0x000000adaca9723e */ /* 0x020fe400000000ff */
[----:B------:R-:W-:Y:S01]  /*a3a0*/  F2FP.PACK_AB R171, R157, R158 ;  /* 0x0000009e9dab723e */ /* 0x000fe200000000ff */
        /* <DEDUP_REMOVED lines=48> */
[----:B------:R-:W1:Y:S03]  /*a6b0*/  LDSM.16.MT88.4 R136, [R192+0x1000] ;  /* 0x00100000c088783b */ /* 0x000e660000004200 */
[----:B------:R-:W-:Y:S03]  /*a6c0*/  F2FP.PACK_AB R133, R177, R148 ;  /* 0x00000094b185723e */ /* 0x000fe600000000ff */
[----:B------:R-:W-:Y:S02]  /*a6d0*/  F2FP.PACK_AB R134, R185, R184 ;  /* 0x000000b8b986723e */ /* 0x000fe400000000ff */
[C---:B------:R-:W-:Y:S07]  /*a6e0*/  F2FP.PACK_AB R135, R175.reuse, R176 ;  /* 0x000000b0af87723e */ /* 0x040fee00000000ff */
        /* <DEDUP_REMOVED lines=47> */
[C---:B------:R-:W-:Y:S01]  /*a9e0*/  HMMA.16816.F32 R160, R168.reuse, R164, R4 ;  /* 0x000000a4a8a0723c */ /* 0x040fe20000001804 */
[----:B------:R-:W2:Y:S07]  /*a9f0*/  LDSM.16.MT88.4 R4, [R192+0x3800] ;  /* 0x00380000c004783b */ /* 0x000eae0000004200 */
[C---:B------:R-:W-:Y:S01]  /*aa00*/  HMMA.16816.F32 R164, R168.reuse, R166, R8 ;  /* 0x000000a6a8a4723c */ /* 0x040fe20000001808 */
[----:B------:R-:W3:Y:S07]  /*aa10*/  LDSM.16.MT88.4 R8, [R193+0x3800] ;  /* 0x00380000c108783b */ /* 0x000eee0000004200 */
[C---:B-1----:R-:W-:Y:S01]  /*aa20*/  HMMA.16816.F32 R132, R168.reuse, R136, R12 ;  /* 0x00000088a884723c */ /* 0x042fe2000000180c */
[----:B------:R-:W1:Y:S07]  /*aa30*/  LDSM.16.MT88.4 R12, [R196+0x3800] ;  /* 0x00380000c40c783b */ /* 0x000e6e0000004200 */
[C---:B------:R-:W-:Y:S01]  /*aa40*/  HMMA.16816.F32 R136, R168.reuse, R138, R16 ;  /* 0x0000008aa888723c */ /* 0x040fe20000001810 */
[----:B------:R-:W4:Y:S07]  /*aa50*/  LDSM.16.MT88.4 R16, [R195+0x3800] ;  /* 0x00380000c310783b */ /* 0x000f2e0000004200 */
[C---:B------:R-:W-:Y:S08]  /*aa60*/  HMMA.16816.F32 R140, R168.reuse, R144, R20 ;  /* 0x00000090a88c723c */ /* 0x040ff00000001814 */
        /* <DEDUP_REMOVED lines=32> */
[C---:B---3--:R-:W-:Y:S04]  /*ac70*/  HMMA.16816.F32 R108, R168.reuse, R8, R108 ;  /* 0x00000008a86c723c */ /* 0x048fe8000000186c */
[----:B------:R-:W-:Y:S02]  /*ac80*/  FADD.FTZ R2, R179, R2 ;  /* 0x00000002b3027221 */ /* 0x000fe40000010000 */
[----:B------:R-:W-:Y:S02]  /*ac90*/  FADD.FTZ R0, R172, R0 ;  /* 0x00000000ac007221 */ /* 0x000fe40000010000 */
[C---:B------:R-:W-:Y:S04]  /*aca0*/  HMMA.16816.F32 R112, R168.reuse, R10, R112 ;  /* 0x0000000aa870723c */ /* 0x040fe80000001870 */
[----:B------:R-:W-:Y:S02]  /*acb0*/  FADD.FTZ R2, R180, R2 ;  /* 0x00000002b4027221 */ /* 0x000fe40000010000 */
[----:B------:R-:W-:Y:S02]  /*acc0*/  FADD.FTZ R0, R158, R0 ;  /* 0x000000009e007221 */ /* 0x000fe40000010000 */
[C---:B-1----:R-:W-:Y:S04]  /*acd0*/  HMMA.16816.F32 R116, R168.reuse, R12, R116 ;  /* 0x0000000ca874723c */ /* 0x042fe80000001874 */
[----:B------:R-:W-:Y:S01]  /*ace0*/  FADD.FTZ R237, R181, R2 ;  /* 0x00000002b5ed7221 */ /* 0x000fe20000010000 */
[----:B------:R-:W-:Y:S01]  /*acf0*/  MOV R2, R156 ;  /* 0x0000009c00027202 */ /* 0x000fe20000000f00 */
[----:B------:R-:W-:Y:S01]  /*ad00*/  FADD.FTZ R239, R157, R0 ;  /* 0x000000009def7221 */ /* 0x000fe20000010000 */
[-C--:B------:R-:W-:Y:S01]  /*ad10*/  MOV R12, R3.reuse ;  /* 0x00000003000c7202 */ /* 0x080fe20000000f00 */
[C---:B------:R-:W-:Y:S04]  /*ad20*/  HMMA.16816.F32 R120, R168.reuse, R14, R120 ;  /* 0x0000000ea878723c */ /* 0x040fe80000001878 */
[----:B------:R-:W-:Y:S04]  /*ad30*/  MOV R157, R3 ;  /* 0x00000003009d7202 */ /* 0x000fe80000000f00 */
[C---:B----4-:R-:W-:Y:S08]  /*ad40*/  HMMA.16816.F32 R124, R168.reuse, R16, R124 ;  /* 0x00000010a87c723c */ /* 0x050ff0000000187c */
[----:B------:R-:W-:Y:S01]  /*ad50*/  HMMA.16816.F32 R128, R168, R18, R128 ;  /* 0x00000012a880723c */ /* 0x000fe20000001880 */
[----:B------:R-:W-:-:S07]  /*ad60*/  @P0 BRA `(.L_x_1697) ;  /* 0xffffc19000000947 */ /* 0x000fce000383ffff */
.L_x_1688:
        /* <DEDUP_REMOVED lines=21> */
.L_x_1700:
[----:B------:R-:W-:-:S04]  /*aec0*/  MOV R3, c[0x0][0x32c] ;  /* 0x0000cb0000037a02 */ /* 0x000fc80000000f00 */
[----:B------:R-:W-:-:S13]  /*aed0*/  ISETP.NE.AND P0, PT, R3, 0x1, PT ;  /* 0x000000010300780c */ /* 0x000fda0003f05270 */
[----:B------:R-:W-:-:S05]  /*aee0*/  @P0 IMAD.HI.U32 R3, R0, c[0x0][0x330], RZ ;  /* 0x0000cc0000030a27 */ /* 0x000fca00078e00ff */
[----:B------:R-:W-:Y:S02]  /*aef0*/  @P0 SHF.R.U32.HI R0, RZ, c[0x0][0x334], R3 ;  /* 0x0000cd00ff000a19 */ /* 0x000fe40000011603 */
.L_x_1701:
[----:B------:R-:W-:Y:S05]  /*af00*/  BSYNC B0 ;  /* 0x0000000000007941 */ /* 0x000fea0003800000 */
.L_x_1699:
[----:B------:R-:W-:-:S05]  /*af10*/  IMAD R0, R0, c[0x0][0x32c], RZ ;  /* 0x0000cb0000007a24 */ /* 0x000fca00078e02ff */
[----:B------:R-:W-:-:S04]  /*af20*/  IMNMX R2, R2, R0, !PT ;  /* 0x0000000002027217 */ /* 0x000fc80007800200 */
.L_x_1698:
        /* <DEDUP_REMOVED lines=10> */
.L_x_1703:
[----:B------:R-:W-:Y:S01]  /*afd0*/  ISETP.GT.AND P0, PT, R228, R220, PT ;  /* 0x000000dce400720c */ /* 0x000fe20003f04270 */
[----:B------:R-:W-:Y:S04]  /*afe0*/  DEPBAR.LE SB0, 0x0 ;  /* 0x000080000000791a */ /* 0x000fe80000000000 */
[----:B------:R-:W-:Y:S01]  /*aff0*/  WARPSYNC 0xffffffff ;  /* 0xffffffff00007948 */ /* 0x000fe20003800000 */
[----:B------:R-:W-:Y:S07]  /*b000*/  BAR.SYNC.DEFER_BLOCKING 0x0 ;  /* 0x0000000000007b1d */ /* 0x000fee0000010000 */
[----:B------:R-:W-:Y:S01]  /*b010*/  @!P0 SHF.R.S32.HI R0, RZ, 0x1f, R220 ;  /* 0x0000001fff008819 */ /* 0x000fe200000114dc */
[----:B------:R-:W-:Y:S01]  /*b020*/  @!P0 IMAD.WIDE.U32 R4, R220, c[0x0][0x208], RZ ;  /* 0x00008200dc048a25 */ /* 0x000fe200078e00ff */
[----:B------:R-:W-:Y:S02]  /*b030*/  @!P0 IADD3 R10, P1, R232, 0x40, RZ ;  /* 0x00000040e80a8810 */ /* 0x000fe40007f3e0ff */
[----:B------:R-:W-:Y:S01]  /*b040*/  @!P0 MOV R3, c[0x0][0x208] ;  /* 0x0000820000038a02 */ /* 0x000fe20000000f00 */
[----:B------:R-:W-:Y:S01]  /*b050*/  @!P0 IMAD R0, R0, c[0x0][0x208], RZ ;  /* 0x0000820000008a24 */ /* 0x000fe200078e02ff */
[----:B------:R-:W-:Y:S02]  /*b060*/  @!P0 SHF.L.U32 R2, R4, 0x6, RZ ;  /* 0x0000000604028819 */ /* 0x000fe400000006ff */
[----:B------:R-:W-:Y:S01]  /*b070*/  @!P0 IADD3.X R11, RZ, R234, RZ, P1, !PT ;  /* 0x000000eaff0b8210 */ /* 0x000fe20000ffe4ff */
[----:B------:R-:W-:Y:S05]  /*b080*/  @!P0 IMAD R0, R220, c[0x0][0x20c], R0 ;  /* 0x00008300dc008a24 */ /* 0x000fea00078e0200 */
[----:B------:R-:W-:Y:S02]  /*b090*/  @!P0 IADD3 R0, R5, R0, RZ ;  /* 0x0000000005008210 */ /* 0x000fe40007ffe0ff */
[----:B------:R-:W-:Y:S01]  /*b0a0*/  @!P0 MOV R5, c[0x0][0x20c] ;  /* 0x0000830000058a02 */ /* 0x000fe20000000f00 */
[----:B------:R-:W-:Y:S01]  /*b0b0*/  LDSM.16.M88.4 R32, [R198] ;  /* 0x00000000c620783b */ /* 0x000fe20000000200 */
[----:B------:R-:W-:Y:S02]  /*b0c0*/  @!P0 SHF.L.U64.HI R0, R4, 0x6, R0 ;  /* 0x0000000604008819 */ /* 0x000fe40000010200 */
[C---:B------:R-:W-:Y:S04]  /*b0d0*/  @!P0 LEA R4, P1, R3.reuse, R2, 0x5 ;  /* 0x0000000203048211 */ /* 0x040fe800078228ff */
[----:B------:R-:W-:Y:S01]  /*b0e0*/  @!P0 LEA.HI.X R3, R3, R0, R5, 0x5, P1 ;  /* 0x0000000003038211 */ /* 0x000fe200008f2c05 */
[----:B------:R-:W-:Y:S01]  /*b0f0*/  LDSM.16.M88.4 R16, [R159+0x800] ;  /* 0x000800009f10783b */ /* 0x000fe20000000200 */
[----:B------:R-:W-:Y:S04]  /*b100*/  @!P0 IADD3 R5, P1, R2, R232, RZ ;  /* 0x000000e802058210 */ /* 0x000fe80007f3e0ff */
[----:B------:R-:W-:Y:S02]  /*b110*/  @!P0 IADD3.X R7, R0, R234, RZ, P1, !PT ;  /* 0x000000ea00078210 */ /* 0x000fe40000ffe4ff */
[----:B------:R-:W-:Y:S01]  /*b120*/  @!P0 IADD3 R6, P1, R2, R10, RZ ;  /* 0x0000000a02068210 */ /* 0x000fe20007f3e0ff */
[----:B------:R-:W-:Y:S03]  /*b130*/  LDSM.16.M88.4 R24, [R159+0x1000] ;  /* 0x001000009f18783b */ /* 0x000fe60000000200 */
[----:B------:R-:W-:Y:S02]  /*b140*/  @!P0 IADD3.X R8, R0, R11, RZ, P1, !PT ;  /* 0x0000000b00088210 */ /* 0x000fe40000ffe4ff */
[C---:B------:R-:W-:Y:S02]  /*b150*/  @!P0 LEA R30, P1, R5.reuse, c[0x0][0x1f8], 0x1 ;  /* 0x00007e00051e8a11 */ /* 0x040fe400078208ff */
[----:B------:R-:W-:Y:S02]  /*b160*/  LDSM.16.M88.4 R168, [R159+0x1800] ;  /* 0x001800009fa8783b */ /* 0x000fe40000000200 */
[----:B------:R-:W-:Y:S02]  /*b170*/  @!P0 LEA.HI.X R31, R5, c[0x0][0x1fc], R7, 0x1, P1 ;  /* 0x00007f00051f8a11 */ /* 0x000fe400008f0c07 */
[C---:B------:R-:W-:Y:S03]  /*b180*/  @!P0 LEA R28, P1, R6.reuse, c[0x0][0x1f8], 0x1 ;  /* 0x00007e00061c8a11 */ /* 0x040fe600078208ff */
[----:B------:R-:W-:Y:S01]  /*b190*/  LDSM.16.M88.4 R172, [R199] ;  /* 0x00000000c7ac783b */ /* 0x000fe20000000200 */
[----:B------:R-:W-:Y:S02]  /*b1a0*/  @!P0 LEA.HI.X R29, R6, c[0x0][0x1fc], R8, 0x1, P1 ;  /* 0x00007f00061d8a11 */ /* 0x000fe400008f0c08 */
[----:B------:R-:W-:Y:S04]  /*b1b0*/  @!P0 IADD3 R6, P1, R232, 0x80, RZ ;  /* 0x00000080e8068810 */ /* 0x000fe80007f3e0ff */
[----:B------:R-:W-:Y:S01]  /*b1c0*/  @!P0 IADD3.X R8, RZ, R234, RZ, P1, !PT ;  /* 0x000000eaff088210 */ /* 0x000fe20000ffe4ff */
[----:B------:R-:W-:Y:S01]  /*b1d0*/  LDSM.16.M88.4 R176, [R202] ;  /* 0x00000000cab0783b */ /* 0x000fe20000000200 */
[----:B------:R-:W-:Y:S04]  /*b1e0*/  @!P0 IADD3 R5, P1, R2, R6, RZ ;  /* 0x0000000602058210 */ /* 0x000fe80007f3e0ff */
[----:B------:R-:W-:Y:S02]  /*b1f0*/  @!P0 IADD3.X R7, R0, R8, RZ, P1, !PT ;  /* 0x0000000800078210 */ /* 0x000fe40000ffe4ff */
[C---:B------:R-:W-:Y:S01]  /*b200*/  @!P0 LEA R14, P1, R5.reuse, c[0x0][0x1f8], 0x1 ;  /* 0x00007e00050e8a11 */ /* 0x040fe200078208ff */
[----:B------:R-:W-:Y:S03]  /*b210*/  LDSM.16.M88.4 R180, [R217] ;  /* 0x00000000d9b4783b */ /* 0x000fe60000000200 */
[----:B------:R-:W-:Y:S02]  /*b220*/  @!P0 LEA.HI.X R15, R5, c[0x0][0x1fc], R7, 0x1, P1 ;  /* 0x00007f00050f8a11 */ /* 0x000fe400008f0c07 */
[----:B------:R-:W-:Y:S02]  /*b230*/  @!P0 IADD3 R7, P1, R232, 0xc0, RZ ;  /* 0x000000c0e8078810 */ /* 0x000fe40007f3e0ff */
[----:B------:R-:W-:Y:S02]  /*b240*/  LDSM.16.M88.4 R184, [R216] ;  /* 0x00000000d8b8783b */ /* 0x000fe40000000200 */
[----:B------:R-:W-:Y:S02]  /*b250*/  @!P0 IADD3.X R9, RZ, R234, RZ, P1, !PT ;  /* 0x000000eaff098210 */ /* 0x000fe40000ffe4ff */
[----:B------:R-:W-:Y:S03]  /*b260*/  @!P0 IADD3 R2, P1, R2, R7, RZ ;  /* 0x0000000702028210 */ /* 0x000fe60007f3e0ff */
[----:B------:R-:W-:Y:S01]  /*b270*/  LDSM.16.M88.4 R188, [R215] ;  /* 0x00000000d7bc783b */ /* 0x000fe20000000200 */
[----:B------:R-:W-:Y:S02]  /*b280*/  @!P0 IADD3.X R0, R0, R9, RZ, P1, !PT ;  /* 0x0000000900008210 */ /* 0x000fe40000ffe4ff */
[C---:B------:R-:W-:Y:S04]  /*b290*/  @!P0 LEA R22, P1, R2.reuse, c[0x0][0x1f8], 0x1 ;  /* 0x00007e0002168a11 */ /* 0x040fe800078208ff */
[----:B------:R-:W-:Y:S02]  /*b2a0*/  @!P0 LEA.HI.X R23, R2, c[0x0][0x1fc], R0, 0x1, P1 ;  /* 0x00007f0002178a11 */ /* 0x000fe400008f0c00 */
[C---:B------:R-:W-:Y:S04]  /*b2b0*/  @!P0 IADD3 R2, P1, R4.reuse, R10, RZ ;  /* 0x0000000a04028210 */ /* 0x040fe80007f3e0ff */
[C---:B------:R-:W-:Y:S02]  /*b2c0*/  @!P0 IADD3.X R11, R3.reuse, R11, RZ, P1, !PT ;  /* 0x0000000b030b8210 */ /* 0x040fe40000ffe4ff */
[C---:B------:R-:W-:Y:S04]  /*b2d0*/  @!P0 IADD3 R5, P1, R4.reuse, R6, RZ ;  /* 0x0000000604058210 */ /* 0x040fe80007f3e0ff */
[C---:B------:R-:W-:Y:S02]  /*b2e0*/  @!P0 IADD3.X R8, R3.reuse, R8, RZ, P1, !PT ;  /* 0x0000000803088210 */ /* 0x040fe40000ffe4ff */
[C---:B------:R-:W-:Y:S04]  /*b2f0*/  @!P0 IADD3 R6, P1, R4.reuse, R7, RZ ;  /* 0x0000000704068210 */ /* 0x040fe80007f3e0ff */
[C---:B------:R-:W-:Y:S02]  /*b300*/  @!P0 IADD3.X R7, R3.reuse, R9, RZ, P1, !PT ;  /* 0x0000000903078210 */ /* 0x040fe40000ffe4ff */
[----:B------:R-:W-:Y:S04]  /*b310*/  @!P0 IADD3 R0, P1, R4, R232, RZ ;  /* 0x000000e804008210 */ /* 0x000fe80007f3e0ff */
[----:B------:R-:W-:Y:S02]  /*b320*/  @!P0 IADD3.X R3, R3, R234, RZ, P1, !PT ;  /* 0x000000ea03038210 */ /* 0x000fe40000ffe4ff */
[C---:B------:R-:W-:Y:S04]  /*b330*/  @!P0 LEA R12, P1, R0.reuse, c[0x0][0x1f8], 0x1 ;  /* 0x00007e00000c8a11 */ /* 0x040fe800078208ff */
[----:B------:R-:W-:Y:S02]  /*b340*/  @!P0 LEA.HI.X R13, R0, c[0x0][0x1fc], R3, 0x1, P1 ;  /* 0x00007f00000d8a11 */ /* 0x000fe400008f0c03 */
[C---:B------:R-:W-:Y:S04]  /*b350*/  @!P0 LEA R20, P1, R2.reuse, c[0x0][0x1f8], 0x1 ;  /* 0x00007e0002148a11 */ /* 0x040fe800078208ff */
[----:B------:R-:W-:Y:S02]  /*b360*/  @!P0 LEA.HI.X R21, R2, c[0x0][0x1fc], R11, 0x1, P1 ;  /* 0x00007f0002158a11 */ /* 0x000fe400008f0c0b */
[C---:B------:R-:W-:Y:S04]  /*b370*/  @!P0 LEA R2, P1, R5.reuse, c[0x0][0x1f8], 0x1 ;  /* 0x00007e0005028a11 */ /* 0x040fe800078208ff */
[----:B------:R-:W-:Y:S02]  /*b380*/  @!P0 LEA.HI.X R3, R5, c[0x0][0x1fc], R8, 0x1, P1 ;  /* 0x00007f0005038a11 */ /* 0x000fe400008f0c08 */
[----:B------:R-:W1:Y:S01]  /*b390*/  LDSM.16.M88.4 R8, [R159] ;  /* 0x000000009f08783b */ /* 0x000e620000000200 */
[C---:B------:R-:W-:Y:S04]  /*b3a0*/  @!P0 LEA R218, P1, R6.reuse, c[0x0][0x1f8], 0x1 ;  /* 0x00007e0006da8a11 */ /* 0x040fe800078208ff */
[----:B------:R-:W-:Y:S02]  /*b3b0*/  @!P0 LEA.HI.X R219, R6, c[0x0][0x1fc], R7, 0x1, P1 ;  /* 0x00007f0006db8a11 */ /* 0x000fe400008f0c07 */
[----:B------:R-:W-:Y:S01]  /*b3c0*/  @!PT LDS RZ, [RZ] ;  /* 0x00000000fffff984 */ /* 0x000fe20000000800 */
[----:B------:R-:W-:Y:S01]  /*b3d0*/  @!PT LDS RZ, [RZ] ;  /* 0x00000000fffff984 */ /* 0x000fe20000000800 */
[----:B------:R-:W-:Y:S01]  /*b3e0*/  @!PT LDS RZ, [RZ] ;  /* 0x00000000fffff984 */ /* 0x000fe20000000800 */
[----:B------:R2:W-:Y:S07]  /*b3f0*/  @!P0 LDGSTS.E.BYPASS.LTC128B.128 [R223+0x100], [R30.64], !P5 ;  /* 0x001000001edf8fae */ /* 0x0005ee000e901d46 */
[----:B------:R2:W-:Y:S07]  /*b400*/  @!P0 LDGSTS.E.BYPASS.LTC128B.128 [R223+0x2100], [R28.64], !P4 ;  /* 0x021000001cdf8fae */ /* 0x0005ee000e101d46 */
[----:B------:R3:W-:Y:S07]  /*b410*/  @!P0 LDGSTS.E.BYPASS.LTC128B.128 [R223+0x4100], [R14.64], !P3 ;  /* 0x041000000edf8fae */ /* 0x0007ee000d901d46 */
[----:B------:R4:W-:Y:S07]  /*b420*/  @!P0 LDGSTS.E.BYPASS.LTC128B.128 [R223+0x6100], [R22.64], !P2 ;  /* 0x0610000016df8fae */ /* 0x0009ee000d101d46 */
[----:B------:R3:W-:Y:S01]  /*b430*/  @!P0 LDGSTS.E.BYPASS.LTC128B.128 [R223+0x1100], [R12.64], !P5 ;  /* 0x011000000cdf8fae */ /* 0x0007e2000e901d46 */
[C---:B-1----:R-:W-:Y:S06]  /*b440*/  HMMA.16816.F32 R4, R32.reuse, R8, RZ ;  /* 0x000000082004723c */ /* 0x042fec00000018ff */
[----:B------:R4:W-:Y:S02]  /*b450*/  @!P0 LDGSTS.E.BYPASS.LTC128B.128 [R223+0x3100], [R20.64], !P4 ;  /* 0x0310000014df8fae */ /* 0x0009e4000e101d46 */
[C---:B------:R-:W-:Y:S05]  /*b460*/  HMMA.16816.F32 R8, R32.reuse, R10, RZ ;  /* 0x0000000a2008723c */ /* 0x040fea00000018ff */
[----:B------:R1:W-:Y:S07]  /*b470*/  @!P0 LDGSTS.E.BYPASS.LTC128B.128 [R223+0x5100], [R2.64], !P3 ;  /* 0x0510000002df8fae */ /* 0x0003ee000d901d46 */
[----:B------:R5:W-:Y:S01]  /*b480*/  @!P0 LDGSTS.E.BYPASS.LTC128B.128 [R223+0x7100], [R218.64], !P2 ;  /* 0x07100000dadf8fae */ /* 0x000be2000d101d46 */
[C---:B------:R-:W-:Y:S01]  /*b490*/  ISETP.GT.AND P0, PT, R220.reuse, R228, PT ;  /* 0x000000e4dc00720c */ /* 0x040fe20003f04270 */
[C---:B---3--:R-:W-:Y:S05]  /*b4a0*/  HMMA.16816.F32 R12, R32.reuse, R16, RZ ;  /* 0x00000010200c723c */ /* 0x048fea00000018ff */
[----:B------:R-:W0:Y:S03]  /*b4b0*/  LDGDEPBAR ;  /* 0x00000000000079af */ /* 0x000e260000000000 */
[C---:B------:R-:W-:Y:S08]  /*b4c0*/  HMMA.16816.F32 R16, R32.reuse, R18, RZ ;  /* 0x000000122010723c */ /* 0x040ff000000018ff */
[C---:B----4-:R-:W-:Y:S01]  /*b4d0*/  HMMA.16816.F32 R20, R32.reuse, R24, RZ ;  /* 0x000000182014723c */ /* 0x050fe200000018ff */
[----:B-----5:R-:W-:Y:S07]  /*b4e0*/  IADD3 R218, R220, -0x1, RZ ;  /* 0xffffffffdcda7810 */ /* 0x020fee0007ffe0ff */
[C---:B------:R-:W-:Y:S01]  /*b4f0*/  HMMA.16816.F32 R24, R32.reuse, R26, RZ ;  /* 0x0000001a2018723c */ /* 0x040fe200000018ff */
[----:B------:R-:W-:Y:S03]  /*b500*/  @P0 SHF.R.S32.HI R0, RZ, 0x1f, R218 ;  /* 0x0000001fff000819 */ /* 0x000fe600000114da */
[----:B-1----:R-:W-:Y:S04]  /*b510*/  @P0 IMAD.WIDE.U32 R2, R218, c[0x0][0x1e0], RZ ;  /* 0x00007800da020a25 */ /* 0x002fe800078e00ff */
[C---:B--2---:R-:W-:Y:S01]  /*b520*/  HMMA.16816.F32 R28, R32.reuse, R168, RZ ;  /* 0x000000a8201c723c */ /* 0x044fe200000018ff */
[----:B------:R-:W-:Y:S03]  /*b530*/  @P0 SHF.L.U32 R156, R2, 0x6, RZ ;  /* 0x00000006029c0819 */ /* 0x000fe600000006ff */
[----:B------:R-:W-:Y:S04]  /*b540*/  @P0 IMAD R0, R0, c[0x0][0x1e0], RZ ;  /* 0x0000780000000a24 */ /* 0x000fe800078e02ff */
[----:B------:R-:W-:Y:S01]  /*b550*/  HMMA.16816.F32 R32, R32, R170, RZ ;  /* 0x000000aa2020723c */ /* 0x000fe200000018ff */
[----:B------:R-:W-:Y:S03]  /*b560*/  LDSM.16.M88.4 R168, [R201] ;  /* 0x00000000c9a8783b */ /* 0x000fe60000000200 */
[----:B------:R-:W-:Y:S04]  /*b570*/  @P0 IMAD R0, R218, c[0x0][0x1e4], R0 ;  /* 0x00007900da000a24 */ /* 0x000fe800078e0200 */
[C---:B------:R-:W-:Y:S05]  /*b580*/  HMMA.16816.F32 R4, R172.reuse, R176, R4 ;  /* 0x000000b0ac04723c */ /* 0x040fea0000001804 */
[----:B------:R-:W-:Y:S02]  /*b590*/  @P0 IADD3 R0, R3, R0, RZ ;  /* 0x0000000003000210 */ /* 0x000fe40007ffe0ff */
[----:B------:R-:W-:Y:S01]  /*b5a0*/  @P0 MOV R3, c[0x0][0x1e4] ;  /* 0x0000790000030a02 */ /* 0x000fe20000000f00 */
[C---:B------:R-:W-:Y:S04]  /*b5b0*/  HMMA.16816.F32 R8, R172.reuse, R178, R8 ;  /* 0x000000b2ac08723c */ /* 0x040fe80000001808 */
[----:B------:R-:W-:Y:S02]  /*b5c0*/  @P0 SHF.L.U64.HI R176, R2, 0x6, R0 ;  /* 0x0000000602b00819 */ /* 0x000fe40000010200 */
[----:B------:R-:W-:Y:S02]  /*b5d0*/  @P0 IADD3 R0, P1, R156, R230, RZ ;  /* 0x000000e69c000210 */ /* 0x000fe40007f3e0ff */
[C---:B------:R-:W-:Y:S04]  /*b5e0*/  HMMA.16816.F32 R12, R172.reuse, R180, R12 ;  /* 0x000000b4ac0c723c */ /* 0x040fe8000000180c */
[-C--:B------:R-:W-:Y:S02]  /*b5f0*/  @P0 IADD3.X R2, R176, R229.reuse, RZ, P1, !PT ;  /* 0x000000e5b0020210 */ /* 0x080fe40000ffe4ff */
[C---:B------:R-:W-:Y:S02]  /*b600*/  @P0 LEA R226, P1, R0.reuse, c[0x0][0x1c8], 0x1 ;  /* 0x0000720000e20a11 */ /* 0x040fe400078208ff */
[C---:B------:R-:W-:Y:S04]  /*b610*/  HMMA.16816.F32 R16, R172.reuse, R182, R16 ;  /* 0x000000b6ac10723c */ /* 0x040fe80000001810 */
[----:B------:R-:W-:Y:S02]  /*b620*/  @P0 LEA.HI.X R227, R0, c[0x0][0x1cc], R2, 0x1, P1 ;  /* 0x0000730000e30a11 */ /* 0x000fe400008f0c02 */
[----:B------:R-:W-:Y:S02]  /*b630*/  @P0 IADD3 R180, P1, R230, 0x40, RZ ;  /* 0x00000040e6b40810 */ /* 0x000fe40007f3e0ff */
[C---:B------:R-:W-:Y:S04]  /*b640*/  HMMA.16816.F32 R20, R172.reuse, R184, R20 ;  /* 0x000000b8ac14723c */ /* 0x040fe80000001814 */
[----:B------:R-:W-:Y:S02]  /*b650*/  @P0 IADD3.X R181, RZ, R229, RZ, P1, !PT ;  /* 0x000000e5ffb50210 */ /* 0x000fe40000ffe4ff */
[----:B------:R-:W-:Y:S02]  /*b660*/  @P0 IADD3 R0, P1, R156, R180, RZ ;  /* 0x000000b49c000210 */ /* 0x000fe40007f3e0ff */
[C---:B------:R-:W-:Y:S04]  /*b670*/  HMMA.16816.F32 R24, R172.reuse, R186, R24 ;  /* 0x000000baac18723c */ /* 0x040fe80000001818 */
[----:B------:R-:W-:Y:S02]  /*b680*/  @P0 IADD3.X R2, R176, R181, RZ, P1, !PT ;  /* 0x000000b5b0020210 */ /* 0x000fe40000ffe4ff */
[C---:B------:R-:W-:Y:S02]  /*b690*/  @P0 LEA R224, P1, R0.reuse, c[0x0][0x1c8], 0x1 ;  /* 0x0000720000e00a11 */ /* 0x040fe400078208ff */
[C---:B------:R-:W-:Y:S04]  /*b6a0*/  HMMA.16816.F32 R28, R172.reuse, R188, R28 ;  /* 0x000000bcac1c723c */ /* 0x040fe8000000181c */
[----:B------:R-:W-:Y:S02]  /*b6b0*/  @P0 LEA.HI.X R225, R0, c[0x0][0x1cc], R2, 0x1, P1 ;  /* 0x0000730000e10a11 */ /* 0x000fe400008f0c02 */
[----:B------:R-:W-:Y:S02]  /*b6c0*/  @P0 IADD3 R178, P1, R230, 0x80, RZ ;  /* 0x00000080e6b20810 */ /* 0x000fe40007f3e0ff */
[----:B------:R-:W-:Y:S01]  /*b6d0*/  HMMA.16816.F32 R32, R172, R190, R32 ;  /* 0x000000beac20723c */ /* 0x000fe20000001820 */
[----:B------:R-:W1:Y:S03]  /*b6e0*/  LDSM.16.M88.4 R172, [R197] ;  /* 0x00000000c5ac783b */ /* 0x000e660000000200 */
[----:B------:R-:W-:Y:S02]  /*b6f0*/  @P0 IADD3.X R179, RZ, R229, RZ, P1, !PT ;  /* 0x000000e5ffb30210 */ /* 0x000fe40000ffe4ff */
[----:B------:R-:W-:Y:S06]  /*b700*/  @P0 IADD3 R0, P1, R156, R178, RZ ;  /* 0x000000b29c000210 */ /* 0x000fec0007f3e0ff */
[----:B------:R-:W-:Y:S02]  /*b710*/  @P0 IADD3.X R2, R176, R179, RZ, P1, !PT ;  /* 0x000000b3b0020210 */ /* 0x000fe40000ffe4ff */
[C---:B------:R-:W-:Y:S04]  /*b720*/  @P0 LEA R184, P1, R0.reuse, c[0x0][0x1c8], 0x1 ;  /* 0x0000720000b80a11 */ /* 0x040fe800078208ff */
[----:B------:R-:W-:Y:S02]  /*b730*/  @P0 LEA.HI.X R185, R0, c[0x0][0x1cc], R2, 0x1, P1 ;  /* 0x0000730000b90a11 */ /* 0x000fe400008f0c02 */
[----:B------:R-:W-:Y:S04]  /*b740*/  @P0 MOV R0, c[0x0][0x1e0] ;  /* 0x0000780000000a02 */ /* 0x000fe80000000f00 */
[C---:B------:R-:W-:Y:S04]  /*b750*/  @P0 LEA R2, P1, R0.reuse, R156, 0x5 ;  /* 0x0000009c00020211 */ /* 0x040fe800078228ff */
[----:B------:R-:W-:Y:S02]  /*b760*/  @P0 LEA.HI.X R0, R0, R176, R3, 0x5, P1 ;  /* 0x000000b000000211 */ /* 0x000fe400008f2c03 */
[----:B------:R-:W-:Y:S01]  /*b770*/  @P0 IADD3 R3, P1, R230, 0xc0, RZ ;  /* 0x000000c0e6030810 */ /* 0x000fe20007f3e0ff */
        /* <DEDUP_REMOVED lines=11> */
[----:B------:R-:W-:Y:S07]  /*b830*/  LDSM.16.M88.4 R168, [R200] ;  /* 0x00000000c8a8783b */ /* 0x000fee0000000200 */
[----:B------:R-:W1:Y:S02]  /*b840*/  LDSM.16.M88.4 R172, [R194] ;  /* 0x00000000c2ac783b */ /* 0x000e640000000200 */
        /* <DEDUP_REMOVED lines=11> */
[----:B------:R-:W-:Y:S07]  /*b900*/  LDSM.16.M88.4 R168, [R198+0x4000] ;  /* 0x00400000c6a8783b */ /* 0x000fee0000000200 */
[----:B------:R-:W1:Y:S02]  /*b910*/  LDSM.16.M88.4 R172, [R159+0x2000] ;  /* 0x002000009fac783b */ /* 0x000e640000000200 */
        /* <DEDUP_REMOVED lines=12> */
[----:B------:R-:W1:Y:S02]  /*b9e0*/  LDSM.16.M88.4 R172, [R214] ;  /* 0x00000000d6ac783b */ /* 0x000e640000000200 */
        /* <DEDUP_REMOVED lines=138> */
[----:B------:R-:W1:Y:S01]  /*c290*/  LDSM.16.M88.4 R172, [R194+0x7800] ;  /* 0x00780000c2ac783b */ /* 0x000e620000000200 */
[----:B------:R-:W-:Y:S06]  /*c2a0*/  DEPBAR.LE SB0, 0x0 ;  /* 0x000080000000791a */ /* 0x000fec0000000000 */
[----:B------:R-:W-:Y:S07]  /*c2b0*/  BAR.SYNC.DEFER_BLOCKING 0x0 ;  /* 0x0000000000007b1d */ /* 0x000fee0000010000 */
[----:B------:R-:W-:Y:S01]  /*c2c0*/  @!PT LDS RZ, [RZ] ;  /* 0x00000000fffff984 */ /* 0x000fe20000000800 */
[----:B------:R-:W-:Y:S01]  /*c2d0*/  @!PT LDS RZ, [RZ] ;  /* 0x00000000fffff984 */ /* 0x000fe20000000800 */
[----:B------:R-:W-:Y:S01]  /*c2e0*/  @!PT LDS RZ, [RZ] ;  /* 0x00000000fffff984 */ /* 0x000fe20000000800 */
[----:B------:R2:W-:Y:S07]  /*c2f0*/  @P0 LDGSTS.E.BYPASS.LTC128B.128 [R223+0x8100], [R226.64], !P5 ;  /* 0x08100000e2df0fae */ /* 0x0005ee000e901d46 */
[----:B------:R2:W-:Y:S01]  /*c300*/  @P0 LDGSTS.E.BYPASS.LTC128B.128 [R223+0xa100], [R224.64], !P4 ;  /* 0x0a100000e0df0fae */ /* 0x0005e2000e101d46 */
[C---:B-1----:R-:W-:Y:S06]  /*c310*/  HMMA.16816.F32 R28, R168.reuse, R172, R28 ;  /* 0x000000aca81c723c */ /* 0x042fec000000181c */
[----:B------:R1:W-:Y:S02]  /*c320*/  @P0 LDGSTS.E.BYPASS.LTC128B.128 [R223+0xc100], [R184.64], !P3 ;  /* 0x0c100000b8df0fae */ /* 0x0003e4000d901d46 */
[----:B------:R-:W-:Y:S07]  /*c330*/  HMMA.16816.F32 R32, R168, R174, R32 ;  /* 0x000000aea820723c */ /* 0x000fee0000001820 */
[----:B------:R-:W-:Y:S02]  /*c340*/  @P0 IADD3.X R168, RZ, R229, RZ, P1, !PT ;  /* 0x000000e5ffa80210 */ /* 0x000fe40000ffe4ff */
[----:B------:R-:W-:Y:S04]  /*c350*/  @P0 IADD3 R156, P1, R156, R3, RZ ;  /* 0x000000039c9c0210 */ /* 0x000fe80007f3e0ff */
[----:B------:R-:W-:Y:S02]  /*c360*/  @P0 IADD3.X R169, R176, R168, RZ, P1, !PT ;  /* 0x000000a8b0a90210 */ /* 0x000fe40000ffe4ff */
[C---:B------:R-:W-:Y:S04]  /*c370*/  @P0 LEA R176, P1, R156.reuse, c[0x0][0x1c8], 0x1 ;  /* 0x000072009cb00a11 */ /* 0x040fe800078208ff */
[----:B------:R-:W-:Y:S02]  /*c380*/  @P0 LEA.HI.X R177, R156, c[0x0][0x1cc], R169, 0x1, P1 ;  /* 0x000073009cb10a11 */ /* 0x000fe400008f0ca9 */
[----:B------:R-:W-:Y:S03]  /*c390*/  @P0 IADD3 R156, P1, R2, R180, RZ ;  /* 0x000000b4029c0210 */ /* 0x000fe60007f3e0ff */
[----:B------:R3:W-:Y:S01]  /*c3a0*/  @P0 LDGSTS.E.BYPASS.LTC128B.128 [R223+0xe100], [R176.64], !P2 ;  /* 0x0e100000b0df0fae */ /* 0x0007e2000d101d46 */
[----:B------:R-:W-:Y:S02]  /*c3b0*/  @P0 IADD3.X R170, R0, R181, RZ, P1, !PT ;  /* 0x000000b500aa0210 */ /* 0x000fe40000ffe4ff */
[----:B------:R-:W-:Y:S04]  /*c3c0*/  @P0 IADD3 R169, P1, R2, R178, RZ ;  /* 0x000000b202a90210 */ /* 0x000fe80007f3e0ff */
[----:B------:R-:W-:Y:S02]  /*c3d0*/  @P0 IADD3.X R171, R0, R179, RZ, P1, !PT ;  /* 0x000000b300ab0210 */ /* 0x000fe40000ffe4ff */
[----:B------:R-:W-:Y:S04]  /*c3e0*/  @P0 IADD3 R3, P1, R2, R3, RZ ;  /* 0x0000000302030210 */ /* 0x000fe80007f3e0ff */
[----:B------:R-:W-:Y:S02]  /*c3f0*/  @P0 IADD3.X R178, R0, R168, RZ, P1, !PT ;  /* 0x000000a800b20210 */ /* 0x000fe40000ffe4ff */
[----:B------:R-:W-:Y:S04]  /*c400*/  @P0 IADD3 R2, P1, R2, R230, RZ ;  /* 0x000000e602020210 */ /* 0x000fe80007f3e0ff */
[----:B------:R-:W-:Y:S02]  /*c410*/  @P0 IADD3.X R0, R0, R229, RZ, P1, !PT ;  /* 0x000000e500000210 */ /* 0x000fe40000ffe4ff */
[C---:B------:R-:W-:Y:S04]  /*c420*/  @P0 LEA R174, P1, R2.reuse, c[0x0][0x1c8], 0x1 ;  /* 0x0000720002ae0a11 */ /* 0x040fe800078208ff */
[----:B------:R-:W-:Y:S02]  /*c430*/  @P0 LEA.HI.X R175, R2, c[0x0][0x1cc], R0, 0x1, P1 ;  /* 0x0000730002af0a11 */ /* 0x000fe400008f0c00 */
[----:B------:R-:W-:Y:S02]  /*c440*/  FMNMX.FTZ R0, R4, R157, !PT ;  /* 0x0000009d04007209 */ /* 0x000fe40007810000 */
[----:B------:R-:W-:Y:S01]  /*c450*/  FMNMX.FTZ R2, R6, R158, !PT ;  /* 0x0000009e06027209 */ /* 0x000fe20007810000 */
[----:B------:R4:W-:Y:S01]  /*c460*/  @P0 LDGSTS.E.BYPASS.LTC128B.128 [R223+0x9100], [R174.64], !P5 ;  /* 0x09100000aedf0fae */ /* 0x0009e2000e901d46 */
        /* <DEDUP_REMOVED lines=17> */
[----:B------:R-:W-:Y:S02]  /*c580*/  @P0 LEA R172, P1, R156, c[0x0][0x1c8], 0x1 ;  /* 0x000072009cac0a11 */ /* 0x000fe400078208ff */
[----:B------:R-:W-:Y:S02]  /*c590*/  FMNMX.FTZ R0, R24, R0, !PT ;  /* 0x0000000018007209 */ /* 0x000fe40007810000 */
[----:B------:R-:W-:Y:S02]  /*c5a0*/  FMNMX.FTZ R2, R23, R2, !PT ;  /* 0x0000000217027209 */ /* 0x000fe40007810000 */
[----:B------:R-:W-:Y:S02]  /*c5b0*/  FMNMX.FTZ R0, R25, R0, !PT ;  /* 0x0000000019007209 */ /* 0x000fe40007810000 */
[----:B------:R-:W-:Y:S02]  /*c5c0*/  @P0 LEA.HI.X R173, R156, c[0x0][0x1cc], R170, 0x1, P1 ;  /* 0x000073009cad0a11 */ /* 0x000fe400008f0caa */
[C---:B------:R-:W-:Y:S02]  /*c5d0*/  @P0 LEA R170, P1, R169.reuse, c[0x0][0x1c8], 0x1 ;  /* 0x00007200a9aa0a11 */ /* 0x040fe400078208ff */
[----:B------:R-:W-:Y:S01]  /*c5e0*/  FMNMX.FTZ R0, R28, R0, !PT ;  /* 0x000000001c007209 */ /* 0x000fe20007810000 */
[----:B------:R4:W-:Y:S01]  /*c5f0*/  @P0 LDGSTS.E.BYPASS.LTC128B.128 [R223+0xb100], [R172.64], !P4 ;  /* 0x0b100000acdf0fae */ /* 0x0009e2000e101d46 */
[----:B------:R-:W-:Y:S02]  /*c600*/  FMNMX.FTZ R2, R26, R2, !PT ;  /* 0x000000021a027209 */ /* 0x000fe40007810000 */
[----:B------:R-:W-:Y:S02]  /*c610*/  @P0 LEA.HI.X R171, R169, c[0x0][0x1cc], R171, 0x1, P1 ;  /* 0x00007300a9ab0a11 */ /* 0x000fe400008f0cab */
[----:B------:R-:W-:Y:S02]  /*c620*/  @P0 LEA R168, P1, R3, c[0x0][0x1c8], 0x1 ;  /* 0x0000720003a80a11 */ /* 0x000fe400078208ff */
[----:B------:R-:W-:Y:S01]  /*c630*/  FMNMX.FTZ R0, R29, R0, !PT ;  /* 0x000000001d007209 */ /* 0x000fe20007810000 */
[----:B------:R5:W-:Y:S01]  /*c640*/  @P0 LDGSTS.E.BYPASS.LTC128B.128 [R223+0xd100], [R170.64], !P3 ;  /* 0x0d100000aadf0fae */ /* 0x000be2000d901d46 */
[----:B------:R-:W-:Y:S02]  /*c650*/  FMNMX.FTZ R2, R27, R2, !PT ;  /* 0x000000021b027209 */ /* 0x000fe40007810000 */
[----:B------:R-:W-:Y:S02]  /*c660*/  @P0 LEA.HI.X R169, R3, c[0x0][0x1cc], R178, 0x1, P1 ;  /* 0x0000730003a90a11 */ /* 0x000fe400008f0cb2 */
[----:B------:R-:W-:Y:S02]  /*c670*/  FMNMX.FTZ R3, R32, R0, !PT ;  /* 0x0000000020037209 */ /* 0x000fe40007810000 */
[----:B------:R-:W-:Y:S01]  /*c680*/  FMNMX.FTZ R2, R30, R2, !PT ;  /* 0x000000021e027209 */ /* 0x000fe20007810000 */
[----:B------:R5:W-:Y:S01]  /*c690*/  @P0 LDGSTS.E.BYPASS.LTC128B.128 [R223+0xf100], [R168.64], !P2 ;  /* 0x0f100000a8df0fae */ /* 0x000be2000d101d46 */
[----:B------:R-:W-:Y:S02]  /*c6a0*/  FMNMX.FTZ R3, R33, R3, !PT ;  /* 0x0000000321037209 */ /* 0x000fe40007810000 */
[----:B------:R-:W-:Y:S02]  /*c6b0*/  FMNMX.FTZ R0, R31, R2, !PT ;  /* 0x000000021f007209 */ /* 0x000fe40007810000 */
[----:B------:R-:W-:Y:S02]  /*c6c0*/  ISETP.GT.AND P0, PT, R220, R242, PT ;  /* 0x000000f2dc00720c */ /* 0x000fe40003f04270 */
[----:B------:R-:W1:Y:S01]  /*c6d0*/  SHFL.BFLY PT, R156, R3, 0x2, 0x1f ;  /* 0x0c401f00039c7f89 */ /* 0x000e6200000e0000 */
[----:B------:R-:W-:Y:S02]  /*c6e0*/  FMNMX.FTZ R0, R34, R0, !PT ;  /* 0x0000000022007209 */ /* 0x000fe40007810000 */
[----:B------:R-:W-:Y:S02]  /*c6f0*/  MOV R220, R218 ;  /* 0x000000da00dc7202 */ /* 0x000fe40000000f00 */
[----:B------:R-:W-:Y:S02]  /*c700*/  FMNMX.FTZ R0, R35, R0, !PT ;  /* 0x0000000023007209 */ /* 0x000fe40007810000 */
[----:B----4-:R-:W-:Y:S07]  /*c710*/  LDSM.16.MT88.4 R172, [R193] ;  /* 0x00000000c1ac783b */ /* 0x010fee0000004200 */
[----:B------:R-:W4:Y:S07]  /*c720*/  SHFL.BFLY PT, R2, R0, 0x2, 0x1f ;  /* 0x0c401f0000027f89 */ /* 0x000f2e00000e0000 */
[----:B-----5:R-:W-:Y:S01]  /*c730*/  LDSM.16.MT88.4 R168, [R192] ;  /* 0x00000000c0a8783b */ /* 0x020fe20000004200 */
[----:B-1----:R-:W-:Y:S06]  /*c740*/  FMNMX.FTZ R156, R3, R156, !PT ;  /* 0x0000009c039c7209 */ /* 0x002fec0007810000 */
[----:B------:R-:W0:Y:S07]  /*c750*/  LDGDEPBAR ;  /* 0x00000000000079af */ /* 0x000e2e0000000000 */
[----:B------:R-:W1:Y:S01]  /*c760*/  SHFL.BFLY PT, R178, R156, 0x1, 0x1f ;  /* 0x0c201f009cb27f89 */ /* 0x000e6200000e0000 */
[----:B----4-:R-:W-:Y:S06]  /*c770*/  FMNMX.FTZ R0, R0, R2, !PT ;  /* 0x0000000200007209 */ /* 0x010fec0007810000 */
[----:B------:R-:W4:Y:S01]  /*c780*/  SHFL.BFLY PT, R3, R0, 0x1, 0x1f ;  /* 0x0c201f0000037f89 */ /* 0x000f2200000e0000 */
[----:B-1----:R-:W-:Y:S06]  /*c790*/  FMNMX.FTZ R156, R156, R178, !PT ;  /* 0x000000b29c9c7209 */ /* 0x002fec0007810000 */
[----:B---3--:R-:W1:Y:S01]  /*c7a0*/  LDSM.16.MT88.4 R176, [R196] ;  /* 0x00000000c4b0783b */ /* 0x008e620000004200 */
[----:B------:R-:W-:Y:S01]  /*c7b0*/  FADD.FTZ R2, -R156, R157 ;  /* 0x0000009d9c027221 */ /* 0x000fe20000010100 */
[----:B----4-:R-:W-:Y:S03]  /*c7c0*/  FMNMX.FTZ R3, R0, R3, !PT ;  /* 0x0000000300037209 */ /* 0x010fe60007810000 */
[----:B------:R-:W-:Y:S04]  /*c7d0*/  FMUL.FTZ R0, R2, c[0x0][0x2d0] ;  /* 0x0000b40002007a20 */ /* 0x000fe80000410000 */
[----:B------:R3:W4:Y:S01]  /*c7e0*/  MUFU.EX2 R2, R0 ;  /* 0x0000000000027308 */ /* 0x0007220000000800 */
[----:B------:R-:W-:Y:S04]  /*c7f0*/  FMUL.FTZ R157, R3, c[0x0][0x2d0] ;  /* 0x0000b400039d7a20 */ /* 0x000fe80000410000 */
        /* <DEDUP_REMOVED lines=9> */
[----:B------:R-:W-:Y:S01]  /*c890*/  MUFU.EX2 R183, R7 ;  /* 0x0000000700b77308 */ /* 0x000fe20000000800 */
[--C-:B------:R-:W-:Y:S02]  /*c8a0*/  FFMA.FTZ R27, R27, c[0x0][0x2d0], -R157.reuse ;  /* 0x0000b4001b1b7a23 */ /* 0x100fe4000001089d */
[----:B---3--:R-:W-:Y:S02]  /*c8b0*/  FADD.FTZ R0, -R3, R158 ;  /* 0x0000009e03007221 */ /* 0x008fe40000010100 */
[----:B------:R-:W-:Y:S02]  /*c8c0*/  FMUL.FTZ R158, R156, c[0x0][0x2d0] ;  /* 0x0000b4009c9e7a20 */ /* 0x000fe40000410000 */
[----:B------:R-:W-:Y:S02]  /*c8d0*/  FMUL.FTZ R0, R0, c[0x0][0x2d0] ;  /* 0x0000b40000007a20 */ /* 0x000fe40000410000 */
[--C-:B------:R-:W-:Y:S01]  /*c8e0*/  FFMA.FTZ R4, R4, c[0x0][0x2d0], -R158.reuse ;  /* 0x0000b40004047a23 */ /* 0x100fe2000001089e */
[----:B------:R-:W-:Y:S01]  /*c8f0*/  MUFU.EX2 R180, R14 ;  /* 0x0000000e00b47308 */ /* 0x000fe20000000800 */
[--C-:B------:R-:W-:Y:S02]  /*c900*/  FFMA.FTZ R5, R5, c[0x0][0x2d0], -R158.reuse ;  /* 0x0000b40005057a23 */ /* 0x100fe4000001089e */
[C---:B----4-:R-:W-:Y:S02]  /*c910*/  FMUL.FTZ R132, R2.reuse, R132 ;  /* 0x0000008402847220 */ /* 0x050fe40000410000 */
        /* <DEDUP_REMOVED lines=9> */
[----:B------:R-:W4:Y:S01]  /*c9b0*/  MUFU.EX2 R0, R0 ;  /* 0x0000000000007308 */ /* 0x000f220000000800 */
        /* <DEDUP_REMOVED lines=8> */
[--C-:B---3--:R-:W-:Y:S02]  /*ca40*/  FFMA.FTZ R4, R8, c[0x0][0x2d0], -R158.reuse ;  /* 0x0000b40008047a23 */ /* 0x108fe4000001089e */
[C---:B------:R-:W-:Y:S02]  /*ca50*/  FMUL.FTZ R8, R2.reuse, R164 ;  /* 0x000000a402087220 */ /* 0x040fe40000410000 */
[C---:B------:R-:W-:Y:S01]  /*ca60*/  FMUL.FTZ R44, R2.reuse, R44 ;  /* 0x0000002c022c7220 */ /* 0x040fe20000410000 */
[----:B------:R3:W-:Y:S01]  /*ca70*/  MUFU.EX2 R236, R4 ;  /* 0x0000000400ec7308 */ /* 0x0007e20000000800 */
[C---:B------:R-:W-:Y:S02]  /*ca80*/  FMUL.FTZ R45, R2.reuse, R45 ;  /* 0x0000002d022d7220 */ /* 0x040fe40000410000 */
[----:B------:R-:W-:Y:S02]  /*ca90*/  FMUL.FTZ R48, R2, R48 ;  /* 0x0000003002307220 */ /* 0x000fe40000410000 */
[C---:B----4-:R-:W-:Y:S02]  /*caa0*/  FMUL.FTZ R6, R0.reuse, R162 ;  /* 0x000000a200067220 */ /* 0x050fe40000410000 */
[C---:B------:R-:W-:Y:S02]  /*cab0*/  FMUL.FTZ R7, R0.reuse, R163 ;  /* 0x000000a300077220 */ /* 0x040fe40000410000 */
[C---:B------:R-:W-:Y:S02]  /*cac0*/  FMUL.FTZ R134, R0.reuse, R134 ;  /* 0x0000008600867220 */ /* 0x040fe40000410000 */
[C---:B------:R-:W-:Y:S02]  /*cad0*/  FMUL.FTZ R135, R0.reuse, R135 ;  /* 0x0000008700877220 */ /* 0x040fe40000410000 */
[----:B------:R-:W-:Y:S02]  /*cae0*/  FMUL.FTZ R138, R0, R138 ;  /* 0x0000008a008a7220 */ /* 0x000fe40000410000 */
[----:B-----5:R-:W-:Y:S01]  /*caf0*/  FMUL.FTZ R5, R2, R161 ;  /* 0x000000a102057220 */ /* 0x020fe20000410000 */
[----:B------:R-:W-:Y:S01]  /*cb00*/  F2FP.PACK_AB R161, R183, R182 ;  /* 0x000000b6b7a1723e */ /* 0x000fe200000000ff */
[C---:B------:R-:W-:Y:S02]  /*cb10*/  FMUL.FTZ R139, R0.reuse, R139 ;  /* 0x0000008b008b7220 */ /* 0x040fe40000410000 */
[C---:B------:R-:W-:Y:S02]  /*cb20*/  FMUL.FTZ R142, R0.reuse, R142 ;  /* 0x0000008e008e7220 */ /* 0x040fe40000410000 */
[C---:B------:R-:W-:Y:S02]  /*cb30*/  FMUL.FTZ R143, R0.reuse, R143 ;  /* 0x0000008f008f7220 */ /* 0x040fe40000410000 */
[----:B------:R-:W-:Y:S02]  /*cb40*/  FMUL.FTZ R146, R0, R146 ;  /* 0x0000009200927220 */ /* 0x000fe40000410000 */
[--C-:B---3--:R-:W-:Y:S02]  /*cb50*/  FFMA.FTZ R4, R9, c[0x0][0x2d0], -R158.reuse ;  /* 0x0000b40009047a23 */ /* 0x108fe4000001089e */
[----:B------:R-:W-:Y:S02]  /*cb60*/  FMUL.FTZ R9, R2, R165 ;  /* 0x000000a502097220 */ /* 0x000fe40000410000 */
[----:B------:R-:W3:Y:S01]  /*cb70*/  MUFU.EX2 R235, R4 ;  /* 0x0000000400eb7308 */ /* 0x000ee20000000800 */
        /* <DEDUP_REMOVED lines=12> */
[----:B---3--:R-:W-:Y:S01]  /*cc40*/  F2FP.PACK_AB R162, R235, R236 ;  /* 0x000000eceba2723e */ /* 0x008fe200000000ff */
        /* <DEDUP_REMOVED lines=15> */
[----:B---3--:R-:W-:Y:S02]  /*cd40*/  FFMA.FTZ R4, R11, c[0x0][0x2d0], -R157 ;  /* 0x0000b4000b047a23 */ /* 0x008fe4000001089d */
[C---:B------:R-:W-:Y:S02]  /*cd50*/  FMUL.FTZ R11, R0.reuse, R167 ;  /* 0x000000a7000b7220 */ /* 0x040fe40000410000 */
[----:B------:R-:W3:Y:S01]  /*cd60*/  MUFU.EX2 R184, R4 ;  /* 0x0000000400b87308 */ /* 0x000ee20000000800 */
        /* <DEDUP_REMOVED lines=11> */
[--C-:B------:R-:W-:Y:S01]  /*ce20*/  FFMA.FTZ R13, R13, c[0x0][0x2d0], -R158.reuse ;  /* 0x0000b4000d0d7a23 */ /* 0x100fe2000001089e */
[----:B---3--:R-:W-:Y:S01]  /*ce30*/  F2FP.PACK_AB R163, R184, R181 ;  /* 0x000000b5b8a3723e */ /* 0x008fe200000000ff */
[----:B------:R-:W-:Y:S01]  /*ce40*/  FMUL.FTZ R4, R2, R160 ;  /* 0x000000a002047220 */ /* 0x000fe20000410000 */
[----:B------:R-:W-:Y:S01]  /*ce50*/  F2FP.PACK_AB R160, R222, R189 ;  /* 0x000000bddea0723e */ /* 0x000fe200000000ff */
[----:B------:R-:W-:Y:S01]  /*ce60*/  MUFU.EX2 R219, R13 ;  /* 0x0000000d00db7308 */ /* 0x000fe20000000800 */
[--C-:B------:R-:W-:Y:S02]  /*ce70*/  FFMA.FTZ R17, R17, c[0x0][0x2d0], -R158.reuse ;  /* 0x0000b40011117a23 */ /* 0x100fe4000001089e */
[--C-:B------:R-:W-:Y:S02]  /*ce80*/  FFMA.FTZ R20, R20, c[0x0][0x2d0], -R158.reuse ;  /* 0x0000b40014147a23 */ /* 0x100fe4000001089e */
[--C-:B------:R-:W-:Y:S01]  /*ce90*/  FFMA.FTZ R21, R21, c[0x0][0x2d0], -R158.reuse ;  /* 0x0000b40015157a23 */ /* 0x100fe2000001089e */
[C---:B------:R-:W-:Y:S04]  /*cea0*/  HMMA.16816.F32 R4, R160.reuse, R168, R4 ;  /* 0x000000a8a004723c */ /* 0x040fe80000001804 */
[----:B------:R-:W-:Y:S01]  /*ceb0*/  MUFU.EX2 R190, R17 ;  /* 0x0000001100be7308 */ /* 0x000fe20000000800 */
[--C-:B------:R-:W-:Y:S02]  /*cec0*/  FFMA.FTZ R29, R29, c[0x0][0x2d0], -R158.reuse ;  /* 0x0000b4001d1d7a23 */ /* 0x100fe4000001089e */
[C---:B------:R-:W-:Y:S01]  /*ced0*/  FMUL.FTZ R72, R2.reuse, R72 ;  /* 0x0000004802487220 */ /* 0x040fe20000410000 */
[C---:B------:R-:W-:Y:S01]  /*cee0*/  HMMA.16816.F32 R8, R160.reuse, R170, R8 ;  /* 0x000000aaa008723c */ /* 0x040fe20000001808 */
[----:B------:R-:W3:Y:S03]  /*cef0*/  LDSM.16.MT88.4 R168, [R192+0x2000] ;  /* 0x00200000c0a8783b */ /* 0x000ee60000004200 */
[----:B------:R-:W-:Y:S02]  /*cf00*/  FMUL.FTZ R73, R2, R73 ;  /* 0x0000004902497220 */ /* 0x000fe40000410000 */
[----:B------:R-:W-:Y:S01]  /*cf10*/  MUFU.EX2 R188, R20 ;  /* 0x0000001400bc7308 */ /* 0x000fe20000000800 */
[C---:B------:R-:W-:Y:S01]  /*cf20*/  FMUL.FTZ R74, R0.reuse, R74 ;  /* 0x0000004a004a7220 */ /* 0x040fe20000410000 */
[C---:B------:R-:W-:Y:S04]  /*cf30*/  HMMA.16816.F32 R132, R160.reuse, R172, R132 ;  /* 0x000000aca084723c */ /* 0x040fe80000001884 */
[----:B------:R-:W-:Y:S02]  /*cf40*/  FMUL.FTZ R75, R0, R75 ;  /* 0x0000004b004b7220 */ /* 0x000fe40000410000 */
[C---:B------:R-:W-:Y:S02]  /*cf50*/  FMUL.FTZ R76, R2.reuse, R76 ;  /* 0x0000004c024c7220 */ /* 0x040fe40000410000 */
[C---:B------:R-:W-:Y:S01]  /*cf60*/  HMMA.16816.F32 R136, R160.reuse, R174, R136 ;  /* 0x000000aea088723c */ /* 0x040fe20000001888 */
[----:B------:R-:W5:Y:S01]  /*cf70*/  LDSM.16.MT88.4 R172, [R193+0x2000] ;  /* 0x00200000c1ac783b */ /* 0x000f620000004200 */
[----:B------:R-:W-:Y:S02]  /*cf80*/  MUFU.EX2 R187, R21 ;  /* 0x0000001500bb7308 */ /* 0x000fe40000000800 */
[----:B------:R-:W-:Y:S02]  /*cf90*/  FMUL.FTZ R77, R2, R77 ;  /* 0x0000004d024d7220 */ /* 0x000fe40000410000 */
[C---:B------:R-:W-:Y:S02]  /*cfa0*/  FMUL.FTZ R78, R0.reuse, R78 ;  /* 0x0000004e004e7220 */ /* 0x040fe40000410000 */
[C---:B-1----:R-:W-:Y:S04]  /*cfb0*/  HMMA.16816.F32 R140, R160.reuse, R176, R140 ;  /* 0x000000b0a08c723c */ /* 0x042fe8000000188c */
[----:B------:R-:W-:Y:S01]  /*cfc0*/  MUFU.EX2 R176, R18 ;  /* 0x0000001200b07308 */ /* 0x000fe20000000800 */
[----:B------:R-:W-:Y:S02]  /*cfd0*/  FMUL.FTZ R79, R0, R79 ;  /* 0x0000004f004f7220 */ /* 0x000fe40000410000 */
[C---:B------:R-:W-:Y:S01]  /*cfe0*/  FMUL.FTZ R80, R2.reuse, R80 ;  /* 0x0000005002507220 */ /* 0x040fe20000410000 */
[C---:B------:R-:W-:Y:S04]  /*cff0*/  HMMA.16816.F32 R144, R160.reuse, R178, R144 ;  /* 0x000000b2a090723c */ /* 0x040fe80000001890 */
[----:B------:R-:W-:Y:S02]  /*d000*/  FMUL.FTZ R81, R2, R81 ;  /* 0x0000005102517220 */ /* 0x000fe40000410000 */
[----:B------:R-:W-:Y:S01]  /*d010*/  MUFU.EX2 R179, R15 ;  /* 0x0000000f00b37308 */ /* 0x000fe20000000800 */
[C---:B------:R-:W-:Y:S01]  /*d020*/  FMUL.FTZ R82, R0.reuse, R82 ;  /* 0x0000005200527220 */ /* 0x040fe20000410000 */
[C---:B----4-:R-:W-:Y:S04]  /*d030*/  HMMA.16816.F32 R148, R160.reuse, R164, R148 ;  /* 0x000000a4a094723c */ /* 0x050fe80000001894 */
[----:B------:R-:W-:Y:S02]  /*d040*/  FMUL.FTZ R83, R0, R83 ;  /* 0x0000005300537220 */ /* 0x000fe40000410000 */
[C---:B------:R-:W-:Y:S02]  /*d050*/  FMUL.FTZ R84, R2.reuse, R84 ;  /* 0x0000005402547220 */ /* 0x040fe40000410000 */
[C---:B------:R-:W-:Y:S01]  /*d060*/  HMMA.16816.F32 R152, R160.reuse, R166, R152 ;  /* 0x000000a6a098723c */ /* 0x040fe20000001898 */
[----:B------:R-:W1:Y:S01]  /*d070*/  LDSM.16.MT88.4 R164, [R196+0x2000] ;  /* 0x00200000c4a4783b */ /* 0x000e620000004200 */
[----:B------:R-:W-:Y:S02]  /*d080*/  MUFU.EX2 R177, R29 ;  /* 0x0000001d00b17308 */ /* 0x000fe40000000800 */
        /* <DEDUP_REMOVED lines=9> */
[C---:B-----5:R-:W-:Y:S04]  /*d120*/  HMMA.16816.F32 R44, R160.reuse, R172, R44 ;  /* 0x000000aca02c723c */ /* 0x060fe8000000182c */
[----:B------:R-:W-:Y:S02]  /*d130*/  FMUL.FTZ R91, R0, R91 ;  /* 0x0000005b005b7220 */ /* 0x000fe40000410000 */
[--C-:B------:R-:W-:Y:S02]  /*d140*/  FFMA.FTZ R12, R12, c[0x0][0x2d0], -R158.reuse ;  /* 0x0000b4000c0c7a23 */ /* 0x100fe4000001089e */
[C---:B------:R-:W-:Y:S01]  /*d150*/  HMMA.16816.F32 R48, R160.reuse, R174, R48 ;  /* 0x000000aea030723c */ /* 0x040fe20000001830 */
[----:B------:R-:W4:Y:S01]  /*d160*/  LDSM.16.MT88.4 R172, [R192+0x4000] ;  /* 0x00400000c0ac783b */ /* 0x000f220000004200 */
[----:B------:R5:W2:Y:S02]  /*d170*/  MUFU.EX2 R221, R12 ;  /* 0x0000000c00dd7308 */ /* 0x000aa40000000800 */
        /* <DEDUP_REMOVED lines=11> */
[C---:B---3--:R-:W-:Y:S04]  /*d230*/  HMMA.16816.F32 R60, R160.reuse, R168, R60 ;  /* 0x000000a8a03c723c */ /* 0x048fe8000000183c */
[--C-:B-----5:R-:W-:Y:S02]  /*d240*/  FFMA.FTZ R12, R16, c[0x0][0x2d0], -R158.reuse ;  /* 0x0000b400100c7a23 */ /* 0x120fe4000001089e */
[C---:B------:R-:W-:Y:S02]  /*d250*/  FMUL.FTZ R100, R2.reuse, R100 ;  /* 0x0000006402647220 */ /* 0x040fe40000410000 */
[C---:B------:R-:W-:Y:S01]  /*d260*/  HMMA.16816.F32 R64, R160.reuse, R170, R64 ;  /* 0x000000aaa040723c */ /* 0x040fe20000001840 */
[----:B------:R-:W3:Y:S01]  /*d270*/  LDSM.16.MT88.4 R168, [R196+0x4000] ;  /* 0x00400000c4a8783b */ /* 0x000ee20000004200 */
[----:B------:R5:W2:Y:S02]  /*d280*/  MUFU.EX2 R191, R12 ;  /* 0x0000000c00bf7308 */ /* 0x000aa40000000800 */
[----:B------:R-:W-:Y:S02]  /*d290*/  FMUL.FTZ R101, R2, R101 ;  /* 0x0000006502657220 */ /* 0x000fe40000410000 */
[C---:B------:R-:W-:Y:S02]  /*d2a0*/  FMUL.FTZ R102, R0.reuse, R102 ;  /* 0x0000006600667220 */ /* 0x040fe40000410000 */
[C---:B----4-:R-:W-:Y:S04]  /*d2b0*/  HMMA.16816.F32 R68, R160.reuse, R172, R68 ;  /* 0x000000aca044723c */ /* 0x050fe80000001844 */
[----:B------:R-:W-:Y:S02]  /*d2c0*/  FMUL.FTZ R103, R0, R103 ;  /* 0x0000006700677220 */ /* 0x000fe40000410000 */
[C---:B------:R-:W-:Y:S02]  /*d2d0*/  FMUL.FTZ R104, R2.reuse, R104 ;  /* 0x0000006802687220 */ /* 0x040fe40000410000 */
[C---:B------:R-:W-:Y:S01]  /*d2e0*/  HMMA.16816.F32 R72, R160.reuse, R174, R72 ;  /* 0x000000aea048723c */ /* 0x040fe20000001848 */
[----:B------:R-:W4:Y:S03]  /*d2f0*/  LDSM.16.MT88.4 R172, [R195+0x4000] ;  /* 0x00400000c3ac783b */ /* 0x000f260000004200 */
[----:B------:R-:W-:Y:S02]  /*d300*/  FMUL.FTZ R105, R2, R105 ;  /* 0x0000006902697220 */ /* 0x000fe40000410000 */
[C---:B------:R-:W-:Y:S02]  /*d310*/  FMUL.FTZ R106, R0.reuse, R106 ;  /* 0x0000006a006a7220 */ /* 0x040fe40000410000 */
[----:B------:R-:W-:Y:S01]  /*d320*/  FMUL.FTZ R107, R0, R107 ;  /* 0x0000006b006b7220 */ /* 0x000fe20000410000 */
[C---:B-1----:R-:W-:Y:S01]  /*d330*/  HMMA.16816.F32 R76, R160.reuse, R164, R76 ;  /* 0x000000a4a04c723c */ /* 0x042fe2000000184c */
[----:B-----5:R-:W-:Y:S02]  /*d340*/  LDSM.16.MT88.4 R12, [R195+0x6000] ;  /* 0x00600000c30c783b */ /* 0x020fe40000004200 */
        /* <DEDUP_REMOVED lines=30> */
[C---:B---3--:R-:W-:Y:S01]  /*d530*/  HMMA.16816.F32 R108, R160.reuse, R168, R108 ;  /* 0x000000a8a06c723c */ /* 0x048fe2000000186c */
[----:B------:R-:W-:Y:S03]  /*d540*/  MUFU.EX2 R169, R27 ;  /* 0x0000001b00a97308 */ /* 0x000fe60000000800 */
[----:B------:R-:W-:Y:S02]  /*d550*/  FMUL.FTZ R127, R0, R127 ;  /* 0x0000007f007f7220 */ /* 0x000fe40000410000 */
[C---:B------:R-:W-:Y:S02]  /*d560*/  FMUL.FTZ R128, R2.reuse, R128 ;  /* 0x0000008002807220 */ /* 0x040fe40000410000 */
[C---:B------:R-:W-:Y:S03]  /*d570*/  HMMA.16816.F32 R112, R160.reuse, R170, R112 ;  /* 0x000000aaa070723c */ /* 0x040fe60000001870 */
[----:B------:R-:W-:Y:S01]  /*d580*/  MUFU.EX2 R171, R22 ;  /* 0x0000001600ab7308 */ /* 0x000fe20000000800 */
[----:B------:R-:W-:Y:S02]  /*d590*/  FMUL.FTZ R129, R2, R129 ;  /* 0x0000008102817220 */ /* 0x000fe40000410000 */
[C---:B------:R-:W-:Y:S02]  /*d5a0*/  FMUL.FTZ R130, R0.reuse, R130 ;  /* 0x0000008200827220 */ /* 0x040fe40000410000 */
[C---:B----4-:R-:W-:Y:S04]  /*d5b0*/  HMMA.16816.F32 R116, R160.reuse, R172, R116 ;  /* 0x000000aca074723c */ /* 0x050fe80000001874 */
[----:B------:R-:W-:Y:S01]  /*d5c0*/  FMUL.FTZ R131, R0, R131 ;  /* 0x0000008300837220 */ /* 0x000fe20000410000 */
[----:B------:R3:W-:Y:S01]  /*d5d0*/  MUFU.EX2 R172, R23 ;  /* 0x0000001700ac7308 */ /* 0x0007e20000000800 */
[--C-:B------:R-:W-:Y:S02]  /*d5e0*/  FFMA.FTZ R32, R32, c[0x0][0x2d0], -R158.reuse ;  /* 0x0000b40020207a23 */ /* 0x100fe4000001089e */
[C---:B------:R-:W-:Y:S04]  /*d5f0*/  HMMA.16816.F32 R120, R160.reuse, R174, R120 ;  /* 0x000000aea078723c */ /* 0x040fe80000001878 */
[--C-:B------:R-:W-:Y:S03]  /*d600*/  FFMA.FTZ R33, R33, c[0x0][0x2d0], -R158.reuse ;  /* 0x0000b40021217a23 */ /* 0x100fe6000001089e */
[----:B------:R4:W5:Y:S01]  /*d610*/  MUFU.EX2 R175, R19 ;  /* 0x0000001300af7308 */ /* 0x0009620000000800 */
[C---:B------:R-:W-:Y:S07]  /*d620*/  HMMA.16816.F32 R124, R160.reuse, R12, R124 ;  /* 0x0000000ca07c723c */ /* 0x040fee000000187c */
[----:B--2---:R-:W-:Y:S01]  /*d630*/  F2FP.PACK_AB R12, R219, R221 ;  /* 0x000000dddb0c723e */ /* 0x004fe200000000ff */
[----:B------:R-:W-:Y:S01]  /*d640*/  HMMA.16816.F32 R128, R160, R14, R128 ;  /* 0x0000000ea080723c */ /* 0x000fe20000001880 */
[----:B------:R-:W-:Y:S01]  /*d650*/  LDSM.16.MT88.4 R160, [R196+0x800] ;  /* 0x00080000c4a0783b */ /* 0x000fe20000004200 */
[----:B------:R-:W-:Y:S02]  /*d660*/  MUFU.EX2 R174, R32 ;  /* 0x0000002000ae7308 */ /* 0x000fe40000000800 */
[----:B------:R-:W-:Y:S03]  /*d670*/  F2FP.PACK_AB R13, R179, R180 ;  /* 0x000000b4b30d723e */ /* 0x000fe600000000ff */
[----:B------:R-:W-:Y:S01]  /*d680*/  F2FP.PACK_AB R14, R190, R191 ;  /* 0x000000bfbe0e723e */ /* 0x000fe200000000ff */
[----:B---3--:R-:W-:Y:S04]  /*d690*/  LDSM.16.MT88.4 R20, [R193+0x1000] ;  /* 0x00100000c114783b */ /* 0x008fe80000004200 */
[----:B------:R-:W-:Y:S03]  /*d6a0*/  MUFU.EX2 R173, R33 ;  /* 0x0000002100ad7308 */ /* 0x000fe60000000800 */
[----:B----4-:R-:W2:Y:S01]  /*d6b0*/  LDSM.16.MT88.4 R16, [R193+0x800] ;  /* 0x00080000c110783b */ /* 0x010ea20000004200 */
[----:B-----5:R-:W-:Y:S07]  /*d6c0*/  F2FP.PACK_AB R15, R175, R176 ;  /* 0x000000b0af0f723e */ /* 0x020fee00000000ff */
        /* <DEDUP_REMOVED lines=40> */
[--C-:B------:R-:W-:Y:S01]  /*d950*/  FFMA.FTZ R16, R24, c[0x0][0x2d0], -R158.reuse ;  /* 0x0000b40018107a23 */ /* 0x100fe2000001089e */
[C---:B------:R-:W-:Y:S03]  /*d960*/  HMMA.16816.F32 R112, R12.reuse, R18, R112 ;  /* 0x000000120c70723c */ /* 0x040fe60000001870 */
[----:B------:R2:W-:Y:S05]  /*d970*/  MUFU.EX2 R186, R16 ;  /* 0x0000001000ba7308 */ /* 0x0005ea0000000800 */
[C---:B---3--:R-:W-:Y:S08]  /*d980*/  HMMA.16816.F32 R116, R12.reuse, R160, R116 ;  /* 0x000000a00c74723c */ /* 0x048ff00000001874 */
[C---:B------:R-:W-:Y:S01]  /*d990*/  HMMA.16816.F32 R120, R12.reuse, R162, R120 ;  /* 0x000000a20c78723c */ /* 0x040fe20000001878 */
[----:B------:R-:W-:Y:S07]  /*d9a0*/  LDSM.16.MT88.4 R160, [R195+0x1000] ;  /* 0x00100000c3a0783b */ /* 0x000fee0000004200 */
[C---:B-1----:R-:W-:Y:S04]  /*d9b0*/  HMMA.16816.F32 R124, R12.reuse, R164, R124 ;  /* 0x000000a40c7c723c */ /* 0x042fe8000000187c */
[--C-:B--2---:R-:W-:Y:S03]  /*d9c0*/  FFMA.FTZ R16, R25, c[0x0][0x2d0], -R158.reuse ;  /* 0x0000b40019107a23 */ /* 0x104fe6000001089e */
[----:B------:R-:W-:Y:S01]  /*d9d0*/  FFMA.FTZ R164, R28, c[0x0][0x2d0], -R158 ;  /* 0x0000b4001ca47a23 */ /* 0x000fe2000001089e */
[----:B------:R-:W-:Y:S01]  /*d9e0*/  HMMA.16816.F32 R128, R12, R166, R128 ;  /* 0x000000a60c80723c */ /* 0x000fe20000001880 */
[----:B------:R1:W2:Y:S03]  /*d9f0*/  MUFU.EX2 R185, R16 ;  /* 0x0000001000b97308 */ /* 0x0002a60000000800 */
[----:B------:R-:W-:Y:S02]  /*da00*/  FFMA.FTZ R28, R2, R237, R189 ;  /* 0x000000ed021c7223 */ /* 0x000fe400000100bd */
[--C-:B------:R-:W-:Y:S01]  /*da10*/  FFMA.FTZ R2, R30, c[0x0][0x2d0], -R157.reuse ;  /* 0x0000b4001e027a23 */ /* 0x100fe2000001089d */
[----:B------:R-:W-:Y:S02]  /*da20*/  F2FP.PACK_AB R12, R187, R188 ;  /* 0x000000bcbb0c723e */ /* 0x000fe400000000ff */
[----:B------:R-:W-:Y:S02]  /*da30*/  F2FP.PACK_AB R13, R172, R171 ;  /* 0x000000abac0d723e */ /* 0x000fe400000000ff */
[----:B------:R3:W-:Y:S10]  /*da40*/  MUFU.EX2 R178, R164 ;  /* 0x000000a400b27308 */ /* 0x0007f40000000800 */
[----:B------:R4:W-:Y:S01]  /*da50*/  MUFU.EX2 R158, R2 ;  /* 0x00000002009e7308 */ /* 0x0009e20000000800 */
[--C-:B-1----:R-:W-:Y:S01]  /*da60*/  FFMA.FTZ R16, R26, c[0x0][0x2d0], -R157.reuse ;  /* 0x0000b4001a107a23 */ /* 0x102fe2000001089d */
[----:B--2---:R-:W-:Y:S01]  /*da70*/  F2FP.PACK_AB R14, R185, R186 ;  /* 0x000000bab90e723e */ /* 0x004fe200000000ff */
[----:B------:R-:W-:Y:S07]  /*da80*/  LDSM.16.MT88.4 R24, [R196+0x1000] ;  /* 0x00100000c418783b */ /* 0x000fee0000004200 */
[----:B------:R1:W2:Y:S01]  /*da90*/  MUFU.EX2 R170, R16 ;  /* 0x0000001000aa7308 */ /* 0x0002a20000000800 */
[----:B---3--:R-:W-:Y:S01]  /*daa0*/  LDSM.16.MT88.4 R164, [R192+0x1800] ;  /* 0x00180000c0a4783b */ /* 0x008fe20000004200 */
[--C-:B----4-:R-:W-:Y:S08]  /*dab0*/  FFMA.FTZ R2, R31, c[0x0][0x2d0], -R157.reuse ;  /* 0x0000b4001f027a23 */ /* 0x110ff0000001089d */
[----:B------:R3:W4:Y:S01]  /*dac0*/  MUFU.EX2 R168, R2 ;  /* 0x0000000200a87308 */ /* 0x0007220000000800 */
[----:B-1----:R-:W1:Y:S01]  /*dad0*/  LDSM.16.MT88.4 R16, [R192+0x1000] ;  /* 0x00100000c010783b */ /* 0x002e620000004200 */
[----:B--2---:R-:W-:Y:S01]  /*dae0*/  F2FP.PACK_AB R15, R169, R170 ;  /* 0x000000aaa90f723e */ /* 0x004fe200000000ff */
[--C-:B---3--:R-:W-:Y:S02]  /*daf0*/  FFMA.FTZ R2, R34, c[0x0][0x2d0], -R157.reuse ;  /* 0x0000b40022027a23 */ /* 0x108fe4000001089d */
[----:B------:R-:W-:Y:S05]  /*db00*/  FFMA.FTZ R157, R35, c[0x0][0x2d0], -R157 ;  /* 0x0000b400239d7a23 */ /* 0x000fea000001089d */
[----:B------:R2:W-:Y:S10]  /*db10*/  MUFU.EX2 R33, R2 ;  /* 0x0000000200217308 */ /* 0x0005f40000000800 */
[----:B------:R3:W5:Y:S01]  /*db20*/  MUFU.EX2 R32, R157 ;  /* 0x0000009d00207308 */ /* 0x0007620000000800 */
[C---:B-1----:R-:W-:Y:S03]  /*db30*/  HMMA.16816.F32 R4, R12.reuse, R16, R4 ;  /* 0x000000100c04723c */ /* 0x042fe60000001804 */
[----:B--2---:R-:W-:Y:S05]  /*db40*/  FFMA.FTZ R2, R0, R239, R182 ;  /* 0x000000ef00027223 */ /* 0x004fea00000100b6 */
[C---:B------:R-:W-:Y:S01]  /*db50*/  HMMA.16816.F32 R8, R12.reuse, R18, R8 ;  /* 0x000000120c08723c */ /* 0x040fe20000001808 */
[----:B------:R-:W1:Y:S03]  /*db60*/  LDSM.16.MT88.4 R16, [R192+0x3000] ;  /* 0x00300000c010783b */ /* 0x000e660000004200 */
[----:B------:R-:W-:Y:S02]  /*db70*/  FADD.FTZ R0, R222, R28 ;  /* 0x0000001cde007221 */ /* 0x000fe40000010000 */
[----:B------:R-:W-:Y:S02]  /*db80*/  FADD.FTZ R2, R183, R2 ;  /* 0x00000002b7027221 */ /* 0x000fe40000010000 */
[C---:B------:R-:W-:Y:S01]  /*db90*/  HMMA.16816.F32 R132, R12.reuse, R20, R132 ;  /* 0x000000140c84723c */ /* 0x040fe20000001884 */
[----:B------:R-:W-:Y:S03]  /*dba0*/  LDSM.16.MT88.4 R28, [R195+0x3800] ;  /* 0x00380000c31c783b */ /* 0x000fe60000004200 */
[----:B---3--:R-:W-:Y:S01]  /*dbb0*/  MOV R157, R156 ;  /* 0x0000009c009d7202 */ /* 0x008fe20000000f00 */
[----:B------:R-:W-:Y:S02]  /*dbc0*/  FADD.FTZ R0, R236, R0 ;  /* 0x00000000ec007221 */ /* 0x000fe40000010000 */
[----:B------:R-:W-:Y:S01]  /*dbd0*/  FADD.FTZ R34, R181, R2 ;  /* 0x00000002b5227221 */ /* 0x000fe20000010000 */
[C---:B------:R-:W-:Y:S01]  /*dbe0*/  HMMA.16816.F32 R136, R12.reuse, R22, R136 ;  /* 0x000000160c88723c */ /* 0x040fe20000001888 */
[----:B------:R-:W2:Y:S03]  /*dbf0*/  LDSM.16.MT88.4 R20, [R193+0x3000] ;  /* 0x00300000c114783b */ /* 0x000ea60000004200 */
[----:B------:R-:W-:Y:S02]  /*dc00*/  FADD.FTZ R2, R235, R0 ;  /* 0x00000000eb027221 */ /* 0x000fe40000010000 */
[----:B------:R-:W-:Y:S02]  /*dc10*/  FADD.FTZ R0, R184, R34 ;  /* 0x00000022b8007221 */ /* 0x000fe40000010000 */
[C---:B------:R-:W-:Y:S04]  /*dc20*/  HMMA.16816.F32 R140, R12.reuse, R24, R140 ;  /* 0x000000180c8c723c */ /* 0x040fe8000000188c */
[----:B------:R-:W-:Y:S02]  /*dc30*/  FADD.FTZ R2, R221, R2 ;  /* 0x00000002dd027221 */ /* 0x000fe40000010000 */
[----:B------:R-:W-:Y:S02]  /*dc40*/  FADD.FTZ R0, R180, R0 ;  /* 0x00000000b4007221 */ /* 0x000fe40000010000 */
[C---:B------:R-:W-:Y:S01]  /*dc50*/  HMMA.16816.F32 R144, R12.reuse, R26, R144 ;  /* 0x0000001a0c90723c */ /* 0x040fe20000001890 */
[----:B------:R-:W3:Y:S03]  /*dc60*/  LDSM.16.MT88.4 R24, [R196+0x3000] ;  /* 0x00300000c418783b */ /* 0x000ee60000004200 */
[----:B------:R-:W-:Y:S02]  /*dc70*/  FADD.FTZ R2, R219, R2 ;  /* 0x00000002db027221 */ /* 0x000fe40000010000 */
[----:B------:R-:W-:Y:S02]  /*dc80*/  FADD.FTZ R0, R179, R0 ;  /* 0x00000000b3007221 */ /* 0x000fe40000010000 */
[C---:B------:R-:W-:Y:S04]  /*dc90*/  HMMA.16816.F32 R148, R12.reuse, R160, R148 ;  /* 0x000000a00c94723c */ /* 0x040fe80000001894 */
        /* <DEDUP_REMOVED lines=20> */
[C---:B---3--:R-:W-:Y:S08]  /*dde0*/  HMMA.16816.F32 R52, R12.reuse, R24, R52 ;  /* 0x000000180c34723c */ /* 0x048ff00000001834 */
[C---:B------:R-:W-:Y:S01]  /*ddf0*/  HMMA.16816.F32 R56, R12.reuse, R26, R56 ;  /* 0x0000001a0c38723c */ /* 0x040fe20000001838 */
[----:B------:R-:W3:Y:S07]  /*de00*/  LDSM.16.MT88.4 R24, [R196+0x5000] ;  /* 0x00500000c418783b */ /* 0x000eee0000004200 */
        /* <DEDUP_REMOVED lines=25> */
[----:B------:R-:W-:Y:S07]  /*dfa0*/  HMMA.16816.F32 R128, R12, R162, R128 ;  /* 0x000000a20c80723c */ /* 0x000fee0000001880 */
[----:B------:R-:W-:Y:S02]  /*dfb0*/  F2FP.PACK_AB R12, R177, R178 ;  /* 0x000000b2b10c723e */ /* 0x000fe400000000ff */
[----:B------:R-:W-:Y:S03]  /*dfc0*/  F2FP.PACK_AB R13, R168, R158 ;  /* 0x0000009ea80d723e */ /* 0x000fe600000000ff */
[----:B------:R-:W-:Y:S02]  /*dfd0*/  F2FP.PACK_AB R14, R173, R174 ;  /* 0x000000aead0e723e */ /* 0x000fe400000000ff */
[----:B-----5:R-:W-:Y:S07]  /*dfe0*/  F2FP.PACK_AB R15, R32, R33 ;  /* 0x00000021200f723e */ /* 0x020fee00000000ff */
[C---:B------:R-:W-:Y:S01]  /*dff0*/  HMMA.16816.F32 R160, R12.reuse, R164, R4 ;  /* 0x000000a40ca0723c */ /* 0x040fe20000001804 */
[----:B------:R-:W4:Y:S07]  /*e000*/  LDSM.16.MT88.4 R4, [R192+0x3800] ;  /* 0x00380000c004783b */ /* 0x000f2e0000004200 */
        /* <DEDUP_REMOVED lines=11> */
[C---:B----4-:R-:W-:Y:S08]  /*e0c0*/  HMMA.16816.F32 R36, R12.reuse, R4, R36 ;  /* 0x000000040c24723c */ /* 0x050ff00000001824 */
[C---:B------:R-:W-:Y:S01]  /*e0d0*/  HMMA.16816.F32 R40, R12.reuse, R6, R40 ;  /* 0x000000060c28723c */ /* 0x040fe20000001828 */
[----:B------:R-:W3:Y:S07]  /*e0e0*/  LDSM.16.MT88.4 R4, [R193+0x5800] ;  /* 0x00580000c104783b */ /* 0x000eee0000004200 */
[C---:B-----5:R-:W-:Y:S08]  /*e0f0*/  HMMA.16816.F32 R44, R12.reuse, R8, R44 ;  /* 0x000000080c2c723c */ /* 0x060ff0000000182c */
[C---:B------:R-:W-:Y:S01]  /*e100*/  HMMA.16816.F32 R48, R12.reuse, R10, R48 ;  /* 0x0000000a0c30723c */ /* 0x040fe20000001830 */
[----:B------:R-:W4:Y:S07]  /*e110*/  LDSM.16.MT88.4 R8, [R196+0x5800] ;  /* 0x00580000c408783b */ /* 0x000f2e0000004200 */
[C---:B-1----:R-:W-:Y:S08]  /*e120*/  HMMA.16816.F32 R52, R12.reuse, R16, R52 ;  /* 0x000000100c34723c */ /* 0x042ff00000001834 */
[C---:B------:R-:W-:Y:S01]  /*e130*/  HMMA.16816.F32 R56, R12.reuse, R18, R56 ;  /* 0x000000120c38723c */ /* 0x040fe20000001838 */
[----:B------:R-:W1:Y:S07]  /*e140*/  LDSM.16.MT88.4 R16, [R195+0x5800] ;  /* 0x00580000c310783b */ /* 0x000e6e0000004200 */
[C---:B------:R-:W-:Y:S08]  /*e150*/  HMMA.16816.F32 R60, R12.reuse, R28, R60 ;  /* 0x0000001c0c3c723c */ /* 0x040ff0000000183c */
[C---:B------:R-:W-:Y:S01]  /*e160*/  HMMA.16816.F32 R64, R12.reuse, R30, R64 ;  /* 0x0000001e0c40723c */ /* 0x040fe20000001840 */
[----:B------:R-:W5:Y:S07]  /*e170*/  LDSM.16.MT88.4 R28, [R193+0x7800] ;  /* 0x00780000c11c783b */ /* 0x000f6e0000004200 */
[C---:B--2---:R-:W-:Y:S08]  /*e180*/  HMMA.16816.F32 R68, R12.reuse, R20, R68 ;  /* 0x000000140c44723c */ /* 0x044ff00000001844 */
[C---:B------:R-:W-:Y:S01]  /*e190*/  HMMA.16816.F32 R72, R12.reuse, R22, R72 ;  /* 0x000000160c48723c */ /* 0x040fe20000001848 */
[----:B------:R-:W2:Y:S07]  /*e1a0*/  LDSM.16.MT88.4 R20, [R196+0x7800] ;  /* 0x00780000c414783b */ /* 0x000eae0000004200 */
[C---:B---3--:R-:W-:Y:S08]  /*e1b0*/  HMMA.16816.F32 R76, R12.reuse, R4, R76 ;  /* 0x000000040c4c723c */ /* 0x048ff0000000184c */
[C---:B------:R-:W-:Y:S01]  /*e1c0*/  HMMA.16816.F32 R80, R12.reuse, R6, R80 ;  /* 0x000000060c50723c */ /* 0x040fe20000001850 */
[----:B------:R-:W3:Y:S07]  /*e1d0*/  LDSM.16.MT88.4 R4, [R195+0x7800] ;  /* 0x00780000c304783b */ /* 0x000eee0000004200 */
[C---:B----4-:R-:W-:Y:S08]  /*e1e0*/  HMMA.16816.F32 R84, R12.reuse, R8, R84 ;  /* 0x000000080c54723c */ /* 0x050ff00000001854 */
[C---:B------:R-:W-:Y:S08]  /*e1f0*/  HMMA.16816.F32 R88, R12.reuse, R10, R88 ;  /* 0x0000000a0c58723c */ /* 0x040ff00000001858 */
[C---:B-1----:R-:W-:Y:S08]  /*e200*/  HMMA.16816.F32 R92, R12.reuse, R16, R92 ;  /* 0x000000100c5c723c */ /* 0x042ff0000000185c */
[C---:B------:R-:W-:Y:S08]  /*e210*/  HMMA.16816.F32 R96, R12.reuse, R18, R96 ;  /* 0x000000120c60723c */ /* 0x040ff00000001860 */
[C---:B------:R-:W-:Y:S08]  /*e220*/  HMMA.16816.F32 R100, R12.reuse, R24, R100 ;  /* 0x000000180c64723c */ /* 0x040ff00000001864 */
[C---:B------:R-:W-:Y:S08]  /*e230*/  HMMA.16816.F32 R104, R12.reuse, R26, R104 ;  /* 0x0000001a0c68723c */ /* 0x040ff00000001868 */
[C---:B-----5:R-:W-:Y:S08]  /*e240*/  HMMA.16816.F32 R108, R12.reuse, R28, R108 ;  /* 0x0000001c0c6c723c */ /* 0x060ff0000000186c */
[C---:B------:R-:W-:Y:S08]  /*e250*/  HMMA.16816.F32 R112, R12.reuse, R30, R112 ;  /* 0x0000001e0c70723c */ /* 0x040ff00000001870 */
[C---:B--2---:R-:W-:Y:S08]  /*e260*/  HMMA.16816.F32 R116, R12.reuse, R20, R116 ;  /* 0x000000140c74723c */ /* 0x044ff00000001874 */
[C---:B------:R-:W-:Y:S08]  /*e270*/  HMMA.16816.F32 R120, R12.reuse, R22, R120 ;  /* 0x000000160c78723c */ /* 0x040ff00000001878 */
[C---:B---3--:R-:W-:Y:S07]  /*e280*/  HMMA.16816.F32 R124, R12.reuse, R4, R124 ;  /* 0x000000040c7c723c */ /* 0x048fee000000187c */
[----:B------:R-:W-:Y:S01]  /*e290*/  FADD.FTZ R4, R178, R2 ;  /* 0x00000002b2047221 */ /* 0x000fe20000010000 */
[----:B------:R-:W-:Y:S04]  /*e2a0*/  HMMA.16816.F32 R128, R12, R6, R128 ;  /* 0x000000060c80723c */ /* 0x000fe80000001880 */
[----:B------:R-:W-:Y:S01]  /*e2b0*/  FADD.FTZ R2, R158, R0 ;  /* 0x000000009e027221 */ /* 0x000fe20000010000 */
[-C--:B------:R-:W-:Y:S01]  /*e2c0*/  MOV R158, R3.reuse ;  /* 0x00000003009e7202 */ /* 0x080fe20000000f00 */
[----:B------:R-:W-:Y:S01]  /*e2d0*/  FADD.FTZ R0, R177, R4 ;  /* 0x00000004b1007221 */ /* 0x000fe20000010000 */
[----:B------:R-:W-:Y:S01]  /*e2e0*/  MOV R12, R3 ;  /* 0x00000003000c7202 */ /* 0x000fe20000000f00 */
[----:B------:R-:W-:Y:S04]  /*e2f0*/  FADD.FTZ R4, R168, R2 ;  /* 0x00000002a8047221 */ /* 0x000fe80000010000 */
[----:B------:R-:W-:Y:S02]  /*e300*/  FADD.FTZ R2, R174, R0 ;  /* 0x00000000ae027221 */ /* 0x000fe40000010000 */
[----:B------:R-:W-:Y:S02]  /*e310*/  FADD.FTZ R0, R33, R4 ;  /* 0x0000000421007221 */ /* 0x000fe40000010000 */
[----:B------:R-:W-:Y:S02]  /*e320*/  FADD.FTZ R237, R173, R2 ;  /* 0x00000002aded7221 */ /* 0x000fe40000010000 */
[----:B------:R-:W-:Y:S01]  /*e330*/  FADD.FTZ R239, R32, R0 ;  /* 0x0000000020ef7221 */ /* 0x000fe20000010000 */
[----:B------:R-:W-:-:S05]  /*e340*/  @P0 BRA `(.L_x_1703) ;  /* 0xffffcc8000000947 */ /* 0x000fca000383ffff */
.L_x_1702:
[----:B------:R-:W-:-:S13]  /*e350*/  ISETP.GE.AND P0, PT, R218, R228, PT ;  /* 0x000000e4da00720c */ /* 0x000fda0003f06270 */
[----:B------:R-:W-:Y:S05]  /*e360*/  @!P0 BRA `(.L_x_1704) ;  /* 0x00003e8000008947 */ /* 0x000fea0003800000 */
[----:B------:R-:W-:Y:S02]  /*e370*/  MOV R157, R12 ;  /* 0x0000000c009d7202 */ /* 0x000fe40000000f00 */
[----:B------:R-:W-:Y:S02]  /*e380*/  MOV R2, R156 ;  /* 0x0000009c00027202 */ /* 0x000fe40000000f00 */
.L_x_1713:
[----:B------:R-:W-:Y:S01]  /*e390*/  SHF.R.S32.HI R0, RZ, 0x1f, R218 ;  /* 0x0000001fff007819 */ /* 0x000fe200000114da */
[----:B------:R-:W-:Y:S04]  /*e3a0*/  DEPBAR.LE SB0, 0x0 ;  /* 0x000080000000791a */ /* 0x000fe80000000000 */
[----:B------:R-:W-:Y:S01]  /*e3b0*/  WARPSYNC 0xffffffff ;  /* 0xffffffff00007948 */ /* 0x000fe20003800000 */
[----:B------:R-:W-:Y:S01]  /*e3c0*/  BAR.SYNC.DEFER_BLOCKING 0x0 ;  /* 0x0000000000007b1d */ /* 0x000fe20000010000 */
[----:B------:R-:W-:Y:S01]  /*e3d0*/  IMAD R0, R0, c[0x0][0x208], RZ ;  /* 0x0000820000007a24 */ /* 0x000fe200078e02ff */
[----:B------:R-:W-:Y:S01]  /*e3e0*/  IADD3 R14, P0, R232, 0x40, RZ ;  /* 0x00000040e80e7810 */ /* 0x000fe20007f1e0ff */
[C---:B------:R-:W-:Y:S04]  /*e3f0*/  IMAD.WIDE.U32 R6, R218.reuse, c[0x0][0x208], RZ ;  /* 0x00008200da067a25 */ /* 0x040fe800078e00ff */
[----:B------:R-:W-:Y:S02]  /*e400*/  IMAD R0, R218, c[0x0][0x20c], R0 ;  /* 0x00008300da007a24 */ /* 0x000fe400078e0200 */
[----:B------:R-:W-:Y:S01]  /*e410*/  IMAD.X R15, RZ, RZ, R234, P0 ;  /* 0x000000ffff0f7224 */ /* 0x000fe200000e06ea */
[----:B------:R-:W-:Y:S01]  /*e420*/  IADD3 R23, P0, R232, 0x80, RZ ;  /* 0x00000080e8177810 */ /* 0x000fe20007f1e0ff */
[----:B------:R-:W-:Y:S02]  /*e430*/  IMAD.IADD R0, R7, 0x1, R0 ;  /* 0x0000000107007824 */ /* 0x000fe400078e0200 */
[C---:B------:R-:W-:Y:S02]  /*e440*/  IMAD.SHL.U32 R4, R6.reuse, 0x40, RZ ;  /* 0x0000004006047824 */ /* 0x040fe400078e00ff */
[----:B------:R-:W-:Y:S01]  /*e450*/  IMAD.X R22, RZ, RZ, R234, P0 ;  /* 0x000000ffff167224 */ /* 0x000fe200000e06ea */
[----:B------:R-:W-:Y:S01]  /*e460*/  SHF.L.U64.HI R0, R6, 0x6, R0 ;  /* 0x0000000606007819 */ /* 0x000fe20000010200 */
[----:B------:R-:W-:Y:S01]  /*e470*/  IMAD.MOV.U32 R20, RZ, RZ, c[0x0][0x208] ;  /* 0x00008200ff147624 */ /* 0x000fe200078e00ff */
[----:B------:R-:W-:Y:S01]  /*e480*/  IADD3 R3, P0, R4, R232, RZ ;  /* 0x000000e804037210 */ /* 0x000fe20007f1e0ff */
[----:B------:R-:W-:Y:S04]  /*e490*/  IMAD.MOV.U32 R226, RZ, RZ, c[0x0][0x2c4] ;  /* 0x0000b100ffe27624 */ /* 0x000fe800078e00ff */
[----:B------:R-:W-:Y:S01]  /*e4a0*/  IMAD.X R5, R0, 0x1, R234, P0 ;  /* 0x0000000100057824 */ /* 0x000fe200000e06ea */
[C---:B------:R-:W-:Y:S01]  /*e4b0*/  LEA R6, P0, R3.reuse, c[0x0][0x1f8], 0x1 ;  /* 0x00007e0003067a11 */ /* 0x040fe200078008ff */
[----:B------:R-:W-:Y:S01]  /*e4c0*/  LDSM.16.M88.4 R32, [R198] ;  /* 0x00000000c620783b */ /* 0x000fe20000000200 */
[----:B------:R-:W-:Y:S01]  /*e4d0*/  ISETP.NE.AND P6, PT, R226, 0x1, PT ;  /* 0x00000001e200780c */ /* 0x000fe20003fc5270 */
[----:B------:R-:W-:Y:S01]  /*e4e0*/  ULDC UR4, c[0x0][0x324] ;  /* 0x0000c90000047ab9 */ /* 0x000fe20000000800 */
[----:B------:R-:W-:Y:S01]  /*e4f0*/  LEA.HI.X R7, R3, c[0x0][0x1fc], R5, 0x1, P0 ;  /* 0x00007f0003077a11 */ /* 0x000fe200000f0c05 */
[----:B------:R-:W-:Y:S01]  /*e500*/  ULOP3.LUT UR4, URZ, UR4, URZ, 0x33, !UPT ;  /* 0x000000043f047292 */ /* 0x000fe2000f8e333f */
[----:B------:R-:W1:Y:S01]  /*e510*/  LDSM.16.M88.4 R8, [R159] ;  /* 0x000000009f08783b */ /* 0x000e620000000200 */
[----:B------:R-:W-:Y:S04]  /*e520*/  IADD3 R3, P0, R4, R14, RZ ;  /* 0x0000000e04037210 */ /* 0x000fe80007f1e0ff */
[----:B------:R-:W2:Y:S01]  /*e530*/  LDSM.16.M88.4 R16, [R159+0x800] ;  /* 0x000800009f10783b */ /* 0x000ea20000000200 */
[----:B------:R-:W-:Y:S01]  /*e540*/  IMAD.X R13, R0, 0x1, R15, P0 ;  /* 0x00000001000d7824 */ /* 0x000fe200000e060f */
[----:B------:R-:W-:Y:S03]  /*e550*/  IADD3 R5, P0, R4, R23, RZ ;  /* 0x0000001704057210 */ /* 0x000fe60007f1e0ff */
[----:B------:R-:W3:Y:S05]  /*e560*/  LDSM.16.M88.4 R24, [R159+0x1000] ;  /* 0x001000009f18783b */ /* 0x000eea0000000200 */
[----:B------:R-:W4:Y:S05]  /*e570*/  LDSM.16.M88.4 R168, [R159+0x1800] ;  /* 0x001800009fa8783b */ /* 0x000f2a0000000200 */
[----:B------:R-:W-:Y:S05]  /*e580*/  LDSM.16.M88.4 R172, [R199] ;  /* 0x00000000c7ac783b */ /* 0x000fea0000000200 */
[----:B------:R-:W2:Y:S05]  /*e590*/  LDSM.16.M88.4 R176, [R202] ;  /* 0x00000000cab0783b */ /* 0x000eaa0000000200 */
[----:B------:R-:W1:Y:S05]  /*e5a0*/  LDSM.16.M88.4 R180, [R217] ;  /* 0x00000000d9b4783b */ /* 0x000e6a0000000200 */
[----:B------:R-:W1:Y:S05]  /*e5b0*/  LDSM.16.M88.4 R184, [R216] ;  /* 0x00000000d8b8783b */ /* 0x000e6a0000000200 */
[----:B------:R-:W1:Y:S05]  /*e5c0*/  LDSM.16.M88.4 R188, [R215] ;  /* 0x00000000d7bc783b */ /* 0x000e6a0000000200 */
[----:B------:R-:W-:Y:S01]  /*e5d0*/  @!PT LDS RZ, [RZ] ;  /* 0x00000000fffff984 */ /* 0x000fe20000000800 */
[----:B------:R-:W-:Y:S01]  /*e5e0*/  @!PT LDS RZ, [RZ] ;  /* 0x00000000fffff984 */ /* 0x000fe20000000800 */
[----:B------:R-:W-:Y:S01]  /*e5f0*/  @!PT LDS RZ, [RZ] ;  /* 0x00000000fffff984 */ /* 0x000fe20000000800 */
[----:B------:R2:W-:Y:S05]  /*e600*/  LDGSTS.E.BYPASS.LTC128B.128 [R223+0x100], [R6.64], !P5 ;  /* 0x0010000006df7fae */ /* 0x0005ea000e901d46 */
[----:B------:R-:W5:Y:S01]  /*e610*/  LDL R225, [R1+0x14] ;  /* 0x0000140001e17983 */ /* 0x000f620000100800 */
[----:B--2---:R-:W-:Y:S01]  /*e620*/  IMAD.X R7, R0, 0x1, R22, P0 ;  /* 0x0000000100077824 */ /* 0x004fe200000e0616 */
[C---:B------:R-:W-:Y:S04]  /*e630*/  LEA R12, P0, R3.reuse, c[0x0][0x1f8], 0x1 ;  /* 0x00007e00030c7a11 */ /* 0x040fe800078008ff */
[----:B------:R-:W-:Y:S02]  /*e640*/  LEA.HI.X R13, R3, c[0x0][0x1fc], R13, 0x1, P0 ;  /* 0x00007f00030d7a11 */ /* 0x000fe400000f0c0d */
[C---:B------:R-:W-:Y:S03]  /*e650*/  LEA R6, P0, R5.reuse, c[0x0][0x1f8], 0x1 ;  /* 0x00007e0005067a11 */ /* 0x040fe600078008ff */
[----:B------:R2:W-:Y:S01]  /*e660*/  LDGSTS.E.BYPASS.LTC128B.128 [R223+0x2100], [R12.64], !P4 ;  /* 0x021000000cdf7fae */ /* 0x0005e2000e101d46 */
[----:B------:R-:W-:Y:S01]  /*e670*/  LEA.HI.X R7, R5, c[0x0][0x1fc], R7, 0x1, P0 ;  /* 0x00007f0005077a11 */ /* 0x000fe200000f0c07 */
[----:B------:R-:W-:Y:S01]  /*e680*/  IMAD.MOV.U32 R5, RZ, RZ, c[0x0][0x20c] ;  /* 0x00008300ff057624 */ /* 0x000fe200078e00ff */
[----:B------:R-:W-:Y:S03]  /*e690*/  IADD3 R21, P0, R232, 0xc0, RZ ;  /* 0x000000c0e8157810 */ /* 0x000fe60007f1e0ff */
[----:B------:R1:W-:Y:S02]  /*e6a0*/  LDGSTS.E.BYPASS.LTC128B.128 [R223+0x4100], [R6.64], !P3 ;  /* 0x0410000006df7fae */ /* 0x0003e4000d901d46 */
[----:B------:R-:W-:Y:S01]  /*e6b0*/  IMAD.X R28, RZ, RZ, R234, P0 ;  /* 0x000000ffff1c7224 */ /* 0x000fe200000e06ea */
[C---:B------:R-:W-:Y:S04]  /*e6c0*/  LEA R3, P0, R20.reuse, R4, 0x5 ;  /* 0x0000000414037211 */ /* 0x040fe800078028ff */
[----:B------:R-:W-:Y:S02]  /*e6d0*/  LEA.HI.X R20, R20, R0, R5, 0x5, P0 ;  /* 0x0000000014147211 */ /* 0x000fe400000f2c05 */
[----:B------:R-:W-:Y:S05]  /*e6e0*/  IADD3 R5, P0, R4, R21, RZ ;  /* 0x0000001504057210 */ /* 0x000fea0007f1e0ff */
[----:B------:R-:W-:Y:S01]  /*e6f0*/  IMAD.X R0, R0, 0x1, R28, P0 ;  /* 0x0000000100007824 */ /* 0x000fe200000e061c */
[C---:B------:R-:W-:Y:S04]  /*e700*/  LEA R4, P0, R5.reuse, c[0x0][0x1f8], 0x1 ;  /* 0x00007e0005047a11 */ /* 0x040fe800078008ff */
[----:B------:R-:W-:Y:S05]  /*e710*/  LEA.HI.X R5, R5, c[0x0][0x1fc], R0, 0x1, P0 ;  /* 0x00007f0005057a11 */ /* 0x000fea00000f0c00 */
[----:B------:R2:W-:Y:S01]  /*e720*/  LDGSTS.E.BYPASS.LTC128B.128 [R223+0x6100], [R4.64], !P2 ;  /* 0x0610000004df7fae */ /* 0x0005e2000d101d46 */
[C---:B-1----:R-:W-:Y:S05]  /*e730*/  IADD3 R6, P0, R3.reuse, R14, RZ ;  /* 0x0000000e03067210 */ /* 0x042fea0007f1e0ff */
[C---:B------:R-:W-:Y:S01]  /*e740*/  IMAD.X R7, R20.reuse, 0x1, R15, P0 ;  /* 0x0000000114077824 */ /* 0x040fe200000e060f */
[C---:B------:R-:W-:Y:S05]  /*e750*/  IADD3 R0, P0, R3.reuse, R232, RZ ;  /* 0x000000e803007210 */ /* 0x040fea0007f1e0ff */
[----:B--2---:R-:W-:Y:S01]  /*e760*/  IMAD.X R4, R20, 0x1, R234, P0 ;  /* 0x0000000114047824 */ /* 0x004fe200000e06ea */
[C---:B------:R-:W-:Y:S04]  /*e770*/  LEA R12, P0, R0.reuse, c[0x0][0x1f8], 0x1 ;  /* 0x00007e00000c7a11 */ /* 0x040fe800078008ff */
[----:B------:R-:W-:Y:S02]  /*e780*/  LEA.HI.X R13, R0, c[0x0][0x1fc], R4, 0x1, P0 ;  /* 0x00007f00000d7a11 */ /* 0x000fe400000f0c04 */
[C---:B------:R-:W-:Y:S03]  /*e790*/  LEA R14, P0, R6.reuse, c[0x0][0x1f8], 0x1 ;  /* 0x00007e00060e7a11 */ /* 0x040fe600078008ff */
[----:B------:R1:W-:Y:S01]  /*e7a0*/  LDGSTS.E.BYPASS.LTC128B.128 [R223+0x1100], [R12.64], !P5 ;  /* 0x011000000cdf7fae */ /* 0x0003e2000e901d46 */
[----:B------:R-:W-:Y:S02]  /*e7b0*/  LEA.HI.X R15, R6, c[0x0][0x1fc], R7, 0x1, P0 ;  /* 0x00007f00060f7a11 */ /* 0x000fe400000f0c07 */
[C---:B------:R-:W-:Y:S03]  /*e7c0*/  IADD3 R0, P0, R3.reuse, R23, RZ ;  /* 0x0000001703007210 */ /* 0x040fe60007f1e0ff */
[----:B------:R1:W-:Y:S02]  /*e7d0*/  LDGSTS.E.BYPASS.LTC128B.128 [R223+0x3100], [R14.64], !P4 ;  /* 0x031000000edf7fae */ /* 0x0003e4000e101d46 */
[----:B------:R-:W-:Y:S01]  /*e7e0*/  IMAD.X R4, R20, 0x1, R22, P0 ;  /* 0x0000000114047824 */ /* 0x000fe200000e0616 */
[C---:B------:R-:W-:Y:S04]  /*e7f0*/  LEA R22, P0, R0.reuse, c[0x0][0x1f8], 0x1 ;  /* 0x00007e0000167a11 */ /* 0x040fe800078008ff */
[----:B------:R-:W-:Y:S02]  /*e800*/  LEA.HI.X R23, R0, c[0x0][0x1fc], R4, 0x1, P0 ;  /* 0x00007f0000177a11 */ /* 0x000fe400000f0c04 */
[C---:B------:R-:W-:Y:S03]  /*e810*/  HMMA.16816.F32 R4, R32.reuse, R8, RZ ;  /* 0x000000082004723c */ /* 0x040fe600000018ff */
[----:B------:R-:W-:Y:S01]  /*e820*/  IADD3 R3, P0, R3, R21, RZ ;  /* 0x0000001503037210 */ /* 0x000fe20007f1e0ff */
[----:B------:R3:W-:Y:S04]  /*e830*/  LDGSTS.E.BYPASS.LTC128B.128 [R223+0x5100], [R22.64], !P3 ;  /* 0x0510000016df7fae */ /* 0x0007e8000d901d46 */
[C---:B------:R-:W-:Y:S01]  /*e840*/  HMMA.16816.F32 R8, R32.reuse, R10, RZ ;  /* 0x0000000a2008723c */ /* 0x040fe200000018ff */
[----:B------:R-:W-:Y:S03]  /*e850*/  IMAD.X R0, R20, 0x1, R28, P0 ;  /* 0x0000000114007824 */ /* 0x000fe600000e061c */
[C---:B------:R-:W-:Y:S04]  /*e860*/  LEA R20, P0, R3.reuse, c[0x0][0x1f8], 0x1 ;  /* 0x00007e0003147a11 */ /* 0x040fe800078008ff */
[----:B------:R-:W-:Y:S01]  /*e870*/  LEA.HI.X R21, R3, c[0x0][0x1fc], R0, 0x1, P0 ;  /* 0x00007f0003157a11 */ /* 0x000fe200000f0c00 */
[C---:B-1----:R-:W-:Y:S01]  /*e880*/  HMMA.16816.F32 R12, R32.reuse, R16, RZ ;  /* 0x00000010200c723c */ /* 0x042fe200000018ff */
[C---:B------:R-:W-:Y:S03]  /*e890*/  ISETP.GT.AND P0, PT, R218.reuse, R228, PT ;  /* 0x000000e4da00720c */ /* 0x040fe60003f04270 */
[----:B------:R3:W-:Y:S04]  /*e8a0*/  LDGSTS.E.BYPASS.LTC128B.128 [R223+0x7100], [R20.64], !P2 ;  /* 0x0710000014df7fae */ /* 0x0007e8000d101d46 */
[C---:B------:R-:W-:Y:S01]  /*e8b0*/  HMMA.16816.F32 R16, R32.reuse, R18, RZ ;  /* 0x000000122010723c */ /* 0x040fe200000018ff */
[----:B------:R-:W0:Y:S05]  /*e8c0*/  LDGDEPBAR ;  /* 0x00000000000079af */ /* 0x000e2a0000000000 */
[----:B------:R-:W-:Y:S01]  /*e8d0*/  @P0 IADD3 R0, R218, -0x1, RZ ;  /* 0xffffffffda000810 */ /* 0x000fe20007ffe0ff */
[----:B------:R-:W-:Y:S05]  /*e8e0*/  @P0 IMAD.MOV.U32 R158, RZ, RZ, c[0x0][0x1e4] ;  /* 0x00007900ff9e0624 */ /* 0x000fea00078e00ff */
[----:B------:R-:W-:Y:S05]  /*e8f0*/  @P0 SHF.R.S32.HI R3, RZ, 0x1f, R0 ;  /* 0x0000001fff030819 */ /* 0x000fea0000011400 */
[----:B------:R-:W-:Y:S04]  /*e900*/  @P0 IMAD R3, R3, c[0x0][0x1e0], RZ ;  /* 0x0000780003030a24 */ /* 0x000fe800078e02ff */
[C---:B------:R-:W-:Y:S01]  /*e910*/  @P0 IMAD R3, R0.reuse, c[0x0][0x1e4], R3 ;  /* 0x0000790000030a24 */ /* 0x040fe200078e0203 */
[C---:B---3--:R-:W-:Y:S08]  /*e920*/  HMMA.16816.F32 R20, R32.reuse, R24, RZ ;  /* 0x000000182014723c */ /* 0x048ff000000018ff */
        /* <DEDUP_REMOVED lines=13> */
[C---:B------:R-:W-:Y:S01]  /*ea00*/  @P0 IMAD.X R3, R219.reuse, 0x1, R229, P1 ;  /* 0x00000001db030824 */ /* 0x040fe200008e06e5 */
[C---:B------:R-:W-:Y:S03]  /*ea10*/  @P0 LEA R220, P1, R0.reuse, c[0x0][0x1c8], 0x1 ;  /* 0x0000720000dc0a11 */ /* 0x040fe600078208ff */
[C---:B------:R-:W-:Y:S04]  /*ea20*/  HMMA.16816.F32 R16, R172.reuse, R182, R16 ;  /* 0x000000b6ac10723c */ /* 0x040fe80000001810 */
[----:B------:R-:W-:Y:S02]  /*ea30*/  @P0 LEA.HI.X R221, R0, c[0x0][0x1cc], R3, 0x1, P1 ;  /* 0x0000730000dd0a11 */ /* 0x000fe400008f0c03 */
[----:B------:R-:W-:Y:S02]  /*ea40*/  @P0 IADD3 R222, P1, R230, 0x40, RZ ;  /* 0x00000040e6de0810 */ /* 0x000fe40007f3e0ff */
[C---:B------:R-:W-:Y:S04]  /*ea50*/  HMMA.16816.F32 R20, R172.reuse, R184, R20 ;  /* 0x000000b8ac14723c */ /* 0x040fe80000001814 */
[----:B------:R-:W-:Y:S01]  /*ea60*/  @P0 IMAD.X R224, RZ, RZ, R229, P1 ;  /* 0x000000ffffe00224 */ /* 0x000fe200008e06e5 */
[----:B------:R-:W-:Y:S03]  /*ea70*/  @P0 IADD3 R0, P1, R156, R222, RZ ;  /* 0x000000de9c000210 */ /* 0x000fe60007f3e0ff */
[C---:B------:R-:W-:Y:S04]  /*ea80*/  HMMA.16816.F32 R24, R172.reuse, R186, R24 ;  /* 0x000000baac18723c */ /* 0x040fe80000001818 */
[C---:B------:R-:W-:Y:S01]  /*ea90*/  @P0 IMAD.X R3, R219.reuse, 0x1, R224, P1 ;  /* 0x00000001db030824 */ /* 0x040fe200008e06e0 */
[C---:B------:R-:W-:Y:S03]  /*eaa0*/  @P0 LEA R180, P1, R0.reuse, c[0x0][0x1c8], 0x1 ;  /* 0x0000720000b40a11 */ /* 0x040fe600078208ff */
[C---:B------:R-:W-:Y:S04]  /*eab0*/  HMMA.16816.F32 R28, R172.reuse, R188, R28 ;  /* 0x000000bcac1c723c */ /* 0x040fe8000000181c */
[----:B------:R-:W-:Y:S04]  /*eac0*/  @P0 LEA.HI.X R181, R0, c[0x0][0x1cc], R3, 0x1, P1 ;  /* 0x0000730000b50a11 */ /* 0x000fe800008f0c03 */
[----:B------:R-:W-:Y:S01]  /*ead0*/  HMMA.16816.F32 R32, R172, R190, R32 ;  /* 0x000000beac20723c */ /* 0x000fe20000001820 */
[----:B------:R-:W1:Y:S07]  /*eae0*/  LDSM.16.M88.4 R172, [R197] ;  /* 0x00000000c5ac783b */ /* 0x000e6e0000000200 */
[C---:B-1----:R-:W-:Y:S08]  /*eaf0*/  HMMA.16816.F32 R4, R168.reuse, R172, R4 ;  /* 0x000000aca804723c */ /* 0x042ff00000001804 */
[C---:B------:R-:W-:Y:S01]  /*eb00*/  HMMA.16816.F32 R8, R168.reuse, R174, R8 ;  /* 0x000000aea808723c */ /* 0x040fe20000001808 */
[----:B------:R-:W1:Y:S07]  /*eb10*/  LDSM.16.M88.4 R172, [R197+0x1000] ;  /* 0x00100000c5ac783b */ /* 0x000e6e0000000200 */
[C---:B------:R-:W-:Y:S08]  /*eb20*/  HMMA.16816.F32 R12, R168.reuse, R176, R12 ;  /* 0x000000b0a80c723c */ /* 0x040ff0000000180c */
[C---:B------:R-:W-:Y:S01]  /*eb30*/  HMMA.16816.F32 R16, R168.reuse, R178, R16 ;  /* 0x000000b2a810723c */ /* 0x040fe20000001810 */
[----:B------:R-:W2:Y:S07]  /*eb40*/  LDSM.16.M88.4 R176, [R197+0x1800] ;  /* 0x00180000c5b0783b */ /* 0x000eae0000000200 */
[C---:B-1----:R-:W-:Y:S08]  /*eb50*/  HMMA.16816.F32 R20, R168.reuse, R172, R20 ;  /* 0x000000aca814723c */ /* 0x042ff00000001814 */
[C---:B------:R-:W-:Y:S01]  /*eb60*/  HMMA.16816.F32 R24, R168.reuse, R174, R24 ;  /* 0x000000aea818723c */ /* 0x040fe20000001818 */
[----:B------:R-:W-:Y:S07]  /*eb70*/  LDSM.16.M88.4 R172, [R194] ;  /* 0x00000000c2ac783b */ /* 0x000fee0000000200 */
[C---:B--2---:R-:W-:Y:S08]  /*eb80*/  HMMA.16816.F32 R28, R168.reuse, R176, R28 ;  /* 0x000000b0a81c723c */ /* 0x044ff0000000181c */
[----:B------:R-:W-:Y:S01]  /*eb90*/  HMMA.16816.F32 R32, R168, R178, R32 ;  /* 0x000000b2a820723c */ /* 0x000fe20000001820 */
[----:B------:R-:W1:Y:S05]  /*eba0*/  LDSM.16.M88.4 R168, [R200] ;  /* 0x00000000c8a8783b */ /* 0x000e6a0000000200 */
[----:B------:R-:W2:Y:S02]  /*ebb0*/  LDSM.16.M88.4 R176, [R194+0x800] ;  /* 0x00080000c2b0783b */ /* 0x000ea40000000200 */
[C---:B-1----:R-:W-:Y:S08]  /*ebc0*/  HMMA.16816.F32 R4, R168.reuse, R172, R4 ;  /* 0x000000aca804723c */ /* 0x042ff00000001804 */
[C---:B------:R-:W-:Y:S01]  /*ebd0*/  HMMA.16816.F32 R8, R168.reuse, R174, R8 ;  /* 0x000000aea808723c */ /* 0x040fe20000001808 */
[----:B------:R-:W1:Y:S07]  /*ebe0*/  LDSM.16.M88.4 R172, [R194+0x1000] ;  /* 0x00100000c2ac783b */ /* 0x000e6e0000000200 */
[C---:B--2---:R-:W-:Y:S08]  /*ebf0*/  HMMA.16816.F32 R12, R168.reuse, R176, R12 ;  /* 0x000000b0a80c723c */ /* 0x044ff0000000180c */
[C---:B------:R-:W-:Y:S01]  /*ec00*/  HMMA.16816.F32 R16, R168.reuse, R178, R16 ;  /* 0x000000b2a810723c */ /* 0x040fe20000001810 */
[----:B------:R-:W2:Y:S07]  /*ec10*/  LDSM.16.M88.4 R176, [R194+0x1800] ;  /* 0x00180000c2b0783b */ /* 0x000eae0000000200 */
[C---:B-1----:R-:W-:Y:S08]  /*ec20*/  HMMA.16816.F32 R20, R168.reuse, R172, R20 ;  /* 0x000000aca814723c */ /* 0x042ff00000001814 */
[C---:B------:R-:W-:Y:S01]  /*ec30*/  HMMA.16816.F32 R24, R168.reuse, R174, R24 ;  /* 0x000000aea818723c */ /* 0x040fe20000001818 */
[----:B------:R-:W-:Y:S07]  /*ec40*/  LDSM.16.M88.4 R172, [R159+0x2000] ;  /* 0x002000009fac783b */ /* 0x000fee0000000200 */
[C---:B--2---:R-:W-:Y:S08]  /*ec50*/  HMMA.16816.F32 R28, R168.reuse, R176, R28 ;  /* 0x000000b0a81c723c */ /* 0x044ff0000000181c */
[----:B------:R-:W-:Y:S01]  /*ec60*/  HMMA.16816.F32 R32, R168, R178, R32 ;  /* 0x000000b2a820723c */ /* 0x000fe20000001820 */
[----:B------:R-:W1:Y:S05]  /*ec70*/  LDSM.16.M88.4 R168, [R198+0x4000] ;  /* 0x00400000c6a8783b */ /* 0x000e6a0000000200 */
        /* <DEDUP_REMOVED lines=9> */
[----:B------:R-:W-:Y:S07]  /*ed10*/  LDSM.16.M88.4 R172, [R214] ;  /* 0x00000000d6ac783b */ /* 0x000fee0000000200 */
[C---:B--2---:R-:W-:Y:S08]  /*ed20*/  HMMA.16816.F32 R28, R168.reuse, R176, R28 ;  /* 0x000000b0a81c723c */ /* 0x044ff0000000181c */
[----:B------:R-:W-:Y:S01]  /*ed30*/  HMMA.16816.F32 R32, R168, R178, R32 ;  /* 0x000000b2a820723c */ /* 0x000fe20000001820 */
[----:B------:R-:W1:Y:S05]  /*ed40*/  LDSM.16.M88.4 R168, [R199+0x4000] ;  /* 0x00400000c7a8783b */ /* 0x000e6a0000000200 */
[----:B------:R-:W2:Y:S02]  /*ed50*/  LDSM.16.M88.4 R176, [R213] ;  /* 0x00000000d5b0783b */ /* 0x000ea40000000200 */
[C---:B-1----:R-:W-:Y:S08]  /*ed60*/  HMMA.16816.F32 R4, R168.reuse, R172, R4 ;  /* 0x000000aca804723c */ /* 0x042ff00000001804 */
[C---:B------:R-:W-:Y:S01]  /*ed70*/  HMMA.16816.F32 R8, R168.reuse, R174, R8 ;  /* 0x000000aea808723c */ /* 0x040fe20000001808 */
[----:B------:R-:W1:Y:S07]  /*ed80*/  LDSM.16.M88.4 R172, [R212] ;  /* 0x00000000d4ac783b */ /* 0x000e6e0000000200 */
[C---:B--2---:R-:W-:Y:S08]  /*ed90*/  HMMA.16816.F32 R12, R168.reuse, R176, R12 ;  /* 0x000000b0a80c723c */ /* 0x044ff0000000180c */
[C---:B------:R-:W-:Y:S01]  /*eda0*/  HMMA.16816.F32 R16, R168.reuse, R178, R16 ;  /* 0x000000b2a810723c */ /* 0x040fe20000001810 */
[----:B------:R-:W2:Y:S07]  /*edb0*/  LDSM.16.M88.4 R176, [R211] ;  /* 0x00000000d3b0783b */ /* 0x000eae0000000200 */
        /* <DEDUP_REMOVED lines=129> */
[----:B------:R-:W2:Y:S01]  /*f5d0*/  LDSM.16.M88.4 R176, [R194+0x7800] ;  /* 0x00780000c2b0783b */ /* 0x000ea20000000200 */
[----:B------:R-:W-:Y:S04]  /*f5e0*/  DEPBAR.LE SB0, 0x0 ;  /* 0x000080000000791a */ /* 0x000fe80000000000 */
[----:B------:R-:W-:Y:S02]  /*f5f0*/  BAR.SYNC.DEFER_BLOCKING 0x0 ;  /* 0x0000000000007b1d */ /* 0x000fe40000010000 */
[C---:B-1----:R-:W-:Y:S04]  /*f600*/  HMMA.16816.F32 R20, R168.reuse, R172, R20 ;  /* 0x000000aca814723c */ /* 0x042fe80000001814 */
[----:B------:R-:W-:Y:S01]  /*f610*/  @!PT LDS RZ, [RZ] ;  /* 0x00000000fffff984 */ /* 0x000fe20000000800 */
[----:B------:R-:W-:Y:S01]  /*f620*/  @!PT LDS RZ, [RZ] ;  /* 0x00000000fffff984 */ /* 0x000fe20000000800 */
[----:B------:R-:W-:Y:S01]  /*f630*/  @!PT LDS RZ, [RZ] ;  /* 0x00000000fffff984 */ /* 0x000fe20000000800 */
[----:B------:R1:W-:Y:S03]  /*f640*/  @P0 LDGSTS.E.BYPASS.LTC128B.128 [R223+0x8100], [R220.64], !P5 ;  /* 0x08100000dcdf0fae */ /* 0x0003e6000e901d46 */
[----:B------:R-:W-:Y:S01]  /*f650*/  @P0 IADD3 R173, P1, R230, 0x80, RZ ;  /* 0x00000080e6ad0810 */ /* 0x000fe20007f3e0ff */
[C---:B------:R-:W-:Y:S01]  /*f660*/  HMMA.16816.F32 R24, R168.reuse, R174, R24 ;  /* 0x000000aea818723c */ /* 0x040fe20000001818 */
[----:B------:R3:W-:Y:S03]  /*f670*/  @P0 LDGSTS.E.BYPASS.LTC128B.128 [R223+0xa100], [R180.64], !P4 ;  /* 0x0a100000b4df0fae */ /* 0x0007e6000e101d46 */
[----:B------:R-:W-:Y:S01]  /*f680*/  @P0 IMAD.X R188, RZ, RZ, R229, P1 ;  /* 0x000000ffffbc0224 */ /* 0x000fe200008e06e5 */
[----:B------:R-:W-:Y:S03]  /*f690*/  @P0 IADD3 R0, P1, R156, R173, RZ ;  /* 0x000000ad9c000210 */ /* 0x000fe60007f3e0ff */
[C---:B--2---:R-:W-:Y:S04]  /*f6a0*/  HMMA.16816.F32 R28, R168.reuse, R176, R28 ;  /* 0x000000b0a81c723c */ /* 0x044fe8000000181c */
[C---:B------:R-:W-:Y:S01]  /*f6b0*/  @P0 IMAD.X R3, R219.reuse, 0x1, R188, P1 ;  /* 0x00000001db030824 */ /* 0x040fe200008e06bc */
[C---:B------:R-:W-:Y:S03]  /*f6c0*/  @P0 LEA R186, P1, R0.reuse, c[0x0][0x1c8], 0x1 ;  /* 0x0000720000ba0a11 */ /* 0x040fe600078208ff */
[----:B------:R-:W-:Y:S04]  /*f6d0*/  HMMA.16816.F32 R32, R168, R178, R32 ;  /* 0x000000b2a820723c */ /* 0x000fe80000001820 */
[----:B------:R-:W-:Y:S01]  /*f6e0*/  @P0 LEA.HI.X R187, R0, c[0x0][0x1cc], R3, 0x1, P1 ;  /* 0x0000730000bb0a11 */ /* 0x000fe200008f0c03 */
[----:B------:R-:W-:Y:S04]  /*f6f0*/  @P0 IMAD.MOV.U32 R0, RZ, RZ, c[0x0][0x1e0] ;  /* 0x00007800ff000624 */ /* 0x000fe800078e00ff */
[----:B------:R1:W-:Y:S03]  /*f700*/  @P0 LDGSTS.E.BYPASS.LTC128B.128 [R223+0xc100], [R186.64], !P3 ;  /* 0x0c100000badf0fae */ /* 0x0003e6000d901d46 */
[C---:B------:R-:W-:Y:S04]  /*f710*/  @P0 LEA R3, P1, R0.reuse, R156, 0x5 ;  /* 0x0000009c00030211 */ /* 0x040fe800078228ff */
[----:B------:R-:W-:Y:S02]  /*f720*/  @P0 LEA.HI.X R0, R0, R219, R158, 0x5, P1 ;  /* 0x000000db00000211 */ /* 0x000fe400008f2c9e */
[----:B------:R-:W-:Y:S05]  /*f730*/  @P0 IADD3 R158, P1, R230, 0xc0, RZ ;  /* 0x000000c0e69e0810 */ /* 0x000fea0007f3e0ff */
[--C-:B------:R-:W-:Y:S01]  /*f740*/  @P0 IMAD.X R172, RZ, RZ, R229.reuse, P1 ;  /* 0x000000ffffac0224 */ /* 0x100fe200008e06e5 */
[----:B------:R-:W-:Y:S05]  /*f750*/  @P0 IADD3 R156, P1, R156, R158, RZ ;  /* 0x0000009e9c9c0210 */ /* 0x000fea0007f3e0ff */
[----:B------:R-:W-:Y:S01]  /*f760*/  @P0 IMAD.X R174, R219, 0x1, R172, P1 ;  /* 0x00000001dbae0824 */ /* 0x000fe200008e06ac */
[C---:B------:R-:W-:Y:S04]  /*f770*/  @P0 LEA R184, P1, R156.reuse, c[0x0][0x1c8], 0x1 ;  /* 0x000072009cb80a11 */ /* 0x040fe800078208ff */
[----:B------:R-:W-:Y:S02]  /*f780*/  @P0 LEA.HI.X R185, R156, c[0x0][0x1cc], R174, 0x1, P1 ;  /* 0x000073009cb90a11 */ /* 0x000fe400008f0cae */
[C---:B------:R-:W-:Y:S03]  /*f790*/  @P0 IADD3 R156, P1, R3.reuse, R230, RZ ;  /* 0x000000e6039c0210 */ /* 0x040fe60007f3e0ff */
[----:B------:R1:W-:Y:S02]  /*f7a0*/  @P0 LDGSTS.E.BYPASS.LTC128B.128 [R223+0xe100], [R184.64], !P2 ;  /* 0x0e100000b8df0fae */ /* 0x0003e4000d101d46 */
[----:B------:R-:W-:Y:S01]  /*f7b0*/  @P0 IMAD.X R174, R0, 0x1, R229, P1 ;  /* 0x0000000100ae0824 */ /* 0x000fe200008e06e5 */
[C---:B------:R-:W-:Y:S04]  /*f7c0*/  @P0 LEA R182, P1, R156.reuse, c[0x0][0x1c8], 0x1 ;  /* 0x000072009cb60a11 */ /* 0x040fe800078208ff */
[----:B------:R-:W-:Y:S02]  /*f7d0*/  @P0 LEA.HI.X R183, R156, c[0x0][0x1cc], R174, 0x1, P1 ;  /* 0x000073009cb70a11 */ /* 0x000fe400008f0cae */
[C---:B------:R-:W-:Y:S03]  /*f7e0*/  @P0 IADD3 R156, P1, R3.reuse, R222, RZ ;  /* 0x000000de039c0210 */ /* 0x040fe60007f3e0ff */
[----:B------:R1:W-:Y:S02]  /*f7f0*/  @P0 LDGSTS.E.BYPASS.LTC128B.128 [R223+0x9100], [R182.64], !P5 ;  /* 0x09100000b6df0fae */ /* 0x0003e4000e901d46 */
[----:B------:R-:W-:Y:S01]  /*f800*/  @P0 IMAD.X R174, R0, 0x1, R224, P1 ;  /* 0x0000000100ae0824 */ /* 0x000fe200008e06e0 */
[C---:B---3--:R-:W-:Y:S04]  /*f810*/  @P0 LEA R180, P1, R156.reuse, c[0x0][0x1c8], 0x1 ;  /* 0x000072009cb40a11 */ /* 0x048fe800078208ff */
[----:B------:R-:W-:Y:S02]  /*f820*/  @P0 LEA.HI.X R181, R156, c[0x0][0x1cc], R174, 0x1, P1 ;  /* 0x000073009cb50a11 */ /* 0x000fe400008f0cae */
[C---:B------:R-:W-:Y:S03]  /*f830*/  @P0 IADD3 R156, P1, R3.reuse, R173, RZ ;  /* 0x000000ad039c0210 */ /* 0x040fe60007f3e0ff */
[----:B------:R1:W-:Y:S02]  /*f840*/  @P0 LDGSTS.E.BYPASS.LTC128B.128 [R223+0xb100], [R180.64], !P4 ;  /* 0x0b100000b4df0fae */ /* 0x0003e4000e101d46 */
[----:B------:R-:W-:Y:S01]  /*f850*/  @P0 IMAD.X R173, R0, 0x1, R188, P1 ;  /* 0x0000000100ad0824 */ /* 0x000fe200008e06bc */
[----:B------:R-:W-:Y:S01]  /*f860*/  @P0 IADD3 R3, P1, R3, R158, RZ ;  /* 0x0000009e03030210 */ /* 0x000fe20007f3e0ff */
[----:B------:R-:W-:Y:S04]  /*f870*/  IMAD.SHL.U32 R158, R218, 0x40, RZ ;  /* 0x00000040da9e7824 */ /* 0x000fe800078e00ff */
[----:B------:R-:W-:Y:S01]  /*f880*/  @P0 IMAD.X R0, R0, 0x1, R172, P1 ;  /* 0x0000000100000824 */ /* 0x000fe200008e06ac */
[C---:B------:R-:W-:Y:S01]  /*f890*/  @P0 LEA R176, P1, R156.reuse, c[0x0][0x1c8], 0x1 ;  /* 0x000072009cb00a11 */ /* 0x040fe200078208ff */
[----:B-----5:R-:W-:Y:S02]  /*f8a0*/  IMAD.IADD R172, R225, 0x1, R243 ;  /* 0x00000001e1ac7824 */ /* 0x020fe400078e02f3 */
        /* <DEDUP_REMOVED lines=15> */
[----:B--2---:R-:W-:Y:S02]  /*f9a0*/  IMAD.IADD R3, R173, 0x1, R156 ;  /* 0x00000001ad037824 */ /* 0x004fe400078e029c */
        /* <DEDUP_REMOVED lines=15> */
.L_x_1707:
[----:B------:R-:W-:Y:S04]  /*faa0*/  MOV R168, c[0x0][0x32c] ;  /* 0x0000cb0000a87a02 */ /* 0x000fe80000000f00 */
[----:B------:R-:W-:Y:S11]  /*fab0*/  ISETP.NE.AND P0, PT, R168, 0x1, PT ;  /* 0x00000001a800780c */ /* 0x000ff60003f05270 */
[----:B------:R-:W-:Y:S02]  /*fac0*/  @!UPT UIADD3 URZ, URZ, URZ, URZ ;  /* 0x0000003f3f3ff290 */ /* 0x000fe4000fffe03f */
[----:B------:R-:W-:Y:S05]  /*fad0*/  @P0 IMAD.HI.U32 R168, R156, c[0x0][0x330], RZ ;  /* 0x0000cc009ca80a27 */ /* 0x000fea00078e00ff */
[----:B------:R-:W-:Y:S02]  /*fae0*/  @P0 SHF.R.U32.HI R156, RZ, c[0x0][0x334], R168 ;  /* 0x0000cd00ff9c0a19 */ /* 0x000fe400000116a8 */
.L_x_1708:
[----:B------:R-:W-:Y:S05]  /*faf0*/  BSYNC B0 ;  /* 0x0000000000007941 */ /* 0x000fea0003800000 */
.L_x_1706:
[----:B------:R-:W-:Y:S04]  /*fb00*/  IMAD R156, R156, c[0x0][0x32c], -R158 ;  /* 0x0000cb009c9c7a24 */ /* 0x000fe800078e0a9e */
[----:B------:R-:W-:Y:S05]  /*fb10*/  IMAD.IADD R156, R156, 0x1, -R238 ;  /* 0x000000019c9c7824 */ /* 0x000fea00078e0aee */
[----:B------:R-:W-:Y:S02]  /*fb20*/  IMNMX R0, R0, R156, !PT ;  /* 0x0000009c00007217 */ /* 0x000fe40007800200 */
[----:B------:R-:W-:Y:S04]  /*fb30*/  IADD3 R156, R156, c[0x0][0x32c], RZ ;  /* 0x0000cb009c9c7a10 */ /* 0x000fe80007ffe0ff */
[----:B------:R-:W-:Y:S02]  /*fb40*/  IMNMX R3, R3, R156, PT ;  /* 0x0000009c03037217 */ /* 0x000fe40003800200 */
.L_x_1705:
        /* <DEDUP_REMOVED lines=66> */
.L_x_1711:
[----:B------:R-:W-:Y:S04]  /*ff70*/  MOV R21, c[0x0][0x32c] ;  /* 0x0000cb0000157a02 */ /* 0x000fe80000000f00 */
[----:B------:R-:W-:Y:S11]  /*ff80*/  ISETP.NE.AND P0, PT, R21, 0x1, PT ;  /* 0x000000011500780c */ /* 0x000ff60003f05270 */
[----:B------:R-:W-:Y:S02]  /*ff90*/  @!UPT UIADD3 URZ, URZ, URZ, URZ ;  /* 0x0000003f3f3ff290 */ /* 0x000fe4000fffe03f */
[----:B------:R-:W-:Y:S05]  /*ffa0*/  @P0 IMAD.HI.U32 R21, R0, c[0x0][0x330], RZ ;  /* 0x0000cc0000150a27 */ /* 0x000fea00078e00ff */
[----:B------:R-:W-:Y:S02]  /*ffb0*/  @P0 SHF.R.U32.HI R0, RZ, c[0x0][0x334], R21 ;  /* 0x0000cd00ff000a19 */ /* 0x000fe40000011615 */
.L_x_1712:
[----:B------:R-:W-:Y:S05]  /*ffc0*/  BSYNC B0 ;  /* 0x0000000000007941 */ /* 0x000fea0003800000 */
.L_x_1710:
[----:B------:R-:W-:Y:S04]  /*ffd0*/  IMAD R158, R0, c[0x0][0x32c], -R158 ;  /* 0x0000cb00009e7a24 */ /* 0x000fe800078e0a9e */
[----:B------:R-:W-:Y:S05]  /*ffe0*/  IMAD.IADD R0, R158, 0x1, -R238 ;  /* 0x000000019e007824 */ /* 0x000fea00078e0aee */
[----:B------:R-:W-:Y:S02]  /*fff0*/  IMNMX R3, R3, R0, !PT ;  /* 0x0000000003037217 */ /* 0x000fe40007800200 */
[----:B------:R-:W-:Y:S04]  /*10000*/  IADD3 R0, R0, c[0x0][0x32c], RZ ;  /* 0x0000cb0000007a10 */ /* 0x000fe80007ffe0ff */
[----:B------:R-:W-:Y:S02]  /*10010*/  IMNMX R4, R4, R0, PT ;  /* 0x0000000004047217 */ /* 0x000fe40003800200 */
.L_x_1709:
        /* <DEDUP_REMOVED lines=51> */
[--C-:B------:R-:W-:Y:S02]  /*10350*/  FFMA.FTZ R185, R12, c[0x0][0x2d0], -R2.reuse ;  /* 0x0000b4000cb97a23 */ /* 0x100fe40000010802 */
[----:B------:R-:W-:Y:S01]  /*10360*/  FFMA.FTZ R183, R8, c[0x0][0x2d0], -R2 ;  /* 0x0000b40008b77a23 */ /* 0x000fe20000010802 */
[C---:B------:R-:W-:Y:S02]  /*10370*/  ISETP.LT.OR P0, PT, R4.reuse, 0xa, P0 ;  /* 0x0000000a0400780c */ /* 0x040fe40000701670 */
[----:B------:R-:W1:Y:S02]  /*10380*/  MUFU.EX2 R2, R0 ;  /* 0x0000000000027308 */ /* 0x000e640000000800 */
[----:B------:R-:W-:Y:S02]  /*10390*/  FSEL R11, R11, -INF , !P0 ;  /* 0xff8000000b0b7808 */ /* 0x000fe40004000000 */
[C---:B------:R-:W-:Y:S04]  /*103a0*/  ISETP.GT.AND P0, PT, R3.reuse, 0x10, P1 ;  /* 0x000000100300780c */ /* 0x040fe80000f04270 */
[----:B------:R-:W-:Y:S02]  /*103b0*/  ISETP.LT.OR P0, PT, R4, 0x11, P0 ;  /* 0x000000110400780c */ /* 0x000fe40000701670 */
[----:B------:R-:W2:Y:S02]  /*103c0*/  MUFU.EX2 R8, R24 ;  /* 0x0000001800087308 */ /* 0x000ea40000000800 */
[----:B------:R-:W-:Y:S02]  /*103d0*/  FSEL R33, R14, -INF , !P0 ;  /* 0xff8000000e217808 */ /* 0x000fe40004000000 */
[----:B------:R-:W-:Y:S04]  /*103e0*/  ISETP.GT.AND P0, PT, R3, 0x11, P1 ;  /* 0x000000110300780c */ /* 0x000fe80000f04270 */
[----:B------:R-:W-:Y:S02]  /*103f0*/  ISETP.LT.OR P0, PT, R4, 0x12, P0 ;  /* 0x000000120400780c */ /* 0x000fe40000701670 */
[----:B------:R-:W-:Y:S02]  /*10400*/  MUFU.EX2 R17, R32 ;  /* 0x0000002000117308 */ /* 0x000fe40000000800 */
[----:B------:R-:W-:Y:S02]  /*10410*/  FSEL R15, R15, -INF , !P0 ;  /* 0xff8000000f0f7808 */ /* 0x000fe40004000000 */
[C---:B------:R-:W-:Y:S01]  /*10420*/  ISETP.GT.AND P0, PT, R3.reuse, 0x18, P1 ;  /* 0x000000180300780c */ /* 0x040fe20000f04270 */
[C---:B-1----:R-:W-:Y:S02]  /*10430*/  FFMA.FTZ R0, R2.reuse, R237, R9 ;  /* 0x000000ed02007223 */ /* 0x042fe40000010009 */
[----:B------:R-:W-:Y:S01]  /*10440*/  FMUL.FTZ R132, R2, R132 ;  /* 0x0000008402847220 */ /* 0x000fe20000410000 */
[----:B------:R-:W-:Y:S01]  /*10450*/  ISETP.LT.OR P0, PT, R4, 0x19, P0 ;  /* 0x000000190400780c */ /* 0x000fe20000701670 */
[C---:B------:R-:W-:Y:S01]  /*10460*/  FMUL.FTZ R133, R2.reuse, R133 ;  /* 0x0000008502857220 */ /* 0x040fe20000410000 */
[----:B------:R-:W-:Y:S01]  /*10470*/  MUFU.EX2 R178, R178 ;  /* 0x000000b200b27308 */ /* 0x000fe20000000800 */
[----:B------:R-:W-:Y:S01]  /*10480*/  FMUL.FTZ R136, R2, R136 ;  /* 0x0000008802887220 */ /* 0x000fe20000410000 */
[----:B------:R-:W-:Y:S01]  /*10490*/  FSEL R158, R18, -INF , !P0 ;  /* 0xff800000129e7808 */ /* 0x000fe20004000000 */
[C---:B------:R-:W-:Y:S01]  /*104a0*/  FMUL.FTZ R137, R2.reuse, R137 ;  /* 0x0000008902897220 */ /* 0x040fe20000410000 */
[----:B------:R-:W-:Y:S01]  /*104b0*/  ISETP.GT.AND P0, PT, R3, 0x19, P1 ;  /* 0x000000190300780c */ /* 0x000fe20000f04270 */
[----:B------:R-:W-:Y:S01]  /*104c0*/  FMUL.FTZ R140, R2, R140 ;  /* 0x0000008c028c7220 */ /* 0x000fe20000410000 */
[----:B--2---:R-:W-:Y:S01]  /*104d0*/  F2FP.PACK_AB R16, R8, R9 ;  /* 0x000000090810723e */ /* 0x004fe200000000ff */
[----:B------:R-:W-:Y:S01]  /*104e0*/  FMUL.FTZ R141, R2, R141 ;  /* 0x0000008d028d7220 */ /* 0x000fe20000410000 */
[----:B------:R-:W-:Y:S01]  /*104f0*/  ISETP.LT.OR P0, PT, R4, 0x1a, P0 ;  /* 0x0000001a0400780c */ /* 0x000fe20000701670 */
[C---:B------:R-:W-:Y:S01]  /*10500*/  FMUL.FTZ R144, R2.reuse, R144 ;  /* 0x0000009002907220 */ /* 0x040fe20000410000 */
[----:B------:R-:W-:Y:S01]  /*10510*/  MUFU.EX2 R9, R28 ;  /* 0x0000001c00097308 */ /* 0x000fe20000000800 */
[C---:B------:R-:W-:Y:S01]  /*10520*/  FMUL.FTZ R145, R2.reuse, R145 ;  /* 0x0000009102917220 */ /* 0x040fe20000410000 */
[----:B------:R-:W-:Y:S01]  /*10530*/  FSEL R168, R19, -INF , !P0 ;  /* 0xff80000013a87808 */ /* 0x000fe20004000000 */
[C---:B------:R-:W-:Y:S01]  /*10540*/  FMUL.FTZ R148, R2.reuse, R148 ;  /* 0x0000009402947220 */ /* 0x040fe20000410000 */
[C---:B------:R-:W-:Y:S01]  /*10550*/  ISETP.GT.AND P0, PT, R3.reuse, 0x20, P1 ;  /* 0x000000200300780c */ /* 0x040fe20000f04270 */
[C---:B------:R-:W-:Y:S02]  /*10560*/  FMUL.FTZ R149, R2.reuse, R149 ;  /* 0x0000009502957220 */ /* 0x040fe40000410000 */
[----:B------:R-:W-:Y:S01]  /*10570*/  FMUL.FTZ R152, R2, R152 ;  /* 0x0000009802987220 */ /* 0x000fe20000410000 */
[----:B------:R-:W-:Y:S01]  /*10580*/  ISETP.LT.OR P0, PT, R4, 0x21, P0 ;  /* 0x000000210400780c */ /* 0x000fe20000701670 */
[C---:B------:R-:W-:Y:S01]  /*10590*/  FMUL.FTZ R153, R2.reuse, R153 ;  /* 0x0000009902997220 */ /* 0x040fe20000410000 */
[----:B------:R-:W1:Y:S01]  /*105a0*/  MUFU.EX2 R19, R29 ;  /* 0x0000001d00137308 */ /* 0x000e620000000800 */
        /* <DEDUP_REMOVED lines=12> */
[----:B------:R-:W-:Y:S01]  /*10670*/  LDSM.16.MT88.4 R20, [R192] ;  /* 0x00000000c014783b */ /* 0x000fe20000004200 */
[----:B------:R-:W-:Y:S02]  /*10680*/  FMUL.FTZ R49, R2, R49 ;  /* 0x0000003102317220 */ /* 0x000fe40000410000 */
[----:B------:R-:W-:Y:S01]  /*10690*/  ISETP.LT.OR P0, PT, R4, 0x29, P0 ;  /* 0x000000290400780c */ /* 0x000fe20000701670 */
[C---:B------:R-:W-:Y:S02]  /*106a0*/  FMUL.FTZ R52, R2.reuse, R52 ;  /* 0x0000003402347220 */ /* 0x040fe40000410000 */
[----:B------:R-:W-:Y:S01]  /*106b0*/  FMUL.FTZ R53, R2, R53 ;  /* 0x0000003502357220 */ /* 0x000fe20000410000 */
[----:B------:R-:W-:Y:S01]  /*106c0*/  FSEL R171, R26, -INF , !P0 ;  /* 0xff8000001aab7808 */ /* 0x000fe20004000000 */
[C---:B------:R-:W-:Y:S01]  /*106d0*/  FMUL.FTZ R56, R2.reuse, R56 ;  /* 0x0000003802387220 */ /* 0x040fe20000410000 */
[----:B------:R-:W-:Y:S01]  /*106e0*/  ISETP.GT.AND P0, PT, R3, 0x29, P1 ;  /* 0x000000290300780c */ /* 0x000fe20000f04270 */
[C---:B------:R-:W-:Y:S01]  /*106f0*/  FMUL.FTZ R57, R2.reuse, R57 ;  /* 0x0000003902397220 */ /* 0x040fe20000410000 */
[----:B-1----:R-:W-:Y:S01]  /*10700*/  F2FP.PACK_AB R24, R17, R19 ;  /* 0x000000131118723e */ /* 0x002fe200000000ff */
        /* <DEDUP_REMOVED lines=36> */
[----:B------:R-:W1:Y:S01]  /*10950*/  MUFU.EX2 R8, R25 ;  /* 0x0000001900087308 */ /* 0x000e620000000800 */
        /* <DEDUP_REMOVED lines=18> */
[----:B------:R-:W-:Y:S01]  /*10a80*/  FMUL.FTZ R124, R2, R124 ;  /* 0x0000007c027c7220 */ /* 0x000fe20000410000 */
[----:B-1----:R-:W-:Y:S01]  /*10a90*/  F2FP.PACK_AB R18, R8, R9 ;  /* 0x000000090812723e */ /* 0x002fe200000000ff */
[----:B------:R-:W-:Y:S01]  /*10aa0*/  FMUL.FTZ R125, R2, R125 ;  /* 0x0000007d027d7220 */ /* 0x000fe20000410000 */
[----:B------:R-:W-:Y:S01]  /*10ab0*/  FMNMX.FTZ R0, R168, R0, !PT ;  /* 0x00000000a8007209 */ /* 0x000fe20007810000 */
[C---:B------:R-:W-:Y:S02]  /*10ac0*/  FMUL.FTZ R128, R2.reuse, R128 ;  /* 0x0000008002807220 */ /* 0x040fe40000410000 */
[----:B------:R-:W-:Y:S01]  /*10ad0*/  FMUL.FTZ R129, R2, R129 ;  /* 0x0000008102817220 */ /* 0x000fe20000410000 */
        /* <DEDUP_REMOVED lines=15> */
[C---:B------:R-:W-:Y:S02]  /*10bd0*/  FMUL.FTZ R4, R3.reuse, c[0x0][0x2d0] ;  /* 0x0000b40003047a20 */ /* 0x040fe40000410000 */
[----:B------:R-:W-:Y:S01]  /*10be0*/  FADD.FTZ R14, R8, R0 ;  /* 0x00000000080e7221 */ /* 0x000fe20000010000 */
[----:B------:R-:W-:Y:S01]  /*10bf0*/  FSEL R0, R3, RZ, P0 ;  /* 0x000000ff03007208 */ /* 0x000fe20000000000 */
[----:B------:R-:W-:Y:S01]  /*10c00*/  FMUL.FTZ R8, R2, R164 ;  /* 0x000000a402087220 */ /* 0x000fe20000410000 */
[----:B------:R-:W-:Y:S01]  /*10c10*/  FSEL R13, R4, RZ, P0 ;  /* 0x000000ff040d7208 */ /* 0x000fe20000000000 */
[----:B------:R-:W-:Y:S01]  /*10c20*/  FMUL.FTZ R4, R2, R160 ;  /* 0x000000a002047220 */ /* 0x000fe20000410000 */
[----:B------:R-:W-:Y:S01]  /*10c30*/  ISETP.GT.AND P0, PT, R218, R228, PT ;  /* 0x000000e4da00720c */ /* 0x000fe20003f04270 */
[----:B------:R-:W-:Y:S02]  /*10c40*/  FADD.FTZ R0, -R0, R157 ;  /* 0x0000009d00007221 */ /* 0x000fe40000010100 */
[--C-:B------:R-:W-:Y:S02]  /*10c50*/  FFMA.FTZ R6, R6, c[0x0][0x2d0], -R13.reuse ;  /* 0x0000b40006067a23 */ /* 0x100fe4000001080d */
[----:B------:R-:W-:Y:S02]  /*10c60*/  FMUL.FTZ R0, R0, c[0x0][0x2d0] ;  /* 0x0000b40000007a20 */ /* 0x000fe40000410000 */
[--C-:B------:R-:W-:Y:S01]  /*10c70*/  FFMA.FTZ R10, R5, c[0x0][0x2d0], -R13.reuse ;  /* 0x0000b400050a7a23 */ /* 0x100fe2000001080d */
[----:B------:R1:W-:Y:S01]  /*10c80*/  MUFU.EX2 R160, R6 ;  /* 0x0000000600a07308 */ /* 0x0003e20000000800 */
[----:B------:R-:W-:Y:S02]  /*10c90*/  FMUL.FTZ R5, R2, R161 ;  /* 0x000000a102057220 */ /* 0x000fe40000410000 */
[--C-:B------:R-:W-:Y:S02]  /*10ca0*/  FFMA.FTZ R2, R11, c[0x0][0x2d0], -R13.reuse ;  /* 0x0000b4000b027a23 */ /* 0x100fe4000001080d */
[--C-:B------:R-:W-:Y:S05]  /*10cb0*/  FFMA.FTZ R7, R7, c[0x0][0x2d0], -R13.reuse ;  /* 0x0000b40007077a23 */ /* 0x100fea000001080d */
[----:B------:R-:W2:Y:S10]  /*10cc0*/  MUFU.EX2 R31, R7 ;  /* 0x00000007001f7308 */ /* 0x000eb40000000800 */
[----:B------:R-:W-:Y:S01]  /*10cd0*/  MUFU.EX2 R30, R10 ;  /* 0x0000000a001e7308 */ /* 0x000fe20000000800 */
[----:B-1----:R-:W-:Y:S04]  /*10ce0*/  FADD.FTZ R6, R19, R14 ;  /* 0x0000000e13067221 */ /* 0x002fe80000010000 */
[----:B------:R-:W-:Y:S05]  /*10cf0*/  FADD.FTZ R164, R17, R6 ;  /* 0x0000000611a47221 */ /* 0x000fea0000010000 */
[----:B------:R-:W1:Y:S01]  /*10d00*/  MUFU.EX2 R0, R0 ;  /* 0x0000000000007308 */ /* 0x000e620000000800 */
[----:B--2---:R-:W-:Y:S09]  /*10d10*/  F2FP.PACK_AB R17, R31, R160 ;  /* 0x000000a01f11723e */ /* 0x004ff200000000ff */
[----:B------:R-:W2:Y:S10]  /*10d20*/  MUFU.EX2 R29, R2 ;  /* 0x00000002001d7308 */ /* 0x000eb40000000800 */
[----:B------:R-:W-:Y:S01]  /*10d30*/  MUFU.EX2 R161, R174 ;  /* 0x000000ae00a17308 */ /* 0x000fe20000000800 */
[C---:B-1----:R-:W-:Y:S02]  /*10d40*/  FMUL.FTZ R6, R0.reuse, R162 ;  /* 0x000000a200067220 */ /* 0x042fe40000410000 */
[C---:B------:R-:W-:Y:S02]  /*10d50*/  FMUL.FTZ R7, R0.reuse, R163 ;  /* 0x000000a300077220 */ /* 0x040fe40000410000 */
[C---:B------:R-:W-:Y:S02]  /*10d60*/  FMUL.FTZ R10, R0.reuse, R166 ;  /* 0x000000a6000a7220 */ /* 0x040fe40000410000 */
[C---:B------:R-:W-:Y:S03]  /*10d70*/  FMUL.FTZ R11, R0.reuse, R167 ;  /* 0x000000a7000b7220 */ /* 0x040fe60000410000 */
[----:B------:R-:W1:Y:S01]  /*10d80*/  MUFU.EX2 R162, R173 ;  /* 0x000000ad00a27308 */ /* 0x000e620000000800 */
[C---:B------:R-:W-:Y:S01]  /*10d90*/  FMUL.FTZ R134, R0.reuse, R134 ;  /* 0x0000008600867220 */ /* 0x040fe20000410000 */
[----:B--2---:R-:W-:Y:S01]  /*10da0*/  F2FP.PACK_AB R19, R29, R30 ;  /* 0x0000001e1d13723e */ /* 0x004fe200000000ff */
[C---:B------:R-:W-:Y:S02]  /*10db0*/  FMUL.FTZ R135, R0.reuse, R135 ;  /* 0x0000008700877220 */ /* 0x040fe40000410000 */
[C---:B------:R-:W-:Y:S02]  /*10dc0*/  FMUL.FTZ R138, R0.reuse, R138 ;  /* 0x0000008a008a7220 */ /* 0x040fe40000410000 */
[C---:B------:R-:W-:Y:S02]  /*10dd0*/  FMUL.FTZ R139, R0.reuse, R139 ;  /* 0x0000008b008b7220 */ /* 0x040fe40000410000 */
[C---:B------:R-:W-:Y:S01]  /*10de0*/  HMMA.16816.F32 R4, R16.reuse, R20, R4 ;  /* 0x000000141004723c */ /* 0x040fe20000001804 */
[----:B------:R-:W-:Y:S04]  /*10df0*/  MUFU.EX2 R163, R181 ;  /* 0x000000b500a37308 */ /* 0x000fe80000000800 */
[C---:B------:R-:W-:Y:S02]  /*10e00*/  FMUL.FTZ R142, R0.reuse, R142 ;  /* 0x0000008e008e7220 */ /* 0x040fe40000410000 */
[C---:B------:R-:W-:Y:S01]  /*10e10*/  FMUL.FTZ R143, R0.reuse, R143 ;  /* 0x0000008f008f7220 */ /* 0x040fe20000410000 */
[C---:B------:R-:W-:Y:S01]  /*10e20*/  HMMA.16816.F32 R8, R16.reuse, R22, R8 ;  /* 0x000000161008723c */ /* 0x040fe20000001808 */
[----:B------:R-:W2:Y:S02]  /*10e30*/  LDSM.16.MT88.4 R20, [R193] ;  /* 0x00000000c114783b */ /* 0x000ea40000004200 */
[----:B------:R-:W-:Y:S01]  /*10e40*/  MUFU.EX2 R173, R180 ;  /* 0x000000b400ad7308 */ /* 0x000fe20000000800 */
[----:B------:R-:W-:Y:S01]  /*10e50*/  FMUL.FTZ R146, R0, R146 ;  /* 0x0000009200927220 */ /* 0x000fe20000410000 */
[----:B-1----:R-:W-:Y:S01]  /*10e60*/  F2FP.PACK_AB R26, R162, R161 ;  /* 0x000000a1a21a723e */ /* 0x002fe200000000ff */
[C---:B------:R-:W-:Y:S02]  /*10e70*/  FMUL.FTZ R147, R0.reuse, R147 ;  /* 0x0000009300937220 */ /* 0x040fe40000410000 */
[C---:B------:R-:W-:Y:S04]  /*10e80*/  FMUL.FTZ R150, R0.reuse, R150 ;  /* 0x0000009600967220 */ /* 0x040fe80000410000 */
        /* <DEDUP_REMOVED lines=58> */
[----:B------:R-:W-:Y:S02]  /*11230*/  FFMA.FTZ R0, R0, R239, R160 ;  /* 0x000000ef00007223 */ /* 0x000fe400000100a0 */
[--C-:B------:R-:W-:Y:S02]  /*11240*/  FFMA.FTZ R2, R33, c[0x0][0x2d0], -R13.reuse ;  /* 0x0000b40021027a23 */ /* 0x100fe4000001080d */
[----:B------:R-:W-:Y:S02]  /*11250*/  FADD.FTZ R0, R31, R0 ;  /* 0x000000001f007221 */ /* 0x000fe40000010000 */
[----:B------:R2:W-:Y:S01]  /*11260*/  MUFU.EX2 R28, R2 ;  /* 0x00000002001c7308 */ /* 0x0005e20000000800 */
[C---:B-1----:R-:W-:Y:S08]  /*11270*/  HMMA.16816.F32 R148, R16.reuse, R20, R148 ;  /* 0x000000141094723c */ /* 0x042ff00000001894 */
[C---:B------:R-:W-:Y:S01]  /*11280*/  HMMA.16816.F32 R152, R16.reuse, R22, R152 ;  /* 0x000000161098723c */ /* 0x040fe20000001898 */
[----:B------:R-:W1:Y:S03]  /*11290*/  LDSM.16.MT88.4 R20, [R192+0x2000] ;  /* 0x00200000c014783b */ /* 0x000e660000004200 */
[--C-:B--2---:R-:W-:Y:S04]  /*112a0*/  FFMA.FTZ R2, R15, c[0x0][0x2d0], -R13.reuse ;  /* 0x0000b4000f027a23 */ /* 0x104fe8000001080d */
[----:B------:R-:W2:Y:S04]  /*112b0*/  MUFU.EX2 R157, R2 ;  /* 0x00000002009d7308 */ /* 0x000ea80000000800 */
[----:B--2---:R-:W-:Y:S01]  /*112c0*/  F2FP.PACK_AB R25, R157, R28 ;  /* 0x0000001c9d19723e */ /* 0x004fe200000000ff */
[C---:B-1----:R-:W-:Y:S03]  /*112d0*/  HMMA.16816.F32 R36, R16.reuse, R20, R36 ;  /* 0x000000141024723c */ /* 0x042fe60000001824 */
[--C-:B------:R-:W-:Y:S04]  /*112e0*/  FFMA.FTZ R2, R158, c[0x0][0x2d0], -R13.reuse ;  /* 0x0000b4009e027a23 */ /* 0x100fe8000001080d */
[----:B------:R1:W-:Y:S01]  /*112f0*/  MUFU.EX2 R32, R2 ;  /* 0x0000000200207308 */ /* 0x0003e20000000800 */
[C---:B------:R-:W-:Y:S01]  /*11300*/  HMMA.16816.F32 R40, R16.reuse, R22, R40 ;  /* 0x000000161028723c */ /* 0x040fe20000001828 */
[----:B------:R-:W2:Y:S03]  /*11310*/  LDSM.16.MT88.4 R20, [R193+0x2000] ;  /* 0x00200000c114783b */ /* 0x000ea60000004200 */
[--C-:B-1----:R-:W-:Y:S05]  /*11320*/  FFMA.FTZ R2, R168, c[0x0][0x2d0], -R13.reuse ;  /* 0x0000b400a8027a23 */ /* 0x102fea000001080d */
[----:B------:R-:W-:Y:S10]  /*11330*/  MUFU.EX2 R168, R185 ;  /* 0x000000b900a87308 */ /* 0x000ff40000000800 */
[----:B------:R-:W1:Y:S01]  /*11340*/  MUFU.EX2 R158, R2 ;  /* 0x00000002009e7308 */ /* 0x000e620000000800 */
[C---:B--2---:R-:W-:Y:S08]  /*11350*/  HMMA.16816.F32 R44, R16.reuse, R20, R44 ;  /* 0x00000014102c723c */ /* 0x044ff0000000182c */
[C---:B------:R-:W-:Y:S01]  /*11360*/  HMMA.16816.F32 R48, R16.reuse, R22, R48 ;  /* 0x000000161030723c */ /* 0x040fe20000001830 */
[----:B------:R-:W2:Y:S03]  /*11370*/  LDSM.16.MT88.4 R20, [R196+0x2000] ;  /* 0x00200000c414783b */ /* 0x000ea60000004200 */
[----:B-1----:R-:W-:Y:S01]  /*11380*/  F2FP.PACK_AB R27, R158, R32 ;  /* 0x000000209e1b723e */ /* 0x002fe200000000ff */
[--C-:B------:R-:W-:Y:S02]  /*11390*/  FFMA.FTZ R2, R169, c[0x0][0x2d0], -R13.reuse ;  /* 0x0000b400a9027a23 */ /* 0x100fe4000001080d */
[----:B------:R-:W1:Y:S10]  /*113a0*/  MUFU.EX2 R169, R184 ;  /* 0x000000b800a97308 */ /* 0x000e740000000800 */
[----:B------:R3:W-:Y:S01]  /*113b0*/  MUFU.EX2 R14, R2 ;  /* 0x00000002000e7308 */ /* 0x0007e20000000800 */
[C---:B--2---:R-:W-:Y:S08]  /*113c0*/  HMMA.16816.F32 R52, R16.reuse, R20, R52 ;  /* 0x000000141034723c */ /* 0x044ff00000001834 */
[C---:B------:R-:W-:Y:S01]  /*113d0*/  HMMA.16816.F32 R56, R16.reuse, R22, R56 ;  /* 0x000000161038723c */ /* 0x040fe20000001838 */
[----:B------:R-:W2:Y:S03]  /*113e0*/  LDSM.16.MT88.4 R20, [R195+0x2000] ;  /* 0x00200000c314783b */ /* 0x000ea60000004200 */
[--C-:B---3--:R-:W-:Y:S02]  /*113f0*/  FFMA.FTZ R2, R170, c[0x0][0x2d0], -R13.reuse ;  /* 0x0000b400aa027a23 */ /* 0x108fe4000001080d */
[----:B------:R-:W-:Y:S10]  /*11400*/  MUFU.EX2 R170, R183 ;  /* 0x000000b700aa7308 */ /* 0x000ff40000000800 */
[----:B------:R3:W-:Y:S02]  /*11410*/  MUFU.EX2 R35, R2 ;  /* 0x0000000200237308 */ /* 0x0007e40000000800 */
[--C-:B---3--:R-:W-:Y:S01]  /*11420*/  FFMA.FTZ R2, R171, c[0x0][0x2d0], -R13.reuse ;  /* 0x0000b400ab027a23 */ /* 0x108fe2000001080d */
[C---:B--2---:R-:W-:Y:S07]  /*11430*/  HMMA.16816.F32 R60, R16.reuse, R20, R60 ;  /* 0x00000014103c723c */ /* 0x044fee000000183c */
[----:B------:R-:W-:Y:S01]  /*11440*/  MUFU.EX2 R171, R182 ;  /* 0x000000b600ab7308 */ /* 0x000fe20000000800 */
[C---:B------:R-:W-:Y:S01]  /*11450*/  HMMA.16816.F32 R64, R16.reuse, R22, R64 ;  /* 0x000000161040723c */ /* 0x040fe20000001840 */
[----:B------:R-:W2:Y:S08]  /*11460*/  LDSM.16.MT88.4 R20, [R192+0x4000] ;  /* 0x00400000c014783b */ /* 0x000eb00000004200 */
[----:B------:R3:W-:Y:S03]  /*11470*/  MUFU.EX2 R34, R2 ;  /* 0x0000000200227308 */ /* 0x0007e60000000800 */
[--C-:B---3--:R-:W-:Y:S07]  /*11480*/  FFMA.FTZ R2, R172, c[0x0][0x2d0], -R13.reuse ;  /* 0x0000b400ac027a23 */ /* 0x108fee000001080d */
[----:B------:R3:W-:Y:S01]  /*11490*/  MUFU.EX2 R33, R2 ;  /* 0x0000000200217308 */ /* 0x0007e20000000800 */
[C---:B--2---:R-:W-:Y:S08]  /*114a0*/  HMMA.16816.F32 R68, R16.reuse, R20, R68 ;  /* 0x000000141044723c */ /* 0x044ff00000001844 */
[C---:B------:R-:W-:Y:S01]  /*114b0*/  HMMA.16816.F32 R72, R16.reuse, R22, R72 ;  /* 0x000000161048723c */ /* 0x040fe20000001848 */
[----:B------:R-:W2:Y:S03]  /*114c0*/  LDSM.16.MT88.4 R20, [R193+0x4000] ;  /* 0x00400000c114783b */ /* 0x000ea60000004200 */
[----:B---3--:R-:W-:Y:S02]  /*114d0*/  FADD.FTZ R2, R30, R0 ;  /* 0x000000001e027221 */ /* 0x008fe40000010000 */
[----:B------:R-:W-:Y:S03]  /*114e0*/  FADD.FTZ R0, R161, R164 ;  /* 0x000000a4a1007221 */ /* 0x000fe60000010000 */
[----:B------:R-:W-:Y:S03]  /*114f0*/  LDSM.16.MT88.4 R164, [R192+0x1800] ;  /* 0x00180000c0a4783b */ /* 0x000fe60000004200 */
[----:B------:R-:W-:Y:S02]  /*11500*/  FADD.FTZ R15, R162, R0 ;  /* 0x00000000a20f7221 */ /* 0x000fe40000010000 */
[--C-:B------:R-:W-:Y:S02]  /*11510*/  FFMA.FTZ R0, R175, c[0x0][0x2d0], -R13.reuse ;  /* 0x0000b400af007a23 */ /* 0x100fe4000001080d */
[----:B------:R-:W-:Y:S02]  /*11520*/  FADD.FTZ R2, R29, R2 ;  /* 0x000000021d027221 */ /* 0x000fe40000010000 */
[----:B------:R3:W-:Y:S02]  /*11530*/  MUFU.EX2 R31, R0 ;  /* 0x00000000001f7308 */ /* 0x0007e40000000800 */
[----:B------:R-:W-:Y:S01]  /*11540*/  FADD.FTZ R2, R28, R2 ;  /* 0x000000021c027221 */ /* 0x000fe20000010000 */
[C---:B--2---:R-:W-:Y:S03]  /*11550*/  HMMA.16816.F32 R76, R16.reuse, R20, R76 ;  /* 0x00000014104c723c */ /* 0x044fe6000000184c */
[--C-:B---3--:R-:W-:Y:S04]  /*11560*/  FFMA.FTZ R0, R176, c[0x0][0x2d0], -R13.reuse ;  /* 0x0000b400b0007a23 */ /* 0x108fe8000001080d */
[----:B------:R2:W3:Y:S01]  /*11570*/  MUFU.EX2 R30, R0 ;  /* 0x00000000001e7308 */ /* 0x0004e20000000800 */
[C---:B------:R-:W-:Y:S01]  /*11580*/  HMMA.16816.F32 R80, R16.reuse, R22, R80 ;  /* 0x000000161050723c */ /* 0x040fe20000001850 */
[----:B------:R-:W4:Y:S03]  /*11590*/  LDSM.16.MT88.4 R20, [R196+0x4000] ;  /* 0x00400000c414783b */ /* 0x000f260000004200 */
[--C-:B--2---:R-:W-:Y:S02]  /*115a0*/  FFMA.FTZ R0, R177, c[0x0][0x2d0], -R13.reuse ;  /* 0x0000b400b1007a23 */ /* 0x104fe4000001080d */
[----:B------:R-:W-:Y:S01]  /*115b0*/  FFMA.FTZ R13, R12, c[0x0][0x2d0], -R13 ;  /* 0x0000b4000c0d7a23 */ /* 0x000fe2000001080d */
[----:B-1----:R-:W-:Y:S02]  /*115c0*/  F2FP.PACK_AB R12, R169, R168 ;  /* 0x000000a8a90c723e */ /* 0x002fe400000000ff */
[----:B------:R1:W-:Y:S10]  /*115d0*/  MUFU.EX2 R29, R0 ;  /* 0x00000000001d7308 */ /* 0x0003f40000000800 */
[----:B------:R3:W2:Y:S01]  /*115e0*/  MUFU.EX2 R28, R13 ;  /* 0x0000000d001c7308 */ /* 0x0006a20000000800 */
[C---:B----4-:R-:W-:Y:S08]  /*115f0*/  HMMA.16816.F32 R84, R16.reuse, R20, R84 ;  /* 0x000000141054723c */ /* 0x050ff00000001854 */
[C---:B------:R-:W-:Y:S01]  /*11600*/  HMMA.16816.F32 R88, R16.reuse, R22, R88 ;  /* 0x000000161058723c */ /* 0x040fe20000001858 */
[----:B------:R-:W4:Y:S03]  /*11610*/  LDSM.16.MT88.4 R20, [R195+0x4000] ;  /* 0x00400000c314783b */ /* 0x000f260000004200 */
[----:B-1----:R-:W-:Y:S01]  /*11620*/  FADD.FTZ R0, R157, R2 ;  /* 0x000000029d007221 */ /* 0x002fe20000010000 */
[----:B------:R-:W-:Y:S01]  /*11630*/  MOV R157, R3 ;  /* 0x00000003009d7202 */ /* 0x000fe20000000f00 */
[----:B------:R-:W-:Y:S02]  /*11640*/  FADD.FTZ R2, R163, R15 ;  /* 0x0000000fa3027221 */ /* 0x000fe40000010000 */
[----:B------:R-:W-:Y:S01]  /*11650*/  FADD.FTZ R0, R32, R0 ;  /* 0x0000000020007221 */ /* 0x000fe20000010000 */
[----:B---3--:R-:W-:Y:S03]  /*11660*/  F2FP.PACK_AB R13, R30, R31 ;  /* 0x0000001f1e0d723e */ /* 0x008fe600000000ff */
[----:B------:R-:W-:Y:S01]  /*11670*/  FADD.FTZ R0, R158, R0 ;  /* 0x000000009e007221 */ /* 0x000fe20000010000 */
[----:B--2---:R-:W-:Y:S01]  /*11680*/  F2FP.PACK_AB R15, R28, R29 ;  /* 0x0000001d1c0f723e */ /* 0x004fe200000000ff */
[----:B------:R-:W-:Y:S02]  /*11690*/  FADD.FTZ R32, R173, R2 ;  /* 0x00000002ad207221 */ /* 0x000fe40000010000 */
[----:B------:R-:W-:Y:S04]  /*116a0*/  FADD.FTZ R0, R14, R0 ;  /* 0x000000000e007221 */ /* 0x000fe80000010000 */
[----:B------:R-:W-:Y:S02]  /*116b0*/  FADD.FTZ R2, R35, R0 ;  /* 0x0000000023027221 */ /* 0x000fe40000010000 */
[----:B------:R-:W-:Y:S02]  /*116c0*/  FADD.FTZ R0, R174, R32 ;  /* 0x00000020ae007221 */ /* 0x000fe40000010000 */
[----:B------:R-:W-:Y:S02]  /*116d0*/  FADD.FTZ R2, R34, R2 ;  /* 0x0000000222027221 */ /* 0x000fe40000010000 */
[C---:B------:R-:W-:Y:S01]  /*116e0*/  FADD.FTZ R0, R178.reuse, R0 ;  /* 0x00000000b2007221 */ /* 0x040fe20000010000 */
        /* <DEDUP_REMOVED lines=14> */
[----:B------:R-:W1:Y:S08]  /*117d0*/  LDSM.16.MT88.4 R16, [R192+0x800] ;  /* 0x00080000c010783b */ /* 0x000e700000004200 */
[----:B------:R-:W-:Y:S01]  /*117e0*/  LDSM.16.MT88.4 R20, [R192+0x1000] ;  /* 0x00100000c014783b */ /* 0x000fe20000004200 */
        /* <DEDUP_REMOVED lines=49> */
[----:B------:R-:W-:Y:S02]  /*11b00*/  F2FP.PACK_AB R17, R35, R14 ;  /* 0x0000000e2311723e */ /* 0x000fe400000000ff */
[----:B------:R-:W-:Y:S02]  /*11b10*/  F2FP.PACK_AB R14, R171, R170 ;  /* 0x000000aaab0e723e */ /* 0x000fe400000000ff */
[----:B------:R-:W-:Y:S04]  /*11b20*/  F2FP.PACK_AB R18, R178, R174 ;  /* 0x000000aeb212723e */ /* 0x000fe800000000ff */
[C---:B------:R-:W-:Y:S07]  /*11b30*/  F2FP.PACK_AB R19, R33.reuse, R34 ;  /* 0x000000222113723e */ /* 0x040fee00000000ff */
        /* <DEDUP_REMOVED lines=54> */
[C---:B------:R-:W-:Y:S01]  /*11ea0*/  HMMA.16816.F32 R136, R12.reuse, R22, R136 ;  /* 0x000000160c88723c */ /* 0x040fe20000001888 */
[----:B------:R-:W-:Y:S07]  /*11eb0*/  LDSM.16.MT88.4 R20, [R195+0x3800] ;  /* 0x00380000c314783b */ /* 0x000fee0000004200 */
[C---:B-1----:R-:W-:Y:S08]  /*11ec0*/  HMMA.16816.F32 R140, R12.reuse, R16, R140 ;  /* 0x000000100c8c723c */ /* 0x042ff0000000188c */
[C---:B------:R-:W-:Y:S01]  /*11ed0*/  HMMA.16816.F32 R144, R12.reuse, R18, R144 ;  /* 0x000000120c90723c */ /* 0x040fe20000001890 */
[----:B------:R-:W1:Y:S07]  /*11ee0*/  LDSM.16.MT88.4 R16, [R196+0x3800] ;  /* 0x00380000c410783b */ /* 0x000e6e0000004200 */
[C---:B---3--:R-:W-:Y:S08]  /*11ef0*/  HMMA.16816.F32 R148, R12.reuse, R24, R148 ;  /* 0x000000180c94723c */ /* 0x048ff00000001894 */
[C---:B------:R-:W-:Y:S08]  /*11f00*/  HMMA.16816.F32 R152, R12.reuse, R26, R152 ;  /* 0x0000001a0c98723c */ /* 0x040ff00000001898 */
        /* <DEDUP_REMOVED lines=24> */
[C---:B---3--:R-:W-:Y:S07]  /*12090*/  HMMA.16816.F32 R100, R12.reuse, R4, R100 ;  /* 0x000000040c64723c */ /* 0x048fee0000001864 */
[----:B------:R-:W-:Y:S01]  /*120a0*/  FADD.FTZ R4, R33, R2 ;  /* 0x0000000221047221 */ /* 0x000fe20000010000 */
[C---:B------:R-:W-:Y:S04]  /*120b0*/  HMMA.16816.F32 R104, R12.reuse, R6, R104 ;  /* 0x000000060c68723c */ /* 0x040fe80000001868 */
[----:B------:R-:W-:Y:S02]  /*120c0*/  FADD.FTZ R2, R168, R0 ;  /* 0x00000000a8027221 */ /* 0x000fe40000010000 */
[----:B------:R-:W-:Y:S02]  /*120d0*/  FADD.FTZ R0, R31, R4 ;  /* 0x000000041f007221 */ /* 0x000fe40000010000 */
[C---:B--2---:R-:W-:Y:S04]  /*120e0*/  HMMA.16816.F32 R108, R12.reuse, R8, R108 ;  /* 0x000000080c6c723c */ /* 0x044fe8000000186c */
[----:B------:R-:W-:Y:S02]  /*120f0*/  FADD.FTZ R2, R169, R2 ;  /* 0x00000002a9027221 */ /* 0x000fe40000010000 */
[----:B------:R-:W-:Y:S02]  /*12100*/  FADD.FTZ R0, R30, R0 ;  /* 0x000000001e007221 */ /* 0x000fe40000010000 */
[C---:B------:R-:W-:Y:S04]  /*12110*/  HMMA.16816.F32 R112, R12.reuse, R10, R112 ;  /* 0x0000000a0c70723c */ /* 0x040fe80000001870 */
[----:B------:R-:W-:Y:S02]  /*12120*/  FADD.FTZ R4, R170, R2 ;  /* 0x00000002aa047221 */ /* 0x000fe40000010000 */
[----:B------:R-:W-:Y:S01]  /*12130*/  FADD.FTZ R2, R29, R0 ;  /* 0x000000001d027221 */ /* 0x000fe20000010000 */
[----:B------:R-:W-:Y:S01]  /*12140*/  IADD3 R0, R218, -0x1, RZ ;  /* 0xffffffffda007810 */ /* 0x000fe20007ffe0ff */
[C---:B-1----:R-:W-:Y:S04]  /*12150*/  HMMA.16816.F32 R116, R12.reuse, R16, R116 ;  /* 0x000000100c74723c */ /* 0x042fe80000001874 */
[----:B------:R-:W-:Y:S01]  /*12160*/  FADD.FTZ R237, R171, R4 ;  /* 0x00000004abed7221 */ /* 0x000fe20000010000 */
[----:B------:R-:W-:Y:S01]  /*12170*/  MOV R218, R0 ;  /* 0x0000000000da7202 */ /* 0x000fe20000000f00 */
[----:B------:R-:W-:Y:S01]  /*12180*/  FADD.FTZ R239, R28, R2 ;  /* 0x000000021cef7221 */ /* 0x000fe20000010000 */
[----:B------:R-:W-:Y:S01]  /*12190*/  MOV R2, R156 ;  /* 0x0000009c00027202 */ /* 0x000fe20000000f00 */
[C---:B------:R-:W-:Y:S08]  /*121a0*/  HMMA.16816.F32 R120, R12.reuse, R18, R120 ;  /* 0x000000120c78723c */ /* 0x040ff00000001878 */
[C---:B----4-:R-:W-:Y:S08]  /*121b0*/  HMMA.16816.F32 R124, R12.reuse, R20, R124 ;  /* 0x000000140c7c723c */ /* 0x050ff0000000187c */
[----:B------:R-:W-:Y:S07]  /*121c0*/  HMMA.16816.F32 R128, R12, R22, R128 ;  /* 0x000000160c80723c */ /* 0x000fee0000001880 */
[----:B------:R-:W-:Y:S01]  /*121d0*/  MOV R12, R3 ;  /* 0x00000003000c7202 */ /* 0x000fe20000000f00 */
[----:B------:R-:W-:-:S05]  /*121e0*/  @P0 BRA `(.L_x_1713) ;  /* 0xffffc1a000000947 */ /* 0x000fca000383ffff */
.L_x_1704:
[----:B------:R-:W-:Y:S02]  /*121f0*/  @!UPT UIADD3 URZ, URZ, URZ, URZ ;  /* 0x0000003f3f3ff290 */ /* 0x000fe4000fffe03f */
[----:B------:R-:W-:Y:S02]  /*12200*/  MOV R7, 0x1f ;  /* 0x0000001f00077802 */ /* 0x000fe40000000f00 */
[----:B------:R-:W-:Y:S01]  /*12210*/  MOV R6, 0xffffffff ;  /* 0xffffffff00067802 */ /* 0x000fe20000000f00 */
[----:B------:R-:W-:Y:S06]  /*12220*/  BRA.DIV ~URZ, `(.L_x_1714) ;  /* 0x000066a27f007947 */ /* 0x000fec000b800000 */
[----:B------:R1:W2:Y:S02]  /*12230*/  SHFL.BFLY PT, R0, R237, 0x2, 0x1f ;  /* 0x0c401f00ed007f89 */ /* 0x0002a400000e0000 */
.L_x_1787:
[----:B--2---:R-:W-:Y:S01]  /*12240*/  FADD.FTZ R0, R0, R237 ;  /* 0x000000ed00007221 */ /* 0x004fe20000010000 */
[----:B------:R-:W-:Y:S05]  /*12250*/  BRA.DIV ~URZ, `(.L_x_1715) ;  /* 0x000066d27f007947 */ /* 0x000fea000b800000 */
[----:B------:R-:W2:Y:S04]  /*12260*/  SHFL.BFLY PT, R2, R239, 0x2, 0x1f ;  /* 0x0c401f00ef027f89 */ /* 0x000ea800000e0000 */
[----:B------:R-:W3:Y:S01]  /*12270*/  SHFL.BFLY PT, R5, R0, 0x1, 0x1f ;  /* 0x0c201f0000057f89 */ /* 0x000ee200000e0000 */
[----:B--2---:R-:W-:-:S02]  /*12280*/  FADD.FTZ R4, R2, R239 ;  /* 0x000000ef02047221 */ /* 0x004fc40000010000 */
[----:B---3--:R-:W-:-:S03]  /*12290*/  FADD.FTZ R0, R0, R5 ;  /* 0x0000000500007221 */ /* 0x008fc60000010000 */
[----:B------:R2:W3:Y:S04]  /*122a0*/  SHFL.BFLY PT, R3, R4, 0x1, 0x1f ;  /* 0x0c201f0004037f89 */ /* 0x0004e800000e0000 */
.L_x_1788:
[----:B------:R-:W-:Y:S01]  /*122b0*/  FSETP.NE.FTZ.AND P1, PT, R0, RZ, PT ;  /* 0x000000ff0000720b */ /* 0x000fe20003f35000 */
[----:B---3--:R-:W-:Y:S01]  /*122c0*/  FADD.FTZ R3, R3, R4 ;  /* 0x0000000403037221 */ /* 0x008fe20000010000 */
[----:B------:R-:W-:Y:S02]  /*122d0*/  MOV R2, RZ ;  /* 0x000000ff00027202 */ /* 0x000fe40000000f00 */
[----:B------:R-:W-:Y:S02]  /*122e0*/  MOV R21, 0xff800000 ;  /* 0xff80000000157802 */ /* 0x000fe40000000f00 */
[----:B------:R-:W-:Y:S02]  /*122f0*/  FSETP.NE.FTZ.AND P0, PT, R3, RZ, PT ;  /* 0x000000ff0300720b */ /* 0x000fe40003f15000 */
[----:B------:R-:W-:-:S05]  /*12300*/  MOV R20, 0xff800000 ;  /* 0xff80000000147802 */ /* 0x000fca0000000f00 */
[----:B------:R-:W3:Y:S01]  /*12310*/  @P1 MUFU.RCP R2, R0 ;  /* 0x0000000000021308 */ /* 0x000ee20000001000 */
[----:B--2---:R-:W-:-:S05]  /*12320*/  @P1 MOV R4, 0x3f317218 ;  /* 0x3f31721800041802 */ /* 0x004fca0000000f00 */
[----:B------:R-:W-:Y:S02]  /*12330*/  @P1 FMUL.FTZ R4, R4, c[0x0][0x2d0] ;  /* 0x0000b40004041a20 */ /* 0x000fe40000410000 */
[----:B------:R2:W4:Y:S01]  /*12340*/  @P1 MUFU.LG2 R5, R0 ;  /* 0x0000000000051308 */ /* 0x0005220000000c00 */
        /* <DEDUP_REMOVED lines=66> */
[----:B------:R3:W5:Y:S01]  /*12770*/  @P0 MUFU.LG2 R2, R3 ;  /* 0x0000000300020308 */ /* 0x0007620000000c00 */
[----:B----4-:R-:W-:-:S02]  /*12780*/  @P1 FMUL.FTZ R5, R5, 0.69314718246459960938 ;  /* 0x3f31721805051820 */ /* 0x010fc40000410000 */
[C---:B--2---:R-:W-:Y:S02]  /*12790*/  FMUL.FTZ R128, R0.reuse, R138 ;  /* 0x0000008a00807220 */ /* 0x044fe40000410000 */
[C---:B------:R-:W-:Y:S02]  /*127a0*/  FMUL.FTZ R129, R0.reuse, R139 ;  /* 0x0000008b00817220 */ /* 0x040fe40000410000 */
[C---:B------:R-:W-:Y:S02]  /*127b0*/  FMUL.FTZ R138, R0.reuse, R146 ;  /* 0x00000092008a7220 */ /* 0x040fe40000410000 */
[C---:B------:R-:W-:Y:S02]  /*127c0*/  FMUL.FTZ R139, R0.reuse, R147 ;  /* 0x00000093008b7220 */ /* 0x040fe40000410000 */
[C---:B------:R-:W-:Y:S02]  /*127d0*/  FMUL.FTZ R146, R0.reuse, R42 ;  /* 0x0000002a00927220 */ /* 0x040fe40000410000 */
[----:B------:R-:W-:-:S02]  /*127e0*/  FMUL.FTZ R147, R0, R43 ;  /* 0x0000002b00937220 */ /* 0x000fc40000410000 */
[C---:B------:R-:W-:Y:S01]  /*127f0*/  FMUL.FTZ R42, R0.reuse, R46 ;  /* 0x0000002e002a7220 */ /* 0x040fe20000410000 */
[----:B---3--:R-:W-:Y:S01]  /*12800*/  @P0 MOV R3, 0x3f317218 ;  /* 0x3f31721800030802 */ /* 0x008fe20000000f00 */
[----:B------:R-:W-:Y:S02]  /*12810*/  FMUL.FTZ R43, R0, R47 ;  /* 0x0000002f002b7220 */ /* 0x000fe40000410000 */
[----:B------:R-:W-:Y:S01]  /*12820*/  @P1 FFMA.FTZ R21, R4, R156, R5 ;  /* 0x0000009c04151223 */ /* 0x000fe20000010005 */
[----:B------:R-:W-:Y:S01]  /*12830*/  MOV R4, 0x1 ;  /* 0x0000000100047802 */ /* 0x000fe20000000f00 */
        /* <DEDUP_REMOVED lines=12> */
[----:B-----5:R-:W-:Y:S02]  /*12900*/  @P0 FMUL.FTZ R2, R2, 0.69314718246459960938 ;  /* 0x3f31721802020820 */ /* 0x020fe40000410000 */
        /* <DEDUP_REMOVED lines=47> */
.L_x_1661:
        /* <DEDUP_REMOVED lines=17> */
.L_x_1717:
[----:B------:R-:W-:Y:S05]  /*12d10*/  BSYNC B0 ;  /* 0x0000000000007941 */ /* 0x000fea0003800000 */
.L_x_1716:
        /* <DEDUP_REMOVED lines=19> */
[----:B------:R-:W-:Y:S02]  /*12e50*/  ISETP.NE.U32.AND P0, PT, RZ, c[0x0][0x508], PT ;  /* 0x00014200ff007a0c */ /* 0x000fe40003f05070 */
[----:B------:R-:W-:Y:S02]  /*12e60*/  ISETP.NE.U32.AND P2, PT, RZ, c[0x0][0x500], PT ;  /* 0x00014000ff007a0c */ /* 0x000fe40003f45070 */
[----:B------:R-:W-:-:S02]  /*12e70*/  ISETP.NE.AND.EX P1, PT, RZ, c[0x0][0x50c], PT, P0 ;  /* 0x00014300ff007a0c */ /* 0x000fc40003f25300 */
        /* <DEDUP_REMOVED lines=106> */
[----:B---3--:R-:W-:-:S03]  /*13520*/  F2FP.PACK_AB R3, R111, R110 ;  /* 0x0000006e6f03723e */ /* 0x008fc600000000ff */
[----:B------:R2:W-:Y:S01]  /*13530*/  STS [R10+0xc000], R4 ;  /* 0x00c000040a007388 */ /* 0x0005e20000000800 */
[----:B----4-:R-:W-:-:S03]  /*13540*/  F2FP.PACK_AB R2, R113, R112 ;  /* 0x000000707102723e */ /* 0x010fc600000000ff */
[----:B------:R3:W-:Y:S04]  /*13550*/  STS [R10+0xc400], R3 ;  /* 0x00c400030a007388 */ /* 0x0007e80000000800 */
[----:B------:R3:W-:Y:S01]  /*13560*/  STS [R7+0xc000], R2 ;  /* 0x00c0000207007388 */ /* 0x0007e20000000800 */
[----:B-1----:R-:W-:-:S03]  /*13570*/  F2FP.PACK_AB R0, R107, R106 ;  /* 0x0000006a6b00723e */ /* 0x002fc600000000ff */
[----:B------:R-:W4:Y:S01]  /*13580*/  LDL.LU R8, [R1+0x48] ;  /* 0x0000480001087983 */ /* 0x000f220000300800 */
[----:B------:R-:W-:-:S03]  /*13590*/  IMAD.MOV.U32 R12, RZ, RZ, c[0x0][0x388] ;  /* 0x0000e200ff0c7624 */ /* 0x000fc600078e00ff */
[----:B------:R1:W-:Y:S01]  /*135a0*/  STS [R7+0xc400], R0 ;  /* 0x00c4000007007388 */ /* 0x0003e20000000800 */
[----:B--2---:R-:W-:Y:S02]  /*135b0*/  F2FP.PACK_AB R4, R109, R108 ;  /* 0x0000006c6d04723e */ /* 0x004fe400000000ff */
[----:B---3--:R-:W-:-:S03]  /*135c0*/  F2FP.PACK_AB R3, R103, R102 ;  /* 0x000000666703723e */ /* 0x008fc600000000ff */
[----:B------:R2:W-:Y:S01]  /*135d0*/  STS [R6+0xc000], R4 ;  /* 0x00c0000406007388 */ /* 0x0005e20000000800 */
[----:B------:R-:W-:-:S03]  /*135e0*/  F2FP.PACK_AB R2, R101, R100 ;  /* 0x000000646502723e */ /* 0x000fc600000000ff */
[----:B------:R3:W-:Y:S04]  /*135f0*/  STS [R6+0xc400], R3 ;  /* 0x00c4000306007388 */ /* 0x0007e80000000800 */
[----:B------:R3:W-:Y:S01]  /*13600*/  STS [R5+0xc000], R2 ;  /* 0x00c0000205007388 */ /* 0x0007e20000000800 */
[----:B-1----:R-:W-:-:S05]  /*13610*/  F2FP.PACK_AB R0, R91, R90 ;  /* 0x0000005a5b00723e */ /* 0x002fca00000000ff */
[----:B------:R1:W-:Y:S01]  /*13620*/  STS [R5+0xc400], R0 ;  /* 0x00c4000005007388 */ /* 0x0003e20000000800 */
[----:B--2---:R-:W-:Y:S01]  /*13630*/  IMAD.MOV.U32 R4, RZ, RZ, 0x4 ;  /* 0x00000004ff047424 */ /* 0x004fe200078e00ff */
[----:B---3--:R-:W-:-:S03]  /*13640*/  F2FP.PACK_AB R3, R85, R84 ;  /* 0x000000545503723e */ /* 0x008fc600000000ff */
[----:B------:R-:W-:Y:S02]  /*13650*/  @P1 IMAD.WIDE R6, R247, R4, c[0x0][0x508] ;  /* 0x00014200f7061625 */ /* 0x000fe400078e0204 */
[----:B------:R-:W-:Y:S02]  /*13660*/  STS [R9+0xc000], R3 ;  /* 0x00c0000309007388 */ /* 0x000fe40000000800 */
[----:B------:R-:W-:Y:S01]  /*13670*/  IMAD.MOV.U32 R2, RZ, RZ, RZ ;  /* 0x000000ffff027224 */ /* 0x000fe200078e00ff */
[----:B-1----:R-:W-:Y:S01]  /*13680*/  F2FP.PACK_AB R0, R79, R78 ;  /* 0x0000004e4f00723e */ /* 0x002fe200000000ff */
[----:B------:R-:W-:-:S04]  /*13690*/  IMAD.WIDE R4, R247, R4, c[0x0][0x500] ;  /* 0x00014000f7047625 */ /* 0x000fc800078e0204 */
[----:B------:R1:W-:Y:S04]  /*136a0*/  STS [R9+0xc400], R0 ;  /* 0x00c4000009007388 */ /* 0x0003e80000000800 */
[----:B------:R-:W-:Y:S06]  /*136b0*/  BAR.SYNC.DEFER_BLOCKING 0x1, 0x100 ;  /* 0x0044000000007b1d */ /* 0x000fec0000010000 */
[----:B------:R2:W5:Y:S04]  /*136c0*/  @P1 LDG.E R12, [R6.64] ;  /* 0x00000006060c1981 */ /* 0x000568000c1e1900 */
[----:B------:R2:W5:Y:S01]  /*136d0*/  @P2 LDG.E R2, [R4.64] ;  /* 0x0000000604022981 */ /* 0x000562000c1e1900 */
[----:B----4-:R-:W-:-:S04]  /*136e0*/  ISETP.NE.AND P0, PT, R8, RZ, PT ;  /* 0x000000ff0800720c */ /* 0x010fc80003f05270 */
[----:B-1----:R-:W-:Y:S01]  /*136f0*/  SEL R0, R8, c[0x0][0x3d4], P0 ;  /* 0x0000f50008007a07 */ /* 0x002fe20000000000 */
[----:B------:R-:W-:Y:S05]  /*13700*/  @P1 BRA `(.L_x_1720) ;  /* 0x0000004000001947 */ /* 0x000fea0003800000 */
[----:B--2---:R-:W-:Y:S05]  /*13710*/  @!P2 BRA `(.L_x_1720) ;  /* 0x000000300000a947 */ /* 0x004fea0003800000 */
[----:B-----5:R1:W2:Y:S04]  /*13720*/  LDG.E R12, [R4.64] ;  /* 0x00000006040c7981 */ /* 0x0202a8000c1e1900 */
[----:B-1----:R-:W2:Y:S02]  /*13730*/  LDG.E R4, [R4.64+0x4] ;  /* 0x0000040604047981 */ /* 0x002ea4000c1e1900 */
[----:B--2---:R-:W-:Y:S02]  /*13740*/  IADD3 R12, -R12, R4, RZ ;  /* 0x000000040c0c7210 */ /* 0x004fe40007ffe1ff */
.L_x_1720:
[----:B--2---:R-:W2:Y:S04]  /*13750*/  LDL R3, [R1+0x14] ;  /* 0x0000140001037983 */ /* 0x004ea80000100800 */
[----:B------:R-:W3:Y:S04]  /*13760*/  LDL R115, [R1+0x18] ;  /* 0x0000180001737983 */ /* 0x000ee80000100800 */
[----:B------:R-:W4:Y:S04]  /*13770*/  LDL R13, [R1+0x4c] ;  /* 0x00004c00010d7983 */ /* 0x000f280000100800 */
[----:B------:R-:W4:Y:S01]  /*13780*/  LDL R118, [R1+0x54] ;  /* 0x0000540001767983 */ /* 0x000f220000100800 */
[----:B------:R-:W-:Y:S01]  /*13790*/  IMAD.MOV.U32 R10, RZ, RZ, 0x368 ;  /* 0x00000368ff0a7424 */ /* 0x000fe200078e00ff */
[----:B------:R-:W-:-:S04]  /*137a0*/  ISETP.GT.AND P2, PT, R0, 0x1, PT ;  /* 0x000000010000780c */ /* 0x000fc80003f44270 */
[----:B------:R-:W-:-:S04]  /*137b0*/  SEL R10, R10, 0x328, P2 ;  /* 0x000003280a0a7807 */ /* 0x000fc80001000000 */
[----:B------:R-:W1:Y:S08]  /*137c0*/  LDC.64 R6, c[0x0][R10+0x170] ;  /* 0x00005c000a067b82 */ /* 0x000e700000000a00 */
[----:B------:R1:W3:Y:S08]  /*137d0*/  LDC.64 R14, c[0x0][R10+0x168] ;  /* 0x00005a000a0e7b82 */ /* 0x0002f00000000a00 */
[----:B------:R1:W2:Y:S08]  /*137e0*/  LDC.64 R18, c[0x0][R10+0x178] ;  /* 0x00005e000a127b82 */ /* 0x0002b00000000a00 */
[----:B------:R1:W2:Y:S01]  /*137f0*/  LDC.64 R16, c[0x0][R10+0x160] ;  /* 0x000058000a107b82 */ /* 0x0002a20000000a00 */
[----:B------:R-:W-:Y:S01]  /*13800*/  ISETP.NE.U32.AND P0, PT, RZ, c[0x0][0x500], PT ;  /* 0x00014000ff007a0c */ /* 0x000fe20003f05070 */
[----:B------:R-:W-:-:S03]  /*13810*/  IMAD.MOV.U32 R0, RZ, RZ, c[0x0][0x4e8] ;  /* 0x00013a00ff007624 */ /* 0x000fc600078e00ff */
[----:B------:R-:W-:Y:S02]  /*13820*/  ISETP.NE.AND.EX P0, PT, RZ, c[0x0][0x504], PT, P0 ;  /* 0x00014100ff007a0c */ /* 0x000fe40003f05300 */
[----:B------:R-:W-:Y:S02]  /*13830*/  ISETP.NE.AND P3, PT, R0, 0x1, PT ;  /* 0x000000010000780c */ /* 0x000fe40003f65270 */
[----:B------:R-:W-:Y:S02]  /*13840*/  SHF.R.S32.HI R4, RZ, 0x1f, R247 ;  /* 0x0000001fff047819 */ /* 0x000fe400000114f7 */
[----:B------:R-:W-:Y:S02]  /*13850*/  SEL R0, R247, RZ, !P0 ;  /* 0x000000fff7007207 */ /* 0x000fe40004000000 */
[----:B------:R-:W-:Y:S01]  /*13860*/  SEL R5, R4, RZ, !P0 ;  /* 0x000000ff04057207 */ /* 0x000fe20004000000 */
[----:B------:R-:W2:Y:S02]  /*13870*/  S2R R119, SR_TID.X ;  /* 0x0000000000777919 */ /* 0x000ea40000002100 */
[----:B-1----:R-:W-:-:S04]  /*13880*/  IMAD R4, R7, R0, RZ ;  /* 0x0000000007047224 */ /* 0x002fc800078e02ff */
[C---:B------:R-:W-:Y:S02]  /*13890*/  IMAD R10, R6.reuse, R5, R4 ;  /* 0x00000005060a7224 */ /* 0x040fe400078e0204 */
[----:B------:R-:W-:Y:S01]  /*138a0*/  IMAD.WIDE.U32 R6, R6, R0, RZ ;  /* 0x0000000006067225 */ /* 0x000fe200078e00ff */
[----:B------:R-:W-:-:S03]  /*138b0*/  LOP3.LUT R252, R252, 0xfffffffb, RZ, 0xc0, !PT ;  /* 0xfffffffbfcfc7812 */ /* 0x000fc600078ec0ff */
[----:B--2---:R-:W-:-:S04]  /*138c0*/  IMAD.IADD R3, R3, 0x1, R243 ;  /* 0x0000000103037824 */ /* 0x004fc800078e02f3 */
[----:B------:R-:W-:-:S04]  /*138d0*/  @P3 IMAD.HI.U32 R5, R3, c[0x0][0x4ec], RZ ;  /* 0x00013b0003053a27 */ /* 0x000fc800078e00ff */
[----:B------:R-:W-:Y:S01]  /*138e0*/  IMAD.MOV.U32 R4, RZ, RZ, R3 ;  /* 0x000000ffff047224 */ /* 0x000fe200078e0003 */
[----:B------:R-:W-:Y:S01]  /*138f0*/  @P3 SHF.R.U32.HI R4, RZ, c[0x0][0x4f0], R5 ;  /* 0x00013c00ff043a19 */ /* 0x000fe20000011605 */
[----:B---3--:R-:W-:Y:S01]  /*13900*/  IMAD.WIDE.U32 R8, R14, R115, RZ ;  /* 0x000000730e087225 */ /* 0x008fe200078e00ff */
[----:B----4-:R-:W-:-:S03]  /*13910*/  SEL R5, R13, RZ, P2 ;  /* 0x000000ff0d057207 */ /* 0x010fc60001000000 */
[----:B------:R-:W-:Y:S01]  /*13920*/  IMAD R11, R15, R115, RZ ;  /* 0x000000730f0b7224 */ /* 0x000fe200078e02ff */
[----:B-----5:R-:W-:Y:S01]  /*13930*/  IADD3 R14, P1, P0, R6, R8, R2 ;  /* 0x00000008060e7210 */ /* 0x020fe2000783e002 */
[----:B------:R-:W-:Y:S01]  /*13940*/  IMAD.IADD R13, R7, 0x1, R10 ;  /* 0x00000001070d7824 */ /* 0x000fe200078e020a */
[----:B------:R-:W-:Y:S01]  /*13950*/  SHF.R.S32.HI R6, RZ, 0x1f, R2 ;  /* 0x0000001fff067819 */ /* 0x000fe20000011402 */
[----:B------:R-:W-:Y:S02]  /*13960*/  IMAD.IADD R7, R9, 0x1, R11 ;  /* 0x0000000109077824 */ /* 0x000fe400078e020b */
[----:B------:R-:W-:Y:S02]  /*13970*/  IMAD.MOV R10, RZ, RZ, -R4 ;  /* 0x000000ffff0a7224 */ /* 0x000fe400078e0a04 */
        /* <DEDUP_REMOVED lines=24> */
[----:B------:R-:W-:-:S02]  /*13b00*/  IMAD.IADD R15, R119, 0x1, -R15 ;  /* 0x00000001770f7824 */ /* 0x000fc400078e0a0f */
[----:B------:R-:W-:Y:S01]  /*13b10*/  IMAD.IADD R5, R118, 0x1, R243 ;  /* 0x0000000176057824 */ /* 0x000fe200078e02f3 */
[----:B------:R2:W-:Y:S02]  /*13b20*/  SHFL.IDX PT, R9, R4, 0x1, 0x1c1f ;  /* 0x003c1f0004097f89 */ /* 0x0005e400000e0000 */
[----:B------:R-:W-:Y:S02]  /*13b30*/  LOP3.LUT P0, RZ, R15, 0x3, RZ, 0xc0, !PT ;  /* 0x000000030fff7812 */ /* 0x000fe4000780c0ff */
[----:B------:R-:W3:Y:S01]  /*13b40*/  SHFL.IDX PT, R8, R8, 0x1, 0x1c1f ;  /* 0x003c1f0008087f89 */ /* 0x000ee200000e0000 */
[----:B------:R-:W-:Y:S01]  /*13b50*/  IADD3 R7, R5, 0x8, RZ ;  /* 0x0000000805077810 */ /* 0x000fe20007ffe0ff */
[----:B--2---:R-:W-:-:S05]  /*13b60*/  IMAD R4, R12, c[0x0][0x4e8], RZ ;  /* 0x00013a000c047a24 */ /* 0x004fca00078e02ff */
[-C--:B------:R-:W-:Y:S02]  /*13b70*/  ISETP.GE.OR P1, PT, R5, R4.reuse, P0 ;  /* 0x000000040500720c */ /* 0x080fe40000726670 */
[----:B------:R-:W-:-:S11]  /*13b80*/  ISETP.GE.OR P0, PT, R7, R4, P0 ;  /* 0x000000040700720c */ /* 0x000fd60000706670 */
[----:B-1----:R1:W-:Y:S01]  /*13b90*/  @!P1 ST.E [R10.64], R21 ;  /* 0x000000150a009985 */ /* 0x0023e2000c101906 */
[----:B------:R-:W-:-:S03]  /*13ba0*/  ISETP.GE.AND P1, PT, R7, R4, PT ;  /* 0x000000040700720c */ /* 0x000fc60003f26270 */
[----:B---3--:R1:W-:Y:S01]  /*13bb0*/  @!P0 ST.E [R8.64], R20 ;  /* 0x0000001408008985 */ /* 0x0083e2000c101906 */
[----:B------:R-:W-:-:S09]  /*13bc0*/  ISETP.GE.AND P0, PT, R5, R4, PT ;  /* 0x000000040500720c */ /* 0x000fd20003f06270 */
[----:B------:R-:W-:Y:S01]  /*13bd0*/  @P1 LOP3.LUT R252, R252, 0x4, RZ, 0xfc, !PT ;  /* 0x00000004fcfc1812 */ /* 0x000fe200078efcff */
        /* <DEDUP_REMOVED lines=32> */
[----:B--2---:R-:W-:-:S04]  /*13de0*/  IADD3 R5, R15, R243, RZ ;  /* 0x000000f30f057210 */ /* 0x004fc80007ffe0ff */
        /* <DEDUP_REMOVED lines=12> */
[----:B------:R-:W-:Y:S02]  /*13eb0*/  IADD3 R7, R9, R243, RZ ;  /* 0x000000f309077210 */ /* 0x000fe40007ffe0ff */
        /* <DEDUP_REMOVED lines=9> */
.L_x_1789:
[----:B------:R-:W-:Y:S05]  /*13f50*/  BRA.DIV ~URZ, `(.L_x_1723) ;  /* 0x00004b427f007947 */ /* 0x000fea000b800000 */
[----:B------:R3:W4:Y:S02]  /*13f60*/  SHFL.IDX PT, R0, R15, RZ, 0x181f ;  /* 0x00181fff0f007589 */ /* 0x00072400000e0000 */
.L_x_1790:
[----:B------:R-:W-:Y:S01]  /*13f70*/  ISETP.GE.AND P0, PT, R7, R4, PT ;  /* 0x000000040700720c */ /* 0x000fe20003f06270 */
[----:B------:R-:W-:-:S12]  /*13f80*/  BSSY B0, `(.L_x_1724) ;  /* 0x0000019000007945 */ /* 0x000fd80003800000 */
        /* <DEDUP_REMOVED lines=24> */
.L_x_1725:
[----:B------:R-:W-:Y:S05]  /*14110*/  BSYNC B0 ;  /* 0x0000000000007941 */ /* 0x000fea0003800000 */
.L_x_1724:
[----:B------:R-:W-:Y:S05]  /*14120*/  BRA.DIV ~URZ, `(.L_x_1726) ;  /* 0x000049d27f007947 */ /* 0x000fea000b800000 */
[----:B--2---:R2:W1:Y:S04]  /*14130*/  SHFL.IDX PT, R6, R14, 0x1, 0x181f ;  /* 0x00381f000e067f89 */ /* 0x00446800000e0000 */
[----:B----4-:R2:W4:Y:S02]  /*14140*/  SHFL.IDX PT, R0, R15, 0x1, 0x181f ;  /* 0x00381f000f007f89 */ /* 0x01052400000e0000 */
.L_x_1791:
[----:B------:R-:W-:Y:S01]  /*14150*/  IADD3 R2, R7, 0x20, RZ ;  /* 0x0000002007027810 */ /* 0x000fe20007ffe0ff */
[----:B------:R-:W-:Y:S03]  /*14160*/  BSSY B0, `(.L_x_1727) ;  /* 0x000001a000007945 */ /* 0x000fe60003800000 */
[----:B------:R-:W-:-:S13]  /*14170*/  ISETP.GE.AND P0, PT, R2, R4, PT ;  /* 0x000000040200720c */ /* 0x000fda0003f06270 */
[----:B------:R-:W-:Y:S05]  /*14180*/  @P0 BRA `(.L_x_1728) ;  /* 0x0000017000000947 */ /* 0x000fea0003800000 */
[----:B------:R-:W5:Y:S04]  /*14190*/  LDL.64 R22, [R1] ;  /* 0x0000000001167983 */ /* 0x000f680000100a00 */
        /* <DEDUP_REMOVED lines=22> */
.L_x_1728:
[----:B------:R-:W-:Y:S05]  /*14300*/  BSYNC B0 ;  /* 0x0000000000007941 */ /* 0x000fea0003800000 */
.L_x_1727:
[----:B------:R-:W-:Y:S05]  /*14310*/  BRA.DIV ~URZ, `(.L_x_1729) ;  /* 0x000048a27f007947 */ /* 0x000fea000b800000 */
[----:B-1----:R1:W2:Y:S02]  /*14320*/  SHFL.IDX PT, R6, R14, 0x2, 0x181f ;  /* 0x00581f000e067f89 */ /* 0x0022a400000e0000 */
.L_x_1792:
[----:B------:R-:W-:Y:S05]  /*14330*/  BRA.DIV ~URZ, `(.L_x_1730) ;  /* 0x000048f27f007947 */ /* 0x000fea000b800000 */
[----:B----4-:R4:W1:Y:S02]  /*14340*/  SHFL.IDX PT, R0, R15, 0x2, 0x181f ;  /* 0x00581f000f007f89 */ /* 0x01086400000e0000 */
.L_x_1793:
[----:B------:R-:W-:Y:S01]  /*14350*/  IADD3 R2, R7, 0x40, RZ ;  /* 0x0000004007027810 */ /* 0x000fe20007ffe0ff */
[----:B------:R-:W-:Y:S03]  /*14360*/  BSSY B0, `(.L_x_1731) ;  /* 0x000001a000007945 */ /* 0x000fe60003800000 */
        /* <DEDUP_REMOVED lines=25> */
.L_x_1732:
[----:B------:R-:W-:Y:S05]  /*14500*/  BSYNC B0 ;  /* 0x0000000000007941 */ /* 0x000fea0003800000 */
.L_x_1731:
[----:B------:R-:W-:Y:S05]  /*14510*/  BRA.DIV ~URZ, `(.L_x_1733) ;  /* 0x000047727f007947 */ /* 0x000fea000b800000 */
[----:B--2---:R2:W3:Y:S04]  /*14520*/  SHFL.IDX PT, R6, R14, 0x3, 0x181f ;  /* 0x00781f000e067f89 */ /* 0x0044e800000e0000 */
[----:B-1----:R2:W1:Y:S02]  /*14530*/  SHFL.IDX PT, R0, R15, 0x3, 0x181f ;  /* 0x00781f000f007f89 */ /* 0x00246400000e0000 */
.L_x_1794:
[----:B------:R-:W-:-:S04]  /*14540*/  IADD3 R2, R7, 0x60, RZ ;  /* 0x0000006007027810 */ /* 0x000fc80007ffe0ff */
[----:B------:R-:W-:-:S13]  /*14550*/  ISETP.GE.AND P0, PT, R2, R4, PT ;  /* 0x000000040200720c */ /* 0x000fda0003f06270 */
[----:B------:R-:W-:Y:S05]  /*14560*/  @P0 BRA `(.L_x_1734) ;  /* 0x00002c9000000947 */ /* 0x000fea0003800000 */
[----:B------:R-:W5:Y:S04]  /*14570*/  LDL.64 R16, [R1] ;  /* 0x0000000001107983 */ /* 0x000f680000100a00 */
[----:B--2---:R-:W2:Y:S04]  /*14580*/  LDL R13, [R1+0xc] ;  /* 0x00000c00010d7983 */ /* 0x004ea80000100800 */
[----:B----4-:R-:W4:Y:S04]  /*14590*/  LDL R11, [R1+0x8] ;  /* 0x00000800010b7983 */ /* 0x010f280000100800 */
[----:B---3--:R-:W3:Y:S04]  /*145a0*/  LDL R14, [R1+0x24] ;  /* 0x00002400010e7983 */ /* 0x008ee80000100800 */
[----:B------:R-:W3:Y:S04]  /*145b0*/  LDL R12, [R1+0x20] ;  /* 0x00002000010c7983 */ /* 0x000ee80000100800 */
[----:B------:R-:W3:Y:S01]  /*145c0*/  LDL R10, [R1+0x10] ;  /* 0x00001000010a7983 */ /* 0x000ee20000100800 */
[----:B-----5:R-:W-:-:S02]  /*145d0*/  ISETP.GE.AND P2, PT, R16, c[0x0][0x3c8], PT ;  /* 0x0000f20010007a0c */ /* 0x020fc40003f46270 */
[----:B--2---:R-:W-:Y:S02]  /*145e0*/  ISETP.GE.AND P1, PT, R13, c[0x0][0x3c8], PT ;  /* 0x0000f2000d007a0c */ /* 0x004fe40003f26270 */
[----:B----4-:R-:W-:-:S09]  /*145f0*/  ISETP.GE.AND P0, PT, R11, c[0x0][0x3c8], PT ;  /* 0x0000f2000b007a0c */ /* 0x010fd20003f06270 */
[CC--:B-1----:R-:W-:Y:S02]  /*14600*/  @!P2 LEA R8, P5, R16.reuse, R0.reuse, 0x1 ;  /* 0x000000001008a211 */ /* 0x0c2fe400078a08ff */
[----:B------:R-:W-:Y:S02]  /*14610*/  @!P1 LEA R4, P4, R13, R0, 0x1 ;  /* 0x000000000d049211 */ /* 0x000fe400078808ff */
[----:B------:R-:W-:Y:S02]  /*14620*/  @!P2 LEA.HI.X R9, R16, R6, R17, 0x1, P5 ;  /* 0x000000061009a211 */ /* 0x000fe400028f0c11 */
[----:B------:R-:W-:Y:S02]  /*14630*/  @!P0 LEA R2, P3, R11, R0, 0x1 ;  /* 0x000000000b028211 */ /* 0x000fe400078608ff */
[-C--:B---3--:R-:W-:Y:S02]  /*14640*/  @!P1 LEA.HI.X R5, R13, R6.reuse, R14, 0x1, P4 ;  /* 0x000000060d059211 */ /* 0x088fe400020f0c0e */
        /* <DEDUP_REMOVED lines=11> */
.L_x_1721:
        /* <DEDUP_REMOVED lines=8> */
[----:B------:R-:W-:-:S04]  /*14780*/  IMAD R2, R2, c[0x0][0x440], RZ ;  /* 0x0001100002027a24 */ /* 0x000fc800078e02ff */
        /* <DEDUP_REMOVED lines=25> */
.L_x_1795:
[----:B------:R-:W-:Y:S05]  /*14920*/  BRA.DIV ~URZ, `(.L_x_1736) ;  /* 0x000044927f007947 */ /* 0x000fea000b800000 */
[----:B------:R3:W4:Y:S02]  /*14930*/  SHFL.IDX PT, R0, R19, RZ, 0x1c1f ;  /* 0x001c1fff13007589 */ /* 0x00072400000e0000 */
.L_x_1796:
[----:B------:R-:W-:Y:S01]  /*14940*/  BSSY B0, `(.L_x_1737) ;  /* 0x00000c7000007945 */ /* 0x000fe20003800000 */
[----:B------:R-:W-:Y:S05]  /*14950*/  @P0 BRA `(.L_x_1738) ;  /* 0x00000c5000000947 */ /* 0x000fea0003800000 */
[C---:B------:R-:W-:Y:S02]  /*14960*/  ISETP.GE.AND P0, PT, R238.reuse, c[0x0][0x3c8], PT ;  /* 0x0000f200ee007a0c */ /* 0x040fe40003f06270 */
[C---:B------:R-:W-:Y:S02]  /*14970*/  IADD3 R10, R238.reuse, 0x8, RZ ;  /* 0x00000008ee0a7810 */ /* 0x040fe40007ffe0ff */
[----:B------:R-:W-:Y:S02]  /*14980*/  IADD3 R12, R238, 0x10, RZ ;  /* 0x00000010ee0c7810 */ /* 0x000fe40007ffe0ff */
[----:B------:R-:W-:Y:S02]  /*14990*/  ISETP.GE.AND P2, PT, R10, c[0x0][0x3c8], PT ;  /* 0x0000f2000a007a0c */ /* 0x000fe40003f46270 */
[----:B------:R-:W-:-:S02]  /*149a0*/  SHF.R.S32.HI R6, RZ, 0x1f, R238 ;  /* 0x0000001fff067819 */ /* 0x000fc400000114ee */
[----:B------:R-:W-:Y:S02]  /*149b0*/  ISETP.GE.AND P1, PT, R12, c[0x0][0x3c8], PT ;  /* 0x0000f2000c007a0c */ /* 0x000fe40003f26270 */
[C---:B------:R-:W-:Y:S02]  /*149c0*/  IADD3 R5, R238.reuse, 0x18, RZ ;  /* 0x00000018ee057810 */ /* 0x040fe40007ffe0ff */
[C---:B----4-:R-:W-:Y:S02]  /*149d0*/  @!P0 LEA R2, P3, R238.reuse, R0, 0x2 ;  /* 0x00000000ee028211 */ /* 0x050fe400078610ff */
[----:B------:R-:W-:Y:S02]  /*149e0*/  ISETP.GE.AND P4, PT, R5, c[0x0][0x3c8], PT ;  /* 0x0000f20005007a0c */ /* 0x000fe40003f86270 */
[C---:B--2---:R-:W-:Y:S02]  /*149f0*/  @!P0 LEA.HI.X R3, R238.reuse, R4, R6, 0x2, P3 ;  /* 0x00000004ee038211 */ /* 0x044fe400018f1406 */
[----:B------:R-:W-:-:S02]  /*14a00*/  IADD3 R13, R238, 0x8, RZ ;  /* 0x00000008ee0d7810 */ /* 0x000fc40007ffe0ff */
[----:B------:R-:W-:Y:S01]  /*14a10*/  SHF.R.S32.HI R7, RZ, 0x1f, R12 ;  /* 0x0000001fff077819 */ /* 0x000fe2000001140c */
[----:B------:R2:W-:Y:S01]  /*14a20*/  @!P0 ST.E.64 [R2.64], R22 ;  /* 0x0000001602008985 */ /* 0x0005e2000c101b06 */
[-C--:B------:R-:W-:Y:S02]  /*14a30*/  @!P2 LEA R8, P0, R10, R0.reuse, 0x2 ;  /* 0x000000000a08a211 */ /* 0x080fe400078010ff */
[----:B------:R-:W-:Y:S02]  /*14a40*/  SHF.R.S32.HI R13, RZ, 0x1f, R13 ;  /* 0x0000001fff0d7819 */ /* 0x000fe4000001140d */
[----:B------:R-:W-:Y:S02]  /*14a50*/  @!P1 LEA R6, P5, R12, R0, 0x2 ;  /* 0x000000000c069211 */ /* 0x000fe400078a10ff */
[-C--:B------:R-:W-:Y:S02]  /*14a60*/  @!P2 LEA.HI.X R9, R10, R4.reuse, R13, 0x2, P0 ;  /* 0x000000040a09a211 */ /* 0x080fe400000f140d */
[----:B------:R-:W-:-:S02]  /*14a70*/  @!P1 LEA.HI.X R7, R12, R4, R7, 0x2, P5 ;  /* 0x000000040c079211 */ /* 0x000fc400028f1407 */
[----:B------:R-:W-:Y:S01]  /*14a80*/  SHF.R.S32.HI R11, RZ, 0x1f, R5 ;  /* 0x0000001fff0b7819 */ /* 0x000fe20000011405 */
[----:B------:R4:W-:Y:S01]  /*14a90*/  @!P2 ST.E.64 [R8.64], R26 ;  /* 0x0000001a0800a985 */ /* 0x0009e2000c101b06 */
        /* <DEDUP_REMOVED lines=8> */
[C---:B------:R-:W-:Y:S02]  /*14b20*/  IADD3 R20, R238.reuse, 0xf8, RZ ;  /* 0x000000f8ee147810 */ /* 0x040fe40007ffe0ff */
[C---:B------:R-:W-:Y:S02]  /*14b30*/  IADD3 R118, R238.reuse, 0xe8, RZ ;  /* 0x000000e8ee767810 */ /* 0x040fe40007ffe0ff */
[C---:B--2---:R-:W-:Y:S02]  /*14b40*/  IADD3 R2, R238.reuse, 0x28, RZ ;  /* 0x00000028ee027810 */ /* 0x044fe40007ffe0ff */
[----:B------:R-:W-:Y:S02]  /*14b50*/  IADD3 R3, R238, 0x20, RZ ;  /* 0x00000020ee037810 */ /* 0x000fe40007ffe0ff */
[----:B------:R-:W-:Y:S02]  /*14b60*/  ISETP.GE.AND P6, PT, R2, c[0x0][0x3c8], PT ;  /* 0x0000f20002007a0c */ /* 0x000fe40003fc6270 */
[----:B------:R-:W-:-:S02]  /*14b70*/  ISETP.GE.AND P3, PT, R3, c[0x0][0x3c8], PT ;  /* 0x0000f20003007a0c */ /* 0x000fc40003f66270 */
[C---:B------:R-:W-:Y:S02]  /*14b80*/  IADD3 R23, R238.reuse, 0xd8, RZ ;  /* 0x000000d8ee177810 */ /* 0x040fe40007ffe0ff */
[C---:B------:R-:W-:Y:S02]  /*14b90*/  IADD3 R22, R238.reuse, 0xf0, RZ ;  /* 0x000000f0ee167810 */ /* 0x040fe40007ffe0ff */
[----:B----4-:R-:W-:Y:S02]  /*14ba0*/  SHF.R.S32.HI R9, RZ, 0x1f, R3 ;  /* 0x0000001fff097819 */ /* 0x010fe40000011403 */
[----:B------:R-:W-:Y:S02]  /*14bb0*/  SHF.R.S32.HI R118, RZ, 0x1f, R118 ;  /* 0x0000001fff767819 */ /* 0x000fe40000011476 */
[----:B-----5:R-:W-:Y:S02]  /*14bc0*/  IADD3 R6, R238, 0x30, RZ ;  /* 0x00000030ee067810 */ /* 0x020fe40007ffe0ff */
[----:B------:R-:W-:-:S02]  /*14bd0*/  SHF.R.S32.HI R7, RZ, 0x1f, R2 ;  /* 0x0000001fff077819 */ /* 0x000fc40000011402 */
[----:B------:R-:W-:Y:S02]  /*14be0*/  ISETP.GE.AND P2, PT, R6, c[0x0][0x3c8], PT ;  /* 0x0000f20006007a0c */ /* 0x000fe40003f46270 */
[CC--:B------:R-:W-:Y:S02]  /*14bf0*/  @!P6 LEA R12, P0, R2.reuse, R0.reuse, 0x2 ;  /* 0x00000000020ce211 */ /* 0x0c0fe400078010ff */
[C---:B------:R-:W-:Y:S02]  /*14c00*/  @!P3 LEA R8, P1, R3.reuse, R0, 0x2 ;  /* 0x000000000308b211 */ /* 0x040fe400078210ff */
[-C--:B------:R-:W-:Y:S02]  /*14c10*/  @!P6 LEA.HI.X R13, R2, R4.reuse, R7, 0x2, P0 ;  /* 0x00000004020de211 */ /* 0x080fe400000f1407 */
[----:B------:R-:W-:Y:S02]  /*14c20*/  IADD3 R2, R238, 0x48, RZ ;  /* 0x00000048ee027810 */ /* 0x000fe40007ffe0ff */
[----:B------:R-:W-:-:S02]  /*14c30*/  @!P3 LEA.HI.X R9, R3, R4, R9, 0x2, P1 ;  /* 0x000000040309b211 */ /* 0x000fc400008f1409 */
[----:B------:R-:W-:Y:S02]  /*14c40*/  IADD3 R3, R238, 0x40, RZ ;  /* 0x00000040ee037810 */ /* 0x000fe40007ffe0ff */
[----:B------:R-:W-:Y:S01]  /*14c50*/  ISETP.GE.AND P4, PT, R2, c[0x0][0x3c8], PT ;  /* 0x0000f20002007a0c */ /* 0x000fe20003f86270 */
[----:B------:R2:W-:Y:S01]  /*14c60*/  @!P3 ST.E.64 [R8.64], R28 ;  /* 0x0000001c0800b985 */ /* 0x0005e2000c101b06 */
[----:B------:R-:W-:Y:S02]  /*14c70*/  ISETP.GE.AND P3, PT, R3, c[0x0][0x3c8], PT ;  /* 0x0000f20003007a0c */ /* 0x000fe40003f66270 */
[----:B------:R-:W-:Y:S01]  /*14c80*/  SHF.R.S32.HI R7, RZ, 0x1f, R5 ;  /* 0x0000001fff077819 */ /* 0x000fe20000011405 */
[----:B------:R4:W-:Y:S01]  /*14c90*/  @!P6 ST.E.64 [R12.64], R34 ;  /* 0x000000220c00e985 */ /* 0x0009e2000c101b06 */
[----:B-1----:R-:W-:-:S04]  /*14ca0*/  @!P5 LEA R10, P0, R5, R0, 0x2 ;  /* 0x00000000050ad211 */ /* 0x002fc800078010ff */
[----:B------:R-:W-:Y:S02]  /*14cb0*/  @!P5 LEA.HI.X R11, R5, R4, R7, 0x2, P0 ;  /* 0x00000004050bd211 */ /* 0x000fe400000f1407 */
[----:B------:R-:W-:Y:S02]  /*14cc0*/  IADD3 R5, R238, 0x58, RZ ;  /* 0x00000058ee057810 */ /* 0x000fe40007ffe0ff */
[----:B------:R-:W-:Y:S02]  /*14cd0*/  SHF.R.S32.HI R7, RZ, 0x1f, R2 ;  /* 0x0000001fff077819 */ /* 0x000fe40000011402 */
[----:B------:R-:W-:-:S04]  /*14ce0*/  @!P4 LEA R14, P0, R2, R0, 0x2 ;  /* 0x00000000020ec211 */ /* 0x000fc800078010ff */
[----:B------:R-:W-:Y:S02]  /*14cf0*/  @!P4 LEA.HI.X R15, R2, R4, R7, 0x2, P0 ;  /* 0x00000004020fc211 */ /* 0x000fe400000f1407 */
[----:B------:R-:W-:Y:S02]  /*14d00*/  IADD3 R2, R238, 0x68, RZ ;  /* 0x00000068ee027810 */ /* 0x000fe40007ffe0ff */
[----:B------:R-:W-:Y:S02]  /*14d10*/  SHF.R.S32.HI R7, RZ, 0x1f, R5 ;  /* 0x0000001fff077819 */ /* 0x000fe40000011405 */
[----:B------:R-:W-:Y:S02]  /*14d20*/  ISETP.GE.AND P6, PT, R2, c[0x0][0x3c8], PT ;  /* 0x0000f20002007a0c */ /* 0x000fe40003fc6270 */
[----:B--2---:R-:W-:Y:S02]  /*14d30*/  SHF.R.S32.HI R9, RZ, 0x1f, R6 ;  /* 0x0000001fff097819 */ /* 0x004fe40000011406 */
[----:B------:R-:W-:-:S04]  /*14d40*/  @!P2 LEA R8, P1, R6, R0, 0x2 ;  /* 0x000000000608a211 */ /* 0x000fc800078210ff */
[----:B------:R-:W-:Y:S02]  /*14d50*/  @!P2 LEA.HI.X R9, R6, R4, R9, 0x2, P1 ;  /* 0x000000040609a211 */ /* 0x000fe400008f1409 */
[----:B------:R-:W-:-:S03]  /*14d60*/  IADD3 R6, R238, 0x50, RZ ;  /* 0x00000050ee067810 */ /* 0x000fc60007ffe0ff */
[----:B------:R1:W-:Y:S01]  /*14d70*/  @!P2 ST.E.64 [R8.64], R32 ;  /* 0x000000200800a985 */ /* 0x0003e2000c101b06 */
[----:B------:R-:W-:-:S03]  /*14d80*/  ISETP.GE.AND P2, PT, R6, c[0x0][0x3c8], PT ;  /* 0x0000f20006007a0c */ /* 0x000fc60003f46270 */
[----:B------:R2:W-:Y:S01]  /*14d90*/  @!P5 ST.E.64 [R10.64], R132 ;  /* 0x000000840a00d985 */ /* 0x0005e2000c101b06 */
[----:B------:R-:W-:-:S13]  /*14da0*/  ISETP.GE.AND P5, PT, R5, c[0x0][0x3c8], PT ;  /* 0x0000f20005007a0c */ /* 0x000fda0003fa6270 */
[----:B----4-:R-:W-:-:S04]  /*14db0*/  @!P5 LEA R12, P0, R5, R0, 0x2 ;  /* 0x00000000050cd211 */ /* 0x010fc800078010ff */
        /* <DEDUP_REMOVED lines=8> */
[----:B------:R-:W-:Y:S01]  /*14e40*/  @!P6 LEA.HI.X R11, R2, R4, R7, 0x2, P0 ;  /* 0x00000004020be211 */ /* 0x000fe200000f1407 */
[----:B------:R1:W-:Y:S01]  /*14e50*/  @!P3 ST.E.64 [R8.64], R36 ;  /* 0x000000240800b985 */ /* 0x0003e2000c101b06 */
[----:B------:R-:W-:Y:S02]  /*14e60*/  ISETP.GE.AND P3, PT, R3, c[0x0][0x3c8], PT ;  /* 0x0000f20003007a0c */ /* 0x000fe40003f66270 */
[----:B------:R-:W-:Y:S01]  /*14e70*/  IADD3 R2, R238, 0x88, RZ ;  /* 0x00000088ee027810 */ /* 0x000fe20007ffe0ff */
[----:B------:R-:W-:Y:S01]  /*14e80*/  @!P4 ST.E.64 [R14.64], R136 ;  /* 0x000000880e00c985 */ /* 0x000fe2000c101b06 */
[----:B------:R-:W-:-:S02]  /*14e90*/  ISETP.GE.AND P4, PT, R5, c[0x0][0x3c8], PT ;  /* 0x0000f20005007a0c */ /* 0x000fc40003f86270 */
[----:B------:R-:W-:Y:S02]  /*14ea0*/  SHF.R.S32.HI R7, RZ, 0x1f, R5 ;  /* 0x0000001fff077819 */ /* 0x000fe40000011405 */
[----:B-1----:R-:W-:Y:S02]  /*14eb0*/  SHF.R.S32.HI R9, RZ, 0x1f, R6 ;  /* 0x0000001fff097819 */ /* 0x002fe40000011406 */
[----:B------:R-:W-:-:S04]  /*14ec0*/  @!P2 LEA R8, P1, R6, R0, 0x2 ;  /* 0x000000000608a211 */ /* 0x000fc800078210ff */
[----:B------:R-:W-:Y:S02]  /*14ed0*/  @!P2 LEA.HI.X R9, R6, R4, R9, 0x2, P1 ;  /* 0x000000040609a211 */ /* 0x000fe400008f1409 */
[----:B------:R-:W-:-:S03]  /*14ee0*/  IADD3 R6, R238, 0x70, RZ ;  /* 0x00000070ee067810 */ /* 0x000fc60007ffe0ff */
[----:B------:R1:W-:Y:S01]  /*14ef0*/  @!P2 ST.E.64 [R8.64], R40 ;  /* 0x000000280800a985 */ /* 0x0003e2000c101b06 */
[----:B------:R-:W-:-:S03]  /*14f00*/  ISETP.GE.AND P2, PT, R6, c[0x0][0x3c8], PT ;  /* 0x0000f20006007a0c */ /* 0x000fc60003f46270 */
[----:B------:R2:W-:Y:S01]  /*14f10*/  @!P5 ST.E.64 [R12.64], R48 ;  /* 0x000000300c00d985 */ /* 0x0005e2000c101b06 */
        /* <DEDUP_REMOVED lines=20> */
[----:B------:R-:W-:-:S02]  /*15060*/  IADD3 R5, R238, 0xa0, RZ ;  /* 0x000000a0ee057810 */ /* 0x000fc40007ffe0ff */
[----:B------:R-:W-:Y:S01]  /*15070*/  SHF.R.S32.HI R2, RZ, 0x1f, R6 ;  /* 0x0000001fff027819 */ /* 0x000fe20000011406 */
[----:B------:R-:W-:Y:S01]  /*15080*/  @!P4 ST.E.64 [R12.64], R64 ;  /* 0x000000400c00c985 */ /* 0x000fe2000c101b06 */
[----:B------:R-:W-:Y:S02]  /*15090*/  ISETP.GE.AND P4, PT, R6, c[0x0][0x3c8], PT ;  /* 0x0000f20006007a0c */ /* 0x000fe40003f86270 */
[----:B------:R-:W-:Y:S02]  /*150a0*/  ISETP.GE.AND P3, PT, R5, c[0x0][0x3c8], PT ;  /* 0x0000f20005007a0c */ /* 0x000fe40003f66270 */
[-C--:B------:R-:W-:Y:S02]  /*150b0*/  @!P6 LEA R16, P0, R7, R0.reuse, 0x2 ;  /* 0x000000000710e211 */ /* 0x080fe400078010ff */
[----:B-1----:R-:W-:Y:S02]  /*150c0*/  SHF.R.S32.HI R9, RZ, 0x1f, R3 ;  /* 0x0000001fff097819 */ /* 0x002fe40000011403 */
[----:B------:R-:W-:-:S04]  /*150d0*/  @!P1 LEA R8, P2, R3, R0, 0x2 ;  /* 0x0000000003089211 */ /* 0x000fc800078410ff */
[----:B------:R-:W-:Y:S02]  /*150e0*/  @!P1 LEA.HI.X R9, R3, R4, R9, 0x2, P2 ;  /* 0x0000000403099211 */ /* 0x000fe400010f1409 */
[----:B------:R-:W-:-:S03]  /*150f0*/  IADD3 R3, R238, 0xa8, RZ ;  /* 0x000000a8ee037810 */ /* 0x000fc60007ffe0ff */
[----:B------:R1:W-:Y:S01]  /*15100*/  @!P1 ST.E.64 [R8.64], R60 ;  /* 0x0000003c08009985 */ /* 0x0003e2000c101b06 */
[----:B------:R-:W-:Y:S02]  /*15110*/  ISETP.GE.AND P2, PT, R3, c[0x0][0x3c8], PT ;  /* 0x0000f20003007a0c */ /* 0x000fe40003f46270 */
[C---:B------:R-:W-:Y:S01]  /*15120*/  @!P4 LEA R14, P1, R6.reuse, R0, 0x2 ;  /* 0x00000000060ec211 */ /* 0x040fe200078210ff */
[----:B------:R2:W-:Y:S03]  /*15130*/  @!P5 ST.E.64 [R10.64], R68 ;  /* 0x000000440a00d985 */ /* 0x0005e6000c101b06 */
[----:B------:R-:W-:Y:S02]  /*15140*/  @!P4 LEA.HI.X R15, R6, R4, R2, 0x2, P1 ;  /* 0x00000004060fc211 */ /* 0x000fe400008f1402 */
[----:B------:R-:W-:Y:S02]  /*15150*/  SHF.R.S32.HI R6, RZ, 0x1f, R5 ;  /* 0x0000001fff067819 */ /* 0x000fe40000011405 */
[----:B------:R-:W-:Y:S01]  /*15160*/  IADD3 R2, R238, 0xb0, RZ ;  /* 0x000000b0ee027810 */ /* 0x000fe20007ffe0ff */
[----:B------:R-:W-:Y:S01]  /*15170*/  @!P4 ST.E.64 [R14.64], R144 ;  /* 0x000000900e00c985 */ /* 0x000fe2000c101b06 */
[----:B------:R-:W-:-:S02]  /*15180*/  ISETP.GE.AND P4, PT, R23, c[0x0][0x3c8], PT ;  /* 0x0000f20017007a0c */ /* 0x000fc40003f86270 */
[----:B------:R-:W-:Y:S02]  /*15190*/  ISETP.GE.AND P1, PT, R2, c[0x0][0x3c8], PT ;  /* 0x0000f20002007a0c */ /* 0x000fe40003f26270 */
[----:B-1----:R-:W-:-:S04]  /*151a0*/  SHF.R.S32.HI R8, RZ, 0x1f, R7 ;  /* 0x0000001fff087819 */ /* 0x002fc80000011407 */
[----:B------:R-:W-:Y:S02]  /*151b0*/  @!P6 LEA.HI.X R17, R7, R4, R8, 0x2, P0 ;  /* 0x000000040711e211 */ /* 0x000fe400000f1408 */
[----:B------:R-:W-:-:S03]  /*151c0*/  @!P3 LEA R12, P0, R5, R0, 0x2 ;  /* 0x00000000050cb211 */ /* 0x000fc600078010ff */
[----:B------:R-:W-:Y:S01]  /*151d0*/  @!P6 ST.E.64 [R16.64], R140 ;  /* 0x0000008c1000e985 */ /* 0x000fe2000c101b06 */
[----:B------:R-:W-:Y:S02]  /*151e0*/  @!P3 LEA.HI.X R13, R5, R4, R6, 0x2, P0 ;  /* 0x00000004050db211 */ /* 0x000fe400000f1406 */
[----:B------:R-:W-:Y:S02]  /*151f0*/  SHF.R.S32.HI R5, RZ, 0x1f, R3 ;  /* 0x0000001fff057819 */ /* 0x000fe40000011403 */
[C---:B--2---:R-:W-:Y:S01]  /*15200*/  @!P2 LEA R10, P0, R3.reuse, R0, 0x2 ;  /* 0x00000000030aa211 */ /* 0x044fe200078010ff */
[----:B------:R1:W-:Y:S01]  /*15210*/  @!P3 ST.E.64 [R12.64], R76 ;  /* 0x0000004c0c00b985 */ /* 0x0003e2000c101b06 */
[C---:B------:R-:W-:Y:S02]  /*15220*/  IADD3 R6, R238.reuse, 0xb8, RZ ;  /* 0x000000b8ee067810 */ /* 0x040fe40007ffe0ff */
[----:B------:R-:W-:Y:S02]  /*15230*/  @!P2 LEA.HI.X R11, R3, R4, R5, 0x2, P0 ;  /* 0x00000004030ba211 */ /* 0x000fe400000f1405 */
[----:B------:R-:W-:-:S02]  /*15240*/  IADD3 R5, R238, 0xc0, RZ ;  /* 0x000000c0ee057810 */ /* 0x000fc40007ffe0ff */
[----:B------:R-:W-:Y:S01]  /*15250*/  ISETP.GE.AND P3, PT, R6, c[0x0][0x3c8], PT ;  /* 0x0000f20006007a0c */ /* 0x000fe20003f66270 */
[----:B------:R2:W-:Y:S01]  /*15260*/  @!P2 ST.E.64 [R10.64], R72 ;  /* 0x000000480a00a985 */ /* 0x0005e2000c101b06 */
[----:B------:R-:W-:Y:S02]  /*15270*/  ISETP.GE.AND P6, PT, R5, c[0x0][0x3c8], PT ;  /* 0x0000f20005007a0c */ /* 0x000fe40003fc6270 */
[----:B------:R-:W-:Y:S02]  /*15280*/  SHF.R.S32.HI R3, RZ, 0x1f, R2 ;  /* 0x0000001fff037819 */ /* 0x000fe40000011402 */
[C---:B------:R-:W-:Y:S02]  /*15290*/  @!P1 LEA R8, P0, R2.reuse, R0, 0x2 ;  /* 0x0000000002089211 */ /* 0x040fe400078010ff */
[----:B------:R-:W-:Y:S02]  /*152a0*/  SHF.R.S32.HI R7, RZ, 0x1f, R5 ;  /* 0x0000001fff077819 */ /* 0x000fe40000011405 */
[----:B------:R-:W-:-:S02]  /*152b0*/  @!P1 LEA.HI.X R9, R2, R4, R3, 0x2, P0 ;  /* 0x0000000402099211 */ /* 0x000fc400000f1403 */
[C---:B------:R-:W-:Y:S02]  /*152c0*/  IADD3 R2, R238.reuse, 0xd0, RZ ;  /* 0x000000d0ee027810 */ /* 0x040fe40007ffe0ff */
[----:B------:R-:W-:Y:S01]  /*152d0*/  IADD3 R3, R238, 0xc8, RZ ;  /* 0x000000c8ee037810 */ /* 0x000fe20007ffe0ff */
[----:B------:R4:W-:Y:S03]  /*152e0*/  @!P1 ST.E.64 [R8.64], R80 ;  /* 0x0000005008009985 */ /* 0x0009e6000c101b06 */
[----:B------:R-:W-:Y:S02]  /*152f0*/  ISETP.GE.AND P5, PT, R3, c[0x0][0x3c8], PT ;  /* 0x0000f20003007a0c */ /* 0x000fe40003fa6270 */
[----:B-1----:R-:W-:Y:S02]  /*15300*/  @!P3 LEA R12, P0, R6, R0, 0x2 ;  /* 0x00000000060cb211 */ /* 0x002fe400078010ff */
[----:B--2---:R-:W-:-:S02]  /*15310*/  SHF.R.S32.HI R11, RZ, 0x1f, R6 ;  /* 0x0000001fff0b7819 */ /* 0x004fc40000011406 */
[C---:B------:R-:W-:Y:S02]  /*15320*/  @!P6 LEA R10, P2, R5.reuse, R0, 0x2 ;  /* 0x00000000050ae211 */ /* 0x040fe400078410ff */
[-C--:B------:R-:W-:Y:S02]  /*15330*/  @!P3 LEA.HI.X R13, R6, R4.reuse, R11, 0x2, P0 ;  /* 0x00000004060db211 */ /* 0x080fe400000f140b */
[----:B------:R-:W-:Y:S02]  /*15340*/  @!P6 LEA.HI.X R11, R5, R4, R7, 0x2, P2 ;  /* 0x00000004050be211 */ /* 0x000fe400010f1407 */
[----:B------:R-:W-:Y:S01]  /*15350*/  ISETP.GE.AND P2, PT, R2, c[0x0][0x3c8], PT ;  /* 0x0000f20002007a0c */ /* 0x000fe20003f46270 */
[----:B------:R-:W-:Y:S01]  /*15360*/  @!P3 ST.E.64 [R12.64], R152 ;  /* 0x000000980c00b985 */ /* 0x000fe2000c101b06 */
[----:B------:R-:W-:Y:S02]  /*15370*/  SHF.R.S32.HI R5, RZ, 0x1f, R2 ;  /* 0x0000001fff057819 */ /* 0x000fe40000011402 */
[----:B------:R-:W-:Y:S01]  /*15380*/  ISETP.GE.AND P3, PT, R21, c[0x0][0x3c8], PT ;  /* 0x0000f20015007a0c */ /* 0x000fe20003f66270 */
[----:B------:R1:W-:Y:S01]  /*15390*/  @!P6 ST.E.64 [R10.64], R148 ;  /* 0x000000940a00e985 */ /* 0x0003e2000c101b06 */
[----:B----4-:R-:W-:-:S02]  /*153a0*/  SHF.R.S32.HI R9, RZ, 0x1f, R3 ;  /* 0x0000001fff097819 */ /* 0x010fc40000011403 */
[----:B------:R-:W-:-:S04]  /*153b0*/  @!P5 LEA R8, P1, R3, R0, 0x2 ;  /* 0x000000000308d211 */ /* 0x000fc800078210ff */
[----:B------:R-:W-:Y:S02]  /*153c0*/  @!P5 LEA.HI.X R9, R3, R4, R9, 0x2, P1 ;  /* 0x000000040309d211 */ /* 0x000fe400008f1409 */
[C---:B------:R-:W-:Y:S02]  /*153d0*/  @!P2 LEA R6, P0, R2.reuse, R0, 0x2 ;  /* 0x000000000206a211 */ /* 0x040fe400078010ff */
[----:B------:R-:W-:Y:S01]  /*153e0*/  SHF.R.S32.HI R3, RZ, 0x1f, R23 ;  /* 0x0000001fff037819 */ /* 0x000fe20000011417 */
[----:B------:R2:W-:Y:S01]  /*153f0*/  @!P5 ST.E.64 [R8.64], R88 ;  /* 0x000000580800d985 */ /* 0x0005e2000c101b06 */
[C---:B------:R-:W-:Y:S02]  /*15400*/  @!P2 LEA.HI.X R7, R2.reuse, R4, R5, 0x2, P0 ;  /* 0x000000040207a211 */ /* 0x040fe400000f1405 */
[----:B------:R-:W-:Y:S02]  /*15410*/  ISETP.GE.AND P0, PT, R2, c[0x0][0x3c8], PT ;  /* 0x0000f20002007a0c */ /* 0x000fe40003f06270 */
[----:B------:R-:W-:-:S02]  /*15420*/  @!P4 LEA R2, P5, R23, R0, 0x2 ;  /* 0x000000001702c211 */ /* 0x000fc400078a10ff */
[----:B------:R-:W-:Y:S02]  /*15430*/  ISETP.GE.AND P2, PT, R115, c[0x0][0x3c8], PT ;  /* 0x0000f20073007a0c */ /* 0x000fe40003f46270 */
[----:B------:R-:W-:Y:S02]  /*15440*/  @!P4 LEA.HI.X R3, R23, R4, R3, 0x2, P5 ;  /* 0x000000041703c211 */ /* 0x000fe400028f1403 */
[----:B------:R-:W-:Y:S02]  /*15450*/  ISETP.GE.AND P1, PT, R22, c[0x0][0x3c8], PT ;  /* 0x0000f20016007a0c */ /* 0x000fe40003f26270 */
[----:B------:R-:W-:-:S03]  /*15460*/  IADD3 R23, R238, 0xe0, RZ ;  /* 0x000000e0ee177810 */ /* 0x000fc60007ffe0ff */
[----:B------:R4:W-:Y:S01]  /*15470*/  @!P0 ST.E.64 [R6.64], R92 ;  /* 0x0000005c06008985 */ /* 0x0009e2000c101b06 */
[----:B------:R-:W-:Y:S02]  /*15480*/  ISETP.GE.AND P0, PT, R20, c[0x0][0x3c8], PT ;  /* 0x0000f20014007a0c */ /* 0x000fe40003f06270 */
[----:B------:R-:W-:Y:S01]  /*15490*/  SHF.R.S32.HI R23, RZ, 0x1f, R23 ;  /* 0x0000001fff177819 */ /* 0x000fe20000011417 */
[----:B------:R5:W-:Y:S01]  /*154a0*/  @!P4 ST.E.64 [R2.64], R96 ;  /* 0x000000600200c985 */ /* 0x000be2000c101b06 */
[----:B-1----:R-:W-:-:S04]  /*154b0*/  @!P3 LEA R10, P5, R21, R0, 0x2 ;  /* 0x00000000150ab211 */ /* 0x002fc800078a10ff */
[----:B------:R-:W-:Y:S02]  /*154c0*/  @!P3 LEA.HI.X R11, R21, R4, R23, 0x2, P5 ;  /* 0x00000004150bb211 */ /* 0x000fe400028f1417 */
[C---:B------:R-:W-:Y:S02]  /*154d0*/  IADD3 R23, R238.reuse, 0xf0, RZ ;  /* 0x000000f0ee177810 */ /* 0x040fe40007ffe0ff */
[C---:B--2---:R-:W-:Y:S01]  /*154e0*/  @!P2 LEA R8, P4, R115.reuse, R0, 0x2 ;  /* 0x000000007308a211 */ /* 0x044fe200078810ff */
[----:B------:R1:W-:Y:S01]  /*154f0*/  @!P3 ST.E.64 [R10.64], R112 ;  /* 0x000000700a00b985 */ /* 0x0003e2000c101b06 */
[----:B------:R-:W-:Y:S02]  /*15500*/  IADD3 R21, R238, 0xf8, RZ ;  /* 0x000000f8ee157810 */ /* 0x000fe40007ffe0ff */
[----:B------:R-:W-:Y:S02]  /*15510*/  SHF.R.S32.HI R23, RZ, 0x1f, R23 ;  /* 0x0000001fff177819 */ /* 0x000fe40000011417 */
[----:B------:R-:W-:-:S02]  /*15520*/  @!P2 LEA.HI.X R9, R115, R4, R118, 0x2, P4 ;  /* 0x000000047309a211 */ /* 0x000fc400020f1476 */
[----:B------:R-:W-:-:S03]  /*15530*/  SHF.R.S32.HI R21, RZ, 0x1f, R21 ;  /* 0x0000001fff157819 */ /* 0x000fc60000011415 */
[----:B------:R1:W-:Y:S01]  /*15540*/  @!P2 ST.E.64 [R8.64], R108 ;  /* 0x0000006c0800a985 */ /* 0x0003e2000c101b06 */
[-C--:B----4-:R-:W-:Y:S02]  /*15550*/  @!P1 LEA R6, P5, R22, R0.reuse, 0x2 ;  /* 0x0000000016069211 */ /* 0x090fe400078a10ff */
[----:B-----5:R-:W-:Y:S02]  /*15560*/  @!P0 LEA R2, P4, R20, R0, 0x2 ;  /* 0x0000000014028211 */ /* 0x020fe400078810ff */
[-C--:B------:R-:W-:Y:S02]  /*15570*/  @!P1 LEA.HI.X R7, R22, R4.reuse, R23, 0x2, P5 ;  /* 0x0000000416079211 */ /* 0x080fe400028f1417 */
[----:B------:R-:W-:-:S03]  /*15580*/  @!P0 LEA.HI.X R3, R20, R4, R21, 0x2, P4 ;  /* 0x0000000414038211 */ /* 0x000fc600020f1415 */
[----:B------:R1:W-:Y:S04]  /*15590*/  @!P1 ST.E.64 [R6.64], R100 ;  /* 0x0000006406009985 */ /* 0x0003e8000c101b06 */
[----:B------:R1:W-:Y:S02]  /*155a0*/  @!P0 ST.E.64 [R2.64], R84 ;  /* 0x0000005402008985 */ /* 0x0003e4000c101b06 */
.L_x_1738:
[----:B------:R-:W-:Y:S05]  /*155b0*/  BSYNC B0 ;  /* 0x0000000000007941 */ /* 0x000fea0003800000 */
.L_x_1737:
[----:B------:R-:W-:Y:S05]  /*155c0*/  BRA.DIV ~URZ, `(.L_x_1739) ;  /* 0x000038527f007947 */ /* 0x000fea000b800000 */
[----:B--2---:R2:W1:Y:S04]  /*155d0*/  SHFL.IDX PT, R4, R18, 0x1, 0x1c1f ;  /* 0x003c1f0012047f89 */ /* 0x00446800000e0000 */
[----:B----4-:R2:W4:Y:S02]  /*155e0*/  SHFL.IDX PT, R0, R19, 0x1, 0x1c1f ;  /* 0x003c1f0013007f89 */ /* 0x01052400000e0000 */
.L_x_1797:
        /* <DEDUP_REMOVED lines=8> */
[----:B-1----:R-:W-:Y:S02]  /*15670*/  SHF.R.S32.HI R2, RZ, 0x1f, R238 ;  /* 0x0000001fff027819 */ /* 0x002fe400000114ee */
[C---:B----4-:R-:W-:Y:S02]  /*15680*/  @!P2 LEA R6, P3, R238.reuse, R0, 0x2 ;  /* 0x00000000ee06a211 */ /* 0x050fe400078610ff */
[----:B------:R-:W-:Y:S02]  /*15690*/  ISETP.GE.AND P5, PT, R5, c[0x0][0x3c8], PT ;  /* 0x0000f20005007a0c */ /* 0x000fe40003fa6270 */
[C---:B------:R-:W-:Y:S02]  /*156a0*/  IADD3 R3, R238.reuse, 0x18, RZ ;  /* 0x00000018ee037810 */ /* 0x040fe40007ffe0ff */
[C---:B------:R-:W-:Y:S02]  /*156b0*/  @!P2 LEA.HI.X R7, R238.reuse, R4, R2, 0x2, P3 ;  /* 0x00000004ee07a211 */ /* 0x040fe400018f1402 */
[----:B------:R-:W-:-:S02]  /*156c0*/  IADD3 R15, R238, 0x8, RZ ;  /* 0x00000008ee0f7810 */ /* 0x000fc40007ffe0ff */
[----:B------:R-:W-:Y:S01]  /*156d0*/  ISETP.GE.AND P6, PT, R3, c[0x0][0x3c8], PT ;  /* 0x0000f20003007a0c */ /* 0x000fe20003fc6270 */
[----:B------:R1:W-:Y:S01]  /*156e0*/  @!P2 ST.E.64 [R6.64], R104 ;  /* 0x000000680600a985 */ /* 0x0003e2000c101b06 */
[----:B------:R-:W-:Y:S02]  /*156f0*/  SHF.R.S32.HI R15, RZ, 0x1f, R15 ;  /* 0x0000001fff0f7819 */ /* 0x000fe4000001140f */
[CC--:B------:R-:W-:Y:S02]  /*15700*/  @!P1 LEA R10, P2, R13.reuse, R0.reuse, 0x2 ;  /* 0x000000000d0a9211 */ /* 0x0c0fe400078410ff */
[----:B------:R-:W-:Y:S02]  /*15710*/  @!P0 LEA R8, P4, R14, R0, 0x2 ;  /* 0x000000000e088211 */ /* 0x000fe400078810ff */
[----:B------:R-:W-:Y:S02]  /*15720*/  @!P1 LEA.HI.X R11, R13, R4, R15, 0x2, P2 ;  /* 0x000000040d0b9211 */ /* 0x000fe400010f140f */
[----:B------:R-:W-:-:S02]  /*15730*/  SHF.R.S32.HI R13, RZ, 0x1f, R5 ;  /* 0x0000001fff0d7819 */ /* 0x000fc40000011405 */
[C---:B------:R-:W-:Y:S01]  /*15740*/  IADD3 R2, R238.reuse, 0x28, RZ ;  /* 0x00000028ee027810 */ /* 0x040fe20007ffe0ff */
[----:B------:R4:W-:Y:S01]  /*15750*/  @!P1 ST.E.64 [R10.64], R120 ;  /* 0x000000780a009985 */ /* 0x0009e2000c101b06 */
[----:B------:R-:W-:Y:S02]  /*15760*/  SHF.R.S32.HI R12, RZ, 0x1f, R3 ;  /* 0x0000001fff0c7819 */ /* 0x000fe40000011403 */
[C---:B------:R-:W-:Y:S02]  /*15770*/  @!P6 LEA R16, P3, R3.reuse, R0, 0x2 ;  /* 0x000000000310e211 */ /* 0x040fe400078610ff */
[----:B------:R-:W-:Y:S02]  /*15780*/  IADD3 R21, R238, 0xd8, RZ ;  /* 0x000000d8ee157810 */ /* 0x000fe40007ffe0ff */
[----:B------:R-:W-:Y:S02]  /*15790*/  @!P6 LEA.HI.X R17, R3, R4, R12, 0x2, P3 ;  /* 0x000000040311e211 */ /* 0x000fe400018f140c */
[----:B------:R-:W-:-:S02]  /*157a0*/  SHF.R.S32.HI R3, RZ, 0x1f, R2 ;  /* 0x0000001fff037819 */ /* 0x000fc40000011402 */
[C---:B------:R-:W-:Y:S02]  /*157b0*/  IADD3 R24, R238.reuse, 0xe0, RZ ;  /* 0x000000e0ee187810 */ /* 0x040fe40007ffe0ff */
[C---:B------:R-:W-:Y:S02]  /*157c0*/  IADD3 R22, R238.reuse, 0xe8, RZ ;  /* 0x000000e8ee167810 */ /* 0x040fe40007ffe0ff */
[C---:B------:R-:W-:Y:S02]  /*157d0*/  IADD3 R20, R238.reuse, 0xf0, RZ ;  /* 0x000000f0ee147810 */ /* 0x040fe40007ffe0ff */
[----:B-1----:R-:W-:Y:S02]  /*157e0*/  SHF.R.S32.HI R6, RZ, 0x1f, R14 ;  /* 0x0000001fff067819 */ /* 0x002fe4000001140e */
[----:B------:R-:W-:Y:S02]  /*157f0*/  IADD3 R7, R238, 0x30, RZ ;  /* 0x00000030ee077810 */ /* 0x000fe40007ffe0ff */
[----:B------:R-:W-:-:S02]  /*15800*/  @!P0 LEA.HI.X R9, R14, R4, R6, 0x2, P4 ;  /* 0x000000040e098211 */ /* 0x000fc400020f1406 */
[C---:B------:R-:W-:Y:S02]  /*15810*/  @!P5 LEA R14, P2, R5.reuse, R0, 0x2 ;  /* 0x00000000050ed211 */ /* 0x040fe400078410ff */
[----:B------:R-:W-:Y:S01]  /*15820*/  IADD3 R6, R238, 0x38, RZ ;  /* 0x00000038ee067810 */ /* 0x000fe20007ffe0ff */
[----:B------:R1:W-:Y:S01]  /*15830*/  @!P0 ST.E.64 [R8.64], R116 ;  /* 0x0000007408008985 */ /* 0x0003e2000c101b06 */
[----:B------:R-:W-:Y:S02]  /*15840*/  @!P5 LEA.HI.X R15, R5, R4, R13, 0x2, P2 ;  /* 0x00000004050fd211 */ /* 0x000fe400010f140d */
[----:B------:R-:W-:Y:S01]  /*15850*/  ISETP.GE.AND P2, PT, R2, c[0x0][0x3c8], PT ;  /* 0x0000f20002007a0c */ /* 0x000fe20003f46270 */
[----:B------:R5:W-:Y:S01]  /*15860*/  @!P6 ST.E.64 [R16.64], R128 ;  /* 0x000000801000e985 */ /* 0x000be2000c101b06 */
[----:B------:R-:W-:Y:S02]  /*15870*/  ISETP.GE.AND P4, PT, R7, c[0x0][0x3c8], PT ;  /* 0x0000f20007007a0c */ /* 0x000fe40003f86270 */
[----:B------:R-:W-:Y:S01]  /*15880*/  ISETP.GE.AND P3, PT, R6, c[0x0][0x3c8], PT ;  /* 0x0000f20006007a0c */ /* 0x000fe20003f66270 */
[----:B------:R2:W-:Y:S01]  /*15890*/  @!P5 ST.E.64 [R14.64], R124 ;  /* 0x0000007c0e00d985 */ /* 0x0005e2000c101b06 */
[----:B------:R-:W-:-:S02]  /*158a0*/  SHF.R.S32.HI R5, RZ, 0x1f, R7 ;  /* 0x0000001fff057819 */ /* 0x000fc40000011407 */
[C---:B------:R-:W-:Y:S02]  /*158b0*/  IADD3 R25, R238.reuse, 0xe0, RZ ;  /* 0x000000e0ee197810 */ /* 0x040fe40007ffe0ff */
[----:B------:R-:W-:Y:S02]  /*158c0*/  IADD3 R23, R238, 0xe8, RZ ;  /* 0x000000e8ee177810 */ /* 0x000fe40007ffe0ff */
[----:B------:R-:W-:Y:S02]  /*158d0*/  SHF.R.S32.HI R25, RZ, 0x1f, R25 ;  /* 0x0000001fff197819 */ /* 0x000fe40000011419 */
[CC--:B------:R-:W-:Y:S02]  /*158e0*/  @!P2 LEA R12, P1, R2.reuse, R0.reuse, 0x2 ;  /* 0x00000000020ca211 */ /* 0x0c0fe400078210ff */
[----:B----4-:R-:W-:Y:S02]  /*158f0*/  @!P4 LEA R10, P0, R7, R0, 0x2 ;  /* 0x00000000070ac211 */ /* 0x010fe400078010ff */
[----:B------:R-:W-:-:S02]  /*15900*/  @!P2 LEA.HI.X R13, R2, R4, R3, 0x2, P1 ;  /* 0x00000004020da211 */ /* 0x000fc400008f1403 */
[----:B------:R-:W-:Y:S02]  /*15910*/  @!P4 LEA.HI.X R11, R7, R4, R5, 0x2, P0 ;  /* 0x00000004070bc211 */ /* 0x000fe400000f1405 */
[C---:B------:R-:W-:Y:S02]  /*15920*/  IADD3 R5, R238.reuse, 0x48, RZ ;  /* 0x00000048ee057810 */ /* 0x040fe40007ffe0ff */
[C---:B------:R-:W-:Y:S02]  /*15930*/  IADD3 R3, R238.reuse, 0x50, RZ ;  /* 0x00000050ee037810 */ /* 0x040fe40007ffe0ff */
[----:B-1----:R-:W-:Y:S02]  /*15940*/  IADD3 R8, R238, 0x40, RZ ;  /* 0x00000040ee087810 */ /* 0x002fe40007ffe0ff */
[----:B------:R-:W-:Y:S02]  /*15950*/  SHF.R.S32.HI R9, RZ, 0x1f, R6 ;  /* 0x0000001fff097819 */ /* 0x000fe40000011406 */
[----:B-----5:R-:W-:-:S02]  /*15960*/  @!P3 LEA R16, P1, R6, R0, 0x2 ;  /* 0x000000000610b211 */ /* 0x020fc400078210ff */
[----:B------:R-:W-:Y:S02]  /*15970*/  ISETP.GE.AND P2, PT, R8, c[0x0][0x3c8], PT ;  /* 0x0000f20008007a0c */ /* 0x000fe40003f46270 */
[----:B------:R-:W-:Y:S02]  /*15980*/  @!P3 LEA.HI.X R17, R6, R4, R9, 0x2, P1 ;  /* 0x000000040611b211 */ /* 0x000fe400008f1409 */
[----:B------:R-:W-:Y:S02]  /*15990*/  ISETP.GE.AND P1, PT, R2, c[0x0][0x3c8], PT ;  /* 0x0000f20002007a0c */ /* 0x000fe40003f26270 */
[----:B------:R-:W-:Y:S02]  /*159a0*/  ISETP.GE.AND P6, PT, R5, c[0x0][0x3c8], PT ;  /* 0x0000f20005007a0c */ /* 0x000fe40003fc6270 */
[----:B------:R-:W-:Y:S02]  /*159b0*/  ISETP.GE.AND P5, PT, R3, c[0x0][0x3c8], PT ;  /* 0x0000f20003007a0c */ /* 0x000fe40003fa6270 */
[----:B------:R-:W-:-:S02]  /*159c0*/  SHF.R.S32.HI R7, RZ, 0x1f, R8 ;  /* 0x0000001fff077819 */ /* 0x000fc40000011408 */
[----:B------:R-:W-:Y:S02]  /*159d0*/  IADD3 R2, R238, 0x58, RZ ;  /* 0x00000058ee027810 */ /* 0x000fe40007ffe0ff */
[----:B--2---:R-:W-:Y:S02]  /*159e0*/  @!P2 LEA R14, P0, R8, R0, 0x2 ;  /* 0x00000000080ea211 */ /* 0x004fe400078010ff */
[----:B------:R-:W-:Y:S01]  /*159f0*/  IADD3 R6, R238, 0x60, RZ ;  /* 0x00000060ee067810 */ /* 0x000fe20007ffe0ff */
[----:B------:R1:W-:Y:S01]  /*15a00*/  @!P1 ST.E.64 [R12.64], R138 ;  /* 0x0000008a0c009985 */ /* 0x0003e2000c101b06 */
[----:B------:R-:W-:Y:S02]  /*15a10*/  @!P2 LEA.HI.X R15, R8, R4, R7, 0x2, P0 ;  /* 0x00000004080fa211 */ /* 0x000fe400000f1407 */
[----:B------:R-:W-:Y:S01]  /*15a20*/  SHF.R.S32.HI R8, RZ, 0x1f, R5 ;  /* 0x0000001fff087819 */ /* 0x000fe20000011405 */
[----:B------:R2:W-:Y:S01]  /*15a30*/  @!P4 ST.E.64 [R10.64], R134 ;  /* 0x000000860a00c985 */ /* 0x0005e2000c101b06 */
[----:B------:R-:W-:-:S02]  /*15a40*/  ISETP.GE.AND P4, PT, R2, c[0x0][0x3c8], PT ;  /* 0x0000f20002007a0c */ /* 0x000fc40003f86270 */
[----:B------:R-:W-:Y:S01]  /*15a50*/  SHF.R.S32.HI R7, RZ, 0x1f, R3 ;  /* 0x0000001fff077819 */ /* 0x000fe20000011403 */
[----:B------:R-:W-:Y:S01]  /*15a60*/  @!P3 ST.E.64 [R16.64], R142 ;  /* 0x0000008e1000b985 */ /* 0x000fe2000c101b06 */
[----:B------:R-:W-:Y:S02]  /*15a70*/  ISETP.GE.AND P3, PT, R3, c[0x0][0x3c8], PT ;  /* 0x0000f20003007a0c */ /* 0x000fe40003f66270 */
[----:B------:R-:W-:Y:S01]  /*15a80*/  SHF.R.S32.HI R9, RZ, 0x1f, R6 ;  /* 0x0000001fff097819 */ /* 0x000fe20000011406 */
[----:B------:R4:W-:Y:S01]  /*15a90*/  @!P2 ST.E.64 [R14.64], R38 ;  /* 0x000000260e00a985 */ /* 0x0009e2000c101b06 */
[C---:B------:R-:W-:Y:S02]  /*15aa0*/  ISETP.GE.AND P2, PT, R5.reuse, c[0x0][0x3c8], PT ;  /* 0x0000f20005007a0c */ /* 0x040fe40003f46270 */
[----:B------:R-:W-:Y:S02]  /*15ab0*/  SHF.R.S32.HI R23, RZ, 0x1f, R23 ;  /* 0x0000001fff177819 */ /* 0x000fe40000011417 */
[----:B-1----:R-:W-:-:S04]  /*15ac0*/  @!P6 LEA R12, P1, R5, R0, 0x2 ;  /* 0x00000000050ce211 */ /* 0x002fc800078210ff */
[----:B------:R-:W-:Y:S02]  /*15ad0*/  @!P6 LEA.HI.X R13, R5, R4, R8, 0x2, P1 ;  /* 0x00000004050de211 */ /* 0x000fe400008f1408 */
[C---:B--2---:R-:W-:Y:S02]  /*15ae0*/  @!P5 LEA R10, P0, R3.reuse, R0, 0x2 ;  /* 0x00000000030ad211 */ /* 0x044fe400078010ff */
[----:B------:R-:W-:Y:S01]  /*15af0*/  ISETP.GE.AND P6, PT, R6, c[0x0][0x3c8], PT ;  /* 0x0000f20006007a0c */ /* 0x000fe20003fc6270 */
[----:B------:R1:W-:Y:S01]  /*15b00*/  @!P2 ST.E.64 [R12.64], R146 ;  /* 0x000000920c00a985 */ /* 0x0003e2000c101b06 */
[----:B------:R-:W-:Y:S02]  /*15b10*/  IADD3 R8, R238, 0x68, RZ ;  /* 0x00000068ee087810 */ /* 0x000fe40007ffe0ff */
[----:B------:R-:W-:Y:S02]  /*15b20*/  @!P5 LEA.HI.X R11, R3, R4, R7, 0x2, P0 ;  /* 0x00000004030bd211 */ /* 0x000fe400000f1407 */
[----:B------:R-:W-:-:S02]  /*15b30*/  ISETP.GE.AND P5, PT, R8, c[0x0][0x3c8], PT ;  /* 0x0000f20008007a0c */ /* 0x000fc40003fa6270 */
[----:B----4-:R-:W-:Y:S01]  /*15b40*/  SHF.R.S32.HI R15, RZ, 0x1f, R2 ;  /* 0x0000001fff0f7819 */ /* 0x010fe20000011402 */
[----:B------:R2:W-:Y:S01]  /*15b50*/  @!P3 ST.E.64 [R10.64], R42 ;  /* 0x0000002a0a00b985 */ /* 0x0005e2000c101b06 */
[-C--:B------:R-:W-:Y:S02]  /*15b60*/  @!P4 LEA R16, P1, R2, R0.reuse, 0x2 ;  /* 0x000000000210c211 */ /* 0x080fe400078210ff */
[----:B------:R-:W-:Y:S02]  /*15b70*/  IADD3 R7, R238, 0x70, RZ ;  /* 0x00000070ee077810 */ /* 0x000fe40007ffe0ff */
[----:B------:R-:W-:Y:S02]  /*15b80*/  @!P6 LEA R14, P0, R6, R0, 0x2 ;  /* 0x00000000060ee211 */ /* 0x000fe400078010ff */
[-C--:B------:R-:W-:Y:S02]  /*15b90*/  @!P4 LEA.HI.X R17, R2, R4.reuse, R15, 0x2, P1 ;  /* 0x000000040211c211 */ /* 0x080fe400008f140f */
[----:B------:R-:W-:-:S02]  /*15ba0*/  @!P6 LEA.HI.X R15, R6, R4, R9, 0x2, P0 ;  /* 0x00000004060fe211 */ /* 0x000fc400000f1409 */
[----:B------:R-:W-:Y:S02]  /*15bb0*/  SHF.R.S32.HI R9, RZ, 0x1f, R8 ;  /* 0x0000001fff097819 */ /* 0x000fe40000011408 */
[----:B------:R-:W-:Y:S02]  /*15bc0*/  ISETP.GE.AND P4, PT, R7, c[0x0][0x3c8], PT ;  /* 0x0000f20007007a0c */ /* 0x000fe40003f86270 */
[----:B------:R-:W-:Y:S02]  /*15bd0*/  IADD3 R5, R238, 0x78, RZ ;  /* 0x00000078ee057810 */ /* 0x000fe40007ffe0ff */
[----:B------:R-:W-:Y:S02]  /*15be0*/  SHF.R.S32.HI R6, RZ, 0x1f, R7 ;  /* 0x0000001fff067819 */ /* 0x000fe40000011407 */
[----:B------:R-:W-:Y:S02]  /*15bf0*/  ISETP.GE.AND P3, PT, R5, c[0x0][0x3c8], PT ;  /* 0x0000f20005007a0c */ /* 0x000fe40003f66270 */
[----:B-1----:R-:W-:-:S02]  /*15c00*/  @!P5 LEA R12, P0, R8, R0, 0x2 ;  /* 0x00000000080cd211 */ /* 0x002fc400078010ff */
[----:B------:R-:W-:Y:S02]  /*15c10*/  IADD3 R3, R238, 0x80, RZ ;  /* 0x00000080ee037810 */ /* 0x000fe40007ffe0ff */
[----:B------:R-:W-:Y:S02]  /*15c20*/  @!P5 LEA.HI.X R13, R8, R4, R9, 0x2, P0 ;  /* 0x00000004080dd211 */ /* 0x000fe400000f1409 */
[----:B------:R-:W-:Y:S02]  /*15c30*/  ISETP.GE.AND P0, PT, R2, c[0x0][0x3c8], PT ;  /* 0x0000f20002007a0c */ /* 0x000fe40003f06270 */
[----:B--2---:R-:W-:Y:S02]  /*15c40*/  @!P4 LEA R10, P1, R7, R0, 0x2 ;  /* 0x00000000070ac211 */ /* 0x004fe400078210ff */
[----:B------:R-:W-:Y:S02]  /*15c50*/  ISETP.GE.AND P2, PT, R3, c[0x0][0x3c8], PT ;  /* 0x0000f20003007a0c */ /* 0x000fe40003f46270 */
[----:B------:R-:W-:-:S02]  /*15c60*/  @!P4 LEA.HI.X R11, R7, R4, R6, 0x2, P1 ;  /* 0x00000004070bc211 */ /* 0x000fc400008f1406 */
[C---:B------:R-:W-:Y:S02]  /*15c70*/  IADD3 R6, R238.reuse, 0x88, RZ ;  /* 0x00000088ee067810 */ /* 0x040fe40007ffe0ff */
[----:B------:R-:W-:Y:S02]  /*15c80*/  SHF.R.S32.HI R8, RZ, 0x1f, R5 ;  /* 0x0000001fff087819 */ /* 0x000fe40000011405 */
[----:B------:R-:W-:Y:S01]  /*15c90*/  IADD3 R2, R238, 0x90, RZ ;  /* 0x00000090ee027810 */ /* 0x000fe20007ffe0ff */
[----:B------:R1:W-:Y:S01]  /*15ca0*/  @!P0 ST.E.64 [R16.64], R50 ;  /* 0x0000003210008985 */ /* 0x0003e2000c101b06 */
[----:B------:R-:W-:Y:S02]  /*15cb0*/  ISETP.GE.AND P1, PT, R6, c[0x0][0x3c8], PT ;  /* 0x0000f20006007a0c */ /* 0x000fe40003f26270 */
[----:B------:R-:W-:Y:S01]  /*15cc0*/  SHF.R.S32.HI R7, RZ, 0x1f, R3 ;  /* 0x0000001fff077819 */ /* 0x000fe20000011403 */
[----:B------:R2:W-:Y:S01]  /*15cd0*/  @!P6 ST.E.64 [R14.64], R46 ;  /* 0x0000002e0e00e985 */ /* 0x0005e2000c101b06 */
[----:B------:R-:W-:-:S03]  /*15ce0*/  SHF.R.S32.HI R9, RZ, 0x1f, R6 ;  /* 0x0000001fff097819 */ /* 0x000fc60000011406 */
[----:B------:R-:W-:Y:S04]  /*15cf0*/  @!P5 ST.E.64 [R12.64], R58 ;  /* 0x0000003a0c00d985 */ /* 0x000fe8000c101b06 */
[----:B------:R4:W-:Y:S01]  /*15d00*/  @!P4 ST.E.64 [R10.64], R54 ;  /* 0x000000360a00c985 */ /* 0x0009e2000c101b06 */
[----:B-1----:R-:W-:-:S04]  /*15d10*/  @!P3 LEA R16, P0, R5, R0, 0x2 ;  /* 0x000000000510b211 */ /* 0x002fc800078010ff */
[----:B------:R-:W-:Y:S02]  /*15d20*/  @!P3 LEA.HI.X R17, R5, R4, R8, 0x2, P0 ;  /* 0x000000040511b211 */ /* 0x000fe400000f1408 */
[----:B------:R-:W-:Y:S02]  /*15d30*/  ISETP.GE.AND P0, PT, R2, c[0x0][0x3c8], PT ;  /* 0x0000f20002007a0c */ /* 0x000fe40003f06270 */
[C---:B--2---:R-:W-:Y:S01]  /*15d40*/  @!P2 LEA R14, P6, R3.reuse, R0, 0x2 ;  /* 0x00000000030ea211 */ /* 0x044fe200078c10ff */
[----:B------:R1:W-:Y:S01]  /*15d50*/  @!P3 ST.E.64 [R16.64], R66 ;  /* 0x000000421000b985 */ /* 0x0003e2000c101b06 */
[----:B------:R-:W-:Y:S02]  /*15d60*/  IADD3 R5, R238, 0x98, RZ ;  /* 0x00000098ee057810 */ /* 0x000fe40007ffe0ff */
[----:B------:R-:W-:Y:S02]  /*15d70*/  @!P2 LEA.HI.X R15, R3, R4, R7, 0x2, P6 ;  /* 0x00000004030fa211 */ /* 0x000fe400030f1407 */
[----:B----4-:R-:W-:-:S02]  /*15d80*/  @!P1 LEA R10, P5, R6, R0, 0x2 ;  /* 0x00000000060a9211 */ /* 0x010fc400078a10ff */
[----:B------:R-:W-:Y:S01]  /*15d90*/  ISETP.GE.AND P6, PT, R5, c[0x0][0x3c8], PT ;  /* 0x0000f20005007a0c */ /* 0x000fe20003fc6270 */
[----:B------:R-:W-:Y:S01]  /*15da0*/  @!P2 ST.E.64 [R14.64], R62 ;  /* 0x0000003e0e00a985 */ /* 0x000fe2000c101b06 */
[----:B------:R-:W-:Y:S02]  /*15db0*/  SHF.R.S32.HI R7, RZ, 0x1f, R2 ;  /* 0x0000001fff077819 */ /* 0x000fe40000011402 */
[----:B------:R-:W-:Y:S02]  /*15dc0*/  @!P0 LEA R8, P4, R2, R0, 0x2 ;  /* 0x0000000002088211 */ /* 0x000fe400078810ff */
[----:B------:R-:W-:Y:S02]  /*15dd0*/  IADD3 R3, R238, 0xa0, RZ ;  /* 0x000000a0ee037810 */ /* 0x000fe40007ffe0ff */
[-C--:B------:R-:W-:Y:S02]  /*15de0*/  @!P1 LEA.HI.X R11, R6, R4.reuse, R9, 0x2, P5 ;  /* 0x00000004060b9211 */ /* 0x080fe400028f1409 */
[----:B------:R-:W-:-:S02]  /*15df0*/  @!P0 LEA.HI.X R9, R2, R4, R7, 0x2, P4 ;  /* 0x0000000402098211 */ /* 0x000fc400020f1407 */
[----:B------:R-:W-:Y:S01]  /*15e00*/  ISETP.GE.AND P4, PT, R3, c[0x0][0x3c8], PT ;  /* 0x0000f20003007a0c */ /* 0x000fe20003f86270 */
[----:B------:R-:W-:Y:S01]  /*15e10*/  @!P1 ST.E.64 [R10.64], R74 ;  /* 0x0000004a0a009985 */ /* 0x000fe2000c101b06 */
[----:B------:R-:W-:Y:S02]  /*15e20*/  IADD3 R2, R238, 0xa8, RZ ;  /* 0x000000a8ee027810 */ /* 0x000fe40007ffe0ff */
[----:B------:R-:W-:Y:S01]  /*15e30*/  SHF.R.S32.HI R13, RZ, 0x1f, R5 ;  /* 0x0000001fff0d7819 */ /* 0x000fe20000011405 */
[----:B------:R2:W-:Y:S01]  /*15e40*/  @!P0 ST.E.64 [R8.64], R70 ;  /* 0x0000004608008985 */ /* 0x0005e2000c101b06 */
[----:B------:R-:W-:Y:S02]  /*15e50*/  ISETP.GE.AND P5, PT, R2, c[0x0][0x3c8], PT ;  /* 0x0000f20002007a0c */ /* 0x000fe40003fa6270 */
[----:B------:R-:W-:Y:S02]  /*15e60*/  @!P6 LEA R12, P3, R5, R0, 0x2 ;  /* 0x00000000050ce211 */ /* 0x000fe400078610ff */
[----:B------:R-:W-:-:S02]  /*15e70*/  IADD3 R7, R238, 0xb0, RZ ;  /* 0x000000b0ee077810 */ /* 0x000fc40007ffe0ff */
[----:B------:R-:W-:Y:S02]  /*15e80*/  @!P6 LEA.HI.X R13, R5, R4, R13, 0x2, P3 ;  /* 0x00000004050de211 */ /* 0x000fe400018f140d */
[----:B------:R-:W-:Y:S02]  /*15e90*/  SHF.R.S32.HI R6, RZ, 0x1f, R3 ;  /* 0x0000001fff067819 */ /* 0x000fe40000011403 */
[----:B------:R-:W-:Y:S01]  /*15ea0*/  @!P4 LEA R18, P2, R3, R0, 0x2 ;  /* 0x000000000312c211 */ /* 0x000fe200078410ff */
[----:B------:R4:W-:Y:S01]  /*15eb0*/  @!P6 ST.E.64 [R12.64], R150 ;  /* 0x000000960c00e985 */ /* 0x0009e2000c101b06 */
[----:B------:R-:W-:Y:S02]  /*15ec0*/  ISETP.GE.AND P3, PT, R7, c[0x0][0x3c8], PT ;  /* 0x0000f20007007a0c */ /* 0x000fe40003f66270 */
[----:B------:R-:W-:Y:S02]  /*15ed0*/  IADD3 R5, R238, 0xb8, RZ ;  /* 0x000000b8ee057810 */ /* 0x000fe40007ffe0ff */
[----:B---3--:R-:W-:-:S02]  /*15ee0*/  @!P4 LEA.HI.X R19, R3, R4, R6, 0x2, P2 ;  /* 0x000000040313c211 */ /* 0x008fc400010f1406 */
[----:B------:R-:W-:Y:S02]  /*15ef0*/  ISETP.GE.AND P2, PT, R5, c[0x0][0x3c8], PT ;  /* 0x0000f20005007a0c */ /* 0x000fe40003f46270 */
[----:B------:R-:W-:Y:S01]  /*15f00*/  SHF.R.S32.HI R6, RZ, 0x1f, R2 ;  /* 0x0000001fff067819 */ /* 0x000fe20000011402 */
[----:B------:R-:W-:Y:S01]  /*15f10*/  @!P4 ST.E.64 [R18.64], R160 ;  /* 0x000000a01200c985 */ /* 0x000fe2000c101b06 */
[----:B-1----:R-:W-:Y:S02]  /*15f20*/  @!P5 LEA R16, P1, R2, R0, 0x2 ;  /* 0x000000000210d211 */ /* 0x002fe400078210ff */
[----:B------:R-:W-:Y:S02]  /*15f30*/  IADD3 R3, R238, 0xc0, RZ ;  /* 0x000000c0ee037810 */ /* 0x000fe40007ffe0ff */
[----:B------:R-:W-:Y:S02]  /*15f40*/  @!P5 LEA.HI.X R17, R2, R4, R6, 0x2, P1 ;  /* 0x000000040211d211 */ /* 0x000fe400008f1406 */
[----:B------:R-:W-:-:S02]  /*15f50*/  ISETP.GE.AND P1, PT, R3, c[0x0][0x3c8], PT ;  /* 0x0000f20003007a0c */ /* 0x000fc40003f26270 */
[----:B--2---:R-:W-:Y:S02]  /*15f60*/  SHF.R.S32.HI R8, RZ, 0x1f, R7 ;  /* 0x0000001fff087819 */ /* 0x004fe40000011407 */
[C---:B------:R-:W-:Y:S02]  /*15f70*/  @!P3 LEA R14, P0, R7.reuse, R0, 0x2 ;  /* 0x00000000070eb211 */ /* 0x040fe400078010ff */
[----:B------:R-:W-:Y:S02]  /*15f80*/  ISETP.GE.AND P6, PT, R2, c[0x0][0x3c8], PT ;  /* 0x0000f20002007a0c */ /* 0x000fe40003fc6270 */
[----:B------:R-:W-:Y:S02]  /*15f90*/  IADD3 R6, R238, 0xc8, RZ ;  /* 0x000000c8ee067810 */ /* 0x000fe40007ffe0ff */
[----:B------:R-:W-:Y:S02]  /*15fa0*/  @!P3 LEA.HI.X R15, R7, R4, R8, 0x2, P0 ;  /* 0x00000004070fb211 */ /* 0x000fe400000f1408 */
[----:B------:R-:W-:-:S02]  /*15fb0*/  SHF.R.S32.HI R7, RZ, 0x1f, R5 ;  /* 0x0000001fff077819 */ /* 0x000fc40000011405 */
[C---:B----4-:R-:W-:Y:S02]  /*15fc0*/  @!P2 LEA R12, P0, R5.reuse, R0, 0x2 ;  /* 0x00000000050ca211 */ /* 0x050fe400078010ff */
[----:B------:R-:W-:Y:S02]  /*15fd0*/  ISETP.GE.AND P5, PT, R6, c[0x0][0x3c8], PT ;  /* 0x0000f20006007a0c */ /* 0x000fe40003fa6270 */
[----:B------:R-:W-:Y:S01]  /*15fe0*/  @!P2 LEA.HI.X R13, R5, R4, R7, 0x2, P0 ;  /* 0x00000004050da211 */ /* 0x000fe200000f1407 */
[----:B------:R-:W-:Y:S01]  /*15ff0*/  @!P6 ST.E.64 [R16.64], R156 ;  /* 0x0000009c1000e985 */ /* 0x000fe2000c101b06 */
[----:B------:R-:W-:Y:S02]  /*16000*/  SHF.R.S32.HI R5, RZ, 0x1f, R3 ;  /* 0x0000001fff057819 */ /* 0x000fe40000011403 */
[----:B------:R-:W-:Y:S01]  /*16010*/  @!P1 LEA R10, P0, R3, R0, 0x2 ;  /* 0x00000000030a9211 */ /* 0x000fe200078010ff */
[----:B------:R-:W-:Y:S01]  /*16020*/  @!P3 ST.E.64 [R14.64], R154 ;  /* 0x0000009a0e00b985 */ /* 0x000fe2000c101b06 */
[----:B------:R-:W-:-:S02]  /*16030*/  ISETP.GE.AND P3, PT, R21, c[0x0][0x3c8], PT ;  /* 0x0000f20015007a0c */ /* 0x000fc40003f66270 */
[----:B------:R-:W-:Y:S01]  /*16040*/  @!P1 LEA.HI.X R11, R3, R4, R5, 0x2, P0 ;  /* 0x00000004030b9211 */ /* 0x000fe200000f1405 */
[----:B------:R-:W-:Y:S01]  /*16050*/  @!P2 ST.E.64 [R12.64], R98 ;  /* 0x000000620c00a985 */ /* 0x000fe2000c101b06 */
[----:B------:R-:W-:Y:S02]  /*16060*/  IADD3 R3, R238, 0xd0, RZ ;  /* 0x000000d0ee037810 */ /* 0x000fe40007ffe0ff */
[----:B------:R-:W-:Y:S01]  /*16070*/  SHF.R.S32.HI R5, RZ, 0x1f, R6 ;  /* 0x0000001fff057819 */ /* 0x000fe20000011406 */
[----:B------:R1:W-:Y:S01]  /*16080*/  @!P1 ST.E.64 [R10.64], R82 ;  /* 0x000000520a009985 */ /* 0x0003e2000c101b06 */
[C---:B------:R-:W-:Y:S02]  /*16090*/  @!P5 LEA R8, P0, R6.reuse, R0, 0x2 ;  /* 0x000000000608d211 */ /* 0x040fe400078010ff */
[----:B------:R-:W-:Y:S02]  /*160a0*/  ISETP.GE.AND P4, PT, R3, c[0x0][0x3c8], PT ;  /* 0x0000f20003007a0c */ /* 0x000fe40003f86270 */
[----:B------:R-:W-:-:S02]  /*160b0*/  @!P5 LEA.HI.X R9, R6, R4, R5, 0x2, P0 ;  /* 0x000000040609d211 */ /* 0x000fc400000f1405 */
[----:B------:R-:W-:Y:S02]  /*160c0*/  SHF.R.S32.HI R5, RZ, 0x1f, R3 ;  /* 0x0000001fff057819 */ /* 0x000fe40000011403 */
[----:B------:R-:W-:Y:S01]  /*160d0*/  ISETP.GE.AND P2, PT, R24, c[0x0][0x3c8], PT ;  /* 0x0000f20018007a0c */ /* 0x000fe20003f46270 */
[----:B------:R2:W-:Y:S01]  /*160e0*/  @!P5 ST.E.64 [R8.64], R86 ;  /* 0x000000560800d985 */ /* 0x0005e2000c101b06 */
[----:B------:R-:W-:Y:S02]  /*160f0*/  ISETP.GE.AND P1, PT, R22, c[0x0][0x3c8], PT ;  /* 0x0000f20016007a0c */ /* 0x000fe40003f26270 */
[----:B------:R-:W-:-:S03]  /*16100*/  ISETP.GE.AND P0, PT, R20, c[0x0][0x3c8], PT ;  /* 0x0000f20014007a0c */ /* 0x000fc60003f06270 */
[----:B------:R-:W-:-:S04]  /*16110*/  @!P4 LEA R2, P6, R3, R0, 0x2 ;  /* 0x000000000302c211 */ /* 0x000fc800078c10ff */
[----:B------:R-:W-:Y:S02]  /*16120*/  @!P4 LEA.HI.X R3, R3, R4, R5, 0x2, P6 ;  /* 0x000000040303c211 */ /* 0x000fe400030f1405 */
[----:B------:R-:W-:-:S03]  /*16130*/  SHF.R.S32.HI R5, RZ, 0x1f, R21 ;  /* 0x0000001fff057819 */ /* 0x000fc60000011415 */
[----:B------:R3:W-:Y:S01]  /*16140*/  @!P4 ST.E.64 [R2.64], R94 ;  /* 0x0000005e0200c985 */ /* 0x0007e2000c101b06 */
[-C--:B-1----:R-:W-:Y:S02]  /*16150*/  @!P3 LEA R10, P5, R21, R0.reuse, 0x2 ;  /* 0x00000000150ab211 */ /* 0x082fe400078a10ff */
[----:B--2---:R-:W-:-:S04]  /*16160*/  @!P2 LEA R8, P6, R24, R0, 0x2 ;  /* 0x000000001808a211 */ /* 0x004fc800078c10ff */
[----:B------:R-:W-:-:S07]  /*16170*/  @!P2 LEA.HI.X R9, R24, R4, R25, 0x2, P6 ;  /* 0x000000041809a211 */ /* 0x000fce00030f1419 */
[----:B---3--:R-:W-:Y:S02]  /*16180*/  P2R R2, PR, RZ, 0x20 ;  /* 0x00000020ff027803 */ /* 0x008fe40000000000 */
[----:B------:R-:W-:Y:S02]  /*16190*/  @!P1 LEA R6, P5, R22, R0, 0x2 ;  /* 0x0000000016069211 */ /* 0x000fe400078a10ff */
[----:B------:R-:W-:Y:S02]  /*161a0*/  ISETP.NE.AND P4, PT, R2, RZ, PT ;  /* 0x000000ff0200720c */ /* 0x000fe40003f85270 */
[-C--:B------:R-:W-:Y:S02]  /*161b0*/  @!P1 LEA.HI.X R7, R22, R4.reuse, R23, 0x2, P5 ;  /* 0x0000000416079211 */ /* 0x080fe400028f1417 */
[----:B------:R-:W-:Y:S02]  /*161c0*/  @!P3 LEA.HI.X R11, R21, R4, R5, 0x2, P4 ;  /* 0x00000004150bb211 */ /* 0x000fe400020f1405 */
[----:B------:R-:W-:-:S02]  /*161d0*/  IADD3 R21, R238, 0xf0, RZ ;  /* 0x000000f0ee157810 */ /* 0x000fc40007ffe0ff */
[----:B------:R-:W-:Y:S01]  /*161e0*/  @!P0 LEA R2, P4, R20, R0, 0x2 ;  /* 0x0000000014028211 */ /* 0x000fe200078810ff */
[----:B------:R1:W-:Y:S01]  /*161f0*/  @!P3 ST.E.64 [R10.64], R110 ;  /* 0x0000006e0a00b985 */ /* 0x0003e2000c101b06 */
[----:B------:R-:W-:-:S03]  /*16200*/  SHF.R.S32.HI R21, RZ, 0x1f, R21 ;  /* 0x0000001fff157819 */ /* 0x000fc60000011415 */
[----:B------:R1:W-:Y:S01]  /*16210*/  @!P2 ST.E.64 [R8.64], R106 ;  /* 0x0000006a0800a985 */ /* 0x0003e2000c101b06 */
[----:B------:R-:W-:Y:S02]  /*16220*/  @!P0 LEA.HI.X R3, R20, R4, R21, 0x2, P4 ;  /* 0x0000000414038211 */ /* 0x000fe400020f1415 */
[----:B------:R-:W-:Y:S01]  /*16230*/  IADD3 R20, R238, 0xf8, RZ ;  /* 0x000000f8ee147810 */ /* 0x000fe20007ffe0ff */
[----:B------:R1:W-:Y:S04]  /*16240*/  @!P1 ST.E.64 [R6.64], R102 ;  /* 0x0000006606009985 */ /* 0x0003e8000c101b06 */
[----:B------:R1:W-:Y:S01]  /*16250*/  @!P0 ST.E.64 [R2.64], R90 ;  /* 0x0000005a02008985 */ /* 0x0003e2000c101b06 */
[----:B------:R-:W-:-:S13]  /*16260*/  ISETP.GE.AND P0, PT, R20, c[0x0][0x3c8], PT ;  /* 0x0000f20014007a0c */ /* 0x000fda0003f06270 */
[----:B------:R-:W-:Y:S05]  /*16270*/  @P0 BRA `(.L_x_1734) ;  /* 0x00000f8000000947 */ /* 0x000fea0003800000 */
[----:B------:R-:W-:Y:S02]  /*16280*/  IADD3 R21, R238, 0xf8, RZ ;  /* 0x000000f8ee157810 */ /* 0x000fe40007ffe0ff */
[----:B-1----:R-:W-:Y:S02]  /*16290*/  LEA R2, P0, R20, R0, 0x2 ;  /* 0x0000000014027211 */ /* 0x002fe400078010ff */
[----:B------:R-:W-:-:S04]  /*162a0*/  SHF.R.S32.HI R21, RZ, 0x1f, R21 ;  /* 0x0000001fff157819 */ /* 0x000fc80000011415 */
[----:B------:R-:W-:-:S05]  /*162b0*/  LEA.HI.X R3, R20, R4, R21, 0x2, P0 ;  /* 0x0000000414037211 */ /* 0x000fca00000f1415 */
[----:B------:R1:W-:Y:S01]  /*162c0*/  ST.E.64 [R2.64], R78 ;  /* 0x0000004e02007985 */ /* 0x0003e2000c101b06 */
[----:B------:R-:W-:Y:S05]  /*162d0*/  BRA `(.L_x_1734) ;  /* 0x00000f2000007947 */ /* 0x000fea0003800000 */
.L_x_1719:
[----:B------:R-:W-:Y:S01]  /*162e0*/  ISETP.NE.U32.AND P0, PT, RZ, c[0x0][0x508], PT ;  /* 0x00014200ff007a0c */ /* 0x000fe20003f05070 */
[----:B------:R-:W2:Y:S01]  /*162f0*/  LDL.LU R6, [R1+0x48] ;  /* 0x0000480001067983 */ /* 0x000ea20000300800 */
[----:B------:R-:W-:Y:S01]  /*16300*/  ISETP.NE.U32.AND P2, PT, RZ, c[0x0][0x500], PT ;  /* 0x00014000ff007a0c */ /* 0x000fe20003f45070 */
[----:B------:R-:W-:Y:S01]  /*16310*/  IMAD.MOV.U32 R4, RZ, RZ, 0x4 ;  /* 0x00000004ff047424 */ /* 0x000fe200078e00ff */
[----:B------:R-:W-:Y:S01]  /*16320*/  ISETP.NE.AND.EX P0, PT, RZ, c[0x0][0x50c], PT, P0 ;  /* 0x00014300ff007a0c */ /* 0x000fe20003f05300 */
[----:B------:R-:W-:Y:S01]  /*16330*/  IMAD.MOV.U32 R17, RZ, RZ, c[0x0][0x388] ;  /* 0x0000e200ff117624 */ /* 0x000fe200078e00ff */
[----:B------:R-:W-:Y:S01]  /*16340*/  ISETP.NE.AND.EX P2, PT, RZ, c[0x0][0x504], PT, P2 ;  /* 0x00014100ff007a0c */ /* 0x000fe20003f45320 */
[----:B------:R-:W-:Y:S02]  /*16350*/  IMAD.MOV.U32 R0, RZ, RZ, RZ ;  /* 0x000000ffff007224 */ /* 0x000fe400078e00ff */
[----:B------:R-:W-:-:S08]  /*16360*/  IMAD.WIDE R2, R247, R4, c[0x0][0x500] ;  /* 0x00014000f7027625 */ /* 0x000fd000078e0204 */
[----:B-1----:R-:W-:Y:S02]  /*16370*/  @P0 IMAD.WIDE R4, R247, R4, c[0x0][0x508] ;  /* 0x00014200f7040625 */ /* 0x002fe400078e0204 */
[----:B------:R1:W5:Y:S04]  /*16380*/  @P2 LDG.E R0, [R2.64] ;  /* 0x0000000602002981 */ /* 0x000368000c1e1900 */
        /* <DEDUP_REMOVED lines=8> */
.L_x_1740:
[----:B-1----:R-:W1:Y:S01]  /*16410*/  S2R R4, SR_TID.X ;  /* 0x0000000000047919 */ /* 0x002e620000002100 */
[----:B------:R-:W-:Y:S01]  /*16420*/  SHF.R.S32.HI R2, RZ, 0x1f, R247 ;  /* 0x0000001fff027819 */ /* 0x000fe200000114f7 */
[----:B------:R-:W-:Y:S01]  /*16430*/  BSSY B0, `(.L_x_1741) ;  /* 0x0000037000007945 */ /* 0x000fe20003800000 */
[----:B-----5:R-:W-:-:S02]  /*16440*/  SHF.R.S32.HI R13, RZ, 0x1f, R0 ;  /* 0x0000001fff0d7819 */ /* 0x020fc40000011400 */
[----:B------:R-:W-:Y:S02]  /*16450*/  SEL R3, R247, RZ, !P2 ;  /* 0x000000fff7037207 */ /* 0x000fe40005000000 */
[----:B------:R-:W-:Y:S02]  /*16460*/  SEL R20, R2, RZ, !P2 ;  /* 0x000000ff02147207 */ /* 0x000fe40005000000 */
[----:B-1----:R-:W-:-:S13]  /*16470*/  ISETP.GT.AND P0, PT, R4, 0x7f, PT ;  /* 0x0000007f0400780c */ /* 0x002fda0003f04270 */
[----:B------:R-:W-:Y:S05]  /*16480*/  @P0 BRA `(.L_x_1742) ;  /* 0x0000031000000947 */ /* 0x000fea0003800000 */
[----:B------:R-:W-:Y:S01]  /*16490*/  IMAD R2, R17, c[0x0][0x4e8], RZ ;  /* 0x00013a0011027a24 */ /* 0x000fe200078e02ff */
[----:B------:R-:W-:-:S04]  /*164a0*/  IADD3 R12, R243, R4, RZ ;  /* 0x00000004f30c7210 */ /* 0x000fc80007ffe0ff */
        /* <DEDUP_REMOVED lines=47> */
.L_x_1742:
[----:B------:R-:W-:Y:S05]  /*167a0*/  BSYNC B0 ;  /* 0x0000000000007941 */ /* 0x000fea0003800000 */
.L_x_1741:
[----:B------:R-:W-:-:S13]  /*167b0*/  ISETP.GT.AND P0, PT, R16, 0x1, PT ;  /* 0x000000011000780c */ /* 0x000fda0003f04270 */
[----:B------:R-:W-:Y:S05]  /*167c0*/  @P0 BRA `(.L_x_1734) ;  /* 0x00000a3000000947 */ /* 0x000fea0003800000 */
[----:B-1----:R-:W2:Y:S04]  /*167d0*/  LDL.LU R2, [R1+0x18] ;  /* 0x0000180001027983 */ /* 0x002ea80000300800 */
[----:B------:R-:W3:Y:S01]  /*167e0*/  LDL R6, [R1+0x50] ;  /* 0x0000500001067983 */ /* 0x000ee20000100800 */
[----:B------:R-:W-:-:S03]  /*167f0*/  MOV R4, c[0x0][0x4e8] ;  /* 0x00013a0000047a02 */ /* 0x000fc60000000f00 */
[----:B------:R-:W1:Y:S01]  /*16800*/  S2R R11, SR_TID.X ;  /* 0x00000000000b7919 */ /* 0x000e620000002100 */
[----:B------:R-:W-:Y:S01]  /*16810*/  ISETP.NE.AND P0, PT, R4, 0x1, PT ;  /* 0x000000010400780c */ /* 0x000fe20003f05270 */
[----:B------:R-:W-:Y:S01]  /*16820*/  IMAD.WIDE.U32 R4, R0, c[0x0][0x3a0], RZ ;  /* 0x0000e80000047a25 */ /* 0x000fe200078e00ff */
[----:B-1----:R-:W-:-:S04]  /*16830*/  SHF.R.S32.HI R10, RZ, 0x1f, R11 ;  /* 0x0000001fff0a7819 */ /* 0x002fc8000001140b */
[----:B------:R-:W-:-:S04]  /*16840*/  LEA.HI R10, R10, R11, RZ, 0x3 ;  /* 0x0000000b0a0a7211 */ /* 0x000fc800078f18ff */
[----:B------:R-:W-:-:S04]  /*16850*/  SHF.R.S32.HI R10, RZ, 0x3, R10 ;  /* 0x00000003ff0a7819 */ /* 0x000fc8000001140a */
[----:B------:R-:W-:Y:S02]  /*16860*/  IADD3 R14, R10, R243, RZ ;  /* 0x000000f30a0e7210 */ /* 0x000fe40007ffe0ff */
[----:B--2---:R-:W-:Y:S01]  /*16870*/  MOV R8, R2 ;  /* 0x0000000200087202 */ /* 0x004fe20000000f00 */
[----:B------:R-:W-:-:S04]  /*16880*/  IMAD R2, R13, c[0x0][0x3a0], RZ ;  /* 0x0000e8000d027a24 */ /* 0x000fc800078e02ff */
[----:B------:R-:W-:Y:S01]  /*16890*/  IMAD R0, R0, c[0x0][0x3a4], R2 ;  /* 0x0000e90000007a24 */ /* 0x000fe200078e0202 */
[----:B---3--:R-:W-:Y:S01]  /*168a0*/  IADD3 R2, R6, R243, RZ ;  /* 0x000000f306027210 */ /* 0x008fe20007ffe0ff */
[----:B------:R-:W-:-:S03]  /*168b0*/  IMAD R6, R20, c[0x0][0x3f0], RZ ;  /* 0x0000fc0014067a24 */ /* 0x000fc600078e02ff */
[----:B------:R-:W-:Y:S01]  /*168c0*/  IADD3 R5, R5, R0, RZ ;  /* 0x0000000005057210 */ /* 0x000fe20007ffe0ff */
[----:B------:R-:W-:-:S04]  /*168d0*/  @P0 IMAD.HI.U32 R7, R2, c[0x0][0x4ec], RZ ;  /* 0x00013b0002070a27 */ /* 0x000fc800078e00ff */
[----:B------:R-:W-:-:S04]  /*168e0*/  IMAD.WIDE.U32 R4, R8, c[0x0][0x3e8], R4 ;  /* 0x0000fa0008047a25 */ /* 0x000fc800078e0004 */
        /* <DEDUP_REMOVED lines=10> */
[----:B------:R-:W-:Y:S02]  /*16990*/  IMAD.MOV.U32 R2, RZ, RZ, R6 ;  /* 0x000000ffff027224 */ /* 0x000fe400078e0006 */
        /* <DEDUP_REMOVED lines=12> */
.L_x_1798:
[----:B------:R-:W-:Y:S05]  /*16a60*/  BRA.DIV ~URZ, `(.L_x_1744) ;  /* 0x000024e27f007947 */ /* 0x000fea000b800000 */
[----:B------:R3:W4:Y:S02]  /*16a70*/  SHFL.IDX PT, R0, R15, RZ, 0x181f ;  /* 0x00181fff0f007589 */ /* 0x00072400000e0000 */
.L_x_1799:
        /* <DEDUP_REMOVED lines=27> */
.L_x_1746:
[----:B------:R-:W-:Y:S05]  /*16c30*/  BSYNC B0 ;  /* 0x0000000000007941 */ /* 0x000fea0003800000 */
.L_x_1745:
[----:B------:R-:W-:Y:S05]  /*16c40*/  BRA.DIV ~URZ, `(.L_x_1747) ;  /* 0x000023627f007947 */ /* 0x000fea000b800000 */
[----:B--2---:R2:W1:Y:S04]  /*16c50*/  SHFL.IDX PT, R4, R12, 0x1, 0x181f ;  /* 0x00381f000c047f89 */ /* 0x00446800000e0000 */
[----:B----4-:R2:W4:Y:S02]  /*16c60*/  SHFL.IDX PT, R0, R15, 0x1, 0x181f ;  /* 0x00381f000f007f89 */ /* 0x01052400000e0000 */
.L_x_1800:
        /* <DEDUP_REMOVED lines=27> */
.L_x_1749:
[----:B------:R-:W-:Y:S05]  /*16e20*/  BSYNC B0 ;  /* 0x0000000000007941 */ /* 0x000fea0003800000 */
.L_x_1748:
[----:B------:R-:W-:Y:S05]  /*16e30*/  BRA.DIV ~URZ, `(.L_x_1750) ;  /* 0x000022327f007947 */ /* 0x000fea000b800000 */
[----:B-1----:R1:W2:Y:S02]  /*16e40*/  SHFL.IDX PT, R4, R12, 0x2, 0x181f ;  /* 0x00581f000c047f89 */ /* 0x0022a400000e0000 */
.L_x_1801:
[----:B------:R-:W-:Y:S05]  /*16e50*/  BRA.DIV ~URZ, `(.L_x_1751) ;  /* 0x000022827f007947 */ /* 0x000fea000b800000 */
[----:B----4-:R4:W1:Y:S02]  /*16e60*/  SHFL.IDX PT, R0, R15, 0x2, 0x181f ;  /* 0x00581f000f007f89 */ /* 0x01086400000e0000 */
.L_x_1802:
        /* <DEDUP_REMOVED lines=27> */
.L_x_1753:
[----:B------:R-:W-:Y:S05]  /*17020*/  BSYNC B0 ;  /* 0x0000000000007941 */ /* 0x000fea0003800000 */
.L_x_1752:
[----:B------:R-:W-:Y:S05]  /*17030*/  BRA.DIV ~URZ, `(.L_x_1754) ;  /* 0x000021027f007947 */ /* 0x000fea000b800000 */
[----:B--2---:R2:W3:Y:S04]  /*17040*/  SHFL.IDX PT, R4, R12, 0x3, 0x181f ;  /* 0x00781f000c047f89 */ /* 0x0044e800000e0000 */
[----:B-1----:R2:W1:Y:S02]  /*17050*/  SHFL.IDX PT, R0, R15, 0x3, 0x181f ;  /* 0x00781f000f007f89 */ /* 0x00246400000e0000 */
.L_x_1803:
[----:B------:R-:W-:-:S04]  /*17060*/  IADD3 R14, R14, 0x60, RZ ;  /* 0x000000600e0e7810 */ /* 0x000fc80007ffe0ff */
[----:B------:R-:W-:-:S13]  /*17070*/  ISETP.GE.AND P0, PT, R14, R13, PT ;  /* 0x0000000d0e00720c */ /* 0x000fda0003f06270 */
[----:B------:R-:W-:Y:S05]  /*17080*/  @P0 BRA `(.L_x_1734) ;  /* 0x0000017000000947 */ /* 0x000fea0003800000 */
[----:B------:R-:W5:Y:S04]  /*17090*/  LDL.64 R2, [R1] ;  /* 0x0000000001027983 */ /* 0x000f680000100a00 */
[----:B--2---:R-:W2:Y:S04]  /*170a0*/  LDL R17, [R1+0xc] ;  /* 0x00000c0001117983 */ /* 0x004ea80000100800 */
[----:B---34-:R-:W3:Y:S04]  /*170b0*/  LDL R15, [R1+0x8] ;  /* 0x00000800010f7983 */ /* 0x018ee80000100800 */
[----:B------:R-:W4:Y:S04]  /*170c0*/  LDL R5, [R1+0x10] ;  /* 0x0000100001057983 */ /* 0x000f280000100800 */
[----:B------:R-:W4:Y:S04]  /*170d0*/  LDL R18, [R1+0x24] ;  /* 0x0000240001127983 */ /* 0x000f280000100800 */
[----:B------:R-:W4:Y:S04]  /*170e0*/  LDL R16, [R1+0x20] ;  /* 0x0000200001107983 */ /* 0x000f280000100800 */
[----:B------:R-:W4:Y:S01]  /*170f0*/  LDL R12, [R1+0x1c] ;  /* 0x00001c00010c7983 */ /* 0x000f220000100800 */
[----:B-----5:R-:W-:-:S02]  /*17100*/  ISETP.GE.AND P3, PT, R2, c[0x0][0x3c8], PT ;  /* 0x0000f20002007a0c */ /* 0x020fc40003f66270 */
[----:B--2---:R-:W-:Y:S02]  /*17110*/  ISETP.GE.AND P2, PT, R17, c[0x0][0x3c8], PT ;  /* 0x0000f20011007a0c */ /* 0x004fe40003f46270 */
[----:B---3--:R-:W-:Y:S02]  /*17120*/  ISETP.GE.AND P1, PT, R15, c[0x0][0x3c8], PT ;  /* 0x0000f2000f007a0c */ /* 0x008fe40003f26270 */
[----:B----4-:R-:W-:-:S07]  /*17130*/  ISETP.GE.AND P0, PT, R5, c[0x0][0x3c8], PT ;  /* 0x0000f20005007a0c */ /* 0x010fce0003f06270 */
        /* <DEDUP_REMOVED lines=12> */
.L_x_1734:
[----:B------:R-:W-:Y:S05]  /*17200*/  BSYNC B1 ;  /* 0x0000000000017941 */ /* 0x000fea0003800000 */
.L_x_1718:
[----:B------:R-:W-:-:S13]  /*17210*/  ISETP.NE.AND P0, PT, RZ, UR5, PT ;  /* 0x00000005ff007c0c */ /* 0x000fda000bf05270 */
[----:B------:R-:W-:Y:S01]  /*17220*/  @P0 WARPSYNC 0xffffffff ;  /* 0xffffffff00000948 */ /* 0x000fe20003800000 */
[----:B------:R-:W-:Y:S06]  /*17230*/  @P0 BAR.SYNC.DEFER_BLOCKING 0x5, 0x100 ;  /* 0x0144000000000b1d */ /* 0x000fec0000010000 */
[----:B------:R-:W2:Y:S04]  /*17240*/  @P0 LDS.128 R244, [0x20100] ;  /* 0x02010000fff40984 */ /* 0x000ea80000000c00 */
[----:B------:R-:W-:Y:S06]  /*17250*/  @P0 BAR.ARV 0x4, 0x100 ;  /* 0x0104000000000b1d */ /* 0x000fec0000002000 */
[----:B------:R-:W-:Y:S05]  /*17260*/  @P0 BRA `(.L_x_1755) ;  /* 0x00000f6000000947 */ /* 0x000fea0003800000 */
[----:B-1--4-:R-:W1:Y:S01]  /*17270*/  S2R R0, SR_TID.X ;  /* 0x0000000000007919 */ /* 0x012e620000002100 */
[----:B------:R-:W-:Y:S01]  /*17280*/  IMAD.MOV.U32 R7, RZ, RZ, RZ ;  /* 0x000000ffff077224 */ /* 0x000fe200078e00ff */
[----:B-12---:R-:W-:-:S04]  /*17290*/  LOP3.LUT R14, R0, 0x1f, RZ, 0xc0, !PT ;  /* 0x0000001f000e7812 */ /* 0x006fc800078ec0ff */
[----:B------:R-:W-:Y:S01]  /*172a0*/  ISETP.NE.AND P6, PT, R14, 0x1f, PT ;  /* 0x0000001f0e00780c */ /* 0x000fe20003fc5270 */
[----:B------:R-:W-:Y:S10]  /*172b0*/  BRA.DIV ~URZ, `(.L_x_1756) ;  /* 0x00001f427f007947 */ /* 0x000ff4000b800000 */
[----:B------:R1:W2:Y:S02]  /*172c0*/  SHFL.IDX PT, R9, R114, RZ, 0x1f ;  /* 0x00001fff72097589 */ /* 0x0002a400000e0000 */
.L_x_1804:
[----:B------:R-:W-:Y:S05]  /*172d0*/  BRA.DIV ~URZ, `(.L_x_1757) ;  /* 0x00001f927f007947 */ /* 0x000fea000b800000 */
[----:B------:R4:W1:Y:S02]  /*172e0*/  SHFL.IDX PT, R8, R114, 0x1, 0x1f ;  /* 0x00201f0072087f89 */ /* 0x00086400000e0000 */
.L_x_1805:
[----:B------:R-:W-:Y:S02]  /*172f0*/  IMAD.IADD R0, R247, 0x1, R14 ;  /* 0x00000001f7007824 */ /* 0x000fe400078e020e */
[----:B---3--:R-:W-:-:S03]  /*17300*/  IMAD.MOV.U32 R6, RZ, RZ, RZ ;  /* 0x000000ffff067224 */ /* 0x008fc600078e00ff */
[----:B------:R-:W-:-:S13]  /*17310*/  ISETP.GE.OR P0, PT, R0, c[0x0][0x53c], !P6 ;  /* 0x00014f0000007a0c */ /* 0x000fda0007706670 */
[----:B------:R-:W-:Y:S01]  /*17320*/  @!P0 IMAD.MOV.U32 R2, RZ, RZ, 0x4 ;  /* 0x00000004ff028424 */ /* 0x000fe200078e00ff */
[----:B------:R-:W-:-:S03]  /*17330*/  @!P0 MOV R3, 0x4 ;  /* 0x0000000400038802 */ /* 0x000fc60000000f00 */
[----:B------:R-:W-:-:S04]  /*17340*/  @!P0 IMAD.WIDE R4, R0, R2, c[0x0][0x580] ;  /* 0x0001600000048625 */ /* 0x000fc800078e0202 */
[----:B------:R-:W-:Y:S01]  /*17350*/  @!P0 IMAD.WIDE R2, R0, R3, c[0x0][0x578] ;  /* 0x00015e0000028625 */ /* 0x000fe200078e0203 */
[----:B------:R-:W3:Y:S04]  /*17360*/  @!P0 LDG.E R6, [R4.64] ;  /* 0x0000000604068981 */ /* 0x000ee8000c1e1900 */
[----:B------:R-:W3:Y:S01]  /*17370*/  @!P0 LDG.E R7, [R2.64] ;  /* 0x0000000602078981 */ /* 0x000ee2000c1e1900 */
[C---:B------:R-:W-:Y:S02]  /*17380*/  ISETP.GE.U32.AND P4, PT, R14.reuse, 0x10, PT ;  /* 0x000000100e00780c */ /* 0x040fe40003f86070 */
[C---:B------:R-:W-:Y:S02]  /*17390*/  ISETP.GE.U32.AND P3, PT, R14.reuse, 0x8, PT ;  /* 0x000000080e00780c */ /* 0x040fe40003f66070 */
[----:B------:R-:W-:-:S02]  /*173a0*/  ISETP.GE.U32.AND P2, PT, R14, 0x4, PT ;  /* 0x000000040e00780c */ /* 0x000fc40003f46070 */
[C---:B------:R-:W-:Y:S02]  /*173b0*/  ISETP.GE.U32.AND P1, PT, R14.reuse, 0x2, PT ;  /* 0x000000020e00780c */ /* 0x040fe40003f26070 */
[----:B------:R-:W-:Y:S02]  /*173c0*/  ISETP.NE.AND P5, PT, R14, RZ, PT ;  /* 0x000000ff0e00720c */ /* 0x000fe40003fa5270 */
[----:B------:R-:W-:Y:S01]  /*173d0*/  MOV R13, RZ ;  /* 0x000000ff000d7202 */ /* 0x000fe20000000f00 */
[----:B---3--:R-:W-:Y:S01]  /*173e0*/  IMAD R0, R7, R6, RZ ;  /* 0x0000000607007224 */ /* 0x008fe200078e02ff */
[----:B------:R-:W-:Y:S07]  /*173f0*/  BRA.DIV ~URZ, `(.L_x_1758) ;  /* 0x00001ee27f007947 */ /* 0x000fee000b800000 */
[----:B------:R3:W4:Y:S02]  /*17400*/  SHFL.UP PT, R4, R0, 0x1, RZ ;  /* 0x0420000000047989 */ /* 0x00072400000e00ff */
.L_x_1806:
        /* <DEDUP_REMOVED lines=16> */
.L_x_1807:
[----:B----4-:R-:W-:Y:S01]  /*17510*/  IMAD R0, R0, c[0x0][0x538], RZ ;  /* 0x00014e0000007a24 */ /* 0x010fe200078e02ff */
[----:B------:R-:W-:Y:S04]  /*17520*/  BSSY B1, `(.L_x_1760) ;  /* 0x00000c5000017945 */ /* 0x000fe80003800000 */
[----:B-1----:R-:W-:-:S04]  /*17530*/  IADD3 R8, R0, R8, RZ ;  /* 0x0000000800087210 */ /* 0x002fc80007ffe0ff */
[----:B--2---:R-:W-:-:S13]  /*17540*/  ISETP.GT.AND P0, PT, R8, R9, PT ;  /* 0x000000090800720c */ /* 0x004fda0003f04270 */
[----:B------:R-:W-:Y:S05]  /*17550*/  @P0 BRA `(.L_x_1761) ;  /* 0x0000024000000947 */ /* 0x000fea0003800000 */
.L_x_1765:
        /* <DEDUP_REMOVED lines=9> */
[----:B---3--:R-:W-:-:S04]  /*175f0*/  @!P0 IMAD.WIDE R4, R0, R2, c[0x0][0x580] ;  /* 0x0001600000048625 */ /* 0x008fc800078e0202 */
[----:B------:R-:W-:Y:S01]  /*17600*/  @!P0 IMAD.WIDE R2, R0, R3, c[0x0][0x578] ;  /* 0x00015e0000028625 */ /* 0x000fe200078e0203 */
[----:B------:R-:W2:Y:S04]  /*17610*/  @!P0 LDG.E R6, [R4.64] ;  /* 0x0000000604068981 */ /* 0x000ea8000c1e1900 */
[----:B------:R-:W2:Y:S02]  /*17620*/  @!P0 LDG.E R7, [R2.64] ;  /* 0x0000000602078981 */ /* 0x000ea4000c1e1900 */
[----:B--2---:R-:W-:Y:S01]  /*17630*/  IMAD R0, R7, R6, RZ ;  /* 0x0000000607007224 */ /* 0x004fe200078e02ff */
[----:B------:R-:W-:Y:S05]  /*17640*/  BRA.DIV ~URZ, `(.L_x_1763) ;  /* 0x00001e727f007947 */ /* 0x000fea000b800000 */
[----:B------:R1:W2:Y:S02]  /*17650*/  SHFL.UP PT, R2, R0, 0x1, RZ ;  /* 0x0420000000027989 */ /* 0x0002a400000e00ff */
.L_x_1808:
        /* <DEDUP_REMOVED lines=16> */
.L_x_1809:
[----:B--2---:R-:W-:-:S05]  /*17760*/  IMAD R0, R0, c[0x0][0x538], RZ ;  /* 0x00014e0000007a24 */ /* 0x004fca00078e02ff */
[----:B------:R-:W-:-:S04]  /*17770*/  IADD3 R8, R0, R8, RZ ;  /* 0x0000000800087210 */ /* 0x000fc80007ffe0ff */
[----:B------:R-:W-:-:S13]  /*17780*/  ISETP.GT.AND P0, PT, R8, R9, PT ;  /* 0x000000090800720c */ /* 0x000fda0003f04270 */
[----:B-1----:R-:W-:Y:S05]  /*17790*/  @!P0 BRA `(.L_x_1765) ;  /* 0xfffffdc000008947 */ /* 0x002fea000383ffff */
.L_x_1761:
[----:B------:R-:W-:-:S05]  /*177a0*/  IADD3 R11, -R0, R8, RZ ;  /* 0x00000008000b7210 */ /* 0x000fca0007ffe1ff */
[----:B------:R-:W-:-:S05]  /*177b0*/  IMAD R0, R4, c[0x0][0x538], R11 ;  /* 0x00014e0004007a24 */ /* 0x000fca00078e020b */
[----:B------:R-:W-:Y:S01]  /*177c0*/  ISETP.GT.AND P0, PT, R0, R9, PT ;  /* 0x000000090000720c */ /* 0x000fe20003f04270 */
[----:B------:R-:W-:-:S12]  /*177d0*/  BRA.DIV ~URZ, `(.L_x_1766) ;  /* 0x00001ed27f007947 */ /* 0x000fd8000b800000 */
[----:B------:R-:W-:-:S04]  /*177e0*/  VOTE.ANY R12, PT, !P0 ;  /* 0x00000000000c7806 */ /* 0x000fc800040e0100 */
.L_x_1810:
[----:B------:R-:W1:Y:S02]  /*177f0*/  POPC R8, R12 ;  /* 0x0000000c00087309 */ /* 0x000e640000000000 */
[----:B-1----:R-:W-:Y:S01]  /*17800*/  IADD3 R247, R8, R247, RZ ;  /* 0x000000f708f77210 */ /* 0x002fe20007ffe0ff */
[----:B------:R-:W-:Y:S05]  /*17810*/  BRA.DIV ~URZ, `(.L_x_1767) ;  /* 0x00001ee27f007947 */ /* 0x000fea000b800000 */
[----:B------:R1:W2:Y:S04]  /*17820*/  SHFL.IDX PT, R10, R6, R8, 0x1f ;  /* 0x00001f08060a7589 */ /* 0x0002a800000e0000 */
[----:B------:R1:W4:Y:S02]  /*17830*/  SHFL.IDX PT, R7, R7, R8, 0x1f ;  /* 0x00001f0807077589 */ /* 0x00032400000e0000 */
.L_x_1811:
[----:B------:R-:W-:Y:S01]  /*17840*/  ISETP.NE.AND P0, PT, R12, RZ, PT ;  /* 0x000000ff0c00720c */ /* 0x000fe20003f05270 */
[----:B------:R-:W-:-:S12]  /*17850*/  BSSY B0, `(.L_x_1768) ;  /* 0x0000005000007945 */ /* 0x000fd80003800000 */
[----:B------:R-:W-:Y:S05]  /*17860*/  @!P0 BRA `(.L_x_1769) ;  /* 0x0000003000008947 */ /* 0x000fea0003800000 */
[----:B------:R-:W-:Y:S01]  /*17870*/  IADD3 R3, R8, -0x1, RZ ;  /* 0xffffffff08037810 */ /* 0x000fe20007ffe0ff */
[----:B------:R-:W-:Y:S05]  /*17880*/  BRA.DIV ~URZ, `(.L_x_1770) ;  /* 0x00001f427f007947 */ /* 0x000fea000b800000 */
[----:B------:R1:W3:Y:S02]  /*17890*/  SHFL.IDX PT, R13, R4, R3, 0x1f ;  /* 0x00001f03040d7589 */ /* 0x0002e400000e0000 */
.L_x_1769:
[----:B------:R-:W-:Y:S05]  /*178a0*/  BSYNC B0 ;  /* 0x0000000000007941 */ /* 0x000fea0003800000 */
.L_x_1768:
[----:B----4-:R-:W-:Y:S01]  /*178b0*/  ISETP.NE.AND P0, PT, R7, 0x1, PT ;  /* 0x000000010700780c */ /* 0x010fe20003f05270 */
[----:B---3--:R-:W-:Y:S01]  /*178c0*/  IMAD R244, R13, c[0x0][0x538], R11 ;  /* 0x00014e000df47a24 */ /* 0x008fe200078e020b */
[----:B------:R-:W-:Y:S04]  /*178d0*/  BSSY B0, `(.L_x_1771) ;  /* 0x0000082000007945 */ /* 0x000fe80003800000 */
[----:B-1----:R-:W-:-:S07]  /*178e0*/  IADD3 R8, -R244, R9, RZ ;  /* 0x00000009f4087210 */ /* 0x002fce0007ffe1ff */
[----:B------:R-:W-:Y:S05]  /*178f0*/  @!P0 BRA `(.L_x_1772) ;  /* 0x000003d000008947 */ /* 0x000fea0003800000 */
[-C--:B--2---:R-:W-:Y:S02]  /*17900*/  IABS R2, R10.reuse ;  /* 0x0000000a00027213 */ /* 0x084fe40000000000 */
[----:B------:R-:W-:Y:S02]  /*17910*/  IABS R9, R10 ;  /* 0x0000000a00097213 */ /* 0x000fe40000000000 */
[----:B------:R-:W1:Y:S08]  /*17920*/  I2F.RP R0, R2 ;  /* 0x0000000200007306 */ /* 0x000e700000209400 */
        /* <DEDUP_REMOVED lines=56> */
[----:B------:R-:W-:Y:S01]  /*17cb0*/  IMAD R246, R3, 0x10000, R0 ;  /* 0x0001000003f67824 */ /* 0x000fe200078e0200 */
[----:B------:R-:W-:Y:S05]  /*17cc0*/  BRA `(.L_x_1773) ;  /* 0x0000042000007947 */ /* 0x000fea0003800000 */
.L_x_1772:
        /* <DEDUP_REMOVED lines=39> */
[----:B------:R-:W-:Y:S02]  /*17f40*/  IABS R11, R0 ;  /* 0x00000000000b7213 */ /* 0x000fe40000000000 */
[----:B------:R-:W1:Y:S01]  /*17f50*/  I2F.RP R4, R3 ;  /* 0x0000000300047306 */ /* 0x000e620000209400 */
[----:B------:R-:W-:Y:S02]  /*17f60*/  MOV R7, R2 ;  /* 0x0000000200077202 */ /* 0x000fe40000000f00 */
[----:B------:R-:W-:-:S05]  /*17f70*/  IMAD.MOV R2, RZ, RZ, -R11 ;  /* 0x000000ffff027224 */ /* 0x000fca00078e0a0b */
[----:B-1----:R-:W1:Y:S02]  /*17f80*/  MUFU.RCP R4, R4 ;  /* 0x0000000400047308 */ /* 0x002e640000001000 */
[----:B-1----:R-:W-:-:S06]  /*17f90*/  IADD3 R4, R4, 0xffffffe, RZ ;  /* 0x0ffffffe04047810 */ /* 0x002fcc0007ffe0ff */
[----:B------:R-:W1:Y:S02]  /*17fa0*/  F2I.FTZ.U32.TRUNC.NTZ R5, R4 ;  /* 0x0000000400057305 */ /* 0x000e64000021f000 */
[----:B-1----:R-:W-:-:S04]  /*17fb0*/  IMAD.MOV R4, RZ, RZ, -R5 ;  /* 0x000000ffff047224 */ /* 0x002fc800078e0a05 */
[----:B------:R-:W-:Y:S02]  /*17fc0*/  IMAD R8, R4, R3, RZ ;  /* 0x0000000304087224 */ /* 0x000fe400078e02ff */
[----:B------:R-:W-:-:S04]  /*17fd0*/  IMAD.MOV.U32 R4, RZ, RZ, RZ ;  /* 0x000000ffff047224 */ /* 0x000fc800078e00ff */
[----:B------:R-:W-:-:S04]  /*17fe0*/  IMAD.HI.U32 R5, R5, R8, R4 ;  /* 0x0000000805057227 */ /* 0x000fc800078e0004 */
        /* <DEDUP_REMOVED lines=16> */
.L_x_1773:
[----:B------:R-:W-:Y:S05]  /*180f0*/  BSYNC B0 ;  /* 0x0000000000007941 */ /* 0x000fea0003800000 */
.L_x_1771:
[----:B------:R-:W-:-:S04]  /*18100*/  LOP3.LUT R2, RZ, R2, RZ, 0x33, !PT ;  /* 0x00000002ff027212 */ /* 0x000fc800078e33ff */
[----:B------:R-:W-:Y:S01]  /*18110*/  IADD3 R245, R2, R10, RZ ;  /* 0x0000000a02f57210 */ /* 0x000fe20007ffe0ff */
[----:B------:R-:W-:Y:S05]  /*18120*/  BRA `(.L_x_1774) ;  /* 0x0000004000007947 */ /* 0x000fea0003800000 */
.L_x_1762:
[----:B------:R-:W-:Y:S01]  /*18130*/  IMAD.MOV.U32 R244, RZ, RZ, R9 ;  /* 0x000000fffff47224 */ /* 0x000fe200078e0009 */
[----:B------:R-:W-:Y:S01]  /*18140*/  MOV R246, RZ ;  /* 0x000000ff00f67202 */ /* 0x000fe20000000f00 */
[----:B------:R-:W-:Y:S01]  /*18150*/  IMAD.MOV.U32 R245, RZ, RZ, RZ ;  /* 0x000000fffff57224 */ /* 0x000fe200078e00ff */
[----:B------:R-:W-:Y:S02]  /*18160*/  MOV R247, c[0x0][0x53c] ;  /* 0x00014f0000f77a02 */ /* 0x000fe40000000f00 */
.L_x_1774:
[----:B------:R-:W-:Y:S05]  /*18170*/  BSYNC B1 ;  /* 0x0000000000017941 */ /* 0x000fea0003800000 */
.L_x_1760:
[----:B------:R-:W-:Y:S01]  /*18180*/  WARPSYNC 0xffffffff ;  /* 0xffffffff00007948 */ /* 0x000fe20003800000 */
[----:B------:R-:W-:Y:S01]  /*18190*/  BAR.SYNC.DEFER_BLOCKING 0x4, 0x100 ;  /* 0x0104000000007b1d */ /* 0x000fe20000010000 */
[----:B------:R-:W-:-:S13]  /*181a0*/  ISETP.NE.AND P0, PT, R14, RZ, PT ;  /* 0x000000ff0e00720c */ /* 0x000fda0003f05270 */
[----:B------:R1:W-:Y:S04]  /*181b0*/  @!P0 STS.128 [0x20100], R244 ;  /* 0x020100f4ff008388 */ /* 0x0003e80000000c00 */
[----:B------:R-:W-:Y:S06]  /*181c0*/  BAR.ARV 0x5, 0x100 ;  /* 0x0144000000007b1d */ /* 0x000fec0000002000 */
.L_x_1755:
[----:B--2---:R-:W-:-:S13]  /*181d0*/  ISETP.GE.AND P0, PT, R247, c[0x0][0x53c], PT ;  /* 0x00014f00f7007a0c */ /* 0x004fda0003f06270 */
[----:B-1-34-:R-:W-:Y:S01]  /*181e0*/  @P0 CALL.REL.NOINC `(.L_x_1775) ;  /* 0x0000001000000944 */ /* 0x01afe20003c00000 */
[----:B------:R-:W-:Y:S05]  /*181f0*/  BRA `(.L_x_1776) ;  /* 0xfffe985000007947 */ /* 0x000fea000383ffff */
.L_x_1775:
[----:B------:R-:W-:Y:S05]  /*18200*/  EXIT ;  /* 0x000000000000794d */ /* 0x000fea0003800000 */
.L_x_1636:
[----:B------:R-:W-:Y:S01]  /*18210*/  IMAD.MOV.U32 R0, RZ, RZ, R5 ;  /* 0x000000ffff007224 */ /* 0x000fe200078e0005 */
[----:B------:R-:W-:Y:S02]  /*18220*/  MOV R2, 0x1 ;  /* 0x0000000100027802 */ /* 0x000fe40000000f00 */
[----:B------:R-:W-:Y:S02]  /*18230*/  MOV R3, 0x18250 ;  /* 0x0001825000037802 */ /* 0x000fe40000000f00 */
[----:B-1----:R-:W-:Y:S05]  /*18240*/  CALL.REL.NOINC `($__internal_36_$__cuda_sm70_shflsync_up_p) ;  /* 0x0000168000007944 */ /* 0x002fea0003c00000 */
[----:B------:R-:W-:Y:S01]  /*18250*/  MOV R0, R4 ;  /* 0x0000000400007202 */ /* 0x000fe20000000f00 */
[----:B------:R-:W-:Y:S05]  /*18260*/  BRA `(.L_x_1777) ;  /* 0xfffe81d000007947 */ /* 0x000fea000383ffff */
.L_x_1637:
[----:B------:R-:W-:Y:S01]  /*18270*/  IMAD.MOV.U32 R0, RZ, RZ, R5 ;  /* 0x000000ffff007224 */ /* 0x000fe200078e0005 */
[----:B------:R-:W-:Y:S02]  /*18280*/  MOV R2, 0x2 ;  /* 0x0000000200027802 */ /* 0x000fe40000000f00 */
[----:B------:R-:W-:Y:S02]  /*18290*/  MOV R3, 0x182b0 ;  /* 0x000182b000037802 */ /* 0x000fe40000000f00 */
[----:B-1----:R-:W-:Y:S05]  /*182a0*/  CALL.REL.NOINC `($__internal_36_$__cuda_sm70_shflsync_up_p) ;  /* 0x0000162000007944 */ /* 0x002fea0003c00000 */
[----:B------:R-:W-:Y:S01]  /*182b0*/  SEL R0, R4, RZ, P4 ;  /* 0x000000ff04007207 */ /* 0x000fe20002000000 */
[----:B------:R-:W-:Y:S01]  /*182c0*/  IMAD.MOV.U32 R2, RZ, RZ, 0x4 ;  /* 0x00000004ff027424 */ /* 0x000fe200078e00ff */
[----:B------:R-:W-:-:S03]  /*182d0*/  MOV R3, 0x18300 ;  /* 0x0001830000037802 */ /* 0x000fc60000000f00 */
[----:B------:R-:W-:Y:S02]  /*182e0*/  IMAD.IADD R0, R5, 0x1, R0 ;  /* 0x0000000105007824 */ /* 0x000fe400078e0200 */
[----:B------:R-:W-:Y:S05]  /*182f0*/  CALL.REL.NOINC `($__internal_36_$__cuda_sm70_shflsync_up_p) ;  /* 0x000015d000007944 */ /* 0x000fea0003c00000 */
        /* <DEDUP_REMOVED lines=13> */
[----:B------:R-:W-:Y:S01]  /*183d0*/  IMAD.IADD R4, R0, 0x1, R4 ;  /* 0x0000000100047824 */ /* 0x000fe200078e0204 */
[----:B------:R-:W-:-:S03]  /*183e0*/  MOV R0, 0x1f ;  /* 0x0000001f00007802 */ /* 0x000fc60000000f00 */
[----:B------:R-:W-:Y:S02]  /*183f0*/  IMAD.MOV.U32 R5, RZ, RZ, R4 ;  /* 0x000000ffff057224 */ /* 0x000fe400078e0004 */
[----:B------:R-:W-:Y:S05]  /*18400*/  CALL.REL.NOINC `($__internal_35_$__cuda_sm70_shflsync_idx_p) ;  /* 0x0000147000007944 */ /* 0x000fea0003c00000 */
[----:B------:R-:W-:Y:S05]  /*18410*/  BRA `(.L_x_1778) ;  /* 0xfffe812000007947 */ /* 0x000fea000383ffff */
.L_x_1639:
[----:B------:R-:W-:Y:S02]  /*18420*/  SEL R0, RZ, 0x1, P0 ;  /* 0x00000001ff007807 */ /* 0x000fe40000000000 */
[----:B------:R-:W-:Y:S02]  /*18430*/  MOV R2, 0x18450 ;  /* 0x0001845000027802 */ /* 0x000fe40000000f00 */
[----:B-1----:R-:W-:Y:S05]  /*18440*/  CALL.REL.NOINC `($__internal_37_$__cuda_sm70_votesync_ballot) ;  /* 0x000014f000007944 */ /* 0x002fea0003c00000 */
[----:B------:R-:W-:Y:S01]  /*18450*/  MOV R10, R0 ;  /* 0x00000000000a7202 */ /* 0x000fe20000000f00 */
[----:B------:R-:W-:Y:S05]  /*18460*/  BRA `(.L_x_1779) ;  /* 0xfffe816000007947 */ /* 0x000fea000383ffff */
.L_x_1640:
[----:B------:R-:W-:Y:S01]  /*18470*/  IMAD.MOV.U32 R5, RZ, RZ, R9 ;  /* 0x000000ffff057224 */ /* 0x000fe200078e0009 */
[----:B------:R-:W-:Y:S01]  /*18480*/  MOV R3, R7 ;  /* 0x0000000700037202 */ /* 0x000fe20000000f00 */
[----:B------:R-:W-:Y:S01]  /*18490*/  IMAD.MOV.U32 R0, RZ, RZ, 0x1f ;  /* 0x0000001fff007424 */ /* 0x000fe200078e00ff */
[----:B------:R-:W-:Y:S02]  /*184a0*/  MOV R2, 0x184c0 ;  /* 0x000184c000027802 */ /* 0x000fe40000000f00 */
[----:B------:R-:W-:Y:S05]  /*184b0*/  CALL.REL.NOINC `($__internal_35_$__cuda_sm70_shflsync_idx_p) ;  /* 0x000013c000007944 */ /* 0x000fea0003c00000 */
[----:B------:R-:W-:Y:S01]  /*184c0*/  IMAD.MOV.U32 R245, RZ, RZ, R0 ;  /* 0x000000fffff57224 */ /* 0x000fe200078e0000 */
[----:B------:R-:W-:Y:S01]  /*184d0*/  MOV R5, R8 ;  /* 0x0000000800057202 */ /* 0x000fe20000000f00 */
[----:B------:R-:W-:Y:S01]  /*184e0*/  IMAD.MOV.U32 R6, RZ, RZ, RZ ;  /* 0x000000ffff067224 */ /* 0x000fe200078e00ff */
[----:B------:R-:W-:Y:S01]  /*184f0*/  MOV R3, R7 ;  /* 0x0000000700037202 */ /* 0x000fe20000000f00 */
[----:B------:R-:W-:Y:S01]  /*18500*/  IMAD.MOV.U32 R0, RZ, RZ, 0x1f ;  /* 0x0000001fff007424 */ /* 0x000fe200078e00ff */
[----:B------:R-:W-:-:S02]  /*18510*/  MOV R2, 0x18530 ;  /* 0x0001853000027802 */ /* 0x000fc40000000f00 */
[----:B------:R-:W-:Y:S05]  /*18520*/  CALL.REL.NOINC `($__internal_35_$__cuda_sm70_shflsync_idx_p) ;  /* 0x0000135000007944 */ /* 0x000fea0003c00000 */
[----:B------:R-:W-:Y:S01]  /*18530*/  MOV R9, R0 ;  /* 0x0000000000097202 */ /* 0x000fe20000000f00 */
[----:B------:R-:W-:Y:S05]  /*18540*/  BRA `(.L_x_1780) ;  /* 0xfffe80e000007947 */ /* 0x000fea000383ffff */
.L_x_1643:
[----:B------:R-:W-:Y:S01]  /*18550*/  IMAD.MOV.U32 R5, RZ, RZ, R4 ;  /* 0x000000ffff057224 */ /* 0x000fe200078e0004 */
[----:B------:R-:W-:-:S02]  /*18560*/  MOV R0, 0x1f ;  /* 0x0000001f00007802 */ /* 0x000fc40000000f00 */
[----:B------:R-:W-:Y:S02]  /*18570*/  MOV R2, 0x18590 ;  /* 0x0001859000027802 */ /* 0x000fe40000000f00 */
[----:B-123--:R-:W-:Y:S05]  /*18580*/  CALL.REL.NOINC `($__internal_35_$__cuda_sm70_shflsync_idx_p) ;  /* 0x000012f000007944 */ /* 0x00efea0003c00000 */
[----:B------:R-:W-:Y:S01]  /*18590*/  MOV R6, R0 ;  /* 0x0000000000067202 */ /* 0x000fe20000000f00 */
[----:B------:R-:W-:Y:S05]  /*185a0*/  BRA `(.L_x_1642) ;  /* 0xfffe80e000007947 */ /* 0x000fea000383ffff */
.L_x_1662:
[----:B------:R-:W-:Y:S01]  /*185b0*/  IMAD.MOV.U32 R5, RZ, RZ, R14 ;  /* 0x000000ffff057224 */ /* 0x000fe200078e000e */
[----:B------:R-:W-:Y:S01]  /*185c0*/  MOV R3, RZ ;  /* 0x000000ff00037202 */ /* 0x000fe20000000f00 */
[----:B------:R-:W-:Y:S01]  /*185d0*/  IMAD.MOV.U32 R0, RZ, RZ, 0x181f ;  /* 0x0000181fff007424 */ /* 0x000fe200078e00ff */
[----:B------:R-:W-:Y:S02]  /*185e0*/  MOV R2, 0x18600 ;  /* 0x0001860000027802 */ /* 0x000fe40000000f00 */
[----:B------:R-:W-:Y:S05]  /*185f0*/  CALL.REL.NOINC `($__internal_35_$__cuda_sm70_shflsync_idx_p) ;  /* 0x0000128000007944 */ /* 0x000fea0003c00000 */
[----:B------:R-:W-:Y:S01]  /*18600*/  MOV R4, R0 ;  /* 0x0000000000047202 */ /* 0x000fe20000000f00 */
[----:B------:R-:W-:Y:S05]  /*18610*/  BRA `(.L_x_1781) ;  /* 0xfffea8a000007947 */ /* 0x000fea000383ffff */
.L_x_1663:
[----:B------:R-:W-:Y:S01]  /*18620*/  IMAD.MOV.U32 R5, RZ, RZ, R15 ;  /* 0x000000ffff057224 */ /* 0x000fe200078e000f */
[----:B------:R-:W-:Y:S01]  /*18630*/  MOV R3, RZ ;  /* 0x000000ff00037202 */ /* 0x000fe20000000f00 */
[----:B------:R-:W-:Y:S01]  /*18640*/  IMAD.MOV.U32 R0, RZ, RZ, 0x181f ;  /* 0x0000181fff007424 */ /* 0x000fe200078e00ff */
[----:B------:R-:W-:Y:S02]  /*18650*/  MOV R2, 0x18670 ;  /* 0x0001867000027802 */ /* 0x000fe40000000f00 */
[----:B-12---:R-:W-:Y:S05]  /*18660*/  CALL.REL.NOINC `($__internal_35_$__cuda_sm70_shflsync_idx_p) ;  /* 0x0000121000007944 */ /* 0x006fea0003c00000 */
[----:B------:R-:W-:Y:S05]  /*18670*/  BRA `(.L_x_1782) ;  /* 0xfffea86000007947 */ /* 0x000fea000383ffff */
.L_x_1666:
[----:B------:R-:W-:Y:S01]  /*18680*/  IMAD.MOV.U32 R5, RZ, RZ, R14 ;  /* 0x000000ffff057224 */ /* 0x000fe200078e000e */
[----:B---3--:R-:W-:Y:S01]  /*18690*/  MOV R3, 0x1 ;  /* 0x0000000100037802 */ /* 0x008fe20000000f00 */
[----:B----4-:R-:W-:Y:S01]  /*186a0*/  IMAD.MOV.U32 R0, RZ, RZ, 0x181f ;  /* 0x0000181fff007424 */ /* 0x010fe200078e00ff */
[----:B------:R-:W-:-:S02]  /*186b0*/  MOV R2, 0x186d0 ;  /* 0x000186d000027802 */ /* 0x000fc40000000f00 */
[----:B-12---:R-:W-:Y:S05]  /*186c0*/  CALL.REL.NOINC `($__internal_35_$__cuda_sm70_shflsync_idx_p) ;  /* 0x000011b000007944 */ /* 0x006fea0003c00000 */
[----:B------:R-:W-:Y:S01]  /*186d0*/  IMAD.MOV.U32 R4, RZ, RZ, R0 ;  /* 0x000000ffff047224 */ /* 0x000fe200078e0000 */
[----:B------:R-:W-:Y:S01]  /*186e0*/  MOV R3, 0x1 ;  /* 0x0000000100037802 */ /* 0x000fe20000000f00 */
[----:B------:R-:W-:Y:S01]  /*186f0*/  IMAD.MOV.U32 R5, RZ, RZ, R15 ;  /* 0x000000ffff057224 */ /* 0x000fe200078e000f */
[----:B------:R-:W-:-:S02]  /*18700*/  MOV R0, 0x181f ;  /* 0x0000181f00007802 */ /* 0x000fc40000000f00 */
[----:B------:R-:W-:Y:S02]  /*18710*/  MOV R2, 0x18730 ;  /* 0x0001873000027802 */ /* 0x000fe40000000f00 */
[----:B------:R-:W-:Y:S05]  /*18720*/  CALL.REL.NOINC `($__internal_35_$__cuda_sm70_shflsync_idx_p) ;  /* 0x0000115000007944 */ /* 0x000fea0003c00000 */
[----:B------:R-:W-:Y:S05]  /*18730*/  BRA `(.L_x_1783) ;  /* 0xfffea9d000007947 */ /* 0x000fea000383ffff */
.L_x_1669:
[----:B------:R-:W-:Y:S01]  /*18740*/  IMAD.MOV.U32 R5, RZ, RZ, R14 ;  /* 0x000000ffff057224 */ /* 0x000fe200078e000e */
[----:B-1----:R-:W-:Y:S01]  /*18750*/  MOV R3, 0x2 ;  /* 0x0000000200037802 */ /* 0x002fe20000000f00 */
[----:B----4-:R-:W-:Y:S01]  /*18760*/  IMAD.MOV.U32 R0, RZ, RZ, 0x181f ;  /* 0x0000181fff007424 */ /* 0x010fe200078e00ff */
[----:B------:R-:W-:Y:S02]  /*18770*/  MOV R2, 0x18790 ;  /* 0x0001879000027802 */ /* 0x000fe40000000f00 */
[----:B--2---:R-:W-:Y:S05]  /*18780*/  CALL.REL.NOINC `($__internal_35_$__cuda_sm70_shflsync_idx_p) ;  /* 0x000010f000007944 */ /* 0x004fea0003c00000 */
[----:B------:R-:W-:Y:S01]  /*18790*/  MOV R4, R0 ;  /* 0x0000000000047202 */ /* 0x000fe20000000f00 */
[----:B------:R-:W-:Y:S05]  /*187a0*/  BRA `(.L_x_1784) ;  /* 0xfffeab8000007947 */ /* 0x000fea000383ffff */
.L_x_1670:
[----:B------:R-:W-:Y:S01]  /*187b0*/  IMAD.MOV.U32 R5, RZ, RZ, R15 ;  /* 0x000000ffff057224 */ /* 0x000fe200078e000f */
[----:B------:R-:W-:Y:S01]  /*187c0*/  MOV R3, 0x2 ;  /* 0x0000000200037802 */ /* 0x000fe20000000f00 */
[----:B----4-:R-:W-:Y:S01]  /*187d0*/  IMAD.MOV.U32 R0, RZ, RZ, 0x181f ;  /* 0x0000181fff007424 */ /* 0x010fe200078e00ff */
[----:B------:R-:W-:Y:S02]  /*187e0*/  MOV R2, 0x18800 ;  /* 0x0001880000027802 */ /* 0x000fe40000000f00 */
[----:B-123--:R-:W-:Y:S05]  /*187f0*/  CALL.REL.NOINC `($__internal_35_$__cuda_sm70_shflsync_idx_p) ;  /* 0x0000108000007944 */ /* 0x00efea0003c00000 */
[----:B------:R-:W-:Y:S05]  /*18800*/  BRA `(.L_x_1785) ;  /* 0xfffeab4000007947 */ /* 0x000fea000383ffff */
.L_x_1673:
[----:B------:R-:W-:Y:S01]  /*18810*/  IMAD.MOV.U32 R5, RZ, RZ, R14 ;  /* 0x000000ffff057224 */ /* 0x000fe200078e000e */
[----:B-1----:R-:W-:Y:S01]  /*18820*/  MOV R3, 0x3 ;  /* 0x0000000300037802 */ /* 0x002fe20000000f00 */
[----:B------:R-:W-:Y:S01]  /*18830*/  IMAD.MOV.U32 R0, RZ, RZ, 0x181f ;  /* 0x0000181fff007424 */ /* 0x000fe200078e00ff */
[----:B------:R-:W-:-:S02]  /*18840*/  MOV R2, 0x18860 ;  /* 0x0001886000027802 */ /* 0x000fc40000000f00 */
[----:B--234-:R-:W-:Y:S05]  /*18850*/  CALL.REL.NOINC `($__internal_35_$__cuda_sm70_shflsync_idx_p) ;  /* 0x0000102000007944 */ /* 0x01cfea0003c00000 */
[----:B------:R-:W-:Y:S01]  /*18860*/  IMAD.MOV.U32 R4, RZ, RZ, R0 ;  /* 0x000000ffff047224 */ /* 0x000fe200078e0000 */
[----:B------:R-:W-:Y:S01]  /*18870*/  MOV R3, 0x3 ;  /* 0x0000000300037802 */ /* 0x000fe20000000f00 */
[----:B------:R-:W-:Y:S01]  /*18880*/  IMAD.MOV.U32 R5, RZ, RZ, R15 ;  /* 0x000000ffff057224 */ /* 0x000fe200078e000f */
[----:B------:R-:W-:-:S02]  /*18890*/  MOV R0, 0x181f ;  /* 0x0000181f00007802 */ /* 0x000fc40000000f00 */
[----:B------:R-:W-:Y:S02]  /*188a0*/  MOV R2, 0x188c0 ;  /* 0x000188c000027802 */ /* 0x000fe40000000f00 */
[----:B------:R-:W-:Y:S05]  /*188b0*/  CALL.REL.NOINC `($__internal_35_$__cuda_sm70_shflsync_idx_p) ;  /* 0x00000fc000007944 */ /* 0x000fea0003c00000 */
[----:B------:R-:W-:Y:S05]  /*188c0*/  BRA `(.L_x_1786) ;  /* 0xfffeacb000007947 */ /* 0x000fea000383ffff */
.L_x_1714:
[----:B------:R-:W-:Y:S01]  /*188d0*/  IMAD.MOV.U32 R2, RZ, RZ, R237 ;  /* 0x000000ffff027224 */ /* 0x000fe200078e00ed */
[----:B------:R-:W-:Y:S02]  /*188e0*/  MOV R5, 0x2 ;  /* 0x0000000200057802 */ /* 0x000fe40000000f00 */
[----:B------:R-:W-:Y:S02]  /*188f0*/  MOV R3, 0x18910 ;  /* 0x0001891000037802 */ /* 0x000fe40000000f00 */
[----:B------:R-:W-:Y:S05]  /*18900*/  CALL.REL.NOINC `($__internal_34_$__cuda_sm70_shflsync_bfly_p) ;  /* 0x00000f2000007944 */ /* 0x000fea0003c00000 */
[----:B------:R-:W-:Y:S01]  /*18910*/  MOV R0, R5 ;  /* 0x0000000500007202 */ /* 0x000fe20000000f00 */
[----:B------:R-:W-:Y:S05]  /*18920*/  BRA `(.L_x_1787) ;  /* 0xffff991000007947 */ /* 0x000fea000383ffff */
.L_x_1715:
[----:B------:R-:W-:Y:S01]  /*18930*/  IMAD.MOV.U32 R2, RZ, RZ, R0 ;  /* 0x000000ffff027224 */ /* 0x000fe200078e0000 */
[----:B------:R-:W-:Y:S02]  /*18940*/  MOV R5, 0x1 ;  /* 0x0000000100057802 */ /* 0x000fe40000000f00 */
[----:B------:R-:W-:Y:S02]  /*18950*/  MOV R3, 0x18970 ;  /* 0x0001897000037802 */ /* 0x000fe40000000f00 */
[----:B-1----:R-:W-:Y:S05]  /*18960*/  CALL.REL.NOINC `($__internal_34_$__cuda_sm70_shflsync_bfly_p) ;  /* 0x00000ec000007944 */ /* 0x002fea0003c00000 */
[----:B------:R-:W-:Y:S01]  /*18970*/  FADD.FTZ R0, R0, R5 ;  /* 0x0000000500007221 */ /* 0x000fe20000010000 */
[----:B------:R-:W-:Y:S02]  /*18980*/  MOV R2, R239 ;  /* 0x000000ef00027202 */ /* 0x000fe40000000f00 */
[----:B------:R-:W-:-:S02]  /*18990*/  MOV R5, 0x2 ;  /* 0x0000000200057802 */ /* 0x000fc40000000f00 */
[----:B------:R-:W-:Y:S02]  /*189a0*/  MOV R3, 0x189c0 ;  /* 0x000189c000037802 */ /* 0x000fe40000000f00 */
[----:B------:R-:W-:Y:S05]  /*189b0*/  CALL.REL.NOINC `($__internal_34_$__cuda_sm70_shflsync_bfly_p) ;  /* 0x00000e7000007944 */ /* 0x000fea0003c00000 */
[----:B------:R-:W-:Y:S01]  /*189c0*/  FADD.FTZ R4, R239, R5 ;  /* 0x00000005ef047221 */ /* 0x000fe20000010000 */
[----:B------:R-:W-:Y:S02]  /*189d0*/  MOV R5, 0x1 ;  /* 0x0000000100057802 */ /* 0x000fe40000000f00 */
[----:B------:R-:W-:Y:S02]  /*189e0*/  MOV R3, 0x18a10 ;  /* 0x00018a1000037802 */ /* 0x000fe40000000f00 */
[----:B------:R-:W-:Y:S02]  /*189f0*/  MOV R2, R4 ;  /* 0x0000000400027202 */ /* 0x000fe40000000f00 */
[----:B------:R-:W-:Y:S05]  /*18a00*/  CALL.REL.NOINC `($__internal_34_$__cuda_sm70_shflsync_bfly_p) ;  /* 0x00000e2000007944 */ /* 0x000fea0003c00000 */
[----:B------:R-:W-:Y:S01]  /*18a10*/  MOV R3, R5 ;  /* 0x0000000500037202 */ /* 0x000fe20000000f00 */
[----:B------:R-:W-:Y:S05]  /*18a20*/  BRA `(.L_x_1788) ;  /* 0xffff988000007947 */ /* 0x000fea000383ffff */
.L_x_1722:
[----:B-1-34-:R-:W-:Y:S01]  /*18a30*/  IMAD.MOV.U32 R5, RZ, RZ, R14 ;  /* 0x000000ffff057224 */ /* 0x01afe200078e000e */
[----:B------:R-:W-:Y:S01]  /*18a40*/  MOV R3, RZ ;  /* 0x000000ff00037202 */ /* 0x000fe20000000f00 */
[----:B------:R-:W-:Y:S01]  /*18a50*/  IMAD.MOV.U32 R0, RZ, RZ, 0x181f ;  /* 0x0000181fff007424 */ /* 0x000fe200078e00ff */
[----:B------:R-:W-:Y:S02]  /*18a60*/  MOV R2, 0x18a80 ;  /* 0x00018a8000027802 */ /* 0x000fe40000000f00 */
[----:B------:R-:W-:Y:S05]  /*18a70*/  CALL.REL.NOINC `($__internal_35_$__cuda_sm70_shflsync_idx_p) ;  /* 0x00000e0000007944 */ /* 0x000fea0003c00000 */
[----:B------:R-:W-:Y:S01]  /*18a80*/  MOV R6, R0 ;  /* 0x0000000000067202 */ /* 0x000fe20000000f00 */
[----:B------:R-:W-:Y:S05]  /*18a90*/  BRA `(.L_x_1789) ;  /* 0xffffb4b000007947 */ /* 0x000fea000383ffff */
.L_x_1723:
[----:B------:R-:W-:Y:S01]  /*18aa0*/  IMAD.MOV.U32 R5, RZ, RZ, R15 ;  /* 0x000000ffff057224 */ /* 0x000fe200078e000f */
[----:B------:R-:W-:Y:S01]  /*18ab0*/  MOV R3, RZ ;  /* 0x000000ff00037202 */ /* 0x000fe20000000f00 */
[----:B------:R-:W-:Y:S01]  /*18ac0*/  IMAD.MOV.U32 R0, RZ, RZ, 0x181f ;  /* 0x0000181fff007424 */ /* 0x000fe200078e00ff */
[----:B------:R-:W-:-:S02]  /*18ad0*/  MOV R2, 0x18af0 ;  /* 0x00018af000027802 */ /* 0x000fc40000000f00 */
[----:B-12---:R-:W-:Y:S05]  /*18ae0*/  CALL.REL.NOINC `($__internal_35_$__cuda_sm70_shflsync_idx_p) ;  /* 0x00000d9000007944 */ /* 0x006fea0003c00000 */
[----:B------:R-:W-:Y:S05]  /*18af0*/  BRA `(.L_x_1790) ;  /* 0xffffb47000007947 */ /* 0x000fea000383ffff */
.L_x_1726:
[----:B------:R-:W-:Y:S01]  /*18b00*/  IMAD.MOV.U32 R5, RZ, RZ, R14 ;  /* 0x000000ffff057224 */ /* 0x000fe200078e000e */
[----:B--2---:R-:W-:Y:S01]  /*18b10*/  MOV R3, 0x1 ;  /* 0x0000000100037802 */ /* 0x004fe20000000f00 */
[----:B----4-:R-:W-:Y:S01]  /*18b20*/  IMAD.MOV.U32 R0, RZ, RZ, 0x181f ;  /* 0x0000181fff007424 */ /* 0x010fe200078e00ff */
[----:B------:R-:W-:-:S02]  /*18b30*/  MOV R2, 0x18b50 ;  /* 0x00018b5000027802 */ /* 0x000fc40000000f00 */
[----:B-1-3--:R-:W-:Y:S05]  /*18b40*/  CALL.REL.NOINC `($__internal_35_$__cuda_sm70_shflsync_idx_p) ;  /* 0x00000d3000007944 */ /* 0x00afea0003c00000 */
[----:B------:R-:W-:Y:S01]  /*18b50*/  IMAD.MOV.U32 R6, RZ, RZ, R0 ;  /* 0x000000ffff067224 */ /* 0x000fe200078e0000 */
[----:B------:R-:W-:Y:S01]  /*18b60*/  MOV R3, 0x1 ;  /* 0x0000000100037802 */ /* 0x000fe20000000f00 */
[----:B------:R-:W-:Y:S01]  /*18b70*/  IMAD.MOV.U32 R5, RZ, RZ, R15 ;  /* 0x000000ffff057224 */ /* 0x000fe200078e000f */
[----:B------:R-:W-:-:S02]  /*18b80*/  MOV R0, 0x181f ;  /* 0x0000181f00007802 */ /* 0x000fc40000000f00 */
[----:B------:R-:W-:Y:S02]  /*18b90*/  MOV R2, 0x18bb0 ;  /* 0x00018bb000027802 */ /* 0x000fe40000000f00 */
[----:B------:R-:W-:Y:S05]  /*18ba0*/  CALL.REL.NOINC `($__internal_35_$__cuda_sm70_shflsync_idx_p) ;  /* 0x00000cd000007944 */ /* 0x000fea0003c00000 */
[----:B------:R-:W-:Y:S05]  /*18bb0*/  BRA `(.L_x_1791) ;  /* 0xffffb59000007947 */ /* 0x000fea000383ffff */
.L_x_1729:
[----:B------:R-:W-:Y:S01]  /*18bc0*/  IMAD.MOV.U32 R5, RZ, RZ, R14 ;  /* 0x000000ffff057224 */ /* 0x000fe200078e000e */
[----:B-1----:R-:W-:Y:S01]  /*18bd0*/  MOV R3, 0x2 ;  /* 0x0000000200037802 */ /* 0x002fe20000000f00 */
[----:B----4-:R-:W-:Y:S01]  /*18be0*/  IMAD.MOV.U32 R0, RZ, RZ, 0x181f ;  /* 0x0000181fff007424 */ /* 0x010fe200078e00ff */
[----:B------:R-:W-:Y:S02]  /*18bf0*/  MOV R2, 0x18c10 ;  /* 0x00018c1000027802 */ /* 0x000fe40000000f00 */
[----:B--23--:R-:W-:Y:S05]  /*18c00*/  CALL.REL.NOINC `($__internal_35_$__cuda_sm70_shflsync_idx_p) ;  /* 0x00000c7000007944 */ /* 0x00cfea0003c00000 */
[----:B------:R-:W-:Y:S01]  /*18c10*/  MOV R6, R0 ;  /* 0x0000000000067202 */ /* 0x000fe20000000f00 */
[----:B------:R-:W-:Y:S05]  /*18c20*/  BRA `(.L_x_1792) ;  /* 0xffffb70000007947 */ /* 0x000fea000383ffff */
.L_x_1730:
[----:B------:R-:W-:Y:S01]  /*18c30*/  IMAD.MOV.U32 R5, RZ, RZ, R15 ;  /* 0x000000ffff057224 */ /* 0x000fe200078e000f */
[----:B------:R-:W-:Y:S01]  /*18c40*/  MOV R3, 0x2 ;  /* 0x0000000200037802 */ /* 0x000fe20000000f00 */
[----:B----4-:R-:W-:Y:S01]  /*18c50*/  IMAD.MOV.U32 R0, RZ, RZ, 0x181f ;  /* 0x0000181fff007424 */ /* 0x010fe200078e00ff */
[----:B------:R-:W-:Y:S02]  /*18c60*/  MOV R2, 0x18c80 ;  /* 0x00018c8000027802 */ /* 0x000fe40000000f00 */
[----:B-123--:R-:W-:Y:S05]  /*18c70*/  CALL.REL.NOINC `($__internal_35_$__cuda_sm70_shflsync_idx_p) ;  /* 0x00000c0000007944 */ /* 0x00efea0003c00000 */
[----:B------:R-:W-:Y:S05]  /*18c80*/  BRA `(.L_x_1793) ;  /* 0xffffb6c000007947 */ /* 0x000fea000383ffff */
.L_x_1733:
        /* <DEDUP_REMOVED lines=12> */
.L_x_1735:
[----:B------:R-:W-:Y:S01]  /*18d50*/  IMAD.MOV.U32 R5, RZ, RZ, R18 ;  /* 0x000000ffff057224 */ /* 0x000fe200078e0012 */
[----:B------:R-:W-:Y:S01]  /*18d60*/  MOV R3, RZ ;  /* 0x000000ff00037202 */ /* 0x000fe20000000f00 */
[----:B------:R-:W-:Y:S01]  /*18d70*/  IMAD.MOV.U32 R0, RZ, RZ, 0x1c1f ;  /* 0x00001c1fff007424 */ /* 0x000fe200078e00ff */
[----:B------:R-:W-:Y:S02]  /*18d80*/  MOV R2, 0x18da0 ;  /* 0x00018da000027802 */ /* 0x000fe40000000f00 */
[----:B------:R-:W-:Y:S05]  /*18d90*/  CALL.REL.NOINC `($__internal_35_$__cuda_sm70_shflsync_idx_p) ;  /* 0x00000ae000007944 */ /* 0x000fea0003c00000 */
[----:B------:R-:W-:Y:S01]  /*18da0*/  MOV R4, R0 ;  /* 0x0000000000047202 */ /* 0x000fe20000000f00 */
[----:B------:R-:W-:Y:S05]  /*18db0*/  BRA `(.L_x_1795) ;  /* 0xffffbb6000007947 */ /* 0x000fea000383ffff */
.L_x_1736:
[----:B------:R-:W-:Y:S01]  /*18dc0*/  IMAD.MOV.U32 R5, RZ, RZ, R19 ;  /* 0x000000ffff057224 */ /* 0x000fe200078e0013 */
[----:B------:R-:W-:Y:S01]  /*18dd0*/  MOV R3, RZ ;  /* 0x000000ff00037202 */ /* 0x000fe20000000f00 */
[----:B------:R-:W-:Y:S01]  /*18de0*/  IMAD.MOV.U32 R0, RZ, RZ, 0x1c1f ;  /* 0x00001c1fff007424 */ /* 0x000fe200078e00ff */
[----:B------:R-:W-:Y:S02]  /*18df0*/  MOV R2, 0x18e10 ;  /* 0x00018e1000027802 */ /* 0x000fe40000000f00 */
[----:B-12---:R-:W-:Y:S05]  /*18e00*/  CALL.REL.NOINC `($__internal_35_$__cuda_sm70_shflsync_idx_p) ;  /* 0x00000a7000007944 */ /* 0x006fea0003c00000 */
[----:B------:R-:W-:Y:S05]  /*18e10*/  BRA `(.L_x_1796) ;  /* 0xffffbb2000007947 */ /* 0x000fea000383ffff */
.L_x_1739:
[----:B------:R-:W-:Y:S01]  /*18e20*/  IMAD.MOV.U32 R5, RZ, RZ, R18 ;  /* 0x000000ffff057224 */ /* 0x000fe200078e0012 */
[----:B-1----:R-:W-:Y:S01]  /*18e30*/  MOV R3, 0x1 ;  /* 0x0000000100037802 */ /* 0x002fe20000000f00 */
[----:B----4-:R-:W-:Y:S01]  /*18e40*/  IMAD.MOV.U32 R0, RZ, RZ, 0x1c1f ;  /* 0x00001c1fff007424 */ /* 0x010fe200078e00ff */
[----:B------:R-:W-:-:S02]  /*18e50*/  MOV R2, 0x18e70 ;  /* 0x00018e7000027802 */ /* 0x000fc40000000f00 */
[----:B--23--:R-:W-:Y:S05]  /*18e60*/  CALL.REL.NOINC `($__internal_35_$__cuda_sm70_shflsync_idx_p) ;  /* 0x00000a1000007944 */ /* 0x00cfea0003c00000 */
[----:B------:R-:W-:Y:S01]  /*18e70*/  IMAD.MOV.U32 R4, RZ, RZ, R0 ;  /* 0x000000ffff047224 */ /* 0x000fe200078e0000 */
[----:B------:R-:W-:Y:S01]  /*18e80*/  MOV R3, 0x1 ;  /* 0x0000000100037802 */ /* 0x000fe20000000f00 */
[----:B------:R-:W-:Y:S01]  /*18e90*/  IMAD.MOV.U32 R5, RZ, RZ, R19 ;  /* 0x000000ffff057224 */ /* 0x000fe200078e0013 */
[----:B------:R-:W-:-:S02]  /*18ea0*/  MOV R0, 0x1c1f ;  /* 0x00001c1f00007802 */ /* 0x000fc40000000f00 */
[----:B------:R-:W-:Y:S02]  /*18eb0*/  MOV R2, 0x18ed0 ;  /* 0x00018ed000027802 */ /* 0x000fe40000000f00 */
[----:B------:R-:W-:Y:S05]  /*18ec0*/  CALL.REL.NOINC `($__internal_35_$__cuda_sm70_shflsync_idx_p) ;  /* 0x000009b000007944 */ /* 0x000fea0003c00000 */
[----:B------:R-:W-:Y:S05]  /*18ed0*/  BRA `(.L_x_1797) ;  /* 0xffffc71000007947 */ /* 0x000fea000383ffff */
.L_x_1743:
[----:B------:R-:W-:Y:S01]  /*18ee0*/  IMAD.MOV.U32 R5, RZ, RZ, R12 ;  /* 0x000000ffff057224 */ /* 0x000fe200078e000c */
[----:B------:R-:W-:Y:S01]  /*18ef0*/  MOV R3, RZ ;  /* 0x000000ff00037202 */ /* 0x000fe20000000f00 */
[----:B------:R-:W-:Y:S01]  /*18f00*/  IMAD.MOV.U32 R0, RZ, RZ, 0x181f ;  /* 0x0000181fff007424 */ /* 0x000fe200078e00ff */
[----:B------:R-:W-:Y:S02]  /*18f10*/  MOV R2, 0x18f30 ;  /* 0x00018f3000027802 */ /* 0x000fe40000000f00 */
[----:B------:R-:W-:Y:S05]  /*18f20*/  CALL.REL.NOINC `($__internal_35_$__cuda_sm70_shflsync_idx_p) ;  /* 0x0000095000007944 */ /* 0x000fea0003c00000 */
[----:B------:R-:W-:Y:S01]  /*18f30*/  MOV R4, R0 ;  /* 0x0000000000047202 */ /* 0x000fe20000000f00 */
[----:B------:R-:W-:Y:S05]  /*18f40*/  BRA `(.L_x_1798) ;  /* 0xffffdb1000007947 */ /* 0x000fea000383ffff */
.L_x_1744:
[----:B------:R-:W-:Y:S01]  /*18f50*/  IMAD.MOV.U32 R5, RZ, RZ, R15 ;  /* 0x000000ffff057224 */ /* 0x000fe200078e000f */
[----:B------:R-:W-:Y:S01]  /*18f60*/  MOV R3, RZ ;  /* 0x000000ff00037202 */ /* 0x000fe20000000f00 */
[----:B------:R-:W-:Y:S01]  /*18f70*/  IMAD.MOV.U32 R0, RZ, RZ, 0x181f ;  /* 0x0000181fff007424 */ /* 0x000fe200078e00ff */
[----:B------:R-:W-:Y:S02]  /*18f80*/  MOV R2, 0x18fa0 ;  /* 0x00018fa000027802 */ /* 0x000fe40000000f00 */
[----:B-12---:R-:W-:Y:S05]  /*18f90*/  CALL.REL.NOINC `($__internal_35_$__cuda_sm70_shflsync_idx_p) ;  /* 0x000008e000007944 */ /* 0x006fea0003c00000 */
[----:B------:R-:W-:Y:S05]  /*18fa0*/  BRA `(.L_x_1799) ;  /* 0xffffdad000007947 */ /* 0x000fea000383ffff */
.L_x_1747:
        /* <DEDUP_REMOVED lines=12> */
.L_x_1750:
[----:B------:R-:W-:Y:S01]  /*19070*/  IMAD.MOV.U32 R5, RZ, RZ, R12 ;  /* 0x000000ffff057224 */ /* 0x000fe200078e000c */
[----:B-1----:R-:W-:Y:S01]  /*19080*/  MOV R3, 0x2 ;  /* 0x0000000200037802 */ /* 0x002fe20000000f00 */
[----:B----4-:R-:W-:Y:S01]  /*19090*/  IMAD.MOV.U32 R0, RZ, RZ, 0x181f ;  /* 0x0000181fff007424 */ /* 0x010fe200078e00ff */
[----:B------:R-:W-:Y:S02]  /*190a0*/  MOV R2, 0x190c0 ;  /* 0x000190c000027802 */ /* 0x000fe40000000f00 */
[----:B--23--:R-:W-:Y:S05]  /*190b0*/  CALL.REL.NOINC `($__internal_35_$__cuda_sm70_shflsync_idx_p) ;  /* 0x000007c000007944 */ /* 0x00cfea0003c00000 */
[----:B------:R-:W-:Y:S01]  /*190c0*/  MOV R4, R0 ;  /* 0x0000000000047202 */ /* 0x000fe20000000f00 */
[----:B------:R-:W-:Y:S05]  /*190d0*/  BRA `(.L_x_1801) ;  /* 0xffffdd7000007947 */ /* 0x000fea000383ffff */
.L_x_1751:
[----:B------:R-:W-:Y:S01]  /*190e0*/  IMAD.MOV.U32 R5, RZ, RZ, R15 ;  /* 0x000000ffff057224 */ /* 0x000fe200078e000f */
[----:B------:R-:W-:Y:S01]  /*190f0*/  MOV R3, 0x2 ;  /* 0x0000000200037802 */ /* 0x000fe20000000f00 */
[----:B----4-:R-:W-:Y:S01]  /*19100*/  IMAD.MOV.U32 R0, RZ, RZ, 0x181f ;  /* 0x0000181fff007424 */ /* 0x010fe200078e00ff */
[----:B------:R-:W-:Y:S02]  /*19110*/  MOV R2, 0x19130 ;  /* 0x0001913000027802 */ /* 0x000fe40000000f00 */
[----:B-123--:R-:W-:Y:S05]  /*19120*/  CALL.REL.NOINC `($__internal_35_$__cuda_sm70_shflsync_idx_p) ;  /* 0x0000075000007944 */ /* 0x00efea0003c00000 */
[----:B------:R-:W-:Y:S05]  /*19130*/  BRA `(.L_x_1802) ;  /* 0xffffdd3000007947 */ /* 0x000fea000383ffff */
.L_x_1754:
        /* <DEDUP_REMOVED lines=12> */
.L_x_1756:
[----:B------:R-:W-:Y:S01]  /*19200*/  IMAD.MOV.U32 R5, RZ, RZ, R114 ;  /* 0x000000ffff057224 */ /* 0x000fe200078e0072 */
[----:B------:R-:W-:Y:S01]  /*19210*/  MOV R3, RZ ;  /* 0x000000ff00037202 */ /* 0x000fe20000000f00 */
[----:B------:R-:W-:Y:S01]  /*19220*/  IMAD.MOV.U32 R0, RZ, RZ, 0x1f ;  /* 0x0000001fff007424 */ /* 0x000fe200078e00ff */
[----:B------:R-:W-:Y:S02]  /*19230*/  MOV R2, 0x19250 ;  /* 0x0001925000027802 */ /* 0x000fe40000000f00 */
[----:B---3--:R-:W-:Y:S05]  /*19240*/  CALL.REL.NOINC `($__internal_35_$__cuda_sm70_shflsync_idx_p) ;  /* 0x0000063000007944 */ /* 0x008fea0003c00000 */
[----:B------:R-:W-:Y:S01]  /*19250*/  MOV R9, R0 ;  /* 0x0000000000097202 */ /* 0x000fe20000000f00 */
[----:B------:R-:W-:Y:S05]  /*19260*/  BRA `(.L_x_1804) ;  /* 0xffffe06000007947 */ /* 0x000fea000383ffff */
.L_x_1757:
[----:B------:R-:W-:Y:S01]  /*19270*/  IMAD.MOV.U32 R5, RZ, RZ, R114 ;  /* 0x000000ffff057224 */ /* 0x000fe200078e0072 */
[----:B------:R-:W-:Y:S01]  /*19280*/  MOV R3, 0x1 ;  /* 0x0000000100037802 */ /* 0x000fe20000000f00 */
[----:B------:R-:W-:Y:S01]  /*19290*/  IMAD.MOV.U32 R0, RZ, RZ, 0x1f ;  /* 0x0000001fff007424 */ /* 0x000fe200078e00ff */
[----:B------:R-:W-:Y:S02]  /*192a0*/  MOV R2, 0x192c0 ;  /* 0x000192c000027802 */ /* 0x000fe40000000f00 */
[----:B-123--:R-:W-:Y:S05]  /*192b0*/  CALL.REL.NOINC `($__internal_35_$__cuda_sm70_shflsync_idx_p) ;  /* 0x000005c000007944 */ /* 0x00efea0003c00000 */
[----:B------:R-:W-:Y:S01]  /*192c0*/  MOV R8, R0 ;  /* 0x0000000000087202 */ /* 0x000fe20000000f00 */
[----:B------:R-:W-:Y:S05]  /*192d0*/  BRA `(.L_x_1805) ;  /* 0xffffe01000007947 */ /* 0x000fea000383ffff */
.L_x_1758:
[----:B------:R-:W-:Y:S02]  /*192e0*/  MOV R2, 0x1 ;  /* 0x0000000100027802 */ /* 0x000fe40000000f00 */
[----:B------:R-:W-:-:S02]  /*192f0*/  MOV R3, 0x19310 ;  /* 0x0001931000037802 */ /* 0x000fc40000000f00 */
[----:B-12-4-:R-:W-:Y:S05]  /*19300*/  CALL.REL.NOINC `($__internal_36_$__cuda_sm70_shflsync_up_p) ;  /* 0x000005c000007944 */ /* 0x016fea0003c00000 */
[----:B------:R-:W-:Y:S05]  /*19310*/  BRA `(.L_x_1806) ;  /* 0xffffe0f000007947 */ /* 0x000fea000383ffff */
.L_x_1759:
[----:B------:R-:W-:Y:S02]  /*19320*/  MOV R2, 0x2 ;  /* 0x0000000200027802 */ /* 0x000fe40000000f00 */
[----:B------:R-:W-:-:S02]  /*19330*/  MOV R3, 0x19350 ;  /* 0x0001935000037802 */ /* 0x000fc40000000f00 */
[----:B-12---:R-:W-:Y:S05]  /*19340*/  CALL.REL.NOINC `($__internal_36_$__cuda_sm70_shflsync_up_p) ;  /* 0x0000058000007944 */ /* 0x006fea0003c00000 */
[----:B------:R-:W-:Y:S01]  /*19350*/  SEL R3, R4, RZ, P1 ;  /* 0x000000ff04037207 */ /* 0x000fe20000800000 */
[----:B------:R-:W-:-:S04]  /*19360*/  IMAD.MOV.U32 R2, RZ, RZ, 0x4 ;  /* 0x00000004ff027424 */ /* 0x000fc800078e00ff */
[----:B------:R-:W-:Y:S01]  /*19370*/  IMAD.IADD R0, R0, 0x1, R3 ;  /* 0x0000000100007824 */ /* 0x000fe200078e0203 */
[----:B------:R-:W-:Y:S02]  /*19380*/  MOV R3, 0x193a0 ;  /* 0x000193a000037802 */ /* 0x000fe40000000f00 */
        /* <DEDUP_REMOVED lines=19> */
.L_x_1763:
[----:B------:R-:W-:Y:S02]  /*194c0*/  MOV R2, 0x1 ;  /* 0x0000000100027802 */ /* 0x000fe40000000f00 */
[----:B------:R-:W-:Y:S02]  /*194d0*/  MOV R3, 0x194f0 ;  /* 0x000194f000037802 */ /* 0x000fe40000000f00 */
[----:B------:R-:W-:Y:S05]  /*194e0*/  CALL.REL.NOINC `($__internal_36_$__cuda_sm70_shflsync_up_p) ;  /* 0x000003e000007944 */ /* 0x000fea0003c00000 */
[----:B------:R-:W-:Y:S01]  /*194f0*/  MOV R2, R4 ;  /* 0x0000000400027202 */ /* 0x000fe20000000f00 */
[----:B------:R-:W-:Y:S05]  /*19500*/  BRA `(.L_x_1808) ;  /* 0xffffe15000007947 */ /* 0x000fea000383ffff */
.L_x_1764:
[----:B------:R-:W-:Y:S02]  /*19510*/  MOV R2, 0x2 ;  /* 0x0000000200027802 */ /* 0x000fe40000000f00 */
        /* <DEDUP_REMOVED lines=25> */
.L_x_1766:
[----:B------:R-:W-:Y:S02]  /*196b0*/  SEL R0, RZ, 0x1, P0 ;  /* 0x00000001ff007807 */ /* 0x000fe40000000000 */
[----:B------:R-:W-:Y:S02]  /*196c0*/  MOV R2, 0x196e0 ;  /* 0x000196e000027802 */ /* 0x000fe40000000f00 */
[----:B---3--:R-:W-:Y:S05]  /*196d0*/  CALL.REL.NOINC `($__internal_37_$__cuda_sm70_votesync_ballot) ;  /* 0x0000026000007944 */ /* 0x008fea0003c00000 */
[----:B------:R-:W-:Y:S01]  /*196e0*/  MOV R12, R0 ;  /* 0x00000000000c7202 */ /* 0x000fe20000000f00 */
[----:B------:R-:W-:Y:S05]  /*196f0*/  BRA `(.L_x_1810) ;  /* 0xffffe0f000007947 */ /* 0x000fea000383ffff */
.L_x_1767:
[----:B------:R-:W-:Y:S01]  /*19700*/  IMAD.MOV.U32 R5, RZ, RZ, R6 ;  /* 0x000000ffff057224 */ /* 0x000fe200078e0006 */
[----:B------:R-:W-:Y:S01]  /*19710*/  MOV R3, R8 ;  /* 0x0000000800037202 */ /* 0x000fe20000000f00 */
[----:B------:R-:W-:Y:S01]  /*19720*/  IMAD.MOV.U32 R0, RZ, RZ, 0x1f ;  /* 0x0000001fff007424 */ /* 0x000fe200078e00ff */
[----:B------:R-:W-:Y:S02]  /*19730*/  MOV R2, 0x19750 ;  /* 0x0001975000027802 */ /* 0x000fe40000000f00 */
[----:B---3--:R-:W-:Y:S05]  /*19740*/  CALL.REL.NOINC `($__internal_35_$__cuda_sm70_shflsync_idx_p) ;  /* 0x0000013000007944 */ /* 0x008fea0003c00000 */
[----:B------:R-:W-:Y:S01]  /*19750*/  IMAD.MOV.U32 R10, RZ, RZ, R0 ;  /* 0x000000ffff0a7224 */ /* 0x000fe200078e0000 */
[----:B------:R-:W-:Y:S01]  /*19760*/  MOV R3, R8 ;  /* 0x0000000800037202 */ /* 0x000fe20000000f00 */
[----:B------:R-:W-:Y:S01]  /*19770*/  IMAD.MOV.U32 R5, RZ, RZ, R7 ;  /* 0x000000ffff057224 */ /* 0x000fe200078e0007 */
[----:B------:R-:W-:Y:S02]  /*19780*/  MOV R0, 0x1f ;  /* 0x0000001f00007802 */ /* 0x000fe40000000f00 */
[----:B------:R-:W-:-:S02]  /*19790*/  MOV R2, 0x197b0 ;  /* 0x000197b000027802 */ /* 0x000fc40000000f00 */
[----:B------:R-:W-:Y:S05]  /*197a0*/  CALL.REL.NOINC `($__internal_35_$__cuda_sm70_shflsync_idx_p) ;  /* 0x000000d000007944 */ /* 0x000fea0003c00000 */
[----:B------:R-:W-:Y:S01]  /*197b0*/  MOV R7, R0 ;  /* 0x0000000000077202 */ /* 0x000fe20000000f00 */
[----:B------:R-:W-:Y:S05]  /*197c0*/  BRA `(.L_x_1811) ;  /* 0xffffe07000007947 */ /* 0x000fea000383ffff */
.L_x_1770:
[----:B------:R-:W-:Y:S01]  /*197d0*/  IMAD.MOV.U32 R5, RZ, RZ, R4 ;  /* 0x000000ffff057224 */ /* 0x000fe200078e0004 */
[----:B------:R-:W-:-:S02]  /*197e0*/  MOV R0, 0x1f ;  /* 0x0000001f00007802 */ /* 0x000fc40000000f00 */
[----:B------:R-:W-:Y:S02]  /*197f0*/  MOV R2, 0x19810 ;  /* 0x0001981000027802 */ /* 0x000fe40000000f00 */
[----:B-1234-:R-:W-:Y:S05]  /*19800*/  CALL.REL.NOINC `($__internal_35_$__cuda_sm70_shflsync_idx_p) ;  /* 0x0000007000007944 */ /* 0x01efea0003c00000 */
[----:B------:R-:W-:Y:S01]  /*19810*/  MOV R13, R0 ;  /* 0x00000000000d7202 */ /* 0x000fe20000000f00 */
[----:B------:R-:W-:Y:S05]  /*19820*/  BRA `(.L_x_1769) ;  /* 0xffffe07000007947 */ /* 0x000fea000383ffff */
        .weak           $__internal_34_$__cuda_sm70_shflsync_bfly_p
        .type           $__internal_34_$__cuda_sm70_shflsync_bfly_p,@function
        .size           $__internal_34_$__cuda_sm70_shflsync_bfly_p,($__internal_35_$__cuda_sm70_shflsync_idx_p - $__internal_34_$__cuda_sm70_shflsync_bfly_p)
$__internal_34_$__cuda_sm70_shflsync_bfly_p:
[----:B------:R-:W-:Y:S04]  /*19830*/  WARPSYNC R6 ;  /* 0x0000000600007348 */ /* 0x000fe80003800000 */
[----:B------:R1:W2:Y:S02]  /*19840*/  SHFL.BFLY PT, R5, R2, R5, R7 ;  /* 0x0c00000502057389 */ /* 0x0002a400000e0007 */
[----:B-1----:R-:W-:Y:S02]  /*19850*/  MOV R2, R3 ;  /* 0x0000000300027202 */ /* 0x002fe40000000f00 */
[----:B------:R-:W-:-:S04]  /*19860*/  MOV R3, 0x0 ;  /* 0x0000000000037802 */ /* 0x000fc80000000f00 */
[----:B--2---:R-:W-:Y:S05]  /*19870*/  RET.REL.NODEC R2 `(_ZN7cutlass13device_kernelIN5flash19enable_sm80_to_sm89INS1_16FlashAttnFwdSm80INS1_25CollectiveMainloopFwdSm80ILi8ELi1ELb0EN4cute5tupleIJNS5_1CILi128EEENS7_ILi64EEENS7_ILi256EEEEEELi256ENS_6half_tEfNS_4arch4Sm80ELb0ELb1ELb0ELb1ELb0ELb0ELb1ELb1EEENS1_21CollectiveEpilogueFwdINS6_IJS8_SA_S9_EEENS6_IJNS7_ILi1EEESI_SI_EEESC_SE_Li256ELb1ELb1ELb1ELb0EEENS1_36VarlenDynamicPersistentTileSchedulerILi128ELi64ELi256ELi256ELb1ELb1ELb0ELb1ELb0ELb1EEEEEEEEEvNT_6ParamsE) ;  /* 0xfffe678002007950 */ /* 0x004fea0003c3ffff */
        .weak           $__internal_35_$__cuda_sm70_shflsync_idx_p
        .type           $__internal_35_$__cuda_sm70_shflsync_idx_p,@function
        .size           $__internal_35_$__cuda_sm70_shflsync_idx_p,($__internal_36_$__cuda_sm70_shflsync_up_p - $__internal_35_$__cuda_sm70_shflsync_idx_p)
$__internal_35_$__cuda_sm70_shflsync_idx_p:
[----:B------:R-:W-:-:S04]  /*19880*/  MOV R115, 0xffffffff ;  /* 0xffffffff00737802 */ /* 0x000fc80000000f00 */
[----:B------:R-:W-:Y:S04]  /*19890*/  WARPSYNC R115 ;  /* 0x0000007300007348 */ /* 0x000fe80003800000 */
[----:B------:R1:W2:Y:S02]  /*198a0*/  SHFL.IDX PT, R0, R5, R3, R0 ;  /* 0x0000000305007389 */ /* 0x0002a400000e0000 */
[----:B-1----:R-:W-:-:S04]  /*198b0*/  MOV R3, 0x0 ;  /* 0x0000000000037802 */ /* 0x002fc80000000f00 */
[----:B--2---:R-:W-:Y:S05]  /*198c0*/  RET.REL.NODEC R2 `(_ZN7cutlass13device_kernelIN5flash19enable_sm80_to_sm89INS1_16FlashAttnFwdSm80INS1_25CollectiveMainloopFwdSm80ILi8ELi1ELb0EN4cute5tupleIJNS5_1CILi128EEENS7_ILi64EEENS7_ILi256EEEEEELi256ENS_6half_tEfNS_4arch4Sm80ELb0ELb1ELb0ELb1ELb0ELb0ELb1ELb1EEENS1_21CollectiveEpilogueFwdINS6_IJS8_SA_S9_EEENS6_IJNS7_ILi1EEESI_SI_EEESC_SE_Li256ELb1ELb1ELb1ELb0EEENS1_36VarlenDynamicPersistentTileSchedulerILi128ELi64ELi256ELi256ELb1ELb1ELb0ELb1ELb0ELb1EEEEEEEEEvNT_6ParamsE) ;  /* 0xfffe673002007950 */ /* 0x004fea0003c3ffff */
        .weak           $__internal_36_$__cuda_sm70_shflsync_up_p
        .type           $__internal_36_$__cuda_sm70_shflsync_up_p,@function
        .size           $__internal_36_$__cuda_sm70_shflsync_up_p,($__internal_37_$__cuda_sm70_votesync_ballot - $__internal_36_$__cuda_sm70_shflsync_up_p)
$__internal_36_$__cuda_sm70_shflsync_up_p:
[----:B------:R-:W-:Y:S02]  /*198d0*/  IMAD.MOV.U32 R4, RZ, RZ, RZ ;  /* 0x000000ffff047224 */ /* 0x000fe400078e00ff */
[----:B------:R-:W-:-:S04]  /*198e0*/  IMAD.MOV.U32 R10, RZ, RZ, -0x1 ;  /* 0xffffffffff0a7424 */ /* 0x000fc800078e00ff */
[----:B------:R-:W-:Y:S04]  /*198f0*/  WARPSYNC R10 ;  /* 0x0000000a00007348 */ /* 0x000fe80003800000 */
[----:B------:R1:W2:Y:S02]  /*19900*/  SHFL.UP PT, R4, R0, R2, R4 ;  /* 0x0400000200047389 */ /* 0x0002a400000e0004 */
[----:B-1----:R-:W-:Y:S02]  /*19910*/  MOV R2, R3 ;  /* 0x0000000300027202 */ /* 0x002fe40000000f00 */
[----:B------:R-:W-:-:S04]  /*19920*/  MOV R3, 0x0 ;  /* 0x0000000000037802 */ /* 0x000fc80000000f00 */
[----:B--2---:R-:W-:Y:S05]  /*19930*/  RET.REL.NODEC R2 `(_ZN7cutlass13device_kernelIN5flash19enable_sm80_to_sm89INS1_16FlashAttnFwdSm80INS1_25CollectiveMainloopFwdSm80ILi8ELi1ELb0EN4cute5tupleIJNS5_1CILi128EEENS7_ILi64EEENS7_ILi256EEEEEELi256ENS_6half_tEfNS_4arch4Sm80ELb0ELb1ELb0ELb1ELb0ELb0ELb1ELb1EEENS1_21CollectiveEpilogueFwdINS6_IJS8_SA_S9_EEENS6_IJNS7_ILi1EEESI_SI_EEESC_SE_Li256ELb1ELb1ELb1ELb0EEENS1_36VarlenDynamicPersistentTileSchedulerILi128ELi64ELi256ELi256ELb1ELb1ELb0ELb1ELb0ELb1EEEEEEEEEvNT_6ParamsE) ;  /* 0xfffe66c002007950 */ /* 0x004fea0003c3ffff */
        .weak           $__internal_37_$__cuda_sm70_votesync_ballot
        .type           $__internal_37_$__cuda_sm70_votesync_ballot,@function
        .size           $__internal_37_$__cuda_sm70_votesync_ballot,(.L_x_2604 - $__internal_37_$__cuda_sm70_votesync_ballot)
$__internal_37_$__cuda_sm70_votesync_ballot:
[----:B------:R-:W-:Y:S01]  /*19940*/  ISETP.NE.U32.AND P0, PT, R0, 0x1, PT ;  /* 0x000000010000780c */ /* 0x000fe20003f05070 */
[----:B------:R-:W-:-:S04]  /*19950*/  IMAD.MOV.U32 R3, RZ, RZ, -0x1 ;  /* 0xffffffffff037424 */ /* 0x000fc800078e00ff */
[----:B------:R-:W-:Y:S08]  /*19960*/  WARPSYNC R3 ;  /* 0x0000000300007348 */ /* 0x000ff00003800000 */
[----:B------:R-:W-:-:S04]  /*19970*/  VOTE.ANY R0, PT, !P0 ;  /* 0x0000000000007806 */ /* 0x000fc800040e0100 */
[----:B------:R-:W-:Y:S01]  /*19980*/  LOP3.LUT R0, R0, R3, RZ, 0xc0, !PT ;  /* 0x0000000300007212 */ /* 0x000fe200078ec0ff */
[----:B------:R-:W-:-:S04]  /*19990*/  IMAD.MOV.U32 R3, RZ, RZ, 0x0 ;  /* 0x00000000ff037424 */ /* 0x000fc800078e00ff */
[----:B------:R-:W-:Y:S05]  /*199a0*/  RET.REL.NODEC R2 `(_ZN7cutlass13device_kernelIN5flash19enable_sm80_to_sm89INS1_16FlashAttnFwdSm80INS1_25CollectiveMainloopFwdSm80ILi8ELi1ELb0EN4cute5tupleIJNS5_1CILi128EEENS7_ILi64EEENS7_ILi256EEEEEELi256ENS_6half_tEfNS_4arch4Sm80ELb0ELb1ELb0ELb1ELb0ELb0ELb1ELb1EEENS1_21CollectiveEpilogueFwdINS6_IJS8_SA_S9_EEENS6_IJNS7_ILi1EEESI_SI_EEESC_SE_Li256ELb1ELb1ELb1ELb0EEENS1_36VarlenDynamicPersistentTileSchedulerILi128ELi64ELi256ELi256ELb1ELb1ELb0ELb1ELb0ELb1EEEEEEEEEvNT_6ParamsE) ;  /* 0xfffe665002007950 */ /* 0x000fea0003c3ffff */
.L_x_1812:
        /* <DEDUP_REMOVED lines=13> */
.L_x_2604:


//--------------------- .text._ZN7cutlass13device_kernelIN5flash19enable_sm80_to_sm89INS1_16FlashAttnFwdSm80INS1_25CollectiveMainloopFwdSm80ILi8ELi1ELb0EN4cute5tupleIJNS5_1CILi128EEENS7_ILi48EEENS7_ILi256EEEEEELi256ENS_6half_tEfNS_4arch4Sm80ELb0ELb1ELb0ELb1ELb0ELb1ELb1ELb1EEENS1_21CollectiveEpilogueFwdINS6_IJS8_SA_S9_EEENS6_IJNS7_ILi1EEESI_SI_EEESC_SE_Li256ELb1ELb1ELb1ELb0EEENS1_36VarlenDynamicPersistentTileSchedulerILi128ELi48ELi256ELi256ELb1ELb1ELb0ELb1ELb0ELb1EEEEEEEEEvNT_6ParamsE --------------------------
	.section	.text._ZN7cutlass13device_kernelIN5flash19enable_sm80_to_sm89INS1_16FlashAttnFwdSm80INS1_25CollectiveMainloopFwdSm80ILi8ELi1ELb0EN4cute5tupleIJNS5_1CILi128EEENS7_ILi48EEENS7_ILi256EEEEEELi256ENS_6half_tEfNS_4arch4Sm80ELb0ELb1ELb0ELb1ELb0ELb1ELb1ELb1EEENS1_21CollectiveEpilogueFwdINS6_IJS8_SA_S9_EEENS6_IJNS7_ILi1EEESI_SI_EEESC_SE_Li256ELb1ELb1ELb1ELb0EEENS1_36VarlenDynamicPersistentTileSchedulerILi128ELi48ELi256ELi256ELb1ELb1ELb0ELb1ELb0ELb1EEEEEEEEEvNT_6ParamsE,"ax",@progbits
	.sectioninfo	@"SHI_REGISTERS=255"
	.align	128
.text._ZN7cutlass13device_kernelIN5flash19enable_sm80_to_sm89INS1_16FlashAttnFwdSm80INS1_25CollectiveMainloopFwdSm80ILi8ELi1ELb0EN4cute5tupleIJNS5_1CILi128EEENS7_ILi48EEENS7_ILi256EEEEEELi256ENS_6half_tEfNS_4arch4Sm80ELb0ELb1ELb0ELb1ELb0ELb1ELb1ELb1EEENS1_21CollectiveEpilogueFwdINS6_IJS8_SA_S9_EEENS6_IJNS7_ILi1EEESI_SI_EEESC_SE_Li256ELb1ELb1ELb1ELb0EEENS1_36VarlenDynamicPersistentTileSchedulerILi128ELi48ELi256ELi256ELb1ELb1ELb0ELb1ELb0ELb1EEEEEEEEEvNT_6ParamsE:
        .type           _ZN7cutlass13device_kernelIN5flash19enable_sm80_to_sm89INS1_16FlashAttnFwdSm80INS1_25CollectiveMainloopFwdSm80ILi8ELi1ELb0EN4cute5tupleIJNS5_1CILi128EEENS7_ILi48EEENS7_ILi256EEEEEELi256ENS_6half_tEfNS_4arch4Sm80ELb0ELb1ELb0ELb1ELb0ELb1ELb1ELb1EEENS1_21CollectiveEpilogueFwdINS6_IJS8_SA_S9_EEENS6_IJNS7_ILi1EEESI_SI_EEESC_SE_Li256ELb1ELb1ELb1ELb0EEENS1_36VarlenDynamicPersistentTileSchedulerILi128ELi48ELi256ELi256ELb1ELb1ELb0ELb1ELb0ELb1EEEEEEEEEvNT_6ParamsE,@function
        .size           _ZN7cutlass13device_kernelIN5flash19enable_sm80_to_sm89INS1_16FlashAttnFwdSm80INS1_25CollectiveMainloopFwdSm80ILi8ELi1ELb0EN4cute5tupleIJNS5_1CILi128EEENS7_ILi48EEENS7_ILi256EEEEEELi256ENS_6half_tEfNS_4arch4Sm80ELb0ELb1ELb0ELb1ELb0ELb1ELb1ELb1EEENS1_21CollectiveEpilogueFwdINS6_IJS8_SA_S9_EEENS6_IJNS7_ILi1EEESI_SI_EEESC_SE_Li256ELb1ELb1ELb1ELb0EEENS1_36VarlenDynamicPersistentTileSchedulerILi128ELi48ELi256ELi256ELb1ELb1ELb0ELb1ELb0ELb1EEEEEEEEEvNT_6ParamsE,(.L_x_2609 - _ZN7cutlass13device_kernelIN5flash19enable_sm80_to_sm89INS1_16FlashAttnFwdSm80INS1_25CollectiveMainloopFwdSm80ILi8ELi1ELb0EN4cute5tupleIJNS5_1CILi128EEENS7_ILi48EEENS7_ILi256EEEEEELi256ENS_6half_tEfNS_4arch4Sm80ELb0ELb1ELb0ELb1ELb0ELb1ELb1ELb1EEENS1_21CollectiveEpilogueFwdINS6_IJS8_SA_S9_EEENS6_IJNS7_ILi1EEESI_SI_EEESC_SE_Li256ELb1ELb1ELb1ELb0EEENS1_36VarlenDynamicPersistentTileSchedulerILi128ELi48ELi256ELi256ELb1ELb1ELb0ELb1ELb0ELb1EEEEEEEEEvNT_6ParamsE)
        .other          _ZN7cutlass13device_kernelIN5flash19enable_sm80_to_sm89INS1_16FlashAttnFwdSm80INS1_25CollectiveMainloopFwdSm80ILi8ELi1ELb0EN4cute5tupleIJNS5_1CILi128EEENS7_ILi48EEENS7_ILi256EEEEEELi256ENS_6half_tEfNS_4arch4Sm80ELb0ELb1ELb0ELb1ELb0ELb1ELb1ELb1EEENS1_21CollectiveEpilogueFwdINS6_IJS8_SA_S9_EEENS6_IJNS7_ILi1EEESI_SI_EEESC_SE_Li256ELb1ELb1ELb1ELb0EEENS1_36VarlenDynamicPersistentTileSchedulerILi128ELi48ELi256ELi256ELb1ELb1ELb0ELb1ELb0ELb1EEEEEEEEEvNT_6ParamsE,@"STO_CUDA_ENTRY STV_DEFAULT"
_ZN7cutlass13device_kernelIN5flash19enable_sm80_to_sm89INS1_16FlashAttnFwdSm80INS1_25CollectiveMainloopFwdSm80ILi8ELi1ELb0EN4cute5tupleIJNS5_1CILi128EEENS7_ILi48EEENS7_ILi256EEEEEELi256ENS_6half_tEfNS_4arch4Sm80ELb0ELb1ELb0ELb1ELb0ELb1ELb1ELb1EEENS1_21CollectiveEpilogueFwdINS6_IJS8_SA_S9_EEENS6_IJNS7_ILi1EEESI_SI_EEESC_SE_Li256ELb1ELb1ELb1ELb0EEENS1_36VarlenDynamicPersistentTileSchedulerILi128ELi48ELi256ELi256ELb1ELb1ELb0ELb1ELb0ELb1EEEEEEEEEvNT_6ParamsE:
        /* <DEDUP_REMOVED lines=53> */
.L_x_1818:
        /* <DEDUP_REMOVED lines=17> */
.L_x_2083:
        /* <DEDUP_REMOVED lines=16> */
.L_x_2084:
[----:B---3--:R-:W-:-:S05]  /*0560*/  IMAD R0, R0, c[0x0][0x538], RZ ;  /* 0x00014e0000007a24 */ /* 0x008fca00078e02ff */
[----:B------:R-:W-:-:S04]  /*0570*/  IADD3 R6, R0, R6, RZ ;  /* 0x0000000600067210 */ /* 0x000fc80007ffe0ff */
[----:B------:R-:W-:-:S13]  /*0580*/  ISETP.GT.AND P0, PT, R6, UR4, PT ;  /* 0x0000000406007c0c */ /* 0x000fda000bf04270 */
[----:B-12---:R-:W-:Y:S05]  /*0590*/  @!P0 BRA `(.L_x_1818) ;  /* 0xfffffdb000008947 */ /* 0x006fea000383ffff */
.L_x_1814:
[----:B------:R-:W-:-:S05]  /*05a0*/  IADD3 R12, -R0, R6, RZ ;  /* 0x00000006000c7210 */ /* 0x000fca0007ffe1ff */
[----:B------:R-:W-:-:S05]  /*05b0*/  IMAD R0, R4, c[0x0][0x538], R12 ;  /* 0x00014e0004007a24 */ /* 0x000fca00078e020c */
[----:B------:R-:W-:Y:S01]  /*05c0*/  ISETP.GT.AND P0, PT, R0, UR4, PT ;  /* 0x0000000400007c0c */ /* 0x000fe2000bf04270 */
[----:B------:R-:W-:-:S12]  /*05d0*/  BRA.DIV ~URZ, `(.L_x_1819) ;  /* 0x000254827f007947 */ /* 0x000fd8000b800000 */
[----:B------:R-:W-:-:S04]  /*05e0*/  VOTE.ANY R11, PT, !P0 ;  /* 0x00000000000b7806 */ /* 0x000fc800040e0100 */
.L_x_2085:
[----:B------:R-:W1:Y:S02]  /*05f0*/  POPC R0, R11 ;  /* 0x0000000b00007309 */ /* 0x000e640000000000 */
[----:B-12---:R-:W-:Y:S01]  /*0600*/  IADD3 R251, R0, R7, RZ ;  /* 0x0000000700fb7210 */ /* 0x006fe20007ffe0ff */
[----:B------:R-:W-:Y:S05]  /*0610*/  BRA.DIV ~URZ, `(.L_x_1820) ;  /* 0x000254927f007947 */ /* 0x000fea000b800000 */
[----:B------:R1:W2:Y:S01]  /*0620*/  SHFL.IDX PT, R249, R10, R0, 0x1f ;  /* 0x00001f000af97589 */ /* 0x0002a200000e0000 */
[----:B------:R-:W-:-:S03]  /*0630*/  MOV R6, RZ ;  /* 0x000000ff00067202 */ /* 0x000fc60000000f00 */
[----:B------:R1:W3:Y:S04]  /*0640*/  SHFL.IDX PT, R10, R8, R0, 0x1f ;  /* 0x00001f00080a7589 */ /* 0x0002e800000e0000 */
.L_x_2086:
[----:B------:R-:W-:Y:S01]  /*0650*/  ISETP.NE.AND P0, PT, R11, RZ, PT ;  /* 0x000000ff0b00720c */ /* 0x000fe20003f05270 */
[----:B------:R-:W-:-:S12]  /*0660*/  BSSY B0, `(.L_x_1821) ;  /* 0x0000005000007945 */ /* 0x000fd80003800000 */
[----:B------:R-:W-:Y:S05]  /*0670*/  @!P0 BRA `(.L_x_1822) ;  /* 0x0000003000008947 */ /* 0x000fea0003800000 */
[----:B------:R-:W-:Y:S01]  /*0680*/  IADD3 R5, R0, -0x1, RZ ;  /* 0xffffffff00057810 */ /* 0x000fe20007ffe0ff */
[----:B------:R-:W-:Y:S05]  /*0690*/  BRA.DIV ~URZ, `(.L_x_1823) ;  /* 0x000254f27f007947 */ /* 0x000fea000b800000 */
[----:B------:R4:W1:Y:S02]  /*06a0*/  SHFL.IDX PT, R6, R4, R5, 0x1f ;  /* 0x00001f0504067589 */ /* 0x00086400000e0000 */
.L_x_1822:
[----:B------:R-:W-:Y:S05]  /*06b0*/  BSYNC B0 ;  /* 0x0000000000007941 */ /* 0x000fea0003800000 */
.L_x_1821:
        /* <DEDUP_REMOVED lines=67> */
.L_x_1825:
        /* <DEDUP_REMOVED lines=68> */
.L_x_1826:
[----:B------:R-:W-:Y:S05]  /*0f30*/  BSYNC B0 ;  /* 0x0000000000007941 */ /* 0x000fea0003800000 */
.L_x_1824:
[----:B------:R-:W-:-:S04]  /*0f40*/  LOP3.LUT R0, RZ, R0, RZ, 0x33, !PT ;  /* 0x00000000ff007212 */ /* 0x000fc800078e33ff */
[----:B------:R-:W-:Y:S01]  /*0f50*/  IADD3 R249, R0, R249, RZ ;  /* 0x000000f900f97210 */ /* 0x000fe20007ffe0ff */
[----:B------:R-:W-:Y:S05]  /*0f60*/  BRA `(.L_x_1827) ;  /* 0x0000004000007947 */ /* 0x000fea0003800000 */
.L_x_1815:
[----:B--2---:R-:W-:Y:S01]  /*0f70*/  IMAD.MOV.U32 R249, RZ, RZ, RZ ;  /* 0x000000fffff97224 */ /* 0x004fe200078e00ff */
[----:B------:R-:W-:Y:S01]  /*0f80*/  MOV R250, RZ ;  /* 0x000000ff00fa7202 */ /* 0x000fe20000000f00 */
[----:B------:R-:W-:Y:S01]  /*0f90*/  IMAD.U32 R248, RZ, RZ, UR4 ;  /* 0x00000004fff87e24 */ /* 0x000fe2000f8e00ff */
[----:B------:R-:W-:Y:S02]  /*0fa0*/  MOV R251, c[0x0][0x53c] ;  /* 0x00014f0000fb7a02 */ /* 0x000fe40000000f00 */
.L_x_1827:
[----:B------:R-:W-:Y:S01]  /*0fb0*/  ISETP.NE.AND P0, PT, R14, RZ, PT ;  /* 0x000000ff0e00720c */ /* 0x000fe20003f05270 */
[----:B------:R-:W-:-:S12]  /*0fc0*/  WARPSYNC 0xffffffff ;  /* 0xffffffff00007948 */ /* 0x000fd80003800000 */
[----:B------:R1:W-:Y:S04]  /*0fd0*/  @!P0 STS.128 [0x20080], R248 ;  /* 0x020080f8ff008388 */ /* 0x0003e80000000c00 */
[----:B------:R-:W-:Y:S06]  /*0fe0*/  BAR.ARV 0x5, 0x100 ;  /* 0x0144000000007b1d */ /* 0x000fec0000002000 */
.L_x_1813:
[----:B-12---:R-:W-:-:S13]  /*0ff0*/  ISETP.GE.AND P0, PT, R251, c[0x0][0x53c], PT ;  /* 0x00014f00fb007a0c */ /* 0x006fda0003f06270 */
[----:B------:R-:W-:Y:S05]  /*1000*/  @P0 EXIT ;  /* 0x000000000000094d */ /* 0x000fea0003800000 */
[----:B------:R-:W-:-:S04]  /*1010*/  SHF.R.S32.HI R3, RZ, 0x1f, R13 ;  /* 0x0000001fff037819 */ /* 0x000fc8000001140d */
[CC--:B------:R-:W-:Y:S02]  /*1020*/  LEA.HI R2, R3.reuse, R13.reuse, RZ, 0x4 ;  /* 0x0000000d03027211 */ /* 0x0c0fe400078f20ff */
[CC--:B------:R-:W-:Y:S02]  /*1030*/  LEA.HI R0, R3.reuse, R13.reuse, RZ, 0x2 ;  /* 0x0000000d03007211 */ /* 0x0c0fe400078f10ff */
[CC--:B------:R-:W-:Y:S02]  /*1040*/  LEA.HI R11, R3.reuse, R13.reuse, RZ, 0x3 ;  /* 0x0000000d030b7211 */ /* 0x0c0fe400078f18ff */
[CC--:B------:R-:W-:Y:S02]  /*1050*/  LEA.HI R15, R3.reuse, R13.reuse, RZ, 0x6 ;  /* 0x0000000d030f7211 */ /* 0x0c0fe400078f30ff */
[----:B------:R-:W-:Y:S02]  /*1060*/  LEA.HI R14, R3, R13, RZ, 0x5 ;  /* 0x0000000d030e7211 */ /* 0x000fe400078f28ff */
[----:B------:R-:W-:-:S02]  /*1070*/  LOP3.LUT R3, R2, 0xfffffff0, RZ, 0xc0, !PT ;  /* 0xfffffff002037812 */ /* 0x000fc400078ec0ff */
[--C-:B------:R-:W-:Y:S02]  /*1080*/  SHF.R.S32.HI R7, RZ, 0x2, R0.reuse ;  /* 0x00000002ff077819 */ /* 0x100fe40000011400 */
[----:B------:R-:W-:Y:S01]  /*1090*/  SHF.R.S32.HI R5, RZ, 0x1f, R0 ;  /* 0x0000001fff057819 */ /* 0x000fe20000011400 */
[----:B------:R-:W-:Y:S01]  /*10a0*/  IMAD.IADD R3, R13, 0x1, -R3 ;  /* 0x000000010d037824 */ /* 0x000fe200078e0a03 */
[----:B------:R-:W-:Y:S02]  /*10b0*/  LOP3.LUT R0, R0, 0xfffffffc, RZ, 0xc0, !PT ;  /* 0xfffffffc00007812 */ /* 0x000fe400078ec0ff */
[----:B------:R-:W-:Y:S02]  /*10c0*/  SHF.R.S32.HI R4, RZ, 0x4, R2 ;  /* 0x00000004ff047819 */ /* 0x000fe40000011402 */
[----:B------:R-:W-:Y:S01]  /*10d0*/  LOP3.LUT R6, R11, 0xfffffff8, RZ, 0xc0, !PT ;  /* 0xfffffff80b067812 */ /* 0x000fe200078ec0ff */
[----:B------:R-:W-:Y:S01]  /*10e0*/  IMAD.IADD R9, R13, 0x1, -R0 ;  /* 0x000000010d097824 */ /* 0x000fe200078e0a00 */
[----:B------:R-:W-:-:S02]  /*10f0*/  SHF.R.S32.HI R229, RZ, 0x3, R11 ;  /* 0x00000003ffe57819 */ /* 0x000fc4000001140b */
[----:B------:R-:W-:Y:S01]  /*1100*/  LEA.HI R2, R2, R4, RZ, 0x1 ;  /* 0x0000000402027211 */ /* 0x000fe200078f08ff */
[----:B------:R-:W-:Y:S01]  /*1110*/  IMAD.IADD R164, R13, 0x1, -R6 ;  /* 0x000000010da47824 */ /* 0x000fe200078e0a06 */
[----:B------:R-:W-:Y:S01]  /*1120*/  LOP3.LUT R8, R14, 0xffffffe0, RZ, 0xc0, !PT ;  /* 0xffffffe00e087812 */ /* 0x000fe200078ec0ff */
[----:B------:R-:W-:Y:S01]  /*1130*/  IMAD.SHL.U32 R0, R229, 0x40, RZ ;  /* 0x00000040e5007824 */ /* 0x000fe200078e00ff */
[----:B------:R-:W-:Y:S01]  /*1140*/  SHF.R.S32.HI R12, RZ, 0x1f, R3 ;  /* 0x0000001fff0c7819 */ /* 0x000fe20000011403 */
[----:B------:R-:W-:Y:S01]  /*1150*/  IMAD.SHL.U32 R136, R164, 0x8, RZ ;  /* 0x00000008a4887824 */ /* 0x000fe200078e00ff */
[----:B------:R-:W-:Y:S01]  /*1160*/  LOP3.LUT R2, R2, 0xfffffffe, RZ, 0xc0, !PT ;  /* 0xfffffffe02027812 */ /* 0x000fe200078ec0ff */
[----:B------:R-:W-:Y:S01]  /*1170*/  IMAD.IADD R19, R13, 0x1, -R8 ;  /* 0x000000010d137824 */ /* 0x000fe200078e0a08 */
[----:B------:R-:W-:Y:S01]  /*1180*/  LEA.HI R5, R5, R7, RZ, 0x3 ;  /* 0x0000000705057211 */ /* 0x000fe200078f18ff */
[----:B------:R-:W-:Y:S01]  /*1190*/  IMAD.SHL.U32 R8, R164, 0x40, RZ ;  /* 0x00000040a4087824 */ /* 0x000fe200078e00ff */
[----:B------:R-:W-:Y:S01]  /*11a0*/  LOP3.LUT R0, R0, 0x1c0, RZ, 0xc0, !PT ;  /* 0x000001c000007812 */ /* 0x000fe200078ec0ff */
[----:B------:R-:W-:Y:S01]  /*11b0*/  IMAD.IADD R13, R4, 0x1, -R2 ;  /* 0x00000001040d7824 */ /* 0x000fe200078e0a02 */
[----:B------:R-:W-:Y:S01]  /*11c0*/  LEA.HI R12, R12, R3, RZ, 0x3 ;  /* 0x000000030c0c7211 */ /* 0x000fe200078f18ff */
[----:B------:R-:W-:Y:S01]  /*11d0*/  STL [R1+0x30], R19 ;  /* 0x0000301301007387 */ /* 0x000fe20000100800 */
[----:B------:R-:W-:Y:S01]  /*11e0*/  LOP3.LUT R2, R5, 0xfffffff8, RZ, 0xc0, !PT ;  /* 0xfffffff805027812 */ /* 0x000fe200078ec0ff */
[----:B------:R-:W-:Y:S01]  /*11f0*/  IMAD.SHL.U32 R164, R164, 0x4, RZ ;  /* 0x00000004a4a47824 */ /* 0x000fe200078e00ff */
[----:B------:R-:W-:-:S02]  /*1200*/  LOP3.LUT R6, R0, 0x38, R136, 0xf8, !PT ;  /* 0x0000003800067812 */ /* 0x000fc400078ef888 */
[----:B------:R-:W-:Y:S01]  /*1210*/  SHF.R.U32.HI R4, RZ, 0x3, R0 ;  /* 0x00000003ff047819 */ /* 0x000fe20000011600 */
[----:B------:R-:W-:Y:S01]  /*1220*/  IMAD.IADD R0, R7, 0x1, -R2 ;  /* 0x0000000107007824 */ /* 0x000fe200078e0a02 */
[----:B------:R-:W-:Y:S02]  /*1230*/  LOP3.LUT R5, R12, 0xfffffff8, RZ, 0xc0, !PT ;  /* 0xfffffff80c057812 */ /* 0x000fe400078ec0ff */
[----:B------:R-:W-:Y:S02]  /*1240*/  LOP3.LUT R10, R6, R4, RZ, 0x3c, !PT ;  /* 0x00000004060a7212 */ /* 0x000fe400078e3cff */
[----:B------:R-:W-:Y:S01]  /*1250*/  LOP3.LUT R4, R8, 0x1c0, RZ, 0xc0, !PT ;  /* 0x000001c008047812 */ /* 0x000fe200078ec0ff */
[----:B------:R-:W-:Y:S01]  /*1260*/  IMAD.IADD R8, R3, 0x1, -R5 ;  /* 0x0000000103087824 */ /* 0x000fe200078e0a05 */
[--C-:B------:R-:W-:Y:S01]  /*1270*/  SHF.R.S32.HI R2, RZ, 0x5, R14.reuse ;  /* 0x00000005ff027819 */ /* 0x100fe2000001140e */
[----:B------:R-:W-:Y:S01]  /*1280*/  IMAD.SHL.U32 R5, R15, 0x8, RZ ;  /* 0x000000080f057824 */ /* 0x000fe200078e00ff */
[----:B------:R-:W-:-:S02]  /*1290*/  SHF.R.S32.HI R3, RZ, 0x1f, R14 ;  /* 0x0000001fff037819 */ /* 0x000fc4000001140e */
[----:B------:R-:W-:Y:S02]  /*12a0*/  LOP3.LUT R7, R4, 0x8, R11, 0xf8, !PT ;  /* 0x0000000804077812 */ /* 0x000fe400078ef80b */
[----:B------:R-:W-:Y:S02]  /*12b0*/  SHF.R.U32.HI R4, RZ, 0x3, R4 ;  /* 0x00000003ff047819 */ /* 0x000fe40000011604 */
[----:B------:R-:W-:Y:S02]  /*12c0*/  LEA.HI R3, R3, R2, RZ, 0x3 ;  /* 0x0000000203037211 */ /* 0x000fe400078f18ff */
[----:B------:R-:W-:Y:S02]  /*12d0*/  LOP3.LUT R6, R0, 0x1, RZ, 0xc0, !PT ;  /* 0x0000000100067812 */ /* 0x000fe400078ec0ff */
[----:B------:R-:W-:Y:S01]  /*12e0*/  LOP3.LUT R14, R7, R4, RZ, 0x3c, !PT ;  /* 0x00000004070e7212 */ /* 0x000fe200078e3cff */
[----:B------:R-:W-:Y:S01]  /*12f0*/  IMAD.SHL.U32 R7, R2, 0x400, RZ ;  /* 0x0000040002077824 */ /* 0x000fe200078e00ff */
[----:B------:R-:W-:-:S02]  /*1300*/  LOP3.LUT R4, R3, 0xffffff8, RZ, 0xc0, !PT ;  /* 0x0ffffff803047812 */ /* 0x000fc400078ec0ff */
[----:B------:R-:W-:Y:S01]  /*1310*/  ISETP.NE.U32.AND P0, PT, R6, 0x1, PT ;  /* 0x000000010600780c */ /* 0x000fe20003f05070 */
[----:B------:R-:W-:Y:S01]  /*1320*/  IMAD.SHL.U32 R6, R13, 0x8, RZ ;  /* 0x000000080d067824 */ /* 0x000fe200078e00ff */
[----:B------:R-:W-:Y:S02]  /*1330*/  LEA.HI R3, R9, R9, RZ, 0x1 ;  /* 0x0000000909037211 */ /* 0x000fe400078f08ff */
[C---:B------:R-:W-:Y:S01]  /*1340*/  R2P PR, R0.reuse, 0x6 ;  /* 0x0000000600007804 */ /* 0x040fe20000000000 */
[----:B------:R-:W-:Y:S01]  /*1350*/  IMAD.SHL.U32 R0, R0, 0x40, RZ ;  /* 0x0000004000007824 */ /* 0x000fe200078e00ff */
[----:B------:R-:W-:Y:S02]  /*1360*/  LOP3.LUT R3, R3, 0x1ffffffe, RZ, 0xc0, !PT ;  /* 0x1ffffffe03037812 */ /* 0x000fe400078ec0ff */
[----:B------:R-:W-:Y:S02]  /*1370*/  SHF.R.S32.HI R11, RZ, 0x1f, R19 ;  /* 0x0000001fff0b7819 */ /* 0x000fe40000011413 */
[----:B------:R-:W-:Y:S01]  /*1380*/  LOP3.LUT R5, R5, 0xfffffe00, RZ, 0xc0, !PT ;  /* 0xfffffe0005057812 */ /* 0x000fe200078ec0ff */
[----:B------:R-:W-:Y:S01]  /*1390*/  IMAD.IADD R252, R9, 0x1, -R3 ;  /* 0x0000000109fc7824 */ /* 0x000fe200078e0a03 */
[----:B------:R-:W-:Y:S01]  /*13a0*/  LEA.HI R11, R11, R19, RZ, 0x2 ;  /* 0x000000130b0b7211 */ /* 0x000fe200078f10ff */
[----:B------:R-:W-:Y:S01]  /*13b0*/  IMAD.SHL.U32 R3, R8, 0x40, RZ ;  /* 0x0000004008037824 */ /* 0x000fe200078e00ff */
[----:B------:R-:W-:-:S02]  /*13c0*/  LOP3.LUT R0, R0, 0x1c0, RZ, 0xc0, !PT ;  /* 0x000001c000007812 */ /* 0x000fc400078ec0ff */
[----:B------:R-:W-:Y:S01]  /*13d0*/  LOP3.LUT R217, R10, R5, RZ, 0xfc, !PT ;  /* 0x000000050ad97212 */ /* 0x000fe200078efcff */
[----:B------:R-:W-:Y:S01]  /*13e0*/  IMAD.IADD R10, R2, 0x1, -R4 ;  /* 0x00000001020a7824 */ /* 0x000fe200078e0a04 */
[----:B------:R-:W-:Y:S01]  /*13f0*/  SHF.R.S32.HI R4, RZ, 0x2, R11 ;  /* 0x00000002ff047819 */ /* 0x000fe2000001140b */
[--C-:B------:R-:W-:Y:S01]  /*1400*/  IMAD R5, R9, 0x2, R7.reuse ;  /* 0x0000000209057824 */ /* 0x100fe200078e0207 */
[----:B------:R-:W-:Y:S01]  /*1410*/  LEA.HI R2, R0, R0, RZ, 0x1d ;  /* 0x0000000000027211 */ /* 0x000fe200078fe8ff */
[----:B------:R-:W-:Y:S01]  /*1420*/  IMAD.SHL.U32 R217, R217, 0x2, RZ ;  /* 0x00000002d9d97824 */ /* 0x000fe200078e00ff */
[----:B------:R-:W-:Y:S01]  /*1430*/  LOP3.LUT R0, R3, 0x1c0, RZ, 0xc0, !PT ;  /* 0x000001c003007812 */ /* 0x000fe200078ec0ff */
[----:B------:R-:W-:Y:S01]  /*1440*/  IMAD R18, R10, 0x10, R4 ;  /* 0x000000100a127824 */ /* 0x000fe200078e0204 */
[----:B------:R-:W-:Y:S01]  /*1450*/  LOP3.LUT P4, RZ, R8, 0x2, RZ, 0xc0, !PT ;  /* 0x0000000208ff7812 */ /* 0x000fe2000788c0ff */
[----:B------:R-:W-:Y:S01]  /*1460*/  IMAD.IADD R2, R5, 0x1, R2 ;  /* 0x0000000105027824 */ /* 0x000fe200078e0202 */
[----:B------:R-:W-:Y:S01]  /*1470*/  LOP3.LUT R3, R0, 0x8, R6, 0xf8, !PT ;  /* 0x0000000800037812 */ /* 0x000fe200078ef806 */
[----:B------:R-:W-:Y:S01]  /*1480*/  IMAD.SHL.U32 R4, R12, 0x40, RZ ;  /* 0x000000400c047824 */ /* 0x000fe200078e00ff */
[----:B------:R-:W-:Y:S01]  /*1490*/  SHF.R.U32.HI R0, RZ, 0x3, R0 ;  /* 0x00000003ff007819 */ /* 0x000fe20000011600 */
[----:B------:R-:W-:Y:S01]  /*14a0*/  IMAD.SHL.U32 R17, R2, 0x2, RZ ;  /* 0x0000000202117824 */ /* 0x000fe200078e00ff */
[----:B------:R-:W-:Y:S01]  /*14b0*/  LOP3.LUT P3, RZ, R8, 0x4, RZ, 0xc0, !PT ;  /* 0x0000000408ff7812 */ /* 0x000fe2000786c0ff */
[----:B------:R-:W-:Y:S01]  /*14c0*/  IMAD.MOV.U32 R8, RZ, RZ, 0x40 ;  /* 0x00000040ff087424 */ /* 0x000fe200078e00ff */
[----:B------:R-:W-:Y:S01]  /*14d0*/  LOP3.LUT R2, R3, R0, RZ, 0x3c, !PT ;  /* 0x0000000003027212 */ /* 0x000fe200078e3cff */
[----:B------:R-:W-:Y:S01]  /*14e0*/  IMAD R0, R13, 0x200, R14 ;  /* 0x000002000d007824 */ /* 0x000fe200078e020e */
[----:B------:R-:W-:Y:S01]  /*14f0*/  LOP3.LUT R4, R4, 0xfffffe00, RZ, 0xc0, !PT ;  /* 0xfffffe0004047812 */ /* 0x000fe200078ec0ff */
[----:B------:R1:W-:Y:S01]  /*1500*/  STL [R1+0x38], R18 ;  /* 0x0000381201007387 */ /* 0x0003e20000100800 */
[----:B------:R-:W-:Y:S01]  /*1510*/  IADD3 R5, R17, 0x80, RZ ;  /* 0x0000008011057810 */ /* 0x000fe20007ffe0ff */
[----:B------:R-:W-:Y:S01]  /*1520*/  IMAD R252, R252, 0x8, R18 ;  /* 0x00000008fcfc7824 */ /* 0x000fe200078e0212 */
[CC--:B------:R-:W-:Y:S01]  /*1530*/  IADD3 R3, R2.reuse, R4.reuse, R7 ;  /* 0x0000000402037210 */ /* 0x0c0fe20007ffe007 */
[----:B------:R-:W-:Y:S01]  /*1540*/  IMAD.MOV.U32 R7, RZ, RZ, 0x20 ;  /* 0x00000020ff077424 */ /* 0x000fe200078e00ff */
[----:B------:R-:W-:Y:S01]  /*1550*/  LOP3.LUT R4, R2, R4, RZ, 0xfc, !PT ;  /* 0x0000000402047212 */ /* 0x000fe200078efcff */
[----:B------:R-:W-:Y:S01]  /*1560*/  STL [R1+0x8], R17 ;  /* 0x0000081101007387 */ /* 0x000fe20000100800 */
[----:B------:R-:W-:-:S02]  /*1570*/  IADD3 R2, R229, 0x20, RZ ;  /* 0x00000020e5027810 */ /* 0x000fc40007ffe0ff */
[----:B------:R-:W-:Y:S02]  /*1580*/  LOP3.LUT R2, R11, 0x7ffffffc, RZ, 0xc0, !PT ;  /* 0x7ffffffc0b027812 */ /* 0x000fe400078ec0ff */
[----:B------:R-:W-:Y:S02]  /*1590*/  SEL R6, R7, 0xffffffe0, !P1 ;  /* 0xffffffe007067807 */ /* 0x000fe40004800000 */
[----:B------:R-:W-:Y:S01]  /*15a0*/  IADD3 R16, R17, 0x70, RZ ;  /* 0x0000007011107810 */ /* 0x000fe20007ffe0ff */
[----:B------:R-:W-:Y:S01]  /*15b0*/  IMAD.IADD R2, R19, 0x1, -R2 ;  /* 0x0000000113027824 */ /* 0x000fe200078e0a02 */
[----:B------:R-:W-:Y:S02]  /*15c0*/  @P0 IADD3 R16, R5, 0x10, RZ ;  /* 0x0000001005100810 */ /* 0x000fe40007ffe0ff */
[----:B------:R-:W-:Y:S01]  /*15d0*/  SEL R5, R8, 0xffffffc0, !P2 ;  /* 0xffffffc008057807 */ /* 0x000fe20005000000 */
[----:B------:R-:W-:Y:S01]  /*15e0*/  IMAD.SHL.U32 R241, R2, 0x2, RZ ;  /* 0x0000000202f17824 */ /* 0x000fe200078e00ff */
[----:B------:R-:W-:Y:S01]  /*15f0*/  SEL R2, R7, 0xffffffe0, !P4 ;  /* 0xffffffe007027807 */ /* 0x000fe20006000000 */
[----:B------:R-:W-:Y:S01]  /*1600*/  STL [R1+0xc], R16 ;  /* 0x00000c1001007387 */ /* 0x000fe20000100800 */
[----:B------:R-:W-:-:S02]  /*1610*/  LEA R171, R0, 0xa080, 0x1 ;  /* 0x0000a08000ab7811 */ /* 0x000fc400078e08ff */
[C---:B------:R-:W-:Y:S02]  /*1620*/  IADD3 R15, R241.reuse, 0x10, RZ ;  /* 0x00000010f10f7810 */ /* 0x040fe40007ffe0ff */
[C---:B------:R-:W-:Y:S02]  /*1630*/  IADD3 R13, R241.reuse, 0x20, RZ ;  /* 0x00000020f10d7810 */ /* 0x040fe40007ffe0ff */
[C---:B------:R-:W-:Y:S02]  /*1640*/  IADD3 R7, R241.reuse, 0x48, RZ ;  /* 0x00000048f1077810 */ /* 0x040fe40007ffe0ff */
[C---:B-1----:R-:W-:Y:S02]  /*1650*/  IADD3 R18, R241.reuse, 0x8, RZ ;  /* 0x00000008f1127810 */ /* 0x042fe40007ffe0ff */
[----:B------:R-:W-:Y:S02]  /*1660*/  SHF.R.S32.HI R7, RZ, 0x1f, R15 ;  /* 0x0000001fff077819 */ /* 0x000fe4000001140f */
[----:B------:R-:W-:-:S02]  /*1670*/  IADD3 R14, R241, 0x18, RZ ;  /* 0x00000018f10e7810 */ /* 0x000fc40007ffe0ff */
[----:B------:R-:W-:Y:S01]  /*1680*/  SHF.R.S32.HI R7, RZ, 0x1f, R13 ;  /* 0x0000001fff077819 */ /* 0x000fe2000001140d */
[----:B------:R-:W-:Y:S01]  /*1690*/  IMAD.IADD R7, R17, 0x1, R6 ;  /* 0x0000000111077824 */ /* 0x000fe200078e0206 */
[----:B------:R-:W-:Y:S01]  /*16a0*/  IADD3 R11, R241, 0x30, RZ ;  /* 0x00000030f10b7810 */ /* 0x000fe20007ffe0ff */
[----:B------:R-:W-:Y:S01]  /*16b0*/  IMAD.IADD R6, R6, 0x1, R16 ;  /* 0x0000000106067824 */ /* 0x000fe200078e0210 */
[----:B------:R-:W-:Y:S02]  /*16c0*/  SEL R0, R8, 0xffffffc0, !P3 ;  /* 0xffffffc008007807 */ /* 0x000fe40005800000 */
[----:B------:R-:W-:Y:S01]  /*16d0*/  SHF.R.S32.HI R8, RZ, 0x1f, R18 ;  /* 0x0000001fff087819 */ /* 0x000fe20000011412 */
[----:B------:R1:W-:Y:S01]  /*16e0*/  STL [R1+0x14], R7 ;  /* 0x0000140701007387 */ /* 0x0003e20000100800 */
[----:B------:R-:W-:Y:S02]  /*16f0*/  SHF.R.S32.HI R8, RZ, 0x1f, R14 ;  /* 0x0000001fff087819 */ /* 0x000fe4000001140e */
[----:B------:R-:W-:Y:S01]  /*1700*/  LEA R196, R3, 0x10080, 0x1 ;  /* 0x0001008003c47811 */ /* 0x000fe200078e08ff */
[----:B------:R-:W-:Y:S01]  /*1710*/  IMAD.IADD R3, R5, 0x1, R16 ;  /* 0x0000000105037824 */ /* 0x000fe200078e0210 */
[----:B------:R-:W-:-:S02]  /*1720*/  LEA R192, R4, 0x4080, 0x1 ;  /* 0x0000408004c07811 */ /* 0x000fc400078e08ff */
[----:B------:R-:W-:Y:S01]  /*1730*/  SHF.R.S32.HI R8, RZ, 0x1f, R11 ;  /* 0x0000001fff087819 */ /* 0x000fe2000001140b */
[--C-:B------:R-:W-:Y:S01]  /*1740*/  IMAD.IADD R8, R17, 0x1, R5.reuse ;  /* 0x0000000111087824 */ /* 0x100fe200078e0205 */
[----:B------:R-:W-:Y:S01]  /*1750*/  IADD3 R166, R164, 0x40, RZ ;  /* 0x00000040a4a67810 */ /* 0x000fe20007ffe0ff */
[----:B------:R-:W-:Y:S01]  /*1760*/  IMAD.IADD R197, R196, 0x1, R2 ;  /* 0x00000001c4c57824 */ /* 0x000fe200078e0202 */
[C---:B------:R-:W-:Y:S01]  /*1770*/  IADD3 R12, R241.reuse, 0x28, RZ ;  /* 0x00000028f10c7810 */ /* 0x040fe20007ffe0ff */
[----:B------:R-:W-:Y:S01]  /*1780*/  IMAD.IADD R193, R2, 0x1, R192 ;  /* 0x0000000102c17824 */ /* 0x000fe200078e02c0 */
[----:B------:R2:W-:Y:S01]  /*1790*/  STL [R1+0x24], R8 ;  /* 0x0000240801007387 */ /* 0x0005e20000100800 */
[----:B------:R-:W-:Y:S01]  /*17a0*/  IMAD.IADD R2, R6, 0x1, R5 ;  /* 0x0000000106027824 */ /* 0x000fe200078e0205 */
[C---:B------:R-:W-:Y:S01]  /*17b0*/  IADD3 R10, R241.reuse, 0x38, RZ ;  /* 0x00000038f10a7810 */ /* 0x040fe20007ffe0ff */
[----:B------:R-:W-:Y:S01]  /*17c0*/  IMAD.IADD R139, R164, 0x1, R166 ;  /* 0x00000001a48b7824 */ /* 0x000fe200078e02a6 */
[----:B------:R-:W-:Y:S01]  /*17d0*/  IADD3 R9, R241, 0x40, RZ ;  /* 0x00000040f1097810 */ /* 0x000fe20007ffe0ff */
        /* <DEDUP_REMOVED lines=8> */
[----:B-1----:R-:W-:Y:S01]  /*1860*/  IMAD.IADD R7, R5, 0x1, R7 ;  /* 0x0000000105077824 */ /* 0x002fe200078e0207 */
[----:B------:R-:W-:-:S02]  /*1870*/  SHF.R.S32.HI R12, RZ, 0x1f, R12 ;  /* 0x0000001fff0c7819 */ /* 0x000fc4000001140c */
[----:B------:R-:W-:Y:S02]  /*1880*/  SHF.R.S32.HI R10, RZ, 0x1f, R10 ;  /* 0x0000001fff0a7819 */ /* 0x000fe4000001140a */
[----:B------:R2:W-:Y:S01]  /*1890*/  STL [R1+0x20], R7 ;  /* 0x0000200701007387 */ /* 0x0005e20000100800 */
[----:B------:R-:W-:-:S03]  /*18a0*/  SHF.R.S32.HI R9, RZ, 0x1f, R9 ;  /* 0x0000001fff097819 */ /* 0x000fc60000011409 */
[----:B------:R2:W-:Y:S04]  /*18b0*/  STL [R1+0x1c], R3 ;  /* 0x00001c0301007387 */ /* 0x0005e80000100800 */
[----:B------:R2:W-:Y:S04]  /*18c0*/  STL [R1+0x10], R6 ;  /* 0x0000100601007387 */ /* 0x0005e80000100800 */
[----:B------:R2:W-:Y:S02]  /*18d0*/  STL [R1+0x18], R2 ;  /* 0x0000180201007387 */ /* 0x0005e40000100800 */
.L_x_2082:
        /* <DEDUP_REMOVED lines=9> */
[----:B--2---:R-:W-:Y:S01]  /*1970*/  IMAD.WIDE R6, R251, R14, c[0x0][0x348] ;  /* 0x0000d200fb067625 */ /* 0x004fe200078e020e */
[----:B------:R-:W-:-:S02]  /*1980*/  ISETP.NE.U32.AND P4, PT, RZ, c[0x0][0x350], PT ;  /* 0x0000d400ff007a0c */ /* 0x000fc40003f85070 */
[----:B------:R-:W-:Y:S01]  /*1990*/  ISETP.NE.U32.AND P3, PT, RZ, c[0x0][0x358], PT ;  /* 0x0000d600ff007a0c */ /* 0x000fe20003f65070 */
[CC--:B------:R-:W-:Y:S01]  /*19a0*/  IMAD.WIDE R4, R251.reuse, R14.reuse, c[0x0][0x350] ;  /* 0x0000d400fb047625 */ /* 0x0c0fe200078e020e */
[----:B------:R-:W-:Y:S02]  /*19b0*/  ISETP.NE.AND.EX P1, PT, RZ, c[0x0][0x34c], PT, P1 ;  /* 0x0000d300ff007a0c */ /* 0x000fe40003f25310 */
[----:B------:R-:W-:Y:S01]  /*19c0*/  ISETP.NE.AND.EX P4, PT, RZ, c[0x0][0x354], PT, P4 ;  /* 0x0000d500ff007a0c */ /* 0x000fe20003f85340 */
[----:B------:R-:W-:Y:S01]  /*19d0*/  @P2 IMAD.WIDE R10, R251, R14, c[0x0][0x370] ;  /* 0x0000dc00fb0a2625 */ /* 0x000fe200078e020e */
[----:B------:R-:W-:-:S03]  /*19e0*/  ISETP.NE.AND.EX P3, PT, RZ, c[0x0][0x35c], PT, P3 ;  /* 0x0000d700ff007a0c */ /* 0x000fc60003f65330 */
[CC--:B------:R-:W-:Y:S01]  /*19f0*/  @P0 IMAD.WIDE R8, R251.reuse, R14.reuse, c[0x0][0x360] ;  /* 0x0000d800fb080625 */ /* 0x0c0fe200078e020e */
[----:B------:R1:W5:Y:S03]  /*1a00*/  @P2 LDG.E R159, [R10.64] ;  /* 0x000000060a9f2981 */ /* 0x000366000c1e1900 */
[----:B------:R-:W-:Y:S01]  /*1a10*/  IMAD.WIDE R2, R251, R14, c[0x0][0x358] ;  /* 0x0000d600fb027625 */ /* 0x000fe200078e020e */
[----:B------:R1:W5:Y:S04]  /*1a20*/  @P0 LDG.E R239, [R8.64] ;  /* 0x0000000608ef0981 */ /* 0x000368000c1e1900 */
[----:B------:R1:W5:Y:S04]  /*1a30*/  @P1 LDG.E R176, [R6.64] ;  /* 0x0000000606b01981 */ /* 0x000368000c1e1900 */
[----:B------:R1:W5:Y:S04]  /*1a40*/  @P4 LDG.E R158, [R4.64] ;  /* 0x00000006049e4981 */ /* 0x000368000c1e1900 */
[----:B------:R1:W5:Y:S01]  /*1a50*/  @P3 LDG.E R13, [R2.64] ;  /* 0x00000006020d3981 */ /* 0x000362000c1e1900 */
[----:B------:R-:W-:-:S05]  /*1a60*/  LOP3.LUT R25, R250, 0xffff, RZ, 0xc0, !PT ;  /* 0x0000fffffa197812 */ /* 0x000fca00078ec0ff */
[----:B------:R1:W-:Y:S01]  /*1a70*/  STL [R1], R25 ;  /* 0x0000001901007387 */ /* 0x0003e20000100800 */
[----:B------:R-:W-:Y:S01]  /*1a80*/  YIELD ;  /* 0x0000000000007946 */ /* 0x000fe20003800000 */
[----:B------:R-:W-:Y:S05]  /*1a90*/  @P0 BRA `(.L_x_1828) ;  /* 0x0000005000000947 */ /* 0x000fea0003800000 */
[----:B-----5:R-:W-:Y:S01]  /*1aa0*/  MOV R239, c[0x0][0x168] ;  /* 0x00005a0000ef7a02 */ /* 0x020fe20000000f00 */
[----:B------:R-:W-:Y:S05]  /*1ab0*/  @!P1 BRA `(.L_x_1828) ;  /* 0x0000003000009947 */ /* 0x000fea0003800000 */
[----:B-1----:R-:W2:Y:S04]  /*1ac0*/  LDG.E R8, [R6.64] ;  /* 0x0000000606087981 */ /* 0x002ea8000c1e1900 */
[----:B------:R-:W2:Y:S02]  /*1ad0*/  LDG.E R0, [R6.64+0x4] ;  /* 0x0000040606007981 */ /* 0x000ea4000c1e1900 */
[----:B--2---:R-:W-:Y:S02]  /*1ae0*/  IADD3 R239, -R8, R0, RZ ;  /* 0x0000000008ef7210 */ /* 0x004fe40007ffe1ff */
.L_x_1828:
[----:B------:R-:W-:-:S04]  /*1af0*/  ISETP.NE.U32.AND P0, PT, RZ, c[0x0][0x368], PT ;  /* 0x0000da00ff007a0c */ /* 0x000fc80003f05070 */
[----:B------:R-:W-:-:S13]  /*1b00*/  ISETP.NE.AND.EX P0, PT, RZ, c[0x0][0x36c], PT, P0 ;  /* 0x0000db00ff007a0c */ /* 0x000fda0003f05300 */
[----:B------:R-:W-:Y:S05]  /*1b10*/  @!P0 BRA `(.L_x_1829) ;  /* 0x0000003000008947 */ /* 0x000fea0003800000 */
[----:B-1----:R-:W-:-:S05]  /*1b20*/  IMAD.WIDE R4, R251, R14, c[0x0][0x368] ;  /* 0x0000da00fb047625 */ /* 0x002fca00078e020e */
[----:B------:R1:W5:Y:S01]  /*1b30*/  LDG.E R11, [R4.64] ;  /* 0x00000006040b7981 */ /* 0x000362000c1e1900 */
[----:B------:R-:W-:Y:S05]  /*1b40*/  BRA `(.L_x_1830) ;  /* 0x0000005000007947 */ /* 0x000fea0003800000 */
.L_x_1829:
[----:B-1----:R-:W-:Y:S01]  /*1b50*/  MOV R11, c[0x0][0x1d0] ;  /* 0x00007400000b7a02 */ /* 0x002fe20000000f00 */
[----:B------:R-:W-:Y:S05]  /*1b60*/  @!P4 BRA `(.L_x_1830) ;  /* 0x000000300000c947 */ /* 0x000fea0003800000 */
[----:B------:R-:W2:Y:S04]  /*1b70*/  LDG.E R6, [R4.64] ;  /* 0x0000000604067981 */ /* 0x000ea8000c1e1900 */
[----:B------:R-:W2:Y:S02]  /*1b80*/  LDG.E R0, [R4.64+0x4] ;  /* 0x0000040604007981 */ /* 0x000ea4000c1e1900 */
[----:B--2---:R-:W-:Y:S02]  /*1b90*/  IADD3 R11, -R6, R0, RZ ;  /* 0x00000000060b7210 */ /* 0x004fe40007ffe1ff */
.L_x_1830:
[----:B-1----:R1:W2:Y:S04]  /*1ba0*/  @P3 LDG.E R5, [R2.64] ;  /* 0x0000000602053981 */ /* 0x0022a8000c1e1900 */
[----:B------:R1:W2:Y:S01]  /*1bb0*/  @P3 LDG.E R4, [R2.64+0x4] ;  /* 0x0000040602043981 */ /* 0x0002a2000c1e1900 */
[----:B------:R-:W-:Y:S01]  /*1bc0*/  ISETP.NE.U32.AND P0, PT, RZ, c[0x0][0x378], PT ;  /* 0x0000de00ff007a0c */ /* 0x000fe20003f05070 */
[----:B-----5:R-:W-:-:S03]  /*1bd0*/  IMAD.MOV.U32 R154, RZ, RZ, R11 ;  /* 0x000000ffff9a7224 */ /* 0x020fc600078e000b */
[----:B------:R-:W-:Y:S01]  /*1be0*/  ISETP.NE.AND.EX P0, PT, RZ, c[0x0][0x37c], PT, P0 ;  /* 0x0000df00ff007a0c */ /* 0x000fe20003f05300 */
[----:B------:R-:W-:Y:S02]  /*1bf0*/  IMAD.MOV.U32 R6, RZ, RZ, c[0x0][0x2c4] ;  /* 0x0000b100ff067624 */ /* 0x000fe400078e00ff */
[----:B------:R-:W-:-:S03]  /*1c00*/  IMAD.SHL.U32 R243, R249, 0x80, RZ ;  /* 0x00000080f9f37824 */ /* 0x000fc600078e00ff */
[----:B------:R-:W-:Y:S01]  /*1c10*/  ISETP.NE.AND P2, PT, R6, 0x1, PT ;  /* 0x000000010600780c */ /* 0x000fe20003f45270 */
[----:B------:R-:W-:Y:S02]  /*1c20*/  IMAD.MOV.U32 R0, RZ, RZ, c[0x0][0x228] ;  /* 0x00008a00ff007624 */ /* 0x000fe400078e00ff */
[----:B------:R-:W-:Y:S02]  /*1c30*/  IMAD.IADD R12, R11, 0x1, -R159 ;  /* 0x000000010b0c7824 */ /* 0x000fe400078e0a9f */
[----:B------:R-:W-:Y:S02]  /*1c40*/  IMAD.MOV.U32 R6, RZ, RZ, c[0x0][0x32c] ;  /* 0x0000cb00ff067624 */ /* 0x000fe400078e00ff */
[----:B-1----:R-:W-:-:S05]  /*1c50*/  @P0 IMAD.WIDE R2, R251, R14, c[0x0][0x378] ;  /* 0x0000de00fb020625 */ /* 0x002fca00078e020e */
[----:B------:R1:W5:Y:S01]  /*1c60*/  @P0 LDG.E R154, [R2.64] ;  /* 0x00000006029a0981 */ /* 0x000362000c1e1900 */
[----:B------:R-:W-:Y:S02]  /*1c70*/  ISETP.GE.AND P1, PT, R6, 0x1, PT ;  /* 0x000000010600780c */ /* 0x000fe40003f26270 */
[----:B------:R-:W-:-:S04]  /*1c80*/  LOP3.LUT R212, R212, 0xfffff7ff, RZ, 0xc0, !PT ;  /* 0xfffff7ffd4d47812 */ /* 0x000fc800078ec0ff */
[----:B------:R-:W-:-:S04]  /*1c90*/  @P2 LOP3.LUT R212, R212, 0x800, RZ, 0xfc, !PT ;  /* 0x00000800d4d42812 */ /* 0x000fc800078efcff */
[----:B------:R-:W-:-:S04]  /*1ca0*/  LOP3.LUT R212, R212, 0xffffefff, RZ, 0xc0, !PT ;  /* 0xffffefffd4d47812 */ /* 0x000fc800078ec0ff */
[----:B------:R-:W-:Y:S02]  /*1cb0*/  @P1 LOP3.LUT R212, R212, 0x1000, RZ, 0xfc, !PT ;  /* 0x00001000d4d41812 */ /* 0x000fe400078efcff */
[----:B-1----:R-:W-:Y:S01]  /*1cc0*/  IADD3 R2, R243, 0x7f, RZ ;  /* 0x0000007ff3027810 */ /* 0x002fe20007ffe0ff */
[----:B--2---:R-:W-:-:S04]  /*1cd0*/  @P3 IMAD.IADD R0, R4, 0x1, -R5 ;  /* 0x0000000104003824 */ /* 0x004fc800078e0a05 */
[----:B------:R-:W-:-:S04]  /*1ce0*/  @P2 IMAD.HI.U32 R4, R2, c[0x0][0x2c8], RZ ;  /* 0x0000b20002042a27 */ /* 0x000fc800078e00ff */
[----:B------:R-:W-:Y:S01]  /*1cf0*/  IMAD.IADD R240, R12, 0x1, R0 ;  /* 0x000000010cf07824 */ /* 0x000fe200078e0200 */
[----:B------:R-:W-:-:S04]  /*1d00*/  @P2 SHF.R.U32.HI R2, RZ, c[0x0][0x2cc], R4 ;  /* 0x0000b300ff022a19 */ /* 0x000fc80000011604 */
[C---:B------:R-:W-:Y:S02]  /*1d10*/  IADD3 R3, R240.reuse, 0x2f, RZ ;  /* 0x0000002ff0037810 */ /* 0x040fe40007ffe0ff */
[----:B------:R-:W-:-:S03]  /*1d20*/  IADD3 R4, R240, 0x1, -R239 ;  /* 0x00000001f0047810 */ /* 0x000fc60007ffe8ef */
[----:B------:R-:W-:-:S04]  /*1d30*/  IMAD.HI R3, R3, 0x2aaaaaab, RZ ;  /* 0x2aaaaaab03037827 */ /* 0x000fc800078e02ff */
[----:B------:R-:W-:Y:S01]  /*1d40*/  IMAD.IADD R2, R4, 0x1, R2 ;  /* 0x0000000104027824 */ /* 0x000fe200078e0202 */
[----:B------:R-:W-:-:S04]  /*1d50*/  SHF.R.U32.HI R5, RZ, 0x1f, R3 ;  /* 0x0000001fff057819 */ /* 0x000fc80000011603 */
[----:B------:R-:W-:Y:S02]  /*1d60*/  LEA.HI.SX32 R162, R3, R5, 0x1d ;  /* 0x0000000503a27211 */ /* 0x000fe400078feaff */
        /* <DEDUP_REMOVED lines=12> */
.L_x_1833:
[----:B------:R-:W-:-:S13]  /*1e30*/  ISETP.NE.AND P0, PT, R6, 0x1, PT ;  /* 0x000000010600780c */ /* 0x000fda0003f05270 */
[----:B------:R-:W-:-:S05]  /*1e40*/  @P0 IMAD.HI.U32 R2, R3, c[0x0][0x330], RZ ;  /* 0x0000cc0003020a27 */ /* 0x000fca00078e00ff */
[----:B------:R-:W-:Y:S02]  /*1e50*/  @P0 SHF.R.U32.HI R3, RZ, c[0x0][0x334], R2 ;  /* 0x0000cd00ff030a19 */ /* 0x000fe40000011602 */
.L_x_1834:
[----:B------:R-:W-:Y:S05]  /*1e60*/  BSYNC B0 ;  /* 0x0000000000007941 */ /* 0x000fea0003800000 */
.L_x_1832:
[----:B------:R-:W-:-:S05]  /*1e70*/  IMAD R3, R3, R6, c[0x0][0x32c] ;  /* 0x0000cb0003037624 */ /* 0x000fca00078e0206 */
[----:B------:R-:W-:-:S04]  /*1e80*/  IMNMX R4, R4, R3, PT ;  /* 0x0000000304047217 */ /* 0x000fc80003800200 */
.L_x_1831:
[----:B------:R-:W-:Y:S01]  /*1e90*/  IADD3 R4, R4, 0x2f, RZ ;  /* 0x0000002f04047810 */ /* 0x000fe20007ffe0ff */
[----:B------:R-:W-:-:S04]  /*1ea0*/  @P2 IMAD.HI.U32 R3, R243, c[0x0][0x2c8], RZ ;  /* 0x0000b200f3032a27 */ /* 0x000fc800078e00ff */
[----:B------:R-:W-:-:S04]  /*1eb0*/  IMAD.HI R4, R4, 0x2aaaaaab, RZ ;  /* 0x2aaaaaab04047827 */ /* 0x000fc800078e02ff */
[----:B------:R-:W-:Y:S01]  /*1ec0*/  IMAD.MOV.U32 R2, RZ, RZ, R243 ;  /* 0x000000ffff027224 */ /* 0x000fe200078e00f3 */
[----:B------:R-:W-:Y:S01]  /*1ed0*/  @P2 SHF.R.U32.HI R2, RZ, c[0x0][0x2cc], R3 ;  /* 0x0000b300ff022a19 */ /* 0x000fe20000011603 */
[----:B------:R-:W-:Y:S01]  /*1ee0*/  IMAD.IADD R161, R240, 0x1, -R239 ;  /* 0x00000001f0a17824 */ /* 0x000fe200078e0aef */
[----:B------:R-:W-:-:S03]  /*1ef0*/  SHF.R.U32.HI R3, RZ, 0x1f, R4 ;  /* 0x0000001fff037819 */ /* 0x000fc60000011604 */
        /* <DEDUP_REMOVED lines=14> */
.L_x_1837:
[----:B------:R-:W-:-:S13]  /*1fe0*/  ISETP.NE.AND P0, PT, R6, 0x1, PT ;  /* 0x000000010600780c */ /* 0x000fda0003f05270 */
[----:B------:R-:W-:-:S05]  /*1ff0*/  @P0 IMAD.HI.U32 R4, R2, c[0x0][0x330], RZ ;  /* 0x0000cc0002040a27 */ /* 0x000fca00078e00ff */
[----:B------:R-:W-:Y:S02]  /*2000*/  @P0 SHF.R.U32.HI R2, RZ, c[0x0][0x334], R4 ;  /* 0x0000cd00ff020a19 */ /* 0x000fe40000011604 */
.L_x_1838:
[----:B------:R-:W-:Y:S05]  /*2010*/  BSYNC B0 ;  /* 0x0000000000007941 */ /* 0x000fea0003800000 */
.L_x_1836:
[----:B------:R-:W-:-:S05]  /*2020*/  IMAD R2, R2, c[0x0][0x32c], RZ ;  /* 0x0000cb0002027a24 */ /* 0x000fca00078e02ff */
[----:B------:R-:W-:-:S04]  /*2030*/  IMNMX R3, R3, R2, !PT ;  /* 0x0000000203037217 */ /* 0x000fc80007800200 */
.L_x_1835:
[C---:B------:R-:W-:Y:S01]  /*2040*/  LOP3.LUT R4, R250.reuse, 0xff000000, RZ, 0xc0, !PT ;  /* 0xff000000fa047812 */ /* 0x040fe200078ec0ff */
[----:B------:R-:W-:Y:S01]  /*2050*/  IMAD.HI R3, R3, 0x2aaaaaab, RZ ;  /* 0x2aaaaaab03037827 */ /* 0x000fe200078e02ff */
[----:B------:R-:W-:Y:S01]  /*2060*/  LOP3.LUT R5, R250, 0xff0000, RZ, 0xc0, !PT ;  /* 0x00ff0000fa057812 */ /* 0x000fe200078ec0ff */
[----:B------:R-:W-:Y:S01]  /*2070*/  BSSY B0, `(.L_x_1839) ;  /* 0x000002d000007945 */ /* 0x000fe20003800000 */
[----:B------:R-:W-:Y:S02]  /*2080*/  SHF.R.U32.HI R4, RZ, 0x8, R4 ;  /* 0x00000008ff047819 */ /* 0x000fe40000011604 */
[----:B------:R-:W-:Y:S02]  /*2090*/  SHF.R.U32.HI R2, RZ, 0x1f, R3 ;  /* 0x0000001fff027819 */ /* 0x000fe40000011603 */
[----:B------:R-:W-:Y:S02]  /*20a0*/  LEA.HI R4, R5, R4, RZ, 0x10 ;  /* 0x0000000405047211 */ /* 0x000fe400078f80ff */
[----:B------:R-:W-:Y:S01]  /*20b0*/  LEA.HI.SX32 R3, R3, R2, 0x1d ;  /* 0x0000000203037211 */ /* 0x000fe200078feaff */
[----:B------:R-:W-:Y:S01]  /*20c0*/  IMAD.MOV.U32 R2, RZ, RZ, RZ ;  /* 0x000000ffff027224 */ /* 0x000fe200078e00ff */
[----:B------:R-:W-:-:S02]  /*20d0*/  SHF.R.U32.HI R6, RZ, 0x10, R4 ;  /* 0x00000010ff067819 */ /* 0x000fc40000011604 */
[----:B------:R-:W-:Y:S02]  /*20e0*/  LOP3.LUT R15, R4, 0xff, RZ, 0xc0, !PT ;  /* 0x000000ff040f7812 */ /* 0x000fe400078ec0ff */
[----:B------:R-:W-:Y:S01]  /*20f0*/  IMNMX R5, RZ, R3, !PT ;  /* 0x00000003ff057217 */ /* 0x000fe20007800200 */
[----:B------:R1:W-:Y:S01]  /*2100*/  STL [R1+0x28], R6 ;  /* 0x0000280601007387 */ /* 0x0003e20000100800 */
[C---:B------:R-:W-:Y:S02]  /*2110*/  ISETP.NE.AND P1, PT, R6.reuse, RZ, PT ;  /* 0x000000ff0600720c */ /* 0x040fe40003f25270 */
[----:B------:R-:W-:Y:S01]  /*2120*/  ISETP.GT.AND P0, PT, R7, R5, PT ;  /* 0x000000050700720c */ /* 0x000fe20003f04270 */
[----:B------:R1:W-:Y:S01]  /*2130*/  STL [R1+0x2c], R15 ;  /* 0x00002c0f01007387 */ /* 0x0003e20000100800 */
[----:B------:R-:W-:-:S11]  /*2140*/  SEL R145, R6, c[0x0][0x338], P1 ;  /* 0x0000ce0006917a07 */ /* 0x000fd60000800000 */
[----:B------:R-:W-:Y:S05]  /*2150*/  @!P0 BRA `(.L_x_1840) ;  /* 0x000001e000008947 */ /* 0x000fea0003800000 */
[----:B------:R-:W-:Y:S02]  /*2160*/  IABS R2, R145 ;  /* 0x0000009100027213 */ /* 0x000fe40000000000 */
[----:B-1----:R-:W-:-:S03]  /*2170*/  IADD3 R6, R145, -0x1, R7 ;  /* 0xffffffff91067810 */ /* 0x002fc60007ffe007 */
[----:B------:R-:W-:Y:S02]  /*2180*/  IMAD.MOV.U32 R4, RZ, RZ, R2 ;  /* 0x000000ffff047224 */ /* 0x000fe400078e0002 */
[----:B------:R-:W-:Y:S02]  /*2190*/  IMAD.IADD R6, R6, 0x1, -R5 ;  /* 0x0000000106067824 */ /* 0x000fe400078e0a05 */
[----:B------:R-:W1:Y:S03]  /*21a0*/  I2F.RP R2, R4 ;  /* 0x0000000400027306 */ /* 0x000e660000209400 */
[----:B------:R-:W-:-:S05]  /*21b0*/  IABS R10, R6 ;  /* 0x00000006000a7213 */ /* 0x000fca0000000000 */
[----:B-1----:R-:W1:Y:S02]  /*21c0*/  MUFU.RCP R2, R2 ;  /* 0x0000000200027308 */ /* 0x002e640000001000 */
[----:B-1----:R-:W-:-:S06]  /*21d0*/  IADD3 R2, R2, 0xffffffe, RZ ;  /* 0x0ffffffe02027810 */ /* 0x002fcc0007ffe0ff */
[----:B------:R-:W1:Y:S02]  /*21e0*/  F2I.FTZ.U32.TRUNC.NTZ R3, R2 ;  /* 0x0000000200037305 */ /* 0x000e64000021f000 */
[----:B-1----:R-:W-:-:S04]  /*21f0*/  IMAD.MOV R2, RZ, RZ, -R3 ;  /* 0x000000ffff027224 */ /* 0x002fc800078e0a03 */
[----:B------:R-:W-:Y:S01]  /*2200*/  IMAD.MOV.U32 R8, RZ, RZ, R2 ;  /* 0x000000ffff087224 */ /* 0x000fe200078e0002 */
[----:B------:R-:W-:-:S03]  /*2210*/  IABS R2, R145 ;  /* 0x0000009100027213 */ /* 0x000fc60000000000 */
[----:B------:R-:W-:Y:S02]  /*2220*/  IMAD R8, R8, R4, RZ ;  /* 0x0000000408087224 */ /* 0x000fe400078e02ff */
[----:B------:R-:W-:Y:S01]  /*2230*/  IMAD.MOV R9, RZ, RZ, -R2 ;  /* 0x000000ffff097224 */ /* 0x000fe200078e0a02 */
[----:B------:R-:W-:-:S05]  /*2240*/  MOV R2, RZ ;  /* 0x000000ff00027202 */ /* 0x000fca0000000f00 */
        /* <DEDUP_REMOVED lines=15> */
.L_x_1840:
[----:B------:R-:W-:Y:S05]  /*2340*/  BSYNC B0 ;  /* 0x0000000000007941 */ /* 0x000fea0003800000 */
.L_x_1839:
[----:B------:R-:W-:Y:S01]  /*2350*/  IMAD R3, R15, R2, R5 ;  /* 0x000000020f037224 */ /* 0x000fe200078e0205 */
[----:B-1----:R-:W1:Y:S01]  /*2360*/  S2R R6, SR_TID.X ;  /* 0x0000000000067919 */ /* 0x002e620000002100 */
[----:B------:R-:W-:Y:S02]  /*2370*/  IADD3 R24, R229, 0x20, RZ ;  /* 0x00000020e5187810 */ /* 0x000fe40007ffe0ff */
[C---:B------:R-:W-:Y:S01]  /*2380*/  IMAD.IADD R2, R3.reuse, 0x1, R2 ;  /* 0x0000000103027824 */ /* 0x040fe200078e0202 */
[----:B------:R-:W-:Y:S01]  /*2390*/  SHF.R.S32.HI R137, RZ, 0x1f, R136 ;  /* 0x0000001fff897819 */ /* 0x000fe20000011488 */
        /* <DEDUP_REMOVED lines=9> */
[----:B-1----:R-:W-:Y:S02]  /*2430*/  SHF.R.S32.HI R187, RZ, 0x1f, R6 ;  /* 0x0000001fffbb7819 */ /* 0x002fe40000011406 */
[----:B------:R-:W-:Y:S02]  /*2440*/  LOP3.LUT R169, R4, 0x1c0, RZ, 0xc0, !PT ;  /* 0x000001c004a97812 */ /* 0x000fe400078ec0ff */
[----:B------:R-:W-:-:S02]  /*2450*/  LEA.HI R4, R187, R6, RZ, 0x6 ;  /* 0x00000006bb047211 */ /* 0x000fc400078f30ff */
[----:B------:R-:W-:Y:S02]  /*2460*/  SHF.R.U32.HI R179, RZ, 0x3, R169 ;  /* 0x00000003ffb37819 */ /* 0x000fe400000116a9 */
[----:B------:R-:W-:Y:S01]  /*2470*/  LOP3.LUT R5, R169, 0x38, R136, 0xf8, !PT ;  /* 0x00000038a9057812 */ /* 0x000fe200078ef888 */
[----:B------:R-:W-:Y:S02]  /*2480*/  IMAD.SHL.U32 R4, R4, 0x8, RZ ;  /* 0x0000000804047824 */ /* 0x000fe400078e00ff */
[----:B------:R-:W-:Y:S01]  /*2490*/  @P0 IADD3 R3, R2, 0x2f, RZ ;  /* 0x0000002f02030810 */ /* 0x000fe20007ffe0ff */
[----:B------:R-:W-:Y:S02]  /*24a0*/  IMAD.MOV.U32 R2, RZ, RZ, R140 ;  /* 0x000000ffff027224 */ /* 0x000fe400078e008c */
[----:B------:R-:W-:Y:S01]  /*24b0*/  LOP3.LUT R170, R4, 0xfffffe00, RZ, 0xc0, !PT ;  /* 0xfffffe0004aa7812 */ /* 0x000fe200078ec0ff */
[----:B------:R-:W-:Y:S02]  /*24c0*/  IMAD.SHL.U32 R4, R24, 0x40, RZ ;  /* 0x0000004018047824 */ /* 0x000fe400078e00ff */
[----:B------:R-:W-:-:S03]  /*24d0*/  @P0 IMAD.HI R3, R3, 0x2aaaaaab, RZ ;  /* 0x2aaaaaab03030827 */ /* 0x000fc600078e02ff */
[----:B------:R-:W-:Y:S02]  /*24e0*/  LOP3.LUT R155, R4, 0x1c0, RZ, 0xc0, !PT ;  /* 0x000001c0049b7812 */ /* 0x000fe400078ec0ff */
[----:B------:R-:W-:-:S04]  /*24f0*/  @P0 SHF.R.U32.HI R6, RZ, 0x1f, R3 ;  /* 0x0000001fff060819 */ /* 0x000fc80000011603 */
[----:B------:R-:W-:Y:S02]  /*2500*/  @P0 LEA.HI.SX32 R2, R3, R6, 0x1d ;  /* 0x0000000603020211 */ /* 0x000fe400078feaff */
[----:B------:R-:W-:Y:S02]  /*2510*/  LOP3.LUT R3, R5, R179, RZ, 0x3c, !PT ;  /* 0x000000b305037212 */ /* 0x000fe400078e3cff */
[----:B------:R-:W-:-:S03]  /*2520*/  ISETP.GT.AND P0, PT, R2, R140, PT ;  /* 0x0000008c0200720c */ /* 0x000fc60003f04270 */
[----:B------:R-:W-:-:S04]  /*2530*/  IMAD.IADD R3, R170, 0x1, R3 ;  /* 0x00000001aa037824 */ /* 0x000fc800078e0203 */
[----:B------:R-:W-:-:S06]  /*2540*/  IMAD.SHL.U32 R213, R3, 0x2, RZ ;  /* 0x0000000203d57824 */ /* 0x000fcc00078e00ff */
[----:B------:R-:W-:Y:S05]  /*2550*/  @!P0 BRA `(.L_x_1841) ;  /* 0x0000679000008947 */ /* 0x000fea0003800000 */
[----:B------:R-:W-:-:S04]  /*2560*/  ISETP.NE.U32.AND P2, PT, RZ, c[0x0][0x340], PT ;  /* 0x0000d000ff007a0c */ /* 0x000fc80003f45070 */
[----:B------:R-:W-:-:S13]  /*2570*/  ISETP.NE.AND.EX P2, PT, RZ, c[0x0][0x344], PT, P2 ;  /* 0x0000d100ff007a0c */ /* 0x000fda0003f45320 */
[----:B------:R-:W-:-:S05]  /*2580*/  @P2 IMAD.WIDE R4, R251, R14, c[0x0][0x340] ;  /* 0x0000d000fb042625 */ /* 0x000fca00078e020e */
[----:B------:R1:W2:Y:S01]  /*2590*/  @P2 LDG.E R10, [R4.64] ;  /* 0x00000006040a2981 */ /* 0x0002a2000c1e1900 */
[----:B------:R-:W-:Y:S01]  /*25a0*/  SHF.R.S32.HI R22, RZ, 0x1f, R229 ;  /* 0x0000001fff167819 */ /* 0x000fe200000114e5 */
[----:B------:R-:W-:Y:S01]  /*25b0*/  IMAD.IADD R16, R11, 0x1, R158 ;  /* 0x000000010b107824 */ /* 0x000fe200078e029e */
[C---:B------:R-:W-:Y:S01]  /*25c0*/  IADD3 R129, P0, R229.reuse, R13, RZ ;  /* 0x0000000de5817210 */ /* 0x040fe20007f1e0ff */
[----:B------:R-:W-:Y:S01]  /*25d0*/  IMAD.MOV.U32 R163, RZ, RZ, c[0x0][0x238] ;  /* 0x00008e00ffa37624 */ /* 0x000fe200078e00ff */
[----:B------:R-:W-:Y:S01]  /*25e0*/  MOV R148, 0x30 ;  /* 0x0000003000947802 */ /* 0x000fe20000000f00 */
[----:B------:R-:W-:Y:S01]  /*25f0*/  IMAD.WIDE.U32 R182, R229, c[0x0][0x1e0], RZ ;  /* 0x00007800e5b67a25 */ /* 0x000fe200078e00ff */
[----:B------:R-:W-:Y:S02]  /*2600*/  LEA.HI.X.SX32 R142, R13, R22, 0x1, P0 ;  /* 0x000000160d8e7211 */ /* 0x000fe400000f0eff */
[----:B------:R-:W-:Y:S01]  /*2610*/  IADD3 R36, R2, -0x1, RZ ;  /* 0xffffffff02247810 */ /* 0x000fe20007ffe0ff */
[C---:B------:R-:W-:Y:S01]  /*2620*/  IMAD R175, R148.reuse, c[0x0][0x23c], RZ ;  /* 0x00008f0094af7a24 */ /* 0x040fe200078e02ff */
[----:B------:R-:W-:Y:S01]  /*2630*/  SHF.R.S32.HI R21, RZ, 0x1f, R16 ;  /* 0x0000001fff157819 */ /* 0x000fe20000011410 */
[----:B------:R-:W-:Y:S01]  /*2640*/  IMAD.WIDE.U32 R146, R148, c[0x0][0x238], RZ ;  /* 0x00008e0094927a25 */ /* 0x000fe200078e00ff */
[----:B------:R-:W-:-:S02]  /*2650*/  SHF.R.S32.HI R9, RZ, 0x1f, R36 ;  /* 0x0000001fff097819 */ /* 0x000fc40000011424 */
[----:B------:R-:W-:Y:S01]  /*2660*/  SEL R20, R251, RZ, !P3 ;  /* 0x000000fffb147207 */ /* 0x000fe20005800000 */
[----:B------:R-:W-:Y:S01]  /*2670*/  IMAD.WIDE.U32 R2, R129, c[0x0][0x238], R136 ;  /* 0x00008e0081027a25 */ /* 0x000fe200078e0088 */
[----:B------:R-:W-:Y:S02]  /*2680*/  IADD3 R175, R147, R175, RZ ;  /* 0x000000af93af7210 */ /* 0x000fe40007ffe0ff */
[----:B------:R-:W-:Y:S01]  /*2690*/  MOV R160, 0x5 ;  /* 0x0000000500a07802 */ /* 0x000fe20000000f00 */
[----:B------:R-:W-:Y:S01]  /*26a0*/  IMAD R7, R21, c[0x0][0x1e0], RZ ;  /* 0x0000780015077a24 */ /* 0x000fe200078e02ff */
[----:B------:R-:W-:Y:S01]  /*26b0*/  SHF.L.U32 R185, R163, 0x5, RZ ;  /* 0x00000005a3b97819 */ /* 0x000fe200000006ff */
[----:B------:R-:W-:Y:S01]  /*26c0*/  IMAD R8, R175, R36, RZ ;  /* 0x00000024af087224 */ /* 0x000fe200078e02ff */
[----:B------:R-:W-:Y:S01]  /*26d0*/  SHF.L.U64.HI R163, R163, R160, c[0x0][0x23c] ;  /* 0x00008f00a3a37619 */ /* 0x000fe200000102a0 */
[----:B------:R-:W-:Y:S01]  /*26e0*/  IMAD R7, R16, c[0x0][0x1e4], R7 ;  /* 0x0000790010077a24 */ /* 0x000fe200078e0207 */
[----:B------:R-:W-:Y:S01]  /*26f0*/  ISETP.GE.AND P6, PT, R139, c[0x0][0x1d4], PT ;  /* 0x000075008b007a0c */ /* 0x000fe20003fc6270 */
[----:B-1----:R-:W-:Y:S01]  /*2700*/  IMAD R4, R142, c[0x0][0x238], RZ ;  /* 0x00008e008e047a24 */ /* 0x002fe200078e02ff */
[----:B------:R-:W-:Y:S01]  /*2710*/  ISETP.GE.AND P5, PT, R230, c[0x0][0x1d4], PT ;  /* 0x00007500e6007a0c */ /* 0x000fe20003fa6270 */
[----:B------:R-:W-:Y:S01]  /*2720*/  IMAD R11, R9, R146, R8 ;  /* 0x00000092090b7224 */ /* 0x000fe200078e0208 */
[----:B------:R-:W-:Y:S01]  /*2730*/  SHF.R.S32.HI R9, RZ, 0x1f, R251 ;  /* 0x0000001fff097819 */ /* 0x000fe200000114fb */
[----:B------:R-:W-:Y:S01]  /*2740*/  IMAD R6, R129, c[0x0][0x23c], R4 ;  /* 0x00008f0081067a24 */ /* 0x000fe200078e0204 */
[----:B------:R-:W-:Y:S01]  /*2750*/  SHF.R.S32.HI R165, RZ, 0x1f, R164 ;  /* 0x0000001fffa57819 */ /* 0x000fe200000114a4 */
[----:B------:R-:W-:Y:S01]  /*2760*/  IMAD.WIDE.U32 R4, R16, c[0x0][0x1e0], RZ ;  /* 0x0000780010047a25 */ /* 0x000fe200078e00ff */
[----:B------:R-:W-:-:S02]  /*2770*/  SEL R19, R9, RZ, !P3 ;  /* 0x000000ff09137207 */ /* 0x000fc40005800000 */
[----:B------:R-:W-:Y:S01]  /*2780*/  MOV R178, c[0x0][0x280] ;  /* 0x0000a00000b27a02 */ /* 0x000fe20000000f00 */
[----:B------:R-:W-:Y:S01]  /*2790*/  IMAD.IADD R3, R3, 0x1, R6 ;  /* 0x0000000103037824 */ /* 0x000fe200078e0206 */
[----:B------:R-:W-:Y:S01]  /*27a0*/  IADD3 R5, R5, R7, RZ ;  /* 0x0000000705057210 */ /* 0x000fe20007ffe0ff */
[----:B------:R-:W-:Y:S01]  /*27b0*/  IMAD R6, R36, -0x30, R0 ;  /* 0xffffffd024067824 */ /* 0x000fe200078e0200 */
[----:B------:R-:W-:Y:S01]  /*27c0*/  MOV R177, c[0x0][0x290] ;  /* 0x0000a40000b17a02 */ /* 0x000fe20000000f00 */
[----:B------:R-:W-:Y:S01]  /*27d0*/  IMAD.WIDE.U32 R2, R25, c[0x0][0x240], R2 ;  /* 0x0000900019027a25 */ /* 0x000fe200078e0002 */
[-C--:B------:R-:W-:Y:S02]  /*27e0*/  SHF.L.U64.HI R157, R178, R160.reuse, c[0x0][0x284] ;  /* 0x0000a100b29d7619 */ /* 0x080fe400000102a0 */
[----:B------:R-:W-:Y:S01]  /*27f0*/  IMNMX R6, R6, 0x30, PT ;  /* 0x0000003006067817 */ /* 0x000fe20003800200 */
[----:B------:R-:W-:Y:S01]  /*2800*/  IMAD.WIDE.U32 R12, R229, c[0x0][0x280], R136 ;  /* 0x0000a000e50c7a25 */ /* 0x000fe200078e0088 */
[----:B------:R-:W-:-:S02]  /*2810*/  SHF.L.U64.HI R156, R177, R160, c[0x0][0x294] ;  /* 0x0000a500b19c7619 */ /* 0x000fc400000102a0 */
[----:B------:R-:W-:Y:S01]  /*2820*/  SHF.R.U32.HI R23, RZ, 0x3, R155 ;  /* 0x00000003ff177819 */ /* 0x000fe2000001169b */
[----:B------:R-:W-:Y:S01]  /*2830*/  IMAD.IADD R8, R6, 0x1, -R229 ;  /* 0x0000000106087824 */ /* 0x000fe200078e0ae5 */
[----:B------:R-:W-:Y:S01]  /*2840*/  SHF.L.U32 R178, R178, 0x5, RZ ;  /* 0x00000005b2b27819 */ /* 0x000fe200000006ff */
[C---:B------:R-:W-:Y:S01]  /*2850*/  IMAD.WIDE.U32 R6, R25.reuse, c[0x0][0x1e8], R4 ;  /* 0x00007a0019067a25 */ /* 0x040fe200078e0004 */
[----:B------:R-:W-:Y:S02]  /*2860*/  MOV R4, R2 ;  /* 0x0000000200047202 */ /* 0x000fe40000000f00 */
[C---:B------:R-:W-:Y:S01]  /*2870*/  ISETP.GE.AND P1, PT, R8.reuse, 0x1, PT ;  /* 0x000000010800780c */ /* 0x040fe20003f26270 */
[----:B------:R-:W-:Y:S01]  /*2880*/  IMAD R5, R25, c[0x0][0x244], R3 ;  /* 0x0000910019057a24 */ /* 0x000fe200078e0203 */
[----:B------:R-:W-:Y:S01]  /*2890*/  ISETP.GT.AND P0, PT, R8, 0x20, PT ;  /* 0x000000200800780c */ /* 0x000fe20003f04270 */
[----:B------:R-:W-:Y:S01]  /*28a0*/  IMAD R8, R19, c[0x0][0x248], RZ ;  /* 0x0000920013087a24 */ /* 0x000fe200078e02ff */
[----:B------:R-:W-:Y:S01]  /*28b0*/  SHF.L.U32 R177, R177, 0x5, RZ ;  /* 0x00000005b1b17819 */ /* 0x000fe200000006ff */
[----:B------:R-:W-:-:S04]  /*28c0*/  IMAD.WIDE.U32 R124, R20, c[0x0][0x248], R4 ;  /* 0x00009200147c7a25 */ /* 0x000fc800078e0004 */
[----:B------:R-:W-:Y:S02]  /*28d0*/  IMAD R8, R20, c[0x0][0x24c], R8 ;  /* 0x0000930014087a24 */ /* 0x000fe400078e0208 */
[----:B------:R-:W-:Y:S02]  /*28e0*/  IMAD.MOV.U32 R122, RZ, RZ, R124 ;  /* 0x000000ffff7a7224 */ /* 0x000fe400078e007c */
[----:B------:R-:W-:Y:S01]  /*28f0*/  IMAD R7, R25, c[0x0][0x1ec], R7 ;  /* 0x00007b0019077a24 */ /* 0x000fe200078e0207 */
[----:B------:R-:W-:Y:S01]  /*2900*/  IADD3 R123, R125, R8, RZ ;  /* 0x000000087d7b7210 */ /* 0x000fe20007ffe0ff */
[----:B------:R-:W-:Y:S02]  /*2910*/  IMAD R4, R22, c[0x0][0x1e0], RZ ;  /* 0x0000780016047a24 */ /* 0x000fe400078e02ff */
[----:B------:R-:W-:-:S04]  /*2920*/  IMAD.WIDE.U32 R14, R229, c[0x0][0x290], R136 ;  /* 0x0000a400e50e7a25 */ /* 0x000fc800078e0088 */
[----:B------:R-:W-:Y:S02]  /*2930*/  IMAD R8, R229, c[0x0][0x1e4], R4 ;  /* 0x00007900e5087a24 */ /* 0x000fe400078e0204 */
[C---:B------:R-:W-:Y:S02]  /*2940*/  IMAD R172, R148.reuse, c[0x0][0x1e4], RZ ;  /* 0x0000790094ac7a24 */ /* 0x040fe400078e02ff */
[----:B------:R-:W-:Y:S01]  /*2950*/  IMAD R173, R148, c[0x0][0x284], RZ ;  /* 0x0000a10094ad7a24 */ /* 0x000fe200078e02ff */
[----:B------:R-:W-:Y:S01]  /*2960*/  IADD3 R141, R183, R8, RZ ;  /* 0x00000008b78d7210 */ /* 0x000fe20007ffe0ff */
[----:B------:R-:W-:Y:S02]  /*2970*/  IMAD R8, R22, c[0x0][0x280], RZ ;  /* 0x0000a00016087a24 */ /* 0x000fe400078e02ff */
[----:B------:R-:W-:Y:S02]  /*2980*/  IMAD R174, R148, c[0x0][0x294], RZ ;  /* 0x0000a50094ae7a24 */ /* 0x000fe400078e02ff */
[----:B------:R-:W-:-:S02]  /*2990*/  IMAD R8, R229, c[0x0][0x284], R8 ;  /* 0x0000a100e5087a24 */ /* 0x000fc400078e0208 */
[----:B------:R-:W-:-:S04]  /*29a0*/  IMAD.WIDE.U32 R152, R148, c[0x0][0x1e0], RZ ;  /* 0x0000780094987a25 */ /* 0x000fc800078e00ff */
[----:B------:R-:W-:Y:S01]  /*29b0*/  IMAD.WIDE.U32 R150, R148, c[0x0][0x280], RZ ;  /* 0x0000a00094967a25 */ /* 0x000fe200078e00ff */
[----:B------:R-:W-:-:S03]  /*29c0*/  IADD3 R172, R153, R172, RZ ;  /* 0x000000ac99ac7210 */ /* 0x000fc60007ffe0ff */
[----:B------:R-:W-:-:S04]  /*29d0*/  IMAD.WIDE.U32 R148, R148, c[0x0][0x290], RZ ;  /* 0x0000a40094947a25 */ /* 0x000fc800078e00ff */
[----:B------:R-:W-:Y:S01]  /*29e0*/  IMAD.MOV.U32 R186, RZ, RZ, c[0x0][0x27c] ;  /* 0x00009f00ffba7624 */ /* 0x000fe200078e00ff */
[----:B------:R-:W-:Y:S01]  /*29f0*/  IADD3 R174, R149, R174, RZ ;  /* 0x000000ae95ae7210 */ /* 0x000fe20007ffe0ff */
[----:B------:R-:W-:Y:S01]  /*2a00*/  IMAD.IADD R173, R151, 0x1, R173 ;  /* 0x0000000197ad7824 */ /* 0x000fe200078e02ad */
[--C-:B--2---:R-:W-:Y:S01]  /*2a10*/  @P2 SHF.R.S32.HI R3, RZ, 0x1f, R10.reuse ;  /* 0x0000001fff032819 */ /* 0x104fe2000001140a */
[----:B------:R-:W-:Y:S01]  /*2a20*/  @P2 IMAD.MOV.U32 R2, RZ, RZ, R10 ;  /* 0x000000ffff022224 */ /* 0x000fe200078e000a */
[----:B------:R-:W-:Y:S01]  /*2a30*/  @!P2 MOV R2, R251 ;  /* 0x000000fb0002a202 */ /* 0x000fe20000000f00 */
[----:B------:R-:W-:Y:S02]  /*2a40*/  @!P2 IMAD.MOV.U32 R3, RZ, RZ, R9 ;  /* 0x000000ffff03a224 */ /* 0x000fe400078e0009 */
[----:B------:R-:W-:Y:S01]  /*2a50*/  IMAD R10, R22, c[0x0][0x290], RZ ;  /* 0x0000a400160a7a24 */ /* 0x000fe200078e02ff */
[----:B------:R-:W-:Y:S02]  /*2a60*/  SEL R18, R2, RZ, !P4 ;  /* 0x000000ff02127207 */ /* 0x000fe40006000000 */
[----:B------:R-:W-:Y:S01]  /*2a70*/  SEL R17, R3, RZ, !P4 ;  /* 0x000000ff03117207 */ /* 0x000fe20006000000 */
[----:B------:R-:W-:-:S04]  /*2a80*/  IMAD.WIDE.U32 R2, R36, R146, R122 ;  /* 0x0000009224027225 */ /* 0x000fc800078e007a */
[----:B------:R-:W-:Y:S01]  /*2a90*/  IMAD R5, R17, c[0x0][0x1f0], RZ ;  /* 0x00007c0011057a24 */ /* 0x000fe200078e02ff */
[----:B------:R-:W-:Y:S01]  /*2aa0*/  @P1 LEA R4, P3, R2, c[0x0][0x220], 0x1 ;  /* 0x0000880002041a11 */ /* 0x000fe200078608ff */
[----:B------:R-:W-:Y:S02]  /*2ab0*/  IMAD.IADD R3, R3, 0x1, R11 ;  /* 0x0000000103037824 */ /* 0x000fe400078e020b */
[----:B------:R-:W-:Y:S01]  /*2ac0*/  IMAD.WIDE.U32 R90, R18, c[0x0][0x1f0], R6 ;  /* 0x00007c00125a7a25 */ /* 0x000fe200078e0006 */
[----:B------:R-:W-:-:S03]  /*2ad0*/  @P0 IADD3 R6, P2, R185, R2, RZ ;  /* 0x00000002b9060210 */ /* 0x000fc60007f5e0ff */
[----:B------:R-:W-:Y:S01]  /*2ae0*/  IMAD R7, R18, c[0x0][0x1f4], R5 ;  /* 0x00007d0012077a24 */ /* 0x000fe200078e0205 */
[----:B------:R-:W-:Y:S01]  /*2af0*/  @P1 LEA.HI.X R5, R2, c[0x0][0x224], R3, 0x1, P3 ;  /* 0x0000890002051a11 */ /* 0x000fe200018f0c03 */
[----:B------:R-:W-:Y:S01]  /*2b00*/  @P0 IMAD.X R3, R3, 0x1, R163, P2 ;  /* 0x0000000103030824 */ /* 0x000fe200010e06a3 */
[C---:B------:R-:W-:Y:S01]  /*2b10*/  @P0 LEA R2, P4, R6.reuse, c[0x0][0x220], 0x1 ;  /* 0x0000880006020a11 */ /* 0x040fe200078808ff */
[----:B------:R-:W-:Y:S01]  /*2b20*/  IMAD R10, R229, c[0x0][0x294], R10 ;  /* 0x0000a500e50a7a24 */ /* 0x000fe200078e020a */
[----:B------:R-:W-:Y:S02]  /*2b30*/  IADD3 R89, R91, R7, RZ ;  /* 0x000000075b597210 */ /* 0x000fe40007ffe0ff */
[----:B------:R-:W-:Y:S01]  /*2b40*/  @P0 LEA.HI.X R3, R6, c[0x0][0x224], R3, 0x1, P4 ;  /* 0x0000890006030a11 */ /* 0x000fe200020f0c03 */
[----:B------:R-:W-:Y:S01]  /*2b50*/  IMAD.WIDE.U32 R6, R229, c[0x0][0x290], R164 ;  /* 0x0000a400e5067a25 */ /* 0x000fe200078e00a4 */
[----:B------:R-:W-:Y:S02]  /*2b60*/  ISETP.GE.AND P4, PT, R136, c[0x0][0x1d4], PT ;  /* 0x0000750088007a0c */ /* 0x000fe40003f86270 */
[----:B------:R-:W-:Y:S01]  /*2b70*/  IADD3 R121, P3, P2, R90, R182, R136 ;  /* 0x000000b65a797210 */ /* 0x000fe20007a7e088 */
[----:B------:R-:W-:Y:S01]  /*2b80*/  IMAD.IADD R9, R7, 0x1, R10 ;  /* 0x0000000107097824 */ /* 0x000fe200078e020a */
[----:B------:R-:W-:-:S02]  /*2b90*/  P2R R115, PR, RZ, 0x10 ;  /* 0x00000010ff737803 */ /* 0x000fc40000000000 */
[----:B------:R-:W-:Y:S02]  /*2ba0*/  IADD3.X R120, R89, R141, R137, P3, P2 ;  /* 0x0000008d59787210 */ /* 0x000fe40001fe4489 */
[----:B------:R-:W-:Y:S02]  /*2bb0*/  ISETP.NE.AND P2, PT, R115, RZ, PT ;  /* 0x000000ff7300720c */ /* 0x000fe40003f45270 */
[----:B------:R-:W-:Y:S02]  /*2bc0*/  ISETP.GE.AND P4, PT, R231, c[0x0][0x1d4], PT ;  /* 0x00007500e7007a0c */ /* 0x000fe40003f86270 */
[----:B------:R-:W-:-:S09]  /*2bd0*/  IADD3 R7, R8, R13, RZ ;  /* 0x0000000d08077210 */ /* 0x000fd20007ffe0ff */
        /* <DEDUP_REMOVED lines=11> */
[----:B------:R-:W-:-:S03]  /*2c90*/  ISETP.GE.AND P0, PT, R136, c[0x0][0x27c], PT ;  /* 0x00009f0088007a0c */ /* 0x000fc60003f06270 */
[----:B------:R-:W0:Y:S01]  /*2ca0*/  LDGDEPBAR ;  /* 0x00000000000079af */ /* 0x000e220000000000 */
[----:B------:R-:W-:Y:S01]  /*2cb0*/  WARPSYNC 0xffffffff ;  /* 0xffffffff00007948 */ /* 0x000fe20003800000 */
[----:B-1----:R-:W-:-:S05]  /*2cc0*/  IMAD.WIDE.U32 R4, R229, c[0x0][0x280], R164 ;  /* 0x0000a000e5047a25 */ /* 0x002fca00078e00a4 */
[----:B------:R-:W-:Y:S02]  /*2cd0*/  IADD3 R11, R5, R8, RZ ;  /* 0x00000008050b7210 */ /* 0x000fe40007ffe0ff */
[----:B------:R-:W-:Y:S01]  /*2ce0*/  IADD3 R5, R10, R15, RZ ;  /* 0x0000000f0a057210 */ /* 0x000fe20007ffe0ff */
[----:B------:R-:W-:Y:S01]  /*2cf0*/  IMAD.MOV.U32 R10, RZ, RZ, R4 ;  /* 0x000000ffff0a7224 */ /* 0x000fe200078e0004 */
[----:B------:R-:W-:Y:S01]  /*2d00*/  MOV R8, R6 ;  /* 0x0000000600087202 */ /* 0x000fe20000000f00 */
[----:B------:R-:W-:Y:S01]  /*2d10*/  IMAD.MOV.U32 R4, RZ, RZ, R14 ;  /* 0x000000ffff047224 */ /* 0x000fe200078e000e */
[----:B------:R-:W-:Y:S01]  /*2d20*/  MOV R6, R12 ;  /* 0x0000000c00067202 */ /* 0x000fe20000000f00 */
[----:B-----5:R-:W-:Y:S01]  /*2d30*/  IMAD.WIDE.U32 R106, R154, c[0x0][0x280], R10 ;  /* 0x0000a0009a6a7a25 */ /* 0x020fe200078e000a */
[----:B--2---:R-:W-:-:S03]  /*2d40*/  SHF.R.S32.HI R3, RZ, 0x1f, R24 ;  /* 0x0000001fff037819 */ /* 0x004fc60000011418 */
[C---:B------:R-:W-:Y:S01]  /*2d50*/  IMAD.WIDE.U32 R102, R154.reuse, c[0x0][0x290], R8 ;  /* 0x0000a4009a667a25 */ /* 0x040fe200078e0008 */
[----:B------:R-:W-:Y:S02]  /*2d60*/  SHF.R.S32.HI R2, RZ, 0x1f, R154 ;  /* 0x0000001fff027819 */ /* 0x000fe4000001149a */
[----:B------:R-:W-:Y:S01]  /*2d70*/  LEA.HI R3, R3, R24, RZ, 0x3 ;  /* 0x0000001803037211 */ /* 0x000fe200078f18ff */
[----:B------:R-:W-:-:S04]  /*2d80*/  IMAD.WIDE.U32 R100, R154, c[0x0][0x290], R4 ;  /* 0x0000a4009a647a25 */ /* 0x000fc800078e0004 */
[C---:B------:R-:W-:Y:S02]  /*2d90*/  IMAD R12, R2.reuse, c[0x0][0x280], RZ ;  /* 0x0000a000020c7a24 */ /* 0x040fe400078e02ff */
[----:B------:R-:W-:Y:S01]  /*2da0*/  IMAD R13, R2, c[0x0][0x290], RZ ;  /* 0x0000a400020d7a24 */ /* 0x000fe200078e02ff */
[----:B------:R-:W-:Y:S01]  /*2db0*/  SHF.L.U32 R2, R3, 0x6, RZ ;  /* 0x0000000603027819 */ /* 0x000fe200000006ff */
[C---:B------:R-:W-:Y:S02]  /*2dc0*/  IMAD R12, R154.reuse, c[0x0][0x284], R12 ;  /* 0x0000a1009a0c7a24 */ /* 0x040fe400078e020c */
[----:B------:R-:W-:Y:S01]  /*2dd0*/  IMAD R3, R154, c[0x0][0x294], R13 ;  /* 0x0000a5009a037a24 */ /* 0x000fe200078e020d */
[----:B------:R-:W-:Y:S01]  /*2de0*/  LOP3.LUT R2, R2, 0xfffffe00, RZ, 0xc0, !PT ;  /* 0xfffffe0002027812 */ /* 0x000fe200078ec0ff */
[----:B------:R-:W-:Y:S01]  /*2df0*/  IMAD.WIDE.U32 R104, R154, c[0x0][0x280], R6 ;  /* 0x0000a0009a687a25 */ /* 0x000fe200078e0006 */
[----:B------:R-:W-:Y:S02]  /*2e00*/  IADD3 R119, R107, R12, RZ ;  /* 0x0000000c6b777210 */ /* 0x000fe40007ffe0ff */
[----:B------:R-:W-:Y:S01]  /*2e10*/  IADD3 R118, R103, R3, RZ ;  /* 0x0000000367767210 */ /* 0x000fe20007ffe0ff */
[----:B------:R-:W-:Y:S01]  /*2e20*/  IMAD.SHL.U32 R14, R186, 0x2, RZ ;  /* 0x00000002ba0e7824 */ /* 0x000fe200078e00ff */
[----:B------:R-:W-:Y:S01]  /*2e30*/  IADD3 R116, R3, R101, RZ ;  /* 0x0000006503747210 */ /* 0x000fe20007ffe0ff */
[----:B------:R-:W-:-:S02]  /*2e40*/  IMAD.IADD R117, R12, 0x1, R105 ;  /* 0x000000010c757824 */ /* 0x000fc400078e0269 */
[----:B------:R-:W-:Y:S01]  /*2e50*/  SEL R3, RZ, c[0x0][0x27c], !P0 ;  /* 0x00009f00ff037a07 */ /* 0x000fe20004000000 */
[----:B------:R-:W-:Y:S01]  /*2e60*/  IMAD.WIDE.U32 R4, R25, c[0x0][0x260], R136 ;  /* 0x0000980019047a25 */ /* 0x000fe200078e0088 */
[----:B------:R-:W-:Y:S01]  /*2e70*/  IADD3 R10, -R14, c[0x0][0x1d4], RZ ;  /* 0x000075000e0a7a10 */ /* 0x000fe20007ffe1ff */
[----:B------:R-:W-:Y:S01]  /*2e80*/  BAR.SYNC.DEFER_BLOCKING 0x0 ;  /* 0x0000000000007b1d */ /* 0x000fe20000010000 */
[----:B------:R-:W-:Y:S01]  /*2e90*/  IADD3 R144, P1, R229, R16, RZ ;  /* 0x00000010e5907210 */ /* 0x000fe20007f3e0ff */
[----:B------:R-:W-:Y:S01]  /*2ea0*/  IMAD.IADD R3, R136, 0x1, R3 ;  /* 0x0000000188037824 */ /* 0x000fe200078e0203 */
[CC--:B------:R-:W-:Y:S01]  /*2eb0*/  SEL R11, R14.reuse, R10.reuse, !P0 ;  /* 0x0000000a0e0b7207 */ /* 0x0c0fe20004000000 */
[----:B------:R-:W-:Y:S01]  /*2ec0*/  IMAD R9, R25, c[0x0][0x264], R5 ;  /* 0x0000990019097a24 */ /* 0x000fe200078e0205 */
[----:B------:R-:W-:Y:S01]  /*2ed0*/  ISETP.GE.AND P0, PT, R139, c[0x0][0x27c], PT ;  /* 0x00009f008b007a0c */ /* 0x000fe20003f06270 */
[----:B------:R-:W-:Y:S01]  /*2ee0*/  IMAD.MOV.U32 R8, RZ, RZ, R4 ;  /* 0x000000ffff087224 */ /* 0x000fe200078e0004 */
[----:B------:R-:W-:Y:S01]  /*2ef0*/  SHF.R.S32.HI R5, RZ, 0x1f, R3 ;  /* 0x0000001fff057819 */ /* 0x000fe20000011403 */
[----:B------:R-:W-:Y:S01]  /*2f00*/  IMAD.WIDE.U32 R6, R25, c[0x0][0x210], R136 ;  /* 0x0000840019067a25 */ /* 0x000fe200078e0088 */
[----:B------:R-:W-:Y:S01]  /*2f10*/  SEL R10, R14, R10, !P0 ;  /* 0x0000000a0e0a7207 */ /* 0x000fe20004000000 */
[----:B------:R-:W-:Y:S01]  /*2f20*/  ULDC.U8 UR4, c[0x0][0x298] ;  /* 0x0000a60000047ab9 */ /* 0x000fe20000000000 */
[-C--:B------:R-:W-:Y:S01]  /*2f30*/  LEA.HI R4, R5, R3.reuse, RZ, 0x3 ;  /* 0x0000000305047211 */ /* 0x080fe200078f18ff */
[----:B------:R-:W-:Y:S01]  /*2f40*/  IMAD R7, R25, c[0x0][0x214], R7 ;  /* 0x0000850019077a24 */ /* 0x000fe200078e0207 */
[----:B------:R-:W-:Y:S01]  /*2f50*/  LEA.HI R14, R5, R3, RZ, 0x6 ;  /* 0x00000003050e7211 */ /* 0x000fe200078f30ff */
[----:B------:R-:W-:Y:S01]  /*2f60*/  IMAD R5, R17, c[0x0][0x218], RZ ;  /* 0x0000860011057a24 */ /* 0x000fe200078e02ff */
[----:B------:R-:W-:Y:S01]  /*2f70*/  SEL R3, RZ, c[0x0][0x27c], !P0 ;  /* 0x00009f00ff037a07 */ /* 0x000fe20004000000 */
[----:B------:R-:W-:Y:S01]  /*2f80*/  IMAD.WIDE.U32 R98, R20, c[0x0][0x268], R8 ;  /* 0x00009a0014627a25 */ /* 0x000fe200078e0008 */
[----:B------:R-:W-:-:S02]  /*2f90*/  SHF.R.S32.HI R13, RZ, 0x1f, R10 ;  /* 0x0000001fff0d7819 */ /* 0x000fc4000001140a */
[----:B------:R-:W-:Y:S01]  /*2fa0*/  SHF.R.S32.HI R8, RZ, 0x6, R14 ;  /* 0x00000006ff087819 */ /* 0x000fe2000001140e */
[----:B------:R-:W-:Y:S01]  /*2fb0*/  IMAD.IADD R3, R139, 0x1, R3 ;  /* 0x000000018b037824 */ /* 0x000fe200078e0203 */
[----:B------:R-:W-:Y:S01]  /*2fc0*/  LEA.HI R13, R13, R10, RZ, 0x4 ;  /* 0x0000000a0d0d7211 */ /* 0x000fe200078f20ff */
[C---:B------:R-:W-:Y:S01]  /*2fd0*/  IMAD.WIDE.U32 R96, R18.reuse, c[0x0][0x218], R6 ;  /* 0x0000860012607a25 */ /* 0x040fe200078e0006 */
[--C-:B------:R-:W-:Y:S02]  /*2fe0*/  LOP3.LUT R7, R169, 0x38, R4.reuse, 0xf8, !PT ;  /* 0x00000038a9077812 */ /* 0x100fe400078ef804 */
[----:B------:R-:W-:Y:S01]  /*2ff0*/  LOP3.LUT R6, R155, 0x38, R4, 0xf8, !PT ;  /* 0x000000389b067812 */ /* 0x000fe200078ef804 */
[----:B------:R-:W-:Y:S01]  /*3000*/  IMAD R17, R18, c[0x0][0x21c], R5 ;  /* 0x0000870012117a24 */ /* 0x000fe200078e0205 */
[----:B------:R-:W-:Y:S01]  /*3010*/  SHF.R.S32.HI R5, RZ, 0x1f, R3 ;  /* 0x0000001fff057819 */ /* 0x000fe20000011403 */
[C---:B------:R-:W-:Y:S01]  /*3020*/  IMAD R10, R8.reuse, 0xc00, R170 ;  /* 0x00000c00080a7824 */ /* 0x040fe200078e02aa */
[----:B------:R-:W-:Y:S01]  /*3030*/  SHF.R.S32.HI R12, RZ, 0x1f, R11 ;  /* 0x0000001fff0c7819 */ /* 0x000fe2000001140b */
[----:B------:R-:W-:Y:S01]  /*3040*/  IMAD R9, R8, 0xc00, R2 ;  /* 0x00000c0008097824 */ /* 0x000fe200078e0202 */
[----:B------:R-:W-:Y:S01]  /*3050*/  LOP3.LUT R8, R7, R179, RZ, 0x3c, !PT ;  /* 0x000000b307087212 */ /* 0x000fe200078e3cff */
[----:B------:R-:W-:Y:S01]  /*3060*/  IMAD.MOV.U32 R184, RZ, RZ, c[0x0][0x1e0] ;  /* 0x00007800ffb87624 */ /* 0x000fe200078e00ff */
[----:B------:R-:W-:Y:S01]  /*3070*/  LOP3.LUT R6, R6, R23, RZ, 0x3c, !PT ;  /* 0x0000001706067212 */ /* 0x000fe200078e3cff */
[----:B------:R-:W-:Y:S01]  /*3080*/  IMAD.WIDE.U32 R180, R24, c[0x0][0x1e0], RZ ;  /* 0x0000780018b47a25 */ /* 0x000fe200078e00ff */
[----:B------:R-:W-:-:S02]  /*3090*/  LEA.HI R7, R5, R3, RZ, 0x6 ;  /* 0x0000000305077211 */ /* 0x000fc400078f30ff */
[----:B------:R-:W-:Y:S01]  /*30a0*/  LEA.HI R3, R5, R3, RZ, 0x3 ;  /* 0x0000000305037211 */ /* 0x000fe200078f18ff */
[----:B------:R-:W-:Y:S01]  /*30b0*/  IMAD.IADD R15, R9, 0x1, R6 ;  /* 0x00000001090f7824 */ /* 0x000fe200078e0206 */
[----:B------:R-:W-:Y:S01]  /*30c0*/  LEA.HI R12, R12, R11, RZ, 0x4 ;  /* 0x0000000b0c0c7211 */ /* 0x000fe200078f20ff */
[----:B------:R-:W-:Y:S01]  /*30d0*/  IMAD R11, R19, c[0x0][0x268], RZ ;  /* 0x00009a00130b7a24 */ /* 0x000fe200078e02ff */
[----:B------:R-:W-:Y:S01]  /*30e0*/  SHF.R.S32.HI R5, RZ, 0x6, R7 ;  /* 0x00000006ff057819 */ /* 0x000fe20000011407 */
[----:B------:R-:W-:Y:S01]  /*30f0*/  IMAD.IADD R16, R10, 0x1, R8 ;  /* 0x000000010a107824 */ /* 0x000fe200078e0208 */
[----:B------:R-:W-:Y:S01]  /*3100*/  LOP3.LUT R7, R169, 0x38, R3, 0xf8, !PT ;  /* 0x00000038a9077812 */ /* 0x000fe200078ef803 */
[----:B------:R-:W-:Y:S01]  /*3110*/  IMAD R19, R20, c[0x0][0x26c], R11 ;  /* 0x00009b0014137a24 */ /* 0x000fe200078e020b */
[----:B------:R-:W-:Y:S01]  /*3120*/  LOP3.LUT R6, R155, 0x38, R3, 0xf8, !PT ;  /* 0x000000389b067812 */ /* 0x000fe200078ef803 */
[C---:B------:R-:W-:Y:S01]  /*3130*/  IMAD R11, R5.reuse, 0xc00, R2 ;  /* 0x00000c00050b7824 */ /* 0x040fe200078e0202 */
        /* <DEDUP_REMOVED lines=16> */
[----:B------:R-:W-:Y:S01]  /*3240*/  LEA.HI R5, R8, R5, RZ, 0x3 ;  /* 0x0000000508057211 */ /* 0x000fe200078f18ff */
[----:B------:R-:W-:Y:S01]  /*3250*/  IMAD.SHL.U32 R134, R16, 0x2, RZ ;  /* 0x0000000210867824 */ /* 0x000fe200078e00ff */
[----:B------:R-:W-:Y:S01]  /*3260*/  LEA.HI R6, R7, R6, RZ, 0x3 ;  /* 0x0000000607067211 */ /* 0x000fe200078f18ff */
[----:B------:R-:W-:Y:S01]  /*3270*/  IMAD.SHL.U32 R133, R15, 0x2, RZ ;  /* 0x000000020f857824 */ /* 0x000fe200078e00ff */
[C---:B------:R-:W-:Y:S01]  /*3280*/  LOP3.LUT R9, R155.reuse, 0x38, R94, 0xf8, !PT ;  /* 0x000000389b097812 */ /* 0x040fe200078ef85e */
[----:B------:R-:W-:Y:S01]  /*3290*/  IMAD.SHL.U32 R132, R14, 0x2, RZ ;  /* 0x000000020e847824 */ /* 0x000fe200078e00ff */
[--C-:B------:R-:W-:Y:S01]  /*32a0*/  LOP3.LUT R10, R155, 0x38, R93.reuse, 0xf8, !PT ;  /* 0x000000389b0a7812 */ /* 0x100fe200078ef85d */
[----:B------:R-:W-:Y:S01]  /*32b0*/  IMAD.SHL.U32 R131, R13, 0x2, RZ ;  /* 0x000000020d837824 */ /* 0x000fe200078e00ff */
[----:B------:R-:W-:-:S02]  /*32c0*/  LOP3.LUT R7, R169, 0x38, R93, 0xf8, !PT ;  /* 0x00000038a9077812 */ /* 0x000fc400078ef85d */
[----:B------:R-:W-:Y:S02]  /*32d0*/  SHF.R.S32.HI R6, RZ, 0x3, R6 ;  /* 0x00000003ff067819 */ /* 0x000fe40000011406 */
[----:B------:R-:W-:Y:S02]  /*32e0*/  SHF.R.S32.HI R5, RZ, 0x3, R5 ;  /* 0x00000003ff057819 */ /* 0x000fe40000011405 */
[-C--:B------:R-:W-:Y:S01]  /*32f0*/  LOP3.LUT R11, R9, R23.reuse, RZ, 0x3c, !PT ;  /* 0x00000017090b7212 */ /* 0x080fe200078e3cff */
[C---:B------:R-:W-:Y:S01]  /*3300*/  IMAD R8, R6.reuse, 0xc00, R2 ;  /* 0x00000c0006087824 */ /* 0x040fe200078e0202 */
[----:B------:R-:W-:Y:S01]  /*3310*/  LOP3.LUT R9, R169, 0x38, R94, 0xf8, !PT ;  /* 0x00000038a9097812 */ /* 0x000fe200078ef85e */
[----:B------:R-:W-:Y:S01]  /*3320*/  IMAD R6, R6, 0xc00, R170 ;  /* 0x00000c0006067824 */ /* 0x000fe200078e02aa */
[----:B------:R-:W-:Y:S02]  /*3330*/  LOP3.LUT R12, R10, R23, RZ, 0x3c, !PT ;  /* 0x000000170a0c7212 */ /* 0x000fe400078e3cff */
[-C--:B------:R-:W-:Y:S01]  /*3340*/  LOP3.LUT R10, R7, R179.reuse, RZ, 0x3c, !PT ;  /* 0x000000b3070a7212 */ /* 0x080fe200078e3cff */
[----:B------:R-:W-:Y:S01]  /*3350*/  IMAD R7, R5, 0xc00, R2 ;  /* 0x00000c0005077824 */ /* 0x000fe200078e0202 */
[----:B------:R-:W-:Y:S01]  /*3360*/  LOP3.LUT R2, R9, R179, RZ, 0x3c, !PT ;  /* 0x000000b309027212 */ /* 0x000fe200078e3cff */
[----:B------:R-:W-:Y:S01]  /*3370*/  IMAD R5, R5, 0xc00, R170 ;  /* 0x00000c0005057824 */ /* 0x000fe200078e02aa */
[----:B------:R-:W-:Y:S01]  /*3380*/  SHF.R.S32.HI R18, RZ, 0x1f, R24 ;  /* 0x0000001fff127819 */ /* 0x000fe20000011418 */
[----:B------:R-:W-:Y:S01]  /*3390*/  IMAD.IADD R8, R8, 0x1, R12 ;  /* 0x0000000108087824 */ /* 0x000fe200078e020c */
[----:B------:R-:W-:Y:S01]  /*33a0*/  ISETP.NE.AND P0, PT, RZ, UR4, PT ;  /* 0x00000004ff007c0c */ /* 0x000fe2000bf05270 */
[----:B------:R-:W-:Y:S01]  /*33b0*/  IMAD.IADD R5, R5, 0x1, R2 ;  /* 0x0000000105057824 */ /* 0x000fe200078e0202 */
[----:B------:R-:W-:Y:S01]  /*33c0*/  LOP3.LUT R110, R4, 0xfffffff8, RZ, 0xc0, !PT ;  /* 0xfffffff8046e7812 */ /* 0x000fe200078ec0ff */
[----:B------:R-:W-:Y:S01]  /*33d0*/  IMAD R2, R18, c[0x0][0x1e0], RZ ;  /* 0x0000780012027a24 */ /* 0x000fe200078e02ff */
[----:B------:R-:W-:Y:S01]  /*33e0*/  LOP3.LUT R109, R3, 0xfffffff8, RZ, 0xc0, !PT ;  /* 0xfffffff8036d7812 */ /* 0x000fe200078ec0ff */
[----:B------:R-:W-:Y:S01]  /*33f0*/  IMAD.IADD R7, R7, 0x1, R11 ;  /* 0x0000000107077824 */ /* 0x000fe200078e020b */
[----:B------:R-:W-:Y:S01]  /*3400*/  SHF.L.U64.HI R160, R184, R160, c[0x0][0x1e4] ;  /* 0x00007900b8a07619 */ /* 0x000fe200000102a0 */
[----:B------:R-:W-:Y:S01]  /*3410*/  IMAD.IADD R6, R6, 0x1, R10 ;  /* 0x0000000106067824 */ /* 0x000fe200078e020a */
[----:B------:R-:W-:Y:S01]  /*3420*/  P2R R138, PR, RZ, 0x1 ;  /* 0x00000001ff8a7803 */ /* 0x000fe20000000000 */
[----:B------:R-:W-:Y:S01]  /*3430*/  IMAD R2, R24, c[0x0][0x1e4], R2 ;  /* 0x0000790018027a24 */ /* 0x000fe200078e0202 */
[----:B------:R-:W-:Y:S01]  /*3440*/  SHF.R.S32.HI R114, RZ, 0x1f, R110 ;  /* 0x0000001fff727819 */ /* 0x000fe2000001146e */
[----:B------:R-:W-:Y:S01]  /*3450*/  IMAD.SHL.U32 R184, R184, 0x20, RZ ;  /* 0x00000020b8b87824 */ /* 0x000fe200078e00ff */
[----:B------:R-:W-:Y:S01]  /*3460*/  SHF.R.S32.HI R113, RZ, 0x1f, R109 ;  /* 0x0000001fff717819 */ /* 0x000fe2000001146d */
[----:B------:R-:W-:Y:S01]  /*3470*/  IMAD.IADD R135, R181, 0x1, R2 ;  /* 0x00000001b5877824 */ /* 0x000fe200078e0202 */
[----:B------:R-:W-:Y:S01]  /*3480*/  SHF.R.S32.HI R112, RZ, 0x1f, R93 ;  /* 0x0000001fff707819 */ /* 0x000fe2000001145d */
[----:B------:R-:W-:Y:S01]  /*3490*/  IMAD.SHL.U32 R130, R8, 0x2, RZ ;  /* 0x0000000208827824 */ /* 0x000fe200078e00ff */
[----:B------:R-:W-:Y:S01]  /*34a0*/  SHF.R.S32.HI R111, RZ, 0x1f, R94 ;  /* 0x0000001fff6f7819 */ /* 0x000fe2000001145e */
[----:B------:R-:W-:Y:S01]  /*34b0*/  IMAD.SHL.U32 R128, R7, 0x2, RZ ;  /* 0x0000000207807824 */ /* 0x000fe200078e00ff */
[----:B------:R-:W-:Y:S01]  /*34c0*/  ISETP.GE.AND P0, PT, R186, 0x1, PT ;  /* 0x00000001ba00780c */ /* 0x000fe20003f06270 */
[----:B------:R-:W-:-:S02]  /*34d0*/  IMAD.SHL.U32 R127, R6, 0x2, RZ ;  /* 0x00000002067f7824 */ /* 0x000fc400078e00ff */
[----:B------:R-:W-:Y:S02]  /*34e0*/  IMAD.SHL.U32 R126, R5, 0x2, RZ ;  /* 0x00000002057e7824 */ /* 0x000fe400078e00ff */
.L_x_1882:
        /* <DEDUP_REMOVED lines=76> */
.L_x_1846:
[----:B------:R-:W-:Y:S05]  /*39b0*/  BSYNC B0 ;  /* 0x0000000000007941 */ /* 0x000fea0003800000 */
.L_x_1845:
        /* <DEDUP_REMOVED lines=68> */
.L_x_1848:
[----:B------:R-:W-:Y:S05]  /*3e00*/  BSYNC B0 ;  /* 0x0000000000007941 */ /* 0x000fea0003800000 */
.L_x_1847:
        /* <DEDUP_REMOVED lines=83> */
.L_x_1852:
[----:B------:R-:W-:Y:S05]  /*4340*/  BSYNC B0 ;  /* 0x0000000000007941 */ /* 0x000fea0003800000 */
.L_x_1851:
        /* <DEDUP_REMOVED lines=56> */
.L_x_1854:
[----:B------:R-:W-:Y:S05]  /*46d0*/  BSYNC B0 ;  /* 0x0000000000007941 */ /* 0x000fea0003800000 */
.L_x_1853:
        /* <DEDUP_REMOVED lines=56> */
.L_x_1856:
[----:B------:R-:W-:Y:S05]  /*4a60*/  BSYNC B0 ;  /* 0x0000000000007941 */ /* 0x000fea0003800000 */
.L_x_1855:
        /* <DEDUP_REMOVED lines=55> */
.L_x_1850:
[----:B------:R-:W-:Y:S05]  /*4de0*/  BSYNC B1 ;  /* 0x0000000000017941 */ /* 0x000fea0003800000 */
.L_x_1849:
        /* <DEDUP_REMOVED lines=57> */
.L_x_1859:
[----:B------:R-:W-:Y:S05]  /*5180*/  BSYNC B0 ;  /* 0x0000000000007941 */ /* 0x000fea0003800000 */
.L_x_1858:
        /* <DEDUP_REMOVED lines=56> */
.L_x_1861:
[----:B------:R-:W-:Y:S05]  /*5510*/  BSYNC B0 ;  /* 0x0000000000007941 */ /* 0x000fea0003800000 */
.L_x_1860:
        /* <DEDUP_REMOVED lines=56> */
.L_x_1863:
[----:B------:R-:W-:Y:S05]  /*58a0*/  BSYNC B0 ;  /* 0x0000000000007941 */ /* 0x000fea0003800000 */
.L_x_1862:
        /* <DEDUP_REMOVED lines=56> */
.L_x_1844:
        /* <DEDUP_REMOVED lines=36> */
.L_x_1865:
[----:B------:R-:W-:Y:S05]  /*5e70*/  BSYNC B0 ;  /* 0x0000000000007941 */ /* 0x000fea0003800000 */
.L_x_1864:
        /* <DEDUP_REMOVED lines=30> */
[----:B------:R-:W-:Y:S01]  /*6060*/  CS2R R22, SRZ ;  /* 0x0000000000167805 */ /* 0x000fe2000001ff00 */
[----:B------:R-:W-:Y:S01]  /*6070*/  CS2R R20, SRZ ;  /* 0x0000000000147805 */ /* 0x000fe2000001ff00 */
        /* <DEDUP_REMOVED lines=27> */
.L_x_1867:
[----:B------:R-:W-:Y:S05]  /*6230*/  BSYNC B0 ;  /* 0x0000000000007941 */ /* 0x000fea0003800000 */
.L_x_1866:
        /* <DEDUP_REMOVED lines=48> */
[----:B------:R-:W-:Y:S01]  /*6540*/  @!P0 HADD2.F32 R47, -RZ, R47.H0_H0 ;  /* 0x2000002fff2f8230 */ /* 0x000fe20000004100 */
[----:B-1----:R-:W-:Y:S02]  /*6550*/  @!P0 MOV R37, R56 ;  /* 0x0000003800258202 */ /* 0x002fe40000000f00 */
[----:B--2---:R-:W-:Y:S02]  /*6560*/  @!P0 MOV R4, R12 ;  /* 0x0000000c00048202 */ /* 0x004fe40000000f00 */
[----:B------:R-:W-:Y:S01]  /*6570*/  @!P0 SHF.R.U64 R38, R40, 0x10, R41 ;  /* 0x0000001028268819 */ /* 0x000fe20000001229 */
[----:B------:R-:W-:Y:S01]  /*6580*/  @!P0 HADD2.F32 R6, -RZ, R37.H0_H0 ;  /* 0x20000025ff068230 */ /* 0x000fe20000004100 */
[----:B------:R-:W-:Y:S01]  /*6590*/  @!P0 SHF.R.U32.HI R28, RZ, 0x10, R7 ;  /* 0x00000010ff1c8819 */ /* 0x000fe20000011607 */
[----:B------:R-:W-:Y:S01]  /*65a0*/  @!P0 HADD2.F32 R3, -RZ, R4.H0_H0 ;  /* 0x20000004ff038230 */ /* 0x000fe20000004100 */
[----:B------:R-:W-:Y:S01]  /*65b0*/  @!P0 SHF.R.U32.HI R9, RZ, 0x10, R5 ;  /* 0x00000010ff098819 */ /* 0x000fe20000011605 */
[----:B------:R-:W-:Y:S01]  /*65c0*/  @!P0 HADD2.F32 R7, -RZ, R39.H0_H0 ;  /* 0x20000027ff078230 */ /* 0x000fe20000004100 */
[CC--:B------:R-:W-:Y:S01]  /*65d0*/  @!P0 FMUL.FTZ R40, R6.reuse, R2.reuse ;  /* 0x0000000206288220 */ /* 0x0c0fe20000410000 */
[----:B------:R-:W-:Y:S01]  /*65e0*/  @!P0 HADD2.F32 R5, -RZ, R8.H0_H0 ;  /* 0x20000008ff058230 */ /* 0x000fe20000004100 */
[C---:B------:R-:W-:Y:S01]  /*65f0*/  @!P0 FMUL.FTZ R2, R3.reuse, R2 ;  /* 0x0000000203028220 */ /* 0x040fe20000410000 */
[----:B------:R-:W-:Y:S01]  /*6600*/  @!P0 HADD2.F32 R37, -RZ, R37.H1_H1 ;  /* 0x30000025ff258230 */ /* 0x000fe20000004100 */
[-C--:B------:R-:W-:Y:S01]  /*6610*/  @!P0 FFMA.FTZ R87, R3, R7.reuse, -R40 ;  /* 0x0000000703578223 */ /* 0x080fe20000010828 */
[----:B------:R-:W-:Y:S01]  /*6620*/  @!P0 HADD2.F32 R4, -RZ, R4.H1_H1 ;  /* 0x30000004ff048230 */ /* 0x000fe20000004100 */
[----:B------:R-:W-:Y:S01]  /*6630*/  @!P0 FFMA.FTZ R2, R6, R7, R2 ;  /* 0x0000000706028223 */ /* 0x000fe20000010002 */
[----:B------:R-:W-:Y:S01]  /*6640*/  @!P0 HADD2.F32 R38, -RZ, R38.H0_H0 ;  /* 0x20000026ff268230 */ /* 0x000fe20000004100 */
[----:B------:R-:W-:Y:S01]  /*6650*/  @!P0 IMAD.MOV.U32 R6, RZ, RZ, R57 ;  /* 0x000000ffff068224 */ /* 0x000fe200078e0039 */
        /* <DEDUP_REMOVED lines=10> */
[----:B------:R-:W-:Y:S01]  /*6700*/  @!P0 HADD2.F32 R7, -RZ, R5.H0_H0 ;  /* 0x20000005ff078230 */ /* 0x000fe20000004100 */
[----:B------:R-:W-:Y:S01]  /*6710*/  @!P0 F2FP.PACK_AB R37, R86, R87 ;  /* 0x000000575625823e */ /* 0x000fe200000000ff */
[----:B------:R-:W-:Y:S01]  /*6720*/  @!P0 HADD2.F32 R9, -RZ, R9.H0_H0 ;  /* 0x20000009ff098230 */ /* 0x000fe20000004100 */
[-C--:B------:R-:W-:Y:S01]  /*6730*/  @!P0 FMUL.FTZ R8, R39, R4.reuse ;  /* 0x0000000427088220 */ /* 0x080fe20000410000 */
[----:B------:R-:W-:Y:S01]  /*6740*/  @!P0 HADD2.F32 R41, -RZ, R6.H1_H1 ;  /* 0x30000006ff298230 */ /* 0x000fe20000004100 */
[C---:B------:R-:W-:Y:S01]  /*6750*/  @!P0 FMUL.FTZ R4, R7.reuse, R4 ;  /* 0x0000000407048220 */ /* 0x040fe20000410000 */
[----:B------:R-:W-:Y:S01]  /*6760*/  @!P0 MOV R12, R37 ;  /* 0x00000025000c8202 */ /* 0x000fe20000000f00 */
[----:B------:R-:W-:Y:S01]  /*6770*/  @!P0 FFMA.FTZ R84, R7, R40, -R8 ;  /* 0x0000002807548223 */ /* 0x000fe20000010808 */
[----:B------:R-:W-:Y:S01]  /*6780*/  @!P0 MOV R7, R14 ;  /* 0x0000000e00078202 */ /* 0x000fe20000000f00 */
[----:B------:R-:W-:Y:S01]  /*6790*/  @!P0 IMAD.MOV.U32 R8, RZ, RZ, R58 ;  /* 0x000000ffff088224 */ /* 0x000fe200078e003a */
[----:B------:R-:W-:Y:S01]  /*67a0*/  @!P0 HADD2.F32 R6, -RZ, R5.H1_H1 ;  /* 0x30000005ff068230 */ /* 0x000fe20000004100 */
[-C--:B------:R-:W-:Y:S01]  /*67b0*/  @!P0 FMUL.FTZ R10, R41, R9.reuse ;  /* 0x00000009290a8220 */ /* 0x080fe20000410000 */
[--C-:B------:R-:W-:Y:S01]  /*67c0*/  @!P0 SHF.R.U64 R46, R42, 0x10, R43.reuse ;  /* 0x000000102a2e8819 */ /* 0x100fe2000000122b */
[----:B------:R-:W-:Y:S01]  /*67d0*/  @!P0 FFMA.FTZ R4, R39, R40, R4 ;  /* 0x0000002827048223 */ /* 0x000fe20000010004 */
[----:B------:R-:W-:Y:S01]  /*67e0*/  @!P0 HADD2.F32 R42, -RZ, R44.H0_H0 ;  /* 0x2000002cff2a8230 */ /* 0x000fe20000004100 */
[C---:B------:R-:W-:Y:S01]  /*67f0*/  @!P0 FMUL.FTZ R5, R6.reuse, R9 ;  /* 0x0000000906058220 */ /* 0x040fe20000410000 */
[----:B------:R-:W-:Y:S01]  /*6800*/  @!P0 HADD2.F32 R9, -RZ, R7.H0_H0 ;  /* 0x20000007ff098230 */ /* 0x000fe20000004100 */
[----:B------:R-:W-:Y:S01]  /*6810*/  @!P0 SHF.R.U32.HI R49, RZ, 0x10, R43 ;  /* 0x00000010ff318819 */ /* 0x000fe2000001162b */
[--C-:B------:R-:W-:Y:S01]  /*6820*/  @!P0 HADD2.F32 R43, -RZ, R8.reuse.H0_H0 ;  /* 0x20000008ff2b8230 */ /* 0x100fe20000004100 */
[-C--:B------:R-:W-:Y:S01]  /*6830*/  @!P0 FFMA.FTZ R83, R6, R42.reuse, -R10 ;  /* 0x0000002a06538223 */ /* 0x080fe2000001080a */
[----:B------:R-:W-:Y:S01]  /*6840*/  @!P0 HADD2.F32 R6, -RZ, R29.H0_H0 ;  /* 0x2000001dff068230 */ /* 0x000fe20000004100 */
[----:B------:R-:W-:Y:S01]  /*6850*/  @!P0 FFMA.FTZ R5, R41, R42, R5 ;  /* 0x0000002a29058223 */ /* 0x000fe20000010005 */
[----:B------:R-:W-:Y:S02]  /*6860*/  @!P0 HADD2.F32 R44, -RZ, R45.H0_H0 ;  /* 0x2000002dff2c8230 */ /* 0x000fe40000004100 */
[----:B------:R-:W-:Y:S01]  /*6870*/  @!P0 HADD2.F32 R10, -RZ, R11.H0_H0 ;  /* 0x2000000bff0a8230 */ /* 0x000fe20000004100 */
[-C--:B------:R-:W-:Y:S01]  /*6880*/  @!P0 FMUL.FTZ R11, R43, R6.reuse ;  /* 0x000000062b0b8220 */ /* 0x080fe20000410000 */
[----:B------:R-:W-:Y:S01]  /*6890*/  @!P0 HADD2.F32 R45, -RZ, R8.H1_H1 ;  /* 0x30000008ff2d8230 */ /* 0x000fe20000004100 */
[----:B------:R-:W-:Y:S01]  /*68a0*/  @!P0 FMUL.FTZ R6, R9, R6 ;  /* 0x0000000609068220 */ /* 0x000fe20000410000 */
[----:B------:R-:W-:Y:S01]  /*68b0*/  @!P0 F2FP.PACK_AB R38, R83, R84 ;  /* 0x000000545326823e */ /* 0x000fe200000000ff */
[----:B------:R-:W-:Y:S01]  /*68c0*/  @!P0 FFMA.FTZ R82, R9, R44, -R11 ;  /* 0x0000002c09528223 */ /* 0x000fe2000001080b */
[----:B------:R-:W-:Y:S01]  /*68d0*/  @!P0 MOV R11, R59 ;  /* 0x0000003b000b8202 */ /* 0x000fe20000000f00 */
[----:B------:R-:W-:Y:S01]  /*68e0*/  @!P0 FMUL.FTZ R48, R45, R10 ;  /* 0x0000000a2d308220 */ /* 0x000fe20000410000 */
[----:B------:R-:W-:Y:S01]  /*68f0*/  @!P0 HADD2.F32 R46, -RZ, R46.H0_H0 ;  /* 0x2000002eff2e8230 */ /* 0x000fe20000004100 */
[----:B------:R-:W-:Y:S01]  /*6900*/  @!P0 IMAD.MOV.U32 R9, RZ, RZ, R15 ;  /* 0x000000ffff098224 */ /* 0x000fe200078e000f */
[----:B------:R-:W-:Y:S01]  /*6910*/  @!P0 HADD2.F32 R8, -RZ, R7.H1_H1 ;  /* 0x30000007ff088230 */ /* 0x000fe20000004100 */
[----:B------:R-:W-:Y:S01]  /*6920*/  @!P0 FFMA.FTZ R6, R43, R44, R6 ;  /* 0x0000002c2b068223 */ /* 0x000fe20000010006 */
[----:B------:R-:W-:Y:S01]  /*6930*/  @!P0 MOV R13, R38 ;  /* 0x00000026000d8202 */ /* 0x000fe20000000f00 */
[----:B------:R-:W-:Y:S01]  /*6940*/  @!P0 HADD2.F32 R49, -RZ, R49.H0_H0 ;  /* 0x20000031ff318230 */ /* 0x000fe20000004100 */
[----:B------:R-:W-:Y:S01]  /*6950*/  @!P0 F2FP.PACK_AB R4, R5, R4 ;  /* 0x000000040504823e */ /* 0x000fe200000000ff */
[C---:B------:R-:W-:Y:S01]  /*6960*/  @!P0 FMUL.FTZ R7, R8.reuse, R10 ;  /* 0x0000000a08078220 */ /* 0x040fe20000410000 */
[----:B------:R-:W-:Y:S01]  /*6970*/  @!P0 HADD2.F32 R10, -RZ, R9.H1_H1 ;  /* 0x30000009ff0a8230 */ /* 0x000fe20000004100 */
[-C--:B------:R-:W-:Y:S01]  /*6980*/  @!P0 FFMA.FTZ R81, R8, R46.reuse, -R48 ;  /* 0x0000002e08518223 */ /* 0x080fe20000010830 */
[----:B------:R-:W-:Y:S01]  /*6990*/  @!P0 HADD2.F32 R48, -RZ, R11.H1_H1 ;  /* 0x3000000bff308230 */ /* 0x000fe20000004100 */
[----:B------:R-:W-:Y:S01]  /*69a0*/  @!P0 FFMA.FTZ R7, R45, R46, R7 ;  /* 0x0000002e2d078223 */ /* 0x000fe20000010007 */
[----:B------:R-:W-:Y:S01]  /*69b0*/  @!P0 HADD2.F32 R8, -RZ, R29.H1_H1 ;  /* 0x3000001dff088230 */ /* 0x000fe20000004100 */
[----:B------:R-:W-:Y:S01]  /*69c0*/  @!P0 IMAD.MOV.U32 R57, RZ, RZ, R4 ;  /* 0x000000ffff398224 */ /* 0x000fe200078e0004 */
[----:B------:R-:W-:Y:S01]  /*69d0*/  @!P0 HADD2.F32 R29, -RZ, R11.H0_H0 ;  /* 0x2000000bff1d8230 */ /* 0x000fe20000004100 */
[----:B------:R-:W-:Y:S01]  /*69e0*/  @!P0 FMUL.FTZ R80, R48, R28 ;  /* 0x0000001c30508220 */ /* 0x000fe20000410000 */
[----:B------:R-:W-:Y:S03]  /*69f0*/  @!P0 HADD2.F32 R11, -RZ, R9.H0_H0 ;  /* 0x20000009ff0b8230 */ /* 0x000fe60000004100 */
[-C--:B------:R-:W-:Y:S02]  /*6a00*/  @!P0 FMUL.FTZ R9, R29, R8.reuse ;  /* 0x000000081d098220 */ /* 0x080fe40000410000 */
[C---:B------:R-:W-:Y:S02]  /*6a10*/  @!P0 FFMA.FTZ R80, R10.reuse, R49, -R80 ;  /* 0x000000310a508223 */ /* 0x040fe40000010850 */
[C---:B------:R-:W-:Y:S02]  /*6a20*/  @!P0 FMUL.FTZ R8, R11.reuse, R8 ;  /* 0x000000080b088220 */ /* 0x040fe40000410000 */
[-C--:B------:R-:W-:Y:S02]  /*6a30*/  @!P0 FFMA.FTZ R11, R11, R47.reuse, -R9 ;  /* 0x0000002f0b0b8223 */ /* 0x080fe40000010809 */
        /* <DEDUP_REMOVED lines=15> */
.L_x_1871:
[----:B------:R-:W-:Y:S05]  /*6b30*/  BSYNC B0 ;  /* 0x0000000000007941 */ /* 0x000fea0003800000 */
.L_x_1870:
        /* <DEDUP_REMOVED lines=19> */
[--C-:B------:R-:W-:Y:S01]  /*6c70*/  @!P0 HADD2.F32 R8, -RZ, R50.reuse.H0_H0 ;  /* 0x20000032ff088230 */ /* 0x100fe20000004100 */
[----:B--2---:R-:W-:Y:S01]  /*6c80*/  @!P0 MOV R9, R44 ;  /* 0x0000002c00098202 */ /* 0x004fe20000000f00 */
[----:B------:R-:W-:Y:S01]  /*6c90*/  @!P0 HADD2.F32 R5, -RZ, R5.H0_H0 ;  /* 0x20000005ff058230 */ /* 0x000fe20000004100 */
[----:B-1----:R-:W-:Y:S01]  /*6ca0*/  @!P0 MOV R4, R12 ;  /* 0x0000000c00048202 */ /* 0x002fe20000000f00 */
[----:B------:R-:W-:Y:S01]  /*6cb0*/  @!P0 HADD2.F32 R28, -RZ, R50.H1_H1 ;  /* 0x30000032ff1c8230 */ /* 0x000fe20000004100 */
[----:B------:R-:W-:Y:S01]  /*6cc0*/  @!P0 SHF.R.U32.HI R6, RZ, 0x10, R17 ;  /* 0x00000010ff068819 */ /* 0x000fe20000011611 */
[--C-:B------:R-:W-:Y:S01]  /*6cd0*/  @!P0 HADD2.F32 R7, -RZ, R9.reuse.H0_H0 ;  /* 0x20000009ff078230 */ /* 0x100fe20000004100 */
[----:B------:R-:W-:Y:S01]  /*6ce0*/  @!P0 SHF.R.U64 R10, R18, 0x10, R19 ;  /* 0x00000010120a8819 */ /* 0x000fe20000001213 */
[--C-:B------:R-:W-:Y:S01]  /*6cf0*/  @!P0 HADD2.F32 R3, -RZ, R4.reuse.H0_H0 ;  /* 0x20000004ff038230 */ /* 0x100fe20000004100 */
[----:B------:R-:W-:Y:S01]  /*6d00*/  @!P0 MOV R42, R47 ;  /* 0x0000002f002a8202 */ /* 0x000fe20000000f00 */
[----:B------:R-:W-:Y:S01]  /*6d10*/  @!P0 HADD2.F32 R17, -RZ, R9.H1_H1 ;  /* 0x30000009ff118230 */ /* 0x000fe20000004100 */
[-C--:B------:R-:W-:Y:S01]  /*6d20*/  @!P0 FMUL.FTZ R18, R7, R2.reuse ;  /* 0x0000000207128220 */ /* 0x080fe20000410000 */
[----:B------:R-:W-:Y:S01]  /*6d30*/  @!P0 HADD2.F32 R4, -RZ, R4.H1_H1 ;  /* 0x30000004ff048230 */ /* 0x000fe20000004100 */
[----:B------:R-:W-:Y:S01]  /*6d40*/  @!P0 IMAD.MOV.U32 R9, RZ, RZ, R45 ;  /* 0x000000ffff098224 */ /* 0x000fe200078e002d */
[--C-:B------:R-:W-:Y:S01]  /*6d50*/  @!P0 SHF.R.U64 R40, R54, 0x10, R55.reuse ;  /* 0x0000001036288819 */ /* 0x100fe20000001237 */
[C---:B------:R-:W-:Y:S01]  /*6d60*/  @!P0 FMUL.FTZ R2, R3.reuse, R2 ;  /* 0x0000000203028220 */ /* 0x040fe20000410000 */
[----:B------:R-:W-:Y:S01]  /*6d70*/  @!P0 SHF.R.U32.HI R43, RZ, 0x10, R55 ;  /* 0x00000010ff2b8819 */ /* 0x000fe20000011637 */
[----:B------:R-:W-:Y:S01]  /*6d80*/  @!P0 FFMA.FTZ R55, R3, R8, -R18 ;  /* 0x0000000803378223 */ /* 0x000fe20000010812 */
[----:B------:R-:W-:Y:S01]  /*6d90*/  @!P0 HADD2.F32 R18, -RZ, R16.H0_H0 ;  /* 0x20000010ff128230 */ /* 0x000fe20000004100 */
[-C--:B------:R-:W-:Y:S01]  /*6da0*/  @!P0 FMUL.FTZ R16, R17, R5.reuse ;  /* 0x0000000511108220 */ /* 0x080fe20000410000 */
        /* <DEDUP_REMOVED lines=9> */
[----:B------:R-:W-:Y:S01]  /*6e40*/  @!P0 SHF.R.U32.HI R37, RZ, 0x10, R53 ;  /* 0x00000010ff258819 */ /* 0x000fe20000011635 */
[----:B------:R-:W-:Y:S01]  /*6e50*/  @!P0 HADD2.F32 R29, -RZ, R9.H1_H1 ;  /* 0x30000009ff1d8230 */ /* 0x000fe20000004100 */
[-C--:B------:R-:W-:Y:S01]  /*6e60*/  @!P0 FMUL.FTZ R16, R19, R4.reuse ;  /* 0x0000000413108220 */ /* 0x080fe20000410000 */
[----:B------:R-:W-:Y:S01]  /*6e70*/  @!P0 HADD2.F32 R8, -RZ, R6.H0_H0 ;  /* 0x20000006ff088230 */ /* 0x000fe20000004100 */
[C---:B------:R-:W-:Y:S01]  /*6e80*/  @!P0 FMUL.FTZ R4, R7.reuse, R4 ;  /* 0x0000000407048220 */ /* 0x040fe20000410000 */
[----:B------:R-:W-:Y:S01]  /*6e90*/  @!P0 F2FP.PACK_AB R17, R54, R55 ;  /* 0x000000373611823e */ /* 0x000fe200000000ff */
[----:B------:R-:W-:Y:S01]  /*6ea0*/  @!P0 FFMA.FTZ R53, R7, R28, -R16 ;  /* 0x0000001c07358223 */ /* 0x000fe20000010810 */
[----:B------:R-:W-:Y:S01]  /*6eb0*/  @!P0 MOV R7, R14 ;  /* 0x0000000e00078202 */ /* 0x000fe20000000f00 */
[----:B------:R-:W-:Y:S01]  /*6ec0*/  @!P0 IMAD.MOV.U32 R16, RZ, RZ, R46 ;  /* 0x000000ffff108224 */ /* 0x000fe200078e002e */
[----:B------:R-:W-:Y:S01]  /*6ed0*/  @!P0 HADD2.F32 R30, -RZ, R37.H0_H0 ;  /* 0x20000025ff1e8230 */ /* 0x000fe20000004100 */
[----:B------:R-:W-:Y:S01]  /*6ee0*/  @!P0 FMUL.FTZ R9, R29, R8 ;  /* 0x000000081d098220 */ /* 0x000fe20000410000 */
[----:B------:R-:W-:Y:S01]  /*6ef0*/  @!P0 HADD2.F32 R6, -RZ, R5.H1_H1 ;  /* 0x30000005ff068230 */ /* 0x000fe20000004100 */
[----:B------:R-:W-:Y:S01]  /*6f00*/  @!P0 FFMA.FTZ R4, R19, R28, R4 ;  /* 0x0000001c13048223 */ /* 0x000fe20000010004 */
[----:B------:R-:W-:Y:S01]  /*6f10*/  @!P0 MOV R12, R17 ;  /* 0x00000011000c8202 */ /* 0x000fe20000000f00 */
[----:B------:R-:W-:Y:S02]  /*6f20*/  @!P0 HADD2.F32 R37, -RZ, R16.H0_H0 ;  /* 0x20000010ff258230 */ /* 0x000fe40000004100 */
[C---:B------:R-:W-:Y:S01]  /*6f30*/  @!P0 FMUL.FTZ R5, R6.reuse, R8 ;  /* 0x0000000806058220 */ /* 0x040fe20000410000 */
[----:B------:R-:W-:Y:S01]  /*6f40*/  @!P0 HADD2.F32 R10, -RZ, R10.H0_H0 ;  /* 0x2000000aff0a8230 */ /* 0x000fe20000004100 */
[-C--:B------:R-:W-:Y:S01]  /*6f50*/  @!P0 FFMA.FTZ R52, R6, R30.reuse, -R9 ;  /* 0x0000001e06348223 */ /* 0x080fe20000010809 */
[----:B------:R-:W-:Y:S01]  /*6f60*/  @!P0 HADD2.F32 R6, -RZ, R31.H0_H0 ;  /* 0x2000001fff068230 */ /* 0x000fe20000004100 */
[----:B------:R-:W-:Y:S01]  /*6f70*/  @!P0 FFMA.FTZ R5, R29, R30, R5 ;  /* 0x0000001e1d058223 */ /* 0x000fe20000010005 */
[----:B------:R-:W-:Y:S02]  /*6f80*/  @!P0 HADD2.F32 R39, -RZ, R16.H1_H1 ;  /* 0x30000010ff278230 */ /* 0x000fe40000004100 */
[----:B------:R-:W-:Y:S01]  /*6f90*/  @!P0 HADD2.F32 R9, -RZ, R7.H0_H0 ;  /* 0x20000007ff098230 */ /* 0x000fe20000004100 */
[----:B------:R-:W-:Y:S01]  /*6fa0*/  @!P0 FMUL.FTZ R41, R37, R6 ;  /* 0x0000000625298220 */ /* 0x000fe20000410000 */
[----:B------:R-:W-:Y:S01]  /*6fb0*/  @!P0 HADD2.F32 R38, -RZ, R51.H0_H0 ;  /* 0x20000033ff268230 */ /* 0x000fe20000004100 */
[----:B------:R-:W-:Y:S01]  /*6fc0*/  @!P0 FMUL.FTZ R16, R39, R10 ;  /* 0x0000000a27108220 */ /* 0x000fe20000410000 */
[----:B------:R-:W-:Y:S01]  /*6fd0*/  @!P0 HADD2.F32 R40, -RZ, R40.H0_H0 ;  /* 0x20000028ff288230 */ /* 0x000fe20000004100 */
[C---:B------:R-:W-:Y:S01]  /*6fe0*/  @!P0 FMUL.FTZ R6, R9.reuse, R6 ;  /* 0x0000000609068220 */ /* 0x040fe20000410000 */
[----:B------:R-:W-:Y:S01]  /*6ff0*/  @!P0 HADD2.F32 R8, -RZ, R7.H1_H1 ;  /* 0x30000007ff088230 */ /* 0x000fe20000004100 */
[----:B------:R-:W-:Y:S01]  /*7000*/  @!P0 FFMA.FTZ R50, R9, R38, -R41 ;  /* 0x0000002609328223 */ /* 0x000fe20000010829 */
[----:B------:R-:W-:Y:S01]  /*7010*/  @!P0 F2FP.PACK_AB R18, R52, R53 ;  /* 0x000000353412823e */ /* 0x000fe200000000ff */
[----:B------:R-:W-:Y:S01]  /*7020*/  @!P0 IMAD.MOV.U32 R9, RZ, RZ, R15 ;  /* 0x000000ffff098224 */ /* 0x000fe200078e000f */
[----:B------:R-:W-:Y:S01]  /*7030*/  @!P0 F2FP.PACK_AB R4, R5, R4 ;  /* 0x000000040504823e */ /* 0x000fe200000000ff */
[C---:B------:R-:W-:Y:S01]  /*7040*/  @!P0 FMUL.FTZ R7, R8.reuse, R10 ;  /* 0x0000000a08078220 */ /* 0x040fe20000410000 */
[----:B------:R-:W-:Y:S01]  /*7050*/  @!P0 MOV R13, R18 ;  /* 0x00000012000d8202 */ /* 0x000fe20000000f00 */
[----:B------:R-:W-:Y:S01]  /*7060*/  @!P0 FFMA.FTZ R49, R8, R40, -R16 ;  /* 0x0000002808318223 */ /* 0x000fe20000010810 */
[----:B------:R-:W-:Y:S01]  /*7070*/  @!P0 HADD2.F32 R16, -RZ, R11.H0_H0 ;  /* 0x2000000bff108230 */ /* 0x000fe20000004100 */
[----:B------:R-:W-:Y:S01]  /*7080*/  @!P0 FFMA.FTZ R6, R37, R38, R6 ;  /* 0x0000002625068223 */ /* 0x000fe20000010006 */
[----:B------:R-:W-:Y:S01]  /*7090*/  @!P0 HADD2.F32 R8, -RZ, R31.H1_H1 ;  /* 0x3000001fff088230 */ /* 0x000fe20000004100 */
[----:B------:R-:W-:Y:S01]  /*70a0*/  @!P0 FFMA.FTZ R7, R39, R40, R7 ;  /* 0x0000002827078223 */ /* 0x000fe20000010007 */
[--C-:B------:R-:W-:Y:S01]  /*70b0*/  @!P0 HADD2.F32 R31, -RZ, R42.reuse.H0_H0 ;  /* 0x2000002aff1f8230 */ /* 0x100fe20000004100 */
[----:B------:R-:W-:Y:S01]  /*70c0*/  @!P0 IMAD.MOV.U32 R45, RZ, RZ, R4 ;  /* 0x000000ffff2d8224 */ /* 0x000fe200078e0004 */
[----:B------:R-:W-:Y:S02]  /*70d0*/  @!P0 HADD2.F32 R42, -RZ, R42.H1_H1 ;  /* 0x3000002aff2a8230 */ /* 0x000fe40000004100 */
[----:B------:R-:W-:Y:S02]  /*70e0*/  @!P0 HADD2.F32 R10, -RZ, R9.H1_H1 ;  /* 0x30000009ff0a8230 */ /* 0x000fe40000004100 */
[----:B------:R-:W-:Y:S01]  /*70f0*/  @!P0 HADD2.F32 R41, -RZ, R51.H1_H1 ;  /* 0x30000033ff298230 */ /* 0x000fe20000004100 */
[----:B------:R-:W-:Y:S01]  /*7100*/  @!P0 FMUL.FTZ R48, R42, R16 ;  /* 0x000000102a308220 */ /* 0x000fe20000410000 */
[----:B------:R-:W-:Y:S01]  /*7110*/  @!P0 HADD2.F32 R11, -RZ, R9.H0_H0 ;  /* 0x20000009ff0b8230 */ /* 0x000fe20000004100 */
[-C--:B------:R-:W-:Y:S01]  /*7120*/  @!P0 FMUL.FTZ R9, R31, R8.reuse ;  /* 0x000000081f098220 */ /* 0x080fe20000410000 */
[----:B------:R-:W-:Y:S03]  /*7130*/  @!P0 HADD2.F32 R43, -RZ, R43.H0_H0 ;  /* 0x2000002bff2b8230 */ /* 0x000fe60000004100 */
        /* <DEDUP_REMOVED lines=18> */
.L_x_1869:
[----:B------:R-:W-:Y:S05]  /*7260*/  BSYNC B1 ;  /* 0x0000000000017941 */ /* 0x000fea0003800000 */
.L_x_1868:
        /* <DEDUP_REMOVED lines=23> */
[----:B------:R-:W-:Y:S01]  /*73e0*/  @!P0 HADD2.F32 R8, -RZ, R68.H0_H0 ;  /* 0x20000044ff088230 */ /* 0x000fe20000004100 */
        /* <DEDUP_REMOVED lines=12> */
[----:B------:R-:W-:Y:S01]  /*74b0*/  @!P0 SHF.R.U32.HI R11, RZ, 0x10, R23 ;  /* 0x00000010ff0b8819 */ /* 0x000fe20000011617 */
[----:B------:R-:W-:Y:S01]  /*74c0*/  @!P0 HADD2.F32 R20, -RZ, R68.H1_H1 ;  /* 0x30000044ff148230 */ /* 0x000fe20000004100 */
[----:B------:R-:W-:Y:S01]  /*74d0*/  @!P0 FFMA.FTZ R54, R3, R8, -R19 ;  /* 0x0000000803368223 */ /* 0x000fe20000010813 */
[----:B------:R-:W-:Y:S01]  /*74e0*/  @!P0 HADD2.F32 R28, -RZ, R69.H0_H0 ;  /* 0x20000045ff1c8230 */ /* 0x000fe20000004100 */
[-C--:B------:R-:W-:Y:S01]  /*74f0*/  @!P0 FMUL.FTZ R19, R17, R5.reuse ;  /* 0x0000000511138220 */ /* 0x080fe20000410000 */
[----:B------:R-:W-:Y:S01]  /*7500*/  @!P0 SHF.R.U32.HI R38, RZ, 0x10, R63 ;  /* 0x00000010ff268819 */ /* 0x000fe2000001163f */
        /* <DEDUP_REMOVED lines=10> */
[----:B------:R-:W-:Y:S01]  /*75b0*/  @!P0 SHF.R.U64 R10, R22, 0x10, R23 ;  /* 0x00000010160a8819 */ /* 0x000fe20000001217 */
[----:B------:R-:W-:Y:S01]  /*75c0*/  @!P0 HADD2.F32 R21, -RZ, R9.H1_H1 ;  /* 0x30000009ff158230 */ /* 0x000fe20000004100 */
[----:B------:R-:W-:Y:S01]  /*75d0*/  @!P0 SHF.R.U64 R30, R62, 0x10, R63 ;  /* 0x000000103e1e8819 */ /* 0x000fe2000000123f */
[----:B------:R-:W-:Y:S01]  /*75e0*/  @!P0 HADD2.F32 R22, -RZ, R16.H0_H0 ;  /* 0x20000010ff168230 */ /* 0x000fe20000004100 */
[-C--:B------:R-:W-:Y:S01]  /*75f0*/  @!P0 FMUL.FTZ R16, R19, R4.reuse ;  /* 0x0000000413108220 */ /* 0x080fe20000410000 */
[----:B------:R-:W-:Y:S01]  /*7600*/  @!P0 HADD2.F32 R8, -RZ, R6.H0_H0 ;  /* 0x20000006ff088230 */ /* 0x000fe20000004100 */
[----:B------:R-:W-:Y:S01]  /*7610*/  @!P0 FMUL.FTZ R4, R7, R4 ;  /* 0x0000000407048220 */ /* 0x000fe20000410000 */
[----:B------:R-:W-:Y:S01]  /*7620*/  @!P0 F2FP.PACK_AB R17, R53, R54 ;  /* 0x000000363511823e */ /* 0x000fe200000000ff */
[----:B------:R-:W-:Y:S01]  /*7630*/  @!P0 FFMA.FTZ R52, R7, R20, -R16 ;  /* 0x0000001407348223 */ /* 0x000fe20000010810 */
[----:B------:R-:W-:Y:S01]  /*7640*/  @!P0 MOV R7, R14 ;  /* 0x0000000e00078202 */ /* 0x000fe20000000f00 */
[----:B------:R-:W-:Y:S01]  /*7650*/  @!P0 IMAD.MOV.U32 R16, RZ, RZ, R42 ;  /* 0x000000ffff108224 */ /* 0x000fe200078e002a */
[----:B------:R-:W-:Y:S01]  /*7660*/  @!P0 HADD2.F32 R6, -RZ, R5.H1_H1 ;  /* 0x30000005ff068230 */ /* 0x000fe20000004100 */
[----:B------:R-:W-:Y:S01]  /*7670*/  @!P0 FMUL.FTZ R9, R21, R8 ;  /* 0x0000000815098220 */ /* 0x000fe20000410000 */
[----:B------:R-:W-:Y:S01]  /*7680*/  @!P0 MOV R12, R17 ;  /* 0x00000011000c8202 */ /* 0x000fe20000000f00 */
[----:B------:R-:W-:Y:S01]  /*7690*/  @!P0 FFMA.FTZ R4, R19, R20, R4 ;  /* 0x0000001413048223 */ /* 0x000fe20000010004 */
[----:B------:R-:W-:Y:S01]  /*76a0*/  @!P0 HADD2.F32 R23, -RZ, R16.H0_H0 ;  /* 0x20000010ff178230 */ /* 0x000fe20000004100 */
[C---:B------:R-:W-:Y:S01]  /*76b0*/  @!P0 FMUL.FTZ R5, R6.reuse, R8 ;  /* 0x0000000806058220 */ /* 0x040fe20000410000 */
[----:B------:R-:W-:Y:S01]  /*76c0*/  @!P0 HADD2.F32 R10, -RZ, R10.H0_H0 ;  /* 0x2000000aff0a8230 */ /* 0x000fe20000004100 */
[-C--:B------:R-:W-:Y:S01]  /*76d0*/  @!P0 FFMA.FTZ R51, R6, R22.reuse, -R9 ;  /* 0x0000001606338223 */ /* 0x080fe20000010809 */
[----:B------:R-:W-:Y:S01]  /*76e0*/  @!P0 HADD2.F32 R6, -RZ, R33.H0_H0 ;  /* 0x20000021ff068230 */ /* 0x000fe20000004100 */
[----:B------:R-:W-:Y:S01]  /*76f0*/  @!P0 FFMA.FTZ R5, R21, R22, R5 ;  /* 0x0000001615058223 */ /* 0x000fe20000010005 */
[----:B------:R-:W-:Y:S02]  /*7700*/  @!P0 HADD2.F32 R29, -RZ, R16.H1_H1 ;  /* 0x30000010ff1d8230 */ /* 0x000fe40000004100 */
[--C-:B------:R-:W-:Y:S01]  /*7710*/  @!P0 HADD2.F32 R9, -RZ, R7.reuse.H0_H0 ;  /* 0x20000007ff098230 */ /* 0x100fe20000004100 */
[----:B------:R-:W-:Y:S01]  /*7720*/  @!P0 FMUL.FTZ R31, R23, R6 ;  /* 0x00000006171f8220 */ /* 0x000fe20000410000 */
[----:B------:R-:W-:Y:S01]  /*7730*/  @!P0 HADD2.F32 R30, -RZ, R30.H0_H0 ;  /* 0x2000001eff1e8230 */ /* 0x000fe20000004100 */
[----:B------:R-:W-:Y:S01]  /*7740*/  @!P0 FMUL.FTZ R16, R29, R10 ;  /* 0x0000000a1d108220 */ /* 0x000fe20000410000 */
[----:B------:R-:W-:Y:S01]  /*7750*/  @!P0 HADD2.F32 R8, -RZ, R7.H1_H1 ;  /* 0x30000007ff088230 */ /* 0x000fe20000004100 */
[----:B------:R-:W-:Y:S01]  /*7760*/  @!P0 FMUL.FTZ R6, R9, R6 ;  /* 0x0000000609068220 */ /* 0x000fe20000410000 */
[----:B------:R-:W-:Y:S01]  /*7770*/  @!P0 F2FP.PACK_AB R18, R51, R52 ;  /* 0x000000343312823e */ /* 0x000fe200000000ff */
[----:B------:R-:W-:Y:S01]  /*7780*/  @!P0 FFMA.FTZ R48, R9, R28, -R31 ;  /* 0x0000001c09308223 */ /* 0x000fe2000001081f */
[----:B------:R-:W-:Y:S01]  /*7790*/  @!P0 F2FP.PACK_AB R4, R5, R4 ;  /* 0x000000040504823e */ /* 0x000fe200000000ff */
[----:B------:R-:W-:Y:S01]  /*77a0*/  @!P0 IMAD.MOV.U32 R9, RZ, RZ, R15 ;  /* 0x000000ffff098224 */ /* 0x000fe200078e000f */
[----:B------:R-:W-:Y:S01]  /*77b0*/  @!P0 MOV R13, R18 ;  /* 0x00000012000d8202 */ /* 0x000fe20000000f00 */
[C---:B------:R-:W-:Y:S01]  /*77c0*/  @!P0 FMUL.FTZ R7, R8.reuse, R10 ;  /* 0x0000000a08078220 */ /* 0x040fe20000410000 */
[----:B------:R-:W-:Y:S01]  /*77d0*/  @!P0 HADD2.F32 R31, -RZ, R37.H0_H0 ;  /* 0x20000025ff1f8230 */ /* 0x000fe20000004100 */
[----:B------:R-:W-:Y:S01]  /*77e0*/  @!P0 FFMA.FTZ R39, R8, R30, -R16 ;  /* 0x0000001e08278223 */ /* 0x000fe20000010810 */
[----:B------:R-:W-:Y:S01]  /*77f0*/  @!P0 HADD2.F32 R16, -RZ, R11.H0_H0 ;  /* 0x2000000bff108230 */ /* 0x000fe20000004100 */
[----:B------:R-:W-:Y:S01]  /*7800*/  @!P0 FFMA.FTZ R6, R23, R28, R6 ;  /* 0x0000001c17068223 */ /* 0x000fe20000010006 */
[----:B------:R-:W-:Y:S01]  /*7810*/  @!P0 HADD2.F32 R8, -RZ, R33.H1_H1 ;  /* 0x30000021ff088230 */ /* 0x000fe20000004100 */
[----:B------:R-:W-:Y:S01]  /*7820*/  @!P0 FFMA.FTZ R7, R29, R30, R7 ;  /* 0x0000001e1d078223 */ /* 0x000fe20000010007 */
[----:B------:R-:W-:Y:S01]  /*7830*/  @!P0 HADD2.F32 R33, -RZ, R37.H1_H1 ;  /* 0x30000025ff218230 */ /* 0x000fe20000004100 */
[----:B------:R-:W-:Y:S01]  /*7840*/  @!P0 IMAD.MOV.U32 R41, RZ, RZ, R4 ;  /* 0x000000ffff298224 */ /* 0x000fe200078e0004 */
[----:B------:R-:W-:Y:S02]  /*7850*/  @!P0 HADD2.F32 R10, -RZ, R9.H1_H1 ;  /* 0x30000009ff0a8230 */ /* 0x000fe40000004100 */
[----:B------:R-:W-:Y:S02]  /*7860*/  @!P0 HADD2.F32 R32, -RZ, R69.H1_H1 ;  /* 0x30000045ff208230 */ /* 0x000fe40000004100 */
[----:B------:R-:W-:Y:S01]  /*7870*/  @!P0 HADD2.F32 R11, -RZ, R9.H0_H0 ;  /* 0x20000009ff0b8230 */ /* 0x000fe20000004100 */
[----:B------:R-:W-:Y:S01]  /*7880*/  @!P0 FMUL.FTZ R9, R31, R8 ;  /* 0x000000081f098220 */ /* 0x000fe20000410000 */
[----:B------:R-:W-:Y:S01]  /*7890*/  @!P0 HADD2.F32 R37, -RZ, R38.H0_H0 ;  /* 0x20000026ff258230 */ /* 0x000fe20000004100 */
        /* <DEDUP_REMOVED lines=19> */
.L_x_1873:
[----:B------:R-:W-:Y:S05]  /*79d0*/  BSYNC B0 ;  /* 0x0000000000007941 */ /* 0x000fea0003800000 */
.L_x_1872:
[----:B------:R-:W-:Y:S11]  /*79e0*/  ISETP.GE.AND P0, PT, R139, c[0x0][0x1d4], PT ;  /* 0x000075008b007a0c */ /* 0x000ff60003f06270 */
[----:B------:R-:W-:Y:S02]  /*79f0*/  @!UPT UIADD3 URZ, URZ, URZ, URZ ;  /* 0x0000003f3f3ff290 */ /* 0x000fe4000fffe03f */
[----:B------:R-:W-:-:S05]  /*7a00*/  @P0 BRA `(.L_x_1857) ;  /* 0x000009c000000947 */ /* 0x000fca0003800000 */
[----:B-1----:R-:W-:Y:S01]  /*7a10*/  LDS.128 R40, [R128+0xa080] ;  /* 0x00a0800080287984 */ /* 0x002fe20000000c00 */
[----:B------:R-:W-:Y:S04]  /*7a20*/  IADD3 R2, P1, P0, R90, R49, R109 ;  /* 0x000000315a027210 */ /* 0x000fe8000783e06d */
[----:B------:R-:W-:Y:S02]  /*7a30*/  IADD3.X R3, R89, R50, R113, P1, P0 ;  /* 0x0000003259037210 */ /* 0x000fe40000fe0471 */
[C---:B------:R-:W-:Y:S01]  /*7a40*/  LEA R38, P0, R2.reuse, c[0x0][0x1c8], 0x1 ;  /* 0x0000720002267a11 */ /* 0x040fe200078008ff */
[----:B------:R-:W1:Y:S03]  /*7a50*/  LDS.128 R12, [R131+0xa080] ;  /* 0x00a08000830c7984 */ /* 0x000e660000000c00 */
[----:B------:R-:W-:Y:S02]  /*7a60*/  LEA.HI.X R39, R2, c[0x0][0x1cc], R3, 0x1, P0 ;  /* 0x0000730002277a11 */ /* 0x000fe400000f0c03 */
[----:B------:R-:W-:Y:S11]  /*7a70*/  ISETP.GE.AND P0, PT, R139, c[0x0][0x27c], PT ;  /* 0x00009f008b007a0c */ /* 0x000ff60003f06270 */
[----:B------:R-:W-:Y:S02]  /*7a80*/  @!UPT UIADD3 URZ, URZ, URZ, URZ ;  /* 0x0000003f3f3ff290 */ /* 0x000fe4000fffe03f */
[--C-:B------:R-:W-:Y:S01]  /*7a90*/  @!P0 HADD2.F32 R2, -RZ, R34.reuse.H0_H0 ;  /* 0x20000022ff028230 */ /* 0x100fe20000004100 */
[--C-:B------:R-:W-:Y:S01]  /*7aa0*/  @!P0 SHF.R.U32.HI R8, RZ, 0x10, R25.reuse ;  /* 0x00000010ff088819 */ /* 0x100fe20000011619 */
[----:B------:R-:W-:Y:S01]  /*7ab0*/  @!P0 HADD2.F32 R3, -RZ, R34.H1_H1 ;  /* 0x30000022ff038230 */ /* 0x000fe20000004100 */
[----:B------:R-:W-:Y:S01]  /*7ac0*/  @!P0 SHF.R.U64 R9, R24, 0x10, R25 ;  /* 0x0000001018098819 */ /* 0x000fe20000001219 */
[--C-:B------:R-:W-:Y:S01]  /*7ad0*/  @!P0 HADD2.F32 R17, -RZ, R70.reuse.H0_H0 ;  /* 0x20000046ff118230 */ /* 0x100fe20000004100 */
[--C-:B------:R-:W-:Y:S01]  /*7ae0*/  @!P0 SHF.R.U64 R11, R26, 0x10, R27.reuse ;  /* 0x000000101a0b8819 */ /* 0x100fe2000000121b */
[----:B------:R-:W-:Y:S01]  /*7af0*/  @!P0 HADD2.F32 R20, -RZ, R70.H1_H1 ;  /* 0x30000046ff148230 */ /* 0x000fe20000004100 */
[----:B------:R-:W-:Y:S01]  /*7b00*/  @!P0 SHF.R.U32.HI R10, RZ, 0x10, R27 ;  /* 0x00000010ff0a8819 */ /* 0x000fe2000001161b */
[----:B------:R-:W-:Y:S01]  /*7b10*/  @!P0 HADD2.F32 R9, -RZ, R9.H0_H0 ;  /* 0x20000009ff098230 */ /* 0x000fe20000004100 */
[--C-:B------:R-:W-:Y:S01]  /*7b20*/  @!P0 SHF.R.U64 R24, R64, 0x10, R65.reuse ;  /* 0x0000001040188819 */ /* 0x100fe20000001241 */
[----:B------:R-:W-:Y:S01]  /*7b30*/  @!P0 HADD2.F32 R28, -RZ, R71.H0_H0 ;  /* 0x20000047ff1c8230 */ /* 0x000fe20000004100 */
[----:B------:R-:W-:Y:S01]  /*7b40*/  @!P0 SHF.R.U32.HI R22, RZ, 0x10, R65 ;  /* 0x00000010ff168819 */ /* 0x000fe20000011641 */
[----:B------:R-:W-:Y:S01]  /*7b50*/  @!P0 HADD2.F32 R10, -RZ, R10.H0_H0 ;  /* 0x2000000aff0a8230 */ /* 0x000fe20000004100 */
[--C-:B------:R-:W-:Y:S02]  /*7b60*/  @!P0 SHF.R.U32.HI R25, RZ, 0x10, R67.reuse ;  /* 0x00000010ff198819 */ /* 0x100fe40000011643 */
[----:B------:R-:W-:Y:S01]  /*7b70*/  @!P0 SHF.R.U64 R26, R66, 0x10, R67 ;  /* 0x00000010421a8819 */ /* 0x000fe20000001243 */
[----:B------:R-:W-:Y:S02]  /*7b80*/  @!P0 HADD2.F32 R22, -RZ, R22.H0_H0 ;  /* 0x20000016ff168230 */ /* 0x000fe40000004100 */
[----:B------:R-:W-:Y:S02]  /*7b90*/  @!P0 HADD2.F32 R30, -RZ, R25.H0_H0 ;  /* 0x20000019ff1e8230 */ /* 0x000fe40000004100 */
[----:B------:R-:W-:Y:S01]  /*7ba0*/  @!P0 HADD2.F32 R26, -RZ, R26.H0_H0 ;  /* 0x2000001aff1a8230 */ /* 0x000fe20000004100 */
[----:B-1----:R-:W-:Y:S02]  /*7bb0*/  @!P0 MOV R7, R12 ;  /* 0x0000000c00078202 */ /* 0x002fe40000000f00 */
[----:B------:R-:W-:Y:S02]  /*7bc0*/  @!P0 MOV R23, R40 ;  /* 0x0000002800178202 */ /* 0x000fe40000000f00 */
[----:B------:R-:W-:Y:S01]  /*7bd0*/  @!P0 MOV R18, R41 ;  /* 0x0000002900128202 */ /* 0x000fe20000000f00 */
[----:B------:R-:W-:Y:S01]  /*7be0*/  @!P0 HADD2.F32 R4, -RZ, R7.H0_H0 ;  /* 0x20000007ff048230 */ /* 0x000fe20000004100 */
[----:B------:R-:W-:Y:S01]  /*7bf0*/  @!P0 MOV R6, R13 ;  /* 0x0000000d00068202 */ /* 0x000fe20000000f00 */
[--C-:B------:R-:W-:Y:S01]  /*7c00*/  @!P0 HADD2.F32 R16, -RZ, R23.reuse.H0_H0 ;  /* 0x20000017ff108230 */ /* 0x100fe20000004100 */
[----:B------:R-:W-:Y:S01]  /*7c10*/  @!P0 MOV R25, R42 ;  /* 0x0000002a00198202 */ /* 0x000fe20000000f00 */
[----:B------:R-:W-:Y:S02]  /*7c20*/  @!P0 HADD2.F32 R19, -RZ, R18.H0_H0 ;  /* 0x20000012ff138230 */ /* 0x000fe40000004100 */
[--C-:B------:R-:W-:Y:S01]  /*7c30*/  @!P0 HADD2.F32 R5, -RZ, R6.reuse.H0_H0 ;  /* 0x20000006ff058230 */ /* 0x100fe20000004100 */
[-C--:B------:R-:W-:Y:S02]  /*7c40*/  @!P0 FMUL.FTZ R27, R16, R2.reuse ;  /* 0x00000002101b8220 */ /* 0x080fe40000410000 */
[C---:B------:R-:W-:Y:S02]  /*7c50*/  @!P0 FMUL.FTZ R2, R4.reuse, R2 ;  /* 0x0000000204028220 */ /* 0x040fe40000410000 */
[----:B------:R-:W-:Y:S02]  /*7c60*/  @!P0 FMUL.FTZ R21, R19, R3 ;  /* 0x0000000313158220 */ /* 0x000fe40000410000 */
[-C--:B------:R-:W-:Y:S02]  /*7c70*/  @!P0 FFMA.FTZ R45, R4, R17.reuse, -R27 ;  /* 0x00000011042d8223 */ /* 0x080fe4000001081b */
[----:B------:R-:W-:Y:S01]  /*7c80*/  @!P0 FFMA.FTZ R2, R16, R17, R2 ;  /* 0x0000001110028223 */ /* 0x000fe20000010002 */
[----:B------:R-:W-:Y:S01]  /*7c90*/  @!P0 HADD2.F32 R17, -RZ, R23.H1_H1 ;  /* 0x30000017ff118230 */ /* 0x000fe20000004100 */
[C---:B------:R-:W-:Y:S01]  /*7ca0*/  @!P0 FMUL.FTZ R4, R5.reuse, R3 ;  /* 0x0000000305048220 */ /* 0x040fe20000410000 */
[----:B------:R-:W-:Y:S01]  /*7cb0*/  @!P0 HADD2.F32 R3, -RZ, R6.H1_H1 ;  /* 0x30000006ff038230 */ /* 0x000fe20000004100 */
[----:B------:R-:W-:Y:S01]  /*7cc0*/  @!P0 FFMA.FTZ R44, R5, R20, -R21 ;  /* 0x00000014052c8223 */ /* 0x000fe20000010815 */
[----:B------:R-:W-:Y:S02]  /*7cd0*/  @!P0 HADD2.F32 R21, -RZ, R18.H1_H1 ;  /* 0x30000012ff158230 */ /* 0x000fe40000004100 */
[----:B------:R-:W-:Y:S02]  /*7ce0*/  @!P0 HADD2.F32 R5, -RZ, R8.H0_H0 ;  /* 0x20000008ff058230 */ /* 0x000fe40000004100 */
[----:B------:R-:W-:Y:S02]  /*7cf0*/  @!P0 HADD2.F32 R18, -RZ, R24.H0_H0 ;  /* 0x20000018ff128230 */ /* 0x000fe40000004100 */
[----:B------:R-:W-:Y:S01]  /*7d00*/  @!P0 HADD2.F32 R6, -RZ, R7.H1_H1 ;  /* 0x30000007ff068230 */ /* 0x000fe20000004100 */
[----:B------:R-:W-:Y:S01]  /*7d10*/  @!P0 FMUL.FTZ R8, R21, R5 ;  /* 0x0000000515088220 */ /* 0x000fe20000410000 */
[----:B------:R-:W-:Y:S01]  /*7d20*/  @!P0 HADD2.F32 R24, -RZ, R71.H1_H1 ;  /* 0x30000047ff188230 */ /* 0x000fe20000004100 */
[----:B------:R-:W-:Y:S01]  /*7d30*/  @!P0 FMUL.FTZ R7, R17, R9 ;  /* 0x0000000911078220 */ /* 0x000fe20000410000 */
[--C-:B------:R-:W-:Y:S01]  /*7d40*/  @!P0 HADD2.F32 R23, -RZ, R25.reuse.H0_H0 ;  /* 0x20000019ff178230 */ /* 0x100fe20000004100 */
[C---:B------:R-:W-:Y:S01]  /*7d50*/  @!P0 FFMA.FTZ R37, R3.reuse, R22, -R8 ;  /* 0x0000001603258223 */ /* 0x040fe20000010808 */
[----:B------:R-:W-:Y:S01]  /*7d60*/  @!P0 HADD2.F32 R25, -RZ, R25.H1_H1 ;  /* 0x30000019ff198230 */ /* 0x000fe20000004100 */
[----:B------:R-:W-:Y:S02]  /*7d70*/  @!P0 IMAD.MOV.U32 R8, RZ, RZ, R43 ;  /* 0x000000ffff088224 */ /* 0x000fe400078e002b */
[CC--:B------:R-:W-:Y:S01]  /*7d80*/  @!P0 FFMA.FTZ R34, R6.reuse, R18.reuse, -R7 ;  /* 0x0000001206228223 */ /* 0x0c0fe20000010807 */
[----:B------:R-:W-:Y:S01]  /*7d90*/  @!P0 MOV R7, R15 ;  /* 0x0000000f00078202 */ /* 0x000fe20000000f00 */
[----:B------:R-:W-:Y:S01]  /*7da0*/  @!P0 FMUL.FTZ R5, R3, R5 ;  /* 0x0000000503058220 */ /* 0x000fe20000410000 */
[--C-:B------:R-:W-:Y:S01]  /*7db0*/  @!P0 HADD2.F32 R27, -RZ, R8.reuse.H0_H0 ;  /* 0x20000008ff1b8230 */ /* 0x100fe20000004100 */
[----:B------:R-:W-:Y:S01]  /*7dc0*/  @!P0 FMUL.FTZ R3, R6, R9 ;  /* 0x0000000906038220 */ /* 0x000fe20000410000 */
[----:B------:R-:W-:Y:S02]  /*7dd0*/  @!P0 HADD2.F32 R6, -RZ, R35.H0_H0 ;  /* 0x20000023ff068230 */ /* 0x000fe40000004100 */
[--C-:B------:R-:W-:Y:S01]  /*7de0*/  @!P0 HADD2.F32 R9, -RZ, R7.reuse.H0_H0 ;  /* 0x20000007ff098230 */ /* 0x100fe20000004100 */
[----:B------:R-:W-:Y:S01]  /*7df0*/  @!P0 FFMA.FTZ R3, R17, R18, R3 ;  /* 0x0000001211038223 */ /* 0x000fe20000010003 */
[----:B------:R-:W-:Y:S01]  /*7e00*/  @!P0 HADD2.F32 R29, -RZ, R8.H1_H1 ;  /* 0x30000008ff1d8230 */ /* 0x000fe20000004100 */
[-C--:B------:R-:W-:Y:S01]  /*7e10*/  @!P0 FMUL.FTZ R16, R27, R6.reuse ;  /* 0x000000061b108220 */ /* 0x080fe20000410000 */
[----:B------:R-:W-:Y:S01]  /*7e20*/  @!P0 HADD2.F32 R7, -RZ, R7.H1_H1 ;  /* 0x30000007ff078230 */ /* 0x000fe20000004100 */
[----:B------:R-:W-:Y:S01]  /*7e30*/  @!P0 FMUL.FTZ R8, R9, R6 ;  /* 0x0000000609088220 */ /* 0x000fe20000410000 */
[----:B------:R-:W-:Y:S01]  /*7e40*/  @!P0 F2FP.PACK_AB R17, R34, R45 ;  /* 0x0000002d2211823e */ /* 0x000fe200000000ff */
[----:B------:R-:W-:Y:S01]  /*7e50*/  @!P0 FMUL.FTZ R6, R29, R10 ;  /* 0x0000000a1d068220 */ /* 0x000fe20000410000 */
[----:B------:R-:W-:Y:S01]  /*7e60*/  @!P0 F2FP.PACK_AB R18, R37, R44 ;  /* 0x0000002c2512823e */ /* 0x000fe200000000ff */
[----:B------:R-:W-:Y:S01]  /*7e70*/  @!P0 FFMA.FTZ R33, R9, R28, -R16 ;  /* 0x0000001c09218223 */ /* 0x000fe20000010810 */
[----:B------:R-:W-:Y:S01]  /*7e80*/  @!P0 HADD2.F32 R16, -RZ, R11.H0_H0 ;  /* 0x2000000bff108230 */ /* 0x000fe20000004100 */
[C---:B------:R-:W-:Y:S01]  /*7e90*/  @!P0 FMUL.FTZ R9, R7.reuse, R10 ;  /* 0x0000000a07098220 */ /* 0x040fe20000410000 */
[----:B------:R-:W-:Y:S01]  /*7ea0*/  @!P0 MOV R13, R18 ;  /* 0x00000012000d8202 */ /* 0x000fe20000000f00 */
[----:B------:R-:W-:Y:S01]  /*7eb0*/  @!P0 FFMA.FTZ R32, R7, R30, -R6 ;  /* 0x0000001e07208223 */ /* 0x000fe20000010806 */
[----:B------:R-:W-:Y:S01]  /*7ec0*/  @!P0 MOV R7, R14 ;  /* 0x0000000e00078202 */ /* 0x000fe20000000f00 */
[----:B------:R-:W-:Y:S01]  /*7ed0*/  @!P0 FMUL.FTZ R31, R25, R16 ;  /* 0x00000010191f8220 */ /* 0x000fe20000410000 */
[----:B------:R-:W-:Y:S01]  /*7ee0*/  @!P0 HADD2.F32 R6, -RZ, R35.H1_H1 ;  /* 0x30000023ff068230 */ /* 0x000fe20000004100 */
[----:B------:R-:W-:Y:S02]  /*7ef0*/  @!P0 FFMA.FTZ R4, R19, R20, R4 ;  /* 0x0000001413048223 */ /* 0x000fe40000010004 */
[--C-:B------:R-:W-:Y:S01]  /*7f00*/  @!P0 HADD2.F32 R11, -RZ, R7.reuse.H0_H0 ;  /* 0x20000007ff0b8230 */ /* 0x100fe20000004100 */
[----:B------:R-:W-:Y:S01]  /*7f10*/  @!P0 FFMA.FTZ R5, R21, R22, R5 ;  /* 0x0000001615058223 */ /* 0x000fe20000010005 */
[----:B------:R-:W-:Y:S01]  /*7f20*/  @!P0 HADD2.F32 R10, -RZ, R7.H1_H1 ;  /* 0x30000007ff0a8230 */ /* 0x000fe20000004100 */
[-C--:B------:R-:W-:Y:S02]  /*7f30*/  @!P0 FMUL.FTZ R7, R23, R6.reuse ;  /* 0x0000000617078220 */ /* 0x080fe40000410000 */
[----:B------:R-:W-:Y:S01]  /*7f40*/  @!P0 FMUL.FTZ R6, R11, R6 ;  /* 0x000000060b068220 */ /* 0x000fe20000410000 */
[----:B------:R-:W-:Y:S01]  /*7f50*/  @!P0 F2FP.PACK_AB R4, R5, R4 ;  /* 0x000000040504823e */ /* 0x000fe200000000ff */
[----:B------:R-:W-:Y:S02]  /*7f60*/  @!P0 FFMA.FTZ R11, R11, R24, -R7 ;  /* 0x000000180b0b8223 */ /* 0x000fe40000010807 */
[C---:B------:R-:W-:Y:S01]  /*7f70*/  @!P0 FFMA.FTZ R31, R10.reuse, R26, -R31 ;  /* 0x0000001a0a1f8223 */ /* 0x040fe2000001081f */
[----:B------:R-:W-:Y:S01]  /*7f80*/  @!P0 MOV R41, R4 ;  /* 0x0000000400298202 */ /* 0x000fe20000000f00 */
        /* <DEDUP_REMOVED lines=26> */
.L_x_1843:
        /* <DEDUP_REMOVED lines=22> */
.L_x_1875:
[----:B------:R-:W-:Y:S05]  /*8290*/  BSYNC B0 ;  /* 0x0000000000007941 */ /* 0x000fea0003800000 */
.L_x_1874:
        /* <DEDUP_REMOVED lines=19> */
.L_x_1857:
[----:B------:R-:W-:Y:S05]  /*83d0*/  BSYNC B2 ;  /* 0x0000000000027941 */ /* 0x000fea0003800000 */
.L_x_1842:
[----:B-1----:R-:W-:Y:S01]  /*83e0*/  IMAD.WIDE.U32 R4, R36, 0x30, RZ ;  /* 0x0000003024047825 */ /* 0x002fe200078e00ff */
[----:B------:R-:W-:Y:S01]  /*83f0*/  ISETP.NE.AND P3, PT, R115, RZ, PT ;  /* 0x000000ff7300720c */ /* 0x000fe20003f65270 */
[----:B------:R-:W-:Y:S02]  /*8400*/  BSSY B0, `(.L_x_1876) ;  /* 0x0000045000007945 */ /* 0x000fe40003800000 */
[----:B--2---:R-:W-:Y:S01]  /*8410*/  IMAD R3, R92, 0x30, RZ ;  /* 0x000000305c037824 */ /* 0x004fe200078e02ff */
[-C--:B------:R-:W-:Y:S03]  /*8420*/  IADD3 R2, P0, R129, R4.reuse, RZ ;  /* 0x0000000481027210 */ /* 0x080fe60007f1e0ff */
[----:B------:R-:W-:Y:S04]  /*8430*/  IMAD.IADD R3, R5, 0x1, R3 ;  /* 0x0000000105037824 */ /* 0x000fe800078e0203 */
[C---:B------:R-:W-:Y:S01]  /*8440*/  IMAD.X R5, R3.reuse, 0x1, R142, P0 ;  /* 0x0000000103057824 */ /* 0x040fe200000e068e */
[----:B------:R-:W-:Y:S04]  /*8450*/  IADD3 R16, P0, R144, R4, RZ ;  /* 0x0000000490107210 */ /* 0x000fe80007f1e0ff */
[----:B------:R-:W-:Y:S01]  /*8460*/  IADD3.X R17, R3, R143, RZ, P0, !PT ;  /* 0x0000008f03117210 */ /* 0x000fe200007fe4ff */
[----:B------:R-:W-:Y:S05]  /*8470*/  IMAD.IADD R3, R88, 0x1, -R229 ;  /* 0x0000000158037824 */ /* 0x000fea00078e0ae5 */
[C---:B------:R-:W-:Y:S11]  /*8480*/  ISETP.GE.AND P0, PT, R3.reuse, 0x21, PT ;  /* 0x000000210300780c */ /* 0x040ff60003f06270 */
[----:B------:R-:W-:Y:S02]  /*8490*/  @!UPT UIADD3 URZ, URZ, URZ, URZ ;  /* 0x0000003f3f3ff290 */ /* 0x000fe4000fffe03f */
[C---:B------:R-:W-:Y:S04]  /*84a0*/  @P0 IADD3 R6, P1, R2.reuse, 0x20, RZ ;  /* 0x0000002002060810 */ /* 0x040fe80007f3e0ff */
[----:B------:R-:W-:Y:S02]  /*84b0*/  @P0 IADD3.X R7, RZ, R5, RZ, P1, !PT ;  /* 0x00000005ff070210 */ /* 0x000fe40000ffe4ff */
[----:B------:R-:W-:Y:S03]  /*84c0*/  ISETP.GE.AND P1, PT, R3, 0x1, PT ;  /* 0x000000010300780c */ /* 0x000fe60003f26270 */
[----:B------:R-:W-:Y:S10]  /*84d0*/  @P0 IMAD R7, R7, c[0x0][0x258], RZ ;  /* 0x0000960007070a24 */ /* 0x000ff400078e02ff */
[----:B------:R-:W-:Y:S01]  /*84e0*/  @P1 IMAD R3, R5, c[0x0][0x258], RZ ;  /* 0x0000960005031a24 */ /* 0x000fe200078e02ff */
[----:B------:R-:W-:Y:S01]  /*84f0*/  @P1 MOV R5, R108 ;  /* 0x0000006c00051202 */ /* 0x000fe20000000f00 */
[----:B------:R-:W-:Y:S04]  /*8500*/  @P1 IMAD.MOV.U32 R4, RZ, RZ, R98 ;  /* 0x000000ffff041224 */ /* 0x000fe800078e0062 */
[C---:B------:R-:W-:Y:S04]  /*8510*/  @P1 IMAD.WIDE.U32 R4, R2.reuse, c[0x0][0x258], R4 ;  /* 0x0000960002041a25 */ /* 0x040fe800078e0004 */
[----:B------:R-:W-:Y:S04]  /*8520*/  @P1 IMAD R2, R2, c[0x0][0x25c], R3 ;  /* 0x0000970002021a24 */ /* 0x000fe800078e0203 */
[----:B------:R-:W-:Y:S01]  /*8530*/  @P1 IMAD.IADD R3, R5, 0x1, R2 ;  /* 0x0000000105031824 */ /* 0x000fe200078e0202 */
[C---:B------:R-:W-:Y:S01]  /*8540*/  @P1 LEA R2, P2, R4.reuse, c[0x0][0x250], 0x1 ;  /* 0x0000940004021a11 */ /* 0x040fe200078408ff */
[----:B------:R-:W-:Y:S03]  /*8550*/  @P0 IMAD.MOV.U32 R5, RZ, RZ, R108 ;  /* 0x000000ffff050224 */ /* 0x000fe600078e006c */
[----:B------:R-:W-:Y:S02]  /*8560*/  @P1 LEA.HI.X R3, R4, c[0x0][0x254], R3, 0x1, P2 ;  /* 0x0000950004031a11 */ /* 0x000fe400010f0c03 */
[----:B------:R-:W-:Y:S03]  /*8570*/  @P0 MOV R4, R98 ;  /* 0x0000006200040202 */ /* 0x000fe60000000f00 */
[----:B------:R-:W-:Y:S01]  /*8580*/  @!PT LDS RZ, [RZ] ;  /* 0x00000000fffff984 */ /* 0x000fe20000000800 */
[----:B------:R-:W-:Y:S01]  /*8590*/  @!PT LDS RZ, [RZ] ;  /* 0x00000000fffff984 */ /* 0x000fe20000000800 */
[----:B------:R-:W-:Y:S01]  /*85a0*/  @!PT LDS RZ, [RZ] ;  /* 0x00000000fffff984 */ /* 0x000fe20000000800 */
[----:B------:R1:W-:Y:S02]  /*85b0*/  @P1 LDGSTS.E.BYPASS.LTC128B.128 [R213+0x4080], [R2.64], !P3 ;  /* 0x0408000002d51fae */ /* 0x0003e4000d901d46 */
[C---:B------:R-:W-:Y:S02]  /*85c0*/  @P0 IMAD.WIDE.U32 R4, R6.reuse, c[0x0][0x258], R4 ;  /* 0x0000960006040a25 */ /* 0x040fe400078e0004 */
[----:B------:R1:W-:Y:S02]  /*85d0*/  @P1 LDGSTS.E.BYPASS.LTC128B.128 [R213+0x5880], [R2.64+0x80], !P6 ;  /* 0x0588008002d51fae */ /* 0x0003e4000f101d46 */
[----:B------:R-:W-:Y:S02]  /*85e0*/  @P0 IMAD R6, R6, c[0x0][0x25c], R7 ;  /* 0x0000970006060a24 */ /* 0x000fe400078e0207 */
[----:B------:R1:W-:Y:S03]  /*85f0*/  @P1 LDGSTS.E.BYPASS.LTC128B.128 [R213+0x7080], [R2.64+0x100], !P5 ;  /* 0x0708010002d51fae */ /* 0x0003e6000e901d46 */
[----:B------:R-:W-:Y:S01]  /*8600*/  @P0 IADD3 R5, R5, R6, RZ ;  /* 0x0000000605050210 */ /* 0x000fe20007ffe0ff */
[----:B------:R1:W-:Y:S01]  /*8610*/  @P1 LDGSTS.E.BYPASS.LTC128B.128 [R213+0x8880], [R2.64+0x180], !P4 ;  /* 0x0888018002d51fae */ /* 0x0003e2000e101d46 */
[C---:B------:R-:W-:Y:S04]  /*8620*/  @P0 LEA R6, P2, R4.reuse, c[0x0][0x250], 0x1 ;  /* 0x0000940004060a11 */ /* 0x040fe800078408ff */
[----:B------:R-:W-:Y:S05]  /*8630*/  @P0 LEA.HI.X R7, R4, c[0x0][0x254], R5, 0x1, P2 ;  /* 0x0000950004070a11 */ /* 0x000fea00010f0c05 */
[----:B------:R1:W-:Y:S04]  /*8640*/  @P0 LDGSTS.E.BYPASS.LTC128B.128 [R217+0x5080], [R6.64], !P3 ;  /* 0x0508000006d90fae */ /* 0x0003e8000d901d46 */
[----:B------:R1:W-:Y:S04]  /*8650*/  @P0 LDGSTS.E.BYPASS.LTC128B.128 [R217+0x6880], [R6.64+0x80], !P6 ;  /* 0x0688008006d90fae */ /* 0x0003e8000f101d46 */
[----:B------:R1:W-:Y:S04]  /*8660*/  @P0 LDGSTS.E.BYPASS.LTC128B.128 [R217+0x8080], [R6.64+0x100], !P5 ;  /* 0x0808010006d90fae */ /* 0x0003e8000e901d46 */
[----:B------:R1:W-:Y:S01]  /*8670*/  @P0 LDGSTS.E.BYPASS.LTC128B.128 [R217+0x9880], [R6.64+0x180], !P4 ;  /* 0x0988018006d90fae */ /* 0x0003e2000e101d46 */
[----:B------:R-:W-:Y:S03]  /*8680*/  ISETP.GT.AND P0, PT, R88, R229, PT ;  /* 0x000000e55800720c */ /* 0x000fe60003f04270 */
[----:B------:R-:W0:Y:S01]  /*8690*/  LDGDEPBAR ;  /* 0x00000000000079af */ /* 0x000e220000000000 */
[----:B------:R-:W-:Y:S04]  /*86a0*/  DEPBAR.LE SB0, 0x0 ;  /* 0x000080000000791a */ /* 0x000fe80000000000 */
[----:B------:R-:W-:Y:S06]  /*86b0*/  BAR.SYNC.DEFER_BLOCKING 0x0 ;  /* 0x0000000000007b1d */ /* 0x000fec0000010000 */
[----:B------:R-:W-:-:S05]  /*86c0*/  @!P0 BRA `(.L_x_1877) ;  /* 0x0000018000008947 */ /* 0x000fca0003800000 */
[----:B-1----:R-:W-:Y:S02]  /*86d0*/  IMAD.MOV.U32 R4, RZ, RZ, R96 ;  /* 0x000000ffff047224 */ /* 0x002fe400078e0060 */
[----:B------:R-:W-:Y:S02]  /*86e0*/  IMAD.MOV.U32 R5, RZ, RZ, R95 ;  /* 0x000000ffff057224 */ /* 0x000fe400078e005f */
[----:B------:R-:W-:Y:S02]  /*86f0*/  IMAD R2, R17, c[0x0][0x208], RZ ;  /* 0x0000820011027a24 */ /* 0x000fe400078e02ff */
[C---:B------:R-:W-:Y:S04]  /*8700*/  IMAD.WIDE.U32 R4, R16.reuse, c[0x0][0x208], R4 ;  /* 0x0000820010047a25 */ /* 0x040fe800078e0004 */
[----:B------:R-:W-:Y:S04]  /*8710*/  IMAD R2, R16, c[0x0][0x20c], R2 ;  /* 0x0000830010027a24 */ /* 0x000fe800078e0202 */
        /* <DEDUP_REMOVED lines=19> */
.L_x_1877:
[----:B-1----:R-:W-:Y:S05]  /*8850*/  BSYNC B0 ;  /* 0x0000000000007941 */ /* 0x002fea0003800000 */
.L_x_1876:
[----:B------:R-:W-:Y:S01]  /*8860*/  ISETP.GE.AND P0, PT, R188, R88, PT ;  /* 0x00000058bc00720c */ /* 0x000fe20003f06270 */
[----:B------:R-:W-:Y:S01]  /*8870*/  @!UPT UIADD3 URZ, URZ, URZ, URZ ;  /* 0x0000003f3f3ff290 */ /* 0x000fe2000fffe03f */
[----:B------:R-:W-:Y:S11]  /*8880*/  BSSY B0, `(.L_x_1878) ;  /* 0x000001c000007945 */ /* 0x000ff60003800000 */
[----:B------:R-:W-:-:S05]  /*8890*/  @P0 BRA `(.L_x_1879) ;  /* 0x000001a000000947 */ /* 0x000fca0003800000 */
[----:B------:R-:W-:Y:S01]  /*88a0*/  IADD3 R2, P0, R16, 0x20, RZ ;  /* 0x0000002010027810 */ /* 0x000fe20007f1e0ff */
        /* <DEDUP_REMOVED lines=25> */
.L_x_1879:
[----:B------:R-:W-:Y:S05]  /*8a40*/  BSYNC B0 ;  /* 0x0000000000007941 */ /* 0x000fea0003800000 */
.L_x_1878:
        /* <DEDUP_REMOVED lines=23> */
[----:B------:R-:W-:Y:S11]  /*8bc0*/  ISETP.NE.AND P2, PT, R115, RZ, PT ;  /* 0x000000ff7300720c */ /* 0x000ff60003f45270 */
        /* <DEDUP_REMOVED lines=12> */
.L_x_1881:
[----:B------:R-:W-:Y:S05]  /*8c90*/  BSYNC B0 ;  /* 0x0000000000007941 */ /* 0x000fea0003800000 */
.L_x_1880:
[----:B------:R-:W0:Y:S01]  /*8ca0*/  LDGDEPBAR ;  /* 0x00000000000079af */ /* 0x000e220000000000 */
[----:B------:R-:W-:Y:S01]  /*8cb0*/  IADD3 R36, R36, -0x1, RZ ;  /* 0xffffffff24247810 */ /* 0x000fe20007ffe0ff */
[----:B------:R-:W-:-:S05]  /*8cc0*/  @P3 BRA `(.L_x_1882) ;  /* 0xffffa82000003947 */ /* 0x000fca000383ffff */
[----:B------:R-:W-:Y:S01]  /*8cd0*/  WARPSYNC 0xffffffff ;  /* 0xffffffff00007948 */ /* 0x000fe20003800000 */
[----:B------:R-:W-:Y:S06]  /*8ce0*/  BAR.SYNC.DEFER_BLOCKING 0x0 ;  /* 0x0000000000007b1d */ /* 0x000fec0000010000 */
.L_x_1841:
[----:B------:R-:W-:Y:S01]  /*8cf0*/  IMAD.MOV.U32 R0, RZ, RZ, c[0x0][0x2c4] ;  /* 0x0000b100ff007624 */ /* 0x000fe200078e00ff */
[----:B-1----:R-:W-:Y:S01]  /*8d00*/  IADD3 R2, R240, 0x1, -R239 ;  /* 0x00000001f0027810 */ /* 0x002fe20007ffe8ef */
[----:B------:R-:W-:-:S02]  /*8d10*/  IMAD.MOV.U32 R4, RZ, RZ, c[0x0][0x32c] ;  /* 0x0000cb00ff047624 */ /* 0x000fc400078e00ff */
        /* <DEDUP_REMOVED lines=20> */
.L_x_1885:
[----:B------:R-:W-:-:S13]  /*8e60*/  ISETP.NE.AND P0, PT, R4, 0x1, PT ;  /* 0x000000010400780c */ /* 0x000fda0003f05270 */
[----:B------:R-:W-:-:S05]  /*8e70*/  @P0 IMAD.HI.U32 R0, R2, c[0x0][0x330], RZ ;  /* 0x0000cc0002000a27 */ /* 0x000fca00078e00ff */
[----:B------:R-:W-:Y:S02]  /*8e80*/  @P0 SHF.R.U32.HI R2, RZ, c[0x0][0x334], R0 ;  /* 0x0000cd00ff020a19 */ /* 0x000fe40000011600 */
.L_x_1886:
[----:B------:R-:W-:Y:S05]  /*8e90*/  BSYNC B0 ;  /* 0x0000000000007941 */ /* 0x000fea0003800000 */
.L_x_1884:
[----:B------:R-:W-:-:S05]  /*8ea0*/  IMAD R2, R2, R4, c[0x0][0x32c] ;  /* 0x0000cb0002027624 */ /* 0x000fca00078e0204 */
[----:B------:R-:W-:-:S04]  /*8eb0*/  IMNMX R3, R3, R2, PT ;  /* 0x0000000203037217 */ /* 0x000fc80003800200 */
.L_x_1883:
[----:B------:R-:W-:Y:S01]  /*8ec0*/  IADD3 R3, R3, 0x2f, RZ ;  /* 0x0000002f03037810 */ /* 0x000fe20007ffe0ff */
[----:B------:R-:W-:-:S04]  /*8ed0*/  @P3 IMAD.HI.U32 R2, R243, c[0x0][0x2c8], RZ ;  /* 0x0000b200f3023a27 */ /* 0x000fc800078e00ff */
[----:B------:R-:W-:-:S04]  /*8ee0*/  IMAD.HI R3, R3, 0x2aaaaaab, RZ ;  /* 0x2aaaaaab03037827 */ /* 0x000fc800078e02ff */
[----:B------:R-:W-:Y:S01]  /*8ef0*/  IMAD.MOV.U32 R0, RZ, RZ, R243 ;  /* 0x000000ffff007224 */ /* 0x000fe200078e00f3 */
[----:B------:R-:W-:Y:S02]  /*8f00*/  @P3 SHF.R.U32.HI R0, RZ, c[0x0][0x2cc], R2 ;  /* 0x0000b300ff003a19 */ /* 0x000fe40000011602 */
        /* <DEDUP_REMOVED lines=16> */
.L_x_1889:
[----:B------:R-:W-:-:S04]  /*9010*/  MOV R3, c[0x0][0x32c] ;  /* 0x0000cb0000037a02 */ /* 0x000fc80000000f00 */
[----:B------:R-:W-:-:S13]  /*9020*/  ISETP.NE.AND P0, PT, R3, 0x1, PT ;  /* 0x000000010300780c */ /* 0x000fda0003f05270 */
[----:B------:R-:W-:-:S05]  /*9030*/  @P0 IMAD.HI.U32 R3, R0, c[0x0][0x330], RZ ;  /* 0x0000cc0000030a27 */ /* 0x000fca00078e00ff */
[----:B------:R-:W-:Y:S02]  /*9040*/  @P0 SHF.R.U32.HI R0, RZ, c[0x0][0x334], R3 ;  /* 0x0000cd00ff000a19 */ /* 0x000fe40000011603 */
.L_x_1890:
[----:B------:R-:W-:Y:S05]  /*9050*/  BSYNC B0 ;  /* 0x0000000000007941 */ /* 0x000fea0003800000 */
.L_x_1888:
[----:B------:R-:W-:-:S05]  /*9060*/  IMAD R0, R0, c[0x0][0x32c], RZ ;  /* 0x0000cb0000007a24 */ /* 0x000fca00078e02ff */
[----:B------:R-:W-:-:S05]  /*9070*/  IMNMX R2, R2, R0, !PT ;  /* 0x0000000002027217 */ /* 0x000fca0007800200 */
.L_x_1887:
[----:B------:R-:W-:Y:S01]  /*9080*/  IMAD.HI R2, R2, 0x2aaaaaab, RZ ;  /* 0x2aaaaaab02027827 */ /* 0x000fe200078e02ff */
[----:B------:R-:W-:Y:S04]  /*9090*/  BSSY B0, `(.L_x_1891) ;  /* 0x0000025000007945 */ /* 0x000fe80003800000 */
[----:B------:R-:W-:-:S04]  /*90a0*/  SHF.R.U32.HI R0, RZ, 0x1f, R2 ;  /* 0x0000001fff007819 */ /* 0x000fc80000011602 */
[----:B------:R-:W-:Y:S01]  /*90b0*/  LEA.HI.SX32 R2, R2, R0, 0x1d ;  /* 0x0000000002027211 */ /* 0x000fe200078feaff */
[----:B------:R-:W-:-:S03]  /*90c0*/  IMAD.MOV.U32 R0, RZ, RZ, RZ ;  /* 0x000000ffff007224 */ /* 0x000fc600078e00ff */
[----:B------:R-:W-:-:S04]  /*90d0*/  IMNMX R5, RZ, R2, !PT ;  /* 0x00000002ff057217 */ /* 0x000fc80007800200 */
        /* <DEDUP_REMOVED lines=32> */
.L_x_1892:
[----:B------:R-:W-:Y:S05]  /*92e0*/  BSYNC B0 ;  /* 0x0000000000007941 */ /* 0x000fea0003800000 */
.L_x_1891:
        /* <DEDUP_REMOVED lines=66> */
[----:B--2---:R-:W-:-:S04]  /*9710*/  IMAD R232, R2, R0, R5 ;  /* 0x0000000002e87224 */ /* 0x004fc800078e0205 */
[--C-:B------:R-:W-:Y:S01]  /*9720*/  IMAD.IADD R2, R232, 0x1, R0.reuse ;  /* 0x00000001e8027824 */ /* 0x100fe200078e0200 */
[----:B------:R-:W-:-:S04]  /*9730*/  PRMT R0, RZ, 0x7610, R0 ;  /* 0x00007610ff007816 */ /* 0x000fc80000000000 */
[----:B------:R-:W-:-:S04]  /*9740*/  IMNMX R18, R6, R2, PT ;  /* 0x0000000206127217 */ /* 0x000fc80003800200 */
[----:B------:R-:W-:Y:S01]  /*9750*/  ISETP.GT.AND P0, PT, R18, R232, PT ;  /* 0x000000e81200720c */ /* 0x000fe20003f04270 */
[----:B------:R1:W-:-:S12]  /*9760*/  STL [R1+0x4], R18 ;  /* 0x0000041201007387 */ /* 0x0003d80000100800 */
[----:B------:R-:W-:Y:S05]  /*9770*/  @!P0 BRA `(.L_x_1893) ;  /* 0x00016d4000008947 */ /* 0x000fea0003800000 */
[----:B------:R-:W2:Y:S01]  /*9780*/  LDL R19, [R1] ;  /* 0x0000000001137983 */ /* 0x000ea20000100800 */
[----:B------:R-:W-:-:S03]  /*9790*/  ISETP.NE.U32.AND P0, PT, RZ, c[0x0][0x340], PT ;  /* 0x0000d000ff007a0c */ /* 0x000fc60003f05070 */
[----:B------:R-:W3:Y:S01]  /*97a0*/  S2R R7, SR_TID.X ;  /* 0x0000000000077919 */ /* 0x000ee20000002100 */
[----:B------:R-:W-:-:S13]  /*97b0*/  ISETP.NE.AND.EX P1, PT, RZ, c[0x0][0x344], PT, P0 ;  /* 0x0000d100ff007a0c */ /* 0x000fda0003f25300 */
[----:B------:R-:W-:-:S04]  /*97c0*/  @P1 IMAD.MOV.U32 R2, RZ, RZ, 0x4 ;  /* 0x00000004ff021424 */ /* 0x000fc800078e00ff */
[----:B------:R-:W-:-:S05]  /*97d0*/  @P1 IMAD.WIDE R2, R251, R2, c[0x0][0x340] ;  /* 0x0000d000fb021625 */ /* 0x000fca00078e0202 */
[----:B------:R3:W4:Y:S01]  /*97e0*/  @P1 LDG.E R17, [R2.64] ;  /* 0x0000000602111981 */ /* 0x000722000c1e1900 */
[----:B------:R-:W-:Y:S02]  /*97f0*/  SHF.R.S32.HI R0, RZ, 0x1f, R176 ;  /* 0x0000001fff007819 */ /* 0x000fe400000114b0 */
[----:B------:R-:W-:Y:S02]  /*9800*/  ISETP.NE.U32.AND P0, PT, RZ, c[0x0][0x348], PT ;  /* 0x0000d200ff007a0c */ /* 0x000fe40003f05070 */
[----:B------:R-:W-:Y:S01]  /*9810*/  SHF.R.S32.HI R15, RZ, 0x1f, R251 ;  /* 0x0000001fff0f7819 */ /* 0x000fe200000114fb */
[----:B------:R-:W-:Y:S01]  /*9820*/  IMAD R0, R0, c[0x0][0x178], RZ ;  /* 0x00005e0000007a24 */ /* 0x000fe200078e02ff */
[----:B------:R-:W-:Y:S02]  /*9830*/  ISETP.NE.AND.EX P0, PT, RZ, c[0x0][0x34c], PT, P0 ;  /* 0x0000d300ff007a0c */ /* 0x000fe40003f05300 */
[----:B------:R-:W-:Y:S01]  /*9840*/  SHF.R.S32.HI R9, RZ, 0x1f, R229 ;  /* 0x0000001fff097819 */ /* 0x000fe200000114e5 */
[----:B------:R-:W-:Y:S01]  /*9850*/  IMAD R0, R176, c[0x0][0x17c], R0 ;  /* 0x00005f00b0007a24 */ /* 0x000fe200078e0200 */
[----:B------:R-:W-:-:S02]  /*9860*/  SEL R6, R15, RZ, !P0 ;  /* 0x000000ff0f067207 */ /* 0x000fc40004000000 */
[----:B------:R-:W-:Y:S02]  /*9870*/  ISETP.GE.AND P2, PT, R136, c[0x0][0x1d4], PT ;  /* 0x0000750088007a0c */ /* 0x000fe40003f46270 */
[----:B------:R-:W-:Y:S01]  /*9880*/  LOP3.LUT R212, R212, 0xfffffdff, RZ, 0xc0, !PT ;  /* 0xfffffdffd4d47812 */ /* 0x000fe200078ec0ff */
[----:B------:R-:W-:Y:S01]  /*9890*/  IMAD R6, R6, c[0x0][0x1c0], RZ ;  /* 0x0000700006067a24 */ /* 0x000fe200078e02ff */
[----:B------:R-:W-:Y:S02]  /*98a0*/  IADD3 R122, R18, -0x1, RZ ;  /* 0xffffffff127a7810 */ /* 0x000fe40007ffe0ff */
[----:B------:R-:W-:Y:S02]  /*98b0*/  ISETP.GE.AND P4, PT, R230, c[0x0][0x198], PT ;  /* 0x00006600e6007a0c */ /* 0x000fe40003f86270 */
[----:B---3--:R-:W-:-:S04]  /*98c0*/  LEA.HI R2, R187, R7, RZ, 0x3 ;  /* 0x00000007bb027211 */ /* 0x008fc800078f18ff */
[----:B------:R-:W-:Y:S01]  /*98d0*/  LOP3.LUT R4, R2, 0xfffffff8, RZ, 0xc0, !PT ;  /* 0xfffffff802047812 */ /* 0x000fe200078ec0ff */
[----:B------:R-:W-:-:S04]  /*98e0*/  IMAD.WIDE.U32 R2, R176, c[0x0][0x178], RZ ;  /* 0x00005e00b0027a25 */ /* 0x000fc800078e00ff */
[----:B------:R-:W-:Y:S01]  /*98f0*/  IMAD.IADD R100, R7, 0x1, -R4 ;  /* 0x0000000107647824 */ /* 0x000fe200078e0a04 */
[----:B------:R-:W-:Y:S01]  /*9900*/  SEL R4, R251, RZ, !P0 ;  /* 0x000000fffb047207 */ /* 0x000fe20004000000 */
[----:B------:R-:W-:-:S03]  /*9910*/  IMAD.IADD R3, R3, 0x1, R0 ;  /* 0x0000000103037824 */ /* 0x000fc600078e0200 */
[----:B------:R-:W-:-:S05]  /*9920*/  LEA R0, R100, R229, 0x5 ;  /* 0x000000e564007211 */ /* 0x000fca00078e28ff */
[----:B------:R-:W-:-:S04]  /*9930*/  IMAD.IADD R5, R243, 0x1, R0 ;  /* 0x00000001f3057824 */ /* 0x000fc800078e0200 */
[----:B------:R-:W-:-:S04]  /*9940*/  @P3 IMAD.HI.U32 R7, R5, c[0x0][0x2c8], RZ ;  /* 0x0000b20005073a27 */ /* 0x000fc800078e00ff */
[----:B------:R-:W-:Y:S01]  /*9950*/  IMAD.MOV.U32 R0, RZ, RZ, R5 ;  /* 0x000000ffff007224 */ /* 0x000fe200078e0005 */
[----:B------:R-:W-:Y:S01]  /*9960*/  @P3 SHF.R.U32.HI R0, RZ, c[0x0][0x2cc], R7 ;  /* 0x0000b300ff003a19 */ /* 0x000fe20000011607 */
[----:B------:R-:W-:Y:S01]  /*9970*/  IMAD R7, R4, c[0x0][0x1c4], R6 ;  /* 0x0000710004077a24 */ /* 0x000fe200078e0206 */
[----:B------:R-:W-:Y:S02]  /*9980*/  ISETP.GE.AND P3, PT, R139, c[0x0][0x1d4], PT ;  /* 0x000075008b007a0c */ /* 0x000fe40003f66270 */
[--C-:B------:R-:W-:Y:S01]  /*9990*/  SHF.R.S32.HI R6, RZ, 0x1f, R0.reuse ;  /* 0x0000001fff067819 */ /* 0x100fe20000011400 */
[----:B------:R-:W-:-:S04]  /*99a0*/  IMAD.MOV R8, RZ, RZ, -R0 ;  /* 0x000000ffff087224 */ /* 0x000fc800078e0a00 */
[----:B------:R-:W-:Y:S02]  /*99b0*/  IMAD R6, R6, c[0x0][0x1b0], RZ ;  /* 0x00006c0006067a24 */ /* 0x000fe400078e02ff */
[----:B------:R-:W-:Y:S02]  /*99c0*/  IMAD R5, R8, c[0x0][0x2c4], R5 ;  /* 0x0000b10008057a24 */ /* 0x000fe400078e0205 */
[----:B------:R-:W-:Y:S02]  /*99d0*/  IMAD R14, R0, c[0x0][0x1b4], R6 ;  /* 0x00006d00000e7a24 */ /* 0x000fe400078e0206 */
[----:B------:R-:W-:-:S04]  /*99e0*/  @P3 LOP3.LUT R212, R212, 0x200, RZ, 0xfc, !PT ;  /* 0x00000200d4d43812 */ /* 0x000fc800078efcff */
[----:B------:R-:W-:-:S04]  /*99f0*/  LOP3.LUT R212, R212, 0xfffffbff, RZ, 0xc0, !PT ;  /* 0xfffffbffd4d47812 */ /* 0x000fc800078ec0ff */
[----:B------:R-:W-:-:S04]  /*9a00*/  @P2 LOP3.LUT R212, R212, 0x400, RZ, 0xfc, !PT ;  /* 0x00000400d4d42812 */ /* 0x000fc800078efcff */
[----:B------:R-:W-:Y:S01]  /*9a10*/  LOP3.LUT R212, R212, 0xfffffeff, RZ, 0xc0, !PT ;  /* 0xfffffeffd4d47812 */ /* 0x000fe200078ec0ff */
[----:B--2---:R-:W-:-:S04]  /*9a20*/  IMAD.WIDE.U32 R2, R19, c[0x0][0x1b8], R2 ;  /* 0x00006e0013027a25 */ /* 0x004fc800078e0002 */
[----:B------:R-:W-:-:S04]  /*9a30*/  IMAD R3, R19, c[0x0][0x1bc], R3 ;  /* 0x00006f0013037a24 */ /* 0x000fc800078e0203 */
[----:B------:R-:W-:Y:S01]  /*9a40*/  IMAD.WIDE.U32 R2, R4, c[0x0][0x1c0], R2 ;  /* 0x0000700004027a25 */ /* 0x000fe200078e0002 */
[----:B------:R-:W-:-:S04]  /*9a50*/  IADD3 R4, P0, R229, R11, RZ ;  /* 0x0000000be5047210 */ /* 0x000fc80007f1e0ff */
[----:B------:R-:W-:Y:S02]  /*9a60*/  IADD3 R3, R3, R7, RZ ;  /* 0x0000000703037210 */ /* 0x000fe40007ffe0ff */
[----:B------:R-:W-:-:S03]  /*9a70*/  LEA.HI.X.SX32 R12, R11, R9, 0x1, P0 ;  /* 0x000000090b0c7211 */ /* 0x000fc600000f0eff */
[----:B------:R-:W-:-:S04]  /*9a80*/  IMAD.WIDE.U32 R6, R0, c[0x0][0x1b0], R2 ;  /* 0x00006c0000067a25 */ /* 0x000fc800078e0002 */
[----:B------:R-:W-:Y:S02]  /*9a90*/  IMAD.MOV.U32 R2, RZ, RZ, R136 ;  /* 0x000000ffff027224 */ /* 0x000fe400078e0088 */
[----:B------:R-:W-:Y:S02]  /*9aa0*/  IMAD.MOV.U32 R3, RZ, RZ, R137 ;  /* 0x000000ffff037224 */ /* 0x000fe400078e0089 */
[----:B------:R-:W-:Y:S02]  /*9ab0*/  IMAD R0, R12, c[0x0][0x208], RZ ;  /* 0x000082000c007a24 */ /* 0x000fe400078e02ff */
[----:B------:R-:W-:-:S04]  /*9ac0*/  IMAD.WIDE.U32 R10, R4, c[0x0][0x1e0], R2 ;  /* 0x00007800040a7a25 */ /* 0x000fc800078e0002 */
[----:B------:R-:W-:Y:S01]  /*9ad0*/  IMAD.WIDE.U32 R8, R4, c[0x0][0x208], R2 ;  /* 0x0000820004087a25 */ /* 0x000fe200078e0002 */
[----:B------:R-:W-:Y:S02]  /*9ae0*/  SHF.R.S32.HI R2, RZ, 0x1f, R5 ;  /* 0x0000001fff027819 */ /* 0x000fe40000011405 */
[----:B------:R-:W-:Y:S01]  /*9af0*/  IADD3 R3, R7, R14, RZ ;  /* 0x0000000e07037210 */ /* 0x000fe20007ffe0ff */
[----:B------:R-:W-:Y:S01]  /*9b00*/  IMAD R13, R12, c[0x0][0x1e0], RZ ;  /* 0x000078000c0d7a24 */ /* 0x000fe200078e02ff */
[----:B------:R-:W-:Y:S01]  /*9b10*/  SEL R7, RZ, 0xffffffff, P3 ;  /* 0xffffffffff077807 */ /* 0x000fe20001800000 */
[----:B------:R-:W-:Y:S01]  /*9b20*/  IMAD R12, R4, c[0x0][0x20c], R0 ;  /* 0x00008300040c7a24 */ /* 0x000fe200078e0200 */
[----:B------:R-:W-:Y:S01]  /*9b30*/  ISETP.GE.AND P3, PT, R230, c[0x0][0x1d4], PT ;  /* 0x00007500e6007a0c */ /* 0x000fe20003f66270 */
[----:B------:R-:W-:Y:S02]  /*9b40*/  IMAD R0, R2, c[0x0][0x1a8], RZ ;  /* 0x00006a0002007a24 */ /* 0x000fe400078e02ff */
[----:B------:R-:W-:Y:S01]  /*9b50*/  IMAD.MOV.U32 R2, RZ, RZ, R6 ;  /* 0x000000ffff027224 */ /* 0x000fe200078e0006 */
[----:B------:R-:W-:Y:S01]  /*9b60*/  MOV R6, R10 ;  /* 0x0000000a00067202 */ /* 0x000fe20000000f00 */
[----:B------:R-:W-:-:S02]  /*9b70*/  IMAD R0, R5, c[0x0][0x1ac], R0 ;  /* 0x00006b0005007a24 */ /* 0x000fc400078e0200 */
[----:B------:R-:W-:-:S04]  /*9b80*/  IMAD.WIDE.U32 R2, R5, c[0x0][0x1a8], R2 ;  /* 0x00006a0005027a25 */ /* 0x000fc800078e0002 */
[----:B------:R-:W-:Y:S01]  /*9b90*/  IMAD.IADD R0, R3, 0x1, R0 ;  /* 0x0000000103007824 */ /* 0x000fe200078e0200 */
[----:B------:R-:W-:Y:S01]  /*9ba0*/  LEA R16, P0, R2, c[0x0][0x160], 0x1 ;  /* 0x0000580002107a11 */ /* 0x000fe200078008ff */
[----:B------:R-:W-:Y:S01]  /*9bb0*/  IMAD.IADD R5, R9, 0x1, R12 ;  /* 0x0000000109057824 */ /* 0x000fe200078e020c */
[----:B----4-:R-:W-:Y:S01]  /*9bc0*/  @P1 SHF.R.S32.HI R3, RZ, 0x1f, R17 ;  /* 0x0000001fff031819 */ /* 0x010fe20000011411 */
[----:B------:R-:W-:Y:S01]  /*9bd0*/  IMAD R13, R4, c[0x0][0x1e4], R13 ;  /* 0x00007900040d7a24 */ /* 0x000fe200078e020d */
[----:B------:R-:W-:Y:S01]  /*9be0*/  LEA.HI.X R12, R2, c[0x0][0x164], R0, 0x1, P0 ;  /* 0x00005900020c7a11 */ /* 0x000fe200000f0c00 */
[----:B------:R-:W-:Y:S01]  /*9bf0*/  IMAD.SHL.U32 R7, R7, 0x2, RZ ;  /* 0x0000000207077824 */ /* 0x000fe200078e00ff */
[----:B------:R-:W-:Y:S01]  /*9c00*/  SEL R4, RZ, 0x1, P2 ;  /* 0x00000001ff047807 */ /* 0x000fe20001000000 */
[----:B------:R-:W-:Y:S01]  /*9c10*/  @P1 IMAD.MOV.U32 R2, RZ, RZ, R17 ;  /* 0x000000ffff021224 */ /* 0x000fe200078e0011 */
[----:B------:R-:W-:Y:S01]  /*9c20*/  ISETP.NE.U32.AND P0, PT, RZ, c[0x0][0x350], PT ;  /* 0x0000d400ff007a0c */ /* 0x000fe20003f05070 */
[----:B------:R-:W-:Y:S01]  /*9c30*/  @!P1 IMAD.MOV.U32 R3, RZ, RZ, R15 ;  /* 0x000000ffff039224 */ /* 0x000fe200078e000f */
[----:B------:R-:W-:Y:S01]  /*9c40*/  LOP3.LUT R14, R7, 0x2, R4, 0xe2, !PT ;  /* 0x00000002070e7812 */ /* 0x000fe200078ee204 */
[----:B------:R-:W-:Y:S01]  /*9c50*/  IMAD.MOV.U32 R4, RZ, RZ, R8 ;  /* 0x000000ffff047224 */ /* 0x000fe200078e0008 */
[----:B------:R-:W-:Y:S01]  /*9c60*/  @!P1 MOV R2, R251 ;  /* 0x000000fb00029202 */ /* 0x000fe20000000f00 */
[----:B------:R-:W-:Y:S01]  /*9c70*/  IMAD.IADD R15, R229, 0x1, R243 ;  /* 0x00000001e50f7824 */ /* 0x000fe200078e02f3 */
[----:B------:R-:W-:Y:S01]  /*9c80*/  ISETP.NE.AND.EX P0, PT, RZ, c[0x0][0x354], PT, P0 ;  /* 0x0000d500ff007a0c */ /* 0x000fe20003f05300 */
[----:B------:R-:W-:Y:S01]  /*9c90*/  IMAD.WIDE.U32 R4, R19, c[0x0][0x210], R4 ;  /* 0x0000840013047a25 */ /* 0x000fe200078e0004 */
[----:B------:R-:W-:-:S02]  /*9ca0*/  IADD3 R7, R11, R13, RZ ;  /* 0x0000000d0b077210 */ /* 0x000fc40007ffe0ff */
[----:B------:R-:W-:Y:S01]  /*9cb0*/  ISETP.GE.AND P2, PT, R231, c[0x0][0x1d4], PT ;  /* 0x00007500e7007a0c */ /* 0x000fe20003f46270 */
[C---:B------:R-:W-:Y:S01]  /*9cc0*/  IMAD R5, R19.reuse, c[0x0][0x214], R5 ;  /* 0x0000850013057a24 */ /* 0x040fe200078e0205 */
[----:B------:R-:W-:Y:S01]  /*9cd0*/  SEL R0, R2, RZ, !P0 ;  /* 0x000000ff02007207 */ /* 0x000fe20004000000 */
[C---:B------:R-:W-:Y:S01]  /*9ce0*/  IMAD.WIDE.U32 R6, R19.reuse, c[0x0][0x1e8], R6 ;  /* 0x00007a0013067a25 */ /* 0x040fe200078e0006 */
[----:B------:R-:W-:Y:S02]  /*9cf0*/  SEL R9, RZ, 0x4, P3 ;  /* 0x00000004ff097807 */ /* 0x000fe40001800000 */
[----:B------:R-:W-:Y:S01]  /*9d00*/  SEL R8, RZ, 0x8, P2 ;  /* 0x00000008ff087807 */ /* 0x000fe20001000000 */
[----:B------:R-:W-:Y:S01]  /*9d10*/  IMAD R7, R19, c[0x0][0x1ec], R7 ;  /* 0x00007b0013077a24 */ /* 0x000fe200078e0207 */
[----:B------:R-:W-:Y:S01]  /*9d20*/  SEL R2, R3, RZ, !P0 ;  /* 0x000000ff03027207 */ /* 0x000fe20004000000 */
[----:B------:R-:W-:Y:S01]  /*9d30*/  IMAD.WIDE.U32 R236, R0, c[0x0][0x218], R4 ;  /* 0x0000860000ec7a25 */ /* 0x000fe200078e0004 */
[----:B------:R-:W-:-:S02]  /*9d40*/  LOP3.LUT R127, R8, R14, R9, 0xfe, !PT ;  /* 0x0000000e087f7212 */ /* 0x000fc400078efe09 */
[----:B------:R-:W-:Y:S01]  /*9d50*/  @P3 LOP3.LUT R212, R212, 0x100, RZ, 0xfc, !PT ;  /* 0x00000100d4d43812 */ /* 0x000fe200078efcff */
[C---:B------:R-:W-:Y:S01]  /*9d60*/  IMAD R8, R2.reuse, c[0x0][0x1f0], RZ ;  /* 0x00007c0002087a24 */ /* 0x040fe200078e02ff */
[----:B------:R-:W-:Y:S01]  /*9d70*/  ISETP.GE.AND P1, PT, R139, c[0x0][0x198], PT ;  /* 0x000066008b007a0c */ /* 0x000fe20003f26270 */
[----:B------:R-:W-:Y:S01]  /*9d80*/  IMAD R3, R2, c[0x0][0x218], RZ ;  /* 0x0000860002037a24 */ /* 0x000fe200078e02ff */
[----:B------:R-:W-:Y:S01]  /*9d90*/  LOP3.LUT R212, R212, 0xffffff7f, RZ, 0xc0, !PT ;  /* 0xffffff7fd4d47812 */ /* 0x000fe200078ec0ff */
[----:B------:R-:W-:Y:S01]  /*9da0*/  IMAD.WIDE.U32 R234, R0, c[0x0][0x1f0], R6 ;  /* 0x00007c0000ea7a25 */ /* 0x000fe200078e0006 */
[----:B------:R-:W-:Y:S02]  /*9db0*/  ISETP.GE.AND P3, PT, R231, c[0x0][0x198], PT ;  /* 0x00006600e7007a0c */ /* 0x000fe40003f66270 */
[----:B------:R-:W-:Y:S01]  /*9dc0*/  @P2 LOP3.LUT R212, R212, 0x80, RZ, 0xfc, !PT ;  /* 0x00000080d4d42812 */ /* 0x000fe200078efcff */
[----:B------:R-:W-:Y:S01]  /*9dd0*/  IMAD R2, R0, c[0x0][0x1f4], R8 ;  /* 0x00007d0000027a24 */ /* 0x000fe200078e0208 */
[----:B------:R-:W-:Y:S01]  /*9de0*/  ISETP.GE.AND P2, PT, R136, c[0x0][0x198], PT ;  /* 0x0000660088007a0c */ /* 0x000fe20003f46270 */
[----:B------:R-:W-:-:S03]  /*9df0*/  IMAD R0, R0, c[0x0][0x21c], R3 ;  /* 0x0000870000007a24 */ /* 0x000fc600078e0203 */
[----:B------:R-:W-:Y:S01]  /*9e00*/  IADD3 R233, R235, R2, RZ ;  /* 0x00000002ebe97210 */ /* 0x000fe20007ffe0ff */
[----:B------:R-:W-:Y:S01]  /*9e10*/  IMAD.IADD R238, R237, 0x1, R0 ;  /* 0x00000001edee7824 */ /* 0x000fe200078e0200 */
[----:B------:R-:W-:Y:S05]  /*9e20*/  BRA.DIV ~URZ, `(.L_x_1894) ;  /* 0x0001bdc27f007947 */ /* 0x000fea000b800000 */
[----:B------:R2:W3:Y:S02]  /*9e30*/  SHFL.IDX PT, R4, R12, RZ, 0x181f ;  /* 0x00181fff0c047589 */ /* 0x0004e400000e0000 */
.L_x_2087:
[----:B------:R-:W-:Y:S05]  /*9e40*/  BRA.DIV ~URZ, `(.L_x_1895) ;  /* 0x0001be127f007947 */ /* 0x000fea000b800000 */
[----:B------:R4:W1:Y:S02]  /*9e50*/  SHFL.IDX PT, R2, R16, RZ, 0x181f ;  /* 0x00181fff10027589 */ /* 0x00086400000e0000 */
.L_x_2088:
        /* <DEDUP_REMOVED lines=10> */
[----:B-1----:R-:W-:-:S04]  /*9f00*/  LEA R10, P0, R136, R2, 0x1 ;  /* 0x00000002880a7211 */ /* 0x002fc800078008ff */
[----:B---3--:R-:W-:Y:S02]  /*9f10*/  LEA.HI.X R11, R136, R4, R137, 0x1, P0 ;  /* 0x00000004880b7211 */ /* 0x008fe400000f0c89 */
        /* <DEDUP_REMOVED lines=13> */
.L_x_1897:
[----:B------:R-:W-:Y:S05]  /*9ff0*/  BSYNC B0 ;  /* 0x0000000000007941 */ /* 0x000fea0003800000 */
.L_x_1896:
[----:B------:R-:W-:Y:S05]  /*a000*/  BRA.DIV ~URZ, `(.L_x_1898) ;  /* 0x0001bcc27f007947 */ /* 0x000fea000b800000 */
[----:B---3--:R3:W2:Y:S04]  /*a010*/  SHFL.IDX PT, R4, R12, 0x1, 0x181f ;  /* 0x00381f000c047f89 */ /* 0x0086a800000e0000 */
[----:B-1----:R3:W1:Y:S02]  /*a020*/  SHFL.IDX PT, R2, R16, 0x1, 0x181f ;  /* 0x00381f0010027f89 */ /* 0x00266400000e0000 */
.L_x_2089:
[----:B------:R-:W-:Y:S01]  /*a030*/  IADD3 R3, R15, 0x20, RZ ;  /* 0x000000200f037810 */ /* 0x000fe20007ffe0ff */
[----:B------:R-:W-:Y:S01]  /*a040*/  BSSY B0, `(.L_x_1899) ;  /* 0x0000014000007945 */ /* 0x000fe20003800000 */
[----:B------:R-:W-:Y:S02]  /*a050*/  LOP3.LUT R212, R212, 0xfffffffe, RZ, 0xc0, !PT ;  /* 0xfffffffed4d47812 */ /* 0x000fe400078ec0ff */
[----:B------:R-:W-:-:S13]  /*a060*/  ISETP.GE.AND P0, PT, R3, R41, PT ;  /* 0x000000290300720c */ /* 0x000fda0003f06270 */
[----:B------:R-:W-:Y:S01]  /*a070*/  @P0 LOP3.LUT R212, R212, 0x1, RZ, 0xfc, !PT ;  /* 0x00000001d4d40812 */ /* 0x000fe200078efcff */
        /* <DEDUP_REMOVED lines=16> */
.L_x_1900:
[----:B------:R-:W-:Y:S05]  /*a180*/  BSYNC B0 ;  /* 0x0000000000007941 */ /* 0x000fea0003800000 */
.L_x_1899:
[----:B------:R-:W-:Y:S05]  /*a190*/  BRA.DIV ~URZ, `(.L_x_1901) ;  /* 0x0001bc027f007947 */ /* 0x000fea000b800000 */
[----:B--2---:R2:W3:Y:S02]  /*a1a0*/  SHFL.IDX PT, R4, R12, 0x2, 0x181f ;  /* 0x00581f000c047f89 */ /* 0x0044e400000e0000 */
.L_x_2090:
[----:B------:R-:W-:Y:S05]  /*a1b0*/  BRA.DIV ~URZ, `(.L_x_1902) ;  /* 0x0001bc527f007947 */ /* 0x000fea000b800000 */
[----:B-1----:R1:W2:Y:S02]  /*a1c0*/  SHFL.IDX PT, R2, R16, 0x2, 0x181f ;  /* 0x00581f0010027f89 */ /* 0x0022a400000e0000 */
.L_x_2091:
[----:B------:R-:W-:Y:S01]  /*a1d0*/  IADD3 R3, R15, 0x40, RZ ;  /* 0x000000400f037810 */ /* 0x000fe20007ffe0ff */
[----:B------:R-:W-:Y:S01]  /*a1e0*/  BSSY B0, `(.L_x_1903) ;  /* 0x0000014000007945 */ /* 0x000fe20003800000 */
[----:B------:R-:W-:Y:S02]  /*a1f0*/  LOP3.LUT R212, R212, 0xfffffffd, RZ, 0xc0, !PT ;  /* 0xfffffffdd4d47812 */ /* 0x000fe400078ec0ff */
[----:B------:R-:W-:-:S13]  /*a200*/  ISETP.GE.AND P0, PT, R3, R41, PT ;  /* 0x000000290300720c */ /* 0x000fda0003f06270 */
[----:B------:R-:W-:Y:S01]  /*a210*/  @P0 LOP3.LUT R212, R212, 0x2, RZ, 0xfc, !PT ;  /* 0x00000002d4d40812 */ /* 0x000fe200078efcff */
[----:B------:R-:W-:Y:S05]  /*a220*/  @P0 BRA `(.L_x_1904) ;  /* 0x000000f000000947 */ /* 0x000fea0003800000 */
[----:B--2---:R-:W-:-:S04]  /*a230*/  LEA R10, P0, R136, R2, 0x1 ;  /* 0x00000002880a7211 */ /* 0x004fc800078008ff */
        /* <DEDUP_REMOVED lines=14> */
.L_x_1904:
[----:B------:R-:W-:Y:S05]  /*a320*/  BSYNC B0 ;  /* 0x0000000000007941 */ /* 0x000fea0003800000 */
.L_x_1903:
[----:B------:R-:W-:Y:S05]  /*a330*/  BRA.DIV ~URZ, `(.L_x_1905) ;  /* 0x0001bb427f007947 */ /* 0x000fea000b800000 */
[----:B---3--:R3:W1:Y:S04]  /*a340*/  SHFL.IDX PT, R4, R12, 0x3, 0x181f ;  /* 0x00781f000c047f89 */ /* 0x00866800000e0000 */
[----:B--2---:R3:W2:Y:S02]  /*a350*/  SHFL.IDX PT, R2, R16, 0x3, 0x181f ;  /* 0x00781f0010027f89 */ /* 0x0046a400000e0000 */
.L_x_2092:
[----:B---3--:R-:W3:Y:S01]  /*a360*/  LDL R147, [R1+0x4] ;  /* 0x0000040001937983 */ /* 0x008ee20000100800 */
[----:B------:R-:W-:Y:S01]  /*a370*/  IADD3 R3, R15, 0x60, RZ ;  /* 0x000000600f037810 */ /* 0x000fe20007ffe0ff */
[----:B------:R-:W-:Y:S01]  /*a380*/  IMAD.MOV.U32 R101, RZ, RZ, 0x30 ;  /* 0x00000030ff657424 */ /* 0x000fe200078e00ff */
[----:B------:R-:W-:Y:S01]  /*a390*/  SHF.R.S32.HI R133, RZ, 0x1f, R122 ;  /* 0x0000001fff857819 */ /* 0x000fe2000001147a */
[----:B------:R-:W-:Y:S01]  /*a3a0*/  IMAD.MOV.U32 R134, RZ, RZ, R234 ;  /* 0x000000ffff867224 */ /* 0x000fe200078e00ea */
[----:B------:R-:W-:Y:S01]  /*a3b0*/  ISETP.GE.AND P5, PT, R3, R41, PT ;  /* 0x000000290300720c */ /* 0x000fe20003fa6270 */
[----:B------:R-:W-:Y:S01]  /*a3c0*/  IMAD.MOV.U32 R135, RZ, RZ, R233 ;  /* 0x000000ffff877224 */ /* 0x000fe200078e00e9 */
[----:B-1--4-:R-:W-:Y:S01]  /*a3d0*/  P2R R16, PR, RZ, 0x40 ;  /* 0x00000040ff107803 */ /* 0x012fe20000000000 */
[----:B------:R-:W-:Y:S01]  /*a3e0*/  IMAD.MOV.U32 R140, RZ, RZ, c[0x0][0x2c4] ;  /* 0x0000b100ff8c7624 */ /* 0x000fe200078e00ff */
[----:B------:R-:W-:-:S09]  /*a3f0*/  LOP3.LUT P6, RZ, R212, 0x400, RZ, 0xc0, !PT ;  /* 0x00000400d4ff7812 */ /* 0x000fd200078cc0ff */
[----:B--2---:R-:W-:-:S04]  /*a400*/  @!P5 LEA R12, P0, R230, R2, 0x1 ;  /* 0x00000002e60cd211 */ /* 0x004fc800078008ff */
[----:B------:R-:W-:Y:S02]  /*a410*/  @!P5 LEA.HI.X R13, R230, R4, R13, 0x1, P0 ;  /* 0x00000004e60dd211 */ /* 0x000fe400000f0c0d */
        /* <DEDUP_REMOVED lines=8> */
[C---:B------:R-:W-:Y:S01]  /*a4a0*/  @!P5 LEA R10, P0, R231.reuse, R2, 0x1 ;  /* 0x00000002e70ad211 */ /* 0x040fe200078008ff */
[----:B------:R-:W-:Y:S02]  /*a4b0*/  IMAD.WIDE.U32 R2, R122, c[0x0][0x1e0], RZ ;  /* 0x000078007a027a25 */ /* 0x000fe400078e00ff */
[----:B------:R2:W-:Y:S01]  /*a4c0*/  @!P5 LDGSTS.E.BYPASS.LTC128B.128 [R217+0x17080], [R6.64], !P1 ;  /* 0x1708000006d9dfae */ /* 0x0005e2000c901d46 */
[----:B------:R-:W-:Y:S01]  /*a4d0*/  @!P5 LEA.HI.X R11, R231, R4, R14, 0x1, P0 ;  /* 0x00000004e70bd211 */ /* 0x000fe200000f0c0e */
[----:B------:R-:W-:Y:S02]  /*a4e0*/  IMAD R4, R133, c[0x0][0x1e0], RZ ;  /* 0x0000780085047a24 */ /* 0x000fe400078e02ff */
[----:B------:R4:W-:Y:S01]  /*a4f0*/  @!P5 LDGSTS.E.BYPASS.LTC128B.128 [R217+0x1b080], [R12.64], !P4 ;  /* 0x1b0800000cd9dfae */ /* 0x0009e2000e101d46 */
[----:B------:R-:W-:Y:S01]  /*a500*/  LOP3.LUT P4, RZ, R212, 0x80, RZ, 0xc0, !PT ;  /* 0x00000080d4ff7812 */ /* 0x000fe2000788c0ff */
[----:B------:R-:W-:-:S02]  /*a510*/  IMAD R4, R122, c[0x0][0x1e4], R4 ;  /* 0x000079007a047a24 */ /* 0x000fc400078e0204 */
[----:B------:R4:W-:Y:S01]  /*a520*/  @!P5 LDGSTS.E.BYPASS.LTC128B.128 [R217+0x1f080], [R10.64], !P3 ;  /* 0x1f0800000ad9dfae */ /* 0x0009e2000d901d46 */
[----:B------:R-:W-:Y:S01]  /*a530*/  LOP3.LUT P3, RZ, R212, 0x100, RZ, 0xc0, !PT ;  /* 0x00000100d4ff7812 */ /* 0x000fe2000786c0ff */
[----:B------:R-:W-:Y:S02]  /*a540*/  IMAD.IADD R4, R3, 0x1, R4 ;  /* 0x0000000103047824 */ /* 0x000fe400078e0204 */
[----:B------:R-:W-:Y:S01]  /*a550*/  IMAD.WIDE.U32 R2, R2, 0x30, R134 ;  /* 0x0000003002027825 */ /* 0x000fe200078e0086 */
[----:B------:R-:W0:Y:S01]  /*a560*/  LDGDEPBAR ;  /* 0x00000000000079af */ /* 0x000e220000000000 */
[----:B------:R-:W-:Y:S02]  /*a570*/  WARPSYNC 0xffffffff ;  /* 0xffffffff00007948 */ /* 0x000fe40003800000 */
[----:B------:R-:W-:-:S04]  /*a580*/  IMAD R5, R4, 0x30, RZ ;  /* 0x0000003004057824 */ /* 0x000fc800078e02ff */
[----:B------:R-:W-:Y:S02]  /*a590*/  IMAD.IADD R3, R3, 0x1, R5 ;  /* 0x0000000103037824 */ /* 0x000fe400078e0205 */
[----:B--2---:R-:W-:-:S04]  /*a5a0*/  IMAD.MOV.U32 R7, RZ, RZ, 0x20 ;  /* 0x00000020ff077424 */ /* 0x004fc800078e00ff */
[----:B-1----:R-:W-:Y:S01]  /*a5b0*/  IMAD R8, R7, c[0x0][0x1e4], RZ ;  /* 0x0000790007087a24 */ /* 0x002fe200078e02ff */
[----:B------:R-:W-:Y:S01]  /*a5c0*/  BAR.SYNC.DEFER_BLOCKING 0x0 ;  /* 0x0000000000007b1d */ /* 0x000fe20000010000 */
[----:B---3--:R-:W-:-:S04]  /*a5d0*/  IMAD R101, R147, -0x30, R101 ;  /* 0xffffffd093657824 */ /* 0x008fc800078e0265 */
[----:B------:R-:W-:-:S05]  /*a5e0*/  IMAD.IADD R132, R240, 0x1, R101 ;  /* 0x00000001f0847824 */ /* 0x000fca00078e0265 */
[----:B------:R-:W-:-:S05]  /*a5f0*/  IMNMX R6, R132, 0x30, PT ;  /* 0x0000003084067817 */ /* 0x000fca0003800200 */
[----:B------:R-:W-:Y:S02]  /*a600*/  IMAD.IADD R4, R6, 0x1, -R229 ;  /* 0x0000000106047824 */ /* 0x000fe400078e0ae5 */
[----:B------:R-:W-:-:S03]  /*a610*/  IMAD.WIDE.U32 R6, R7, c[0x0][0x1e0], RZ ;  /* 0x0000780007067a25 */ /* 0x000fc600078e00ff */
[----:B------:R-:W-:-:S13]  /*a620*/  ISETP.GE.AND P0, PT, R4, 0x21, PT ;  /* 0x000000210400780c */ /* 0x000fda0003f06270 */
        /* <DEDUP_REMOVED lines=11> */
[----:B------:R-:W-:Y:S02]  /*a6e0*/  LOP3.LUT P2, RZ, R212, 0x200, RZ, 0xc0, !PT ;  /* 0x00000200d4ff7812 */ /* 0x000fe4000784c0ff */
[----:B------:R-:W-:-:S11]  /*a6f0*/  ISETP.NE.AND P6, PT, R16, RZ, PT ;  /* 0x000000ff1000720c */ /* 0x000fd60003fc5270 */
[----:B------:R4:W-:Y:S04]  /*a700*/  @P1 LDGSTS.E.BYPASS.LTC128B.128 [R213+0xb880], [R4.64+0x80], !P2 ;  /* 0x0b88008004d51fae */ /* 0x0009e8000d101d46 */
[----:B------:R4:W-:Y:S04]  /*a710*/  @P1 LDGSTS.E.BYPASS.LTC128B.128 [R213+0xd080], [R4.64+0x100], !P3 ;  /* 0x0d08010004d51fae */ /* 0x0009e8000d901d46 */
[----:B------:R4:W-:Y:S01]  /*a720*/  @P1 LDGSTS.E.BYPASS.LTC128B.128 [R213+0xe880], [R4.64+0x180], !P4 ;  /* 0x0e88018004d51fae */ /* 0x0009e2000e101d46 */
[----:B------:R-:W-:-:S13]  /*a730*/  LOP3.LUT P1, RZ, R212, 0x400, RZ, 0xc0, !PT ;  /* 0x00000400d4ff7812 */ /* 0x000fda000782c0ff */
        /* <DEDUP_REMOVED lines=9> */
.L_x_1906:
[----:B------:R-:W-:Y:S01]  /*a7d0*/  ULDC.U8 UR4, c[0x0][0x298] ;  /* 0x0000a60000047ab9 */ /* 0x000fe20000000000 */
[----:B----45:R-:W-:Y:S01]  /*a7e0*/  SHF.R.S32.HI R2, RZ, 0x1f, R154 ;  /* 0x0000001fff027819 */ /* 0x030fe2000001149a */
[----:B------:R-:W-:Y:S01]  /*a7f0*/  IMAD.WIDE.U32 R6, R154, c[0x0][0x280], RZ ;  /* 0x0000a0009a067a25 */ /* 0x000fe200078e00ff */
[----:B------:R-:W-:Y:S01]  /*a800*/  ISETP.NE.AND P0, PT, RZ, UR4, PT ;  /* 0x00000004ff007c0c */ /* 0x000fe2000bf05270 */
[----:B------:R-:W-:Y:S01]  /*a810*/  BSSY B2, `(.L_x_1907) ;  /* 0x00008f0000027945 */ /* 0x000fe20003800000 */
[----:B------:R-:W-:Y:S01]  /*a820*/  IADD3 R138, R229, 0x60, RZ ;  /* 0x00000060e58a7810 */ /* 0x000fe20007ffe0ff */
[C---:B------:R-:W-:Y:S02]  /*a830*/  IMAD R3, R2.reuse, c[0x0][0x280], RZ ;  /* 0x0000a00002037a24 */ /* 0x040fe400078e02ff */
[----:B------:R-:W-:Y:S02]  /*a840*/  IMAD R2, R2, c[0x0][0x290], RZ ;  /* 0x0000a40002027a24 */ /* 0x000fe400078e02ff */
[----:B------:R-:W-:-:S02]  /*a850*/  IMAD R3, R154, c[0x0][0x284], R3 ;  /* 0x0000a1009a037a24 */ /* 0x000fc400078e0203 */
[----:B------:R-:W-:Y:S01]  /*a860*/  IMAD R8, R154, c[0x0][0x294], R2 ;  /* 0x0000a5009a087a24 */ /* 0x000fe200078e0202 */
[----:B------:R-:W-:Y:S01]  /*a870*/  LEA R2, R100, R15, 0x5 ;  /* 0x0000000f64027211 */ /* 0x000fe200078e28ff */
[----:B------:R-:W-:Y:S01]  /*a880*/  IMAD.WIDE.U32 R4, R154, c[0x0][0x290], RZ ;  /* 0x0000a4009a047a25 */ /* 0x000fe200078e00ff */
[----:B------:R-:W-:-:S04]  /*a890*/  IADD3 R3, R3, R7, RZ ;  /* 0x0000000703037210 */ /* 0x000fc80007ffe0ff */
[----:B------:R-:W-:Y:S01]  /*a8a0*/  IADD3 R8, R8, R5, RZ ;  /* 0x0000000508087210 */ /* 0x000fe20007ffe0ff */
[----:B------:R-:W-:Y:S05]  /*a8b0*/  @!P0 BRA `(.L_x_1908) ;  /* 0x000045a000008947 */ /* 0x000fea0003800000 */
[----:B------:R-:W-:Y:S01]  /*a8c0*/  ISETP.NE.AND P1, PT, R140, 0x1, PT ;  /* 0x000000018c00780c */ /* 0x000fe20003f25270 */
[----:B------:R-:W-:Y:S01]  /*a8d0*/  IMAD.MOV.U32 R7, RZ, RZ, R3 ;  /* 0x000000ffff077224 */ /* 0x000fe200078e0003 */
[----:B------:R-:W-:Y:S01]  /*a8e0*/  BSSY B0, `(.L_x_1909) ;  /* 0x000004f000007945 */ /* 0x000fe20003800000 */
[----:B------:R-:W-:Y:S01]  /*a8f0*/  SHF.R.S32.HI R34, RZ, 0x1f, R164 ;  /* 0x0000001fff227819 */ /* 0x000fe200000114a4 */
[----:B------:R-:W-:Y:S01]  /*a900*/  CS2R R64, SRZ ;  /* 0x0000000000407805 */ /* 0x000fe2000001ff00 */
        /* <DEDUP_REMOVED lines=8> */
[----:B------:R-:W-:Y:S01]  /*a990*/  @P1 IMAD.HI.U32 R0, R2, c[0x0][0x2c8], RZ ;  /* 0x0000b20002001a27 */ /* 0x000fe200078e00ff */
[----:B------:R-:W-:Y:S01]  /*a9a0*/  CS2R R38, SRZ ;  /* 0x0000000000267805 */ /* 0x000fe2000001ff00 */
[----:B------:R-:W-:Y:S01]  /*a9b0*/  CS2R R28, SRZ ;  /* 0x00000000001c7805 */ /* 0x000fe2000001ff00 */
[----:B------:R-:W-:-:S02]  /*a9c0*/  CS2R R24, SRZ ;  /* 0x0000000000187805 */ /* 0x000fc4000001ff00 */
[----:B------:R-:W-:-:S04]  /*a9d0*/  @P1 SHF.R.U32.HI R2, RZ, c[0x0][0x2cc], R0 ;  /* 0x0000b300ff021a19 */ /* 0x000fc80000011600 */
        /* <DEDUP_REMOVED lines=23> */
[----:B------:R-:W-:-:S09]  /*ab50*/  ISETP.GE.AND P1, PT, R166, c[0x0][0x27c], PT ;  /* 0x00009f00a6007a0c */ /* 0x000fd20003f26270 */
[C---:B------:R-:W-:Y:S01]  /*ab60*/  @!P3 IMAD.SHL.U32 R6, R164.reuse, 0x2, RZ ;  /* 0x00000002a406b824 */ /* 0x040fe200078e00ff */
[----:B------:R-:W-:-:S04]  /*ab70*/  @!P3 SHF.L.U64.HI R5, R164, 0x1, R34 ;  /* 0x00000001a405b819 */ /* 0x000fc80000010222 */
[----:B--2---:R-:W-:-:S05]  /*ab80*/  @!P3 IADD3 R18, P0, R3, R6, RZ ;  /* 0x000000060312b210 */ /* 0x004fca0007f1e0ff */
[----:B----4-:R-:W-:Y:S01]  /*ab90*/  @!P3 IMAD.X R19, R4, 0x1, R5, P0 ;  /* 0x000000010413b824 */ /* 0x010fe200000e0605 */
        /* <DEDUP_REMOVED lines=33> */
[----:B------:R-:W-:-:S05]  /*adb0*/  @!P0 IMAD.X R5, R2, 0x1, R20, P4 ;  /* 0x0000000102058824 */ /* 0x000fca00020e0614 */
[----:B------:R1:W5:Y:S03]  /*adc0*/  @!P0 LD.E.64 R44, [R4.64] ;  /* 0x00000006042c8980 */ /* 0x000366000c101b00 */
.L_x_1910:
[----:B------:R-:W-:Y:S05]  /*add0*/  BSYNC B0 ;  /* 0x0000000000007941 */ /* 0x000fea0003800000 */
.L_x_1909:
        /* <DEDUP_REMOVED lines=84> */
.L_x_1912:
[----:B------:R-:W-:Y:S05]  /*b320*/  BSYNC B0 ;  /* 0x0000000000007941 */ /* 0x000fea0003800000 */
.L_x_1911:
        /* <DEDUP_REMOVED lines=88> */
.L_x_1914:
[----:B------:R-:W-:Y:S05]  /*b8b0*/  BSYNC B0 ;  /* 0x0000000000007941 */ /* 0x000fea0003800000 */
.L_x_1913:
[----:B----45:R-:W-:Y:S01]  /*b8c0*/  IMAD.MOV.U32 R2, RZ, RZ, R74 ;  /* 0x000000ffff027224 */ /* 0x030fe200078e004a */
[----:B---3--:R-:W-:Y:S01]  /*b8d0*/  MOV R3, R71 ;  /* 0x0000004700037202 */ /* 0x008fe20000000f00 */
[----:B-1----:R-:W-:Y:S01]  /*b8e0*/  IMAD.MOV.U32 R0, RZ, RZ, R75 ;  /* 0x000000ffff007224 */ /* 0x002fe200078e004b */
[----:B------:R-:W-:Y:S01]  /*b8f0*/  MOV R8, R68 ;  /* 0x0000004400087202 */ /* 0x000fe20000000f00 */
[----:B--2---:R-:W-:Y:S01]  /*b900*/  IMAD.MOV.U32 R4, RZ, RZ, R70 ;  /* 0x000000ffff047224 */ /* 0x004fe200078e0046 */
        /* <DEDUP_REMOVED lines=8> */
[----:B------:R-:W-:Y:S01]  /*b990*/  CS2R R82, SRZ ;  /* 0x0000000000527805 */ /* 0x000fe2000001ff00 */
        /* <DEDUP_REMOVED lines=9> */
[----:B------:R-:W-:Y:S01]  /*ba30*/  PRMT R108, R3, 0x7610, R108 ;  /* 0x00007610036c7816 */ /* 0x000fe2000000006c */
[----:B------:R-:W1:Y:S01]  /*ba40*/  SHFL.IDX PT, R4, R33, 0x3, 0x181f ;  /* 0x00781f0021047f89 */ /* 0x000e6200000e0000 */
[----:B------:R-:W-:Y:S01]  /*ba50*/  PRMT R112, R2, 0x5410, R0 ;  /* 0x0000541002707816 */ /* 0x000fe20000000000 */
[----:B------:R-:W-:Y:S01]  /*ba60*/  CS2R R18, SRZ ;  /* 0x0000000000127805 */ /* 0x000fe2000001ff00 */
[----:B------:R-:W-:Y:S01]  /*ba70*/  MOV R5, R63 ;  /* 0x0000003f00057202 */ /* 0x000fe20000000f00 */
[----:B------:R2:W3:Y:S01]  /*ba80*/  SHFL.IDX PT, R3, R35, 0x3, 0x181f ;  /* 0x00781f0023037f89 */ /* 0x0004e200000e0000 */
[----:B------:R-:W-:Y:S01]  /*ba90*/  CS2R R86, SRZ ;  /* 0x0000000000567805 */ /* 0x000fe2000001ff00 */
[----:B------:R-:W-:Y:S01]  /*baa0*/  CS2R R84, SRZ ;  /* 0x0000000000547805 */ /* 0x000fe2000001ff00 */
[----:B------:R-:W-:Y:S01]  /*bab0*/  CS2R R80, SRZ ;  /* 0x0000000000507805 */ /* 0x000fe2000001ff00 */
[----:B------:R4:W1:Y:S04]  /*bac0*/  SHFL.IDX PT, R2, R30, 0x3, 0x181f ;  /* 0x00781f001e027f89 */ /* 0x00086800000e0000 */
[----:B------:R1:W3:Y:S01]  /*bad0*/  SHFL.IDX PT, R0, R32, 0x3, 0x181f ;  /* 0x00781f0020007f89 */ /* 0x0002e200000e0000 */
[----:B--2---:R-:W-:-:S02]  /*bae0*/  PRMT R35, R8, 0x5410, R7 ;  /* 0x0000541008237816 */ /* 0x004fc40000000007 */
[----:B----4-:R-:W-:Y:S01]  /*baf0*/  PRMT R30, R6, 0x5410, R5 ;  /* 0x00005410061e7816 */ /* 0x010fe20000000005 */
[----:B-1----:R-:W-:Y:S01]  /*bb00*/  CS2R R32, SRZ ;  /* 0x0000000000207805 */ /* 0x002fe2000001ff00 */
[----:B------:R-:W-:Y:S05]  /*bb10*/  @P5 BRA `(.L_x_1916) ;  /* 0x000002c000005947 */ /* 0x000fea0003800000 */
[----:B---3--:R-:W-:Y:S01]  /*bb20*/  ISETP.GE.AND P2, PT, R168, c[0x0][0x27c], PT ;  /* 0x00009f00a8007a0c */ /* 0x008fe20003f46270 */
[----:B------:R-:W-:Y:S01]  /*bb30*/  CS2R R78, SRZ ;  /* 0x00000000004e7805 */ /* 0x000fe2000001ff00 */
[----:B------:R-:W-:Y:S01]  /*bb40*/  ISETP.GE.AND P1, PT, R166, c[0x0][0x27c], PT ;  /* 0x00009f00a6007a0c */ /* 0x000fe20003f26270 */
[----:B------:R-:W-:Y:S01]  /*bb50*/  CS2R R80, SRZ ;  /* 0x0000000000507805 */ /* 0x000fe2000001ff00 */
[----:B------:R-:W-:-:S09]  /*bb60*/  ISETP.GE.AND P3, PT, R164, c[0x0][0x27c], PT ;  /* 0x00009f00a4007a0c */ /* 0x000fd20003f66270 */
        /* <DEDUP_REMOVED lines=14> */
[----:B------:R-:W-:Y:S01]  /*bc50*/  CS2R R86, SRZ ;  /* 0x0000000000567805 */ /* 0x000fe2000001ff00 */
[----:B------:R2:W5:Y:S01]  /*bc60*/  @!P2 LD.E.64 R80, [R16.64] ;  /* 0x000000061050a980 */ /* 0x000562000c101b00 */
        /* <DEDUP_REMOVED lines=11> */
[----:B------:R-:W-:Y:S01]  /*bd20*/  ISETP.GE.AND P0, PT, R167, c[0x0][0x27c], PT ;  /* 0x00009f00a7007a0c */ /* 0x000fe20003f06270 */
[----:B-1----:R-:W-:-:S03]  /*bd30*/  CS2R R18, SRZ ;  /* 0x0000000000127805 */ /* 0x002fc6000001ff00 */
[----:B------:R2:W5:Y:S04]  /*bd40*/  @!P3 LD.E.64 R32, [R8.64] ;  /* 0x000000060820b980 */ /* 0x000568000c101b00 */
[----:B------:R2:W5:Y:S05]  /*bd50*/  @!P3 LD.E.64 R18, [R10.64] ;  /* 0x000000060a12b980 */ /* 0x00056a000c101b00 */
        /* <DEDUP_REMOVED lines=8> */
.L_x_1916:
[----:B---3--:R-:W-:Y:S05]  /*bde0*/  BSYNC B0 ;  /* 0x0000000000007941 */ /* 0x008fea0003800000 */
.L_x_1915:
        /* <DEDUP_REMOVED lines=78> */
.L_x_1920:
[----:B------:R-:W-:Y:S05]  /*c2d0*/  BSYNC B0 ;  /* 0x0000000000007941 */ /* 0x000fea0003800000 */
.L_x_1919:
        /* <DEDUP_REMOVED lines=45> */
.L_x_1922:
[----:B------:R-:W-:Y:S05]  /*c5b0*/  BSYNC B0 ;  /* 0x0000000000007941 */ /* 0x000fea0003800000 */
.L_x_1921:
        /* <DEDUP_REMOVED lines=45> */
.L_x_1924:
[----:B------:R-:W-:Y:S05]  /*c890*/  BSYNC B0 ;  /* 0x0000000000007941 */ /* 0x000fea0003800000 */
.L_x_1923:
        /* <DEDUP_REMOVED lines=44> */
.L_x_1918:
[----:B------:R-:W-:Y:S05]  /*cb60*/  BSYNC B1 ;  /* 0x0000000000017941 */ /* 0x000fea0003800000 */
.L_x_1917:
        /* <DEDUP_REMOVED lines=49> */
.L_x_1928:
[----:B------:R-:W-:Y:S05]  /*ce80*/  BSYNC B0 ;  /* 0x0000000000007941 */ /* 0x000fea0003800000 */
.L_x_1927:
        /* <DEDUP_REMOVED lines=45> */
.L_x_1930:
[----:B------:R-:W-:Y:S05]  /*d160*/  BSYNC B0 ;  /* 0x0000000000007941 */ /* 0x000fea0003800000 */
.L_x_1929:
        /* <DEDUP_REMOVED lines=45> */
.L_x_1932:
[----:B------:R-:W-:Y:S05]  /*d440*/  BSYNC B0 ;  /* 0x0000000000007941 */ /* 0x000fea0003800000 */
.L_x_1931:
        /* <DEDUP_REMOVED lines=44> */
.L_x_1926:
[----:B------:R-:W-:Y:S05]  /*d710*/  BSYNC B1 ;  /* 0x0000000000017941 */ /* 0x000fea0003800000 */
.L_x_1925:
        /* <DEDUP_REMOVED lines=49> */
.L_x_1936:
[----:B------:R-:W-:Y:S05]  /*da30*/  BSYNC B0 ;  /* 0x0000000000007941 */ /* 0x000fea0003800000 */
.L_x_1935:
        /* <DEDUP_REMOVED lines=45> */
.L_x_1938:
[----:B------:R-:W-:Y:S05]  /*dd10*/  BSYNC B0 ;  /* 0x0000000000007941 */ /* 0x000fea0003800000 */
.L_x_1937:
        /* <DEDUP_REMOVED lines=45> */
.L_x_1940:
[----:B------:R-:W-:Y:S05]  /*dff0*/  BSYNC B0 ;  /* 0x0000000000007941 */ /* 0x000fea0003800000 */
.L_x_1939:
        /* <DEDUP_REMOVED lines=44> */
.L_x_1934:
[----:B------:R-:W-:Y:S05]  /*e2c0*/  BSYNC B1 ;  /* 0x0000000000017941 */ /* 0x000fea0003800000 */
.L_x_1933:
        /* <DEDUP_REMOVED lines=47> */
.L_x_1943:
[----:B------:R-:W-:Y:S05]  /*e5c0*/  BSYNC B0 ;  /* 0x0000000000007941 */ /* 0x000fea0003800000 */
.L_x_1942:
        /* <DEDUP_REMOVED lines=45> */
.L_x_1945:
[----:B------:R-:W-:Y:S05]  /*e8a0*/  BSYNC B0 ;  /* 0x0000000000007941 */ /* 0x000fea0003800000 */
.L_x_1944:
        /* <DEDUP_REMOVED lines=45> */
.L_x_1947:
[----:B------:R-:W-:Y:S05]  /*eb80*/  BSYNC B0 ;  /* 0x0000000000007941 */ /* 0x000fea0003800000 */
.L_x_1946:
        /* <DEDUP_REMOVED lines=45> */
.L_x_1908:
[----:B------:R-:W-:Y:S01]  /*ee60*/  ISETP.NE.AND P0, PT, R140, 0x1, PT ;  /* 0x000000018c00780c */ /* 0x000fe20003f05270 */
[----:B------:R-:W-:Y:S01]  /*ee70*/  IMAD.MOV.U32 R7, RZ, RZ, R3 ;  /* 0x000000ffff077224 */ /* 0x000fe200078e0003 */
        /* <DEDUP_REMOVED lines=9> */
[----:B------:R-:W-:-:S02]  /*ef10*/  CS2R R16, SRZ ;  /* 0x0000000000107805 */ /* 0x000fc4000001ff00 */
        /* <DEDUP_REMOVED lines=47> */
.L_x_1949:
[----:B------:R-:W-:Y:S05]  /*f210*/  BSYNC B0 ;  /* 0x0000000000007941 */ /* 0x000fea0003800000 */
.L_x_1948:
[----:B-12--5:R-:W-:Y:S01]  /*f220*/  IMAD.MOV.U32 R3, RZ, RZ, R34 ;  /* 0x000000ffff037224 */ /* 0x026fe200078e0022 */
[----:B------:R-:W-:Y:S01]  /*f230*/  LOP3.LUT P0, RZ, R212, 0x1, RZ, 0xc0, !PT ;  /* 0x00000001d4ff7812 */ /* 0x000fe2000780c0ff */
[----:B------:R-:W-:Y:S01]  /*f240*/  IMAD.MOV.U32 R2, RZ, RZ, R35 ;  /* 0x000000ffff027224 */ /* 0x000fe200078e0023 */
[----:B------:R1:W2:Y:S01]  /*f250*/  SHFL.IDX PT, R11, R13, 0x1, 0x181f ;  /* 0x00381f000d0b7f89 */ /* 0x0002a200000e0000 */
[----:B----4-:R-:W-:Y:S01]  /*f260*/  IMAD.MOV.U32 R5, RZ, RZ, R32 ;  /* 0x000000ffff057224 */ /* 0x010fe200078e0020 */
        /* <DEDUP_REMOVED lines=27> */
[----:B------:R-:W-:Y:S01]  /*f420*/  CS2R R60, SRZ ;  /* 0x00000000003c7805 */ /* 0x000fe2000001ff00 */
[----:B------:R1:W3:Y:S01]  /*f430*/  SHFL.IDX PT, R4, R25, 0x1, 0x181f ;  /* 0x00381f0019047f89 */ /* 0x0002e200000e0000 */
[----:B------:R-:W-:Y:S01]  /*f440*/  PRMT R40, R6, 0x7610, R40 ;  /* 0x0000761006287816 */ /* 0x000fe20000000028 */
[----:B------:R-:W-:Y:S01]  /*f450*/  CS2R R46, SRZ ;  /* 0x00000000002e7805 */ /* 0x000fe2000001ff00 */
[----:B------:R-:W-:Y:S01]  /*f460*/  PRMT R27, R3, 0x7610, R27 ;  /* 0x00007610031b7816 */ /* 0x000fe2000000001b */
[----:B---3--:R1:W3:Y:S01]  /*f470*/  SHFL.IDX PT, R10, R14, 0x1, 0x181f ;  /* 0x00381f000e0a7f89 */ /* 0x0082e200000e0000 */
[----:B------:R-:W-:Y:S01]  /*f480*/  PRMT R12, R2, 0x7610, R12 ;  /* 0x00007610020c7816 */ /* 0x000fe2000000000c */
        /* <DEDUP_REMOVED lines=13> */
[----:B------:R-:W-:-:S05]  /*f560*/  @!P1 IADD3 R8, P0, R4, R2, RZ ;  /* 0x0000000204089210 */ /* 0x000fca0007f1e0ff */
[--C-:B----4-:R-:W-:Y:S01]  /*f570*/  @!P1 IMAD.X R9, R5, 0x1, R3.reuse, P0 ;  /* 0x0000000105099824 */ /* 0x110fe200000e0603 */
        /* <DEDUP_REMOVED lines=17> */
.L_x_1951:
[----:B--2---:R-:W-:Y:S05]  /*f690*/  BSYNC B0 ;  /* 0x0000000000007941 */ /* 0x004fea0003800000 */
.L_x_1950:
[----:B----45:R-:W-:Y:S01]  /*f6a0*/  IMAD.MOV.U32 R5, RZ, RZ, R62 ;  /* 0x000000ffff057224 */ /* 0x030fe200078e003e */
[----:B------:R-:W-:Y:S01]  /*f6b0*/  LOP3.LUT P0, RZ, R212, 0x2, RZ, 0xc0, !PT ;  /* 0x00000002d4ff7812 */ /* 0x000fe2000780c0ff */
[----:B------:R-:W-:Y:S01]  /*f6c0*/  IMAD.MOV.U32 R3, RZ, RZ, R60 ;  /* 0x000000ffff037224 */ /* 0x000fe200078e003c */
[----:B------:R-:W-:Y:S01]  /*f6d0*/  MOV R6, R51 ;  /* 0x0000003300067202 */ /* 0x000fe20000000f00 */
        /* <DEDUP_REMOVED lines=24> */
[----:B------:R2:W1:Y:S01]  /*f860*/  SHFL.IDX PT, R4, R25, 0x2, 0x181f ;  /* 0x00581f0019047f89 */ /* 0x00046200000e0000 */
        /* <DEDUP_REMOVED lines=15> */
[----:B----4-:R-:W-:Y:S01]  /*f960*/  ISETP.GE.AND P1, PT, R136, c[0x0][0x27c], PT ;  /* 0x00009f0088007a0c */ /* 0x010fe20003f26270 */
        /* <DEDUP_REMOVED lines=25> */
.L_x_1953:
[----:B----4-:R-:W-:Y:S05]  /*fb00*/  BSYNC B0 ;  /* 0x0000000000007941 */ /* 0x010fea0003800000 */
.L_x_1952:
[----:B-1---5:R-:W-:Y:S01]  /*fb10*/  IMAD.MOV.U32 R3, RZ, RZ, R74 ;  /* 0x000000ffff037224 */ /* 0x022fe200078e004a */
[----:B------:R-:W-:Y:S01]  /*fb20*/  MOV R6, R71 ;  /* 0x0000004700067202 */ /* 0x000fe20000000f00 */
[----:B------:R-:W-:Y:S01]  /*fb30*/  IMAD.MOV.U32 R5, RZ, RZ, R72 ;  /* 0x000000ffff057224 */ /* 0x000fe200078e0048 */
[----:B------:R1:W4:Y:S01]  /*fb40*/  SHFL.IDX PT, R11, R13, 0x3, 0x181f ;  /* 0x00781f000d0b7f89 */ /* 0x00032200000e0000 */
[----:B------:R-:W-:Y:S01]  /*fb50*/  IMAD.MOV.U32 R2, RZ, RZ, R75 ;  /* 0x000000ffff027224 */ /* 0x000fe200078e004b */
        /* <DEDUP_REMOVED lines=15> */
[----:B------:R-:W-:Y:S01]  /*fc50*/  CS2R R96, SRZ ;  /* 0x0000000000607805 */ /* 0x000fe2000001ff00 */
[----:B------:R-:W-:Y:S01]  /*fc60*/  PRMT R120, R120, 0x5410, R3 ;  /* 0x0000541078787816 */ /* 0x000fe20000000003 */
[----:B------:R-:W-:Y:S01]  /*fc70*/  IMAD.MOV.U32 R3, RZ, RZ, R76 ;  /* 0x000000ffff037224 */ /* 0x000fe200078e004c */
[----:B------:R-:W-:Y:S01]  /*fc80*/  PRMT R118, R118, 0x5410, R2 ;  /* 0x0000541076767816 */ /* 0x000fe20000000002 */
[----:B------:R-:W-:Y:S01]  /*fc90*/  IMAD.MOV.U32 R2, RZ, RZ, R77 ;  /* 0x000000ffff027224 */ /* 0x000fe200078e004d */
[----:B------:R-:W-:Y:S01]  /*fca0*/  PRMT R115, R4, 0x7610, R115 ;  /* 0x0000761004737816 */ /* 0x000fe20000000073 */
[----:B------:R1:W2:Y:S01]  /*fcb0*/  SHFL.IDX PT, R5, R15, 0x3, 0x181f ;  /* 0x00781f000f057f89 */ /* 0x0002a200000e0000 */
[----:B------:R-:W-:Y:S01]  /*fcc0*/  PRMT R119, R119, 0x5410, R3 ;  /* 0x0000541077777816 */ /* 0x000fe20000000003 */
[----:B------:R-:W-:Y:S01]  /*fcd0*/  IMAD.MOV.U32 R3, RZ, RZ, R68 ;  /* 0x000000ffff037224 */ /* 0x000fe200078e0044 */
[----:B------:R-:W-:Y:S01]  /*fce0*/  PRMT R118, R2, 0x7610, R118 ;  /* 0x0000761002767816 */ /* 0x000fe20000000076 */
[----:B------:R-:W-:Y:S01]  /*fcf0*/  IMAD.MOV.U32 R2, RZ, RZ, R69 ;  /* 0x000000ffff027224 */ /* 0x000fe200078e0045 */
        /* <DEDUP_REMOVED lines=19> */
[--C-:B--2---:R-:W-:Y:S01]  /*fe30*/  @!P1 IMAD.X R9, R5, 0x1, R3.reuse, P0 ;  /* 0x0000000105099824 */ /* 0x104fe200000e0603 */
        /* <DEDUP_REMOVED lines=17> */
.L_x_1955:
[----:B----4-:R-:W-:Y:S05]  /*ff50*/  BSYNC B0 ;  /* 0x0000000000007941 */ /* 0x010fea0003800000 */
.L_x_1954:
        /* <DEDUP_REMOVED lines=40> */
[----:B--2---:R-:W1:Y:S01]  /*101e0*/  LDS.128 R4, [R213+0x10080] ;  /* 0x01008000d5047984 */ /* 0x004e620000000c00 */
        /* <DEDUP_REMOVED lines=10> */
[----:B------:R-:W-:-:S02]  /*10290*/  SHF.R.U64 R41, R18, 0x10, R19 ;  /* 0x0000001012297819 */ /* 0x000fc40000001213 */
[----:B------:R-:W-:Y:S02]  /*102a0*/  IADD3 R0, R2, R0, R170 ;  /* 0x0000000002007210 */ /* 0x000fe40007ffe0aa */
[--C-:B------:R-:W-:Y:S02]  /*102b0*/  SHF.R.U32.HI R25, RZ, 0x10, R21.reuse ;  /* 0x00000010ff197819 */ /* 0x100fe40000011615 */
[----:B------:R-:W-:Y:S01]  /*102c0*/  SHF.L.U32 R29, R0, 0x1, RZ ;  /* 0x00000001001d7819 */ /* 0x000fe200000006ff */
[----:B------:R-:W-:Y:S01]  /*102d0*/  HADD2.F32 R0, -RZ, R12.H0_H0 ;  /* 0x2000000cff007230 */ /* 0x000fe20000004100 */
[----:B------:R-:W-:Y:S01]  /*102e0*/  SHF.R.U64 R54, R20, 0x10, R21 ;  /* 0x0000001014367819 */ /* 0x000fe20000001215 */
[----:B------:R-:W-:Y:S01]  /*102f0*/  HADD2.F32 R88, -RZ, R25.H0_H0 ;  /* 0x20000019ff587230 */ /* 0x000fe20000004100 */
[----:B------:R-:W-:Y:S01]  /*10300*/  SHF.R.U64 R53, R22, 0x10, R23 ;  /* 0x0000001016357819 */ /* 0x000fe20000001217 */
[----:B---3--:R-:W2:Y:S01]  /*10310*/  LDS.128 R8, [R29+0x10080] ;  /* 0x010080001d087984 */ /* 0x008ea20000000c00 */
[----:B------:R-:W-:Y:S01]  /*10320*/  SHF.R.U32.HI R22, RZ, 0x10, R19 ;  /* 0x00000010ff167819 */ /* 0x000fe20000011613 */
[----:B------:R-:W-:Y:S01]  /*10330*/  HADD2.F32 R54, -RZ, R54.H0_H0 ;  /* 0x20000036ff367230 */ /* 0x000fe20000004100 */
        /* <DEDUP_REMOVED lines=9> */
[--C-:B------:R-:W-:Y:S02]  /*103d0*/  HADD2.F32 R6, -RZ, R27.reuse.H1_H1 ;  /* 0x3000001bff067230 */ /* 0x100fe40000004100 */
[--C-:B------:R-:W-:Y:S02]  /*103e0*/  HADD2.F32 R19, -RZ, R4.reuse.H0_H0 ;  /* 0x20000004ff137230 */ /* 0x100fe40000004100 */
[----:B------:R-:W-:Y:S02]  /*103f0*/  HADD2.F32 R21, -RZ, R4.H1_H1 ;  /* 0x30000004ff157230 */ /* 0x000fe40000004100 */
[----:B------:R-:W-:Y:S02]  /*10400*/  HADD2.F32 R4, -RZ, R27.H0_H0 ;  /* 0x2000001bff047230 */ /* 0x000fe40000004100 */
        /* <DEDUP_REMOVED lines=11> */
[----:B------:R-:W-:Y:S02]  /*104c0*/  HADD2.F32 R5, -RZ, R28.H0_H0 ;  /* 0x2000001cff057230 */ /* 0x000fe40000004100 */
        /* <DEDUP_REMOVED lines=47> */
.L_x_1959:
[----:B------:R-:W-:Y:S05]  /*107c0*/  BSYNC B0 ;  /* 0x0000000000007941 */ /* 0x000fea0003800000 */
.L_x_1958:
        /* <DEDUP_REMOVED lines=11> */
[----:B--2---:R-:W-:Y:S02]  /*10880*/  SHF.L.U32 R5, R0, 0x3, RZ ;  /* 0x0000000300057819 */ /* 0x004fe400000006ff */
        /* <DEDUP_REMOVED lines=68> */
[-C--:B------:R-:W-:Y:S02]  /*10cd0*/  FMUL.FTZ R2, R20, R10.reuse ;  /* 0x0000000a14027220 */ /* 0x080fe40000410000 */
[C---:B------:R-:W-:Y:S02]  /*10ce0*/  FMUL.FTZ R12, R9.reuse, R10 ;  /* 0x0000000a090c7220 */ /* 0x040fe40000410000 */
[----:B------:R-:W-:Y:S02]  /*10cf0*/  FFMA.FTZ R22, R9, R37, R2 ;  /* 0x0000002509167223 */ /* 0x000fe40000010002 */
[----:B------:R-:W-:Y:S02]  /*10d00*/  FFMA.FTZ R30, R8, R0, R4 ;  /* 0x00000000081e7223 */ /* 0x000fe40000010004 */
        /* <DEDUP_REMOVED lines=21> */
.L_x_1957:
[----:B------:R-:W-:Y:S05]  /*10e60*/  BSYNC B1 ;  /* 0x0000000000017941 */ /* 0x000fea0003800000 */
.L_x_1956:
[----:B------:R-:W-:Y:S01]  /*10e70*/  IADD3 R2, R229, 0x20, RZ ;  /* 0x00000020e5027810 */ /* 0x000fe20007ffe0ff */
[----:B------:R-:W-:Y:S01]  /*10e80*/  BSSY B1, `(.L_x_1960) ;  /* 0x00000d7000017945 */ /* 0x000fe20003800000 */
[----:B------:R-:W-:Y:S02]  /*10e90*/  SHF.R.S32.HI R52, RZ, 0x3, R89 ;  /* 0x00000003ff347819 */ /* 0x000fe40000011459 */
        /* <DEDUP_REMOVED lines=10> */
[----:B------:R-:W-:Y:S02]  /*10f40*/  MOV R3, c[0x0][0x27c] ;  /* 0x00009f0000037a02 */ /* 0x000fe40000000f00 */
[----:B------:R-:W-:Y:S02]  /*10f50*/  LOP3.LUT R0, R155, 0x38, R136, 0xf8, !PT ;  /* 0x000000389b007812 */ /* 0x000fe400078ef888 */
[----:B------:R-:W-:Y:S02]  /*10f60*/  LEA.HI R3, R3, R100, RZ, 0x1d ;  /* 0x0000006403037211 */ /* 0x000fe400078fe8ff */
[----:B------:R-:W-:Y:S02]  /*10f70*/  SHF.R.U32.HI R23, RZ, 0x10, R49 ;  /* 0x00000010ff177819 */ /* 0x000fe40000011631 */
[----:B-1----:R-:W-:Y:S02]  /*10f80*/  SHF.R.S32.HI R4, RZ, 0x1f, R3 ;  /* 0x0000001fff047819 */ /* 0x002fe40000011403 */
[----:B------:R-:W-:-:S02]  /*10f90*/  SHF.L.U32 R2, R3, 0x3, RZ ;  /* 0x0000000303027819 */ /* 0x000fc400000006ff */
[----:B------:R-:W-:Y:S02]  /*10fa0*/  LEA.HI R4, R4, R3, RZ, 0x3 ;  /* 0x0000000304047211 */ /* 0x000fe400078f18ff */
[----:B------:R-:W-:Y:S02]  /*10fb0*/  LOP3.LUT R3, R20, R0, R43, 0xf6, !PT ;  /* 0x0000000014037212 */ /* 0x000fe400078ef62b */
[----:B------:R-:W-:Y:S02]  /*10fc0*/  LOP3.LUT R2, R155, 0x38, R2, 0xf8, !PT ;  /* 0x000000389b027812 */ /* 0x000fe400078ef802 */
[----:B------:R-:W-:Y:S02]  /*10fd0*/  SHF.L.U32 R0, R4, 0xa, RZ ;  /* 0x0000000a04007819 */ /* 0x000fe400000006ff */
[----:B------:R-:W-:Y:S02]  /*10fe0*/  LOP3.LUT R2, R2, R43, RZ, 0x3c, !PT ;  /* 0x0000002b02027212 */ /* 0x000fe400078e3cff */
[----:B------:R-:W-:-:S02]  /*10ff0*/  LOP3.LUT R0, R0, 0x7fffe000, RZ, 0xc0, !PT ;  /* 0x7fffe00000007812 */ /* 0x000fc400078ec0ff */
[----:B------:R-:W-:Y:S02]  /*11000*/  LEA R31, R3, 0x10080, 0x1 ;  /* 0x00010080031f7811 */ /* 0x000fe400078e08ff */
[----:B------:R-:W-:Y:S02]  /*11010*/  IADD3 R0, R2, R0, R20 ;  /* 0x0000000002007210 */ /* 0x000fe40007ffe014 */
[----:B------:R-:W-:Y:S01]  /*11020*/  SHF.R.U32.HI R24, RZ, 0x10, R45 ;  /* 0x00000010ff187819 */ /* 0x000fe2000001162d */
[----:B--2---:R-:W1:Y:S01]  /*11030*/  LDS.128 R4, [R31] ;  /* 0x000000001f047984 */ /* 0x004e620000000c00 */
[----:B------:R-:W-:Y:S01]  /*11040*/  SHF.L.U32 R29, R0, 0x1, RZ ;  /* 0x00000001001d7819 */ /* 0x000fe200000006ff */
[----:B------:R-:W-:Y:S01]  /*11050*/  HADD2.F32 R0, -RZ, R106.H0_H0 ;  /* 0x2000006aff007230 */ /* 0x000fe20000004100 */
[----:B------:R-:W-:Y:S01]  /*11060*/  SHF.R.U32.HI R25, RZ, 0x10, R51 ;  /* 0x00000010ff197819 */ /* 0x000fe20000011633 */
[----:B------:R-:W-:Y:S01]  /*11070*/  HADD2.F32 R42, -RZ, R24.H0_H0 ;  /* 0x20000018ff2a7230 */ /* 0x000fe20000004100 */
[----:B------:R-:W-:Y:S01]  /*11080*/  SHF.R.U64 R33, R48, 0x10, R49 ;  /* 0x0000001030217819 */ /* 0x000fe20000001231 */
[----:B---3--:R-:W2:Y:S01]  /*11090*/  LDS.128 R8, [R29+0x10080] ;  /* 0x010080001d087984 */ /* 0x008ea20000000c00 */
[----:B------:R-:W-:-:S02]  /*110a0*/  SHF.R.U32.HI R27, RZ, 0x10, R47 ;  /* 0x00000010ff1b7819 */ /* 0x000fc4000001162f */
[----:B------:R-:W-:Y:S02]  /*110b0*/  SHF.R.U64 R34, R50, 0x10, R51 ;  /* 0x0000001032227819 */ /* 0x000fe40000001233 */
[----:B------:R-:W-:Y:S01]  /*110c0*/  SHF.R.U64 R37, R44, 0x10, R45 ;  /* 0x000000102c257819 */ /* 0x000fe2000000122d */
[----:B------:R-:W-:Y:S01]  /*110d0*/  HADD2.F32 R41, -RZ, R27.H0_H0 ;  /* 0x2000001bff297230 */ /* 0x000fe20000004100 */
[----:B------:R-:W-:Y:S01]  /*110e0*/  SHF.R.U64 R39, R46, 0x10, R47 ;  /* 0x000000102e277819 */ /* 0x000fe2000000122f */
[----:B-1----:R-:W-:Y:S02]  /*110f0*/  HADD2.F32 R18, -RZ, R5.H0_H0 ;  /* 0x20000005ff127230 */ /* 0x002fe40000004100 */
[--C-:B------:R-:W-:Y:S02]  /*11100*/  HADD2.F32 R16, -RZ, R7.reuse.H0_H0 ;  /* 0x20000007ff107230 */ /* 0x100fe40000004100 */
[----:B------:R-:W-:Y:S02]  /*11110*/  HADD2.F32 R15, -RZ, R7.H1_H1 ;  /* 0x30000007ff0f7230 */ /* 0x000fe40000004100 */
[----:B--2---:R-:W-:-:S02]  /*11120*/  HADD2.F32 R3, -RZ, R9.H0_H0 ;  /* 0x20000009ff037230 */ /* 0x004fc40000004100 */
[----:B------:R-:W-:Y:S02]  /*11130*/  HADD2.F32 R2, -RZ, R9.H1_H1 ;  /* 0x30000009ff027230 */ /* 0x000fe40000004100 */
[--C-:B------:R-:W-:Y:S01]  /*11140*/  HADD2.F32 R9, -RZ, R8.reuse.H0_H0 ;  /* 0x20000008ff097230 */ /* 0x100fe20000004100 */
[-C--:B------:R-:W-:Y:S01]  /*11150*/  FMUL.FTZ R32, R3, R0.reuse ;  /* 0x0000000003207220 */ /* 0x080fe20000410000 */
[----:B------:R-:W-:Y:S02]  /*11160*/  HADD2.F32 R13, -RZ, R8.H1_H1 ;  /* 0x30000008ff0d7230 */ /* 0x000fe40000004100 */
[--C-:B------:R-:W-:Y:S02]  /*11170*/  HADD2.F32 R8, -RZ, R11.reuse.H0_H0 ;  /* 0x2000000bff087230 */ /* 0x100fe40000004100 */
[----:B------:R-:W-:Y:S02]  /*11180*/  HADD2.F32 R7, -RZ, R11.H1_H1 ;  /* 0x3000000bff077230 */ /* 0x000fe40000004100 */
[----:B------:R-:W-:Y:S01]  /*11190*/  HADD2.F32 R14, -RZ, R5.H1_H1 ;  /* 0x30000005ff0e7230 */ /* 0x000fe20000004100 */
[----:B------:R-:W-:Y:S01]  /*111a0*/  FMUL.FTZ R5, R18, R0 ;  /* 0x0000000012057220 */ /* 0x000fe20000410000 */
[----:B------:R-:W-:-:S02]  /*111b0*/  HADD2.F32 R11, -RZ, R23.H0_H0 ;  /* 0x20000017ff0b7230 */ /* 0x000fc40000004100 */
[--C-:B------:R-:W-:Y:S02]  /*111c0*/  HADD2.F32 R17, -RZ, R6.reuse.H0_H0 ;  /* 0x20000006ff117230 */ /* 0x100fe40000004100 */
        /* <DEDUP_REMOVED lines=8> */
[----:B------:R-:W-:-:S02]  /*11250*/  HADD2.F32 R4, -RZ, R106.H1_H1 ;  /* 0x3000006aff047230 */ /* 0x000fc40000004100 */
[--C-:B------:R-:W-:Y:S02]  /*11260*/  HADD2.F32 R5, -RZ, R108.reuse.H1_H1 ;  /* 0x3000006cff057230 */ /* 0x100fe40000004100 */
[----:B------:R-:W-:Y:S01]  /*11270*/  HADD2.F32 R0, -RZ, R108.H0_H0 ;  /* 0x2000006cff007230 */ /* 0x000fe20000004100 */
[-C--:B------:R-:W-:Y:S01]  /*11280*/  FMUL.FTZ R3, R19, R4.reuse ;  /* 0x0000000413037220 */ /* 0x080fe20000410000 */
[----:B------:R-:W-:Y:S01]  /*11290*/  HADD2.F32 R2, -RZ, R107.H1_H1 ;  /* 0x3000006bff027230 */ /* 0x000fe20000004100 */
[C---:B------:R-:W-:Y:S01]  /*112a0*/  FMUL.FTZ R28, R9.reuse, R4 ;  /* 0x00000004091c7220 */ /* 0x040fe20000410000 */
[----:B------:R-:W-:Y:S01]  /*112b0*/  HADD2.F32 R23, -RZ, R25.H0_H0 ;  /* 0x20000019ff177230 */ /* 0x000fe20000004100 */
[----:B------:R-:W-:Y:S01]  /*112c0*/  FFMA.FTZ R35, R9, R5, R3 ;  /* 0x0000000509237223 */ /* 0x000fe20000010003 */
[--C-:B------:R-:W-:Y:S01]  /*112d0*/  HADD2.F32 R3, -RZ, R109.reuse.H0_H0 ;  /* 0x2000006dff037230 */ /* 0x100fe20000004100 */
[-C--:B------:R-:W-:Y:S01]  /*112e0*/  FMUL.FTZ R9, R16, R0.reuse ;  /* 0x0000000010097220 */ /* 0x080fe20000410000 */
[----:B------:R-:W-:Y:S01]  /*112f0*/  HADD2.F32 R12, -RZ, R10.H0_H0 ;  /* 0x2000000aff0c7230 */ /* 0x000fe20000004100 */
[C---:B------:R-:W-:Y:S01]  /*11300*/  FMUL.FTZ R24, R8.reuse, R0 ;  /* 0x0000000008187220 */ /* 0x040fe20000410000 */
[----:B------:R-:W-:Y:S01]  /*11310*/  HADD2.F32 R4, -RZ, R109.H1_H1 ;  /* 0x3000006dff047230 */ /* 0x000fe20000004100 */
[----:B------:R-:W-:Y:S01]  /*11320*/  FFMA.FTZ R25, R8, R3, R9 ;  /* 0x0000000308197223 */ /* 0x000fe20000010009 */
[----:B------:R-:W-:Y:S01]  /*11330*/  HADD2.F32 R8, -RZ, R33.H0_H0 ;  /* 0x20000021ff087230 */ /* 0x000fe20000004100 */
[-C--:B------:R-:W-:Y:S01]  /*11340*/  FMUL.FTZ R11, R17, R2.reuse ;  /* 0x00000002110b7220 */ /* 0x080fe20000410000 */
[----:B------:R-:W-:Y:S01]  /*11350*/  HADD2.F32 R9, -RZ, R34.H0_H0 ;  /* 0x20000022ff097230 */ /* 0x000fe20000004100 */
[----:B------:R-:W-:Y:S01]  /*11360*/  FMUL.FTZ R0, R15, R23 ;  /* 0x000000170f007220 */ /* 0x000fe20000410000 */
[----:B------:R-:W-:Y:S01]  /*11370*/  HADD2.F32 R34, -RZ, R37.H0_H0 ;  /* 0x20000025ff227230 */ /* 0x000fe20000004100 */
[C---:B------:R-:W-:Y:S01]  /*11380*/  FMUL.FTZ R26, R12.reuse, R2 ;  /* 0x000000020c1a7220 */ /* 0x040fe20000410000 */
[----:B------:R-:W-:Y:S01]  /*11390*/  HADD2.F32 R10, -RZ, R10.H1_H1 ;  /* 0x3000000aff0a7230 */ /* 0x000fe20000004100 */
[----:B------:R-:W-:Y:S01]  /*113a0*/  FFMA.FTZ R36, R12, R4, R11 ;  /* 0x000000040c247223 */ /* 0x000fe2000001000b */
[----:B------:R-:W-:Y:S01]  /*113b0*/  HADD2.F32 R33, -RZ, R39.H0_H0 ;  /* 0x20000027ff217230 */ /* 0x000fe20000004100 */
[----:B------:R-:W-:-:S02]  /*113c0*/  FMUL.FTZ R2, R22, R8 ;  /* 0x0000000816027220 */ /* 0x000fc40000410000 */
[C---:B------:R-:W-:Y:S02]  /*113d0*/  FMUL.FTZ R11, R7.reuse, R23 ;  /* 0x00000017070b7220 */ /* 0x040fe40000410000 */
[----:B------:R-:W-:Y:S02]  /*113e0*/  FFMA.FTZ R23, R7, R41, R0 ;  /* 0x0000002907177223 */ /* 0x000fe40000010000 */
[----:B------:R-:W-:Y:S02]  /*113f0*/  FMUL.FTZ R7, R13, R8 ;  /* 0x000000080d077220 */ /* 0x000fe40000410000 */
        /* <DEDUP_REMOVED lines=20> */
[----:B------:R1:W-:Y:S04]  /*11540*/  STS.128 [R31], R8 ;  /* 0x000000081f007388 */ /* 0x0003e80000000c00 */
[----:B------:R1:W-:Y:S02]  /*11550*/  STS.128 [R29+0x10080], R4 ;  /* 0x010080041d007388 */ /* 0x0003e40000000c00 */
.L_x_1963:
[----:B------:R-:W-:Y:S05]  /*11560*/  BSYNC B0 ;  /* 0x0000000000007941 */ /* 0x000fea0003800000 */
.L_x_1962:
        /* <DEDUP_REMOVED lines=10> */
[----:B--2---:R-:W-:Y:S02]  /*11610*/  SHF.L.U32 R5, R0, 0x3, RZ ;  /* 0x0000000300057819 */ /* 0x004fe400000006ff */
[----:B------:R-:W-:Y:S02]  /*11620*/  LEA.HI R4, R4, R0, RZ, 0x3 ;  /* 0x0000000004047211 */ /* 0x000fe400078f18ff */
[----:B------:R-:W-:Y:S02]  /*11630*/  IADD3 R0, R2, R3, R20 ;  /* 0x0000000302007210 */ /* 0x000fe40007ffe014 */
[----:B------:R-:W-:-:S02]  /*11640*/  LOP3.LUT R3, R155, 0x38, R5, 0xf8, !PT ;  /* 0x000000389b037812 */ /* 0x000fc400078ef805 */
[----:B------:R-:W-:Y:S02]  /*11650*/  SHF.L.U32 R2, R4, 0xa, RZ ;  /* 0x0000000a04027819 */ /* 0x000fe400000006ff */
[----:B------:R-:W-:Y:S02]  /*11660*/  LOP3.LUT R3, R3, R43, RZ, 0x3c, !PT ;  /* 0x0000002b03037212 */ /* 0x000fe400078e3cff */
[----:B------:R-:W-:Y:S02]  /*11670*/  LOP3.LUT R2, R2, 0x7fffe000, RZ, 0xc0, !PT ;  /* 0x7fffe00002027812 */ /* 0x000fe400078ec0ff */
[----:B------:R-:W-:Y:S02]  /*11680*/  LEA R32, R0, 0x10080, 0x1 ;  /* 0x0001008000207811 */ /* 0x000fe400078e08ff */
        /* <DEDUP_REMOVED lines=9> */
[----:B------:R-:W-:Y:S01]  /*11720*/  HADD2.F32 R0, -RZ, R110.H1_H1 ;  /* 0x3000006eff007230 */ /* 0x000fe20000004100 */
[----:B------:R-:W-:Y:S01]  /*11730*/  SHF.R.U32.HI R23, RZ, 0x10, R63 ;  /* 0x00000010ff177819 */ /* 0x000fe2000001163f */
[----:B------:R-:W-:Y:S01]  /*11740*/  HADD2.F32 R41, -RZ, R21.H0_H0 ;  /* 0x20000015ff297230 */ /* 0x000fe20000004100 */
[----:B------:R-:W-:Y:S01]  /*11750*/  SHF.R.U64 R25, R56, 0x10, R57 ;  /* 0x0000001038197819 */ /* 0x000fe20000001239 */
[----:B------:R-:W-:Y:S01]  /*11760*/  HADD2.F32 R22, -RZ, R22.H0_H0 ;  /* 0x20000016ff167230 */ /* 0x000fe20000004100 */
[----:B------:R-:W-:Y:S01]  /*11770*/  SHF.R.U64 R35, R60, 0x10, R61 ;  /* 0x000000103c237819 */ /* 0x000fe2000000123d */
[----:B------:R-:W-:Y:S01]  /*11780*/  HADD2.F32 R40, -RZ, R23.H0_H0 ;  /* 0x20000017ff287230 */ /* 0x000fe20000004100 */
[----:B------:R-:W-:-:S02]  /*11790*/  SHF.R.U64 R30, R58, 0x10, R59 ;  /* 0x000000103a1e7819 */ /* 0x000fc4000000123b */
        /* <DEDUP_REMOVED lines=20> */
[----:B------:R-:W-:Y:S01]  /*118e0*/  HADD2.F32 R6, -RZ, R111.H0_H0 ;  /* 0x2000006fff067230 */ /* 0x000fe20000004100 */
        /* <DEDUP_REMOVED lines=23> */
[-C--:B------:R-:W-:Y:S02]  /*11a60*/  FMUL.FTZ R2, R20, R10.reuse ;  /* 0x0000000a14027220 */ /* 0x080fe40000410000 */
[----:B------:R-:W-:-:S02]  /*11a70*/  FMUL.FTZ R12, R9, R10 ;  /* 0x0000000a090c7220 */ /* 0x000fc40000410000 */
[----:B------:R-:W-:Y:S02]  /*11a80*/  FFMA.FTZ R22, R9, R39, R2 ;  /* 0x0000002709167223 */ /* 0x000fe40000010002 */
[----:B------:R-:W-:Y:S02]  /*11a90*/  FFMA.FTZ R30, R8, R0, R4 ;  /* 0x00000000081e7223 */ /* 0x000fe40000010004 */
        /* <DEDUP_REMOVED lines=21> */
.L_x_1961:
[----:B------:R-:W-:Y:S05]  /*11bf0*/  BSYNC B1 ;  /* 0x0000000000017941 */ /* 0x000fea0003800000 */
.L_x_1960:
        /* <DEDUP_REMOVED lines=14> */
[----:B-12---:R-:W-:Y:S02]  /*11ce0*/  MOV R5, c[0x0][0x27c] ;  /* 0x00009f0000057a02 */ /* 0x006fe40000000f00 */
        /* <DEDUP_REMOVED lines=20> */
[----:B------:R-:W-:Y:S01]  /*11e30*/  SHF.R.U64 R29, R68, 0x10, R69 ;  /* 0x00000010441d7819 */ /* 0x000fe20000001245 */
[----:B---3--:R-:W2:Y:S01]  /*11e40*/  LDS.128 R8, [R30+0x10080] ;  /* 0x010080001e087984 */ /* 0x008ea20000000c00 */
[----:B------:R-:W-:Y:S01]  /*11e50*/  SHF.R.U32.HI R26, RZ, 0x10, R67 ;  /* 0x00000010ff1a7819 */ /* 0x000fe20000011643 */
[----:B------:R-:W-:Y:S01]  /*11e60*/  HADD2.F32 R24, -RZ, R25.H0_H0 ;  /* 0x20000019ff187230 */ /* 0x000fe20000004100 */
[----:B------:R-:W-:-:S02]  /*11e70*/  SHF.R.U64 R35, R70, 0x10, R71 ;  /* 0x0000001046237819 */ /* 0x000fc40000001247 */
[----:B------:R-:W-:Y:S01]  /*11e80*/  SHF.R.U64 R38, R64, 0x10, R65 ;  /* 0x0000001040267819 */ /* 0x000fe20000001241 */
[----:B------:R-:W-:Y:S01]  /*11e90*/  HADD2.F32 R42, -RZ, R26.H0_H0 ;  /* 0x2000001aff2a7230 */ /* 0x000fe20000004100 */
        /* <DEDUP_REMOVED lines=18> */
[----:B------:R-:W-:Y:S01]  /*11fc0*/  HADD2.F32 R9, -RZ, R8.H0_H0 ;  /* 0x20000008ff097230 */ /* 0x000fe20000004100 */
[C---:B------:R-:W-:Y:S01]  /*11fd0*/  FFMA.FTZ R39, R3.reuse, R43, R2 ;  /* 0x0000002b03277223 */ /* 0x040fe20000010002 */
[--C-:B------:R-:W-:Y:S01]  /*11fe0*/  HADD2.F32 R6, -RZ, R116.reuse.H1_H1 ;  /* 0x30000074ff067230 */ /* 0x100fe20000004100 */
[----:B------:R-:W-:Y:S01]  /*11ff0*/  FMUL.FTZ R4, R20, R5 ;  /* 0x0000000514047220 */ /* 0x000fe20000410000 */
[----:B------:R-:W-:Y:S01]  /*12000*/  HADD2.F32 R2, -RZ, R116.H0_H0 ;  /* 0x20000074ff027230 */ /* 0x000fe20000004100 */
[----:B------:R-:W-:Y:S01]  /*12010*/  FMUL.FTZ R33, R3, R17 ;  /* 0x0000001103217220 */ /* 0x000fe20000410000 */
[----:B------:R-:W-:Y:S01]  /*12020*/  HADD2.F32 R13, -RZ, R8.H1_H1 ;  /* 0x30000008ff0d7230 */ /* 0x000fe20000004100 */
[C---:B------:R-:W-:Y:S01]  /*12030*/  FFMA.FTZ R36, R9.reuse, R6, R4 ;  /* 0x0000000609247223 */ /* 0x040fe20000010004 */
[----:B------:R-:W-:Y:S01]  /*12040*/  HADD2.F32 R8, -RZ, R11.H0_H0 ;  /* 0x2000000bff087230 */ /* 0x000fe20000004100 */
[----:B------:R-:W-:Y:S01]  /*12050*/  FMUL.FTZ R31, R9, R5 ;  /* 0x00000005091f7220 */ /* 0x000fe20000410000 */
[----:B------:R-:W-:Y:S01]  /*12060*/  HADD2.F32 R3, -RZ, R115.H1_H1 ;  /* 0x30000073ff037230 */ /* 0x000fe20000004100 */
[-C--:B------:R-:W-:Y:S01]  /*12070*/  FMUL.FTZ R9, R15, R2.reuse ;  /* 0x000000020f097220 */ /* 0x080fe20000410000 */
[--C-:B------:R-:W-:Y:S01]  /*12080*/  HADD2.F32 R4, -RZ, R117.reuse.H0_H0 ;  /* 0x20000075ff047230 */ /* 0x100fe20000004100 */
[----:B------:R-:W-:Y:S01]  /*12090*/  FMUL.FTZ R25, R8, R2 ;  /* 0x0000000208197220 */ /* 0x000fe20000410000 */
[--C-:B------:R-:W-:Y:S01]  /*120a0*/  HADD2.F32 R12, -RZ, R10.reuse.H0_H0 ;  /* 0x2000000aff0c7230 */ /* 0x100fe20000004100 */
[----:B------:R-:W-:Y:S01]  /*120b0*/  FMUL.FTZ R17, R16, R3 ;  /* 0x0000000310117220 */ /* 0x000fe20000410000 */
[----:B------:R-:W-:Y:S01]  /*120c0*/  HADD2.F32 R5, -RZ, R117.H1_H1 ;  /* 0x30000075ff057230 */ /* 0x000fe20000004100 */
[----:B------:R-:W-:Y:S01]  /*120d0*/  FFMA.FTZ R27, R8, R4, R9 ;  /* 0x00000004081b7223 */ /* 0x000fe20000010009 */
[----:B------:R-:W-:Y:S01]  /*120e0*/  HADD2.F32 R11, -RZ, R11.H1_H1 ;  /* 0x3000000bff0b7230 */ /* 0x000fe20000004100 */
[-C--:B------:R-:W-:Y:S01]  /*120f0*/  FMUL.FTZ R2, R14, R24.reuse ;  /* 0x000000180e027220 */ /* 0x080fe20000410000 */
[----:B------:R-:W-:Y:S01]  /*12100*/  HADD2.F32 R8, -RZ, R29.H0_H0 ;  /* 0x2000001dff087230 */ /* 0x000fe20000004100 */
[C---:B------:R-:W-:Y:S01]  /*12110*/  FFMA.FTZ R37, R12.reuse, R5, R17 ;  /* 0x000000050c257223 */ /* 0x040fe20000010011 */
[----:B------:R-:W-:Y:S01]  /*12120*/  HADD2.F32 R9, -RZ, R35.H0_H0 ;  /* 0x20000023ff097230 */ /* 0x000fe20000004100 */
[----:B------:R-:W-:Y:S01]  /*12130*/  FMUL.FTZ R28, R12, R3 ;  /* 0x000000030c1c7220 */ /* 0x000fe20000410000 */
[----:B------:R-:W-:Y:S01]  /*12140*/  HADD2.F32 R10, -RZ, R10.H1_H1 ;  /* 0x3000000aff0a7230 */ /* 0x000fe20000004100 */
[C---:B------:R-:W-:Y:S01]  /*12150*/  FMUL.FTZ R17, R11.reuse, R24 ;  /* 0x000000180b117220 */ /* 0x040fe20000410000 */
[----:B------:R-:W-:Y:S01]  /*12160*/  HADD2.F32 R35, -RZ, R40.H0_H0 ;  /* 0x20000028ff237230 */ /* 0x000fe20000004100 */
[----:B------:R-:W-:-:S02]  /*12170*/  FFMA.FTZ R24, R11, R42, R2 ;  /* 0x0000002a0b187223 */ /* 0x000fc40000010002 */
[-C--:B------:R-:W-:Y:S02]  /*12180*/  FMUL.FTZ R3, R23, R8.reuse ;  /* 0x0000000817037220 */ /* 0x080fe40000410000 */
[-C--:B------:R-:W-:Y:S02]  /*12190*/  FMUL.FTZ R2, R22, R9.reuse ;  /* 0x0000000916027220 */ /* 0x080fe40000410000 */
[C---:B------:R-:W-:Y:S02]  /*121a0*/  FMUL.FTZ R11, R13.reuse, R8 ;  /* 0x000000080d0b7220 */ /* 0x040fe40000410000 */
[C---:B------:R-:W-:Y:S02]  /*121b0*/  FMUL.FTZ R8, R10.reuse, R9 ;  /* 0x000000090a087220 */ /* 0x040fe40000410000 */
[----:B------:R-:W-:Y:S02]  /*121c0*/  FFMA.FTZ R26, R13, R38, R3 ;  /* 0x000000260d1a7223 */ /* 0x000fe40000010003 */
[----:B------:R-:W-:-:S02]  /*121d0*/  FFMA.FTZ R29, R10, R35, R2 ;  /* 0x000000230a1d7223 */ /* 0x000fc40000010002 */
        /* <DEDUP_REMOVED lines=12> */
[----:B------:R-:W-:Y:S02]  /*122a0*/  F2FP.PACK_AB R11, R2, R3 ;  /* 0x00000003020b723e */ /* 0x000fe400000000ff */
[----:B------:R-:W-:Y:S02]  /*122b0*/  F2FP.PACK_AB R8, R6, R13 ;  /* 0x0000000d0608723e */ /* 0x000fe400000000ff */
[----:B------:R-:W-:Y:S02]  /*122c0*/  F2FP.PACK_AB R10, R10, R12 ;  /* 0x0000000c0a0a723e */ /* 0x000fe400000000ff */
[----:B------:R-:W-:-:S03]  /*122d0*/  F2FP.PACK_AB R6, R29, R37 ;  /* 0x000000251d06723e */ /* 0x000fc600000000ff */
[----:B------:R1:W-:Y:S04]  /*122e0*/  STS.128 [R32], R8 ;  /* 0x0000000820007388 */ /* 0x0003e80000000c00 */
[----:B------:R1:W-:Y:S02]  /*122f0*/  STS.128 [R30+0x10080], R4 ;  /* 0x010080041e007388 */ /* 0x0003e40000000c00 */
.L_x_1967:
[----:B------:R-:W-:Y:S05]  /*12300*/  BSYNC B0 ;  /* 0x0000000000007941 */ /* 0x000fea0003800000 */
.L_x_1966:
[----:B------:R-:W-:-:S13]  /*12310*/  ISETP.GE.AND P0, PT, R139, c[0x0][0x27c], PT ;  /* 0x00009f008b007a0c */ /* 0x000fda0003f06270 */
[----:B------:R-:W-:Y:S05]  /*12320*/  @P0 BRA `(.L_x_1965) ;  /* 0x0000066000000947 */ /* 0x000fea0003800000 */
[----:B------:R-:W-:Y:S02]  /*12330*/  MOV R2, c[0x0][0x27c] ;  /* 0x00009f0000027a02 */ /* 0x000fe40000000f00 */
[----:B-1----:R-:W-:Y:S02]  /*12340*/  LEA.HI R4, R91, R139, RZ, 0x6 ;  /* 0x0000008b5b047211 */ /* 0x002fe400078f30ff */
[----:B------:R-:W-:Y:S02]  /*12350*/  LEA.HI R2, R2, R52, RZ, 0x1d ;  /* 0x0000003402027211 */ /* 0x000fe400078fe8ff */
[----:B------:R-:W-:Y:S02]  /*12360*/  LOP3.LUT R3, R0, 0x38, R89, 0xf8, !PT ;  /* 0x0000003800037812 */ /* 0x000fe400078ef859 */
[----:B--2---:R-:W-:Y:S02]  /*12370*/  SHF.R.S32.HI R5, RZ, 0x1f, R2 ;  /* 0x0000001fff057819 */ /* 0x004fe40000011402 */
        /* <DEDUP_REMOVED lines=97> */
.L_x_1965:
[----:B------:R-:W-:Y:S05]  /*12990*/  BSYNC B1 ;  /* 0x0000000000017941 */ /* 0x000fea0003800000 */
.L_x_1964:
        /* <DEDUP_REMOVED lines=59> */
[C---:B------:R-:W-:Y:S01]  /*12d50*/  FFMA.FTZ R39, R3.reuse, R43, R2 ;  /* 0x0000002b03277223 */ /* 0x040fe20000010002 */
[--C-:B------:R-:W-:Y:S01]  /*12d60*/  HADD2.F32 R6, -RZ, R125.reuse.H1_H1 ;  /* 0x3000007dff067230 */ /* 0x100fe20000004100 */
[----:B------:R-:W-:Y:S01]  /*12d70*/  FMUL.FTZ R4, R18, R5 ;  /* 0x0000000512047220 */ /* 0x000fe20000410000 */
[----:B------:R-:W-:Y:S01]  /*12d80*/  HADD2.F32 R2, -RZ, R125.H0_H0 ;  /* 0x2000007dff027230 */ /* 0x000fe20000004100 */
[----:B------:R-:W-:Y:S01]  /*12d90*/  FMUL.FTZ R33, R3, R21 ;  /* 0x0000001503217220 */ /* 0x000fe20000410000 */
[----:B------:R-:W-:Y:S01]  /*12da0*/  HADD2.F32 R13, -RZ, R8.H1_H1 ;  /* 0x30000008ff0d7230 */ /* 0x000fe20000004100 */
[C---:B------:R-:W-:Y:S01]  /*12db0*/  FFMA.FTZ R36, R9.reuse, R6, R4 ;  /* 0x0000000609247223 */ /* 0x040fe20000010004 */
[----:B------:R-:W-:Y:S01]  /*12dc0*/  HADD2.F32 R3, -RZ, R124.H1_H1 ;  /* 0x3000007cff037230 */ /* 0x000fe20000004100 */
[----:B------:R-:W-:Y:S01]  /*12dd0*/  FMUL.FTZ R31, R9, R5 ;  /* 0x00000005091f7220 */ /* 0x000fe20000410000 */
[--C-:B------:R-:W-:Y:S01]  /*12de0*/  HADD2.F32 R8, -RZ, R11.reuse.H0_H0 ;  /* 0x2000000bff087230 */ /* 0x100fe20000004100 */
[-C--:B------:R-:W-:Y:S01]  /*12df0*/  FMUL.FTZ R9, R15, R2.reuse ;  /* 0x000000020f097220 */ /* 0x080fe20000410000 */
[----:B------:R-:W-:Y:S01]  /*12e00*/  HADD2.F32 R4, -RZ, R126.H0_H0 ;  /* 0x2000007eff047230 */ /* 0x000fe20000004100 */
[----:B------:R-:W-:Y:S01]  /*12e10*/  FMUL.FTZ R21, R16, R3 ;  /* 0x0000000310157220 */ /* 0x000fe20000410000 */
[----:B------:R-:W-:Y:S01]  /*12e20*/  HADD2.F32 R12, -RZ, R10.H0_H0 ;  /* 0x2000000aff0c7230 */ /* 0x000fe20000004100 */
[C---:B------:R-:W-:Y:S01]  /*12e30*/  FMUL.FTZ R25, R8.reuse, R2 ;  /* 0x0000000208197220 */ /* 0x040fe20000410000 */
[----:B------:R-:W-:Y:S01]  /*12e40*/  HADD2.F32 R5, -RZ, R126.H1_H1 ;  /* 0x3000007eff057230 */ /* 0x000fe20000004100 */
[----:B------:R-:W-:Y:S01]  /*12e50*/  FFMA.FTZ R27, R8, R4, R9 ;  /* 0x00000004081b7223 */ /* 0x000fe20000010009 */
[----:B------:R-:W-:Y:S01]  /*12e60*/  HADD2.F32 R11, -RZ, R11.H1_H1 ;  /* 0x3000000bff0b7230 */ /* 0x000fe20000004100 */
[-C--:B------:R-:W-:Y:S01]  /*12e70*/  FMUL.FTZ R2, R14, R24.reuse ;  /* 0x000000180e027220 */ /* 0x080fe20000410000 */
[----:B------:R-:W-:Y:S01]  /*12e80*/  HADD2.F32 R8, -RZ, R29.H0_H0 ;  /* 0x2000001dff087230 */ /* 0x000fe20000004100 */
[C---:B------:R-:W-:Y:S01]  /*12e90*/  FFMA.FTZ R37, R12.reuse, R5, R21 ;  /* 0x000000050c257223 */ /* 0x040fe20000010015 */
[----:B------:R-:W-:Y:S01]  /*12ea0*/  HADD2.F32 R9, -RZ, R35.H0_H0 ;  /* 0x20000023ff097230 */ /* 0x000fe20000004100 */
[C---:B------:R-:W-:Y:S01]  /*12eb0*/  FMUL.FTZ R21, R11.reuse, R24 ;  /* 0x000000180b157220 */ /* 0x040fe20000410000 */
[----:B------:R-:W-:Y:S01]  /*12ec0*/  HADD2.F32 R10, -RZ, R10.H1_H1 ;  /* 0x3000000aff0a7230 */ /* 0x000fe20000004100 */
[----:B------:R-:W-:Y:S01]  /*12ed0*/  FMUL.FTZ R28, R12, R3 ;  /* 0x000000030c1c7220 */ /* 0x000fe20000410000 */
        /* <DEDUP_REMOVED lines=23> */
[----:B------:R-:W-:-:S03]  /*13050*/  F2FP.PACK_AB R6, R29, R37 ;  /* 0x000000251d06723e */ /* 0x000fc600000000ff */
[----:B------:R1:W-:Y:S04]  /*13060*/  STS.128 [R32], R8 ;  /* 0x0000000820007388 */ /* 0x0003e80000000c00 */
[----:B------:R1:W-:Y:S02]  /*13070*/  STS.128 [R30+0x10080], R4 ;  /* 0x010080041e007388 */ /* 0x0003e40000000c00 */
.L_x_1969:
[----:B------:R-:W-:Y:S05]  /*13080*/  BSYNC B0 ;  /* 0x0000000000007941 */ /* 0x000fea0003800000 */
.L_x_1968:
[----:B------:R-:W-:-:S13]  /*13090*/  ISETP.GE.AND P0, PT, R139, c[0x0][0x27c], PT ;  /* 0x00009f008b007a0c */ /* 0x000fda0003f06270 */
[----:B------:R-:W-:Y:S05]  /*130a0*/  @P0 BRA `(.L_x_1941) ;  /* 0x0000066000000947 */ /* 0x000fea0003800000 */
[----:B------:R-:W-:Y:S02]  /*130b0*/  MOV R2, c[0x0][0x27c] ;  /* 0x00009f0000027a02 */ /* 0x000fe40000000f00 */
[----:B-1----:R-:W-:Y:S02]  /*130c0*/  LEA.HI R4, R91, R139, RZ, 0x6 ;  /* 0x0000008b5b047211 */ /* 0x002fe400078f30ff */
[----:B------:R-:W-:Y:S02]  /*130d0*/  LEA.HI R2, R2, R52, RZ, 0x1d ;  /* 0x0000003402027211 */ /* 0x000fe400078fe8ff */
[----:B------:R-:W-:Y:S02]  /*130e0*/  SHF.L.U32 R6, R4, 0x7, RZ ;  /* 0x0000000704067819 */ /* 0x000fe400000006ff */
[----:B------:R-:W-:Y:S02]  /*130f0*/  SHF.R.S32.HI R4, RZ, 0x1f, R2 ;  /* 0x0000001fff047819 */ /* 0x000fe40000011402 */
[----:B--2---:R-:W-:-:S02]  /*13100*/  SHF.L.U32 R5, R2, 0x3, RZ ;  /* 0x0000000302057819 */ /* 0x004fc400000006ff */
        /* <DEDUP_REMOVED lines=27> */
[--C-:B--2---:R-:W-:Y:S01]  /*132c0*/  HADD2.F32 R15, -RZ, R7.reuse.H0_H0 ;  /* 0x20000007ff0f7230 */ /* 0x104fe20000004100 */
[----:B------:R-:W-:Y:S01]  /*132d0*/  FMUL.FTZ R33, R3, R0 ;  /* 0x0000000003217220 */ /* 0x000fe20000410000 */
[----:B------:R-:W-:Y:S02]  /*132e0*/  HADD2.F32 R14, -RZ, R7.H1_H1 ;  /* 0x30000007ff0e7230 */ /* 0x000fe40000004100 */
[--C-:B------:R-:W-:Y:S02]  /*132f0*/  HADD2.F32 R9, -RZ, R8.reuse.H0_H0 ;  /* 0x20000008ff097230 */ /* 0x100fe40000004100 */
[----:B------:R-:W-:-:S02]  /*13300*/  HADD2.F32 R13, -RZ, R8.H1_H1 ;  /* 0x30000008ff0d7230 */ /* 0x000fc40000004100 */
[----:B------:R-:W-:Y:S02]  /*13310*/  HADD2.F32 R18, -RZ, R5.H0_H0 ;  /* 0x20000005ff127230 */ /* 0x000fe40000004100 */
        /* <DEDUP_REMOVED lines=16> */
[----:B------:R-:W-:Y:S01]  /*13420*/  HADD2.F32 R2, -RZ, R129.H1_H1 ;  /* 0x30000081ff027230 */ /* 0x000fe20000004100 */
[-C--:B------:R-:W-:Y:S01]  /*13430*/  FMUL.FTZ R3, R19, R4.reuse ;  /* 0x0000000413037220 */ /* 0x080fe20000410000 */
[----:B------:R-:W-:Y:S01]  /*13440*/  HADD2.F32 R0, -RZ, R130.H0_H0 ;  /* 0x20000082ff007230 */ /* 0x000fe20000004100 */
[C---:B------:R-:W-:Y:S01]  /*13450*/  FMUL.FTZ R28, R9.reuse, R4 ;  /* 0x00000004091c7220 */ /* 0x040fe20000410000 */
[----:B------:R-:W-:Y:S01]  /*13460*/  HADD2.F32 R12, -RZ, R10.H0_H0 ;  /* 0x2000000aff0c7230 */ /* 0x000fe20000004100 */
[----:B------:R-:W-:Y:S01]  /*13470*/  FFMA.FTZ R40, R9, R5, R3 ;  /* 0x0000000509287223 */ /* 0x000fe20000010003 */
[--C-:B------:R-:W-:Y:S01]  /*13480*/  HADD2.F32 R4, -RZ, R131.reuse.H1_H1 ;  /* 0x30000083ff047230 */ /* 0x100fe20000004100 */
[----:B------:R-:W-:Y:S01]  /*13490*/  FMUL.FTZ R11, R16, R2 ;  /* 0x00000002100b7220 */ /* 0x000fe20000410000 */
[----:B------:R-:W-:Y:S01]  /*134a0*/  HADD2.F32 R3, -RZ, R131.H0_H0 ;  /* 0x20000083ff037230 */ /* 0x000fe20000004100 */
[----:B------:R-:W-:Y:S01]  /*134b0*/  FMUL.FTZ R9, R15, R0 ;  /* 0x000000000f097220 */ /* 0x000fe20000410000 */
[----:B------:R-:W-:Y:S01]  /*134c0*/  HADD2.F32 R22, -RZ, R24.H0_H0 ;  /* 0x20000018ff167230 */ /* 0x000fe20000004100 */
[----:B------:R-:W-:Y:S01]  /*134d0*/  FFMA.FTZ R30, R12, R4, R11 ;  /* 0x000000040c1e7223 */ /* 0x000fe2000001000b */
        /* <DEDUP_REMOVED lines=8> */
[----:B------:R-:W-:Y:S01]  /*13560*/  HADD2.F32 R35, -RZ, R38.H0_H0 ;  /* 0x20000026ff237230 */ /* 0x000fe20000004100 */
[----:B------:R-:W-:-:S02]  /*13570*/  FFMA.FTZ R23, R7, R41, R0 ;  /* 0x0000002907177223 */ /* 0x000fc40000010000 */
[-C--:B------:R-:W-:Y:S02]  /*13580*/  FMUL.FTZ R0, R20, R11.reuse ;  /* 0x0000000b14007220 */ /* 0x080fe40000410000 */
[----:B------:R-:W-:Y:S02]  /*13590*/  FMUL.FTZ R22, R7, R22 ;  /* 0x0000001607167220 */ /* 0x000fe40000410000 */
        /* <DEDUP_REMOVED lines=23> */
.L_x_1941:
[----:B------:R-:W-:Y:S05]  /*13710*/  BSYNC B2 ;  /* 0x0000000000027941 */ /* 0x000fea0003800000 */
.L_x_1907:
[----:B-1----:R-:W1:Y:S01]  /*13720*/  S2R R6, SR_TID.X ;  /* 0x0000000000067919 */ /* 0x002e620000002100 */
[----:B------:R-:W-:Y:S01]  /*13730*/  IMAD R0, R133, c[0x0][0x208], RZ ;  /* 0x0000820085007a24 */ /* 0x000fe200078e02ff */
[----:B------:R-:W-:Y:S01]  /*13740*/  IADD3 R200, R171, 0x20, RZ ;  /* 0x00000020abc87810 */ /* 0x000fe20007ffe0ff */
[----:B----4-:R-:W-:Y:S01]  /*13750*/  IMAD.WIDE.U32 R2, R122, c[0x0][0x208], RZ ;  /* 0x000082007a027a25 */ /* 0x010fe200078e00ff */
[----:B------:R-:W-:-:S04]  /*13760*/  DEPBAR.LE SB0, 0x0 ;  /* 0x000080000000791a */ /* 0x000fc80000000000 */
[----:B------:R-:W-:Y:S01]  /*13770*/  IMAD R0, R122, c[0x0][0x20c], R0 ;  /* 0x000083007a007a24 */ /* 0x000fe200078e0200 */
[----:B------:R-:W-:Y:S01]  /*13780*/  BAR.SYNC.DEFER_BLOCKING 0x0 ;  /* 0x0000000000007b1d */ /* 0x000fe20000010000 */
[----:B------:R-:W-:Y:S01]  /*13790*/  IMAD.MOV.U32 R4, RZ, RZ, R236 ;  /* 0x000000ffff047224 */ /* 0x000fe200078e00ec */
[----:B------:R-:W-:Y:S01]  /*137a0*/  LOP3.LUT P3, RZ, R127, 0x1, RZ, 0xc0, !PT ;  /* 0x000000017fff7812 */ /* 0x000fe2000786c0ff */
[----:B------:R-:W-:Y:S01]  /*137b0*/  IMAD.IADD R0, R3, 0x1, R0 ;  /* 0x0000000103007824 */ /* 0x000fe200078e0200 */
[C---:B------:R-:W-:Y:S01]  /*137c0*/  LOP3.LUT P2, RZ, R127.reuse, 0x2, RZ, 0xc0, !PT ;  /* 0x000000027fff7812 */ /* 0x040fe2000784c0ff */
[----:B--2---:R-:W-:Y:S01]  /*137d0*/  IMAD.MOV.U32 R5, RZ, RZ, R238 ;  /* 0x000000ffff057224 */ /* 0x004fe200078e00ee */
[----:B------:R-:W-:Y:S01]  /*137e0*/  LOP3.LUT P1, RZ, R127, 0x4, RZ, 0xc0, !PT ;  /* 0x000000047fff7812 */ /* 0x000fe2000782c0ff */
[----:B------:R-:W-:Y:S01]  /*137f0*/  IMAD R0, R0, 0x30, RZ ;  /* 0x0000003000007824 */ /* 0x000fe200078e02ff */
[----:B------:R-:W-:Y:S01]  /*13800*/  LOP3.LUT R212, R212, 0xffffffbf, RZ, 0xc0, !PT ;  /* 0xffffffbfd4d47812 */ /* 0x000fe200078ec0ff */
[----:B------:R-:W-:Y:S01]  /*13810*/  IMAD.WIDE.U32 R4, R2, 0x30, R4 ;  /* 0x0000003002047825 */ /* 0x000fe200078e0004 */
[----:B------:R-:W-:Y:S03]  /*13820*/  BSSY B0, `(.L_x_1970) ;  /* 0x00000fe000007945 */ /* 0x000fe60003800000 */
[----:B------:R-:W-:Y:S01]  /*13830*/  IMAD.IADD R0, R5, 0x1, R0 ;  /* 0x0000000105007824 */ /* 0x000fe200078e0200 */
[----:B------:R-:W-:-:S02]  /*13840*/  LEA R2, P0, R4, c[0x0][0x1f8], 0x1 ;  /* 0x00007e0004027a11 */ /* 0x000fc400078008ff */
[----:B-1----:R-:W-:Y:S02]  /*13850*/  ISETP.GT.AND P5, PT, R6, 0x7f, PT ;  /* 0x0000007f0600780c */ /* 0x002fe40003fa4270 */
[----:B------:R-:W-:Y:S01]  /*13860*/  LEA.HI.X R3, R4, c[0x0][0x1fc], R0, 0x1, P0 ;  /* 0x00007f0004037a11 */ /* 0x000fe200000f0c00 */
[----:B------:R-:W-:Y:S01]  /*13870*/  IMAD.MOV.U32 R0, RZ, RZ, 0x40 ;  /* 0x00000040ff007424 */ /* 0x000fe200078e00ff */
[----:B------:R-:W-:Y:S01]  /*13880*/  LOP3.LUT P0, RZ, R100, 0x2, RZ, 0xc0, !PT ;  /* 0x0000000264ff7812 */ /* 0x000fe2000780c0ff */
[----:B---3--:R-:W-:Y:S04]  /*13890*/  LDSM.16.M88.4 R8, [R196] ;  /* 0x00000000c408783b */ /* 0x008fe80000000200 */
[----:B------:R-:W1:Y:S04]  /*138a0*/  LDSM.16.M88.4 R16, [R171] ;  /* 0x00000000ab10783b */ /* 0x000e680000000200 */
[----:B------:R-:W-:Y:S01]  /*138b0*/  @!P5 IMAD.MOV.U32 R5, RZ, RZ, c[0x0][0x208] ;  /* 0x00008200ff05d624 */ /* 0x000fe200078e00ff */
[----:B------:R-:W-:Y:S01]  /*138c0*/  @P5 LOP3.LUT R212, R212, 0x40, RZ, 0xfc, !PT ;  /* 0x00000040d4d45812 */ /* 0x000fe200078efcff */
[----:B------:R-:W-:Y:S01]  /*138d0*/  @!P5 IMAD.MOV.U32 R6, RZ, RZ, c[0x0][0x20c] ;  /* 0x00008300ff06d624 */ /* 0x000fe200078e00ff */
[----:B------:R-:W2:Y:S01]  /*138e0*/  LDSM.16.M88.4 R20, [R171+0x800] ;  /* 0x00080000ab14783b */ /* 0x000ea20000000200 */
[----:B------:R-:W-:-:S02]  /*138f0*/  @P0 IADD3 R200, R171, -0x20, RZ ;  /* 0xffffffe0abc80810 */ /* 0x000fc40007ffe0ff */
[----:B------:R-:W-:Y:S01]  /*13900*/  LOP3.LUT P0, RZ, R100, 0x4, RZ, 0xc0, !PT ;  /* 0x0000000464ff7812 */ /* 0x000fe2000780c0ff */
[----:B------:R-:W3:Y:S01]  /*13910*/  LDSM.16.M88.4 R24, [R171+0x1000] ;  /* 0x00100000ab18783b */ /* 0x000ee20000000200 */
[----:B------:R-:W-:Y:S02]  /*13920*/  IADD3 R211, R200, 0x1000, RZ ;  /* 0x00001000c8d37810 */ /* 0x000fe40007ffe0ff */
[----:B------:R-:W-:Y:S01]  /*13930*/  SEL R0, R0, 0xffffffc0, !P0 ;  /* 0xffffffc000007807 */ /* 0x000fe20004000000 */
[----:B------:R-:W-:Y:S01]  /*13940*/  LDSM.16.M88.4 R12, [R197] ;  /* 0x00000000c50c783b */ /* 0x000fe20000000200 */
[C---:B------:R-:W-:Y:S02]  /*13950*/  @!P5 LEA R4, P0, R5.reuse, R2, 0x6 ;  /* 0x000000020504d211 */ /* 0x040fe400078030ff */
[C---:B------:R-:W-:Y:S01]  /*13960*/  IADD3 R210, R200.reuse, 0x800, RZ ;  /* 0x00000800c8d27810 */ /* 0x040fe20007ffe0ff */
[----:B------:R-:W4:Y:S01]  /*13970*/  LDSM.16.M88.4 R40, [R200] ;  /* 0x00000000c828783b */ /* 0x000f220000000200 */
[----:B------:R-:W-:Y:S01]  /*13980*/  @!P5 LEA.HI.X R5, R5, R3, R6, 0x6, P0 ;  /* 0x000000030505d211 */ /* 0x000fe200000f3406 */
[--C-:B------:R-:W-:Y:S01]  /*13990*/  IMAD.IADD R170, R171, 0x1, R0.reuse ;  /* 0x00000001abaa7824 */ /* 0x100fe200078e0200 */
[----:B------:R-:W-:Y:S01]  /*139a0*/  IADD3 R6, R101, R240, -R229 ;  /* 0x000000f065067210 */ /* 0x000fe20007ffe8e5 */
[----:B------:R-:W3:Y:S01]  /*139b0*/  LDSM.16.M88.4 R48, [R200+0x800] ;  /* 0x00080000c830783b */ /* 0x000ee20000000200 */
[C---:B------:R-:W-:Y:S01]  /*139c0*/  IMAD.IADD R169, R200.reuse, 0x1, R0 ;  /* 0x00000001c8a97824 */ /* 0x040fe200078e0200 */
[----:B------:R-:W-:-:S02]  /*139d0*/  IADD3 R209, R200, 0x4800, RZ ;  /* 0x00004800c8d17810 */ /* 0x000fc40007ffe0ff */
[C---:B------:R-:W-:Y:S01]  /*139e0*/  ISETP.LT.OR P0, PT, R6.reuse, 0x1, !P3 ;  /* 0x000000010600780c */ /* 0x040fe20005f01670 */
[----:B------:R-:W3:Y:S01]  /*139f0*/  LDSM.16.M88.4 R56, [R200+0x1000] ;  /* 0x00100000c838783b */ /* 0x000ee20000000200 */
[----:B------:R-:W-:Y:S02]  /*13a00*/  @!P5 ISETP.LT.OR P3, PT, R6, 0x21, !P3 ;  /* 0x000000210600d80c */ /* 0x000fe40005f61670 */
[C---:B------:R-:W-:Y:S02]  /*13a10*/  IADD3 R208, R200.reuse, 0x5800, RZ ;  /* 0x00005800c8d07810 */ /* 0x040fe40007ffe0ff */
[C---:B------:R-:W-:Y:S02]  /*13a20*/  IADD3 R207, R200.reuse, 0x5000, RZ ;  /* 0x00005000c8cf7810 */ /* 0x040fe40007ffe0ff */
[C---:B------:R-:W-:Y:S02]  /*13a30*/  IADD3 R206, R200.reuse, 0x3000, RZ ;  /* 0x00003000c8ce7810 */ /* 0x040fe40007ffe0ff */
[----:B------:R-:W-:-:S02]  /*13a40*/  IADD3 R205, R200, 0x4000, RZ ;  /* 0x00004000c8cd7810 */ /* 0x000fc40007ffe0ff */
[----:B------:R-:W-:Y:S01]  /*13a50*/  IADD3 R204, R200, 0x3800, RZ ;  /* 0x00003800c8cc7810 */ /* 0x000fe20007ffe0ff */
[----:B------:R-:W-:Y:S01]  /*13a60*/  @!PT LDS RZ, [RZ] ;  /* 0x00000000fffff984 */ /* 0x000fe20000000800 */
[----:B------:R-:W-:Y:S01]  /*13a70*/  @!PT LDS RZ, [RZ] ;  /* 0x00000000fffff984 */ /* 0x000fe20000000800 */
[----:B------:R-:W-:Y:S01]  /*13a80*/  @!PT LDS RZ, [RZ] ;  /* 0x00000000fffff984 */ /* 0x000fe20000000800 */
[----:B------:R3:W-:Y:S01]  /*13a90*/  LDGSTS.E.BYPASS.LTC128B.128 [R213+0x4080], [R2.64], !P0 ;  /* 0x0408000002d57fae */ /* 0x0007e2000c101d46 */
[C---:B------:R-:W-:Y:S02]  /*13aa0*/  ISETP.LT.OR P0, PT, R6.reuse, 0x1, !P2 ;  /* 0x000000010600780c */ /* 0x040fe40005701670 */
[----:B------:R-:W-:Y:S01]  /*13ab0*/  @!P5 ISETP.LT.OR P2, PT, R6, 0x21, !P2 ;  /* 0x000000210600d80c */ /* 0x000fe20005741670 */
[----:B-1----:R-:W-:Y:S01]  /*13ac0*/  HMMA.16816.F32 R32, R8, R16, RZ ;  /* 0x000000100820723c */ /* 0x002fe200000018ff */
[C---:B------:R-:W-:Y:S02]  /*13ad0*/  IADD3 R203, R200.reuse, 0x1800, RZ ;  /* 0x00001800c8cb7810 */ /* 0x040fe40007ffe0ff */
[C---:B------:R-:W-:Y:S02]  /*13ae0*/  IADD3 R202, R200.reuse, 0x2800, RZ ;  /* 0x00002800c8ca7810 */ /* 0x040fe40007ffe0ff */
[----:B------:R-:W-:-:S03]  /*13af0*/  IADD3 R201, R200, 0x2000, RZ ;  /* 0x00002000c8c97810 */ /* 0x000fc60007ffe0ff */
[----:B------:R-:W-:Y:S02]  /*13b00*/  HMMA.16816.F32 R16, R8, R18, RZ ;  /* 0x000000120810723c */ /* 0x000fe400000018ff */
[----:B------:R1:W-:Y:S01]  /*13b10*/  LDGSTS.E.BYPASS.LTC128B.128 [R213+0x5880], [R2.64+0x80], !P0 ;  /* 0x0588008002d57fae */ /* 0x0003e2000c101d46 */
[C---:B------:R-:W-:Y:S02]  /*13b20*/  ISETP.LT.OR P0, PT, R6.reuse, 0x1, !P1 ;  /* 0x000000010600780c */ /* 0x040fe40004f01670 */
[----:B------:R-:W-:-:S03]  /*13b30*/  @!P5 ISETP.LT.OR P1, PT, R6, 0x21, !P1 ;  /* 0x000000210600d80c */ /* 0x000fc60004f21670 */
[C---:B--2---:R-:W-:Y:S08]  /*13b40*/  HMMA.16816.F32 R28, R8.reuse, R20, RZ ;  /* 0x00000014081c723c */ /* 0x044ff000000018ff */
[----:B------:R1:W-:Y:S01]  /*13b50*/  LDGSTS.E.BYPASS.LTC128B.128 [R213+0x7080], [R2.64+0x100], !P0 ;  /* 0x0708010002d57fae */ /* 0x0003e2000c101d46 */
[----:B------:R-:W-:Y:S01]  /*13b60*/  LOP3.LUT P0, RZ, R127, 0x8, RZ, 0xc0, !PT ;  /* 0x000000087fff7812 */ /* 0x000fe2000780c0ff */
[----:B------:R-:W-:Y:S03]  /*13b70*/  HMMA.16816.F32 R20, R8, R22, RZ ;  /* 0x000000160814723c */ /* 0x000fe600000018ff */
[----:B------:R-:W-:-:S02]  /*13b80*/  ISETP.LT.OR P4, PT, R6, 0x1, !P0 ;  /* 0x000000010600780c */ /* 0x000fc40004781670 */
[----:B------:R-:W-:-:S03]  /*13b90*/  @!P5 ISETP.LT.OR P0, PT, R6, 0x21, !P0 ;  /* 0x000000210600d80c */ /* 0x000fc60004701670 */
[C---:B---3--:R-:W-:Y:S08]  /*13ba0*/  HMMA.16816.F32 R36, R8.reuse, R24, RZ ;  /* 0x000000180824723c */ /* 0x048ff000000018ff */
[----:B------:R1:W-:Y:S01]  /*13bb0*/  LDGSTS.E.BYPASS.LTC128B.128 [R213+0x8880], [R2.64+0x180], !P4 ;  /* 0x0888018002d57fae */ /* 0x0003e2000e101d46 */
[----:B------:R-:W-:Y:S03]  /*13bc0*/  HMMA.16816.F32 R8, R8, R26, RZ ;  /* 0x0000001a0808723c */ /* 0x000fe600000018ff */
[----:B------:R2:W-:Y:S04]  /*13bd0*/  @!P5 LDGSTS.E.BYPASS.LTC128B.128 [R217+0x5080], [R4.64], !P3 ;  /* 0x0508000004d9dfae */ /* 0x0005e8000d901d46 */
[----:B------:R2:W-:Y:S01]  /*13be0*/  @!P5 LDGSTS.E.BYPASS.LTC128B.128 [R217+0x6880], [R4.64+0x80], !P2 ;  /* 0x0688008004d9dfae */ /* 0x0005e2000d101d46 */
[C---:B----4-:R-:W-:Y:S03]  /*13bf0*/  HMMA.16816.F32 R16, R12.reuse, R42, R16 ;  /* 0x0000002a0c10723c */ /* 0x050fe60000001810 */
[----:B------:R2:W-:Y:S04]  /*13c00*/  @!P5 LDGSTS.E.BYPASS.LTC128B.128 [R217+0x8080], [R4.64+0x100], !P1 ;  /* 0x0808010004d9dfae */ /* 0x0005e8000c901d46 */
[----:B------:R2:W-:Y:S01]  /*13c10*/  @!P5 LDGSTS.E.BYPASS.LTC128B.128 [R217+0x9880], [R4.64+0x180], !P0 ;  /* 0x0988018004d9dfae */ /* 0x0005e2000c101d46 */
[----:B------:R-:W-:Y:S01]  /*13c20*/  HMMA.16816.F32 R44, R12, R40, R32 ;  /* 0x000000280c2c723c */ /* 0x000fe20000001820 */
[----:B------:R-:W-:-:S02]  /*13c30*/  ISETP.GT.AND P0, PT, R122, R232, PT ;  /* 0x000000e87a00720c */ /* 0x000fc40003f04270 */
[----:B------:R-:W-:Y:S04]  /*13c40*/  LDSM.16.M88.4 R52, [R170] ;  /* 0x00000000aa34783b */ /* 0x000fe80000000200 */
[----:B------:R-:W-:Y:S01]  /*13c50*/  LDSM.16.M88.4 R60, [R170+0x800] ;  /* 0x00080000aa3c783b */ /* 0x000fe20000000200 */
[C---:B------:R-:W-:Y:S03]  /*13c60*/  HMMA.16816.F32 R24, R12.reuse, R48, R28 ;  /* 0x000000300c18723c */ /* 0x040fe6000000181c */
[----:B------:R-:W-:Y:S04]  /*13c70*/  LDSM.16.M88.4 R64, [R170+0x1000] ;  /* 0x00100000aa40783b */ /* 0x000fe80000000200 */
[----:B------:R-:W-:Y:S01]  /*13c80*/  LDSM.16.M88.4 R40, [R171+0x1800] ;  /* 0x00180000ab28783b */ /* 0x000fe20000000200 */
[C---:B------:R-:W-:Y:S03]  /*13c90*/  HMMA.16816.F32 R28, R12.reuse, R50, R20 ;  /* 0x000000320c1c723c */ /* 0x040fe60000001814 */
[----:B------:R-:W-:Y:S04]  /*13ca0*/  LDSM.16.M88.4 R20, [R169] ;  /* 0x00000000a914783b */ /* 0x000fe80000000200 */
[----:B------:R-:W-:Y:S01]  /*13cb0*/  LDSM.16.M88.4 R48, [R169+0x800] ;  /* 0x00080000a930783b */ /* 0x000fe20000000200 */
[C---:B------:R-:W-:Y:S03]  /*13cc0*/  HMMA.16816.F32 R32, R12.reuse, R56, R36 ;  /* 0x000000380c20723c */ /* 0x040fe60000001824 */
[----:B--2---:R-:W2:Y:S04]  /*13cd0*/  LDSM.16.M88.4 R4, [R199] ;  /* 0x00000000c704783b */ /* 0x004ea80000000200 */
[----:B------:R-:W0:Y:S01]  /*13ce0*/  LDGDEPBAR ;  /* 0x00000000000079af */ /* 0x000e220000000000 */
[----:B------:R-:W-:Y:S03]  /*13cf0*/  HMMA.16816.F32 R12, R12, R58, R8 ;  /* 0x0000003a0c0c723c */ /* 0x000fe60000001808 */
[----:B------:R-:W3:Y:S04]  /*13d00*/  LDSM.16.M88.4 R8, [R198] ;  /* 0x00000000c608783b */ /* 0x000ee80000000200 */
[----:B------:R-:W4:Y:S01]  /*13d10*/  LDSM.16.M88.4 R56, [R169+0x1000] ;  /* 0x00100000a938783b */ /* 0x000f220000000200 */
[C---:B--2---:R-:W-:Y:S08]  /*13d20*/  HMMA.16816.F32 R16, R4.reuse, R54, R16 ;  /* 0x000000360410723c */ /* 0x044ff00000001810 */
[C---:B------:R-:W-:Y:S01]  /*13d30*/  HMMA.16816.F32 R36, R4.reuse, R52, R44 ;  /* 0x000000340424723c */ /* 0x040fe2000000182c */
[----:B------:R-:W-:Y:S04]  /*13d40*/  LDSM.16.M88.4 R52, [R171+0x2000] ;  /* 0x00200000ab34783b */ /* 0x000fe80000000200 */
[----:B------:R-:W-:Y:S03]  /*13d50*/  LDSM.16.M88.4 R44, [R200+0x2000] ;  /* 0x00200000c82c783b */ /* 0x000fe60000000200 */
[C---:B------:R-:W-:Y:S08]  /*13d60*/  HMMA.16816.F32 R24, R4.reuse, R60, R24 ;  /* 0x0000003c0418723c */ /* 0x040ff00000001818 */
[C---:B------:R-:W-:Y:S01]  /*13d70*/  HMMA.16816.F32 R28, R4.reuse, R62, R28 ;  /* 0x0000003e041c723c */ /* 0x040fe2000000181c */
[----:B------:R-:W-:Y:S07]  /*13d80*/  LDSM.16.M88.4 R60, [R171+0x2800] ;  /* 0x00280000ab3c783b */ /* 0x000fee0000000200 */
[C---:B------:R-:W-:Y:S08]  /*13d90*/  HMMA.16816.F32 R32, R4.reuse, R64, R32 ;  /* 0x000000400420723c */ /* 0x040ff00000001820 */
[----:B------:R-:W-:Y:S01]  /*13da0*/  HMMA.16816.F32 R12, R4, R66, R12 ;  /* 0x00000042040c723c */ /* 0x000fe2000000180c */
[----:B------:R-:W2:Y:S04]  /*13db0*/  LDSM.16.M88.4 R4, [R196+0x4000] ;  /* 0x00400000c404783b */ /* 0x000ea80000000200 */
[----:B------:R-:W-:Y:S03]  /*13dc0*/  LDSM.16.M88.4 R64, [R170+0x4000] ;  /* 0x00400000aa40783b */ /* 0x000fe60000000200 */
[C---:B---3--:R-:W-:Y:S08]  /*13dd0*/  HMMA.16816.F32 R16, R8.reuse, R22, R16 ;  /* 0x000000160810723c */ /* 0x048ff00000001810 */
[C---:B------:R-:W-:Y:S01]  /*13de0*/  HMMA.16816.F32 R36, R8.reuse, R20, R36 ;  /* 0x000000140824723c */ /* 0x040fe20000001824 */
[----:B------:R-:W-:Y:S07]  /*13df0*/  LDSM.16.M88.4 R20, [R200+0x1800] ;  /* 0x00180000c814783b */ /* 0x000fee0000000200 */
[C---:B------:R-:W-:Y:S08]  /*13e00*/  HMMA.16816.F32 R24, R8.reuse, R48, R24 ;  /* 0x000000300818723c */ /* 0x040ff00000001818 */
[C---:B------:R-:W-:Y:S01]  /*13e10*/  HMMA.16816.F32 R28, R8.reuse, R50, R28 ;  /* 0x00000032081c723c */ /* 0x040fe2000000181c */
[----:B------:R-:W-:Y:S07]  /*13e20*/  LDSM.16.M88.4 R48, [R170+0x2000] ;  /* 0x00200000aa30783b */ /* 0x000fee0000000200 */
[C---:B----4-:R-:W-:Y:S08]  /*13e30*/  HMMA.16816.F32 R32, R8.reuse, R56, R32 ;  /* 0x000000380820723c */ /* 0x050ff00000001820 */
[----:B------:R-:W-:Y:S01]  /*13e40*/  HMMA.16816.F32 R12, R8, R58, R12 ;  /* 0x0000003a080c723c */ /* 0x000fe2000000180c */
[----:B------:R-:W3:Y:S04]  /*13e50*/  LDSM.16.M88.4 R8, [R197+0x4000] ;  /* 0x00400000c508783b */ /* 0x000ee80000000200 */
        /* <DEDUP_REMOVED lines=30> */
[----:B------:R-:W1:Y:S03]  /*14040*/  LDSM.16.M88.4 R52, [R171+0x3800] ;  /* 0x00380000ab34783b */ /* 0x000e660000000200 */
        /* <DEDUP_REMOVED lines=20> */
[C---:B---3--:R-:W-:Y:S08]  /*14190*/  HMMA.16816.F32 R16, R8.reuse, R22, R16 ;  /* 0x000000160810723c */ /* 0x048ff00000001810 */
[C---:B------:R-:W-:Y:S08]  /*141a0*/  HMMA.16816.F32 R36, R8.reuse, R20, R36 ;  /* 0x000000140824723c */ /* 0x040ff00000001824 */
[C---:B------:R-:W-:Y:S08]  /*141b0*/  HMMA.16816.F32 R24, R8.reuse, R48, R24 ;  /* 0x000000300818723c */ /* 0x040ff00000001818 */
[C---:B------:R-:W-:Y:S01]  /*141c0*/  HMMA.16816.F32 R28, R8.reuse, R50, R28 ;  /* 0x00000032081c723c */ /* 0x040fe2000000181c */
[----:B------:R-:W-:Y:S07]  /*141d0*/  LDSM.16.M88.4 R48, [R169+0x3800] ;  /* 0x00380000a930783b */ /* 0x000fee0000000200 */
[C---:B----4-:R-:W-:Y:S08]  /*141e0*/  HMMA.16816.F32 R32, R8.reuse, R56, R32 ;  /* 0x000000380820723c */ /* 0x050ff00000001820 */
        /* <DEDUP_REMOVED lines=38> */
[C---:B------:R-:W-:Y:S08]  /*14450*/  HMMA.16816.F32 R20, R12.reuse, R54, R20 ;  /* 0x000000360c14723c */ /* 0x040ff00000001814 */
        /* <DEDUP_REMOVED lines=25> */
[----:B------:R-:W-:Y:S01]  /*145f0*/  IMAD R2, R2, c[0x0][0x1e0], RZ ;  /* 0x0000780002027a24 */ /* 0x000fe200078e02ff */
[C---:B------:R-:W-:Y:S02]  /*14600*/  LOP3.LUT P6, RZ, R212.reuse, 0x100, RZ, 0xc0, !PT ;  /* 0x00000100d4ff7812 */ /* 0x040fe400078cc0ff */
[----:B------:R-:W-:Y:S01]  /*14610*/  LOP3.LUT P5, RZ, R212, 0x80, RZ, 0xc0, !PT ;  /* 0x00000080d4ff7812 */ /* 0x000fe200078ac0ff */
        /* <DEDUP_REMOVED lines=30> */
.L_x_1971:
[----:B------:R-:W-:Y:S05]  /*14800*/  BSYNC B0 ;  /* 0x0000000000007941 */ /* 0x000fea0003800000 */
.L_x_1970:
[----:B------:R-:W-:Y:S01]  /*14810*/  ISETP.NE.AND P0, PT, R140, 0x1, PT ;  /* 0x000000018c00780c */ /* 0x000fe20003f05270 */
[----:B------:R-:W-:Y:S01]  /*14820*/  IMAD.IADD R0, R252, 0x1, R243 ;  /* 0x00000001fc007824 */ /* 0x000fe200078e02f3 */
[----:B------:R-:W-:Y:S01]  /*14830*/  ULDC UR4, c[0x0][0x324] ;  /* 0x0000c90000047ab9 */ /* 0x000fe20000000800 */
[----:B------:R-:W-:Y:S01]  /*14840*/  IMAD.MOV.U32 R20, RZ, RZ, c[0x0][0x32c] ;  /* 0x0000cb00ff147624 */ /* 0x000fe200078e00ff */
[----:B------:R-:W-:Y:S01]  /*14850*/  ULOP3.LUT UR4, URZ, UR4, URZ, 0x33, !UPT ;  /* 0x000000043f047292 */ /* 0x000fe2000f8e333f */
[----:B-1----:R-:W-:Y:S01]  /*14860*/  IMAD.MOV.U32 R4, RZ, RZ, R0 ;  /* 0x000000ffff047224 */ /* 0x002fe200078e0000 */
[----:B------:R-:W-:Y:S01]  /*14870*/  IADD3 R7, -R241, R132, RZ ;  /* 0x00000084f1077210 */ /* 0x000fe20007ffe1ff */
[----:B------:R-:W0:Y:S01]  /*14880*/  LDGDEPBAR ;  /* 0x00000000000079af */ /* 0x000e220000000000 */
[----:B------:R-:W-:-:S05]  /*14890*/  IMAD.IADD R8, R101, 0x1, -R241 ;  /* 0x0000000165087824 */ /* 0x000fca00078e0af1 */
[----:B------:R-:W-:Y:S01]  /*148a0*/  @P0 IMAD.HI.U32 R2, R0, c[0x0][0x2c8], RZ ;  /* 0x0000b20000020a27 */ /* 0x000fe200078e00ff */
[----:B------:R-:W-:-:S04]  /*148b0*/  IADD3 R0, -R241, 0x1, R132 ;  /* 0x00000001f1007810 */ /* 0x000fc80007ffe184 */
[----:B------:R-:W-:Y:S01]  /*148c0*/  @P0 SHF.R.U32.HI R4, RZ, c[0x0][0x2cc], R2 ;  /* 0x0000b300ff040a19 */ /* 0x000fe20000011602 */
[----:B------:R-:W-:Y:S01]  /*148d0*/  IMAD.IADD R0, R0, 0x1, -R239 ;  /* 0x0000000100007824 */ /* 0x000fe200078e0aef */
[----:B------:R-:W-:-:S03]  /*148e0*/  ISETP.GE.AND P0, PT, R20, 0x1, PT ;  /* 0x000000011400780c */ /* 0x000fc60003f06270 */
[----:B------:R-:W1:Y:S01]  /*148f0*/  SHFL.IDX PT, R3, R4, RZ, 0x1c1f ;  /* 0x001c1fff04037589 */ /* 0x000e6200000e0000 */
        /* <DEDUP_REMOVED lines=17> */
.L_x_1974:
[----:B------:R-:W-:-:S04]  /*14a10*/  MOV R9, c[0x0][0x32c] ;  /* 0x0000cb0000097a02 */ /* 0x000fc80000000f00 */
[----:B------:R-:W-:-:S13]  /*14a20*/  ISETP.NE.AND P0, PT, R9, 0x1, PT ;  /* 0x000000010900780c */ /* 0x000fda0003f05270 */
[----:B------:R-:W-:-:S05]  /*14a30*/  @P0 IMAD.HI.U32 R9, R3, c[0x0][0x330], RZ ;  /* 0x0000cc0003090a27 */ /* 0x000fca00078e00ff */
[----:B------:R-:W-:Y:S02]  /*14a40*/  @P0 SHF.R.U32.HI R3, RZ, c[0x0][0x334], R9 ;  /* 0x0000cd00ff030a19 */ /* 0x000fe40000011609 */
.L_x_1975:
[----:B------:R-:W-:Y:S05]  /*14a50*/  BSYNC B0 ;  /* 0x0000000000007941 */ /* 0x000fea0003800000 */
.L_x_1973:
[----:B------:R-:W-:-:S05]  /*14a60*/  IMAD R3, R3, c[0x0][0x32c], R8 ;  /* 0x0000cb0003037a24 */ /* 0x000fca00078e0208 */
[----:B------:R-:W-:Y:S02]  /*14a70*/  IADD3 R9, R3, c[0x0][0x32c], RZ ;  /* 0x0000cb0003097a10 */ /* 0x000fe40007ffe0ff */
[----:B------:R-:W-:Y:S02]  /*14a80*/  IMNMX R0, R0, R3, !PT ;  /* 0x0000000300007217 */ /* 0x000fe40007800200 */
[----:B------:R-:W-:Y:S02]  /*14a90*/  IMNMX R2, R2, R9, PT ;  /* 0x0000000902027217 */ /* 0x000fe40003800200 */
.L_x_1972:
        /* <DEDUP_REMOVED lines=20> */
[C---:B------:R-:W-:Y:S02]  /*14be0*/  ISETP.GE.AND P1, PT, R101.reuse, 0x12, PT ;  /* 0x000000126500780c */ /* 0x040fe40003f26270 */
[----:B------:R-:W-:Y:S02]  /*14bf0*/  ISETP.LT.OR P0, PT, R2, 0x11, P0 ;  /* 0x000000110200780c */ /* 0x000fe40000701670 */
[----:B------:R-:W-:-:S02]  /*14c00*/  ISETP.GE.AND P5, PT, R101, 0x1a, PT ;  /* 0x0000001a6500780c */ /* 0x000fc40003fa6270 */
[----:B------:R-:W-:Y:S02]  /*14c10*/  FSEL R19, R24, -INF , !P0 ;  /* 0xff80000018137808 */ /* 0x000fe40004000000 */
[----:B------:R-:W-:Y:S02]  /*14c20*/  ISETP.GT.AND P0, PT, R0, 0x11, !P1 ;  /* 0x000000110000780c */ /* 0x000fe40004f04270 */
[C---:B------:R-:W-:Y:S02]  /*14c30*/  ISETP.GE.AND P4, PT, R101.reuse, 0x21, PT ;  /* 0x000000216500780c */ /* 0x040fe40003f86270 */
        /* <DEDUP_REMOVED lines=45> */
.L_x_1978:
[----:B------:R-:W-:-:S04]  /*14f10*/  MOV R4, c[0x0][0x32c] ;  /* 0x0000cb0000047a02 */ /* 0x000fc80000000f00 */
[----:B------:R-:W-:-:S13]  /*14f20*/  ISETP.NE.AND P0, PT, R4, 0x1, PT ;  /* 0x000000010400780c */ /* 0x000fda0003f05270 */
[----:B------:R-:W-:-:S05]  /*14f30*/  @P0 IMAD.HI.U32 R4, R3, c[0x0][0x330], RZ ;  /* 0x0000cc0003040a27 */ /* 0x000fca00078e00ff */
[----:B------:R-:W-:Y:S02]  /*14f40*/  @P0 SHF.R.U32.HI R3, RZ, c[0x0][0x334], R4 ;  /* 0x0000cd00ff030a19 */ /* 0x000fe40000011604 */
.L_x_1979:
[----:B------:R-:W-:Y:S05]  /*14f50*/  BSYNC B0 ;  /* 0x0000000000007941 */ /* 0x000fea0003800000 */
.L_x_1977:
[----:B------:R-:W-:-:S05]  /*14f60*/  IMAD R3, R3, c[0x0][0x32c], R8 ;  /* 0x0000cb0003037a24 */ /* 0x000fca00078e0208 */
[----:B------:R-:W-:Y:S02]  /*14f70*/  IADD3 R4, R3, c[0x0][0x32c], RZ ;  /* 0x0000cb0003047a10 */ /* 0x000fe40007ffe0ff */
[----:B------:R-:W-:Y:S02]  /*14f80*/  IMNMX R0, R0, R3, !PT ;  /* 0x0000000300007217 */ /* 0x000fe40007800200 */
[----:B------:R-:W-:Y:S02]  /*14f90*/  IMNMX R2, R2, R4, PT ;  /* 0x0000000402027217 */ /* 0x000fe40003800200 */
.L_x_1976:
[----:B------:R-:W-:Y:S01]  /*14fa0*/  ISETP.GT.AND P0, PT, R0, RZ, !P1 ;  /* 0x000000ff0000720c */ /* 0x000fe20004f04270 */
[----:B------:R-:W-:Y:S01]  /*14fb0*/  LDSM.16.MT88.4 R48, [R195] ;  /* 0x00000000c330783b */ /* 0x000fe20000004200 */
        /* <DEDUP_REMOVED lines=13> */
[----:B------:R-:W-:Y:S03]  /*15090*/  LDSM.16.MT88.4 R32, [R192+0x800] ;  /* 0x00080000c020783b */ /* 0x000fe60000004200 */
[----:B------:R-:W-:Y:S01]  /*150a0*/  ISETP.GT.AND P0, PT, R0, 0x8, !P0 ;  /* 0x000000080000780c */ /* 0x000fe20004704270 */
[----:B-----5:R-:W-:Y:S03]  /*150b0*/  LDSM.16.MT88.4 R152, [R193+0x1000] ;  /* 0x00100000c198783b */ /* 0x020fe60000004200 */
[----:B------:R-:W-:-:S04]  /*150c0*/  ISETP.LT.OR P0, PT, R2, 0x9, P0 ;  /* 0x000000090200780c */ /* 0x000fc80000701670 */
[----:B------:R-:W-:Y:S02]  /*150d0*/  FSEL R6, R46, -INF , !P0 ;  /* 0xff8000002e067808 */ /* 0x000fe40004000000 */
        /* <DEDUP_REMOVED lines=25> */
[----:B------:R-:W-:Y:S03]  /*15270*/  LDSM.16.MT88.4 R28, [R193+0x800] ;  /* 0x00080000c11c783b */ /* 0x000fe60000004200 */
        /* <DEDUP_REMOVED lines=37> */
[----:B-1----:R-:W-:Y:S01]  /*154d0*/  FMNMX.FTZ R132, R0, R3, !PT ;  /* 0x0000000300847209 */ /* 0x002fe20007810000 */
[----:B------:R-:W-:Y:S02]  /*154e0*/  FFMA.FTZ R3, R14, c[0x0][0x2d0], -R2 ;  /* 0x0000b4000e037a23 */ /* 0x000fe40000010802 */
[----:B------:R-:W1:Y:S01]  /*154f0*/  LDSM.16.MT88.4 R12, [R192] ;  /* 0x00000000c00c783b */ /* 0x000e620000004200 */
[C---:B------:R-:W-:Y:S01]  /*15500*/  FSETP.NEU.FTZ.AND P0, PT, R132.reuse, -INF , PT ;  /* 0xff8000008400780b */ /* 0x040fe20003f1d000 */
[----:B------:R2:W-:Y:S01]  /*15510*/  MUFU.EX2 R91, R3 ;  /* 0x00000003005b7308 */ /* 0x0005e20000000800 */
[----:B------:R-:W-:-:S05]  /*15520*/  FMUL.FTZ R0, R132, c[0x0][0x2d0] ;  /* 0x0000b40084007a20 */ /* 0x000fca0000410000 */
[----:B------:R-:W-:Y:S01]  /*15530*/  FSEL R0, R0, RZ, P0 ;  /* 0x000000ff00007208 */ /* 0x000fe20000000000 */
[----:B--2---:R-:W-:-:S04]  /*15540*/  FFMA.FTZ R3, R16, c[0x0][0x2d0], -R2 ;  /* 0x0000b40010037a23 */ /* 0x004fc80000010802 */
        /* <DEDUP_REMOVED lines=16> */
[----:B---3--:R-:W-:Y:S01]  /*15650*/  FFMA.FTZ R3, R8, c[0x0][0x2d0], -R0 ;  /* 0x0000b40008037a23 */ /* 0x008fe20000010800 */
[----:B------:R-:W-:-:S05]  /*15660*/  F2FP.PACK_AB R8, R90, R91 ;  /* 0x0000005b5a08723e */ /* 0x000fca00000000ff */
[----:B------:R3:W4:Y:S02]  /*15670*/  MUFU.EX2 R215, R3 ;  /* 0x0000000300d77308 */ /* 0x0007240000000800 */
[----:B---3--:R-:W-:Y:S01]  /*15680*/  FFMA.FTZ R3, R22, c[0x0][0x2d0], -R2 ;  /* 0x0000b40016037a23 */ /* 0x008fe20000010802 */
[----:B----4-:R-:W-:-:S05]  /*15690*/  F2FP.PACK_AB R11, R215, R216 ;  /* 0x000000d8d70b723e */ /* 0x010fca00000000ff */
[----:B------:R3:W-:Y:S02]  /*156a0*/  MUFU.EX2 R218, R3 ;  /* 0x0000000300da7308 */ /* 0x0007e40000000800 */
[C---:B-1----:R-:W-:Y:S08]  /*156b0*/  HMMA.16816.F32 R44, R8.reuse, R12, RZ ;  /* 0x0000000c082c723c */ /* 0x042ff000000018ff */
[----:B------:R-:W-:Y:S01]  /*156c0*/  HMMA.16816.F32 R36, R8, R14, RZ ;  /* 0x0000000e0824723c */ /* 0x000fe200000018ff */
[----:B---3--:R-:W-:-:S04]  /*156d0*/  FFMA.FTZ R3, R23, c[0x0][0x2d0], -R2 ;  /* 0x0000b40017037a23 */ /* 0x008fc80000010802 */
[----:B------:R1:W-:Y:S03]  /*156e0*/  MUFU.EX2 R228, R3 ;  /* 0x0000000300e47308 */ /* 0x0003e60000000800 */
[C---:B------:R-:W-:Y:S08]  /*156f0*/  HMMA.16816.F32 R12, R8.reuse, R48, RZ ;  /* 0x00000030080c723c */ /* 0x040ff000000018ff */
[----:B--2---:R-:W-:Y:S01]  /*15700*/  HMMA.16816.F32 R16, R8, R6, RZ ;  /* 0x000000060810723c */ /* 0x004fe200000018ff */
[----:B-1----:R-:W-:-:S07]  /*15710*/  FFMA.FTZ R3, R24, c[0x0][0x2d0], -R2 ;  /* 0x0000b40018037a23 */ /* 0x002fce0000010802 */
[----:B------:R-:W-:Y:S01]  /*15720*/  HMMA.16816.F32 R60, R8, R50, RZ ;  /* 0x00000032083c723c */ /* 0x000fe200000018ff */
[----:B------:R-:W1:Y:S01]  /*15730*/  LDSM.16.MT88.4 R24, [R194] ;  /* 0x00000000c218783b */ /* 0x000e620000004200 */
[----:B------:R2:W3:Y:S02]  /*15740*/  MUFU.EX2 R219, R3 ;  /* 0x0000000300db7308 */ /* 0x0004e40000000800 */
[----:B--2---:R-:W-:Y:S01]  /*15750*/  FFMA.FTZ R3, R21, c[0x0][0x2d0], -R0 ;  /* 0x0000b40015037a23 */ /* 0x004fe20000010800 */
[----:B---3--:R-:W-:-:S05]  /*15760*/  F2FP.PACK_AB R6, R219, R228 ;  /* 0x000000e4db06723e */ /* 0x008fca00000000ff */
[----:B------:R2:W-:Y:S02]  /*15770*/  MUFU.EX2 R214, R3 ;  /* 0x0000000300d67308 */ /* 0x0005e40000000800 */
[--C-:B--2---:R-:W-:Y:S02]  /*15780*/  FFMA.FTZ R3, R20, c[0x0][0x2d0], -R0.reuse ;  /* 0x0000b40014037a23 */ /* 0x104fe40000010800 */
[C---:B------:R-:W-:Y:S04]  /*15790*/  HMMA.16816.F32 R20, R8.reuse, R4, RZ ;  /* 0x000000040814723c */ /* 0x040fe800000018ff */
[----:B------:R2:W3:Y:S03]  /*157a0*/  MUFU.EX2 R135, R3 ;  /* 0x0000000300877308 */ /* 0x0004e60000000800 */
[----:B------:R-:W-:Y:S01]  /*157b0*/  F2FP.PACK_AB R4, R218, R250 ;  /* 0x000000fada04723e */ /* 0x000fe200000000ff */
[----:B-1----:R-:W-:Y:S01]  /*157c0*/  HMMA.16816.F32 R48, R8, R24, RZ ;  /* 0x000000180830723c */ /* 0x002fe200000018ff */
[----:B--2---:R-:W-:Y:S01]  /*157d0*/  FFMA.FTZ R3, R40, c[0x0][0x2d0], -R0 ;  /* 0x0000b40028037a23 */ /* 0x004fe20000010800 */
[----:B---3--:R-:W-:-:S03]  /*157e0*/  F2FP.PACK_AB R5, R135, R214 ;  /* 0x000000d68705723e */ /* 0x008fc600000000ff */
[----:B------:R1:W-:Y:S02]  /*157f0*/  MUFU.EX2 R138, R3 ;  /* 0x00000003008a7308 */ /* 0x0003e40000000800 */
[----:B-1----:R-:W-:Y:S02]  /*15800*/  FFMA.FTZ R3, R41, c[0x0][0x2d0], -R0 ;  /* 0x0000b40029037a23 */ /* 0x002fe40000010800 */
[----:B------:R-:W-:Y:S04]  /*15810*/  LDSM.16.MT88.4 R40, [R192+0x2000] ;  /* 0x00200000c028783b */ /* 0x000fe80000004200 */
[----:B------:R-:W1:Y:S02]  /*15820*/  MUFU.EX2 R133, R3 ;  /* 0x0000000300857308 */ /* 0x000e640000000800 */
[----:B-1----:R-:W-:-:S07]  /*15830*/  F2FP.PACK_AB R7, R133, R138 ;  /* 0x0000008a8507723e */ /* 0x002fce00000000ff */
[----:B------:R-:W-:Y:S08]  /*15840*/  HMMA.16816.F32 R52, R4, R72, R12 ;  /* 0x000000480434723c */ /* 0x000ff0000000180c */
[----:B------:R-:W-:Y:S08]  /*15850*/  HMMA.16816.F32 R12, R8, R76, RZ ;  /* 0x0000004c080c723c */ /* 0x000ff000000018ff */
[C---:B------:R-:W-:Y:S01]  /*15860*/  HMMA.16816.F32 R160, R4.reuse, R34, R36 ;  /* 0x0000002204a0723c */ /* 0x040fe20000001824 */
[----:B------:R-:W-:Y:S07]  /*15870*/  LDSM.16.MT88.4 R36, [R193+0x2000] ;  /* 0x00200000c124783b */ /* 0x000fee0000004200 */
[----:B------:R-:W-:Y:S01]  /*15880*/  IMAD.MOV.U32 R110, RZ, RZ, R52 ;  /* 0x000000ffff6e7224 */ /* 0x000fe200078e0034 */
[----:B------:R-:W-:Y:S01]  /*15890*/  HMMA.16816.F32 R72, R4, R74, R60 ;  /* 0x0000004a0448723c */ /* 0x000fe2000000183c */
[----:B------:R-:W-:Y:S01]  /*158a0*/  IMAD.MOV.U32 R109, RZ, RZ, R53 ;  /* 0x000000ffff6d7224 */ /* 0x000fe200078e0035 */
[----:B------:R-:W-:Y:S01]  /*158b0*/  LDSM.16.MT88.4 R60, [R195+0x3800] ;  /* 0x00380000c33c783b */ /* 0x000fe20000004200 */
[----:B------:R-:W-:-:S02]  /*158c0*/  IMAD.MOV.U32 R108, RZ, RZ, R54 ;  /* 0x000000ffff6c7224 */ /* 0x000fc400078e0036 */
[----:B------:R-:W-:Y:S02]  /*158d0*/  IMAD.MOV.U32 R3, RZ, RZ, R55 ;  /* 0x000000ffff037224 */ /* 0x000fe400078e0037 */
[----:B------:R-:W1:Y:S01]  /*158e0*/  LDSM.16.MT88.4 R52, [R195+0x2000] ;  /* 0x00200000c334783b */ /* 0x000e620000004200 */
[C---:B------:R-:W-:Y:S03]  /*158f0*/  HMMA.16816.F32 R140, R4.reuse, R32, R44 ;  /* 0x00000020048c723c */ /* 0x040fe6000000182c */
[----:B------:R-:W2:Y:S05]  /*15900*/  LDSM.16.MT88.4 R44, [R194+0x800] ;  /* 0x00080000c22c783b */ /* 0x000eaa0000004200 */
[C---:B------:R-:W-:Y:S08]  /*15910*/  HMMA.16816.F32 R148, R4.reuse, R28, R20 ;  /* 0x0000001c0494723c */ /* 0x040ff00000001814 */
[----:B------:R-:W-:Y:S01]  /*15920*/  HMMA.16816.F32 R156, R4, R30, R16 ;  /* 0x0000001e049c723c */ /* 0x000fe20000001810 */
[----:B------:R-:W-:Y:S01]  /*15930*/  IMAD.MOV.U32 R118, RZ, RZ, R72 ;  /* 0x000000ffff767224 */ /* 0x000fe200078e0048 */
[----:B------:R-:W-:Y:S01]  /*15940*/  MOV R116, R74 ;  /* 0x0000004a00747202 */ /* 0x000fe20000000f00 */
[----:B------:R-:W-:-:S02]  /*15950*/  IMAD.MOV.U32 R117, RZ, RZ, R73 ;  /* 0x000000ffff757224 */ /* 0x000fc400078e0049 */
[----:B------:R-:W-:Y:S02]  /*15960*/  IMAD.MOV.U32 R111, RZ, RZ, R75 ;  /* 0x000000ffff6f7224 */ /* 0x000fe400078e004b */
[----:B------:R-:W-:Y:S01]  /*15970*/  LDSM.16.MT88.4 R72, [R193+0x3000] ;  /* 0x00300000c148783b */ /* 0x000fe20000004200 */
[C---:B------:R-:W-:Y:S08]  /*15980*/  HMMA.16816.F32 R32, R8.reuse, R26, RZ ;  /* 0x0000001a0820723c */ /* 0x040ff000000018ff */
[C---:B------:R-:W-:Y:S08]  /*15990*/  HMMA.16816.F32 R28, R8.reuse, R56, RZ ;  /* 0x00000038081c723c */ /* 0x040ff000000018ff */
[----:B------:R-:W-:Y:S08]  /*159a0*/  HMMA.16816.F32 R24, R8, R58, RZ ;  /* 0x0000003a0818723c */ /* 0x000ff000000018ff */
[----:B-1----:R-:W-:Y:S08]  /*159b0*/  HMMA.16816.F32 R12, R4, R52, R12 ;  /* 0x00000034040c723c */ /* 0x002ff0000000180c */
[C---:B------:R-:W-:Y:S08]  /*159c0*/  HMMA.16816.F32 R56, R8.reuse, R78, RZ ;  /* 0x0000004e0838723c */ /* 0x040ff000000018ff */
[C---:B------:R-:W-:Y:S08]  /*159d0*/  HMMA.16816.F32 R20, R8.reuse, R64, RZ ;  /* 0x000000400814723c */ /* 0x040ff000000018ff */
[----:B------:R-:W-:Y:S01]  /*159e0*/  HMMA.16816.F32 R16, R8, R66, RZ ;  /* 0x000000420810723c */ /* 0x000fe200000018ff */
[----:B------:R-:W1:Y:S01]  /*159f0*/  LDSM.16.MT88.4 R64, [R194+0x1800] ;  /* 0x00180000c240783b */ /* 0x000e620000004200 */
[----:B------:R-:W-:Y:S01]  /*15a00*/  IMAD.MOV.U32 R130, RZ, RZ, R12 ;  /* 0x000000ffff827224 */ /* 0x000fe200078e000c */
[----:B------:R-:W-:Y:S01]  /*15a10*/  MOV R128, R14 ;  /* 0x0000000e00807202 */ /* 0x000fe20000000f00 */
[----:B------:R-:W-:-:S02]  /*15a20*/  IMAD.MOV.U32 R129, RZ, RZ, R13 ;  /* 0x000000ffff817224 */ /* 0x000fc400078e000d */
[----:B------:R-:W-:Y:S02]  /*15a30*/  IMAD.MOV.U32 R127, RZ, RZ, R15 ;  /* 0x000000ffff7f7224 */ /* 0x000fe400078e000f */
[C---:B------:R-:W-:Y:S01]  /*15a40*/  HMMA.16816.F32 R12, R4.reuse, R54, R56 ;  /* 0x00000036040c723c */ /* 0x040fe20000001838 */
[----:B------:R-:W-:Y:S04]  /*15a50*/  LDSM.16.MT88.4 R56, [R194+0x3000] ;  /* 0x00300000c238783b */ /* 0x000fe80000004200 */
[----:B------:R-:W-:Y:S03]  /*15a60*/  LDSM.16.MT88.4 R52, [R192+0x3800] ;  /* 0x00380000c034783b */ /* 0x000fe60000004200 */
[C---:B------:R-:W-:Y:S08]  /*15a70*/  HMMA.16816.F32 R28, R4.reuse, R40, R28 ;  /* 0x00000028041c723c */ /* 0x040ff0000000181c */
[C---:B------:R-:W-:Y:S01]  /*15a80*/  HMMA.16816.F32 R188, R4.reuse, R38, R16 ;  /* 0x0000002604bc723c */ /* 0x040fe20000001810 */
[----:B------:R-:W3:Y:S07]  /*15a90*/  LDSM.16.MT88.4 R16, [R194+0x2000] ;  /* 0x00200000c210783b */ /* 0x000eee0000004200 */
[----:B--2---:R-:W-:Y:S01]  /*15aa0*/  HMMA.16816.F32 R244, R4, R44, R48 ;  /* 0x0000002c04f4723c */ /* 0x004fe20000001830 */
[----:B------:R-:W2:Y:S01]  /*15ab0*/  LDSM.16.MT88.4 R48, [R193+0x3800] ;  /* 0x00380000c130783b */ /* 0x000ea20000004200 */
[----:B------:R-:W-:-:S02]  /*15ac0*/  IMAD.MOV.U32 R146, RZ, RZ, R12 ;  /* 0x000000ffff927224 */ /* 0x000fc400078e000c */
[----:B------:R-:W-:Y:S02]  /*15ad0*/  IMAD.MOV.U32 R145, RZ, RZ, R13 ;  /* 0x000000ffff917224 */ /* 0x000fe400078e000d */
[----:B------:R-:W-:Y:S02]  /*15ae0*/  IMAD.MOV.U32 R144, RZ, RZ, R14 ;  /* 0x000000ffff907224 */ /* 0x000fe400078e000e */
[----:B------:R-:W-:Y:S01]  /*15af0*/  HMMA.16816.F32 R224, R4, R36, R20 ;  /* 0x0000002404e0723c */ /* 0x000fe20000001814 */
[----:B------:R-:W4:Y:S01]  /*15b00*/  LDSM.16.MT88.4 R20, [R195+0x3000] ;  /* 0x00300000c314783b */ /* 0x000f220000004200 */
[----:B------:R-:W-:Y:S02]  /*15b10*/  IMAD.MOV.U32 R131, RZ, RZ, R15 ;  /* 0x000000ffff837224 */ /* 0x000fe400078e000f */
[----:B------:R-:W-:Y:S02]  /*15b20*/  IMAD.MOV.U32 R122, RZ, RZ, R28 ;  /* 0x000000ffff7a7224 */ /* 0x000fe400078e001c */
[----:B------:R-:W-:-:S02]  /*15b30*/  IMAD.MOV.U32 R121, RZ, RZ, R29 ;  /* 0x000000ffff797224 */ /* 0x000fc400078e001d */
[----:B-1----:R-:W-:Y:S01]  /*15b40*/  HMMA.16816.F32 R12, R8, R64, RZ ;  /* 0x00000040080c723c */ /* 0x002fe200000018ff */
[----:B------:R-:W-:Y:S02]  /*15b50*/  IMAD.MOV.U32 R120, RZ, RZ, R30 ;  /* 0x000000ffff787224 */ /* 0x000fe400078e001e */
[----:B------:R-:W-:-:S05]  /*15b60*/  IMAD.MOV.U32 R119, RZ, RZ, R31 ;  /* 0x000000ffff777224 */ /* 0x000fca00078e001f */
[C---:B------:R-:W-:Y:S08]  /*15b70*/  HMMA.16816.F32 R220, R4.reuse, R46, R32 ;  /* 0x0000002e04dc723c */ /* 0x040ff00000001820 */
[----:B------:R-:W-:Y:S08]  /*15b80*/  HMMA.16816.F32 R24, R4, R42, R24 ;  /* 0x0000002a0418723c */ /* 0x000ff00000001818 */
[C---:B------:R-:W-:Y:S01]  /*15b90*/  HMMA.16816.F32 R44, R8.reuse, R66, RZ ;  /* 0x00000042082c723c */ /* 0x040fe200000018ff */
[----:B------:R-:W1:Y:S07]  /*15ba0*/  LDSM.16.MT88.4 R64, [R194+0x3800] ;  /* 0x00380000c240783b */ /* 0x000e6e0000004200 */
[C---:B------:R-:W-:Y:S08]  /*15bb0*/  HMMA.16816.F32 R40, R8.reuse, R68, RZ ;  /* 0x000000440828723c */ /* 0x040ff000000018ff */
[----:B------:R-:W-:Y:S01]  /*15bc0*/  HMMA.16816.F32 R36, R8, R70, RZ ;  /* 0x000000460824723c */ /* 0x000fe200000018ff */
[----:B------:R-:W1:Y:S01]  /*15bd0*/  LDSM.16.MT88.4 R68, [R192+0x4800] ;  /* 0x00480000c044783b */ /* 0x000e620000004200 */
[----:B------:R-:W-:Y:S01]  /*15be0*/  MOV R126, R24 ;  /* 0x00000018007e7202 */ /* 0x000fe20000000f00 */
[----:B------:R-:W-:-:S02]  /*15bf0*/  IMAD.MOV.U32 R125, RZ, RZ, R25 ;  /* 0x000000ffff7d7224 */ /* 0x000fc400078e0019 */
[----:B------:R-:W-:Y:S02]  /*15c00*/  IMAD.MOV.U32 R124, RZ, RZ, R26 ;  /* 0x000000ffff7c7224 */ /* 0x000fe400078e001a */
[----:B------:R-:W-:Y:S01]  /*15c10*/  IMAD.MOV.U32 R123, RZ, RZ, R27 ;  /* 0x000000ffff7b7224 */ /* 0x000fe200078e001b */
[C---:B------:R-:W-:Y:S08]  /*15c20*/  HMMA.16816.F32 R32, R8.reuse, R72, RZ ;  /* 0x000000480820723c */ /* 0x040ff000000018ff */
[----:B------:R-:W-:Y:S08]  /*15c30*/  HMMA.16816.F32 R28, R8, R74, RZ ;  /* 0x0000004a081c723c */ /* 0x000ff000000018ff */
[----:B---3--:R-:W-:Y:S08]  /*15c40*/  HMMA.16816.F32 R180, R4, R16, R12 ;  /* 0x0000001004b4723c */ /* 0x008ff0000000180c */
[----:B------:R-:W-:Y:S08]  /*15c50*/  HMMA.16816.F32 R12, R8, R56, RZ ;  /* 0x00000038080c723c */ /* 0x000ff000000018ff */
[----:B--2---:R-:W-:Y:S01]  /*15c60*/  HMMA.16816.F32 R76, R4, R48, R32 ;  /* 0x00000030044c723c */ /* 0x004fe20000001820 */
[----:B------:R-:W2:Y:S06]  /*15c70*/  LDSM.16.MT88.4 R32, [R192+0x5000] ;  /* 0x00500000c020783b */ /* 0x000eac0000004200 */
[----:B------:R-:W-:Y:S01]  /*15c80*/  IMAD.MOV.U32 R48, RZ, RZ, R110 ;  /* 0x000000ffff307224 */ /* 0x000fe200078e006e */
[----:B----4-:R-:W-:Y:S01]  /*15c90*/  HMMA.16816.F32 R24, R8, R20, RZ ;  /* 0x000000140818723c */ /* 0x010fe200000018ff */
[----:B------:R-:W-:-:S07]  /*15ca0*/  MOV R49, R109 ;  /* 0x0000006d00317202 */ /* 0x000fce0000000f00 */
[C---:B------:R-:W-:Y:S01]  /*15cb0*/  HMMA.16816.F32 R96, R4.reuse, R50, R28 ;  /* 0x000000320460723c */ /* 0x040fe2000000181c */
[----:B------:R-:W3:Y:S06]  /*15cc0*/  LDSM.16.MT88.4 R28, [R193+0x4800] ;  /* 0x00480000c11c783b */ /* 0x000eec0000004200 */
[----:B------:R-:W-:Y:S01]  /*15cd0*/  IMAD.MOV.U32 R50, RZ, RZ, R108 ;  /* 0x000000ffff327224 */ /* 0x000fe200078e006c */
[----:B-1----:R-:W-:Y:S01]  /*15ce0*/  HMMA.16816.F32 R92, R4, R64, R12 ;  /* 0x00000040045c723c */ /* 0x002fe2000000180c */
[----:B------:R-:W-:Y:S02]  /*15cf0*/  IMAD.MOV.U32 R51, RZ, RZ, R3 ;  /* 0x000000ffff337224 */ /* 0x000fe400078e0003 */
[----:B------:R-:W-:-:S05]  /*15d00*/  FFMA.FTZ R3, R88, c[0x0][0x2d0], -R2 ;  /* 0x0000b40058037a23 */ /* 0x000fca0000010802 */
[----:B------:R-:W-:Y:S07]  /*15d10*/  HMMA.16816.F32 R12, R8, R68, RZ ;  /* 0x00000044080c723c */ /* 0x000fee00000018ff */
[----:B------:R-:W-:Y:S01]  /*15d20*/  IMAD.MOV.U32 R68, RZ, RZ, R146 ;  /* 0x000000ffff447224 */ /* 0x000fe200078e0092 */
[----:B------:R-:W-:Y:S01]  /*15d30*/  HMMA.16816.F32 R112, R4, R60, R24 ;  /* 0x0000003c0470723c */ /* 0x000fe20000001818 */
[----:B------:R-:W1:Y:S01]  /*15d40*/  LDSM.16.MT88.4 R24, [R193+0x5000] ;  /* 0x00500000c118783b */ /* 0x000e620000004200 */
[----:B------:R-:W-:-:S05]  /*15d50*/  IMAD.MOV.U32 R69, RZ, RZ, R145 ;  /* 0x000000ffff457224 */ /* 0x000fca00078e0091 */
[----:B------:R-:W-:Y:S01]  /*15d60*/  MOV R61, R147 ;  /* 0x00000093003d7202 */ /* 0x000fe20000000f00 */
[----:B------:R-:W-:Y:S07]  /*15d70*/  HMMA.16816.F32 R72, R4, R18, R44 ;  /* 0x000000120448723c */ /* 0x000fee000000182c */
[----:B------:R-:W-:Y:S01]  /*15d80*/  MOV R47, R123 ;  /* 0x0000007b002f7202 */ /* 0x000fe20000000f00 */
[----:B------:R-:W-:Y:S01]  /*15d90*/  HMMA.16816.F32 R16, R8, R22, RZ ;  /* 0x000000160810723c */ /* 0x000fe200000018ff */
[----:B------:R-:W-:-:S02]  /*15da0*/  IMAD.MOV.U32 R44, RZ, RZ, R126 ;  /* 0x000000ffff2c7224 */ /* 0x000fc400078e007e */
[----:B------:R-:W-:Y:S02]  /*15db0*/  IMAD.MOV.U32 R45, RZ, RZ, R125 ;  /* 0x000000ffff2d7224 */ /* 0x000fe400078e007d */
[----:B------:R-:W-:-:S03]  /*15dc0*/  IMAD.MOV.U32 R46, RZ, RZ, R124 ;  /* 0x000000ffff2e7224 */ /* 0x000fc600078e007c */
[----:B--2---:R-:W-:Y:S08]  /*15dd0*/  HMMA.16816.F32 R172, R4, R32, R12 ;  /* 0x0000002004ac723c */ /* 0x004ff0000000180c */
[C---:B---3--:R-:W-:Y:S08]  /*15de0*/  HMMA.16816.F32 R12, R8.reuse, R30, RZ ;  /* 0x0000001e080c723c */ /* 0x048ff000000018ff */
[----:B------:R-:W-:Y:S01]  /*15df0*/  HMMA.16816.F32 R20, R8, R58, RZ ;  /* 0x0000003a0814723c */ /* 0x000fe200000018ff */
[----:B------:R-:W-:Y:S07]  /*15e00*/  LDSM.16.MT88.4 R56, [R195+0x2800] ;  /* 0x00280000c338783b */ /* 0x000fee0000004200 */
[C---:B------:R-:W-:Y:S07]  /*15e10*/  HMMA.16816.F32 R184, R4.reuse, R52, R40 ;  /* 0x0000003404b8723c */ /* 0x040fee0000001828 */
[----:B------:R-:W-:Y:S01]  /*15e20*/  MOV R40, R118 ;  /* 0x0000007600287202 */ /* 0x000fe20000000f00 */
[----:B------:R-:W-:Y:S01]  /*15e30*/  HMMA.16816.F32 R176, R4, R54, R36 ;  /* 0x0000003604b0723c */ /* 0x000fe20000001824 */
[----:B------:R-:W-:Y:S01]  /*15e40*/  IMAD.MOV.U32 R41, RZ, RZ, R117 ;  /* 0x000000ffff297224 */ /* 0x000fe200078e0075 */
[----:B------:R-:W-:Y:S01]  /*15e50*/  MOV R53, R129 ;  /* 0x0000008100357202 */ /* 0x000fe20000000f00 */
[----:B------:R-:W-:-:S02]  /*15e60*/  IMAD.MOV.U32 R42, RZ, RZ, R116 ;  /* 0x000000ffff2a7224 */ /* 0x000fc400078e0074 */
[----:B------:R-:W-:Y:S02]  /*15e70*/  IMAD.MOV.U32 R43, RZ, RZ, R111 ;  /* 0x000000ffff2b7224 */ /* 0x000fe400078e006f */
[----:B------:R-:W-:Y:S01]  /*15e80*/  IMAD.MOV.U32 R39, RZ, RZ, R119 ;  /* 0x000000ffff277224 */ /* 0x000fe200078e0077 */
[----:B------:R-:W-:Y:S01]  /*15e90*/  HMMA.16816.F32 R104, R4, R62, R16 ;  /* 0x0000003e0468723c */ /* 0x000fe20000001810 */
[----:B------:R-:W-:Y:S02]  /*15ea0*/  IMAD.MOV.U32 R36, RZ, RZ, R122 ;  /* 0x000000ffff247224 */ /* 0x000fe400078e007a */
[----:B------:R-:W-:Y:S02]  /*15eb0*/  IMAD.MOV.U32 R37, RZ, RZ, R121 ;  /* 0x000000ffff257224 */ /* 0x000fe400078e0079 */
[----:B------:R-:W-:Y:S02]  /*15ec0*/  IMAD.MOV.U32 R38, RZ, RZ, R120 ;  /* 0x000000ffff267224 */ /* 0x000fe400078e0078 */
[----:B------:R-:W-:Y:S01]  /*15ed0*/  IMAD.MOV.U32 R55, RZ, RZ, R127 ;  /* 0x000000ffff377224 */ /* 0x000fe200078e007f */
[----:B------:R-:W-:Y:S01]  /*15ee0*/  HMMA.16816.F32 R16, R8, R28, RZ ;  /* 0x0000001c0810723c */ /* 0x000fe200000018ff */
[----:B------:R-:W2:Y:S01]  /*15ef0*/  LDSM.16.MT88.4 R28, [R195+0x4800] ;  /* 0x00480000c31c783b */ /* 0x000ea20000004200 */
[----:B------:R-:W-:-:S02]  /*15f00*/  IMAD.MOV.U32 R52, RZ, RZ, R130 ;  /* 0x000000ffff347224 */ /* 0x000fc400078e0082 */
[----:B------:R-:W-:-:S04]  /*15f10*/  IMAD.MOV.U32 R54, RZ, RZ, R128 ;  /* 0x000000ffff367224 */ /* 0x000fc800078e0080 */
[C---:B-1----:R-:W-:Y:S01]  /*15f20*/  HMMA.16816.F32 R116, R4.reuse, R26, R12 ;  /* 0x0000001a0474723c */ /* 0x042fe2000000180c */
[----:B------:R-:W1:Y:S07]  /*15f30*/  LDSM.16.MT88.4 R12, [R194+0x4800] ;  /* 0x00480000c20c783b */ /* 0x000e6e0000004200 */
[----:B------:R-:W-:Y:S01]  /*15f40*/  HMMA.16816.F32 R100, R4, R66, R20 ;  /* 0x000000420464723c */ /* 0x000fe20000001814 */
[----:B------:R-:W-:Y:S07]  /*15f50*/  LDSM.16.MT88.4 R64, [R194+0x2800] ;  /* 0x00280000c240783b */ /* 0x000fee0000004200 */
[----:B------:R-:W-:Y:S07]  /*15f60*/  HMMA.16816.F32 R20, R8, R70, RZ ;  /* 0x000000460814723c */ /* 0x000fee00000018ff */
[----:B------:R-:W-:Y:S01]  /*15f70*/  IMAD.MOV.U32 R70, RZ, RZ, R144 ;  /* 0x000000ffff467224 */ /* 0x000fe200078e0090 */
[----:B------:R-:W-:Y:S01]  /*15f80*/  HMMA.16816.F32 R108, R4, R24, R16 ;  /* 0x00000018046c723c */ /* 0x000fe20000001810 */
[----:B------:R-:W3:Y:S01]  /*15f90*/  LDSM.16.MT88.4 R24, [R195+0x5000] ;  /* 0x00500000c318783b */ /* 0x000ee20000004200 */
[----:B------:R-:W-:-:S03]  /*15fa0*/  IMAD.MOV.U32 R71, RZ, RZ, R131 ;  /* 0x000000ffff477224 */ /* 0x000fc600078e0083 */
[----:B------:R-:W-:Y:S03]  /*15fb0*/  LDSM.16.MT88.4 R144, [R192+0x1000] ;  /* 0x00100000c090783b */ /* 0x000fe60000004200 */
[----:B--2---:R-:W-:Y:S08]  /*15fc0*/  HMMA.16816.F32 R16, R8, R30, RZ ;  /* 0x0000001e0810723c */ /* 0x004ff000000018ff */
[----:B------:R-:W-:Y:S01]  /*15fd0*/  HMMA.16816.F32 R120, R4, R34, R20 ;  /* 0x000000220478723c */ /* 0x000fe20000001814 */
[----:B------:R-:W-:Y:S07]  /*15fe0*/  LDSM.16.MT88.4 R32, [R194+0x1000] ;  /* 0x00100000c220783b */ /* 0x000fee0000004200 */
[C---:B------:R-:W-:Y:S08]  /*15ff0*/  HMMA.16816.F32 R20, R8.reuse, R28, RZ ;  /* 0x0000001c0814723c */ /* 0x040ff000000018ff */
[C---:B-1----:R-:W-:Y:S08]  /*16000*/  HMMA.16816.F32 R28, R8.reuse, R12, RZ ;  /* 0x0000000c081c723c */ /* 0x042ff000000018ff */
[----:B------:R-:W-:Y:S01]  /*16010*/  HMMA.16816.F32 R8, R8, R14, RZ ;  /* 0x0000000e0808723c */ /* 0x000fe200000018ff */
[----:B------:R-:W1:Y:S07]  /*16020*/  LDSM.16.MT88.4 R12, [R194+0x5000] ;  /* 0x00500000c20c783b */ /* 0x000e6e0000004200 */
[C---:B---3--:R-:W-:Y:S08]  /*16030*/  HMMA.16816.F32 R20, R4.reuse, R24, R20 ;  /* 0x000000180414723c */ /* 0x048ff00000001814 */
[C---:B------:R-:W-:Y:S07]  /*16040*/  HMMA.16816.F32 R16, R4.reuse, R26, R16 ;  /* 0x0000001a0410723c */ /* 0x040fee0000001810 */
[----:B------:R-:W-:Y:S01]  /*16050*/  IMAD.MOV.U32 R27, RZ, RZ, R61 ;  /* 0x000000ffff1b7224 */ /* 0x000fe200078e003d */
[C---:B-1----:R-:W-:Y:S08]  /*16060*/  HMMA.16816.F32 R124, R4.reuse, R12, R28 ;  /* 0x0000000c047c723c */ /* 0x042ff0000000181c */
[----:B------:R-:W-:Y:S01]  /*16070*/  HMMA.16816.F32 R12, R4, R14, R8 ;  /* 0x0000000e040c723c */ /* 0x000fe20000001808 */
[----:B------:R1:W-:Y:S01]  /*16080*/  MUFU.EX2 R7, R3 ;  /* 0x0000000300077308 */ /* 0x0003e20000000800 */
[----:B------:R-:W-:Y:S05]  /*16090*/  LDSM.16.MT88.4 R8, [R194+0x5800] ;  /* 0x00580000c208783b */ /* 0x000fea0000004200 */
[----:B------:R-:W-:-:S04]  /*160a0*/  FADD.FTZ R6, R91, R90 ;  /* 0x0000005a5b067221 */ /* 0x000fc80000010000 */
[----:B------:R-:W-:-:S04]  /*160b0*/  FADD.FTZ R6, R249, R6 ;  /* 0x00000006f9067221 */ /* 0x000fc80000010000 */
[----:B------:R-:W-:Y:S02]  /*160c0*/  FADD.FTZ R6, R242, R6 ;  /* 0x00000006f2067221 */ /* 0x000fe40000010000 */
[----:B-1----:R-:W-:Y:S02]  /*160d0*/  FFMA.FTZ R3, R87, c[0x0][0x2d0], -R2 ;  /* 0x0000b40057037a23 */ /* 0x002fe40000010802 */
[----:B------:R-:W-:Y:S02]  /*160e0*/  FADD.FTZ R6, R250, R6 ;  /* 0x00000006fa067221 */ /* 0x000fe40000010000 */
[----:B------:R1:W2:Y:S02]  /*160f0*/  MUFU.EX2 R24, R3 ;  /* 0x0000000300187308 */ /* 0x0002a40000000800 */
[----:B------:R-:W-:-:S04]  /*16100*/  FADD.FTZ R6, R218, R6 ;  /* 0x00000006da067221 */ /* 0x000fc80000010000 */
[----:B------:R-:W-:-:S04]  /*16110*/  FADD.FTZ R6, R228, R6 ;  /* 0x00000006e4067221 */ /* 0x000fc80000010000 */
[----:B------:R-:W-:Y:S02]  /*16120*/  FADD.FTZ R6, R219, R6 ;  /* 0x00000006db067221 */ /* 0x000fe40000010000 */
[--C-:B-1----:R-:W-:Y:S01]  /*16130*/  FFMA.FTZ R3, R86, c[0x0][0x2d0], -R2.reuse ;  /* 0x0000b40056037a23 */ /* 0x102fe20000010802 */
[----:B--2---:R-:W-:Y:S01]  /*16140*/  F2FP.PACK_AB R128, R24, R7 ;  /* 0x000000071880723e */ /* 0x004fe200000000ff */
[----:B------:R-:W-:Y:S02]  /*16150*/  FFMA.FTZ R2, R85, c[0x0][0x2d0], -R2 ;  /* 0x0000b40055027a23 */ /* 0x000fe40000010802 */
[----:B------:R-:W-:Y:S01]  /*16160*/  MUFU.EX2 R26, R3 ;  /* 0x00000003001a7308 */ /* 0x000fe20000000800 */
[----:B------:R-:W-:-:S04]  /*16170*/  FADD.FTZ R7, R7, R6 ;  /* 0x0000000607077221 */ /* 0x000fc80000010000 */
[----:B------:R-:W-:-:S03]  /*16180*/  FADD.FTZ R7, R24, R7 ;  /* 0x0000000718077221 */ /* 0x000fc60000010000 */
[----:B------:R1:W2:Y:S02]  /*16190*/  MUFU.EX2 R25, R2 ;  /* 0x0000000200197308 */ /* 0x0002a40000000800 */
[----:B-1----:R-:W-:Y:S01]  /*161a0*/  FFMA.FTZ R2, R81, c[0x0][0x2d0], -R0 ;  /* 0x0000b40051027a23 */ /* 0x002fe20000010800 */
[----:B--2---:R-:W-:-:S05]  /*161b0*/  F2FP.PACK_AB R130, R25, R26 ;  /* 0x0000001a1982723e */ /* 0x004fca00000000ff */
[----:B------:R1:W-:Y:S02]  /*161c0*/  MUFU.EX2 R5, R2 ;  /* 0x0000000200057308 */ /* 0x0003e40000000800 */
[----:B-1----:R-:W-:-:S06]  /*161d0*/  FFMA.FTZ R2, R82, c[0x0][0x2d0], -R0 ;  /* 0x0000b40052027a23 */ /* 0x002fcc0000010800 */
[----:B------:R1:W2:Y:S02]  /*161e0*/  MUFU.EX2 R4, R2 ;  /* 0x0000000200047308 */ /* 0x0002a40000000800 */
[--C-:B-1----:R-:W-:Y:S01]  /*161f0*/  FFMA.FTZ R2, R83, c[0x0][0x2d0], -R0.reuse ;  /* 0x0000b40053027a23 */ /* 0x102fe20000010800 */
[----:B--2---:R-:W-:Y:S01]  /*16200*/  F2FP.PACK_AB R129, R4, R5 ;  /* 0x000000050481723e */ /* 0x004fe200000000ff */
[----:B------:R-:W-:-:S04]  /*16210*/  FFMA.FTZ R0, R84, c[0x0][0x2d0], -R0 ;  /* 0x0000b40054007a23 */ /* 0x000fc80000010800 */
[----:B------:R-:W-:Y:S08]  /*16220*/  MUFU.EX2 R3, R2 ;  /* 0x0000000200037308 */ /* 0x000ff00000000800 */
[----:B------:R1:W2:Y:S02]  /*16230*/  MUFU.EX2 R2, R0 ;  /* 0x0000000000027308 */ /* 0x0002a40000000800 */
[----:B-1----:R-:W-:Y:S01]  /*16240*/  FADD.FTZ R0, R80, R89 ;  /* 0x0000005950007221 */ /* 0x002fe20000010000 */
[----:B--2---:R-:W-:Y:S01]  /*16250*/  F2FP.PACK_AB R131, R2, R3 ;  /* 0x000000030283723e */ /* 0x004fe200000000ff */
[----:B------:R-:W1:Y:S02]  /*16260*/  LDSM.16.MT88.4 R80, [R193+0x4000] ;  /* 0x00400000c150783b */ /* 0x000e640000004200 */
[----:B------:R-:W-:-:S02]  /*16270*/  FADD.FTZ R0, R216, R0 ;  /* 0x00000000d8007221 */ /* 0x000fc40000010000 */
[----:B------:R-:W2:Y:S02]  /*16280*/  LDSM.16.MT88.4 R88, [R195+0x4000] ;  /* 0x00400000c358783b */ /* 0x000ea40000004200 */
[----:B------:R-:W-:Y:S01]  /*16290*/  HMMA.16816.F32 R140, R128, R144, R140 ;  /* 0x00000090808c723c */ /* 0x000fe2000000188c */
[----:B------:R-:W-:-:S04]  /*162a0*/  FADD.FTZ R0, R215, R0 ;  /* 0x00000000d7007221 */ /* 0x000fc80000010000 */
[----:B------:R-:W-:Y:S01]  /*162b0*/  FADD.FTZ R0, R214, R0 ;  /* 0x00000000d6007221 */ /* 0x000fe20000010000 */
[----:B------:R-:W-:Y:S02]  /*162c0*/  IADD3 R214, R27, -0x2, RZ ;  /* 0xfffffffe1bd67810 */ /* 0x000fe40007ffe0ff */
[----:B------:R-:W-:Y:S01]  /*162d0*/  HMMA.16816.F32 R144, R128, R146, R160 ;  /* 0x000000928090723c */ /* 0x000fe200000018a0 */
[----:B------:R-:W3:Y:S01]  /*162e0*/  LDSM.16.MT88.4 R160, [R195+0x1000] ;  /* 0x00100000c3a0783b */ /* 0x000ee20000004200 */
[----:B------:R-:W-:-:S04]  /*162f0*/  FADD.FTZ R0, R135, R0 ;  /* 0x0000000087007221 */ /* 0x000fc80000010000 */
[----:B------:R-:W-:Y:S02]  /*16300*/  FADD.FTZ R0, R138, R0 ;  /* 0x000000008a007221 */ /* 0x000fe40000010000 */
[----:B------:R-:W-:Y:S02]  /*16310*/  HMMA.16816.F32 R148, R128, R152, R148 ;  /* 0x000000988094723c */ /* 0x000fe40000001894 */
[----:B------:R-:W-:-:S04]  /*16320*/  FADD.FTZ R0, R133, R0 ;  /* 0x0000000085007221 */ /* 0x000fc80000010000 */
[----:B------:R-:W-:Y:S01]  /*16330*/  FADD.FTZ R5, R5, R0 ;  /* 0x0000000005057221 */ /* 0x000fe20000010000 */
[----:B------:R-:W-:Y:S01]  /*16340*/  MOV R0, R243 ;  /* 0x000000f300007202 */ /* 0x000fe20000000f00 */
[C---:B------:R-:W-:Y:S02]  /*16350*/  HMMA.16816.F32 R152, R128.reuse, R154, R156 ;  /* 0x0000009a8098723c */ /* 0x040fe4000000189c */
[----:B------:R-:W-:Y:S02]  /*16360*/  FADD.FTZ R5, R4, R5 ;  /* 0x0000000504057221 */ /* 0x000fe40000010000 */
[----:B------:R-:W-:Y:S02]  /*16370*/  IMAD.IADD R4, R240, 0x1, -R239 ;  /* 0x00000001f0047824 */ /* 0x000fe400078e0aef */
[----:B------:R-:W-:Y:S02]  /*16380*/  FADD.FTZ R3, R3, R5 ;  /* 0x0000000503037221 */ /* 0x000fe40000010000 */
[----:B------:R-:W-:Y:S02]  /*16390*/  HMMA.16816.F32 R60, R128, R64, R180 ;  /* 0x00000040803c723c */ /* 0x000fe400000018b4 */
[----:B------:R-:W-:-:S06]  /*163a0*/  FADD.FTZ R228, R2, R3 ;  /* 0x0000000302e47221 */ /* 0x000fcc0000010000 */
[C---:B-1----:R-:W-:Y:S08]  /*163b0*/  HMMA.16816.F32 R76, R128.reuse, R80, R76 ;  /* 0x00000050804c723c */ /* 0x042ff0000000184c */
[C---:B------:R-:W-:Y:S01]  /*163c0*/  HMMA.16816.F32 R80, R128.reuse, R82, R96 ;  /* 0x000000528050723c */ /* 0x040fe20000001860 */
[----:B------:R-:W1:Y:S07]  /*163d0*/  LDSM.16.MT88.4 R96, [R194+0x4000] ;  /* 0x00400000c260783b */ /* 0x000e6e0000004200 */
[C---:B--2---:R-:W-:Y:S01]  /*163e0*/  HMMA.16816.F32 R84, R128.reuse, R88, R112 ;  /* 0x000000588054723c */ /* 0x044fe20000001870 */
[----:B------:R-:W-:Y:S07]  /*163f0*/  LDSM.16.MT88.4 R112, [R193+0x5800] ;  /* 0x00580000c170783b */ /* 0x000fee0000004200 */
[C---:B------:R-:W-:Y:S01]  /*16400*/  HMMA.16816.F32 R88, R128.reuse, R90, R104 ;  /* 0x0000005a8058723c */ /* 0x040fe20000001868 */
[----:B------:R-:W2:Y:S07]  /*16410*/  LDSM.16.MT88.4 R104, [R192+0x5800] ;  /* 0x00580000c068783b */ /* 0x000eae0000004200 */
[C---:B---3--:R-:W-:Y:S01]  /*16420*/  HMMA.16816.F32 R156, R128.reuse, R160, R48 ;  /* 0x000000a0809c723c */ /* 0x048fe20000001830 */
[----:B------:R-:W-:Y:S07]  /*16430*/  LDSM.16.MT88.4 R48, [R193+0x2800] ;  /* 0x00280000c130783b */ /* 0x000fee0000004200 */
[C---:B------:R-:W-:Y:S01]  /*16440*/  HMMA.16816.F32 R160, R128.reuse, R162, R40 ;  /* 0x000000a280a0723c */ /* 0x040fe20000001828 */
[----:B------:R-:W3:Y:S07]  /*16450*/  LDSM.16.MT88.4 R40, [R192+0x2800] ;  /* 0x00280000c028783b */ /* 0x000eee0000004200 */
[C---:B------:R-:W-:Y:S01]  /*16460*/  HMMA.16816.F32 R64, R128.reuse, R66, R72 ;  /* 0x000000428040723c */ /* 0x040fe20000001848 */
[----:B------:R-:W4:Y:S07]  /*16470*/  LDSM.16.MT88.4 R72, [R192+0x4000] ;  /* 0x00400000c048783b */ /* 0x000f2e0000004200 */
[C---:B-1----:R-:W-:Y:S08]  /*16480*/  HMMA.16816.F32 R92, R128.reuse, R96, R92 ;  /* 0x00000060805c723c */ /* 0x042ff0000000185c */
[C---:B------:R-:W-:Y:S08]  /*16490*/  HMMA.16816.F32 R96, R128.reuse, R98, R100 ;  /* 0x000000628060723c */ /* 0x040ff00000001864 */
[C---:B--2---:R-:W-:Y:S08]  /*164a0*/  HMMA.16816.F32 R100, R128.reuse, R104, R172 ;  /* 0x000000688064723c */ /* 0x044ff000000018ac */
[C---:B------:R-:W-:Y:S01]  /*164b0*/  HMMA.16816.F32 R104, R128.reuse, R106, R120 ;  /* 0x0000006a8068723c */ /* 0x040fe20000001878 */
[----:B------:R-:W1:Y:S07]  /*164c0*/  LDSM.16.MT88.4 R120, [R195+0x5800] ;  /* 0x00580000c378783b */ /* 0x000e6e0000004200 */
[C---:B------:R-:W-:Y:S07]  /*164d0*/  HMMA.16816.F32 R28, R128.reuse, R32, R244 ;  /* 0x00000020801c723c */ /* 0x040fee00000018f4 */
[----:B------:R-:W-:Y:S01]  /*164e0*/  IMAD.MOV.U32 R247, RZ, RZ, c[0x0][0x2c4] ;  /* 0x0000b100fff77624 */ /* 0x000fe200078e00ff */
[----:B---3--:R-:W-:Y:S04]  /*164f0*/  HMMA.16816.F32 R36, R128, R40, R36 ;  /* 0x000000288024723c */ /* 0x008fe80000001824 */
[----:B------:R-:W-:Y:S01]  /*16500*/  ISETP.NE.AND P1, PT, R247, 0x1, PT ;  /* 0x00000001f700780c */ /* 0x000fe20003f25270 */
[----:B------:R-:W-:-:S03]  /*16510*/  IMAD.MOV.U32 R247, RZ, RZ, c[0x0][0x32c] ;  /* 0x0000cb00fff77624 */ /* 0x000fc600078e00ff */
[C---:B------:R-:W-:Y:S08]  /*16520*/  HMMA.16816.F32 R52, R128.reuse, R56, R52 ;  /* 0x000000388034723c */ /* 0x040ff00000001834 */
[----:B------:R-:W-:Y:S01]  /*16530*/  HMMA.16816.F32 R108, R128, R112, R108 ;  /* 0x00000070806c723c */ /* 0x000fe2000000186c */
[----:B------:R-:W-:-:S05]  /*16540*/  @P1 IMAD.HI.U32 R6, R243, c[0x0][0x2c8], RZ ;  /* 0x0000b200f3061a27 */ /* 0x000fca00078e00ff */
[----:B------:R-:W-:Y:S01]  /*16550*/  @P1 SHF.R.U32.HI R0, RZ, c[0x0][0x2cc], R6 ;  /* 0x0000b300ff001a19 */ /* 0x000fe20000011606 */
[----:B------:R-:W-:Y:S01]  /*16560*/  FADD.FTZ R6, R26, R7 ;  /* 0x000000071a067221 */ /* 0x000fe20000010000 */
[----:B------:R-:W-:Y:S01]  /*16570*/  ISETP.GE.AND P1, PT, R247, 0x1, PT ;  /* 0x00000001f700780c */ /* 0x000fe20003f26270 */
[----:B------:R-:W-:Y:S02]  /*16580*/  HMMA.16816.F32 R40, R128, R42, R44 ;  /* 0x0000002a8028723c */ /* 0x000fe4000000182c */
[----:B------:R-:W-:-:S05]  /*16590*/  IMAD.IADD R0, R4, 0x1, R0 ;  /* 0x0000000104007824 */ /* 0x000fca00078e0200 */
[----:B------:R-:W-:Y:S01]  /*165a0*/  IADD3 R3, R0, c[0x0][0x328], RZ ;  /* 0x0000ca0000037a10 */ /* 0x000fe20007ffe0ff */
[C---:B------:R-:W-:Y:S08]  /*165b0*/  HMMA.16816.F32 R56, R128.reuse, R58, R68 ;  /* 0x0000003a8038723c */ /* 0x040ff00000001844 */
[C---:B------:R-:W-:Y:S08]  /*165c0*/  HMMA.16816.F32 R112, R128.reuse, R114, R116 ;  /* 0x000000728070723c */ /* 0x040ff00000001874 */
[C---:B------:R-:W-:Y:S08]  /*165d0*/  HMMA.16816.F32 R44, R128.reuse, R48, R224 ;  /* 0x00000030802c723c */ /* 0x040ff000000018e0 */
[C---:B----4-:R-:W-:Y:S08]  /*165e0*/  HMMA.16816.F32 R68, R128.reuse, R72, R184 ;  /* 0x000000488044723c */ /* 0x050ff000000018b8 */
[C---:B-1----:R-:W-:Y:S08]  /*165f0*/  HMMA.16816.F32 R116, R128.reuse, R120, R20 ;  /* 0x000000788074723c */ /* 0x042ff00000001814 */
[C---:B------:R-:W-:Y:S07]  /*16600*/  HMMA.16816.F32 R32, R128.reuse, R34, R220 ;  /* 0x000000228020723c */ /* 0x040fee00000018dc */
[----:B------:R-:W-:Y:S01]  /*16610*/  FADD.FTZ R222, R25, R6 ;  /* 0x0000000619de7221 */ /* 0x000fe20000010000 */
        /* <DEDUP_REMOVED lines=17> */
.L_x_1982:
[----:B------:R-:W-:-:S13]  /*16730*/  ISETP.NE.AND P0, PT, R4, 0x1, PT ;  /* 0x000000010400780c */ /* 0x000fda0003f05270 */
[----:B------:R-:W-:-:S05]  /*16740*/  @P0 IMAD.HI.U32 R0, R2, c[0x0][0x330], RZ ;  /* 0x0000cc0002000a27 */ /* 0x000fca00078e00ff */
[----:B------:R-:W-:Y:S02]  /*16750*/  @P0 SHF.R.U32.HI R2, RZ, c[0x0][0x334], R0 ;  /* 0x0000cd00ff020a19 */ /* 0x000fe40000011600 */
.L_x_1983:
[----:B------:R-:W-:Y:S05]  /*16760*/  BSYNC B0 ;  /* 0x0000000000007941 */ /* 0x000fea0003800000 */
.L_x_1981:
[----:B------:R-:W-:-:S05]  /*16770*/  IMAD R2, R2, R4, c[0x0][0x32c] ;  /* 0x0000cb0002027624 */ /* 0x000fca00078e0204 */
[----:B------:R-:W-:-:S05]  /*16780*/  IMNMX R3, R3, R2, PT ;  /* 0x0000000203037217 */ /* 0x000fca0003800200 */
.L_x_1980:
[----:B------:R-:W-:-:S05]  /*16790*/  IMAD.HI R3, R3, 0x2aaaaaab, RZ ;  /* 0x2aaaaaab03037827 */ /* 0x000fca00078e02ff */
[----:B------:R-:W-:-:S04]  /*167a0*/  SHF.R.U32.HI R0, RZ, 0x1f, R3 ;  /* 0x0000001fff007819 */ /* 0x000fc80000011603 */
[----:B------:R-:W-:-:S04]  /*167b0*/  LEA.HI.SX32 R3, R3, R0, 0x1d ;  /* 0x0000000003037211 */ /* 0x000fc800078feaff */
[----:B------:R-:W-:-:S04]  /*167c0*/  IMNMX R242, R232, R3, !PT ;  /* 0x00000003e8f27217 */ /* 0x000fc80007800200 */
[----:B------:R-:W-:-:S13]  /*167d0*/  ISETP.GE.AND P0, PT, R214, R242, PT ;  /* 0x000000f2d600720c */ /* 0x000fda0003f06270 */
[----:B------:R-:W-:Y:S05]  /*167e0*/  @!P0 BRA `(.L_x_1984) ;  /* 0x0000341000008947 */ /* 0x000fea0003800000 */
[----:B------:R-:W-:Y:S02]  /*167f0*/  MOV R138, R132 ;  /* 0x00000084008a7202 */ /* 0x000fe40000000f00 */
[----:B------:R-:W-:Y:S02]  /*16800*/  MOV R135, R134 ;  /* 0x0000008600877202 */ /* 0x000fe40000000f00 */
[----:B------:R-:W-:Y:S02]  /*16810*/  MOV R215, R214 ;  /* 0x000000d600d77202 */ /* 0x000fe40000000f00 */
.L_x_1997:
[----:B------:R-:W-:Y:S04]  /*16820*/  DEPBAR.LE SB0, 0x0 ;  /* 0x000080000000791a */ /* 0x000fe80000000000 */
[----:B------:R-:W-:Y:S01]  /*16830*/  WARPSYNC 0xffffffff ;  /* 0xffffffff00007948 */ /* 0x000fe20003800000 */
[----:B------:R-:W-:Y:S01]  /*16840*/  BAR.SYNC.DEFER_BLOCKING 0x0 ;  /* 0x0000000000007b1d */ /* 0x000fe20000010000 */
[----:B------:R-:W-:Y:S02]  /*16850*/  ISETP.GT.AND P0, PT, R232, R215, PT ;  /* 0x000000d7e800720c */ /* 0x000fe40003f04270 */
[C---:B------:R-:W-:Y:S02]  /*16860*/  LOP3.LUT P6, RZ, R212.reuse, 0x400, RZ, 0xc0, !PT ;  /* 0x00000400d4ff7812 */ /* 0x040fe400078cc0ff */
[C---:B------:R-:W-:Y:S02]  /*16870*/  LOP3.LUT P5, RZ, R212.reuse, 0x200, RZ, 0xc0, !PT ;  /* 0x00000200d4ff7812 */ /* 0x040fe400078ac0ff */
[C---:B------:R-:W-:Y:S02]  /*16880*/  LOP3.LUT P4, RZ, R212.reuse, 0x100, RZ, 0xc0, !PT ;  /* 0x00000100d4ff7812 */ /* 0x040fe4000788c0ff */
[----:B------:R-:W-:Y:S01]  /*16890*/  LOP3.LUT P3, RZ, R212, 0x80, RZ, 0xc0, !PT ;  /* 0x00000080d4ff7812 */ /* 0x000fe2000786c0ff */
[----:B------:R1:W2:Y:S01]  /*168a0*/  LDSM.16.M88.4 R24, [R196] ;  /* 0x00000000c418783b */ /* 0x0002a20000000200 */
[----:B------:R-:W-:Y:S03]  /*168b0*/  BSSY B0, `(.L_x_1985) ;  /* 0x000002a000007945 */ /* 0x000fe60003800000 */
[----:B------:R1:W3:Y:S04]  /*168c0*/  LDSM.16.M88.4 R8, [R171] ;  /* 0x00000000ab08783b */ /* 0x0002e80000000200 */
[----:B------:R1:W4:Y:S04]  /*168d0*/  LDSM.16.M88.4 R16, [R171+0x800] ;  /* 0x00080000ab10783b */ /* 0x0003280000000200 */
[----:B------:R1:W1:Y:S04]  /*168e0*/  LDSM.16.M88.4 R172, [R171+0x1000] ;  /* 0x00100000abac783b */ /* 0x0002680000000200 */
[----:B------:R1:W1:Y:S04]  /*168f0*/  LDSM.16.M88.4 R176, [R197] ;  /* 0x00000000c5b0783b */ /* 0x0002680000000200 */
[----:B------:R1:W1:Y:S04]  /*16900*/  LDSM.16.M88.4 R180, [R200] ;  /* 0x00000000c8b4783b */ /* 0x0002680000000200 */
[----:B------:R1:W1:Y:S04]  /*16910*/  LDSM.16.M88.4 R184, [R210] ;  /* 0x00000000d2b8783b */ /* 0x0002680000000200 */
[----:B------:R1:W1:Y:S01]  /*16920*/  LDSM.16.M88.4 R188, [R211] ;  /* 0x00000000d3bc783b */ /* 0x0002620000000200 */
[----:B------:R-:W-:-:S05]  /*16930*/  @P0 BRA `(.L_x_1986) ;  /* 0x0000021000000947 */ /* 0x000fca0003800000 */
[----:B------:R-:W5:Y:S01]  /*16940*/  S2R R4, SR_TID.X ;  /* 0x0000000000047919 */ /* 0x000f620000002100 */
[----:B------:R-:W-:Y:S01]  /*16950*/  SHF.R.S32.HI R0, RZ, 0x1f, R215 ;  /* 0x0000001fff007819 */ /* 0x000fe200000114d7 */
[C---:B------:R-:W-:Y:S04]  /*16960*/  IMAD.WIDE.U32 R2, R215.reuse, c[0x0][0x208], RZ ;  /* 0x00008200d7027a25 */ /* 0x040fe800078e00ff */
[----:B------:R-:W-:Y:S04]  /*16970*/  IMAD R0, R0, c[0x0][0x208], RZ ;  /* 0x0000820000007a24 */ /* 0x000fe800078e02ff */
[----:B------:R-:W-:Y:S04]  /*16980*/  IMAD R0, R215, c[0x0][0x20c], R0 ;  /* 0x00008300d7007a24 */ /* 0x000fe800078e0200 */
[----:B------:R-:W-:Y:S02]  /*16990*/  IMAD.IADD R0, R3, 0x1, R0 ;  /* 0x0000000103007824 */ /* 0x000fe400078e0200 */
[----:B------:R-:W-:Y:S05]  /*169a0*/  IMAD.WIDE.U32 R2, R2, 0x30, RZ ;  /* 0x0000003002027825 */ /* 0x000fea00078e00ff */
[-C--:B------:R-:W-:Y:S02]  /*169b0*/  IADD3 R5, P1, R236, R2.reuse, RZ ;  /* 0x00000002ec057210 */ /* 0x080fe40007f3e0ff */
[----:B-----5:R-:W-:Y:S01]  /*169c0*/  ISETP.GT.AND P2, PT, R4, 0x7f, PT ;  /* 0x0000007f0400780c */ /* 0x020fe20003f44270 */
[----:B------:R-:W-:Y:S04]  /*169d0*/  IMAD R4, R0, 0x30, RZ ;  /* 0x0000003000047824 */ /* 0x000fe800078e02ff */
[----:B------:R-:W-:Y:S08]  /*169e0*/  IMAD.IADD R3, R3, 0x1, R4 ;  /* 0x0000000103037824 */ /* 0x000ff000078e0204 */
[----:B------:R-:W-:Y:S05]  /*169f0*/  @!P2 IMAD.MOV.U32 R0, RZ, RZ, c[0x0][0x208] ;  /* 0x00008200ff00a624 */ /* 0x000fea00078e00ff */
[C---:B------:R-:W-:Y:S02]  /*16a00*/  @!P2 LEA R6, P0, R0.reuse, R2, 0x5 ;  /* 0x000000020006a211 */ /* 0x040fe400078028ff */
[----:B------:R-:W-:Y:S04]  /*16a10*/  @!P2 MOV R2, c[0x0][0x20c] ;  /* 0x000083000002aa02 */ /* 0x000fe80000000f00 */
[----:B------:R-:W-:Y:S01]  /*16a20*/  @!P2 LEA.HI.X R2, R0, R3, R2, 0x5, P0 ;  /* 0x000000030002a211 */ /* 0x000fe200000f2c02 */
[----:B------:R-:W-:Y:S01]  /*16a30*/  IMAD.X R3, R3, 0x1, R238, P1 ;  /* 0x0000000103037824 */ /* 0x000fe200008e06ee */
[C---:B------:R-:W-:Y:S04]  /*16a40*/  LEA R4, P0, R5.reuse, c[0x0][0x1f8], 0x1 ;  /* 0x00007e0005047a11 */ /* 0x040fe800078008ff */
[----:B------:R-:W-:Y:S02]  /*16a50*/  LEA.HI.X R5, R5, c[0x0][0x1fc], R3, 0x1, P0 ;  /* 0x00007f0005057a11 */ /* 0x000fe400000f0c03 */
[----:B------:R-:W-:Y:S03]  /*16a60*/  @!P2 IADD3 R0, P0, R6, R236, RZ ;  /* 0x000000ec0600a210 */ /* 0x000fe60007f1e0ff */
[----:B------:R-:W-:Y:S01]  /*16a70*/  @!PT LDS RZ, [RZ] ;  /* 0x00000000fffff984 */ /* 0x000fe20000000800 */
[----:B------:R-:W-:Y:S01]  /*16a80*/  @!PT LDS RZ, [RZ] ;  /* 0x00000000fffff984 */ /* 0x000fe20000000800 */
[----:B------:R-:W-:Y:S01]  /*16a90*/  @!PT LDS RZ, [RZ] ;  /* 0x00000000fffff984 */ /* 0x000fe20000000800 */
[----:B------:R4:W-:Y:S01]  /*16aa0*/  LDGSTS.E.BYPASS.LTC128B.128 [R213+0x4080], [R4.64], !P6 ;  /* 0x0408000004d57fae */ /* 0x0009e2000f101d46 */
[----:B------:R-:W-:Y:S02]  /*16ab0*/  @!P2 IADD3.X R3, R2, R238, RZ, P0, !PT ;  /* 0x000000ee0203a210 */ /* 0x000fe400007fe4ff */
        /* <DEDUP_REMOVED lines=9> */
.L_x_1986:
[----:B------:R-:W-:Y:S05]  /*16b50*/  BSYNC B0 ;  /* 0x0000000000007941 */ /* 0x000fea0003800000 */
.L_x_1985:
[C---:B--234-:R-:W-:Y:S01]  /*16b60*/  HMMA.16816.F32 R4, R24.reuse, R8, RZ ;  /* 0x000000081804723c */ /* 0x05cfe200000018ff */
[----:B------:R-:W0:Y:S01]  /*16b70*/  LDGDEPBAR ;  /* 0x00000000000079af */ /* 0x000e220000000000 */
[----:B------:R-:W-:Y:S01]  /*16b80*/  BSSY B0, `(.L_x_1987) ;  /* 0x00000c1000007945 */ /* 0x000fe20003800000 */
[----:B------:R-:W-:Y:S05]  /*16b90*/  ISETP.GT.AND P0, PT, R215, R232, PT ;  /* 0x000000e8d700720c */ /* 0x000fea0003f04270 */
[C---:B------:R-:W-:Y:S08]  /*16ba0*/  HMMA.16816.F32 R8, R24.reuse, R10, RZ ;  /* 0x0000000a1808723c */ /* 0x040ff000000018ff */
[C---:B------:R-:W-:Y:S08]  /*16bb0*/  HMMA.16816.F32 R12, R24.reuse, R16, RZ ;  /* 0x00000010180c723c */ /* 0x040ff000000018ff */
[C---:B------:R-:W-:Y:S08]  /*16bc0*/  HMMA.16816.F32 R16, R24.reuse, R18, RZ ;  /* 0x000000121810723c */ /* 0x040ff000000018ff */
[C---:B-1----:R-:W-:Y:S08]  /*16bd0*/  HMMA.16816.F32 R20, R24.reuse, R172, RZ ;  /* 0x000000ac1814723c */ /* 0x042ff000000018ff */
[----:B------:R-:W-:Y:S01]  /*16be0*/  HMMA.16816.F32 R24, R24, R174, RZ ;  /* 0x000000ae1818723c */ /* 0x000fe200000018ff */
[----:B------:R-:W-:Y:S07]  /*16bf0*/  LDSM.16.M88.4 R172, [R199] ;  /* 0x00000000c7ac783b */ /* 0x000fee0000000200 */
[C---:B------:R-:W-:Y:S08]  /*16c00*/  HMMA.16816.F32 R4, R176.reuse, R180, R4 ;  /* 0x000000b4b004723c */ /* 0x040ff00000001804 */
[C---:B------:R-:W-:Y:S01]  /*16c10*/  HMMA.16816.F32 R8, R176.reuse, R182, R8 ;  /* 0x000000b6b008723c */ /* 0x040fe20000001808 */
[----:B------:R-:W1:Y:S07]  /*16c20*/  LDSM.16.M88.4 R180, [R170] ;  /* 0x00000000aab4783b */ /* 0x000e6e0000000200 */
        /* <DEDUP_REMOVED lines=14> */
[----:B------:R-:W2:Y:S05]  /*16d10*/  LDSM.16.M88.4 R172, [R169+0x800] ;  /* 0x00080000a9ac783b */ /* 0x000eaa0000000200 */
[----:B------:R-:W3:Y:S02]  /*16d20*/  LDSM.16.M88.4 R184, [R169+0x1000] ;  /* 0x00100000a9b8783b */ /* 0x000ee40000000200 */
        /* <DEDUP_REMOVED lines=8> */
[----:B------:R-:W2:Y:S05]  /*16db0*/  LDSM.16.M88.4 R176, [R171+0x2000] ;  /* 0x00200000abb0783b */ /* 0x000eaa0000000200 */
[----:B------:R-:W3:Y:S02]  /*16dc0*/  LDSM.16.M88.4 R184, [R171+0x2800] ;  /* 0x00280000abb8783b */ /* 0x000ee40000000200 */
[C---:B-1----:R-:W-:Y:S08]  /*16dd0*/  HMMA.16816.F32 R4, R172.reuse, R180, R4 ;  /* 0x000000b4ac04723c */ /* 0x042ff00000001804 */
[C---:B------:R-:W-:Y:S01]  /*16de0*/  HMMA.16816.F32 R8, R172.reuse, R182, R8 ;  /* 0x000000b6ac08723c */ /* 0x040fe20000001808 */
[----:B------:R-:W-:Y:S07]  /*16df0*/  LDSM.16.M88.4 R180, [R203] ;  /* 0x00000000cbb4783b */ /* 0x000fee0000000200 */
[C---:B--2---:R-:W-:Y:S08]  /*16e00*/  HMMA.16816.F32 R12, R172.reuse, R176, R12 ;  /* 0x000000b0ac0c723c */ /* 0x044ff0000000180c */
[C---:B------:R-:W-:Y:S01]  /*16e10*/  HMMA.16816.F32 R16, R172.reuse, R178, R16 ;  /* 0x000000b2ac10723c */ /* 0x040fe20000001810 */
[----:B------:R-:W1:Y:S07]  /*16e20*/  LDSM.16.M88.4 R176, [R197+0x4000] ;  /* 0x00400000c5b0783b */ /* 0x000e6e0000000200 */
[C---:B---3--:R-:W-:Y:S08]  /*16e30*/  HMMA.16816.F32 R20, R172.reuse, R184, R20 ;  /* 0x000000b8ac14723c */ /* 0x048ff00000001814 */
[----:B------:R-:W-:Y:S01]  /*16e40*/  HMMA.16816.F32 R24, R172, R186, R24 ;  /* 0x000000baac18723c */ /* 0x000fe20000001818 */
[----:B------:R-:W2:Y:S05]  /*16e50*/  LDSM.16.M88.4 R172, [R201] ;  /* 0x00000000c9ac783b */ /* 0x000eaa0000000200 */
[----:B------:R-:W3:Y:S02]  /*16e60*/  LDSM.16.M88.4 R184, [R202] ;  /* 0x00000000cab8783b */ /* 0x000ee40000000200 */
        /* <DEDUP_REMOVED lines=110> */
[----:B------:R-:W-:Y:S04]  /*17550*/  IADD3 R0, R215, -0x1, RZ ;  /* 0xffffffffd7007810 */ /* 0x000fe80007ffe0ff */
[----:B------:R-:W-:Y:S05]  /*17560*/  SHF.R.S32.HI R2, RZ, 0x1f, R0 ;  /* 0x0000001fff027819 */ /* 0x000fea0000011400 */
[----:B------:R-:W-:Y:S02]  /*17570*/  IMAD R132, R2, c[0x0][0x1e0], RZ ;  /* 0x0000780002847a24 */ /* 0x000fe400078e02ff */
[C---:B------:R-:W-:Y:S04]  /*17580*/  IMAD.WIDE.U32 R2, R0.reuse, c[0x0][0x1e0], RZ ;  /* 0x0000780000027a25 */ /* 0x040fe800078e00ff */
[----:B------:R-:W-:Y:S01]  /*17590*/  IMAD R0, R0, c[0x0][0x1e4], R132 ;  /* 0x0000790000007a24 */ /* 0x000fe200078e0284 */
[----:B------:R-:W-:Y:S03]  /*175a0*/  IADD3 R132, -R229, 0x30, RZ ;  /* 0x00000030e5847810 */ /* 0x000fe60007ffe1ff */
[----:B------:R-:W-:Y:S01]  /*175b0*/  IMAD.IADD R0, R3, 0x1, R0 ;  /* 0x0000000103007824 */ /* 0x000fe200078e0200 */
[----:B------:R-:W-:Y:S01]  /*175c0*/  ISETP.GE.AND P0, PT, R132, 0x21, PT ;  /* 0x000000218400780c */ /* 0x000fe20003f06270 */
[----:B------:R-:W-:Y:S04]  /*175d0*/  IMAD.WIDE.U32 R2, R2, 0x30, RZ ;  /* 0x0000003002027825 */ /* 0x000fe800078e00ff */
[----:B------:R-:W-:Y:S04]  /*175e0*/  IMAD R0, R0, 0x30, RZ ;  /* 0x0000003000007824 */ /* 0x000fe800078e02ff */
[----:B------:R-:W-:Y:S04]  /*175f0*/  IMAD.IADD R0, R3, 0x1, R0 ;  /* 0x0000000103007824 */ /* 0x000fe800078e0200 */
[----:B------:R-:W-:Y:S02]  /*17600*/  @P0 IMAD.MOV.U32 R134, RZ, RZ, c[0x0][0x1e0] ;  /* 0x00007800ff860624 */ /* 0x000fe400078e00ff */
[----:B------:R-:W-:Y:S03]  /*17610*/  @P0 IMAD.MOV.U32 R133, RZ, RZ, c[0x0][0x1e4] ;  /* 0x00007900ff850624 */ /* 0x000fe600078e00ff */
[C---:B------:R-:W-:Y:S04]  /*17620*/  @P0 LEA R3, P1, R134.reuse, R2, 0x5 ;  /* 0x0000000286030211 */ /* 0x040fe800078228ff */
[----:B------:R-:W-:Y:S02]  /*17630*/  @P0 LEA.HI.X R134, R134, R0, R133, 0x5, P1 ;  /* 0x0000000086860211 */ /* 0x000fe400008f2c85 */
[----:B------:R-:W-:Y:S11]  /*17640*/  ISETP.GE.AND P1, PT, R132, 0x1, PT ;  /* 0x000000018400780c */ /* 0x000ff60003f26270 */
[----:B------:R-:W-:Y:S02]  /*17650*/  @!UPT UIADD3 URZ, URZ, URZ, URZ ;  /* 0x0000003f3f3ff290 */ /* 0x000fe4000fffe03f */
[----:B------:R-:W-:Y:S05]  /*17660*/  @P1 IADD3 R2, P2, R234, R2, RZ ;  /* 0x00000002ea021210 */ /* 0x000fea0007f5e0ff */
[--C-:B------:R-:W-:Y:S01]  /*17670*/  @P1 IMAD.X R0, R0, 0x1, R233.reuse, P2 ;  /* 0x0000000100001824 */ /* 0x100fe200010e06e9 */
[C---:B------:R-:W-:Y:S04]  /*17680*/  @P1 LEA R132, P2, R2.reuse, c[0x0][0x1c8], 0x1 ;  /* 0x0000720002841a11 */ /* 0x040fe800078408ff */
[----:B------:R-:W-:Y:S02]  /*17690*/  @P1 LEA.HI.X R133, R2, c[0x0][0x1cc], R0, 0x1, P2 ;  /* 0x0000730002851a11 */ /* 0x000fe400010f0c00 */
[----:B------:R-:W-:Y:S03]  /*176a0*/  @P0 IADD3 R0, P2, R3, R234, RZ ;  /* 0x000000ea03000210 */ /* 0x000fe60007f5e0ff */
[----:B------:R-:W-:Y:S01]  /*176b0*/  @!PT LDS RZ, [RZ] ;  /* 0x00000000fffff984 */ /* 0x000fe20000000800 */
[----:B------:R-:W-:Y:S01]  /*176c0*/  @!PT LDS RZ, [RZ] ;  /* 0x00000000fffff984 */ /* 0x000fe20000000800 */
[----:B------:R-:W-:Y:S01]  /*176d0*/  @!PT LDS RZ, [RZ] ;  /* 0x00000000fffff984 */ /* 0x000fe20000000800 */
[----:B------:R1:W-:Y:S02]  /*176e0*/  @P1 LDGSTS.E.BYPASS.LTC128B.128 [R213+0xa080], [R132.64], !P6 ;  /* 0x0a08000084d51fae */ /* 0x0003e4000f101d46 */
[----:B------:R-:W-:Y:S01]  /*176f0*/  @P0 IMAD.X R3, R134, 0x1, R233, P2 ;  /* 0x0000000186030824 */ /* 0x000fe200010e06e9 */
[C---:B------:R-:W-:Y:S01]  /*17700*/  @P0 LEA R2, P2, R0.reuse, c[0x0][0x1c8], 0x1 ;  /* 0x0000720000020a11 */ /* 0x040fe200078408ff */
[----:B------:R1:W-:Y:S03]  /*17710*/  @P1 LDGSTS.E.BYPASS.LTC128B.128 [R213+0xb880], [R132.64+0x80], !P5 ;  /* 0x0b88008084d51fae */ /* 0x0003e6000e901d46 */
[----:B------:R-:W-:Y:S01]  /*17720*/  @P0 LEA.HI.X R3, R0, c[0x0][0x1cc], R3, 0x1, P2 ;  /* 0x0000730000030a11 */ /* 0x000fe200010f0c03 */
[----:B------:R1:W-:Y:S04]  /*17730*/  @P1 LDGSTS.E.BYPASS.LTC128B.128 [R213+0xd080], [R132.64+0x100], !P4 ;  /* 0x0d08010084d51fae */ /* 0x0003e8000e101d46 */
[----:B------:R1:W-:Y:S04]  /*17740*/  @P1 LDGSTS.E.BYPASS.LTC128B.128 [R213+0xe880], [R132.64+0x180], !P3 ;  /* 0x0e88018084d51fae */ /* 0x0003e8000d901d46 */
[----:B------:R1:W-:Y:S04]  /*17750*/  @P0 LDGSTS.E.BYPASS.LTC128B.128 [R217+0xb080], [R2.64], !P6 ;  /* 0x0b08000002d90fae */ /* 0x0003e8000f101d46 */
[----:B------:R1:W-:Y:S04]  /*17760*/  @P0 LDGSTS.E.BYPASS.LTC128B.128 [R217+0xc880], [R2.64+0x80], !P5 ;  /* 0x0c88008002d90fae */ /* 0x0003e8000e901d46 */
[----:B------:R1:W-:Y:S04]  /*17770*/  @P0 LDGSTS.E.BYPASS.LTC128B.128 [R217+0xe080], [R2.64+0x100], !P4 ;  /* 0x0e08010002d90fae */ /* 0x0003e8000e101d46 */
[----:B------:R1:W-:Y:S02]  /*17780*/  @P0 LDGSTS.E.BYPASS.LTC128B.128 [R217+0xf880], [R2.64+0x180], !P3 ;  /* 0x0f88018002d90fae */ /* 0x0003e4000d901d46 */
.L_x_1988:
[----:B------:R-:W-:Y:S05]  /*17790*/  BSYNC B0 ;  /* 0x0000000000007941 */ /* 0x000fea0003800000 */
.L_x_1987:
[----:B------:R-:W-:Y:S01]  /*177a0*/  IMAD.MOV.U32 R0, RZ, RZ, c[0x0][0x2c4] ;  /* 0x0000b100ff007624 */ /* 0x000fe200078e00ff */
[----:B------:R-:W0:Y:S01]  /*177b0*/  LDGDEPBAR ;  /* 0x00000000000079af */ /* 0x000e220000000000 */
[----:B-1----:R-:W-:Y:S01]  /*177c0*/  IMAD.IADD R133, R252, 0x1, R243 ;  /* 0x00000001fc857824 */ /* 0x002fe200078e02f3 */
[----:B------:R-:W-:Y:S01]  /*177d0*/  ULDC UR4, c[0x0][0x324] ;  /* 0x0000c90000047ab9 */ /* 0x000fe20000000800 */
[----:B------:R-:W-:Y:S01]  /*177e0*/  IMAD.MOV.U32 R176, RZ, RZ, c[0x0][0x32c] ;  /* 0x0000cb00ffb07624 */ /* 0x000fe200078e00ff */
[----:B------:R-:W-:Y:S01]  /*177f0*/  ISETP.NE.AND P0, PT, R0, 0x1, PT ;  /* 0x000000010000780c */ /* 0x000fe20003f05270 */
[----:B------:R-:W-:Y:S01]  /*17800*/  IMAD R2, R215, -0x30, RZ ;  /* 0xffffffd0d7027824 */ /* 0x000fe200078e02ff */
[----:B------:R-:W-:Y:S04]  /*17810*/  ULOP3.LUT UR4, URZ, UR4, URZ, 0x33, !UPT ;  /* 0x000000043f047292 */ /* 0x000fe8000f8e333f */
[----:B------:R-:W-:Y:S07]  /*17820*/  IADD3 R173, -R241, R2, RZ ;  /* 0x00000002f1ad7210 */ /* 0x000fee0007ffe1ff */
[----:B------:R-:W-:Y:S05]  /*17830*/  @P0 IMAD.HI.U32 R0, R133, c[0x0][0x2c8], RZ ;  /* 0x0000b20085000a27 */ /* 0x000fea00078e00ff */
[----:B------:R-:W-:Y:S02]  /*17840*/  @P0 SHF.R.U32.HI R133, RZ, c[0x0][0x2cc], R0 ;  /* 0x0000b300ff850a19 */ /* 0x000fe40000011600 */
[----:B------:R-:W-:Y:S02]  /*17850*/  ISETP.GE.AND P0, PT, R176, 0x1, PT ;  /* 0x00000001b000780c */ /* 0x000fe40003f06270 */
[----:B------:R-:W-:Y:S01]  /*17860*/  IADD3 R0, -R241, 0x1, R2 ;  /* 0x00000001f1007810 */ /* 0x000fe20007ffe102 */
[----:B------:R-:W1:Y:S03]  /*17870*/  SHFL.IDX PT, R132, R133, RZ, 0x1c1f ;  /* 0x001c1fff85847589 */ /* 0x000e6600000e0000 */
[----:B------:R-:W-:Y:S04]  /*17880*/  IADD3 R0, -R239, R0, R240 ;  /* 0x00000000ef007210 */ /* 0x000fe80007ffe1f0 */
[C---:B------:R-:W-:Y:S02]  /*17890*/  IADD3 R172, R0.reuse, c[0x0][0x328], RZ ;  /* 0x0000ca0000ac7a10 */ /* 0x040fe40007ffe0ff */
[----:B------:R-:W-:Y:S04]  /*178a0*/  IADD3 R134, R0, UR4, RZ ;  /* 0x0000000400867c10 */ /* 0x000fe8000fffe0ff */
[----:B-1----:R-:W-:Y:S01]  /*178b0*/  IADD3 R0, R134, R132, RZ ;  /* 0x0000008486007210 */ /* 0x002fe20007ffe0ff */
        /* <DEDUP_REMOVED lines=15> */
.L_x_1991:
[----:B------:R-:W-:Y:S04]  /*179b0*/  MOV R174, c[0x0][0x32c] ;  /* 0x0000cb0000ae7a02 */ /* 0x000fe80000000f00 */
[----:B------:R-:W-:Y:S11]  /*179c0*/  ISETP.NE.AND P0, PT, R174, 0x1, PT ;  /* 0x00000001ae00780c */ /* 0x000ff60003f05270 */
[----:B------:R-:W-:Y:S02]  /*179d0*/  @!UPT UIADD3 URZ, URZ, URZ, URZ ;  /* 0x0000003f3f3ff290 */ /* 0x000fe4000fffe03f */
[----:B------:R-:W-:Y:S05]  /*179e0*/  @P0 IMAD.HI.U32 R174, R132, c[0x0][0x330], RZ ;  /* 0x0000cc0084ae0a27 */ /* 0x000fea00078e00ff */
[----:B------:R-:W-:Y:S02]  /*179f0*/  @P0 SHF.R.U32.HI R132, RZ, c[0x0][0x334], R174 ;  /* 0x0000cd00ff840a19 */ /* 0x000fe400000116ae */
.L_x_1992:
[----:B------:R-:W-:Y:S05]  /*17a00*/  BSYNC B0 ;  /* 0x0000000000007941 */ /* 0x000fea0003800000 */
.L_x_1990:
[----:B------:R-:W-:Y:S05]  /*17a10*/  IMAD R132, R132, c[0x0][0x32c], R173 ;  /* 0x0000cb0084847a24 */ /* 0x000fea00078e02ad */
[----:B------:R-:W-:Y:S02]  /*17a20*/  IMNMX R0, R0, R132, !PT ;  /* 0x0000008400007217 */ /* 0x000fe40007800200 */
[----:B------:R-:W-:Y:S04]  /*17a30*/  IADD3 R132, R132, c[0x0][0x32c], RZ ;  /* 0x0000cb0084847a10 */ /* 0x000fe80007ffe0ff */
[----:B------:R-:W-:Y:S02]  /*17a40*/  IMNMX R3, R3, R132, PT ;  /* 0x0000008403037217 */ /* 0x000fe40003800200 */
.L_x_1989:
[C---:B------:R-:W-:Y:S02]  /*17a50*/  ISETP.GE.AND P0, PT, R2.reuse, 0x2, PT ;  /* 0x000000020200780c */ /* 0x040fe40003f06270 */
[----:B------:R-:W-:Y:S02]  /*17a60*/  ISETP.GE.AND P1, PT, R2, 0x9, PT ;  /* 0x000000090200780c */ /* 0x000fe40003f26270 */
[----:B------:R-:W-:Y:S02]  /*17a70*/  LOP3.LUT R212, R212, 0xffffffef, RZ, 0xc0, !PT ;  /* 0xffffffefd4d47812 */ /* 0x000fe400078ec0ff */
[C---:B------:R-:W-:Y:S02]  /*17a80*/  ISETP.GE.AND P6, PT, R2.reuse, 0x19, PT ;  /* 0x000000190200780c */ /* 0x040fe40003fc6270 */
[C---:B------:R-:W-:Y:S02]  /*17a90*/  ISETP.GE.AND P5, PT, R2.reuse, 0x1a, PT ;  /* 0x0000001a0200780c */ /* 0x040fe40003fa6270 */
[C---:B------:R-:W-:Y:S02]  /*17aa0*/  ISETP.GE.AND P4, PT, R2.reuse, 0x21, PT ;  /* 0x000000210200780c */ /* 0x040fe40003f86270 */
[----:B------:R-:W-:Y:S02]  /*17ab0*/  ISETP.GE.AND P3, PT, R2, 0x22, PT ;  /* 0x000000220200780c */ /* 0x000fe40003f66270 */
[----:B------:R-:W-:Y:S02]  /*17ac0*/  @P0 LOP3.LUT R212, R212, 0x10, RZ, 0xfc, !PT ;  /* 0x00000010d4d40812 */ /* 0x000fe400078efcff */
[----:B------:R-:W-:Y:S02]  /*17ad0*/  ISETP.GT.AND P0, PT, R0, 0x1, !P0 ;  /* 0x000000010000780c */ /* 0x000fe40004704270 */
[----:B------:R-:W-:Y:S02]  /*17ae0*/  LOP3.LUT R212, R212, 0xfffffff7, RZ, 0xc0, !PT ;  /* 0xfffffff7d4d47812 */ /* 0x000fe400078ec0ff */
[----:B------:R-:W-:Y:S02]  /*17af0*/  ISETP.LT.OR P0, PT, R3, 0x2, P0 ;  /* 0x000000020300780c */ /* 0x000fe40000701670 */
[----:B------:R-:W-:Y:S02]  /*17b00*/  @P1 LOP3.LUT R212, R212, 0x8, RZ, 0xfc, !PT ;  /* 0x00000008d4d41812 */ /* 0x000fe400078efcff */
[----:B------:R-:W-:Y:S02]  /*17b10*/  FSEL R179, R5, -INF , !P0 ;  /* 0xff80000005b37808 */ /* 0x000fe40004000000 */
[----:B------:R-:W-:Y:S02]  /*17b20*/  ISETP.GT.AND P0, PT, R0, 0x8, !P1 ;  /* 0x000000080000780c */ /* 0x000fe40004f04270 */
[----:B------:R-:W-:Y:S02]  /*17b30*/  ISETP.GE.AND P1, PT, R2, 0xa, PT ;  /* 0x0000000a0200780c */ /* 0x000fe40003f26270 */
[C---:B------:R-:W-:Y:S02]  /*17b40*/  ISETP.LT.OR P0, PT, R3.reuse, 0x9, P0 ;  /* 0x000000090300780c */ /* 0x040fe40000701670 */
[----:B------:R-:W-:Y:S02]  /*17b50*/  LOP3.LUT R212, R212, 0xfffffffb, RZ, 0xc0, !PT ;  /* 0xfffffffbd4d47812 */ /* 0x000fe400078ec0ff */
[----:B------:R-:W-:Y:S02]  /*17b60*/  FSEL R177, R8, -INF , !P0 ;  /* 0xff80000008b17808 */ /* 0x000fe40004000000 */
[----:B------:R-:W-:Y:S02]  /*17b70*/  ISETP.GT.AND P0, PT, R0, 0x9, !P1 ;  /* 0x000000090000780c */ /* 0x000fe40004f04270 */
[----:B------:R-:W-:Y:S02]  /*17b80*/  ISETP.GE.AND P2, PT, R2, 0x29, PT ;  /* 0x000000290200780c */ /* 0x000fe40003f46270 */
[----:B------:R-:W-:Y:S02]  /*17b90*/  ISETP.LT.OR P0, PT, R3, 0xa, P0 ;  /* 0x0000000a0300780c */ /* 0x000fe40000701670 */
[----:B------:R-:W-:Y:S02]  /*17ba0*/  @P1 LOP3.LUT R212, R212, 0x4, RZ, 0xfc, !PT ;  /* 0x00000004d4d41812 */ /* 0x000fe400078efcff */
[----:B------:R-:W-:Y:S02]  /*17bb0*/  ISETP.GE.AND P1, PT, R2, 0x11, PT ;  /* 0x000000110200780c */ /* 0x000fe40003f26270 */
[----:B------:R-:W-:Y:S02]  /*17bc0*/  FSEL R174, R9, -INF , !P0 ;  /* 0xff80000009ae7808 */ /* 0x000fe40004000000 */
[----:B------:R-:W-:Y:S02]  /*17bd0*/  LOP3.LUT R212, R212, 0xfffffffd, RZ, 0xc0, !PT ;  /* 0xfffffffdd4d47812 */ /* 0x000fe400078ec0ff */
[----:B------:R-:W-:Y:S04]  /*17be0*/  ISETP.GT.AND P0, PT, R0, 0x10, !P1 ;  /* 0x000000100000780c */ /* 0x000fe80004f04270 */
[C---:B------:R-:W-:Y:S03]  /*17bf0*/  ISETP.LT.OR P0, PT, R3.reuse, 0x11, P0 ;  /* 0x000000110300780c */ /* 0x040fe60000701670 */
[----:B------:R-:W-:Y:S02]  /*17c00*/  @P1 LOP3.LUT R212, R212, 0x2, RZ, 0xfc, !PT ;  /* 0x00000002d4d41812 */ /* 0x000fe400078efcff */
[----:B------:R-:W-:Y:S02]  /*17c10*/  ISETP.GE.AND P1, PT, R2, 0x12, PT ;  /* 0x000000120200780c */ /* 0x000fe40003f26270 */
[----:B------:R-:W-:Y:S02]  /*17c20*/  FSEL R180, R12, -INF , !P0 ;  /* 0xff8000000cb47808 */ /* 0x000fe40004000000 */
[----:B------:R-:W-:Y:S02]  /*17c30*/  ISETP.GT.AND P0, PT, R0, 0x11, !P1 ;  /* 0x000000110000780c */ /* 0x000fe40004f04270 */
[----:B------:R-:W-:Y:S02]  /*17c40*/  LOP3.LUT R212, R212, 0xfffffffe, RZ, 0xc0, !PT ;  /* 0xfffffffed4d47812 */ /* 0x000fe400078ec0ff */
[----:B------:R-:W-:Y:S04]  /*17c50*/  ISETP.LT.OR P0, PT, R3, 0x12, P0 ;  /* 0x000000120300780c */ /* 0x000fe80000701670 */
[----:B------:R-:W-:Y:S02]  /*17c60*/  FSEL R178, R13, -INF , !P0 ;  /* 0xff8000000db27808 */ /* 0x000fe40004000000 */
[----:B------:R-:W-:Y:S02]  /*17c70*/  ISETP.GT.AND P0, PT, R0, 0x18, !P6 ;  /* 0x000000180000780c */ /* 0x000fe40007704270 */
[----:B------:R-:W-:Y:S02]  /*17c80*/  @P1 LOP3.LUT R212, R212, 0x1, RZ, 0xfc, !PT ;  /* 0x00000001d4d41812 */ /* 0x000fe400078efcff */
[C---:B------:R-:W-:Y:S02]  /*17c90*/  ISETP.LT.OR P0, PT, R3.reuse, 0x19, P0 ;  /* 0x000000190300780c */ /* 0x040fe40000701670 */
        /* <DEDUP_REMOVED lines=15> */
[----:B------:R-:W-:Y:S04]  /*17d90*/  ISETP.GT.AND P0, PT, R0, RZ, !P1 ;  /* 0x000000ff0000720c */ /* 0x000fe80004f04270 */
[C---:B------:R-:W-:Y:S04]  /*17da0*/  ISETP.LT.OR P0, PT, R3.reuse, 0x1, P0 ;  /* 0x000000010300780c */ /* 0x040fe80000701670 */
[----:B------:R-:W-:Y:S02]  /*17db0*/  FSEL R8, R4, -INF , !P0 ;  /* 0xff80000004087808 */ /* 0x000fe40004000000 */
[----:B------:R-:W-:Y:S11]  /*17dc0*/  ISETP.GE.AND P0, PT, R2, 0x2a, PT ;  /* 0x0000002a0200780c */ /* 0x000ff60003f06270 */
[----:B------:R-:W-:Y:S02]  /*17dd0*/  @!UPT UIADD3 URZ, URZ, URZ, URZ ;  /* 0x0000003f3f3ff290 */ /* 0x000fe4000fffe03f */
[----:B------:R-:W-:Y:S02]  /*17de0*/  @P0 LOP3.LUT R212, R212, 0x20, RZ, 0xfc, !PT ;  /* 0x00000020d4d40812 */ /* 0x000fe400078efcff */
[----:B------:R-:W-:Y:S04]  /*17df0*/  ISETP.GT.AND P0, PT, R0, 0x29, !P0 ;  /* 0x000000290000780c */ /* 0x000fe80004704270 */
[----:B------:R-:W-:Y:S02]  /*17e00*/  ISETP.LT.OR P0, PT, R3, 0x2a, P0 ;  /* 0x0000002a0300780c */ /* 0x000fe40000701670 */
[----:B------:R-:W1:Y:S02]  /*17e10*/  SHFL.IDX PT, R3, R133, 0x1, 0x1c1f ;  /* 0x003c1f0085037f89 */ /* 0x000e6400000e0000 */
[----:B------:R-:W-:Y:S02]  /*17e20*/  FSEL R9, R25, -INF , !P0 ;  /* 0xff80000019097808 */ /* 0x000fe40004000000 */
[----:B------:R-:W-:Y:S01]  /*17e30*/  ISETP.GE.AND P0, PT, R176, 0x1, PT ;  /* 0x00000001b000780c */ /* 0x000fe20003f06270 */
[--C-:B-1----:R-:W-:Y:S02]  /*17e40*/  IMAD.IADD R2, R172, 0x1, R3.reuse ;  /* 0x00000001ac027824 */ /* 0x102fe400078e0203 */
[----:B------:R-:W-:Y:S10]  /*17e50*/  IMAD.IADD R0, R134, 0x1, R3 ;  /* 0x0000000186007824 */ /* 0x000ff400078e0203 */
        /* <DEDUP_REMOVED lines=14> */
.L_x_1995:
[----:B------:R-:W-:Y:S04]  /*17f40*/  MOV R4, c[0x0][0x32c] ;  /* 0x0000cb0000047a02 */ /* 0x000fe80000000f00 */
[----:B------:R-:W-:Y:S11]  /*17f50*/  ISETP.NE.AND P0, PT, R4, 0x1, PT ;  /* 0x000000010400780c */ /* 0x000ff60003f05270 */
[----:B------:R-:W-:Y:S02]  /*17f60*/  @!UPT UIADD3 URZ, URZ, URZ, URZ ;  /* 0x0000003f3f3ff290 */ /* 0x000fe4000fffe03f */
[----:B------:R-:W-:Y:S05]  /*17f70*/  @P0 IMAD.HI.U32 R4, R3, c[0x0][0x330], RZ ;  /* 0x0000cc0003040a27 */ /* 0x000fea00078e00ff */
[----:B------:R-:W-:Y:S02]  /*17f80*/  @P0 SHF.R.U32.HI R3, RZ, c[0x0][0x334], R4 ;  /* 0x0000cd00ff030a19 */ /* 0x000fe40000011604 */
.L_x_1996:
[----:B------:R-:W-:Y:S05]  /*17f90*/  BSYNC B0 ;  /* 0x0000000000007941 */ /* 0x000fea0003800000 */
.L_x_1994:
[----:B------:R-:W-:Y:S05]  /*17fa0*/  IMAD R3, R3, c[0x0][0x32c], R173 ;  /* 0x0000cb0003037a24 */ /* 0x000fea00078e02ad */
[----:B------:R-:W-:Y:S02]  /*17fb0*/  IADD3 R4, R3, c[0x0][0x32c], RZ ;  /* 0x0000cb0003047a10 */ /* 0x000fe40007ffe0ff */
[----:B------:R-:W-:Y:S02]  /*17fc0*/  IMNMX R0, R0, R3, !PT ;  /* 0x0000000300007217 */ /* 0x000fe40007800200 */
[----:B------:R-:W-:Y:S02]  /*17fd0*/  IMNMX R2, R2, R4, PT ;  /* 0x0000000402027217 */ /* 0x000fe40003800200 */
.L_x_1993:
[----:B------:R-:W-:Y:S02]  /*17fe0*/  ISETP.GT.AND P0, PT, R0, RZ, !P1 ;  /* 0x000000ff0000720c */ /* 0x000fe40004f04270 */
[----:B------:R-:W-:Y:S02]  /*17ff0*/  LOP3.LUT P1, RZ, R212, 0x20, RZ, 0xc0, !PT ;  /* 0x00000020d4ff7812 */ /* 0x000fe4000782c0ff */
[----:B------:R-:W-:Y:S04]  /*18000*/  ISETP.LT.OR P0, PT, R2, 0x1, P0 ;  /* 0x000000010200780c */ /* 0x000fe80000701670 */
[----:B------:R-:W-:Y:S02]  /*18010*/  FSEL R6, R6, -INF , !P0 ;  /* 0xff80000006067808 */ /* 0x000fe40004000000 */
[----:B------:R-:W-:Y:S04]  /*18020*/  LOP3.LUT P0, RZ, R212, 0x10, RZ, 0xc0, !PT ;  /* 0x00000010d4ff7812 */ /* 0x000fe8000780c0ff */
[----:B------:R-:W-:Y:S04]  /*18030*/  ISETP.GT.AND P0, PT, R0, 0x1, !P0 ;  /* 0x000000010000780c */ /* 0x000fe80004704270 */
        /* <DEDUP_REMOVED lines=30> */
[----:B------:R-:W-:Y:S01]  /*18220*/  ISETP.GT.AND P0, PT, R0, 0x28, !P2 ;  /* 0x000000280000780c */ /* 0x000fe20005704270 */
[----:B------:R-:W-:Y:S03]  /*18230*/  LDSM.16.MT88.4 R20, [R193] ;  /* 0x00000000c114783b */ /* 0x000fe60000004200 */
[----:B------:R-:W-:Y:S04]  /*18240*/  ISETP.LT.OR P0, PT, R2, 0x29, P0 ;  /* 0x000000290200780c */ /* 0x000fe80000701670 */
[----:B------:R-:W-:Y:S02]  /*18250*/  FSEL R185, R26, -INF , !P0 ;  /* 0xff8000001ab97808 */ /* 0x000fe40004000000 */
[----:B------:R-:W-:Y:S02]  /*18260*/  ISETP.GT.AND P0, PT, R0, 0x29, !P1 ;  /* 0x000000290000780c */ /* 0x000fe40004f04270 */
[----:B------:R-:W-:Y:S02]  /*18270*/  FMNMX.FTZ R0, R8, R135, !PT ;  /* 0x0000008708007209 */ /* 0x000fe40007810000 */
[----:B------:R-:W-:Y:S02]  /*18280*/  ISETP.LT.OR P0, PT, R2, 0x2a, P0 ;  /* 0x0000002a0200780c */ /* 0x000fe40000701670 */
        /* <DEDUP_REMOVED lines=19> */
[----:B------:R-:W-:Y:S02]  /*183c0*/  FSEL R4, R0, RZ, P0 ;  /* 0x000000ff00047208 */ /* 0x000fe40000000000 */
[----:B------:R-:W-:Y:S03]  /*183d0*/  FMNMX.FTZ R0, R6, R138, !PT ;  /* 0x0000008a06007209 */ /* 0x000fe60007810000 */
[--C-:B------:R-:W-:Y:S01]  /*183e0*/  FFMA.FTZ R14, R8, c[0x0][0x2d0], -R4.reuse ;  /* 0x0000b400080e7a23 */ /* 0x100fe20000010804 */
[----:B------:R-:W-:Y:S01]  /*183f0*/  FMNMX.FTZ R0, R7, R0, !PT ;  /* 0x0000000007007209 */ /* 0x000fe20007810000 */
[--C-:B------:R-:W-:Y:S02]  /*18400*/  FFMA.FTZ R191, R13, c[0x0][0x2d0], -R4.reuse ;  /* 0x0000b4000dbf7a23 */ /* 0x100fe40000010804 */
[----:B------:R1:W-:Y:S01]  /*18410*/  MUFU.EX2 R214, R14 ;  /* 0x0000000e00d67308 */ /* 0x0003e20000000800 */
[----:B------:R-:W-:Y:S01]  /*18420*/  FMNMX.FTZ R0, R5, R0, !PT ;  /* 0x0000000005007209 */ /* 0x000fe20007810000 */
[--C-:B------:R-:W-:Y:S02]  /*18430*/  FFMA.FTZ R190, R12, c[0x0][0x2d0], -R4.reuse ;  /* 0x0000b4000cbe7a23 */ /* 0x100fe40000010804 */
[--C-:B------:R-:W-:Y:S01]  /*18440*/  FFMA.FTZ R10, R179, c[0x0][0x2d0], -R4.reuse ;  /* 0x0000b400b30a7a23 */ /* 0x100fe20000010804 */
[----:B------:R-:W-:Y:S01]  /*18450*/  FMNMX.FTZ R0, R11, R0, !PT ;  /* 0x000000000b007209 */ /* 0x000fe20007810000 */
[--C-:B------:R-:W-:Y:S02]  /*18460*/  FFMA.FTZ R8, R177, c[0x0][0x2d0], -R4.reuse ;  /* 0x0000b400b1087a23 */ /* 0x100fe40000010804 */
[--C-:B------:R-:W-:Y:S01]  /*18470*/  FFMA.FTZ R177, R180, c[0x0][0x2d0], -R4.reuse ;  /* 0x0000b400b4b17a23 */ /* 0x100fe20000010804 */
[----:B------:R-:W-:Y:S01]  /*18480*/  FMNMX.FTZ R0, R182, R0, !PT ;  /* 0x00000000b6007209 */ /* 0x000fe20007810000 */
[----:B------:R-:W2:Y:S01]  /*18490*/  MUFU.EX2 R216, R10 ;  /* 0x0000000a00d87308 */ /* 0x000ea20000000800 */
[--C-:B------:R-:W-:Y:S02]  /*184a0*/  FFMA.FTZ R178, R178, c[0x0][0x2d0], -R4.reuse ;  /* 0x0000b400b2b27a23 */ /* 0x100fe40000010804 */
[----:B------:R-:W-:Y:S01]  /*184b0*/  FMNMX.FTZ R0, R181, R0, !PT ;  /* 0x00000000b5007209 */ /* 0x000fe20007810000 */
[--C-:B------:R-:W-:Y:S02]  /*184c0*/  FFMA.FTZ R180, R16, c[0x0][0x2d0], -R4.reuse ;  /* 0x0000b40010b47a23 */ /* 0x100fe40000010804 */
[--C-:B------:R-:W-:Y:S01]  /*184d0*/  FFMA.FTZ R189, R9, c[0x0][0x2d0], -R4.reuse ;  /* 0x0000b40009bd7a23 */ /* 0x100fe20000010804 */
[----:B------:R-:W-:Y:S03]  /*184e0*/  FMNMX.FTZ R0, R183, R0, !PT ;  /* 0x00000000b7007209 */ /* 0x000fe60007810000 */
[----:B------:R-:W-:Y:S01]  /*184f0*/  MUFU.EX2 R227, R8 ;  /* 0x0000000800e37308 */ /* 0x000fe20000000800 */
[----:B------:R-:W-:Y:S01]  /*18500*/  FMNMX.FTZ R0, R184, R0, !PT ;  /* 0x00000000b8007209 */ /* 0x000fe20007810000 */
[----:B-1----:R-:W-:Y:S03]  /*18510*/  LDSM.16.MT88.4 R12, [R192] ;  /* 0x00000000c00c783b */ /* 0x002fe60000004200 */
[----:B------:R-:W-:Y:S04]  /*18520*/  FMNMX.FTZ R0, R187, R0, !PT ;  /* 0x00000000bb007209 */ /* 0x000fe80007810000 */
[----:B------:R-:W-:Y:S01]  /*18530*/  FMNMX.FTZ R0, R186, R0, !PT ;  /* 0x00000000ba007209 */ /* 0x000fe20007810000 */
[----:B------:R-:W-:Y:S03]  /*18540*/  MUFU.EX2 R219, R178 ;  /* 0x000000b200db7308 */ /* 0x000fe60000000800 */
[----:B------:R-:W-:Y:S02]  /*18550*/  FMNMX.FTZ R0, R185, R0, !PT ;  /* 0x00000000b9007209 */ /* 0x000fe40007810000 */
[----:B--2---:R-:W-:Y:S02]  /*18560*/  F2FP.PACK_AB R172, R216, R214 ;  /* 0x000000d6d8ac723e */ /* 0x004fe400000000ff */
[----:B------:R-:W-:Y:S03]  /*18570*/  FMNMX.FTZ R0, R133, R0, !PT ;  /* 0x0000000085007209 */ /* 0x000fe60007810000 */
[----:B------:R-:W-:Y:S02]  /*18580*/  MUFU.EX2 R180, R180 ;  /* 0x000000b400b47308 */ /* 0x000fe40000000800 */
[----:B------:R-:W1:Y:S02]  /*18590*/  SHFL.BFLY PT, R2, R0, 0x2, 0x1f ;  /* 0x0c401f0000027f89 */ /* 0x000e6400000e0000 */
[----:B-1----:R-:W-:Y:S06]  /*185a0*/  FMNMX.FTZ R0, R0, R2, !PT ;  /* 0x0000000200007209 */ /* 0x002fec0007810000 */
[----:B------:R-:W1:Y:S02]  /*185b0*/  SHFL.BFLY PT, R2, R0, 0x1, 0x1f ;  /* 0x0c201f0000027f89 */ /* 0x000e6400000e0000 */
[----:B-1----:R-:W-:Y:S04]  /*185c0*/  FMNMX.FTZ R132, R0, R2, !PT ;  /* 0x0000000200847209 */ /* 0x002fe80007810000 */
[C---:B------:R-:W-:Y:S01]  /*185d0*/  FSETP.NEU.FTZ.AND P0, PT, R132.reuse, -INF , PT ;  /* 0xff8000008400780b */ /* 0x040fe20003f1d000 */
[C---:B------:R-:W-:Y:S03]  /*185e0*/  FMUL.FTZ R0, R132.reuse, c[0x0][0x2d0] ;  /* 0x0000b40084007a20 */ /* 0x040fe60000410000 */
[----:B------:R-:W-:Y:S02]  /*185f0*/  FSEL R2, R132, RZ, P0 ;  /* 0x000000ff84027208 */ /* 0x000fe40000000000 */
[----:B------:R-:W-:Y:S01]  /*18600*/  FSEL R176, R0, RZ, P0 ;  /* 0x000000ff00b07208 */ /* 0x000fe20000000000 */
[----:B------:R-:W-:Y:S01]  /*18610*/  FFMA.FTZ R0, R174, c[0x0][0x2d0], -R4 ;  /* 0x0000b400ae007a23 */ /* 0x000fe20000010804 */
[----:B------:R-:W-:Y:S03]  /*18620*/  ISETP.GT.AND P0, PT, R215, R242, PT ;  /* 0x000000f2d700720c */ /* 0x000fe60003f04270 */
[----:B------:R1:W2:Y:S01]  /*18630*/  MUFU.EX2 R226, R0 ;  /* 0x0000000000e27308 */ /* 0x0002a20000000800 */
[----:B------:R-:W-:Y:S09]  /*18640*/  FFMA.FTZ R5, R5, c[0x0][0x2d0], -R176 ;  /* 0x0000b40005057a23 */ /* 0x000ff200000108b0 */
[----:B------:R-:W-:Y:S01]  /*18650*/  MUFU.EX2 R223, R5 ;  /* 0x0000000500df7308 */ /* 0x000fe20000000800 */
[----:B-1----:R-:W-:Y:S01]  /*18660*/  FADD.FTZ R0, -R3, R135 ;  /* 0x0000008703007221 */ /* 0x002fe20000010100 */
[----:B--2---:R-:W-:Y:S01]  /*18670*/  F2FP.PACK_AB R174, R226, R227 ;  /* 0x000000e3e2ae723e */ /* 0x004fe200000000ff */
[----:B------:R-:W-:Y:S02]  /*18680*/  FFMA.FTZ R135, R17, c[0x0][0x2d0], -R4 ;  /* 0x0000b40011877a23 */ /* 0x000fe40000010804 */
[----:B------:R-:W-:Y:S05]  /*18690*/  FMUL.FTZ R0, R0, c[0x0][0x2d0] ;  /* 0x0000b40000007a20 */ /* 0x000fea0000410000 */
[----:B------:R1:W-:Y:S10]  /*186a0*/  MUFU.EX2 R221, R135 ;  /* 0x0000008700dd7308 */ /* 0x0003f40000000800 */
[----:B------:R2:W3:Y:S01]  /*186b0*/  MUFU.EX2 R3, R0 ;  /* 0x0000000000037308 */ /* 0x0004e20000000800 */
[--C-:B-1----:R-:W-:Y:S02]  /*186c0*/  FFMA.FTZ R135, R186, c[0x0][0x2d0], -R176.reuse ;  /* 0x0000b400ba877a23 */ /* 0x102fe400000108b0 */
[--C-:B--2---:R-:W-:Y:S02]  /*186d0*/  FFMA.FTZ R0, R6, c[0x0][0x2d0], -R176.reuse ;  /* 0x0000b40006007a23 */ /* 0x104fe400000108b0 */
[C---:B---3--:R-:W-:Y:S05]  /*186e0*/  FMUL.FTZ R5, R3.reuse, R141 ;  /* 0x0000008d03057220 */ /* 0x048fea0000410000 */
        /* <DEDUP_REMOVED lines=13> */
[----:B-1----:R-:W-:Y:S02]  /*187c0*/  FFMA.FTZ R0, R7, c[0x0][0x2d0], -R176 ;  /* 0x0000b40007007a23 */ /* 0x002fe400000108b0 */
        /* <DEDUP_REMOVED lines=15> */
[----:B------:R-:W-:Y:S02]  /*188c0*/  FADD.FTZ R0, -R2, R138 ;  /* 0x0000008a02007221 */ /* 0x000fe40000010100 */
[----:B------:R-:W-:Y:S02]  /*188d0*/  FFMA.FTZ R2, R11, c[0x0][0x2d0], -R176 ;  /* 0x0000b4000b027a23 */ /* 0x000fe400000108b0 */
[----:B------:R-:W-:Y:S02]  /*188e0*/  FMUL.FTZ R0, R0, c[0x0][0x2d0] ;  /* 0x0000b40000007a20 */ /* 0x000fe40000410000 */
[----:B------:R-:W1:Y:S01]  /*188f0*/  MUFU.EX2 R224, R2 ;  /* 0x0000000200e07308 */ /* 0x000e620000000800 */
[----:B------:R-:W-:Y:S02]  /*18900*/  FFMA.FTZ R138, R175, c[0x0][0x2d0], -R4 ;  /* 0x0000b400af8a7a23 */ /* 0x000fe40000010804 */
        /* <DEDUP_REMOVED lines=10> */
[----:B------:R-:W-:Y:S01]  /*189b0*/  MUFU.EX2 R220, R138 ;  /* 0x0000008a00dc7308 */ /* 0x000fe20000000800 */
[C---:B------:R-:W-:Y:S02]  /*189c0*/  FMUL.FTZ R81, R3.reuse, R81 ;  /* 0x0000005103517220 */ /* 0x040fe40000410000 */
[C---:B------:R-:W-:Y:S01]  /*189d0*/  FMUL.FTZ R84, R3.reuse, R84 ;  /* 0x0000005403547220 */ /* 0x040fe20000410000 */
        /* <DEDUP_REMOVED lines=9> */
[----:B------:R-:W1:Y:S01]  /*18a70*/  LDSM.16.MT88.4 R140, [R195] ;  /* 0x00000000c38c783b */ /* 0x000e620000004200 */
[C---:B------:R-:W-:Y:S02]  /*18a80*/  FMUL.FTZ R10, R0.reuse, R146 ;  /* 0x00000092000a7220 */ /* 0x040fe40000410000 */
[C---:B------:R-:W-:Y:S02]  /*18a90*/  FMUL.FTZ R11, R0.reuse, R147 ;  /* 0x00000093000b7220 */ /* 0x040fe40000410000 */
[C---:B------:R-:W-:Y:S03]  /*18aa0*/  HMMA.16816.F32 R4, R172.reuse, R12, R4 ;  /* 0x0000000cac04723c */ /* 0x040fe60000001804 */
[----:B------:R-:W-:Y:S02]  /*18ab0*/  LDSM.16.MT88.4 R144, [R192+0x800] ;  /* 0x00080000c090783b */ /* 0x000fe40000004200 */
        /* <DEDUP_REMOVED lines=9> */
[----:B------:R-:W-:Y:S01]  /*18b50*/  LDSM.16.MT88.4 R160, [R195+0x1000] ;  /* 0x00100000c3a0783b */ /* 0x000fe20000004200 */
[C---:B------:R-:W-:Y:S03]  /*18b60*/  HMMA.16816.F32 R12, R172.reuse, R20, R12 ;  /* 0x00000014ac0c723c */ /* 0x040fe6000000180c */
[--C-:B------:R-:W-:Y:S02]  /*18b70*/  FFMA.FTZ R148, R185, c[0x0][0x2d0], -R176.reuse ;  /* 0x0000b400b9947a23 */ /* 0x100fe400000108b0 */
[C---:B------:R-:W-:Y:S02]  /*18b80*/  FMUL.FTZ R30, R0.reuse, R30 ;  /* 0x0000001e001e7220 */ /* 0x040fe40000410000 */
[C---:B------:R-:W-:Y:S01]  /*18b90*/  FMUL.FTZ R20, R3.reuse, R156 ;  /* 0x0000009c03147220 */ /* 0x040fe20000410000 */
[C---:B------:R-:W-:Y:S01]  /*18ba0*/  HMMA.16816.F32 R16, R172.reuse, R22, R16 ;  /* 0x00000016ac10723c */ /* 0x040fe20000001810 */
[----:B------:R-:W2:Y:S03]  /*18bb0*/  MUFU.EX2 R156, R177 ;  /* 0x000000b1009c7308 */ /* 0x000ea60000000800 */
[C---:B------:R-:W-:Y:S02]  /*18bc0*/  FMUL.FTZ R21, R3.reuse, R157 ;  /* 0x0000009d03157220 */ /* 0x040fe40000410000 */
[C---:B------:R-:W-:Y:S02]  /*18bd0*/  FMUL.FTZ R31, R0.reuse, R31 ;  /* 0x0000001f001f7220 */ /* 0x040fe40000410000 */
[C---:B------:R-:W-:Y:S04]  /*18be0*/  FMUL.FTZ R22, R0.reuse, R158 ;  /* 0x0000009e00167220 */ /* 0x040fe80000410000 */
        /* <DEDUP_REMOVED lines=74> */
[----:B------:R-:W-:Y:S02]  /*19090*/  FFMA.FTZ R2, R182, c[0x0][0x2d0], -R176 ;  /* 0x0000b400b6027a23 */ /* 0x000fe400000108b0 */
[C---:B------:R-:W-:Y:S01]  /*190a0*/  FMUL.FTZ R124, R3.reuse, R124 ;  /* 0x0000007c037c7220 */ /* 0x040fe20000410000 */
[C---:B-1----:R-:W-:Y:S01]  /*190b0*/  HMMA.16816.F32 R44, R172.reuse, R140, R44 ;  /* 0x0000008cac2c723c */ /* 0x042fe2000000182c */
[----:B------:R1:W3:Y:S02]  /*190c0*/  MUFU.EX2 R218, R2 ;  /* 0x0000000200da7308 */ /* 0x0002e40000000800 */
[C---:B------:R-:W-:Y:S02]  /*190d0*/  FMUL.FTZ R125, R3.reuse, R125 ;  /* 0x0000007d037d7220 */ /* 0x040fe40000410000 */
[C---:B------:R-:W-:Y:S02]  /*190e0*/  FMUL.FTZ R128, R3.reuse, R128 ;  /* 0x0000008003807220 */ /* 0x040fe40000410000 */
[C---:B------:R-:W-:Y:S01]  /*190f0*/  FMUL.FTZ R129, R3.reuse, R129 ;  /* 0x0000008103817220 */ /* 0x040fe20000410000 */
[C---:B------:R-:W-:Y:S01]  /*19100*/  HMMA.16816.F32 R48, R172.reuse, R142, R48 ;  /* 0x0000008eac30723c */ /* 0x040fe20000001830 */
[----:B------:R-:W4:Y:S02]  /*19110*/  LDSM.16.MT88.4 R140, [R195+0x1800] ;  /* 0x00180000c38c783b */ /* 0x000f240000004200 */
[----:B------:R-:W-:Y:S01]  /*19120*/  MUFU.EX2 R182, R190 ;  /* 0x000000be00b67308 */ /* 0x000fe20000000800 */
[----:B------:R-:W-:Y:S01]  /*19130*/  FFMA.FTZ R3, R3, R222, R214 ;  /* 0x000000de03037223 */ /* 0x000fe200000100d6 */
[----:B------:R-:W-:Y:S03]  /*19140*/  IADD3 R214, R215, -0x1, RZ ;  /* 0xffffffffd7d67810 */ /* 0x000fe60007ffe0ff */
[----:B------:R-:W-:Y:S01]  /*19150*/  FADD.FTZ R152, R216, R3 ;  /* 0x00000003d8987221 */ /* 0x000fe20000010000 */
[----:B------:R-:W-:Y:S03]  /*19160*/  MOV R215, R214 ;  /* 0x000000d600d77202 */ /* 0x000fe60000000f00 */
[--C-:B-1----:R-:W-:Y:S02]  /*19170*/  FFMA.FTZ R2, R181, c[0x0][0x2d0], -R176.reuse ;  /* 0x0000b400b5027a23 */ /* 0x102fe400000108b0 */
[----:B------:R-:W-:Y:S10]  /*19180*/  MUFU.EX2 R181, R191 ;  /* 0x000000bf00b57308 */ /* 0x000ff40000000800 */
[----:B------:R1:W5:Y:S01]  /*19190*/  MUFU.EX2 R179, R2 ;  /* 0x0000000200b37308 */ /* 0x0003620000000800 */
[C---:B----4-:R-:W-:Y:S08]  /*191a0*/  HMMA.16816.F32 R52, R172.reuse, R140, R52 ;  /* 0x0000008cac34723c */ /* 0x050ff00000001834 */
[C---:B------:R-:W-:Y:S01]  /*191b0*/  HMMA.16816.F32 R56, R172.reuse, R142, R56 ;  /* 0x0000008eac38723c */ /* 0x040fe20000001838 */
[----:B------:R-:W4:Y:S03]  /*191c0*/  LDSM.16.MT88.4 R140, [R194+0x1800] ;  /* 0x00180000c28c783b */ /* 0x000f260000004200 */
[--C-:B-1----:R-:W-:Y:S02]  /*191d0*/  FFMA.FTZ R2, R183, c[0x0][0x2d0], -R176.reuse ;  /* 0x0000b400b7027a23 */ /* 0x102fe400000108b0 */
[----:B------:R-:W-:Y:S10]  /*191e0*/  MUFU.EX2 R183, R189 ;  /* 0x000000bd00b77308 */ /* 0x000ff40000000800 */
[----:B------:R1:W1:Y:S02]  /*191f0*/  MUFU.EX2 R177, R2 ;  /* 0x0000000200b17308 */ /* 0x0002640000000800 */
[--C-:B-1----:R-:W-:Y:S01]  /*19200*/  FFMA.FTZ R2, R184, c[0x0][0x2d0], -R176.reuse ;  /* 0x0000b400b8027a23 */ /* 0x102fe200000108b0 */
[C---:B----4-:R-:W-:Y:S07]  /*19210*/  HMMA.16816.F32 R60, R172.reuse, R140, R60 ;  /* 0x0000008cac3c723c */ /* 0x050fee000000183c */
[----:B------:R1:W4:Y:S01]  /*19220*/  MUFU.EX2 R178, R2 ;  /* 0x0000000200b27308 */ /* 0x0003220000000800 */
[C---:B------:R-:W-:Y:S01]  /*19230*/  HMMA.16816.F32 R64, R172.reuse, R142, R64 ;  /* 0x0000008eac40723c */ /* 0x040fe20000001840 */
[----:B------:R-:W2:Y:S03]  /*19240*/  LDSM.16.MT88.4 R140, [R192+0x3000] ;  /* 0x00300000c08c783b */ /* 0x000ea60000004200 */
[--C-:B-1----:R-:W-:Y:S02]  /*19250*/  FFMA.FTZ R2, R187, c[0x0][0x2d0], -R176.reuse ;  /* 0x0000b400bb027a23 */ /* 0x102fe400000108b0 */
[----:B------:R-:W-:Y:S03]  /*19260*/  FFMA.FTZ R176, R133, c[0x0][0x2d0], -R176 ;  /* 0x0000b40085b07a23 */ /* 0x000fe600000108b0 */
[----:B------:R1:W-:Y:S10]  /*19270*/  MUFU.EX2 R133, R148 ;  /* 0x0000009400857308 */ /* 0x0003f40000000800 */
[----:B------:R3:W3:Y:S01]  /*19280*/  MUFU.EX2 R3, R2 ;  /* 0x0000000200037308 */ /* 0x0006e20000000800 */
[C---:B--2---:R-:W-:Y:S09]  /*19290*/  HMMA.16816.F32 R68, R172.reuse, R140, R68 ;  /* 0x0000008cac44723c */ /* 0x044ff20000001844 */
[----:B------:R-:W2:Y:S01]  /*192a0*/  MUFU.EX2 R135, R176 ;  /* 0x000000b000877308 */ /* 0x000ea20000000800 */
[----:B-1----:R-:W-:Y:S01]  /*192b0*/  LDSM.16.MT88.4 R148, [R192+0x1000] ;  /* 0x00100000c094783b */ /* 0x002fe20000004200 */
[C---:B------:R-:W-:Y:S07]  /*192c0*/  HMMA.16816.F32 R72, R172.reuse, R142, R72 ;  /* 0x0000008eac48723c */ /* 0x040fee0000001848 */
[----:B------:R-:W1:Y:S01]  /*192d0*/  LDSM.16.MT88.4 R140, [R193+0x3000] ;  /* 0x00300000c18c783b */ /* 0x000e620000004200 */
[----:B---3--:R-:W-:Y:S04]  /*192e0*/  FFMA.FTZ R2, R0, R228, R188 ;  /* 0x000000e400027223 */ /* 0x008fe800000100bc */
[----:B------:R-:W-:Y:S03]  /*192f0*/  FADD.FTZ R0, R227, R152 ;  /* 0x00000098e3007221 */ /* 0x000fe60000010000 */
[----:B------:R-:W-:Y:S01]  /*19300*/  LDSM.16.MT88.4 R152, [R193+0x1000] ;  /* 0x00100000c198783b */ /* 0x000fe20000004200 */
[----:B------:R-:W-:Y:S02]  /*19310*/  FADD.FTZ R2, R225, R2 ;  /* 0x00000002e1027221 */ /* 0x000fe40000010000 */
[----:B------:R-:W-:Y:S02]  /*19320*/  FADD.FTZ R0, R226, R0 ;  /* 0x00000000e2007221 */ /* 0x000fe40000010000 */
[----:B------:R-:W-:Y:S02]  /*19330*/  FADD.FTZ R2, R223, R2 ;  /* 0x00000002df027221 */ /* 0x000fe40000010000 */
[----:B------:R-:W-:Y:S02]  /*19340*/  FADD.FTZ R0, R156, R0 ;  /* 0x000000009c007221 */ /* 0x000fe40000010000 */
[----:B------:R-:W-:Y:S02]  /*19350*/  FADD.FTZ R2, R224, R2 ;  /* 0x00000002e0027221 */ /* 0x000fe40000010000 */
[----:B------:R-:W-:Y:S02]  /*19360*/  FADD.FTZ R0, R219, R0 ;  /* 0x00000000db007221 */ /* 0x000fe40000010000 */
[----:B------:R-:W-:Y:S02]  /*19370*/  FADD.FTZ R2, R218, R2 ;  /* 0x00000002da027221 */ /* 0x000fe40000010000 */
[----:B------:R-:W-:Y:S02]  /*19380*/  FADD.FTZ R0, R220, R0 ;  /* 0x00000000dc007221 */ /* 0x000fe40000010000 */
[----:B-----5:R-:W-:Y:S02]  /*19390*/  FADD.FTZ R2, R179, R2 ;  /* 0x00000002b3027221 */ /* 0x020fe40000010000 */
[----:B------:R-:W-:Y:S02]  /*193a0*/  FADD.FTZ R0, R221, R0 ;  /* 0x00000000dd007221 */ /* 0x000fe40000010000 */
[----:B------:R-:W-:Y:S02]  /*193b0*/  FADD.FTZ R2, R177, R2 ;  /* 0x00000002b1027221 */ /* 0x000fe40000010000 */
[----:B------:R-:W-:Y:S02]  /*193c0*/  FADD.FTZ R0, R180, R0 ;  /* 0x00000000b4007221 */ /* 0x000fe40000010000 */
[C---:B----4-:R-:W-:Y:S01]  /*193d0*/  FADD.FTZ R2, R178.reuse, R2 ;  /* 0x00000002b2027221 */ /* 0x050fe20000010000 */
        /* <DEDUP_REMOVED lines=20> */
[----:B------:R-:W-:Y:S04]  /*19520*/  HMMA.16816.F32 R128, R172, R142, R128 ;  /* 0x0000008eac80723c */ /* 0x000fe80000001880 */
[----:B------:R-:W-:Y:S03]  /*19530*/  F2FP.PACK_AB R141, R179, R218 ;  /* 0x000000dab38d723e */ /* 0x000fe600000000ff */
[----:B------:R-:W-:Y:S02]  /*19540*/  F2FP.PACK_AB R142, R221, R220 ;  /* 0x000000dcdd8e723e */ /* 0x000fe400000000ff */
[----:B------:R-:W-:Y:S03]  /*19550*/  F2FP.PACK_AB R143, R178, R177 ;  /* 0x000000b1b28f723e */ /* 0x000fe600000000ff */
[----:B------:R-:W-:Y:S02]  /*19560*/  F2FP.PACK_AB R172, R181, R180 ;  /* 0x000000b4b5ac723e */ /* 0x000fe400000000ff */
[----:B------:R-:W-:Y:S02]  /*19570*/  F2FP.PACK_AB R174, R183, R182 ;  /* 0x000000b6b7ae723e */ /* 0x000fe400000000ff */
[C---:B------:R-:W-:Y:S05]  /*19580*/  HMMA.16816.F32 R4, R140.reuse, R144, R4 ;  /* 0x000000908c04723c */ /* 0x040fea0000001804 */
[C---:B------:R-:W-:Y:S01]  /*19590*/  F2FP.PACK_AB R173, R138.reuse, R3 ;  /* 0x000000038aad723e */ /* 0x040fe200000000ff */
[----:B------:R-:W-:Y:S01]  /*195a0*/  FADD.FTZ R3, R3, R2 ;  /* 0x0000000203037221 */ /* 0x000fe20000010000 */
[----:B--2---:R-:W-:Y:S01]  /*195b0*/  F2FP.PACK_AB R175, R135, R133 ;  /* 0x0000008587af723e */ /* 0x004fe200000000ff */
[C---:B------:R-:W-:Y:S01]  /*195c0*/  HMMA.16816.F32 R8, R140.reuse, R146, R8 ;  /* 0x000000928c08723c */ /* 0x040fe20000001808 */
[----:B------:R-:W1:Y:S03]  /*195d0*/  LDSM.16.MT88.4 R144, [R193+0x800] ;  /* 0x00080000c190783b */ /* 0x000e660000004200 */
[----:B------:R-:W-:Y:S02]  /*195e0*/  FADD.FTZ R2, R181, R0 ;  /* 0x00000000b5027221 */ /* 0x000fe40000010000 */
[----:B------:R-:W-:Y:S01]  /*195f0*/  FADD.FTZ R0, R138, R3 ;  /* 0x000000038a007221 */ /* 0x000fe20000010000 */
[----:B------:R-:W-:Y:S01]  /*19600*/  MOV R138, R132 ;  /* 0x00000084008a7202 */ /* 0x000fe20000000f00 */
[----:B------:R-:W-:Y:S04]  /*19610*/  FADD.FTZ R2, R182, R2 ;  /* 0x00000002b6027221 */ /* 0x000fe80000010000 */
[----:B------:R-:W-:Y:S02]  /*19620*/  FADD.FTZ R0, R133, R0 ;  /* 0x0000000085007221 */ /* 0x000fe40000010000 */
[----:B------:R-:W-:Y:S02]  /*19630*/  FADD.FTZ R222, R183, R2 ;  /* 0x00000002b7de7221 */ /* 0x000fe40000010000 */
[----:B------:R-:W-:Y:S01]  /*19640*/  FADD.FTZ R228, R135, R0 ;  /* 0x0000000087e47221 */ /* 0x000fe20000010000 */
[----:B------:R-:W-:Y:S01]  /*19650*/  MOV R135, R134 ;  /* 0x0000008600877202 */ /* 0x000fe20000000f00 */
        /* <DEDUP_REMOVED lines=43> */
[----:B------:R-:W-:Y:S08]  /*19910*/  HMMA.16816.F32 R128, R140, R146, R128 ;  /* 0x000000928c80723c */ /* 0x000ff00000001880 */
[C---:B------:R-:W-:Y:S01]  /*19920*/  HMMA.16816.F32 R140, R172.reuse, R148, R4 ;  /* 0x00000094ac8c723c */ /* 0x040fe20000001804 */
[----:B------:R-:W1:Y:S07]  /*19930*/  LDSM.16.MT88.4 R4, [R194+0x1000] ;  /* 0x00100000c204783b */ /* 0x000e6e0000004200 */
[C---:B------:R-:W-:Y:S01]  /*19940*/  HMMA.16816.F32 R144, R172.reuse, R150, R8 ;  /* 0x00000096ac90723c */ /* 0x040fe20000001808 */
[----:B------:R-:W2:Y:S07]  /*19950*/  LDSM.16.MT88.4 R8, [R192+0x2800] ;  /* 0x00280000c008783b */ /* 0x000eae0000004200 */
[C---:B------:R-:W-:Y:S01]  /*19960*/  HMMA.16816.F32 R148, R172.reuse, R152, R12 ;  /* 0x00000098ac94723c */ /* 0x040fe2000000180c */
[----:B------:R-:W3:Y:S07]  /*19970*/  LDSM.16.MT88.4 R12, [R193+0x2800] ;  /* 0x00280000c10c783b */ /* 0x000eee0000004200 */
        /* <DEDUP_REMOVED lines=40> */
.L_x_1984:
        /* <DEDUP_REMOVED lines=21> */
.L_x_2000:
[----:B------:R-:W-:-:S04]  /*19d50*/  MOV R3, c[0x0][0x32c] ;  /* 0x0000cb0000037a02 */ /* 0x000fc80000000f00 */
[----:B------:R-:W-:-:S13]  /*19d60*/  ISETP.NE.AND P0, PT, R3, 0x1, PT ;  /* 0x000000010300780c */ /* 0x000fda0003f05270 */
[----:B------:R-:W-:-:S05]  /*19d70*/  @P0 IMAD.HI.U32 R3, R0, c[0x0][0x330], RZ ;  /* 0x0000cc0000030a27 */ /* 0x000fca00078e00ff */
[----:B------:R-:W-:Y:S02]  /*19d80*/  @P0 SHF.R.U32.HI R0, RZ, c[0x0][0x334], R3 ;  /* 0x0000cd00ff000a19 */ /* 0x000fe40000011603 */
.L_x_2001:
[----:B------:R-:W-:Y:S05]  /*19d90*/  BSYNC B0 ;  /* 0x0000000000007941 */ /* 0x000fea0003800000 */
.L_x_1999:
[----:B------:R-:W-:-:S05]  /*19da0*/  IMAD R0, R0, c[0x0][0x32c], RZ ;  /* 0x0000cb0000007a24 */ /* 0x000fca00078e02ff */
[----:B------:R-:W-:-:S04]  /*19db0*/  IMNMX R2, R2, R0, !PT ;  /* 0x0000000002027217 */ /* 0x000fc80007800200 */
.L_x_1998:
[----:B------:R-:W-:-:S05]  /*19dc0*/  IADD3 R2, R2, 0x2f, RZ ;  /* 0x0000002f02027810 */ /* 0x000fca0007ffe0ff */
[----:B------:R-:W-:-:S05]  /*19dd0*/  IMAD.HI R2, R2, 0x2aaaaaab, RZ ;  /* 0x2aaaaaab02027827 */ /* 0x000fca00078e02ff */
[----:B------:R-:W-:-:S04]  /*19de0*/  SHF.R.U32.HI R0, RZ, 0x1f, R2 ;  /* 0x0000001fff007819 */ /* 0x000fc80000011602 */
[----:B------:R-:W-:-:S04]  /*19df0*/  LEA.HI.SX32 R0, R2, R0, 0x1d ;  /* 0x0000000002007211 */ /* 0x000fc800078feaff */
[----:B------:R-:W-:-:S04]  /*19e00*/  IMNMX R226, R232, R0, !PT ;  /* 0x00000000e8e27217 */ /* 0x000fc80007800200 */
[----:B------:R-:W-:-:S13]  /*19e10*/  ISETP.GE.AND P0, PT, R214, R226, PT ;  /* 0x000000e2d600720c */ /* 0x000fda0003f06270 */
[----:B------:R-:W-:Y:S05]  /*19e20*/  @!P0 BRA `(.L_x_2002) ;  /* 0x000028a000008947 */ /* 0x000fea0003800000 */
.L_x_2007:
[----:B------:R-:W-:Y:S04]  /*19e30*/  DEPBAR.LE SB0, 0x0 ;  /* 0x000080000000791a */ /* 0x000fe80000000000 */
[----:B------:R-:W-:Y:S01]  /*19e40*/  WARPSYNC 0xffffffff ;  /* 0xffffffff00007948 */ /* 0x000fe20003800000 */
[----:B------:R-:W-:Y:S01]  /*19e50*/  BAR.SYNC.DEFER_BLOCKING 0x0 ;  /* 0x0000000000007b1d */ /* 0x000fe20000010000 */
[----:B------:R-:W-:Y:S01]  /*19e60*/  ISETP.GT.AND P0, PT, R232, R214, PT ;  /* 0x000000d6e800720c */ /* 0x000fe20003f04270 */
[----:B------:R-:W-:Y:S01]  /*19e70*/  IMAD.MOV.U32 R133, RZ, RZ, R134 ;  /* 0x000000ffff857224 */ /* 0x000fe200078e0086 */
[C---:B------:R-:W-:Y:S01]  /*19e80*/  LOP3.LUT P6, RZ, R212.reuse, 0x400, RZ, 0xc0, !PT ;  /* 0x00000400d4ff7812 */ /* 0x040fe200078cc0ff */
[----:B------:R-:W-:Y:S01]  /*19e90*/  IMAD.MOV.U32 R225, RZ, RZ, R214 ;  /* 0x000000ffffe17224 */ /* 0x000fe200078e00d6 */
        /* <DEDUP_REMOVED lines=15> */
[----:B------:R-:W-:Y:S04]  /*19f90*/  IMAD.WIDE.U32 R2, R214, c[0x0][0x208], RZ ;  /* 0x00008200d6027a25 */ /* 0x000fe800078e00ff */
        /* <DEDUP_REMOVED lines=30> */
.L_x_2004:
[----:B------:R-:W-:Y:S05]  /*1a180*/  BSYNC B0 ;  /* 0x0000000000007941 */ /* 0x000fea0003800000 */
.L_x_2003:
        /* <DEDUP_REMOVED lines=166> */
[C---:B------:R-:W-:Y:S01]  /*1abf0*/  ISETP.GE.AND P0, PT, R135.reuse, 0x21, PT ;  /* 0x000000218700780c */ /* 0x040fe20003f06270 */
[----:B------:R-:W-:Y:S01]  /*1ac00*/  IMAD.WIDE.U32 R2, R2, 0x30, RZ ;  /* 0x0000003002027825 */ /* 0x000fe200078e00ff */
[----:B------:R-:W-:Y:S03]  /*1ac10*/  ISETP.GE.AND P1, PT, R135, 0x1, PT ;  /* 0x000000018700780c */ /* 0x000fe60003f26270 */
[----:B------:R-:W-:Y:S04]  /*1ac20*/  IMAD R0, R0, 0x30, RZ ;  /* 0x0000003000007824 */ /* 0x000fe800078e02ff */
[----:B------:R-:W-:Y:S04]  /*1ac30*/  IMAD.IADD R0, R3, 0x1, R0 ;  /* 0x0000000103007824 */ /* 0x000fe800078e0200 */
[----:B------:R-:W-:Y:S02]  /*1ac40*/  @P0 IMAD.MOV.U32 R138, RZ, RZ, c[0x0][0x1e0] ;  /* 0x00007800ff8a0624 */ /* 0x000fe400078e00ff */
[----:B------:R-:W-:Y:S03]  /*1ac50*/  @P0 IMAD.MOV.U32 R135, RZ, RZ, c[0x0][0x1e4] ;  /* 0x00007900ff870624 */ /* 0x000fe600078e00ff */
[C---:B------:R-:W-:Y:S04]  /*1ac60*/  @P0 LEA R3, P2, R138.reuse, R2, 0x5 ;  /* 0x000000028a030211 */ /* 0x040fe800078428ff */
[----:B------:R-:W-:Y:S02]  /*1ac70*/  @P0 LEA.HI.X R138, R138, R0, R135, 0x5, P2 ;  /* 0x000000008a8a0211 */ /* 0x000fe400010f2c87 */
[----:B------:R-:W-:Y:S05]  /*1ac80*/  @P1 IADD3 R135, P2, R234, R2, RZ ;  /* 0x00000002ea871210 */ /* 0x000fea0007f5e0ff */
[--C-:B------:R-:W-:Y:S01]  /*1ac90*/  @P1 IMAD.X R173, R0, 0x1, R233.reuse, P2 ;  /* 0x0000000100ad1824 */ /* 0x100fe200010e06e9 */
[----:B------:R-:W-:Y:S05]  /*1aca0*/  @P0 IADD3 R0, P2, R3, R234, RZ ;  /* 0x000000ea03000210 */ /* 0x000fea0007f5e0ff */
        /* <DEDUP_REMOVED lines=16> */
.L_x_2006:
[----:B------:R-:W-:Y:S05]  /*1adb0*/  BSYNC B0 ;  /* 0x0000000000007941 */ /* 0x000fea0003800000 */
.L_x_2005:
[----:B-1----:R-:W-:Y:S01]  /*1adc0*/  FMNMX.FTZ R3, R4, R134, !PT ;  /* 0x0000008604037209 */ /* 0x002fe20007810000 */
        /* <DEDUP_REMOVED lines=25> */
[----:B------:R-:W-:Y:S01]  /*1af60*/  ISETP.GT.AND P0, PT, R225, R226, PT ;  /* 0x000000e2e100720c */ /* 0x000fe20003f04270 */
[----:B------:R-:W-:Y:S01]  /*1af70*/  SHFL.BFLY PT, R134, R3, 0x2, 0x1f ;  /* 0x0c401f0003867f89 */ /* 0x000fe200000e0000 */
[----:B------:R-:W-:Y:S07]  /*1af80*/  IADD3 R214, R214, -0x1, RZ ;  /* 0xffffffffd6d67810 */ /* 0x000fee0007ffe0ff */
[----:B------:R-:W1:Y:S02]  /*1af90*/  SHFL.BFLY PT, R2, R0, 0x2, 0x1f ;  /* 0x0c401f0000027f89 */ /* 0x000e6400000e0000 */
[----:B-1----:R-:W-:Y:S02]  /*1afa0*/  FMNMX.FTZ R0, R0, R2, !PT ;  /* 0x0000000200007209 */ /* 0x002fe40007810000 */
[----:B------:R-:W-:Y:S04]  /*1afb0*/  FMNMX.FTZ R134, R3, R134, !PT ;  /* 0x0000008603867209 */ /* 0x000fe80007810000 */
[----:B------:R-:W1:Y:S08]  /*1afc0*/  SHFL.BFLY PT, R3, R0, 0x1, 0x1f ;  /* 0x0c201f0000037f89 */ /* 0x000e7000000e0000 */
[----:B------:R-:W2:Y:S01]  /*1afd0*/  SHFL.BFLY PT, R135, R134, 0x1, 0x1f ;  /* 0x0c201f0086877f89 */ /* 0x000ea200000e0000 */
[----:B-1----:R-:W-:Y:S02]  /*1afe0*/  FMNMX.FTZ R3, R0, R3, !PT ;  /* 0x0000000300037209 */ /* 0x002fe40007810000 */
[----:B--2---:R-:W-:Y:S05]  /*1aff0*/  FMNMX.FTZ R134, R134, R135, !PT ;  /* 0x0000008786867209 */ /* 0x004fea0007810000 */
        /* <DEDUP_REMOVED lines=13> */
[--C-:B------:R-:W-:Y:S02]  /*1b0d0*/  FFMA.FTZ R184, R21, c[0x0][0x2d0], -R133.reuse ;  /* 0x0000b40015b87a23 */ /* 0x100fe40000010885 */
[--C-:B------:R-:W-:Y:S05]  /*1b0e0*/  FFMA.FTZ R187, R24, c[0x0][0x2d0], -R133.reuse ;  /* 0x0000b40018bb7a23 */ /* 0x100fea0000010885 */
[----:B------:R-:W-:Y:S01]  /*1b0f0*/  MUFU.EX2 R191, R5 ;  /* 0x0000000500bf7308 */ /* 0x000fe20000000800 */
[----:B-1----:R-:W-:Y:S04]  /*1b100*/  FADD.FTZ R0, -R3, R132 ;  /* 0x0000008403007221 */ /* 0x002fe80000010100 */
[----:B------:R-:W-:Y:S05]  /*1b110*/  FMUL.FTZ R0, R0, c[0x0][0x2d0] ;  /* 0x0000b40000007a20 */ /* 0x000fea0000410000 */
[----:B------:R-:W1:Y:S01]  /*1b120*/  MUFU.EX2 R2, R2 ;  /* 0x0000000200027308 */ /* 0x000e620000000800 */
[--C-:B--2---:R-:W-:Y:S02]  /*1b130*/  FFMA.FTZ R4, R9, c[0x0][0x2d0], -R133.reuse ;  /* 0x0000b40009047a23 */ /* 0x104fe40000010885 */
[----:B------:R-:W-:Y:S07]  /*1b140*/  FFMA.FTZ R133, R25, c[0x0][0x2d0], -R133 ;  /* 0x0000b40019857a23 */ /* 0x000fee0000010885 */
[----:B------:R2:W-:Y:S10]  /*1b150*/  MUFU.EX2 R223, R4 ;  /* 0x0000000400df7308 */ /* 0x0005f40000000800 */
[----:B------:R-:W3:Y:S01]  /*1b160*/  MUFU.EX2 R0, R0 ;  /* 0x0000000000007308 */ /* 0x000ee20000000800 */
[C---:B-1----:R-:W-:Y:S02]  /*1b170*/  FMUL.FTZ R8, R2.reuse, R144 ;  /* 0x0000009002087220 */ /* 0x042fe40000410000 */
[C---:B------:R-:W-:Y:S02]  /*1b180*/  FMUL.FTZ R9, R2.reuse, R145 ;  /* 0x0000009102097220 */ /* 0x040fe40000410000 */
[C---:B------:R-:W-:Y:S02]  /*1b190*/  FMUL.FTZ R12, R2.reuse, R148 ;  /* 0x00000094020c7220 */ /* 0x040fe40000410000 */
[C---:B------:R-:W-:Y:S03]  /*1b1a0*/  FMUL.FTZ R13, R2.reuse, R149 ;  /* 0x00000095020d7220 */ /* 0x040fe60000410000 */
[----:B------:R-:W-:Y:S01]  /*1b1b0*/  MUFU.EX2 R218, R178 ;  /* 0x000000b200da7308 */ /* 0x000fe20000000800 */
[C---:B------:R-:W-:Y:S02]  /*1b1c0*/  FMUL.FTZ R16, R2.reuse, R152 ;  /* 0x0000009802107220 */ /* 0x040fe40000410000 */
[----:B--2---:R-:W-:Y:S02]  /*1b1d0*/  FMUL.FTZ R4, R3, c[0x0][0x2d0] ;  /* 0x0000b40003047a20 */ /* 0x004fe40000410000 */
[----:B------:R-:W-:Y:S02]  /*1b1e0*/  FMUL.FTZ R17, R2, R153 ;  /* 0x0000009902117220 */ /* 0x000fe40000410000 */
[--C-:B------:R-:W-:Y:S02]  /*1b1f0*/  FFMA.FTZ R6, R6, c[0x0][0x2d0], -R4.reuse ;  /* 0x0000b40006067a23 */ /* 0x100fe40000010804 */
[--C-:B------:R-:W-:Y:S01]  /*1b200*/  FFMA.FTZ R5, R11, c[0x0][0x2d0], -R4.reuse ;  /* 0x0000b4000b057a23 */ /* 0x100fe20000010804 */
[----:B------:R-:W-:Y:S01]  /*1b210*/  MUFU.EX2 R219, R176 ;  /* 0x000000b000db7308 */ /* 0x000fe20000000800 */
[--C-:B------:R-:W-:Y:S02]  /*1b220*/  FFMA.FTZ R7, R7, c[0x0][0x2d0], -R4.reuse ;  /* 0x0000b40007077a23 */ /* 0x100fe40000010804 */
[----:B---3--:R-:W-:Y:S02]  /*1b230*/  FMUL.FTZ R11, R0, R147 ;  /* 0x00000093000b7220 */ /* 0x008fe40000410000 */
        /* <DEDUP_REMOVED lines=9> */
[----:B------:R2:W3:Y:S01]  /*1b2d0*/  MUFU.EX2 R190, R7 ;  /* 0x0000000700be7308 */ /* 0x0004e20000000800 */
[C---:B------:R-:W-:Y:S02]  /*1b2e0*/  FMUL.FTZ R14, R0.reuse, R150 ;  /* 0x00000096000e7220 */ /* 0x040fe40000410000 */
[C---:B------:R-:W-:Y:S02]  /*1b2f0*/  FMUL.FTZ R15, R0.reuse, R151 ;  /* 0x00000097000f7220 */ /* 0x040fe40000410000 */
[C---:B------:R-:W-:Y:S01]  /*1b300*/  FMUL.FTZ R18, R0.reuse, R154 ;  /* 0x0000009a00127220 */ /* 0x040fe20000410000 */
[----:B------:R-:W-:Y:S01]  /*1b310*/  LDSM.16.MT88.4 R148, [R193+0x800] ;  /* 0x00080000c194783b */ /* 0x000fe20000004200 */
[----:B------:R-:W-:Y:S02]  /*1b320*/  FMUL.FTZ R19, R0, R155 ;  /* 0x0000009b00137220 */ /* 0x000fe40000410000 */
[C---:B------:R-:W-:Y:S01]  /*1b330*/  FMUL.FTZ R20, R2.reuse, R156 ;  /* 0x0000009c02147220 */ /* 0x040fe20000410000 */
[----:B------:R4:W-:Y:S01]  /*1b340*/  MUFU.EX2 R220, R5 ;  /* 0x0000000500dc7308 */ /* 0x0009e20000000800 */
[----:B------:R-:W-:Y:S02]  /*1b350*/  FMUL.FTZ R21, R2, R157 ;  /* 0x0000009d02157220 */ /* 0x000fe40000410000 */
[----:B------:R-:W-:Y:S01]  /*1b360*/  FMUL.FTZ R22, R0, R158 ;  /* 0x0000009e00167220 */ /* 0x000fe20000410000 */
[----:B------:R-:W-:Y:S01]  /*1b370*/  LDSM.16.MT88.4 R152, [R193+0x1000] ;  /* 0x00100000c198783b */ /* 0x000fe20000004200 */
[----:B-1----:R-:W-:Y:S02]  /*1b380*/  FFMA.FTZ R6, R10, c[0x0][0x2d0], -R4 ;  /* 0x0000b4000a067a23 */ /* 0x002fe40000010804 */
[----:B------:R-:W-:Y:S02]  /*1b390*/  FMUL.FTZ R10, R0, R146 ;  /* 0x00000092000a7220 */ /* 0x000fe40000410000 */
[----:B------:R-:W-:Y:S01]  /*1b3a0*/  FMUL.FTZ R4, R2, R140 ;  /* 0x0000008c02047220 */ /* 0x000fe20000410000 */
[----:B------:R-:W1:Y:S01]  /*1b3b0*/  MUFU.EX2 R221, R6 ;  /* 0x0000000600dd7308 */ /* 0x000e620000000800 */
[----:B------:R-:W-:Y:S01]  /*1b3c0*/  F2FP.PACK_AB R140, R191, R135 ;  /* 0x00000087bf8c723e */ /* 0x000fe200000000ff */
[----:B------:R-:W5:Y:S01]  /*1b3d0*/  LDSM.16.MT88.4 R144, [R193] ;  /* 0x00000000c190783b */ /* 0x000f620000004200 */
[C---:B------:R-:W-:Y:S02]  /*1b3e0*/  FMUL.FTZ R23, R0.reuse, R159 ;  /* 0x0000009f00177220 */ /* 0x040fe40000410000 */
[----:B--2---:R-:W-:Y:S02]  /*1b3f0*/  FMUL.FTZ R7, R0, R143 ;  /* 0x0000008f00077220 */ /* 0x004fe40000410000 */
[C---:B------:R-:W-:Y:S02]  /*1b400*/  FMUL.FTZ R24, R2.reuse, R160 ;  /* 0x000000a002187220 */ /* 0x040fe40000410000 */
[----:B------:R-:W-:Y:S01]  /*1b410*/  FMUL.FTZ R25, R2, R161 ;  /* 0x000000a102197220 */ /* 0x000fe20000410000 */
[----:B------:R-:W-:Y:S01]  /*1b420*/  MUFU.EX2 R157, R179 ;  /* 0x000000b3009d7308 */ /* 0x000fe20000000800 */
[C---:B------:R-:W-:Y:S02]  /*1b430*/  FMUL.FTZ R26, R0.reuse, R162 ;  /* 0x000000a2001a7220 */ /* 0x040fe40000410000 */
[----:B------:R-:W-:Y:S02]  /*1b440*/  FMUL.FTZ R27, R0, R163 ;  /* 0x000000a3001b7220 */ /* 0x000fe40000410000 */
[----:B----4-:R-:W-:Y:S01]  /*1b450*/  FMUL.FTZ R5, R2, R141 ;  /* 0x0000008d02057220 */ /* 0x010fe20000410000 */
[----:B---3--:R-:W-:Y:S01]  /*1b460*/  F2FP.PACK_AB R141, R190, R189 ;  /* 0x000000bdbe8d723e */ /* 0x008fe200000000ff */
[C---:B------:R-:W-:Y:S01]  /*1b470*/  FMUL.FTZ R28, R2.reuse, R28 ;  /* 0x0000001c021c7220 */ /* 0x040fe20000410000 */
[----:B------:R-:W-:Y:S01]  /*1b480*/  LDSM.16.MT88.4 R160, [R195+0x1000] ;  /* 0x00100000c3a0783b */ /* 0x000fe20000004200 */
[----:B------:R-:W-:Y:S01]  /*1b490*/  FMUL.FTZ R29, R2, R29 ;  /* 0x0000001d021d7220 */ /* 0x000fe20000410000 */
[----:B------:R-:W-:Y:S01]  /*1b4a0*/  MUFU.EX2 R156, R138 ;  /* 0x0000008a009c7308 */ /* 0x000fe20000000800 */
[C---:B------:R-:W-:Y:S02]  /*1b4b0*/  FMUL.FTZ R30, R0.reuse, R30 ;  /* 0x0000001e001e7220 */ /* 0x040fe40000410000 */
[----:B------:R-:W-:Y:S01]  /*1b4c0*/  FMUL.FTZ R31, R0, R31 ;  /* 0x0000001f001f7220 */ /* 0x000fe20000410000 */
[----:B-1----:R-:W-:Y:S01]  /*1b4d0*/  F2FP.PACK_AB R143, R220, R221 ;  /* 0x000000dddc8f723e */ /* 0x002fe200000000ff */
[----:B------:R-:W-:Y:S01]  /*1b4e0*/  FMUL.FTZ R6, R0, R142 ;  /* 0x0000008e00067220 */ /* 0x000fe20000410000 */
[----:B------:R-:W-:Y:S01]  /*1b4f0*/  F2FP.PACK_AB R142, R223, R224 ;  /* 0x000000e0df8e723e */ /* 0x000fe200000000ff */
[C---:B------:R-:W-:Y:S02]  /*1b500*/  FMUL.FTZ R32, R2.reuse, R32 ;  /* 0x0000002002207220 */ /* 0x040fe40000410000 */
[----:B------:R-:W-:Y:S01]  /*1b510*/  FMUL.FTZ R33, R2, R33 ;  /* 0x0000002102217220 */ /* 0x000fe20000410000 */
[----:B------:R-:W-:Y:S01]  /*1b520*/  MUFU.EX2 R216, R132 ;  /* 0x0000008400d87308 */ /* 0x000fe20000000800 */
[C---:B------:R-:W-:Y:S02]  /*1b530*/  FMUL.FTZ R34, R0.reuse, R34 ;  /* 0x0000002200227220 */ /* 0x040fe40000410000 */
[C---:B------:R-:W-:Y:S05]  /*1b540*/  HMMA.16816.F32 R4, R140.reuse, R172, R4 ;  /* 0x000000ac8c04723c */ /* 0x040fea0000001804 */
[----:B------:R-:W-:Y:S02]  /*1b550*/  FMUL.FTZ R35, R0, R35 ;  /* 0x0000002300237220 */ /* 0x000fe40000410000 */
[C---:B------:R-:W-:Y:S01]  /*1b560*/  FMUL.FTZ R36, R2.reuse, R36 ;  /* 0x0000002402247220 */ /* 0x040fe20000410000 */
[C---:B------:R-:W-:Y:S01]  /*1b570*/  HMMA.16816.F32 R8, R140.reuse, R174, R8 ;  /* 0x000000ae8c08723c */ /* 0x040fe20000001808 */
[----:B------:R-:W-:Y:S03]  /*1b580*/  MUFU.EX2 R215, R180 ;  /* 0x000000b400d77308 */ /* 0x000fe60000000800 */
[----:B------:R-:W-:Y:S02]  /*1b590*/  FMUL.FTZ R37, R2, R37 ;  /* 0x0000002502257220 */ /* 0x000fe40000410000 */
[C---:B------:R-:W-:Y:S02]  /*1b5a0*/  FMUL.FTZ R38, R0.reuse, R38 ;  /* 0x0000002600267220 */ /* 0x040fe40000410000 */
[C---:B-----5:R-:W-:Y:S03]  /*1b5b0*/  HMMA.16816.F32 R12, R140.reuse, R144, R12 ;  /* 0x000000908c0c723c */ /* 0x060fe6000000180c */
[----:B------:R-:W-:Y:S01]  /*1b5c0*/  MUFU.EX2 R180, R177 ;  /* 0x000000b100b47308 */ /* 0x000fe20000000800 */
[----:B------:R-:W-:Y:S02]  /*1b5d0*/  FMUL.FTZ R39, R0, R39 ;  /* 0x0000002700277220 */ /* 0x000fe40000410000 */
[C---:B------:R-:W-:Y:S02]  /*1b5e0*/  FMUL.FTZ R40, R2.reuse, R40 ;  /* 0x0000002802287220 */ /* 0x040fe40000410000 */
[C---:B------:R-:W-:Y:S01]  /*1b5f0*/  HMMA.16816.F32 R16, R140.reuse, R146, R16 ;  /* 0x000000928c10723c */ /* 0x040fe20000001810 */
[----:B------:R-:W1:Y:S03]  /*1b600*/  LDSM.16.MT88.4 R144, [R195] ;  /* 0x00000000c390783b */ /* 0x000e660000004200 */
[----:B------:R-:W-:Y:S01]  /*1b610*/  FMUL.FTZ R41, R2, R41 ;  /* 0x0000002902297220 */ /* 0x000fe20000410000 */
[----:B------:R-:W-:Y:S01]  /*1b620*/  MUFU.EX2 R181, R181 ;  /* 0x000000b500b57308 */ /* 0x000fe20000000800 */
        /* <DEDUP_REMOVED lines=16> */
[----:B------:R-:W2:Y:S01]  /*1b730*/  MUFU.EX2 R177, R182 ;  /* 0x000000b600b17308 */ /* 0x000ea20000000800 */
[C---:B------:R-:W-:Y:S02]  /*1b740*/  FMUL.FTZ R56, R2.reuse, R56 ;  /* 0x0000003802387220 */ /* 0x040fe40000410000 */
[----:B------:R-:W-:Y:S02]  /*1b750*/  FMUL.FTZ R57, R2, R57 ;  /* 0x0000003902397220 */ /* 0x000fe40000410000 */
[C---:B------:R-:W-:Y:S01]  /*1b760*/  FMUL.FTZ R58, R0.reuse, R58 ;  /* 0x0000003a003a7220 */ /* 0x040fe20000410000 */
[C---:B-1----:R-:W-:Y:S03]  /*1b770*/  HMMA.16816.F32 R20, R140.reuse, R144, R20 ;  /* 0x000000908c14723c */ /* 0x042fe60000001814 */
[----:B------:R-:W-:Y:S01]  /*1b780*/  FMUL.FTZ R59, R0, R59 ;  /* 0x0000003b003b7220 */ /* 0x000fe20000410000 */
[----:B------:R-:W-:Y:S01]  /*1b790*/  MUFU.EX2 R178, R187 ;  /* 0x000000bb00b27308 */ /* 0x000fe20000000800 */
[C---:B------:R-:W-:Y:S02]  /*1b7a0*/  FMUL.FTZ R60, R2.reuse, R60 ;  /* 0x0000003c023c7220 */ /* 0x040fe40000410000 */
[----:B------:R-:W-:Y:S01]  /*1b7b0*/  FMUL.FTZ R61, R2, R61 ;  /* 0x0000003d023d7220 */ /* 0x000fe20000410000 */
[C---:B------:R-:W-:Y:S01]  /*1b7c0*/  HMMA.16816.F32 R24, R140.reuse, R146, R24 ;  /* 0x000000928c18723c */ /* 0x040fe20000001818 */
[----:B------:R-:W1:Y:S03]  /*1b7d0*/  LDSM.16.MT88.4 R144, [R194] ;  /* 0x00000000c290783b */ /* 0x000e660000004200 */
[C---:B------:R-:W-:Y:S02]  /*1b7e0*/  FMUL.FTZ R62, R0.reuse, R62 ;  /* 0x0000003e003e7220 */ /* 0x040fe40000410000 */
[----:B------:R-:W-:Y:S01]  /*1b7f0*/  FMUL.FTZ R63, R0, R63 ;  /* 0x0000003f003f7220 */ /* 0x000fe20000410000 */
[----:B------:R-:W3:Y:S01]  /*1b800*/  MUFU.EX2 R179, R133 ;  /* 0x0000008500b37308 */ /* 0x000ee20000000800 */
[C---:B------:R-:W-:Y:S04]  /*1b810*/  FMUL.FTZ R64, R2.reuse, R64 ;  /* 0x0000004002407220 */ /* 0x040fe80000410000 */
[----:B------:R-:W-:Y:S01]  /*1b820*/  FMUL.FTZ R65, R2, R65 ;  /* 0x0000004102417220 */ /* 0x000fe20000410000 */
[----:B--2---:R-:W-:Y:S01]  /*1b830*/  F2FP.PACK_AB R173, R177, R138 ;  /* 0x0000008ab1ad723e */ /* 0x004fe200000000ff */
        /* <DEDUP_REMOVED lines=8> */
[----:B------:R-:W2:Y:S01]  /*1b8c0*/  MUFU.EX2 R133, R188 ;  /* 0x000000bc00857308 */ /* 0x000ea20000000800 */
[----:B------:R-:W-:Y:S02]  /*1b8d0*/  FMUL.FTZ R73, R2, R73 ;  /* 0x0000004902497220 */ /* 0x000fe40000410000 */
[C---:B------:R-:W-:Y:S01]  /*1b8e0*/  FMUL.FTZ R74, R0.reuse, R74 ;  /* 0x0000004a004a7220 */ /* 0x040fe20000410000 */
[----:B---3--:R-:W-:Y:S01]  /*1b8f0*/  F2FP.PACK_AB R174, R179, R178 ;  /* 0x000000b2b3ae723e */ /* 0x008fe200000000ff */
        /* <DEDUP_REMOVED lines=11> */
[----:B------:R-:W-:Y:S01]  /*1b9b0*/  FMUL.FTZ R83, R0, R83 ;  /* 0x0000005300537220 */ /* 0x000fe20000410000 */
[----:B--2---:R-:W-:Y:S01]  /*1b9c0*/  F2FP.PACK_AB R175, R133, R132 ;  /* 0x0000008485af723e */ /* 0x004fe200000000ff */
        /* <DEDUP_REMOVED lines=54> */
[----:B------:R-:W-:Y:S02]  /*1bd30*/  FFMA.FTZ R2, R2, R222, R135 ;  /* 0x000000de02027223 */ /* 0x000fe40000010087 */
[----:B------:R-:W2:Y:S01]  /*1bd40*/  MUFU.EX2 R135, R185 ;  /* 0x000000b900877308 */ /* 0x000ea20000000800 */
[----:B------:R-:W-:Y:S02]  /*1bd50*/  FFMA.FTZ R0, R0, R228, R189 ;  /* 0x000000e400007223 */ /* 0x000fe400000100bd */
        /* <DEDUP_REMOVED lines=8> */
[C---:B-1----:R-:W-:Y:S03]  /*1bde0*/  HMMA.16816.F32 R52, R140.reuse, R144, R52 ;  /* 0x000000908c34723c */ /* 0x042fe60000001834 */
[----:B------:R-:W-:Y:S01]  /*1bdf0*/  FADD.FTZ R2, R218, R2 ;  /* 0x00000002da027221 */ /* 0x000fe20000010000 */
[----:B--2---:R-:W-:Y:S01]  /*1be00*/  F2FP.PACK_AB R172, R176, R135 ;  /* 0x00000087b0ac723e */ /* 0x004fe200000000ff */
[----:B------:R-:W-:Y:S03]  /*1be10*/  FADD.FTZ R0, R216, R0 ;  /* 0x00000000d8007221 */ /* 0x000fe60000010000 */
[C---:B------:R-:W-:Y:S01]  /*1be20*/  HMMA.16816.F32 R56, R140.reuse, R146, R56 ;  /* 0x000000928c38723c */ /* 0x040fe20000001838 */
[----:B------:R-:W1:Y:S03]  /*1be30*/  LDSM.16.MT88.4 R144, [R194+0x1800] ;  /* 0x00180000c290783b */ /* 0x000e660000004200 */
        /* <DEDUP_REMOVED lines=137> */
.L_x_2002:
[----:B------:R-:W-:-:S13]  /*1c6d0*/  ISETP.GE.AND P0, PT, R214, R232, PT ;  /* 0x000000e8d600720c */ /* 0x000fda0003f06270 */
[----:B------:R-:W-:Y:S05]  /*1c6e0*/  @!P0 BRA `(.L_x_2008) ;  /* 0x000033c000008947 */ /* 0x000fea0003800000 */
[----:B------:R-:W-:Y:S02]  /*1c6f0*/  MOV R138, R132 ;  /* 0x00000084008a7202 */ /* 0x000fe40000000f00 */
[----:B------:R-:W-:Y:S02]  /*1c700*/  MOV R135, R134 ;  /* 0x0000008600877202 */ /* 0x000fe40000000f00 */
.L_x_2019:
[----:B------:R-:W-:Y:S04]  /*1c710*/  DEPBAR.LE SB0, 0x0 ;  /* 0x000080000000791a */ /* 0x000fe80000000000 */
[----:B------:R-:W-:Y:S01]  /*1c720*/  WARPSYNC 0xffffffff ;  /* 0xffffffff00007948 */ /* 0x000fe20003800000 */
[----:B------:R-:W-:Y:S01]  /*1c730*/  BAR.SYNC.DEFER_BLOCKING 0x0 ;  /* 0x0000000000007b1d */ /* 0x000fe20000010000 */
[----:B------:R-:W-:Y:S01]  /*1c740*/  SHF.R.S32.HI R0, RZ, 0x1f, R214 ;  /* 0x0000001fff007819 */ /* 0x000fe200000114d6 */
[----:B------:R-:W-:Y:S01]  /*1c750*/  IMAD.WIDE.U32 R2, R214, c[0x0][0x208], RZ ;  /* 0x00008200d6027a25 */ /* 0x000fe200078e00ff */
[C---:B------:R-:W-:Y:S02]  /*1c760*/  LOP3.LUT P6, RZ, R212.reuse, 0x400, RZ, 0xc0, !PT ;  /* 0x00000400d4ff7812 */ /* 0x040fe400078cc0ff */
[----:B------:R-:W-:Y:S01]  /*1c770*/  LOP3.LUT P5, RZ, R212, 0x200, RZ, 0xc0, !PT ;  /* 0x00000200d4ff7812 */ /* 0x000fe200078ac0ff */
[----:B------:R-:W-:Y:S01]  /*1c780*/  IMAD R0, R0, c[0x0][0x208], RZ ;  /* 0x0000820000007a24 */ /* 0x000fe200078e02ff */
[C---:B------:R-:W-:Y:S02]  /*1c790*/  LOP3.LUT P4, RZ, R212.reuse, 0x100, RZ, 0xc0, !PT ;  /* 0x00000100d4ff7812 */ /* 0x040fe4000788c0ff */
[----:B------:R-:W-:Y:S01]  /*1c7a0*/  LOP3.LUT P3, RZ, R212, 0x80, RZ, 0xc0, !PT ;  /* 0x00000080d4ff7812 */ /* 0x000fe2000786c0ff */
[----:B------:R-:W-:Y:S04]  /*1c7b0*/  IMAD R0, R214, c[0x0][0x20c], R0 ;  /* 0x00008300d6007a24 */ /* 0x000fe800078e0200 */
[----:B------:R-:W-:Y:S02]  /*1c7c0*/  IMAD.IADD R0, R3, 0x1, R0 ;  /* 0x0000000103007824 */ /* 0x000fe400078e0200 */
[----:B------:R-:W-:Y:S01]  /*1c7d0*/  IMAD.WIDE.U32 R2, R2, 0x30, RZ ;  /* 0x0000003002027825 */ /* 0x000fe200078e00ff */
[----:B------:R-:W-:Y:S01]  /*1c7e0*/  LDSM.16.M88.4 R24, [R196] ;  /* 0x00000000c418783b */ /* 0x000fe20000000200 */
[----:B------:R-:W-:Y:S03]  /*1c7f0*/  BSSY B0, `(.L_x_2009) ;  /* 0x00000e5000007945 */ /* 0x000fe60003800000 */
[----:B------:R-:W1:Y:S04]  /*1c800*/  LDSM.16.M88.4 R8, [R171] ;  /* 0x00000000ab08783b */ /* 0x000e680000000200 */
[----:B------:R-:W2:Y:S04]  /*1c810*/  LDSM.16.M88.4 R16, [R171+0x800] ;  /* 0x00080000ab10783b */ /* 0x000ea80000000200 */
[----:B------:R-:W3:Y:S04]  /*1c820*/  LDSM.16.M88.4 R172, [R171+0x1000] ;  /* 0x00100000abac783b */ /* 0x000ee80000000200 */
[----:B------:R-:W-:Y:S04]  /*1c830*/  LDSM.16.M88.4 R176, [R197] ;  /* 0x00000000c5b0783b */ /* 0x000fe80000000200 */
[----:B------:R-:W4:Y:S01]  /*1c840*/  S2R R132, SR_TID.X ;  /* 0x0000000000847919 */ /* 0x000f220000002100 */
[C---:B-1----:R-:W-:Y:S03]  /*1c850*/  HMMA.16816.F32 R4, R24.reuse, R8, RZ ;  /* 0x000000081804723c */ /* 0x042fe600000018ff */
[----:B----4-:R-:W-:Y:S01]  /*1c860*/  ISETP.GT.AND P1, PT, R132, 0x7f, PT ;  /* 0x0000007f8400780c */ /* 0x010fe20003f24270 */
[----:B------:R-:W-:Y:S04]  /*1c870*/  IMAD R132, R0, 0x30, RZ ;  /* 0x0000003000847824 */ /* 0x000fe800078e02ff */
[C---:B------:R-:W-:Y:S01]  /*1c880*/  HMMA.16816.F32 R8, R24.reuse, R10, RZ ;  /* 0x0000000a1808723c */ /* 0x040fe200000018ff */
[----:B------:R-:W-:Y:S07]  /*1c890*/  IMAD.IADD R132, R3, 0x1, R132 ;  /* 0x0000000103847824 */ /* 0x000fee00078e0284 */
[C---:B--2---:R-:W-:Y:S01]  /*1c8a0*/  HMMA.16816.F32 R12, R24.reuse, R16, RZ ;  /* 0x00000010180c723c */ /* 0x044fe200000018ff */
[----:B------:R-:W-:Y:S03]  /*1c8b0*/  @!P1 IMAD.MOV.U32 R0, RZ, RZ, c[0x0][0x208] ;  /* 0x00008200ff009624 */ /* 0x000fe600078e00ff */
[----:B------:R-:W-:Y:S02]  /*1c8c0*/  @!P1 IMAD.MOV.U32 R133, RZ, RZ, c[0x0][0x20c] ;  /* 0x00008300ff859624 */ /* 0x000fe400078e00ff */
[C---:B------:R-:W-:Y:S02]  /*1c8d0*/  @!P1 LEA R134, P0, R0.reuse, R2, 0x5 ;  /* 0x0000000200869211 */ /* 0x040fe400078028ff */
[C---:B------:R-:W-:Y:S04]  /*1c8e0*/  HMMA.16816.F32 R16, R24.reuse, R18, RZ ;  /* 0x000000121810723c */ /* 0x040fe800000018ff */
[----:B------:R-:W-:Y:S02]  /*1c8f0*/  @!P1 LEA.HI.X R133, R0, R132, R133, 0x5, P0 ;  /* 0x0000008400859211 */ /* 0x000fe400000f2c85 */
[----:B------:R-:W-:Y:S02]  /*1c900*/  IADD3 R3, P0, R236, R2, RZ ;  /* 0x00000002ec037210 */ /* 0x000fe40007f1e0ff */
[C---:B---3--:R-:W-:Y:S04]  /*1c910*/  HMMA.16816.F32 R20, R24.reuse, R172, RZ ;  /* 0x000000ac1814723c */ /* 0x048fe800000018ff */
[----:B------:R-:W-:Y:S01]  /*1c920*/  IMAD.X R0, R132, 0x1, R238, P0 ;  /* 0x0000000184007824 */ /* 0x000fe200000e06ee */
[C---:B------:R-:W-:Y:S03]  /*1c930*/  LEA R2, P0, R3.reuse, c[0x0][0x1f8], 0x1 ;  /* 0x00007e0003027a11 */ /* 0x040fe600078008ff */
[----:B------:R-:W-:Y:S01]  /*1c940*/  HMMA.16816.F32 R24, R24, R174, RZ ;  /* 0x000000ae1818723c */ /* 0x000fe200000018ff */
[----:B------:R-:W1:Y:S03]  /*1c950*/  LDSM.16.M88.4 R172, [R200] ;  /* 0x00000000c8ac783b */ /* 0x000e660000000200 */
[----:B------:R-:W-:Y:S02]  /*1c960*/  LEA.HI.X R3, R3, c[0x0][0x1fc], R0, 0x1, P0 ;  /* 0x00007f0003037a11 */ /* 0x000fe400000f0c00 */
[----:B------:R-:W-:Y:S06]  /*1c970*/  @!P1 IADD3 R0, P0, R134, R236, RZ ;  /* 0x000000ec86009210 */ /* 0x000fec0007f1e0ff */
[----:B------:R-:W-:Y:S01]  /*1c980*/  @!P1 IMAD.X R133, R133, 0x1, R238, P0 ;  /* 0x0000000185859824 */ /* 0x000fe200000e06ee */
[C---:B------:R-:W-:Y:S04]  /*1c990*/  @!P1 LEA R132, P0, R0.reuse, c[0x0][0x1f8], 0x1 ;  /* 0x00007e0000849a11 */ /* 0x040fe800078008ff */
[----:B------:R-:W-:Y:S02]  /*1c9a0*/  @!P1 LEA.HI.X R133, R0, c[0x0][0x1fc], R133, 0x1, P0 ;  /* 0x00007f0000859a11 */ /* 0x000fe400000f0c85 */
[----:B------:R-:W-:Y:S01]  /*1c9b0*/  ISETP.GT.AND P0, PT, R214, R232, PT ;  /* 0x000000e8d600720c */ /* 0x000fe20003f04270 */
[C---:B-1----:R-:W-:Y:S08]  /*1c9c0*/  HMMA.16816.F32 R4, R176.reuse, R172, R4 ;  /* 0x000000acb004723c */ /* 0x042ff00000001804 */
[C---:B------:R-:W-:Y:S01]  /*1c9d0*/  HMMA.16816.F32 R8, R176.reuse, R174, R8 ;  /* 0x000000aeb008723c */ /* 0x040fe20000001808 */
[----:B------:R-:W1:Y:S07]  /*1c9e0*/  LDSM.16.M88.4 R172, [R210] ;  /* 0x00000000d2ac783b */ /* 0x000e6e0000000200 */
[C---:B-1----:R-:W-:Y:S08]  /*1c9f0*/  HMMA.16816.F32 R12, R176.reuse, R172, R12 ;  /* 0x000000acb00c723c */ /* 0x042ff0000000180c */
[C---:B------:R-:W-:Y:S01]  /*1ca00*/  HMMA.16816.F32 R16, R176.reuse, R174, R16 ;  /* 0x000000aeb010723c */ /* 0x040fe20000001810 */
[----:B------:R-:W1:Y:S04]  /*1ca10*/  LDSM.16.M88.4 R172, [R211] ;  /* 0x00000000d3ac783b */ /* 0x000e680000000200 */
[----:B------:R-:W-:Y:S01]  /*1ca20*/  @!PT LDS RZ, [RZ] ;  /* 0x00000000fffff984 */ /* 0x000fe20000000800 */
[----:B------:R-:W-:Y:S01]  /*1ca30*/  @!PT LDS RZ, [RZ] ;  /* 0x00000000fffff984 */ /* 0x000fe20000000800 */
[----:B------:R-:W-:Y:S01]  /*1ca40*/  @!PT LDS RZ, [RZ] ;  /* 0x00000000fffff984 */ /* 0x000fe20000000800 */
[----:B------:R2:W-:Y:S04]  /*1ca50*/  LDGSTS.E.BYPASS.LTC128B.128 [R217+0x4080], [R2.64], !P6 ;  /* 0x0408000002d97fae */ /* 0x0005e8000f101d46 */
[----:B------:R2:W-:Y:S04]  /*1ca60*/  LDGSTS.E.BYPASS.LTC128B.128 [R217+0x5880], [R2.64+0x80], !P5 ;  /* 0x0588008002d97fae */ /* 0x0005e8000e901d46 */
[----:B------:R2:W-:Y:S04]  /*1ca70*/  LDGSTS.E.BYPASS.LTC128B.128 [R217+0x7080], [R2.64+0x100], !P4 ;  /* 0x0708010002d97fae */ /* 0x0005e8000e101d46 */
[----:B------:R2:W-:Y:S04]  /*1ca80*/  LDGSTS.E.BYPASS.LTC128B.128 [R217+0x8880], [R2.64+0x180], !P3 ;  /* 0x0888018002d97fae */ /* 0x0005e8000d901d46 */
[----:B------:R2:W-:Y:S04]  /*1ca90*/  @!P1 LDGSTS.E.BYPASS.LTC128B.128 [R217+0x5080], [R132.64], !P6 ;  /* 0x0508000084d99fae */ /* 0x0005e8000f101d46 */
[----:B------:R2:W-:Y:S04]  /*1caa0*/  @!P1 LDGSTS.E.BYPASS.LTC128B.128 [R217+0x6880], [R132.64+0x80], !P5 ;  /* 0x0688008084d99fae */ /* 0x0005e8000e901d46 */
[----:B------:R2:W-:Y:S04]  /*1cab0*/  @!P1 LDGSTS.E.BYPASS.LTC128B.128 [R217+0x8080], [R132.64+0x100], !P4 ;  /* 0x0808010084d99fae */ /* 0x0005e8000e101d46 */
[----:B------:R2:W-:Y:S04]  /*1cac0*/  @!P1 LDGSTS.E.BYPASS.LTC128B.128 [R217+0x9880], [R132.64+0x180], !P3 ;  /* 0x0988018084d99fae */ /* 0x0005e8000d901d46 */
[----:B------:R-:W0:Y:S01]  /*1cad0*/  LDGDEPBAR ;  /* 0x00000000000079af */ /* 0x000e220000000000 */
[C---:B-1----:R-:W-:Y:S08]  /*1cae0*/  HMMA.16816.F32 R20, R176.reuse, R172, R20 ;  /* 0x000000acb014723c */ /* 0x042ff00000001814 */
[----:B------:R-:W-:Y:S01]  /*1caf0*/  HMMA.16816.F32 R24, R176, R174, R24 ;  /* 0x000000aeb018723c */ /* 0x000fe20000001818 */
[----:B------:R-:W-:Y:S04]  /*1cb00*/  LDSM.16.M88.4 R172, [R199] ;  /* 0x00000000c7ac783b */ /* 0x000fe80000000200 */
[----:B------:R-:W1:Y:S03]  /*1cb10*/  LDSM.16.M88.4 R176, [R170] ;  /* 0x00000000aab0783b */ /* 0x000e660000000200 */
        /* <DEDUP_REMOVED lines=18> */
[----:B------:R-:W-:Y:S04]  /*1cc40*/  LDSM.16.M88.4 R172, [R196+0x4000] ;  /* 0x00400000c4ac783b */ /* 0x000fe80000000200 */
[----:B------:R-:W1:Y:S03]  /*1cc50*/  LDSM.16.M88.4 R176, [R171+0x1800] ;  /* 0x00180000abb0783b */ /* 0x000e660000000200 */
        /* <DEDUP_REMOVED lines=9> */
[----:B------:R-:W1:Y:S03]  /*1ccf0*/  LDSM.16.M88.4 R176, [R203] ;  /* 0x00000000cbb0783b */ /* 0x000e660000000200 */
        /* <DEDUP_REMOVED lines=105> */
[----:B------:R-:W1:Y:S01]  /*1d390*/  LDSM.16.M88.4 R176, [R169+0x5800] ;  /* 0x00580000a9b0783b */ /* 0x000e620000000200 */
[----:B------:R-:W-:Y:S04]  /*1d3a0*/  DEPBAR.LE SB0, 0x0 ;  /* 0x000080000000791a */ /* 0x000fe80000000000 */
[----:B------:R-:W-:Y:S02]  /*1d3b0*/  BAR.SYNC.DEFER_BLOCKING 0x0 ;  /* 0x0000000000007b1d */ /* 0x000fe40000010000 */
[C---:B-1----:R-:W-:Y:S08]  /*1d3c0*/  HMMA.16816.F32 R20, R172.reuse, R176, R20 ;  /* 0x000000b0ac14723c */ /* 0x042ff00000001814 */
[----:B------:R-:W-:Y:S01]  /*1d3d0*/  HMMA.16816.F32 R24, R172, R178, R24 ;  /* 0x000000b2ac18723c */ /* 0x000fe20000001818 */
[----:B------:R-:W-:Y:S07]  /*1d3e0*/  @!UPT UIADD3 URZ, URZ, URZ, URZ ;  /* 0x0000003f3f3ff290 */ /* 0x000fee000fffe03f */
[----:B------:R-:W-:-:S11]  /*1d3f0*/  @!P0 BRA `(.L_x_2010) ;  /* 0x0000024000008947 */ /* 0x000fd60003800000 */
[----:B--2---:R-:W-:Y:S04]  /*1d400*/  IADD3 R0, R214, -0x1, RZ ;  /* 0xffffffffd6007810 */ /* 0x004fe80007ffe0ff */
        /* <DEDUP_REMOVED lines=35> */
.L_x_2010:
[----:B--2---:R-:W-:Y:S05]  /*1d640*/  BSYNC B0 ;  /* 0x0000000000007941 */ /* 0x004fea0003800000 */
.L_x_2009:
        /* <DEDUP_REMOVED lines=33> */
.L_x_2013:
[----:B------:R-:W-:Y:S04]  /*1d860*/  MOV R174, c[0x0][0x32c] ;  /* 0x0000cb0000ae7a02 */ /* 0x000fe80000000f00 */
[----:B------:R-:W-:Y:S11]  /*1d870*/  ISETP.NE.AND P0, PT, R174, 0x1, PT ;  /* 0x00000001ae00780c */ /* 0x000ff60003f05270 */
[----:B------:R-:W-:Y:S02]  /*1d880*/  @!UPT UIADD3 URZ, URZ, URZ, URZ ;  /* 0x0000003f3f3ff290 */ /* 0x000fe4000fffe03f */
[----:B------:R-:W-:Y:S05]  /*1d890*/  @P0 IMAD.HI.U32 R174, R132, c[0x0][0x330], RZ ;  /* 0x0000cc0084ae0a27 */ /* 0x000fea00078e00ff */
[----:B------:R-:W-:Y:S02]  /*1d8a0*/  @P0 SHF.R.U32.HI R132, RZ, c[0x0][0x334], R174 ;  /* 0x0000cd00ff840a19 */ /* 0x000fe400000116ae */
.L_x_2014:
[----:B------:R-:W-:Y:S05]  /*1d8b0*/  BSYNC B0 ;  /* 0x0000000000007941 */ /* 0x000fea0003800000 */
.L_x_2012:
[----:B------:R-:W-:Y:S05]  /*1d8c0*/  IMAD R132, R132, c[0x0][0x32c], R173 ;  /* 0x0000cb0084847a24 */ /* 0x000fea00078e02ad */
[----:B------:R-:W-:Y:S02]  /*1d8d0*/  IMNMX R0, R0, R132, !PT ;  /* 0x0000008400007217 */ /* 0x000fe40007800200 */
[----:B------:R-:W-:Y:S04]  /*1d8e0*/  IADD3 R132, R132, c[0x0][0x32c], RZ ;  /* 0x0000cb0084847a10 */ /* 0x000fe80007ffe0ff */
[----:B------:R-:W-:Y:S02]  /*1d8f0*/  IMNMX R3, R3, R132, PT ;  /* 0x0000008403037217 */ /* 0x000fe40003800200 */
.L_x_2011:
        /* <DEDUP_REMOVED lines=79> */
.L_x_2017:
[----:B------:R-:W-:Y:S04]  /*1ddf0*/  MOV R4, c[0x0][0x32c] ;  /* 0x0000cb0000047a02 */ /* 0x000fe80000000f00 */
[----:B------:R-:W-:Y:S11]  /*1de00*/  ISETP.NE.AND P0, PT, R4, 0x1, PT ;  /* 0x000000010400780c */ /* 0x000ff60003f05270 */
[----:B------:R-:W-:Y:S02]  /*1de10*/  @!UPT UIADD3 URZ, URZ, URZ, URZ ;  /* 0x0000003f3f3ff290 */ /* 0x000fe4000fffe03f */
[----:B------:R-:W-:Y:S05]  /*1de20*/  @P0 IMAD.HI.U32 R4, R3, c[0x0][0x330], RZ ;  /* 0x0000cc0003040a27 */ /* 0x000fea00078e00ff */
[----:B------:R-:W-:Y:S02]  /*1de30*/  @P0 SHF.R.U32.HI R3, RZ, c[0x0][0x334], R4 ;  /* 0x0000cd00ff030a19 */ /* 0x000fe40000011604 */
.L_x_2018:
[----:B------:R-:W-:Y:S05]  /*1de40*/  BSYNC B0 ;  /* 0x0000000000007941 */ /* 0x000fea0003800000 */
.L_x_2016:
[----:B------:R-:W-:Y:S05]  /*1de50*/  IMAD R3, R3, c[0x0][0x32c], R173 ;  /* 0x0000cb0003037a24 */ /* 0x000fea00078e02ad */
[----:B------:R-:W-:Y:S02]  /*1de60*/  IADD3 R4, R3, c[0x0][0x32c], RZ ;  /* 0x0000cb0003047a10 */ /* 0x000fe40007ffe0ff */
[----:B------:R-:W-:Y:S02]  /*1de70*/  IMNMX R0, R0, R3, !PT ;  /* 0x0000000300007217 */ /* 0x000fe40007800200 */
[----:B------:R-:W-:Y:S02]  /*1de80*/  IMNMX R2, R2, R4, PT ;  /* 0x0000000402027217 */ /* 0x000fe40003800200 */
.L_x_2015:
        /* <DEDUP_REMOVED lines=24> */
[----:B------:R-:W-:Y:S01]  /*1e010*/  ISETP.GT.AND P0, PT, R0, 0x18, !P6 ;  /* 0x000000180000780c */ /* 0x000fe20007704270 */
[----:B------:R-:W-:Y:S03]  /*1e020*/  LDSM.16.MT88.4 R12, [R192] ;  /* 0x00000000c00c783b */ /* 0x000fe60000004200 */
        /* <DEDUP_REMOVED lines=42> */
[----:B------:R-:W-:Y:S01]  /*1e2d0*/  MUFU.EX2 R218, R10 ;  /* 0x0000000a00da7308 */ /* 0x000fe20000000800 */
[----:B------:R-:W-:Y:S04]  /*1e2e0*/  FMNMX.FTZ R0, R4, R0, !PT ;  /* 0x0000000004007209 */ /* 0x000fe80007810000 */
[----:B------:R-:W-:Y:S04]  /*1e2f0*/  FMNMX.FTZ R0, R5, R0, !PT ;  /* 0x0000000005007209 */ /* 0x000fe80007810000 */
[----:B------:R-:W-:Y:S01]  /*1e300*/  FMNMX.FTZ R0, R179, R0, !PT ;  /* 0x00000000b3007209 */ /* 0x000fe20007810000 */
[----:B------:R-:W1:Y:S03]  /*1e310*/  MUFU.EX2 R224, R8 ;  /* 0x0000000800e07308 */ /* 0x000e660000000800 */
[----:B------:R-:W-:Y:S04]  /*1e320*/  FMNMX.FTZ R0, R178, R0, !PT ;  /* 0x00000000b2007209 */ /* 0x000fe80007810000 */
[----:B------:R-:W-:Y:S04]  /*1e330*/  FMNMX.FTZ R0, R180, R0, !PT ;  /* 0x00000000b4007209 */ /* 0x000fe80007810000 */
[----:B------:R-:W-:Y:S04]  /*1e340*/  FMNMX.FTZ R0, R181, R0, !PT ;  /* 0x00000000b5007209 */ /* 0x000fe80007810000 */
[----:B------:R-:W-:Y:S04]  /*1e350*/  FMNMX.FTZ R0, R184, R0, !PT ;  /* 0x00000000b8007209 */ /* 0x000fe80007810000 */
[----:B------:R-:W-:Y:S04]  /*1e360*/  FMNMX.FTZ R0, R183, R0, !PT ;  /* 0x00000000b7007209 */ /* 0x000fe80007810000 */
[----:B------:R-:W-:Y:S02]  /*1e370*/  FMNMX.FTZ R0, R182, R0, !PT ;  /* 0x00000000b6007209 */ /* 0x000fe40007810000 */
[----:B-1----:R-:W-:Y:S02]  /*1e380*/  F2FP.PACK_AB R172, R224, R218 ;  /* 0x000000dae0ac723e */ /* 0x002fe400000000ff */
        /* <DEDUP_REMOVED lines=9> */
[--C-:B------:R-:W-:Y:S01]  /*1e420*/  FFMA.FTZ R0, R174, c[0x0][0x2d0], -R177.reuse ;  /* 0x0000b400ae007a23 */ /* 0x100fe200000108b1 */
[----:B------:R-:W-:Y:S03]  /*1e430*/  ISETP.GT.AND P0, PT, R214, R232, PT ;  /* 0x000000e8d600720c */ /* 0x000fe60003f04270 */
[----:B------:R1:W-:Y:S01]  /*1e440*/  MUFU.EX2 R226, R0 ;  /* 0x0000000000e27308 */ /* 0x0003e20000000800 */
[--C-:B------:R-:W-:Y:S09]  /*1e450*/  FFMA.FTZ R6, R6, c[0x0][0x2d0], -R176.reuse ;  /* 0x0000b40006067a23 */ /* 0x100ff200000108b0 */
[----:B------:R-:W-:Y:S01]  /*1e460*/  MUFU.EX2 R216, R6 ;  /* 0x0000000600d87308 */ /* 0x000fe20000000800 */
[----:B-1----:R-:W-:Y:S09]  /*1e470*/  FFMA.FTZ R0, R9, c[0x0][0x2d0], -R177 ;  /* 0x0000b40009007a23 */ /* 0x002ff200000108b1 */
[----:B------:R1:W2:Y:S02]  /*1e480*/  MUFU.EX2 R227, R0 ;  /* 0x0000000000e37308 */ /* 0x0002a40000000800 */
[----:B-1----:R-:W-:Y:S01]  /*1e490*/  FADD.FTZ R0, -R3, R135 ;  /* 0x0000008703007221 */ /* 0x002fe20000010100 */
[----:B--2---:R-:W-:Y:S01]  /*1e4a0*/  F2FP.PACK_AB R174, R227, R226 ;  /* 0x000000e2e3ae723e */ /* 0x004fe200000000ff */
[--C-:B------:R-:W-:Y:S02]  /*1e4b0*/  FFMA.FTZ R135, R190, c[0x0][0x2d0], -R177.reuse ;  /* 0x0000b400be877a23 */ /* 0x100fe400000108b1 */
[----:B------:R-:W-:Y:S04]  /*1e4c0*/  FMUL.FTZ R0, R0, c[0x0][0x2d0] ;  /* 0x0000b40000007a20 */ /* 0x000fe80000410000 */
[----:B------:R1:W2:Y:S02]  /*1e4d0*/  MUFU.EX2 R3, R0 ;  /* 0x0000000000037308 */ /* 0x0002a40000000800 */
[--C-:B-1----:R-:W-:Y:S02]  /*1e4e0*/  FFMA.FTZ R0, R7, c[0x0][0x2d0], -R176.reuse ;  /* 0x0000b40007007a23 */ /* 0x102fe400000108b0 */
[C---:B--2---:R-:W-:Y:S06]  /*1e4f0*/  FMUL.FTZ R8, R3.reuse, R144 ;  /* 0x0000009003087220 */ /* 0x044fec0000410000 */
        /* <DEDUP_REMOVED lines=14> */
[----:B------:R-:W-:Y:S02]  /*1e5e0*/  FFMA.FTZ R0, R4, c[0x0][0x2d0], -R176 ;  /* 0x0000b40004007a23 */ /* 0x000fe400000108b0 */
        /* <DEDUP_REMOVED lines=14> */
[----:B-1----:R-:W-:Y:S02]  /*1e6d0*/  FADD.FTZ R0, -R2, R138 ;  /* 0x0000008a02007221 */ /* 0x002fe40000010100 */
[--C-:B------:R-:W-:Y:S02]  /*1e6e0*/  FFMA.FTZ R2, R5, c[0x0][0x2d0], -R176.reuse ;  /* 0x0000b40005027a23 */ /* 0x100fe400000108b0 */
[----:B------:R-:W-:Y:S02]  /*1e6f0*/  FMUL.FTZ R0, R0, c[0x0][0x2d0] ;  /* 0x0000b40000007a20 */ /* 0x000fe40000410000 */
[----:B------:R-:W1:Y:S01]  /*1e700*/  MUFU.EX2 R223, R2 ;  /* 0x0000000200df7308 */ /* 0x000e620000000800 */
        /* <DEDUP_REMOVED lines=16> */
[--C-:B------:R-:W-:Y:S02]  /*1e810*/  FFMA.FTZ R2, R188, c[0x0][0x2d0], -R177.reuse ;  /* 0x0000b400bc027a23 */ /* 0x100fe400000108b1 */
[C---:B------:R-:W-:Y:S02]  /*1e820*/  FMUL.FTZ R92, R3.reuse, R92 ;  /* 0x0000005c035c7220 */ /* 0x040fe40000410000 */
[----:B------:R1:W3:Y:S01]  /*1e830*/  MUFU.EX2 R188, R2 ;  /* 0x0000000200bc7308 */ /* 0x0002e20000000800 */
[C---:B--2---:R-:W-:Y:S02]  /*1e840*/  FMUL.FTZ R6, R0.reuse, R142 ;  /* 0x0000008e00067220 */ /* 0x044fe40000410000 */
[C---:B------:R-:W-:Y:S02]  /*1e850*/  FMUL.FTZ R7, R0.reuse, R143 ;  /* 0x0000008f00077220 */ /* 0x040fe40000410000 */
[----:B------:R-:W2:Y:S01]  /*1e860*/  LDSM.16.MT88.4 R140, [R195] ;  /* 0x00000000c38c783b */ /* 0x000ea20000004200 */
[C---:B------:R-:W-:Y:S02]  /*1e870*/  FMUL.FTZ R10, R0.reuse, R146 ;  /* 0x00000092000a7220 */ /* 0x040fe40000410000 */
[C---:B------:R-:W-:Y:S02]  /*1e880*/  FMUL.FTZ R11, R0.reuse, R147 ;  /* 0x00000093000b7220 */ /* 0x040fe40000410000 */
[C---:B------:R-:W-:Y:S03]  /*1e890*/  HMMA.16816.F32 R4, R172.reuse, R12, R4 ;  /* 0x0000000cac04723c */ /* 0x040fe60000001804 */
[----:B------:R-:W-:Y:S02]  /*1e8a0*/  LDSM.16.MT88.4 R144, [R192+0x800] ;  /* 0x00080000c090783b */ /* 0x000fe40000004200 */
[C---:B------:R-:W-:Y:S02]  /*1e8b0*/  FMUL.FTZ R18, R0.reuse, R154 ;  /* 0x0000009a00127220 */ /* 0x040fe40000410000 */
[C---:B------:R-:W-:Y:S01]  /*1e8c0*/  FMUL.FTZ R19, R0.reuse, R155 ;  /* 0x0000009b00137220 */ /* 0x040fe20000410000 */
[C---:B------:R-:W-:Y:S04]  /*1e8d0*/  HMMA.16816.F32 R8, R172.reuse, R14, R8 ;  /* 0x0000000eac08723c */ /* 0x040fe80000001808 */
[C---:B------:R-:W-:Y:S02]  /*1e8e0*/  FMUL.FTZ R12, R3.reuse, R148 ;  /* 0x00000094030c7220 */ /* 0x040fe40000410000 */
[----:B------:R-:W-:Y:S02]  /*1e8f0*/  FMUL.FTZ R13, R3, R149 ;  /* 0x00000095030d7220 */ /* 0x000fe40000410000 */
[C---:B------:R-:W-:Y:S04]  /*1e900*/  FMUL.FTZ R14, R0.reuse, R150 ;  /* 0x00000096000e7220 */ /* 0x040fe80000410000 */
[C---:B------:R-:W-:Y:S02]  /*1e910*/  FMUL.FTZ R15, R0.reuse, R151 ;  /* 0x00000097000f7220 */ /* 0x040fe40000410000 */
[C---:B------:R-:W-:Y:S02]  /*1e920*/  FMUL.FTZ R26, R0.reuse, R162 ;  /* 0x000000a2001a7220 */ /* 0x040fe40000410000 */
[----:B------:R-:W-:Y:S02]  /*1e930*/  FMUL.FTZ R27, R0, R163 ;  /* 0x000000a3001b7220 */ /* 0x000fe40000410000 */
[----:B------:R-:W-:Y:S01]  /*1e940*/  LDSM.16.MT88.4 R160, [R195+0x1000] ;  /* 0x00100000c3a0783b */ /* 0x000fe20000004200 */
[C---:B------:R-:W-:Y:S03]  /*1e950*/  HMMA.16816.F32 R12, R172.reuse, R20, R12 ;  /* 0x00000014ac0c723c */ /* 0x040fe6000000180c */
[--C-:B------:R-:W-:Y:S02]  /*1e960*/  FFMA.FTZ R148, R215, c[0x0][0x2d0], -R177.reuse ;  /* 0x0000b400d7947a23 */ /* 0x100fe400000108b1 */
[----:B------:R-:W-:Y:S02]  /*1e970*/  FFMA.FTZ R149, R182, c[0x0][0x2d0], -R176 ;  /* 0x0000b400b6957a23 */ /* 0x000fe400000108b0 */
[C---:B------:R-:W-:Y:S01]  /*1e980*/  FFMA.FTZ R152, R3.reuse, R222, R218 ;  /* 0x000000de03987223 */ /* 0x040fe200000100da */
[C---:B------:R-:W-:Y:S01]  /*1e990*/  HMMA.16816.F32 R16, R172.reuse, R22, R16 ;  /* 0x00000016ac10723c */ /* 0x040fe20000001810 */
[----:B------:R-:W-:Y:S03]  /*1e9a0*/  MUFU.EX2 R182, R135 ;  /* 0x0000008700b67308 */ /* 0x000fe60000000800 */
[C---:B------:R-:W-:Y:S02]  /*1e9b0*/  FMUL.FTZ R20, R3.reuse, R156 ;  /* 0x0000009c03147220 */ /* 0x040fe40000410000 */
[C---:B------:R-:W-:Y:S02]  /*1e9c0*/  FMUL.FTZ R21, R3.reuse, R157 ;  /* 0x0000009d03157220 */ /* 0x040fe40000410000 */
[C---:B------:R-:W-:Y:S04]  /*1e9d0*/  FMUL.FTZ R22, R0.reuse, R158 ;  /* 0x0000009e00167220 */ /* 0x040fe80000410000 */
        /* <DEDUP_REMOVED lines=9> */
[----:B------:R-:W2:Y:S03]  /*1ea70*/  LDSM.16.MT88.4 R140, [R194] ;  /* 0x00000000c28c783b */ /* 0x000ea60000004200 */
        /* <DEDUP_REMOVED lines=65> */
[C---:B------:R-:W-:Y:S01]  /*1ee90*/  FMUL.FTZ R130, R0.reuse, R130 ;  /* 0x0000008200827220 */ /* 0x040fe20000410000 */
[C---:B--2---:R-:W-:Y:S03]  /*1eea0*/  HMMA.16816.F32 R44, R172.reuse, R140, R44 ;  /* 0x0000008cac2c723c */ /* 0x044fe6000000182c */
[----:B------:R-:W-:Y:S02]  /*1eeb0*/  FMUL.FTZ R131, R0, R131 ;  /* 0x0000008300837220 */ /* 0x000fe40000410000 */
[--C-:B------:R-:W-:Y:S02]  /*1eec0*/  FFMA.FTZ R138, R191, c[0x0][0x2d0], -R177.reuse ;  /* 0x0000b400bf8a7a23 */ /* 0x100fe400000108b1 */
[--C-:B-1----:R-:W-:Y:S01]  /*1eed0*/  FFMA.FTZ R2, R187, c[0x0][0x2d0], -R177.reuse ;  /* 0x0000b400bb027a23 */ /* 0x102fe200000108b1 */
[C---:B------:R-:W-:Y:S01]  /*1eee0*/  HMMA.16816.F32 R48, R172.reuse, R142, R48 ;  /* 0x0000008eac30723c */ /* 0x040fe20000001830 */
[----:B------:R-:W1:Y:S02]  /*1eef0*/  LDSM.16.MT88.4 R140, [R195+0x1800] ;  /* 0x00180000c38c783b */ /* 0x000e640000004200 */
[----:B------:R2:W-:Y:S01]  /*1ef00*/  MUFU.EX2 R187, R2 ;  /* 0x0000000200bb7308 */ /* 0x0005e20000000800 */
[C---:B------:R-:W-:Y:S02]  /*1ef10*/  FMUL.FTZ R124, R3.reuse, R124 ;  /* 0x0000007c037c7220 */ /* 0x040fe40000410000 */
[----:B------:R-:W-:Y:S02]  /*1ef20*/  FMUL.FTZ R125, R3, R125 ;  /* 0x0000007d037d7220 */ /* 0x000fe40000410000 */
[----:B------:R-:W-:Y:S04]  /*1ef30*/  FFMA.FTZ R3, R184, c[0x0][0x2d0], -R176 ;  /* 0x0000b400b8037a23 */ /* 0x000fe800000108b0 */
[C---:B------:R-:W-:Y:S02]  /*1ef40*/  FMUL.FTZ R126, R0.reuse, R126 ;  /* 0x0000007e007e7220 */ /* 0x040fe40000410000 */
[----:B------:R-:W-:Y:S01]  /*1ef50*/  MUFU.EX2 R3, R3 ;  /* 0x0000000300037308 */ /* 0x000fe20000000800 */
[C---:B------:R-:W-:Y:S02]  /*1ef60*/  FMUL.FTZ R127, R0.reuse, R127 ;  /* 0x0000007f007f7220 */ /* 0x040fe40000410000 */
[----:B------:R-:W-:Y:S04]  /*1ef70*/  FFMA.FTZ R0, R0, R228, R216 ;  /* 0x000000e400007223 */ /* 0x000fe800000100d8 */
[----:B------:R-:W-:Y:S04]  /*1ef80*/  FADD.FTZ R0, R221, R0 ;  /* 0x00000000dd007221 */ /* 0x000fe80000010000 */
[----:B------:R-:W-:Y:S02]  /*1ef90*/  FADD.FTZ R0, R225, R0 ;  /* 0x00000000e1007221 */ /* 0x000fe40000010000 */
[--C-:B--2---:R-:W-:Y:S04]  /*1efa0*/  FFMA.FTZ R2, R186, c[0x0][0x2d0], -R177.reuse ;  /* 0x0000b400ba027a23 */ /* 0x104fe800000108b1 */
[----:B------:R2:W-:Y:S01]  /*1efb0*/  MUFU.EX2 R220, R2 ;  /* 0x0000000200dc7308 */ /* 0x0005e20000000800 */
[C---:B-1----:R-:W-:Y:S08]  /*1efc0*/  HMMA.16816.F32 R52, R172.reuse, R140, R52 ;  /* 0x0000008cac34723c */ /* 0x042ff00000001834 */
[C---:B------:R-:W-:Y:S01]  /*1efd0*/  HMMA.16816.F32 R56, R172.reuse, R142, R56 ;  /* 0x0000008eac38723c */ /* 0x040fe20000001838 */
[----:B------:R-:W1:Y:S03]  /*1efe0*/  LDSM.16.MT88.4 R140, [R194+0x1800] ;  /* 0x00180000c28c783b */ /* 0x000e660000004200 */
[--C-:B--2---:R-:W-:Y:S02]  /*1eff0*/  FFMA.FTZ R2, R185, c[0x0][0x2d0], -R177.reuse ;  /* 0x0000b400b9027a23 */ /* 0x104fe400000108b1 */
[----:B------:R-:W-:Y:S02]  /*1f000*/  FFMA.FTZ R177, R189, c[0x0][0x2d0], -R177 ;  /* 0x0000b400bdb17a23 */ /* 0x000fe400000108b1 */
[----:B------:R2:W-:Y:S10]  /*1f010*/  MUFU.EX2 R219, R2 ;  /* 0x0000000200db7308 */ /* 0x0005f40000000800 */
[----:B------:R-:W-:Y:S01]  /*1f020*/  MUFU.EX2 R177, R177 ;  /* 0x000000b100b17308 */ /* 0x000fe20000000800 */
[--C-:B--2---:R-:W-:Y:S09]  /*1f030*/  FFMA.FTZ R2, R179, c[0x0][0x2d0], -R176.reuse ;  /* 0x0000b400b3027a23 */ /* 0x104ff200000108b0 */
[----:B------:R2:W4:Y:S01]  /*1f040*/  MUFU.EX2 R186, R2 ;  /* 0x0000000200ba7308 */ /* 0x0005220000000800 */
[C---:B-1----:R-:W-:Y:S08]  /*1f050*/  HMMA.16816.F32 R60, R172.reuse, R140, R60 ;  /* 0x0000008cac3c723c */ /* 0x042ff0000000183c */
[C---:B------:R-:W-:Y:S01]  /*1f060*/  HMMA.16816.F32 R64, R172.reuse, R142, R64 ;  /* 0x0000008eac40723c */ /* 0x040fe20000001840 */
[----:B------:R-:W1:Y:S03]  /*1f070*/  LDSM.16.MT88.4 R140, [R192+0x3000] ;  /* 0x00300000c08c783b */ /* 0x000e660000004200 */
[--C-:B--2---:R-:W-:Y:S04]  /*1f080*/  FFMA.FTZ R2, R178, c[0x0][0x2d0], -R176.reuse ;  /* 0x0000b400b2027a23 */ /* 0x104fe800000108b0 */
[----:B------:R2:W5:Y:S01]  /*1f090*/  MUFU.EX2 R185, R2 ;  /* 0x0000000200b97308 */ /* 0x0005620000000800 */
[C---:B-1----:R-:W-:Y:S03]  /*1f0a0*/  HMMA.16816.F32 R68, R172.reuse, R140, R68 ;  /* 0x0000008cac44723c */ /* 0x042fe60000001844 */
[--C-:B--2---:R-:W-:Y:S06]  /*1f0b0*/  FFMA.FTZ R2, R180, c[0x0][0x2d0], -R176.reuse ;  /* 0x0000b400b4027a23 */ /* 0x104fec00000108b0 */
[----:B------:R-:W-:Y:S01]  /*1f0c0*/  MUFU.EX2 R180, R148 ;  /* 0x0000009400b47308 */ /* 0x000fe20000000800 */
[C---:B------:R-:W-:Y:S01]  /*1f0d0*/  HMMA.16816.F32 R72, R172.reuse, R142, R72 ;  /* 0x0000008eac48723c */ /* 0x040fe20000001848 */
[----:B------:R-:W1:Y:S08]  /*1f0e0*/  LDSM.16.MT88.4 R140, [R193+0x3000] ;  /* 0x00300000c18c783b */ /* 0x000e700000004200 */
[----:B------:R2:W1:Y:S03]  /*1f0f0*/  MUFU.EX2 R178, R2 ;  /* 0x0000000200b27308 */ /* 0x0004660000000800 */
[--C-:B--2---:R-:W-:Y:S07]  /*1f100*/  FFMA.FTZ R2, R181, c[0x0][0x2d0], -R176.reuse ;  /* 0x0000b400b5027a23 */ /* 0x104fee00000108b0 */
[----:B------:R-:W-:Y:S01]  /*1f110*/  MUFU.EX2 R181, R138 ;  /* 0x0000008a00b57308 */ /* 0x000fe20000000800 */
[C---:B-1----:R-:W-:Y:S09]  /*1f120*/  HMMA.16816.F32 R76, R172.reuse, R140, R76 ;  /* 0x0000008cac4c723c */ /* 0x042ff2000000184c */
[----:B------:R1:W2:Y:S01]  /*1f130*/  MUFU.EX2 R179, R2 ;  /* 0x0000000200b37308 */ /* 0x0002a20000000800 */
[C---:B------:R-:W-:Y:S01]  /*1f140*/  HMMA.16816.F32 R80, R172.reuse, R142, R80 ;  /* 0x0000008eac50723c */ /* 0x040fe20000001850 */
[----:B------:R-:W2:Y:S02]  /*1f150*/  LDSM.16.MT88.4 R140, [R195+0x3000] ;  /* 0x00300000c38c783b */ /* 0x000ea40000004200 */
[--C-:B-1----:R-:W-:Y:S02]  /*1f160*/  FFMA.FTZ R2, R183, c[0x0][0x2d0], -R176.reuse ;  /* 0x0000b400b7027a23 */ /* 0x102fe400000108b0 */
[----:B------:R-:W-:Y:S04]  /*1f170*/  FFMA.FTZ R176, R133, c[0x0][0x2d0], -R176 ;  /* 0x0000b40085b07a23 */ /* 0x000fe800000108b0 */
[----:B------:R1:W-:Y:S10]  /*1f180*/  MUFU.EX2 R133, R149 ;  /* 0x0000009500857308 */ /* 0x0003f40000000800 */
[----:B------:R3:W3:Y:S01]  /*1f190*/  MUFU.EX2 R138, R2 ;  /* 0x00000002008a7308 */ /* 0x0006e20000000800 */
[C---:B--2---:R-:W-:Y:S09]  /*1f1a0*/  HMMA.16816.F32 R84, R172.reuse, R140, R84 ;  /* 0x0000008cac54723c */ /* 0x044ff20000001854 */
[----:B------:R2:W2:Y:S01]  /*1f1b0*/  MUFU.EX2 R135, R176 ;  /* 0x000000b000877308 */ /* 0x0004a20000000800 */
[----:B-1----:R-:W-:Y:S01]  /*1f1c0*/  LDSM.16.MT88.4 R148, [R192+0x1000] ;  /* 0x00100000c094783b */ /* 0x002fe20000004200 */
[C---:B------:R-:W-:Y:S07]  /*1f1d0*/  HMMA.16816.F32 R88, R172.reuse, R142, R88 ;  /* 0x0000008eac58723c */ /* 0x040fee0000001858 */
[----:B------:R-:W1:Y:S01]  /*1f1e0*/  LDSM.16.MT88.4 R140, [R194+0x3000] ;  /* 0x00300000c28c783b */ /* 0x000e620000004200 */
[----:B---3--:R-:W-:Y:S04]  /*1f1f0*/  FADD.FTZ R2, R224, R152 ;  /* 0x00000098e0027221 */ /* 0x008fe80000010000 */
[----:B------:R-:W-:Y:S03]  /*1f200*/  FADD.FTZ R2, R226, R2 ;  /* 0x00000002e2027221 */ /* 0x000fe60000010000 */
[----:B------:R-:W-:Y:S01]  /*1f210*/  LDSM.16.MT88.4 R152, [R193+0x1000] ;  /* 0x00100000c198783b */ /* 0x000fe20000004200 */
[----:B--2---:R-:W-:Y:S02]  /*1f220*/  FADD.FTZ R176, R227, R2 ;  /* 0x00000002e3b07221 */ /* 0x004fe40000010000 */
[----:B------:R-:W-:Y:S02]  /*1f230*/  FADD.FTZ R2, R223, R0 ;  /* 0x00000000df027221 */ /* 0x000fe40000010000 */
[----:B------:R-:W-:Y:S02]  /*1f240*/  FADD.FTZ R0, R188, R176 ;  /* 0x000000b0bc007221 */ /* 0x000fe40000010000 */
[----:B----4-:R-:W-:Y:S02]  /*1f250*/  FADD.FTZ R2, R186, R2 ;  /* 0x00000002ba027221 */ /* 0x010fe40000010000 */
[----:B------:R-:W-:Y:S02]  /*1f260*/  FADD.FTZ R0, R187, R0 ;  /* 0x00000000bb007221 */ /* 0x000fe40000010000 */
[----:B-----5:R-:W-:Y:S02]  /*1f270*/  FADD.FTZ R2, R185, R2 ;  /* 0x00000002b9027221 */ /* 0x020fe40000010000 */
[----:B------:R-:W-:Y:S02]  /*1f280*/  FADD.FTZ R0, R220, R0 ;  /* 0x00000000dc007221 */ /* 0x000fe40000010000 */
[----:B------:R-:W-:Y:S02]  /*1f290*/  FADD.FTZ R2, R178, R2 ;  /* 0x00000002b2027221 */ /* 0x000fe40000010000 */
        /* <DEDUP_REMOVED lines=26> */
[----:B------:R-:W-:Y:S01]  /*1f440*/  F2FP.PACK_AB R175, R135, R133 ;  /* 0x0000008587af723e */ /* 0x000fe200000000ff */
        /* <DEDUP_REMOVED lines=9> */
[----:B------:R-:W-:Y:S02]  /*1f4e0*/  IADD3 R0, R214, -0x1, RZ ;  /* 0xffffffffd6007810 */ /* 0x000fe40007ffe0ff */
[----:B------:R-:W-:Y:S02]  /*1f4f0*/  MOV R135, R134 ;  /* 0x0000008600877202 */ /* 0x000fe40000000f00 */
        /* <DEDUP_REMOVED lines=91> */
.L_x_2008:
[----:B------:R-:W-:Y:S07]  /*1fab0*/  @!UPT UIADD3 URZ, URZ, URZ, URZ ;  /* 0x0000003f3f3ff290 */ /* 0x000fee000fffe03f */
[----:B------:R-:W-:Y:S02]  /*1fac0*/  MOV R7, 0x1f ;  /* 0x0000001f00077802 */ /* 0x000fe40000000f00 */
[----:B------:R-:W-:Y:S01]  /*1fad0*/  MOV R6, 0xffffffff ;  /* 0xffffffff00067802 */ /* 0x000fe20000000f00 */
[----:B------:R-:W-:Y:S06]  /*1fae0*/  BRA.DIV ~URZ, `(.L_x_2020) ;  /* 0x000064627f007947 */ /* 0x000fec000b800000 */
[----:B------:R1:W2:Y:S02]  /*1faf0*/  SHFL.BFLY PT, R0, R222, 0x2, 0x1f ;  /* 0x0c401f00de007f89 */ /* 0x0002a400000e0000 */
.L_x_2093:
[----:B--2---:R-:W-:Y:S01]  /*1fb00*/  FADD.FTZ R0, R0, R222 ;  /* 0x000000de00007221 */ /* 0x004fe20000010000 */
[----:B------:R-:W-:Y:S05]  /*1fb10*/  BRA.DIV ~URZ, `(.L_x_2021) ;  /* 0x000064927f007947 */ /* 0x000fea000b800000 */
[----:B------:R-:W2:Y:S04]  /*1fb20*/  SHFL.BFLY PT, R2, R228, 0x2, 0x1f ;  /* 0x0c401f00e4027f89 */ /* 0x000ea800000e0000 */
[----:B------:R-:W3:Y:S01]  /*1fb30*/  SHFL.BFLY PT, R5, R0, 0x1, 0x1f ;  /* 0x0c201f0000057f89 */ /* 0x000ee200000e0000 */
[----:B--2---:R-:W-:-:S02]  /*1fb40*/  FADD.FTZ R4, R2, R228 ;  /* 0x000000e402047221 */ /* 0x004fc40000010000 */
[----:B---3--:R-:W-:-:S03]  /*1fb50*/  FADD.FTZ R0, R0, R5 ;  /* 0x0000000500007221 */ /* 0x008fc60000010000 */
[----:B------:R2:W3:Y:S04]  /*1fb60*/  SHFL.BFLY PT, R3, R4, 0x1, 0x1f ;  /* 0x0c201f0004037f89 */ /* 0x0004e800000e0000 */
.L_x_2094:
        /* <DEDUP_REMOVED lines=21> */
[----:B------:R-:W-:Y:S02]  /*1fcc0*/  FMUL.FTZ R57, R2, R65 ;  /* 0x0000004102397220 */ /* 0x000fe40000410000 */
[----:B----4-:R-:W-:-:S02]  /*1fcd0*/  @P1 FMUL.FTZ R5, R5, 0.69314718246459960938 ;  /* 0x3f31721805051820 */ /* 0x010fc40000410000 */
        /* <DEDUP_REMOVED lines=55> */
[----:B------:R-:W-:Y:S02]  /*20050*/  FMUL.FTZ R105, R2, R129 ;  /* 0x0000008102697220 */ /* 0x000fe40000410000 */
[----:B------:R3:W4:Y:S01]  /*20060*/  @P0 MUFU.LG2 R2, R3 ;  /* 0x0000000300020308 */ /* 0x0007220000000c00 */
[C---:B--2---:R-:W-:Y:S02]  /*20070*/  FMUL.FTZ R152, R0.reuse, R30 ;  /* 0x0000001e00987220 */ /* 0x044fe40000410000 */
[C---:B------:R-:W-:Y:S02]  /*20080*/  FMUL.FTZ R153, R0.reuse, R31 ;  /* 0x0000001f00997220 */ /* 0x040fe40000410000 */
[C---:B------:R-:W-:Y:S02]  /*20090*/  FMUL.FTZ R30, R0.reuse, R34 ;  /* 0x00000022001e7220 */ /* 0x040fe40000410000 */
[C---:B------:R-:W-:Y:S02]  /*200a0*/  FMUL.FTZ R31, R0.reuse, R35 ;  /* 0x00000023001f7220 */ /* 0x040fe40000410000 */
[----:B------:R-:W-:-:S02]  /*200b0*/  FMUL.FTZ R34, R0, R42 ;  /* 0x0000002a00227220 */ /* 0x000fc40000410000 */
[C---:B------:R-:W-:Y:S02]  /*200c0*/  FMUL.FTZ R35, R0.reuse, R43 ;  /* 0x0000002b00237220 */ /* 0x040fe40000410000 */
[C---:B------:R-:W-:Y:S02]  /*200d0*/  FMUL.FTZ R42, R0.reuse, R50 ;  /* 0x00000032002a7220 */ /* 0x040fe40000410000 */
[C---:B------:R-:W-:Y:S01]  /*200e0*/  FMUL.FTZ R43, R0.reuse, R51 ;  /* 0x00000033002b7220 */ /* 0x040fe20000410000 */
[----:B---3--:R-:W-:Y:S01]  /*200f0*/  @P0 MOV R3, 0x3f317218 ;  /* 0x3f31721800030802 */ /* 0x008fe20000000f00 */
        /* <DEDUP_REMOVED lines=60> */
.L_x_1893:
        /* <DEDUP_REMOVED lines=17> */
.L_x_2023:
[----:B------:R-:W-:Y:S05]  /*205d0*/  BSYNC B0 ;  /* 0x0000000000007941 */ /* 0x000fea0003800000 */
.L_x_2022:
        /* <DEDUP_REMOVED lines=23> */
[----:B--2---:R2:W-:Y:S04]  /*20750*/  STS [R12+0x80], R0 ;  /* 0x000080000c007388 */ /* 0x0045e80000000800 */
[----:B------:R1:W-:Y:S04]  /*20760*/  STS [R12+0x480], R2 ;  /* 0x000480020c007388 */ /* 0x0003e80000000800 */
[----:B---3--:R3:W-:Y:S01]  /*20770*/  STS [R11], R3 ;  /* 0x000000030b007388 */ /* 0x0087e20000000800 */
[----:B--2---:R-:W-:-:S02]  /*20780*/  F2FP.PACK_AB R0, R125, R124 ;  /* 0x0000007c7d00723e */ /* 0x004fc400000000ff */
[----:B-1----:R-:W-:-:S03]  /*20790*/  F2FP.PACK_AB R2, R27, R26 ;  /* 0x0000001a1b02723e */ /* 0x002fc600000000ff */
        /* <DEDUP_REMOVED lines=120> */
[----:B------:R2:W-:Y:S02]  /*20f20*/  STS [R9+0xc000], R3 ;  /* 0x00c0000309007388 */ /* 0x0005e40000000800 */
        /* <DEDUP_REMOVED lines=8> */
[----:B--2---:R-:W-:Y:S01]  /*20fb0*/  SEL R3, R8, c[0x0][0x3d4], P0 ;  /* 0x0000f50008037a07 */ /* 0x004fe20000000000 */
[----:B------:R-:W-:Y:S05]  /*20fc0*/  @P1 BRA `(.L_x_2026) ;  /* 0x0000004000001947 */ /* 0x000fea0003800000 */
[----:B-1----:R-:W-:Y:S05]  /*20fd0*/  @!P2 BRA `(.L_x_2026) ;  /* 0x000000300000a947 */ /* 0x002fea0003800000 */
[----:B------:R1:W2:Y:S04]  /*20fe0*/  LDG.E R0, [R4.64] ;  /* 0x0000000604007981 */ /* 0x0002a8000c1e1900 */
[----:B-1----:R-:W2:Y:S02]  /*20ff0*/  LDG.E R4, [R4.64+0x4] ;  /* 0x0000040604047981 */ /* 0x002ea4000c1e1900 */
[----:B--2--5:R-:W-:Y:S02]  /*21000*/  IADD3 R12, -R0, R4, RZ ;  /* 0x00000004000c7210 */ /* 0x024fe40007ffe1ff */
.L_x_2026:
[----:B-1----:R-:W2:Y:S01]  /*21010*/  LDL R115, [R1] ;  /* 0x0000000001737983 */ /* 0x002ea20000100800 */
[----:B------:R-:W-:Y:S01]  /*21020*/  IMAD.MOV.U32 R10, RZ, RZ, 0x368 ;  /* 0x00000368ff0a7424 */ /* 0x000fe200078e00ff */
[----:B------:R-:W-:Y:S02]  /*21030*/  ISETP.GT.AND P2, PT, R3, 0x1, PT ;  /* 0x000000010300780c */ /* 0x000fe40003f44270 */
[----:B------:R-:W3:Y:S02]  /*21040*/  LDL R13, [R1+0x2c] ;  /* 0x00002c00010d7983 */ /* 0x000ee40000100800 */
[----:B------:R-:W-:-:S02]  /*21050*/  SEL R10, R10, 0x328, P2 ;  /* 0x000003280a0a7807 */ /* 0x000fc40001000000 */
[----:B------:R-:W4:Y:S02]  /*21060*/  LDL R118, [R1+0x38] ;  /* 0x0000380001767983 */ /* 0x000f240000100800 */
[----:B------:R-:W2:Y:S08]  /*21070*/  LDC.64 R14, c[0x0][R10+0x168] ;  /* 0x00005a000a0e7b82 */ /* 0x000eb00000000a00 */
[----:B------:R2:W1:Y:S08]  /*21080*/  LDC.64 R6, c[0x0][R10+0x170] ;  /* 0x00005c000a067b82 */ /* 0x0004700000000a00 */
[----:B------:R2:W1:Y:S08]  /*21090*/  LDC.64 R16, c[0x0][R10+0x178] ;  /* 0x00005e000a107b82 */ /* 0x0004700000000a00 */
[----:B------:R2:W1:Y:S01]  /*210a0*/  LDC.64 R18, c[0x0][R10+0x160] ;  /* 0x000058000a127b82 */ /* 0x0004620000000a00 */
[----:B------:R-:W-:Y:S01]  /*210b0*/  IMAD.MOV.U32 R0, RZ, RZ, c[0x0][0x4e8] ;  /* 0x00013a00ff007624 */ /* 0x000fe200078e00ff */
[----:B------:R-:W-:-:S04]  /*210c0*/  ISETP.NE.U32.AND P0, PT, RZ, c[0x0][0x500], PT ;  /* 0x00014000ff007a0c */ /* 0x000fc80003f05070 */
[----:B------:R-:W-:Y:S02]  /*210d0*/  ISETP.NE.AND P3, PT, R0, 0x1, PT ;  /* 0x000000010000780c */ /* 0x000fe40003f65270 */
[----:B------:R-:W-:Y:S02]  /*210e0*/  ISETP.NE.AND.EX P0, PT, RZ, c[0x0][0x504], PT, P0 ;  /* 0x00014100ff007a0c */ /* 0x000fe40003f05300 */
[----:B------:R-:W-:Y:S02]  /*210f0*/  SHF.R.S32.HI R3, RZ, 0x1f, R251 ;  /* 0x0000001fff037819 */ /* 0x000fe400000114fb */
[----:B------:R-:W-:Y:S01]  /*21100*/  SEL R0, R251, RZ, !P0 ;  /* 0x000000fffb007207 */ /* 0x000fe20004000000 */
[----:B------:R-:W-:Y:S01]  /*21110*/  IMAD.IADD R8, R252, 0x1, R243 ;  /* 0x00000001fc087824 */ /* 0x000fe200078e02f3 */
[----:B------:R-:W-:Y:S01]  /*21120*/  SEL R4, R3, RZ, !P0 ;  /* 0x000000ff03047207 */ /* 0x000fe20004000000 */
[----:B--2---:R-:W-:Y:S02]  /*21130*/  IMAD R10, R15, R115, RZ ;  /* 0x000000730f0a7224 */ /* 0x004fe400078e02ff */
[----:B------:R-:W2:Y:S01]  /*21140*/  LDL R15, [R1+0x30] ;  /* 0x00003000010f7983 */ /* 0x000ea20000100800 */
[----:B-1----:R-:W-:-:S02]  /*21150*/  IMAD R3, R7, R0, RZ ;  /* 0x0000000007037224 */ /* 0x002fc400078e02ff */
[----:B------:R-:W-:-:S04]  /*21160*/  @P3 IMAD.HI.U32 R9, R8, c[0x0][0x4ec], RZ ;  /* 0x00013b0008093a27 */ /* 0x000fc800078e00ff */
[C---:B------:R-:W-:Y:S02]  /*21170*/  IMAD R11, R6.reuse, R4, R3 ;  /* 0x00000004060b7224 */ /* 0x040fe400078e0203 */
[----:B------:R-:W-:-:S04]  /*21180*/  IMAD.WIDE.U32 R4, R6, R0, RZ ;  /* 0x0000000006047225 */ /* 0x000fc800078e00ff */
[----:B------:R-:W-:-:S04]  /*21190*/  IMAD.WIDE.U32 R6, R14, R115, RZ ;  /* 0x000000730e067225 */ /* 0x000fc800078e00ff */
[----:B------:R-:W-:Y:S01]  /*211a0*/  IMAD.MOV.U32 R3, RZ, RZ, R8 ;  /* 0x000000ffff037224 */ /* 0x000fe200078e0008 */
[----:B------:R-:W-:Y:S02]  /*211b0*/  @P3 SHF.R.U32.HI R3, RZ, c[0x0][0x4f0], R9 ;  /* 0x00013c00ff033a19 */ /* 0x000fe40000011609 */
[----:B---3--:R-:W-:Y:S01]  /*211c0*/  SEL R9, R13, RZ, P2 ;  /* 0x000000ff0d097207 */ /* 0x008fe20001000000 */
        /* <DEDUP_REMOVED lines=26> */
[----:B------:R-:W-:-:S03]  /*21370*/  IMAD R12, R12, c[0x0][0x4e8], RZ ;  /* 0x00013a000c0c7a24 */ /* 0x000fc600078e02ff */
[----:B------:R4:W-:Y:S04]  /*21380*/  SHFL.IDX PT, R4, R3, 0x1, 0x1c1f ;  /* 0x003c1f0003047f89 */ /* 0x0009e800000e0000 */
[----:B------:R-:W3:Y:S01]  /*21390*/  SHFL.IDX PT, R5, R5, 0x1, 0x1c1f ;  /* 0x003c1f0005057f89 */ /* 0x000ee200000e0000 */
[----:B----4-:R-:W-:-:S05]  /*213a0*/  IMAD.IADD R3, R118, 0x1, R243 ;  /* 0x0000000176037824 */ /* 0x010fca00078e02f3 */
[----:B------:R-:W-:Y:S02]  /*213b0*/  IADD3 R9, R3, 0x8, RZ ;  /* 0x0000000803097810 */ /* 0x000fe40007ffe0ff */
[----:B------:R-:W-:Y:S02]  /*213c0*/  LOP3.LUT R212, R212, 0xfffffffd, RZ, 0xc0, !PT ;  /* 0xfffffffdd4d47812 */ /* 0x000fe400078ec0ff */
[----:B--2---:R-:W-:-:S04]  /*213d0*/  LOP3.LUT P0, RZ, R15, 0x3, RZ, 0xc0, !PT ;  /* 0x000000030fff7812 */ /* 0x004fc8000780c0ff */
        /* <DEDUP_REMOVED lines=8> */
[----:B-1----:R-:W1:Y:S01]  /*21460*/  S2R R7, SR_TID.X ;  /* 0x0000000000077919 */ /* 0x002e620000002100 */
[----:B------:R-:W-:Y:S01]  /*21470*/  IMAD R10, R10, c[0x0][0x3a0], RZ ;  /* 0x0000e8000a0a7a24 */ /* 0x000fe200078e02ff */
[----:B------:R-:W-:Y:S01]  /*21480*/  IADD3 R13, R229, R243, RZ ;  /* 0x000000f3e50d7210 */ /* 0x000fe20007ffe0ff */
[C---:B------:R-:W-:Y:S01]  /*21490*/  IMAD.WIDE.U32 R4, R2.reuse, c[0x0][0x3a0], RZ ;  /* 0x0000e80002047a25 */ /* 0x040fe200078e00ff */
[----:B------:R2:W3:Y:S03]  /*214a0*/  LDS.128 R32, [R213+0x80] ;  /* 0x00008000d5207984 */ /* 0x0004e60000000c00 */
[----:B------:R-:W-:Y:S01]  /*214b0*/  IMAD R2, R2, c[0x0][0x3a4], R10 ;  /* 0x0000e90002027a24 */ /* 0x000fe200078e020a */
[----:B------:R2:W4:Y:S04]  /*214c0*/  LDS.128 R48, [R213+0x1080] ;  /* 0x00108000d5307984 */ /* 0x0005280000000c00 */
[----:B------:R-:W-:Y:S01]  /*214d0*/  IADD3 R3, R5, R2, RZ ;  /* 0x0000000205037210 */ /* 0x000fe20007ffe0ff */
[----:B------:R2:W2:Y:S04]  /*214e0*/  LDS.128 R64, [R213+0x2080] ;  /* 0x00208000d5407984 */ /* 0x0004a80000000c00 */
[----:B------:R2:W2:Y:S04]  /*214f0*/  LDS.128 R80, [R213+0x3080] ;  /* 0x00308000d5507984 */ /* 0x0004a80000000c00 */
[----:B------:R2:W2:Y:S01]  /*21500*/  LDS.128 R28, [R213+0x4080] ;  /* 0x00408000d51c7984 */ /* 0x0004a20000000c00 */
[----:B-1----:R-:W-:-:S03]  /*21510*/  SHF.R.S32.HI R6, RZ, 0x1f, R7 ;  /* 0x0000001fff067819 */ /* 0x002fc60000011407 */
[----:B------:R1:W1:Y:S01]  /*21520*/  LDS.128 R44, [R213+0x5080] ;  /* 0x00508000d52c7984 */ /* 0x0002620000000c00 */
[----:B------:R-:W-:-:S03]  /*21530*/  LEA.HI R6, R6, R7, RZ, 0x3 ;  /* 0x0000000706067211 */ /* 0x000fc600078f18ff */
[----:B------:R1:W1:Y:S01]  /*21540*/  LDS.128 R60, [R213+0x6080] ;  /* 0x00608000d53c7984 */ /* 0x0002620000000c00 */
[----:B------:R-:W-:-:S03]  /*21550*/  LOP3.LUT R6, R6, 0xfffffff8, RZ, 0xc0, !PT ;  /* 0xfffffff806067812 */ /* 0x000fc600078ec0ff */
[----:B------:R1:W1:Y:S01]  /*21560*/  LDS.128 R76, [R213+0x7080] ;  /* 0x00708000d54c7984 */ /* 0x0002620000000c00 */
[----:B------:R-:W-:-:S03]  /*21570*/  IADD3 R2, -R6, R7, RZ ;  /* 0x0000000706027210 */ /* 0x000fc60007ffe1ff */
[----:B------:R1:W1:Y:S01]  /*21580*/  LDS.128 R24, [R213+0x8080] ;  /* 0x00808000d5187984 */ /* 0x0002620000000c00 */
[----:B------:R-:W-:-:S03]  /*21590*/  LEA R6, R2, R229, 0x5 ;  /* 0x000000e502067211 */ /* 0x000fc600078e28ff */
[----:B------:R1:W1:Y:S01]  /*215a0*/  LDS.128 R40, [R213+0x9080] ;  /* 0x00908000d5287984 */ /* 0x0002620000000c00 */
[----:B------:R-:W-:-:S03]  /*215b0*/  MOV R2, R4 ;  /* 0x0000000400027202 */ /* 0x000fc60000000f00 */
[----:B------:R1:W1:Y:S02]  /*215c0*/  LDS.128 R56, [R213+0xa080] ;  /* 0x00a08000d5387984 */ /* 0x0002640000000c00 */
[----:B------:R-:W-:Y:S01]  /*215d0*/  IMAD.WIDE.U32 R4, R115, c[0x0][0x3e8], R2 ;  /* 0x0000fa0073047a25 */ /* 0x000fe200078e0002 */
[----:B------:R-:W-:Y:S01]  /*215e0*/  IADD3 R3, R243, R6, RZ ;  /* 0x00000006f3037210 */ /* 0x000fe20007ffe0ff */
[----:B------:R1:W1:Y:S01]  /*215f0*/  LDS.128 R72, [R213+0xb080] ;  /* 0x00b08000d5487984 */ /* 0x0002620000000c00 */
[----:B------:R-:W-:Y:S01]  /*21600*/  SHF.R.S32.HI R2, RZ, 0x1f, R0 ;  /* 0x0000001fff027819 */ /* 0x000fe20000011400 */
[----:B------:R-:W-:Y:S02]  /*21610*/  IMAD R5, R115, c[0x0][0x3ec], R5 ;  /* 0x0000fb0073057a24 */ /* 0x000fe400078e0205 */
        /* <DEDUP_REMOVED lines=13> */
[----:B------:R-:W-:Y:S02]  /*216f0*/  IMAD R6, R6, c[0x0][0x3e0], RZ ;  /* 0x0000f80006067a24 */ /* 0x000fe400078e02ff */
[----:B------:R-:W-:Y:S02]  /*21700*/  IMAD R0, R0, c[0x0][0x4e8], R3 ;  /* 0x00013a0000007a24 */ /* 0x000fe400078e0203 */
[----:B------:R-:W-:-:S04]  /*21710*/  IMAD.WIDE.U32 R4, R2, c[0x0][0x3e0], R4 ;  /* 0x0000f80002047a25 */ /* 0x000fc800078e0004 */
[----:B------:R-:W-:Y:S01]  /*21720*/  IMAD R2, R2, c[0x0][0x3e4], R6 ;  /* 0x0000f90002027a24 */ /* 0x000fe200078e0206 */
[----:B------:R-:W-:-:S03]  /*21730*/  SHF.R.S32.HI R6, RZ, 0x1f, R0 ;  /* 0x0000001fff067819 */ /* 0x000fc60000011400 */
[----:B------:R-:W-:Y:S01]  /*21740*/  IMAD.IADD R3, R5, 0x1, R2 ;  /* 0x0000000105037824 */ /* 0x000fe200078e0202 */
[----:B------:R-:W-:Y:S01]  /*21750*/  MOV R2, R4 ;  /* 0x0000000400027202 */ /* 0x000fe20000000f00 */
[----:B------:R-:W-:-:S04]  /*21760*/  IMAD R6, R6, c[0x0][0x3d8], RZ ;  /* 0x0000f60006067a24 */ /* 0x000fc800078e02ff */
[----:B------:R-:W-:-:S04]  /*21770*/  IMAD.WIDE.U32 R2, R0, c[0x0][0x3d8], R2 ;  /* 0x0000f60000027a25 */ /* 0x000fc800078e0002 */
[----:B------:R-:W-:Y:S01]  /*21780*/  IMAD R0, R0, c[0x0][0x3dc], R6 ;  /* 0x0000f70000007a24 */ /* 0x000fe200078e0206 */
[----:B------:R-:W-:-:S04]  /*21790*/  LEA R15, P0, R2, c[0x0][0x380], 0x1 ;  /* 0x0000e000020f7a11 */ /* 0x000fc800078008ff */
[----:B------:R-:W-:-:S04]  /*217a0*/  IADD3 R0, R3, R0, RZ ;  /* 0x0000000003007210 */ /* 0x000fc80007ffe0ff */
[----:B------:R-:W-:Y:S01]  /*217b0*/  LEA.HI.X R14, R2, c[0x0][0x384], R0, 0x1, P0 ;  /* 0x0000e100020e7a11 */ /* 0x000fe200000f0c00 */
[----:B------:R-:W-:Y:S05]  /*217c0*/  BRA.DIV ~URZ, `(.L_x_2028) ;  /* 0x000048e27f007947 */ /* 0x000fea000b800000 */
[----:B--234-:R2:W3:Y:S02]  /*217d0*/  SHFL.IDX PT, R4, R14, RZ, 0x181f ;  /* 0x00181fff0e047589 */ /* 0x01c4e400000e0000 */
.L_x_2095:
[----:B------:R-:W-:Y:S05]  /*217e0*/  BRA.DIV ~URZ, `(.L_x_2029) ;  /* 0x000049327f007947 */ /* 0x000fea000b800000 */
[----:B------:R4:W2:Y:S02]  /*217f0*/  SHFL.IDX PT, R2, R15, RZ, 0x181f ;  /* 0x00181fff0f027589 */ /* 0x0008a400000e0000 */
.L_x_2096:
        /* <DEDUP_REMOVED lines=23> */
[----:B------:R2:W-:Y:S04]  /*21970*/  @!P2 ST.E.128 [R8.64], R28 ;  /* 0x0000001c0800a985 */ /* 0x0005e8000c101d06 */
[----:B-1----:R2:W-:Y:S04]  /*21980*/  @!P1 ST.E.128 [R6.64], R24 ;  /* 0x0000001806009985 */ /* 0x0025e8000c101d06 */
[----:B------:R2:W-:Y:S02]  /*21990*/  @!P0 ST.E.128 [R2.64], R20 ;  /* 0x0000001402008985 */ /* 0x0005e4000c101d06 */
.L_x_2031:
[----:B------:R-:W-:Y:S05]  /*219a0*/  BSYNC B0 ;  /* 0x0000000000007941 */ /* 0x000fea0003800000 */
.L_x_2030:
[----:B------:R-:W-:Y:S05]  /*219b0*/  BRA.DIV ~URZ, `(.L_x_2032) ;  /* 0x000047d27f007947 */ /* 0x000fea000b800000 */
[----:B---3--:R3:W4:Y:S04]  /*219c0*/  SHFL.IDX PT, R4, R14, 0x1, 0x181f ;  /* 0x00381f000e047f89 */ /* 0x00872800000e0000 */
[----:B--2---:R3:W2:Y:S02]  /*219d0*/  SHFL.IDX PT, R2, R15, 0x1, 0x181f ;  /* 0x00381f000f027f89 */ /* 0x0046a400000e0000 */
.L_x_2097:
        /* <DEDUP_REMOVED lines=20> */
.L_x_2034:
[----:B------:R-:W-:Y:S05]  /*21b20*/  BSYNC B0 ;  /* 0x0000000000007941 */ /* 0x000fea0003800000 */
.L_x_2033:
[----:B------:R-:W-:Y:S05]  /*21b30*/  BRA.DIV ~URZ, `(.L_x_2035) ;  /* 0x000047227f007947 */ /* 0x000fea000b800000 */
[----:B----4-:R4:W3:Y:S02]  /*21b40*/  SHFL.IDX PT, R4, R14, 0x2, 0x181f ;  /* 0x00581f000e047f89 */ /* 0x0108e400000e0000 */
.L_x_2098:
[----:B------:R-:W-:Y:S05]  /*21b50*/  BRA.DIV ~URZ, `(.L_x_2036) ;  /* 0x000047727f007947 */ /* 0x000fea000b800000 */
[----:B--2---:R2:W4:Y:S02]  /*21b60*/  SHFL.IDX PT, R2, R15, 0x2, 0x181f ;  /* 0x00581f000f027f89 */ /* 0x00452400000e0000 */
.L_x_2099:
        /* <DEDUP_REMOVED lines=20> */
.L_x_2038:
[----:B------:R-:W-:Y:S05]  /*21cb0*/  BSYNC B0 ;  /* 0x0000000000007941 */ /* 0x000fea0003800000 */
.L_x_2037:
[----:B------:R-:W-:Y:S05]  /*21cc0*/  BRA.DIV ~URZ, `(.L_x_2039) ;  /* 0x000046727f007947 */ /* 0x000fea000b800000 */
[----:B---3--:R3:W2:Y:S04]  /*21cd0*/  SHFL.IDX PT, R10, R14, 0x3, 0x181f ;  /* 0x00781f000e0a7f89 */ /* 0x0086a800000e0000 */
[----:B----4-:R3:W4:Y:S02]  /*21ce0*/  SHFL.IDX PT, R2, R15, 0x3, 0x181f ;  /* 0x00781f000f027f89 */ /* 0x01072400000e0000 */
.L_x_2100:
        /* <DEDUP_REMOVED lines=12> */
[----:B------:R2:W-:Y:S04]  /*21db0*/  @!P2 ST.E.128 [R8.64], R80 ;  /* 0x000000500800a985 */ /* 0x0005e8000c101d06 */
[----:B-1----:R2:W-:Y:S04]  /*21dc0*/  @!P1 ST.E.128 [R6.64], R76 ;  /* 0x0000004c06009985 */ /* 0x0025e8000c101d06 */
[----:B------:R2:W-:Y:S01]  /*21dd0*/  @!P0 ST.E.128 [R4.64], R72 ;  /* 0x0000004804008985 */ /* 0x0005e2000c101d06 */
[----:B------:R-:W-:-:S13]  /*21de0*/  ISETP.GE.AND P0, PT, R231, c[0x0][0x3c8], PT ;  /* 0x0000f200e7007a0c */ /* 0x000fda0003f06270 */
[----:B------:R-:W-:Y:S05]  /*21df0*/  @P0 BRA `(.L_x_2040) ;  /* 0x00002a0000000947 */ /* 0x000fea0003800000 */
[----:B------:R-:W-:-:S04]  /*21e00*/  LEA R2, P0, R231, R2, 0x1 ;  /* 0x00000002e7027211 */ /* 0x000fc800078008ff */
[----:B------:R-:W-:-:S05]  /*21e10*/  LEA.HI.X R3, R231, R10, R19, 0x1, P0 ;  /* 0x0000000ae7037211 */ /* 0x000fca00000f0c13 */
[----:B------:R1:W-:Y:S01]  /*21e20*/  ST.E.128 [R2.64], R68 ;  /* 0x0000004402007985 */ /* 0x0003e2000c101d06 */
[----:B------:R-:W-:Y:S05]  /*21e30*/  BRA `(.L_x_2040) ;  /* 0x000029c000007947 */ /* 0x000fea0003800000 */
.L_x_2027:
[----:B-1----:R-:W2:Y:S04]  /*21e40*/  LDL.LU R7, [R1] ;  /* 0x0000000001077983 */ /* 0x002ea80000300800 */
        /* <DEDUP_REMOVED lines=34> */
.L_x_2101:
[----:B------:R-:W-:Y:S05]  /*22070*/  BRA.DIV ~URZ, `(.L_x_2042) ;  /* 0x000044027f007947 */ /* 0x000fea000b800000 */
[----:B------:R3:W4:Y:S02]  /*22080*/  SHFL.IDX PT, R0, R17, RZ, 0x1c1f ;  /* 0x001c1fff11007589 */ /* 0x00072400000e0000 */
.L_x_2102:
        /* <DEDUP_REMOVED lines=12> */
[C---:B------:R-:W-:Y:S02]  /*22150*/  IADD3 R14, R241.reuse, 0x18, RZ ;  /* 0x00000018f10e7810 */ /* 0x040fe40007ffe0ff */
        /* <DEDUP_REMOVED lines=8> */
[----:B------:R-:W-:Y:S02]  /*221e0*/  IADD3 R11, R241, 0x28, RZ ;  /* 0x00000028f10b7810 */ /* 0x000fe40007ffe0ff */
[----:B------:R-:W-:-:S02]  /*221f0*/  @!P1 LEA.HI.X R3, R13, R4, R15, 0x2, P3 ;  /* 0x000000040d039211 */ /* 0x000fc400018f140f */
[----:B------:R-:W-:Y:S02]  /*22200*/  @!P0 LEA.HI.X R9, R5, R4, R10, 0x2, P2 ;  /* 0x0000000405098211 */ /* 0x000fe400010f140a */
[----:B------:R-:W-:Y:S01]  /*22210*/  ISETP.GE.AND P6, PT, R11, c[0x0][0x3c8], PT ;  /* 0x0000f2000b007a0c */ /* 0x000fe20003fc6270 */
[----:B------:R4:W-:Y:S01]  /*22220*/  @!P1 ST.E.64 [R2.64], R24 ;  /* 0x0000001802009985 */ /* 0x0009e2000c101b06 */
[C---:B------:R-:W-:Y:S02]  /*22230*/  IADD3 R13, R241.reuse, 0x20, RZ ;  /* 0x00000020f10d7810 */ /* 0x040fe40007ffe0ff */
[C---:B------:R-:W-:Y:S01]  /*22240*/  IADD3 R15, R241.reuse, 0x18, RZ ;  /* 0x00000018f10f7810 */ /* 0x040fe20007ffe0ff */
[----:B------:R5:W-:Y:S01]  /*22250*/  @!P0 ST.E.64 [R8.64], R26 ;  /* 0x0000001a08008985 */ /* 0x000be2000c101b06 */
[----:B------:R-:W-:Y:S02]  /*22260*/  SHF.R.S32.HI R13, RZ, 0x1f, R13 ;  /* 0x0000001fff0d7819 */ /* 0x000fe4000001140d */
[----:B------:R-:W-:-:S02]  /*22270*/  IADD3 R10, R241, 0x38, RZ ;  /* 0x00000038f10a7810 */ /* 0x000fc40007ffe0ff */
[----:B------:R-:W-:Y:S02]  /*22280*/  SHF.R.S32.HI R15, RZ, 0x1f, R15 ;  /* 0x0000001fff0f7819 */ /* 0x000fe4000001140f */
[----:B------:R-:W-:Y:S02]  /*22290*/  ISETP.GE.AND P2, PT, R10, c[0x0][0x3c8], PT ;  /* 0x0000f2000a007a0c */ /* 0x000fe40003f46270 */
[----:B------:R-:W-:Y:S02]  /*222a0*/  IADD3 R5, R241, 0x30, RZ ;  /* 0x00000030f1057810 */ /* 0x000fe40007ffe0ff */
[C---:B--2---:R-:W-:Y:S02]  /*222b0*/  @!P5 LEA R6, P1, R14.reuse, R0, 0x2 ;  /* 0x000000000e06d211 */ /* 0x044fe400078210ff */
[----:B------:R-:W-:Y:S02]  /*222c0*/  ISETP.GE.AND P3, PT, R5, c[0x0][0x3c8], PT ;  /* 0x0000f20005007a0c */ /* 0x000fe40003f66270 */
[----:B------:R-:W-:-:S05]  /*222d0*/  @!P5 LEA.HI.X R7, R14, R4, R15, 0x2, P1 ;  /* 0x000000040e07d211 */ /* 0x000fca00008f140f */
[----:B------:R2:W-:Y:S01]  /*222e0*/  @!P5 ST.E.64 [R6.64], R134 ;  /* 0x000000860600d985 */ /* 0x0005e2000c101b06 */
[----:B----4-:R-:W-:-:S04]  /*222f0*/  @!P4 LEA R2, P0, R12, R0, 0x2 ;  /* 0x000000000c02c211 */ /* 0x010fc800078010ff */
[----:B------:R-:W-:Y:S02]  /*22300*/  @!P4 LEA.HI.X R3, R12, R4, R13, 0x2, P0 ;  /* 0x000000040c03c211 */ /* 0x000fe400000f140d */
[----:B------:R-:W-:Y:S02]  /*22310*/  IADD3 R13, R241, 0x28, RZ ;  /* 0x00000028f10d7810 */ /* 0x000fe40007ffe0ff */
[----:B-----5:R-:W-:Y:S01]  /*22320*/  @!P6 LEA R8, P1, R11, R0, 0x2 ;  /* 0x000000000b08e211 */ /* 0x020fe200078210ff */
[----:B------:R4:W-:Y:S01]  /*22330*/  @!P4 ST.E.64 [R2.64], R140 ;  /* 0x0000008c0200c985 */ /* 0x0009e2000c101b06 */
[----:B------:R-:W-:Y:S02]  /*22340*/  SHF.R.S32.HI R13, RZ, 0x1f, R13 ;  /* 0x0000001fff0d7819 */ /* 0x000fe4000001140d */
[----:B------:R-:W-:Y:S02]  /*22350*/  IADD3 R12, R241, 0x48, RZ ;  /* 0x00000048f10c7810 */ /* 0x000fe40007ffe0ff */
[----:B------:R-:W-:-:S02]  /*22360*/  @!P6 LEA.HI.X R9, R11, R4, R13, 0x2, P1 ;  /* 0x000000040b09e211 */ /* 0x000fc400008f140d */
[C---:B------:R-:W-:Y:S02]  /*22370*/  IADD3 R11, R241.reuse, 0x38, RZ ;  /* 0x00000038f10b7810 */ /* 0x040fe40007ffe0ff */
[----:B------:R-:W-:Y:S01]  /*22380*/  IADD3 R13, R241, 0x30, RZ ;  /* 0x00000030f10d7810 */ /* 0x000fe20007ffe0ff */
[----:B------:R5:W-:Y:S01]  /*22390*/  @!P6 ST.E.64 [R8.64], R144 ;  /* 0x000000900800e985 */ /* 0x000be2000c101b06 */
[----:B------:R-:W-:Y:S02]  /*223a0*/  SHF.R.S32.HI R11, RZ, 0x1f, R11 ;  /* 0x0000001fff0b7819 */ /* 0x000fe4000001140b */
[----:B------:R-:W-:Y:S02]  /*223b0*/  SHF.R.S32.HI R13, RZ, 0x1f, R13 ;  /* 0x0000001fff0d7819 */ /* 0x000fe4000001140d */
[----:B--2---:R-:W-:Y:S02]  /*223c0*/  @!P3 LEA R6, P0, R5, R0, 0x2 ;  /* 0x000000000506b211 */ /* 0x004fe400078010ff */
[----:B------:R-:W-:-:S02]  /*223d0*/  ISETP.GE.AND P1, PT, R12, c[0x0][0x3c8], PT ;  /* 0x0000f2000c007a0c */ /* 0x000fc40003f26270 */
[----:B------:R-:W-:Y:S02]  /*223e0*/  @!P3 LEA.HI.X R7, R5, R4, R13, 0x2, P0 ;  /* 0x000000040507b211 */ /* 0x000fe400000f140d */
[C---:B------:R-:W-:Y:S02]  /*223f0*/  IADD3 R5, R241.reuse, 0x50, RZ ;  /* 0x00000050f1057810 */ /* 0x040fe40007ffe0ff */
[----:B------:R-:W-:Y:S01]  /*22400*/  IADD3 R13, R241, 0x40, RZ ;  /* 0x00000040f10d7810 */ /* 0x000fe20007ffe0ff */
[----:B------:R2:W-:Y:S01]  /*22410*/  @!P3 ST.E.64 [R6.64], R28 ;  /* 0x0000001c0600b985 */ /* 0x0005e2000c101b06 */
[----:B------:R-:W-:Y:S02]  /*22420*/  ISETP.GE.AND P5, PT, R5, c[0x0][0x3c8], PT ;  /* 0x0000f20005007a0c */ /* 0x000fe40003fa6270 */
[----:B------:R-:W-:Y:S02]  /*22430*/  SHF.R.S32.HI R13, RZ, 0x1f, R13 ;  /* 0x0000001fff0d7819 */ /* 0x000fe4000001140d */
[----:B----4-:R-:W-:-:S04]  /*22440*/  @!P2 LEA R2, P4, R10, R0, 0x2 ;  /* 0x000000000a02a211 */ /* 0x010fc800078810ff */
[----:B------:R-:W-:Y:S02]  /*22450*/  @!P2 LEA.HI.X R3, R10, R4, R11, 0x2, P4 ;  /* 0x000000040a03a211 */ /* 0x000fe400020f140b */
[----:B------:R-:W-:Y:S02]  /*22460*/  IADD3 R10, R241, 0x40, RZ ;  /* 0x00000040f10a7810 */ /* 0x000fe40007ffe0ff */
[----:B------:R-:W-:Y:S01]  /*22470*/  SHF.R.S32.HI R11, RZ, 0x1f, R5 ;  /* 0x0000001fff0b7819 */ /* 0x000fe20000011405 */
[----:B------:R4:W-:Y:S01]  /*22480*/  @!P2 ST.E.64 [R2.64], R22 ;  /* 0x000000160200a985 */ /* 0x0009e2000c101b06 */
[----:B------:R-:W-:-:S13]  /*22490*/  ISETP.GE.AND P6, PT, R10, c[0x0][0x3c8], PT ;  /* 0x0000f2000a007a0c */ /* 0x000fda0003fc6270 */
[-C--:B-----5:R-:W-:Y:S02]  /*224a0*/  @!P6 LEA R8, P0, R10, R0.reuse, 0x2 ;  /* 0x000000000a08e211 */ /* 0x0a0fe400078010ff */
[----:B--2---:R-:W-:Y:S02]  /*224b0*/  SHF.R.S32.HI R7, RZ, 0x1f, R12 ;  /* 0x0000001fff077819 */ /* 0x004fe4000001140c */
[----:B------:R-:W-:Y:S02]  /*224c0*/  @!P1 LEA R6, P2, R12, R0, 0x2 ;  /* 0x000000000c069211 */ /* 0x000fe400078410ff */
[-C--:B------:R-:W-:Y:S02]  /*224d0*/  @!P6 LEA.HI.X R9, R10, R4.reuse, R13, 0x2, P0 ;  /* 0x000000040a09e211 */ /* 0x080fe400000f140d */
[----:B------:R-:W-:Y:S02]  /*224e0*/  @!P1 LEA.HI.X R7, R12, R4, R7, 0x2, P2 ;  /* 0x000000040c079211 */ /* 0x000fe400010f1407 */
[C---:B------:R-:W-:Y:S01]  /*224f0*/  @!P5 LEA R10, P0, R5.reuse, R0, 0x2 ;  /* 0x00000000050ad211 */ /* 0x040fe200078010ff */
[----:B------:R2:W-:Y:S03]  /*22500*/  @!P6 ST.E.64 [R8.64], R36 ;  /* 0x000000240800e985 */ /* 0x0005e6000c101b06 */
[----:B------:R-:W-:Y:S01]  /*22510*/  @!P5 LEA.HI.X R11, R5, R4, R11, 0x2, P0 ;  /* 0x00000004050bd211 */ /* 0x000fe200000f140b */
[----:B------:R5:W-:Y:S01]  /*22520*/  @!P1 ST.E.64 [R6.64], R32 ;  /* 0x0000002006009985 */ /* 0x000be2000c101b06 */
[----:B----4-:R-:W-:-:S02]  /*22530*/  IADD3 R3, R241, 0x58, RZ ;  /* 0x00000058f1037810 */ /* 0x010fc40007ffe0ff */
[----:B------:R-:W-:Y:S01]  /*22540*/  IADD3 R2, R241, 0x60, RZ ;  /* 0x00000060f1027810 */ /* 0x000fe20007ffe0ff */
[----:B------:R4:W-:Y:S01]  /*22550*/  @!P5 ST.E.64 [R10.64], R44 ;  /* 0x0000002c0a00d985 */ /* 0x0009e2000c101b06 */
[----:B------:R-:W-:Y:S02]  /*22560*/  ISETP.GE.AND P3, PT, R3, c[0x0][0x3c8], PT ;  /* 0x0000f20003007a0c */ /* 0x000fe40003f66270 */
[----:B------:R-:W-:Y:S02]  /*22570*/  ISETP.GE.AND P4, PT, R2, c[0x0][0x3c8], PT ;  /* 0x0000f20002007a0c */ /* 0x000fe40003f86270 */
[----:B------:R-:W-:-:S04]  /*22580*/  IADD3 R5, R241, 0x70, RZ ;  /* 0x00000070f1057810 */ /* 0x000fc80007ffe0ff */
[----:B------:R-:W-:-:S07]  /*22590*/  ISETP.GE.AND P6, PT, R5, c[0x0][0x3c8], PT ;  /* 0x0000f20005007a0c */ /* 0x000fce0003fc6270 */
[-C--:B------:R-:W-:Y:S02]  /*225a0*/  @!P4 LEA R12, P0, R2, R0.reuse, 0x2 ;  /* 0x00000000020cc211 */ /* 0x080fe400078010ff */
[----:B--2---:R-:W-:Y:S02]  /*225b0*/  SHF.R.S32.HI R9, RZ, 0x1f, R3 ;  /* 0x0000001fff097819 */ /* 0x004fe40000011403 */
[----:B------:R-:W-:Y:S02]  /*225c0*/  @!P3 LEA R8, P1, R3, R0, 0x2 ;  /* 0x000000000308b211 */ /* 0x000fe400078210ff */
[----:B-----5:R-:W-:Y:S02]  /*225d0*/  IADD3 R6, R241, 0x68, RZ ;  /* 0x00000068f1067810 */ /* 0x020fe40007ffe0ff */
[----:B------:R-:W-:Y:S02]  /*225e0*/  SHF.R.S32.HI R7, RZ, 0x1f, R2 ;  /* 0x0000001fff077819 */ /* 0x000fe40000011402 */
[----:B------:R-:W-:-:S02]  /*225f0*/  ISETP.GE.AND P2, PT, R6, c[0x0][0x3c8], PT ;  /* 0x0000f20006007a0c */ /* 0x000fc40003f46270 */
[-C--:B------:R-:W-:Y:S02]  /*22600*/  @!P3 LEA.HI.X R9, R3, R4.reuse, R9, 0x2, P1 ;  /* 0x000000040309b211 */ /* 0x080fe400008f1409 */
[----:B------:R-:W-:Y:S02]  /*22610*/  @!P4 LEA.HI.X R13, R2, R4, R7, 0x2, P0 ;  /* 0x00000004020dc211 */ /* 0x000fe400000f1407 */
[C---:B------:R-:W-:Y:S01]  /*22620*/  IADD3 R3, R241.reuse, 0x78, RZ ;  /* 0x00000078f1037810 */ /* 0x040fe20007ffe0ff */
[----:B------:R2:W-:Y:S01]  /*22630*/  @!P3 ST.E.64 [R8.64], R40 ;  /* 0x000000280800b985 */ /* 0x0005e2000c101b06 */
[----:B------:R-:W-:Y:S02]  /*22640*/  IADD3 R2, R241, 0x80, RZ ;  /* 0x00000080f1027810 */ /* 0x000fe40007ffe0ff */
[----:B------:R-:W-:Y:S01]  /*22650*/  ISETP.GE.AND P3, PT, R3, c[0x0][0x3c8], PT ;  /* 0x0000f20003007a0c */ /* 0x000fe20003f66270 */
[----:B------:R5:W-:Y:S01]  /*22660*/  @!P4 ST.E.64 [R12.64], R52 ;  /* 0x000000340c00c985 */ /* 0x000be2000c101b06 */
[----:B------:R-:W-:-:S02]  /*22670*/  ISETP.GE.AND P5, PT, R2, c[0x0][0x3c8], PT ;  /* 0x0000f20002007a0c */ /* 0x000fc40003fa6270 */
[----:B------:R-:W-:Y:S02]  /*22680*/  SHF.R.S32.HI R7, RZ, 0x1f, R5 ;  /* 0x0000001fff077819 */ /* 0x000fe40000011405 */
[----:B----4-:R-:W-:-:S04]  /*22690*/  @!P6 LEA R10, P0, R5, R0, 0x2 ;  /* 0x00000000050ae211 */ /* 0x010fc800078010ff */
[----:B------:R-:W-:Y:S02]  /*226a0*/  @!P6 LEA.HI.X R11, R5, R4, R7, 0x2, P0 ;  /* 0x00000004050be211 */ /* 0x000fe400000f1407 */
[----:B------:R-:W-:Y:S02]  /*226b0*/  IADD3 R5, R241, 0x90, RZ ;  /* 0x00000090f1057810 */ /* 0x000fe40007ffe0ff */
[----:B------:R-:W-:Y:S02]  /*226c0*/  SHF.R.S32.HI R7, RZ, 0x1f, R2 ;  /* 0x0000001fff077819 */ /* 0x000fe40000011402 */
[----:B------:R-:W-:Y:S02]  /*226d0*/  ISETP.GE.AND P4, PT, R5, c[0x0][0x3c8], PT ;  /* 0x0000f20005007a0c */ /* 0x000fe40003f86270 */
[----:B--2---:R-:W-:Y:S02]  /*226e0*/  SHF.R.S32.HI R9, RZ, 0x1f, R6 ;  /* 0x0000001fff097819 */ /* 0x004fe40000011406 */
[----:B------:R-:W-:-:S02]  /*226f0*/  @!P2 LEA R8, P1, R6, R0, 0x2 ;  /* 0x000000000608a211 */ /* 0x000fc400078210ff */
[----:B-----5:R-:W-:Y:S02]  /*22700*/  @!P5 LEA R12, P0, R2, R0, 0x2 ;  /* 0x00000000020cd211 */ /* 0x020fe400078010ff */
        /* <DEDUP_REMOVED lines=8> */
[----:B--2---:R-:W-:Y:S02]  /*22790*/  SHF.R.S32.HI R9, RZ, 0x1f, R3 ;  /* 0x0000001fff097819 */ /* 0x004fe40000011403 */
[-C--:B------:R-:W-:Y:S02]  /*227a0*/  @!P3 LEA R8, P1, R3, R0.reuse, 0x2 ;  /* 0x000000000308b211 */ /* 0x080fe400078210ff */
[----:B----4-:R-:W-:Y:S02]  /*227b0*/  @!P4 LEA R10, P0, R5, R0, 0x2 ;  /* 0x00000000050ac211 */ /* 0x010fe400078010ff */
[-C--:B------:R-:W-:Y:S02]  /*227c0*/  @!P3 LEA.HI.X R9, R3, R4.reuse, R9, 0x2, P1 ;  /* 0x000000040309b211 */ /* 0x080fe400008f1409 */
[----:B------:R-:W-:Y:S02]  /*227d0*/  IADD3 R3, R241, 0x98, RZ ;  /* 0x00000098f1037810 */ /* 0x000fe40007ffe0ff */
[----:B------:R-:W-:Y:S01]  /*227e0*/  @!P4 LEA.HI.X R11, R5, R4, R7, 0x2, P0 ;  /* 0x00000004050bc211 */ /* 0x000fe200000f1407 */
[----:B------:R2:W-:Y:S01]  /*227f0*/  @!P3 ST.E.64 [R8.64], R56 ;  /* 0x000000380800b985 */ /* 0x0005e2000c101b06 */
[----:B------:R-:W-:-:S02]  /*22800*/  ISETP.GE.AND P3, PT, R3, c[0x0][0x3c8], PT ;  /* 0x0000f20003007a0c */ /* 0x000fc40003f66270 */
[----:B------:R-:W-:Y:S01]  /*22810*/  IADD3 R5, R241, 0xa8, RZ ;  /* 0x000000a8f1057810 */ /* 0x000fe20007ffe0ff */
[----:B------:R4:W-:Y:S01]  /*22820*/  @!P5 ST.E.64 [R12.64], R68 ;  /* 0x000000440c00d985 */ /* 0x0009e2000c101b06 */
[----:B------:R-:W-:Y:S02]  /*22830*/  ISETP.GE.AND P5, PT, R2, c[0x0][0x3c8], PT ;  /* 0x0000f20002007a0c */ /* 0x000fe40003fa6270 */
[----:B------:R-:W-:Y:S02]  /*22840*/  SHF.R.S32.HI R7, RZ, 0x1f, R2 ;  /* 0x0000001fff077819 */ /* 0x000fe40000011402 */
[----:B--2---:R-:W-:Y:S02]  /*22850*/  SHF.R.S32.HI R9, RZ, 0x1f, R6 ;  /* 0x0000001fff097819 */ /* 0x004fe40000011406 */
[----:B------:R-:W-:-:S07]  /*22860*/  @!P2 LEA R8, P1, R6, R0, 0x2 ;  /* 0x000000000608a211 */ /* 0x000fce00078210ff */
[----:B----4-:R-:W-:Y:S02]  /*22870*/  @!P5 LEA R12, P0, R2, R0, 0x2 ;  /* 0x00000000020cd211 */ /* 0x010fe400078010ff */
[-C--:B------:R-:W-:Y:S02]  /*22880*/  @!P2 LEA.HI.X R9, R6, R4.reuse, R9, 0x2, P1 ;  /* 0x000000040609a211 */ /* 0x080fe400008f1409 */
[----:B------:R-:W-:Y:S02]  /*22890*/  IADD3 R6, R241, 0xb0, RZ ;  /* 0x000000b0f1067810 */ /* 0x000fe40007ffe0ff */
[----:B------:R-:W-:Y:S01]  /*228a0*/  @!P5 LEA.HI.X R13, R2, R4, R7, 0x2, P0 ;  /* 0x00000004020dd211 */ /* 0x000fe200000f1407 */
[----:B------:R2:W-:Y:S01]  /*228b0*/  @!P2 ST.E.64 [R8.64], R64 ;  /* 0x000000400800a985 */ /* 0x0005e2000c101b06 */
[----:B------:R-:W-:Y:S02]  /*228c0*/  ISETP.GE.AND P2, PT, R5, c[0x0][0x3c8], PT ;  /* 0x0000f20005007a0c */ /* 0x000fe40003f46270 */
[----:B------:R-:W-:Y:S01]  /*228d0*/  ISETP.GE.AND P6, PT, R6, c[0x0][0x3c8], PT ;  /* 0x0000f20006007a0c */ /* 0x000fe20003fc6270 */
[----:B------:R4:W-:Y:S01]  /*228e0*/  @!P4 ST.E.64 [R10.64], R76 ;  /* 0x0000004c0a00c985 */ /* 0x0009e2000c101b06 */
[----:B------:R-:W-:-:S02]  /*228f0*/  IADD3 R2, R241, 0xb8, RZ ;  /* 0x000000b8f1027810 */ /* 0x000fc40007ffe0ff */
[----:B------:R-:W-:Y:S02]  /*22900*/  SHF.R.S32.HI R7, RZ, 0x1f, R5 ;  /* 0x0000001fff077819 */ /* 0x000fe40000011405 */
[----:B--2---:R-:W-:Y:S02]  /*22910*/  SHF.R.S32.HI R9, RZ, 0x1f, R3 ;  /* 0x0000001fff097819 */ /* 0x004fe40000011403 */
[C---:B------:R-:W-:Y:S02]  /*22920*/  @!P3 LEA R8, P1, R3.reuse, R0, 0x2 ;  /* 0x000000000308b211 */ /* 0x040fe400078210ff */
[----:B----4-:R-:W-:Y:S02]  /*22930*/  SHF.R.S32.HI R11, RZ, 0x1f, R6 ;  /* 0x0000001fff0b7819 */ /* 0x010fe40000011406 */
[----:B------:R-:W-:Y:S02]  /*22940*/  @!P3 LEA.HI.X R9, R3, R4, R9, 0x2, P1 ;  /* 0x000000040309b211 */ /* 0x000fe400008f1409 */
[----:B------:R-:W-:-:S02]  /*22950*/  IADD3 R3, R241, 0xc0, RZ ;  /* 0x000000c0f1037810 */ /* 0x000fc40007ffe0ff */
[----:B------:R-:W-:Y:S01]  /*22960*/  @!P6 LEA R10, P0, R6, R0, 0x2 ;  /* 0x00000000060ae211 */ /* 0x000fe200078010ff */
[----:B------:R2:W-:Y:S01]  /*22970*/  @!P3 ST.E.64 [R8.64], R72 ;  /* 0x000000480800b985 */ /* 0x0005e2000c101b06 */
[----:B------:R-:W-:Y:S02]  /*22980*/  ISETP.GE.AND P3, PT, R2, c[0x0][0x3c8], PT ;  /* 0x0000f20002007a0c */ /* 0x000fe40003f66270 */
[----:B------:R-:W-:Y:S01]  /*22990*/  ISETP.GE.AND P4, PT, R3, c[0x0][0x3c8], PT ;  /* 0x0000f20003007a0c */ /* 0x000fe20003f86270 */
[----:B------:R4:W-:Y:S01]  /*229a0*/  @!P5 ST.E.64 [R12.64], R84 ;  /* 0x000000540c00d985 */ /* 0x0009e2000c101b06 */
[----:B------:R-:W-:Y:S02]  /*229b0*/  @!P6 LEA.HI.X R11, R6, R4, R11, 0x2, P0 ;  /* 0x00000004060be211 */ /* 0x000fe400000f140b */
[----:B------:R-:W-:Y:S02]  /*229c0*/  IADD3 R6, R241, 0xc8, RZ ;  /* 0x000000c8f1067810 */ /* 0x000fe40007ffe0ff */
[----:B--2---:R-:W-:-:S04]  /*229d0*/  @!P2 LEA R8, P1, R5, R0, 0x2 ;  /* 0x000000000508a211 */ /* 0x004fc800078210ff */
[----:B------:R-:W-:Y:S02]  /*229e0*/  @!P2 LEA.HI.X R9, R5, R4, R7, 0x2, P1 ;  /* 0x000000040509a211 */ /* 0x000fe400008f1407 */
[----:B------:R-:W-:Y:S02]  /*229f0*/  IADD3 R5, R241, 0xd0, RZ ;  /* 0x000000d0f1057810 */ /* 0x000fe40007ffe0ff */
[----:B------:R-:W-:Y:S01]  /*22a00*/  SHF.R.S32.HI R7, RZ, 0x1f, R2 ;  /* 0x0000001fff077819 */ /* 0x000fe20000011402 */
[----:B------:R2:W-:Y:S01]  /*22a10*/  @!P2 ST.E.64 [R8.64], R80 ;  /* 0x000000500800a985 */ /* 0x0005e2000c101b06 */
[----:B----4-:R-:W-:Y:S02]  /*22a20*/  SHF.R.S32.HI R13, RZ, 0x1f, R3 ;  /* 0x0000001fff0d7819 */ /* 0x010fe40000011403 */
[----:B------:R-:W-:Y:S01]  /*22a30*/  @!P4 LEA R12, P0, R3, R0, 0x2 ;  /* 0x00000000030cc211 */ /* 0x000fe200078010ff */
[----:B------:R4:W-:Y:S01]  /*22a40*/  @!P6 ST.E.64 [R10.64], R92 ;  /* 0x0000005c0a00e985 */ /* 0x0009e2000c101b06 */
[----:B------:R-:W-:-:S02]  /*22a50*/  ISETP.GE.AND P5, PT, R5, c[0x0][0x3c8], PT ;  /* 0x0000f20005007a0c */ /* 0x000fc40003fa6270 */
[----:B------:R-:W-:Y:S02]  /*22a60*/  ISETP.GE.AND P2, PT, R6, c[0x0][0x3c8], PT ;  /* 0x0000f20006007a0c */ /* 0x000fe40003f46270 */
[----:B------:R-:W-:Y:S02]  /*22a70*/  @!P4 LEA.HI.X R13, R3, R4, R13, 0x2, P0 ;  /* 0x00000004030dc211 */ /* 0x000fe400000f140d */
[----:B------:R-:W-:Y:S02]  /*22a80*/  SHF.R.S32.HI R3, RZ, 0x1f, R5 ;  /* 0x0000001fff037819 */ /* 0x000fe40000011405 */
[----:B--2---:R-:W-:-:S04]  /*22a90*/  @!P3 LEA R8, P1, R2, R0, 0x2 ;  /* 0x000000000208b211 */ /* 0x004fc800078210ff */
[----:B------:R-:W-:Y:S02]  /*22aa0*/  @!P3 LEA.HI.X R9, R2, R4, R7, 0x2, P1 ;  /* 0x000000040209b211 */ /* 0x000fe400008f1407 */
[C---:B------:R-:W-:Y:S02]  /*22ab0*/  IADD3 R2, R241.reuse, 0xd8, RZ ;  /* 0x000000d8f1027810 */ /* 0x040fe40007ffe0ff */
[----:B------:R-:W-:Y:S01]  /*22ac0*/  IADD3 R7, R241, 0xe0, RZ ;  /* 0x000000e0f1077810 */ /* 0x000fe20007ffe0ff */
[----:B------:R2:W-:Y:S01]  /*22ad0*/  @!P3 ST.E.64 [R8.64], R88 ;  /* 0x000000580800b985 */ /* 0x0005e2000c101b06 */
[----:B----4-:R-:W-:Y:S02]  /*22ae0*/  @!P5 LEA R10, P0, R5, R0, 0x2 ;  /* 0x00000000050ad211 */ /* 0x010fe400078010ff */
[----:B------:R-:W-:Y:S01]  /*22af0*/  ISETP.GE.AND P6, PT, R7, c[0x0][0x3c8], PT ;  /* 0x0000f20007007a0c */ /* 0x000fe20003fc6270 */
[----:B------:R4:W-:Y:S01]  /*22b00*/  @!P4 ST.E.64 [R12.64], R100 ;  /* 0x000000640c00c985 */ /* 0x0009e2000c101b06 */
[----:B------:R-:W-:-:S02]  /*22b10*/  ISETP.GE.AND P4, PT, R2, c[0x0][0x3c8], PT ;  /* 0x0000f20002007a0c */ /* 0x000fc40003f86270 */
[----:B------:R-:W-:Y:S02]  /*22b20*/  @!P5 LEA.HI.X R11, R5, R4, R3, 0x2, P0 ;  /* 0x00000004050bd211 */ /* 0x000fe400000f1403 */
[C---:B------:R-:W-:Y:S02]  /*22b30*/  IADD3 R5, R241.reuse, 0xe8, RZ ;  /* 0x000000e8f1057810 */ /* 0x040fe40007ffe0ff */
[----:B------:R-:W-:Y:S02]  /*22b40*/  IADD3 R3, R241, 0xf0, RZ ;  /* 0x000000f0f1037810 */ /* 0x000fe40007ffe0ff */
[----:B------:R-:W-:Y:S02]  /*22b50*/  ISETP.GE.AND P3, PT, R5, c[0x0][0x3c8], PT ;  /* 0x0000f20005007a0c */ /* 0x000fe40003f66270 */
[----:B--2---:R-:W-:Y:S02]  /*22b60*/  SHF.R.S32.HI R9, RZ, 0x1f, R6 ;  /* 0x0000001fff097819 */ /* 0x004fe40000011406 */
[----:B------:R-:W-:-:S02]  /*22b70*/  @!P2 LEA R8, P1, R6, R0, 0x2 ;  /* 0x000000000608a211 */ /* 0x000fc400078210ff */
[----:B----4-:R-:W-:Y:S02]  /*22b80*/  @!P6 LEA R12, P0, R7, R0, 0x2 ;  /* 0x00000000070ce211 */ /* 0x010fe400078010ff */
[----:B------:R-:W-:Y:S02]  /*22b90*/  @!P2 LEA.HI.X R9, R6, R4, R9, 0x2, P1 ;  /* 0x000000040609a211 */ /* 0x000fe400008f1409 */
[----:B------:R-:W-:Y:S02]  /*22ba0*/  SHF.R.S32.HI R6, RZ, 0x1f, R2 ;  /* 0x0000001fff067819 */ /* 0x000fe40000011402 */
[C---:B------:R-:W-:Y:S01]  /*22bb0*/  @!P4 LEA R14, P1, R2.reuse, R0, 0x2 ;  /* 0x00000000020ec211 */ /* 0x040fe200078210ff */
[----:B------:R2:W-:Y:S01]  /*22bc0*/  @!P2 ST.E.64 [R8.64], R96 ;  /* 0x000000600800a985 */ /* 0x0005e2000c101b06 */
[----:B------:R-:W-:Y:S02]  /*22bd0*/  ISETP.GE.AND P2, PT, R3, c[0x0][0x3c8], PT ;  /* 0x0000f20003007a0c */ /* 0x000fe40003f46270 */
[----:B------:R-:W-:Y:S01]  /*22be0*/  @!P4 LEA.HI.X R15, R2, R4, R6, 0x2, P1 ;  /* 0x00000004020fc211 */ /* 0x000fe200008f1406 */
[----:B------:R4:W-:Y:S01]  /*22bf0*/  @!P5 ST.E.64 [R10.64], R108 ;  /* 0x0000006c0a00d985 */ /* 0x0009e2000c101b06 */
[----:B------:R-:W-:-:S02]  /*22c00*/  IADD3 R2, R241, 0xf8, RZ ;  /* 0x000000f8f1027810 */ /* 0x000fc40007ffe0ff */
[----:B------:R-:W-:Y:S01]  /*22c10*/  SHF.R.S32.HI R6, RZ, 0x1f, R5 ;  /* 0x0000001fff067819 */ /* 0x000fe20000011405 */
[----:B------:R1:W-:Y:S01]  /*22c20*/  @!P4 ST.E.64 [R14.64], R156 ;  /* 0x0000009c0e00c985 */ /* 0x0003e2000c101b06 */
[----:B------:R-:W-:Y:S02]  /*22c30*/  ISETP.GE.AND P1, PT, R2, c[0x0][0x3c8], PT ;  /* 0x0000f20002007a0c */ /* 0x000fe40003f26270 */
[----:B--2---:R-:W-:-:S04]  /*22c40*/  SHF.R.S32.HI R8, RZ, 0x1f, R7 ;  /* 0x0000001fff087819 */ /* 0x004fc80000011407 */
[----:B------:R-:W-:Y:S02]  /*22c50*/  @!P6 LEA.HI.X R13, R7, R4, R8, 0x2, P0 ;  /* 0x00000004070de211 */ /* 0x000fe400000f1408 */
[----:B----4-:R-:W-:-:S03]  /*22c60*/  @!P3 LEA R10, P0, R5, R0, 0x2 ;  /* 0x00000000050ab211 */ /* 0x010fc600078010ff */
        /* <DEDUP_REMOVED lines=11> */
.L_x_2044:
[----:B------:R-:W-:Y:S05]  /*22d20*/  BSYNC B0 ;  /* 0x0000000000007941 */ /* 0x000fea0003800000 */
.L_x_2043:
[----:B------:R-:W-:Y:S05]  /*22d30*/  BRA.DIV ~URZ, `(.L_x_2045) ;  /* 0x000037b27f007947 */ /* 0x000fea000b800000 */
[----:B--2---:R2:W1:Y:S04]  /*22d40*/  SHFL.IDX PT, R4, R16, 0x1, 0x1c1f ;  /* 0x003c1f0010047f89 */ /* 0x00446800000e0000 */
[----:B----4-:R2:W4:Y:S02]  /*22d50*/  SHFL.IDX PT, R0, R17, 0x1, 0x1c1f ;  /* 0x003c1f0011007f89 */ /* 0x01052400000e0000 */
.L_x_2103:
        /* <DEDUP_REMOVED lines=8> */
[----:B------:R-:W-:Y:S01]  /*22de0*/  IADD3 R11, R241, 0x8, RZ ;  /* 0x00000008f10b7810 */ /* 0x000fe20007ffe0ff */
[----:B----4-:R-:W-:Y:S01]  /*22df0*/  @!P1 IMAD.MOV.U32 R2, RZ, RZ, R0 ;  /* 0x000000ffff029224 */ /* 0x010fe200078e0000 */
[----:B------:R-:W-:Y:S01]  /*22e00*/  ISETP.GE.AND P4, PT, R15, c[0x0][0x3c8], PT ;  /* 0x0000f2000f007a0c */ /* 0x000fe20003f86270 */
[----:B------:R-:W-:Y:S01]  /*22e10*/  @!P1 IMAD.MOV.U32 R3, RZ, RZ, R4 ;  /* 0x000000ffff039224 */ /* 0x000fe200078e0004 */
[C---:B------:R-:W-:Y:S02]  /*22e20*/  IADD3 R12, R241.reuse, 0x20, RZ ;  /* 0x00000020f10c7810 */ /* 0x040fe40007ffe0ff */
[----:B------:R-:W-:Y:S01]  /*22e30*/  SHF.R.S32.HI R11, RZ, 0x1f, R11 ;  /* 0x0000001fff0b7819 */ /* 0x000fe2000001140b */
[C---:B------:R-:W-:Y:S01]  /*22e40*/  @!P1 IMAD.WIDE R2, R241.reuse, 0x4, R2 ;  /* 0x00000004f1029825 */ /* 0x040fe200078e0202 */
[----:B------:R-:W-:Y:S02]  /*22e50*/  @!P0 LEA R6, P6, R10, R0, 0x2 ;  /* 0x000000000a068211 */ /* 0x000fe400078c10ff */
[----:B------:R-:W-:-:S02]  /*22e60*/  IADD3 R5, R241, 0x28, RZ ;  /* 0x00000028f1057810 */ /* 0x000fc40007ffe0ff */
[----:B------:R-:W-:Y:S01]  /*22e70*/  IADD3 R9, R241, 0x10, RZ ;  /* 0x00000010f1097810 */ /* 0x000fe20007ffe0ff */
[----:B------:R1:W-:Y:S01]  /*22e80*/  @!P1 ST.E.64 [R2.64], R116 ;  /* 0x0000007402009985 */ /* 0x0003e2000c101b06 */
[----:B------:R-:W-:Y:S02]  /*22e90*/  ISETP.GE.AND P3, PT, R12, c[0x0][0x3c8], PT ;  /* 0x0000f2000c007a0c */ /* 0x000fe40003f66270 */
[----:B------:R-:W-:Y:S02]  /*22ea0*/  @!P0 LEA.HI.X R7, R10, R4, R11, 0x2, P6 ;  /* 0x000000040a078211 */ /* 0x000fe400030f140b */
[----:B------:R-:W-:Y:S02]  /*22eb0*/  ISETP.GE.AND P2, PT, R5, c[0x0][0x3c8], PT ;  /* 0x0000f20005007a0c */ /* 0x000fe40003f46270 */
[----:B------:R-:W-:Y:S01]  /*22ec0*/  SHF.R.S32.HI R9, RZ, 0x1f, R9 ;  /* 0x0000001fff097819 */ /* 0x000fe20000011409 */
[----:B------:R4:W-:Y:S01]  /*22ed0*/  @!P0 ST.E.64 [R6.64], R124 ;  /* 0x0000007c06008985 */ /* 0x0009e2000c101b06 */
[----:B--2---:R-:W-:-:S02]  /*22ee0*/  IADD3 R16, R241, 0x18, RZ ;  /* 0x00000018f1107810 */ /* 0x004fc40007ffe0ff */
[C---:B------:R-:W-:Y:S02]  /*22ef0*/  IADD3 R13, R241.reuse, 0x30, RZ ;  /* 0x00000030f10d7810 */ /* 0x040fe40007ffe0ff */
[----:B------:R-:W-:Y:S02]  /*22f00*/  SHF.R.S32.HI R16, RZ, 0x1f, R16 ;  /* 0x0000001fff107819 */ /* 0x000fe40000011410 */
[C---:B------:R-:W-:Y:S02]  /*22f10*/  IADD3 R10, R241.reuse, 0x38, RZ ;  /* 0x00000038f10a7810 */ /* 0x040fe40007ffe0ff */
[C---:B------:R-:W-:Y:S02]  /*22f20*/  IADD3 R14, R241.reuse, 0x20, RZ ;  /* 0x00000020f10e7810 */ /* 0x040fe40007ffe0ff */
[----:B------:R-:W-:Y:S02]  /*22f30*/  IADD3 R11, R241, 0x28, RZ ;  /* 0x00000028f10b7810 */ /* 0x000fe40007ffe0ff */
[----:B------:R-:W-:-:S02]  /*22f40*/  SHF.R.S32.HI R14, RZ, 0x1f, R14 ;  /* 0x0000001fff0e7819 */ /* 0x000fc4000001140e */
[----:B------:R-:W-:Y:S02]  /*22f50*/  SHF.R.S32.HI R11, RZ, 0x1f, R11 ;  /* 0x0000001fff0b7819 */ /* 0x000fe4000001140b */
[----:B-1----:R-:W-:-:S04]  /*22f60*/  @!P5 LEA R2, P1, R8, R0, 0x2 ;  /* 0x000000000802d211 */ /* 0x002fc800078210ff */
[----:B------:R-:W-:Y:S02]  /*22f70*/  @!P5 LEA.HI.X R3, R8, R4, R9, 0x2, P1 ;  /* 0x000000040803d211 */ /* 0x000fe400008f1409 */
[----:B------:R-:W-:Y:S02]  /*22f80*/  @!P4 LEA R8, P0, R15, R0, 0x2 ;  /* 0x000000000f08c211 */ /* 0x000fe400078010ff */
[----:B------:R-:W-:Y:S01]  /*22f90*/  ISETP.GE.AND P1, PT, R13, c[0x0][0x3c8], PT ;  /* 0x0000f2000d007a0c */ /* 0x000fe20003f26270 */
[----:B------:R1:W-:Y:S01]  /*22fa0*/  @!P5 ST.E.64 [R2.64], R128 ;  /* 0x000000800200d985 */ /* 0x0003e2000c101b06 */
[----:B------:R-:W-:Y:S02]  /*22fb0*/  @!P4 LEA.HI.X R9, R15, R4, R16, 0x2, P0 ;  /* 0x000000040f09c211 */ /* 0x000fe400000f1410 */
[----:B----4-:R-:W-:Y:S02]  /*22fc0*/  @!P3 LEA R6, P6, R12, R0, 0x2 ;  /* 0x000000000c06b211 */ /* 0x010fe400078c10ff */
[----:B------:R-:W-:Y:S01]  /*22fd0*/  ISETP.GE.AND P0, PT, R10, c[0x0][0x3c8], PT ;  /* 0x0000f2000a007a0c */ /* 0x000fe20003f06270 */
[----:B------:R2:W-:Y:S01]  /*22fe0*/  @!P4 ST.E.64 [R8.64], R150 ;  /* 0x000000960800c985 */ /* 0x0005e2000c101b06 */
[----:B------:R-:W-:-:S02]  /*22ff0*/  @!P3 LEA.HI.X R7, R12, R4, R14, 0x2, P6 ;  /* 0x000000040c07b211 */ /* 0x000fc400030f140e */
[C---:B------:R-:W-:Y:S02]  /*23000*/  IADD3 R12, R241.reuse, 0x40, RZ ;  /* 0x00000040f10c7810 */ /* 0x040fe40007ffe0ff */
[C---:B------:R-:W-:Y:S01]  /*23010*/  IADD3 R15, R241.reuse, 0x30, RZ ;  /* 0x00000030f10f7810 */ /* 0x040fe20007ffe0ff */
[----:B------:R4:W-:Y:S01]  /*23020*/  @!P3 ST.E.64 [R6.64], R142 ;  /* 0x0000008e0600b985 */ /* 0x0009e2000c101b06 */
[----:B------:R-:W-:Y:S02]  /*23030*/  ISETP.GE.AND P4, PT, R12, c[0x0][0x3c8], PT ;  /* 0x0000f2000c007a0c */ /* 0x000fe40003f86270 */
[----:B------:R-:W-:Y:S02]  /*23040*/  SHF.R.S32.HI R15, RZ, 0x1f, R15 ;  /* 0x0000001fff0f7819 */ /* 0x000fe4000001140f */
[----:B------:R-:W-:Y:S02]  /*23050*/  IADD3 R14, R241, 0x48, RZ ;  /* 0x00000048f10e7810 */ /* 0x000fe40007ffe0ff */
[----:B-1----:R-:W-:-:S04]  /*23060*/  @!P2 LEA R2, P5, R5, R0, 0x2 ;  /* 0x000000000502a211 */ /* 0x002fc800078a10ff */
[----:B------:R-:W-:Y:S02]  /*23070*/  @!P2 LEA.HI.X R3, R5, R4, R11, 0x2, P5 ;  /* 0x000000040503a211 */ /* 0x000fe400028f140b */
[----:B------:R-:W-:Y:S02]  /*23080*/  IADD3 R11, R241, 0x38, RZ ;  /* 0x00000038f10b7810 */ /* 0x000fe40007ffe0ff */
[-C--:B--2---:R-:W-:Y:S01]  /*23090*/  @!P1 LEA R8, P3, R13, R0.reuse, 0x2 ;  /* 0x000000000d089211 */ /* 0x084fe200078610ff */
[----:B------:R1:W-:Y:S01]  /*230a0*/  @!P2 ST.E.64 [R2.64], R146 ;  /* 0x000000920200a985 */ /* 0x0003e2000c101b06 */
[----:B------:R-:W-:Y:S02]  /*230b0*/  IADD3 R5, R241, 0x50, RZ ;  /* 0x00000050f1057810 */ /* 0x000fe40007ffe0ff */
[----:B----4-:R-:W-:Y:S02]  /*230c0*/  @!P0 LEA R6, P2, R10, R0, 0x2 ;  /* 0x000000000a068211 */ /* 0x010fe400078410ff */
[----:B------:R-:W-:-:S02]  /*230d0*/  SHF.R.S32.HI R11, RZ, 0x1f, R11 ;  /* 0x0000001fff0b7819 */ /* 0x000fc4000001140b */
[-C--:B------:R-:W-:Y:S02]  /*230e0*/  @!P1 LEA.HI.X R9, R13, R4.reuse, R15, 0x2, P3 ;  /* 0x000000040d099211 */ /* 0x080fe400018f140f */
[----:B------:R-:W-:Y:S02]  /*230f0*/  ISETP.GE.AND P3, PT, R14, c[0x0][0x3c8], PT ;  /* 0x0000f2000e007a0c */ /* 0x000fe40003f66270 */
[----:B------:R-:W-:Y:S01]  /*23100*/  ISETP.GE.AND P6, PT, R5, c[0x0][0x3c8], PT ;  /* 0x0000f20005007a0c */ /* 0x000fe20003fc6270 */
[----:B------:R2:W-:Y:S01]  /*23110*/  @!P1 ST.E.64 [R8.64], R152 ;  /* 0x0000009808009985 */ /* 0x0005e2000c101b06 */
[----:B------:R-:W-:Y:S02]  /*23120*/  @!P0 LEA.HI.X R7, R10, R4, R11, 0x2, P2 ;  /* 0x000000040a078211 */ /* 0x000fe400010f140b */
[----:B------:R-:W-:Y:S02]  /*23130*/  IADD3 R15, R241, 0x40, RZ ;  /* 0x00000040f10f7810 */ /* 0x000fe40007ffe0ff */
[----:B------:R-:W-:Y:S01]  /*23140*/  SHF.R.S32.HI R13, RZ, 0x1f, R5 ;  /* 0x0000001fff0d7819 */ /* 0x000fe20000011405 */
[----:B------:R4:W-:Y:S01]  /*23150*/  @!P0 ST.E.64 [R6.64], R30 ;  /* 0x0000001e06008985 */ /* 0x0009e2000c101b06 */
[----:B------:R-:W-:-:S02]  /*23160*/  SHF.R.S32.HI R15, RZ, 0x1f, R15 ;  /* 0x0000001fff0f7819 */ /* 0x000fc4000001140f */
[----:B------:R-:W-:-:S04]  /*23170*/  @!P4 LEA R10, P0, R12, R0, 0x2 ;  /* 0x000000000c0ac211 */ /* 0x000fc800078010ff */
[----:B------:R-:W-:Y:S02]  /*23180*/  @!P4 LEA.HI.X R11, R12, R4, R15, 0x2, P0 ;  /* 0x000000040c0bc211 */ /* 0x000fe400000f140f */
[----:B------:R-:W-:Y:S02]  /*23190*/  @!P6 LEA R16, P0, R5, R0, 0x2 ;  /* 0x000000000510e211 */ /* 0x000fe400078010ff */
[C---:B-1----:R-:W-:Y:S01]  /*231a0*/  IADD3 R3, R241.reuse, 0x58, RZ ;  /* 0x00000058f1037810 */ /* 0x042fe20007ffe0ff */
[----:B------:R1:W-:Y:S01]  /*231b0*/  @!P4 ST.E.64 [R10.64], R38 ;  /* 0x000000260a00c985 */ /* 0x0003e2000c101b06 */
[----:B------:R-:W-:Y:S02]  /*231c0*/  IADD3 R2, R241, 0x60, RZ ;  /* 0x00000060f1027810 */ /* 0x000fe40007ffe0ff */
[----:B------:R-:W-:Y:S02]  /*231d0*/  ISETP.GE.AND P5, PT, R3, c[0x0][0x3c8], PT ;  /* 0x0000f20003007a0c */ /* 0x000fe40003fa6270 */
[----:B------:R-:W-:-:S02]  /*231e0*/  SHF.R.S32.HI R12, RZ, 0x1f, R3 ;  /* 0x0000001fff0c7819 */ /* 0x000fc40000011403 */
[----:B---3--:R-:W-:Y:S02]  /*231f0*/  @!P6 LEA.HI.X R17, R5, R4, R13, 0x2, P0 ;  /* 0x000000040511e211 */ /* 0x008fe400000f140d */
[----:B------:R-:W-:Y:S02]  /*23200*/  ISETP.GE.AND P4, PT, R2, c[0x0][0x3c8], PT ;  /* 0x0000f20002007a0c */ /* 0x000fe40003f86270 */
[----:B--2---:R-:W-:Y:S02]  /*23210*/  @!P3 LEA R8, P1, R14, R0, 0x2 ;  /* 0x000000000e08b211 */ /* 0x004fe400078210ff */
[C---:B------:R-:W-:Y:S02]  /*23220*/  IADD3 R5, R241.reuse, 0x70, RZ ;  /* 0x00000070f1057810 */ /* 0x040fe40007ffe0ff */
[----:B----4-:R-:W-:Y:S02]  /*23230*/  SHF.R.S32.HI R7, RZ, 0x1f, R14 ;  /* 0x0000001fff077819 */ /* 0x010fe4000001140e */
[----:B------:R-:W-:-:S02]  /*23240*/  IADD3 R6, R241, 0x68, RZ ;  /* 0x00000068f1067810 */ /* 0x000fc40007ffe0ff */
[----:B------:R-:W-:Y:S02]  /*23250*/  @!P3 LEA.HI.X R9, R14, R4, R7, 0x2, P1 ;  /* 0x000000040e09b211 */ /* 0x000fe400008f1407 */
[C---:B------:R-:W-:Y:S02]  /*23260*/  @!P5 LEA R14, P1, R3.reuse, R0, 0x2 ;  /* 0x00000000030ed211 */ /* 0x040fe400078210ff */
[----:B------:R-:W-:Y:S01]  /*23270*/  ISETP.GE.AND P2, PT, R6, c[0x0][0x3c8], PT ;  /* 0x0000f20006007a0c */ /* 0x000fe20003f46270 */
[----:B------:R2:W-:Y:S01]  /*23280*/  @!P3 ST.E.64 [R8.64], R34 ;  /* 0x000000220800b985 */ /* 0x0005e2000c101b06 */
[----:B------:R-:W-:Y:S02]  /*23290*/  @!P5 LEA.HI.X R15, R3, R4, R12, 0x2, P1 ;  /* 0x00000004030fd211 */ /* 0x000fe400008f140c */
[----:B------:R-:W-:Y:S01]  /*232a0*/  ISETP.GE.AND P1, PT, R5, c[0x0][0x3c8], PT ;  /* 0x0000f20005007a0c */ /* 0x000fe20003f26270 */
[----:B------:R3:W-:Y:S01]  /*232b0*/  @!P6 ST.E.64 [R16.64], R46 ;  /* 0x0000002e1000e985 */ /* 0x0007e2000c101b06 */
[----:B------:R-:W-:-:S02]  /*232c0*/  @!P4 LEA R12, P0, R2, R0, 0x2 ;  /* 0x00000000020cc211 */ /* 0x000fc400078010ff */
[----:B------:R-:W-:Y:S01]  /*232d0*/  IADD3 R3, R241, 0x78, RZ ;  /* 0x00000078f1037810 */ /* 0x000fe20007ffe0ff */
[----:B------:R4:W-:Y:S01]  /*232e0*/  @!P5 ST.E.64 [R14.64], R42 ;  /* 0x0000002a0e00d985 */ /* 0x0009e2000c101b06 */
[----:B------:R-:W-:-:S03]  /*232f0*/  SHF.R.S32.HI R7, RZ, 0x1f, R6 ;  /* 0x0000001fff077819 */ /* 0x000fc60000011406 */
[----:B-1----:R-:W-:-:S04]  /*23300*/  @!P2 LEA R10, P3, R6, R0, 0x2 ;  /* 0x00000000060aa211 */ /* 0x002fc800078610ff */
[----:B------:R-:W-:Y:S02]  /*23310*/  @!P2 LEA.HI.X R11, R6, R4, R7, 0x2, P3 ;  /* 0x00000004060ba211 */ /* 0x000fe400018f1407 */
[----:B------:R-:W-:Y:S02]  /*23320*/  IADD3 R7, R241, 0x88, RZ ;  /* 0x00000088f1077810 */ /* 0x000fe40007ffe0ff */
[----:B------:R-:W-:Y:S02]  /*23330*/  SHF.R.S32.HI R6, RZ, 0x1f, R3 ;  /* 0x0000001fff067819 */ /* 0x000fe40000011403 */
[----:B------:R-:W-:Y:S02]  /*23340*/  ISETP.GE.AND P5, PT, R7, c[0x0][0x3c8], PT ;  /* 0x0000f20007007a0c */ /* 0x000fe40003fa6270 */
[----:B--2---:R-:W-:Y:S02]  /*23350*/  SHF.R.S32.HI R8, RZ, 0x1f, R2 ;  /* 0x0000001fff087819 */ /* 0x004fe40000011402 */
[----:B------:R-:W-:-:S02]  /*23360*/  SHF.R.S32.HI R9, RZ, 0x1f, R5 ;  /* 0x0000001fff097819 */ /* 0x000fc40000011405 */
[C---:B------:R-:W-:Y:S02]  /*23370*/  @!P4 LEA.HI.X R13, R2.reuse, R4, R8, 0x2, P0 ;  /* 0x00000004020dc211 */ /* 0x040fe400000f1408 */
[----:B------:R-:W-:Y:S02]  /*23380*/  @!P1 LEA R18, P4, R5, R0, 0x2 ;  /* 0x0000000005129211 */ /* 0x000fe400078810ff */
[----:B------:R-:W-:Y:S02]  /*23390*/  ISETP.GE.AND P0, PT, R3, c[0x0][0x3c8], PT ;  /* 0x0000f20003007a0c */ /* 0x000fe40003f06270 */
[----:B------:R-:W-:Y:S02]  /*233a0*/  @!P1 LEA.HI.X R19, R5, R4, R9, 0x2, P4 ;  /* 0x0000000405139211 */ /* 0x000fe400020f1409 */
[----:B------:R-:W-:Y:S02]  /*233b0*/  ISETP.GE.AND P4, PT, R2, c[0x0][0x3c8], PT ;  /* 0x0000f20002007a0c */ /* 0x000fe40003f86270 */
[----:B------:R-:W-:-:S02]  /*233c0*/  IADD3 R8, R241, 0x80, RZ ;  /* 0x00000080f1087810 */ /* 0x000fc40007ffe0ff */
[----:B------:R-:W-:Y:S02]  /*233d0*/  IADD3 R2, R241, 0x90, RZ ;  /* 0x00000090f1027810 */ /* 0x000fe40007ffe0ff */
[----:B------:R-:W-:Y:S02]  /*233e0*/  ISETP.GE.AND P6, PT, R8, c[0x0][0x3c8], PT ;  /* 0x0000f20008007a0c */ /* 0x000fe40003fc6270 */
[----:B------:R-:W-:Y:S02]  /*233f0*/  SHF.R.S32.HI R5, RZ, 0x1f, R8 ;  /* 0x0000001fff057819 */ /* 0x000fe40000011408 */
[C---:B---3--:R-:W-:Y:S02]  /*23400*/  @!P0 LEA R16, P3, R3.reuse, R0, 0x2 ;  /* 0x0000000003108211 */ /* 0x048fe400078610ff */
[----:B------:R-:W-:Y:S01]  /*23410*/  SHF.R.S32.HI R9, RZ, 0x1f, R2 ;  /* 0x0000001fff097819 */ /* 0x000fe20000011402 */
[----:B------:R1:W-:Y:S01]  /*23420*/  @!P4 ST.E.64 [R12.64], R54 ;  /* 0x000000360c00c985 */ /* 0x0003e2000c101b06 */
[----:B------:R-:W-:-:S02]  /*23430*/  @!P0 LEA.HI.X R17, R3, R4, R6, 0x2, P3 ;  /* 0x0000000403118211 */ /* 0x000fc400018f1406 */
[----:B------:R-:W-:Y:S01]  /*23440*/  SHF.R.S32.HI R3, RZ, 0x1f, R7 ;  /* 0x0000001fff037819 */ /* 0x000fe20000011407 */
[----:B------:R-:W-:Y:S01]  /*23450*/  @!P2 ST.E.64 [R10.64], R50 ;  /* 0x000000320a00a985 */ /* 0x000fe2000c101b06 */
[C---:B------:R-:W-:Y:S02]  /*23460*/  IADD3 R6, R241.reuse, 0x98, RZ ;  /* 0x00000098f1067810 */ /* 0x040fe40007ffe0ff */
[----:B----4-:R-:W-:Y:S01]  /*23470*/  @!P6 LEA R14, P3, R8, R0, 0x2 ;  /* 0x00000000080ee211 */ /* 0x010fe200078610ff */
[----:B------:R-:W-:Y:S01]  /*23480*/  @!P1 ST.E.64 [R18.64], R62 ;  /* 0x0000003e12009985 */ /* 0x000fe2000c101b06 */
[----:B------:R-:W-:Y:S02]  /*23490*/  ISETP.GE.AND P4, PT, R6, c[0x0][0x3c8], PT ;  /* 0x0000f20006007a0c */ /* 0x000fe40003f86270 */
[----:B------:R-:W-:Y:S01]  /*234a0*/  @!P6 LEA.HI.X R15, R8, R4, R5, 0x2, P3 ;  /* 0x00000004080fe211 */ /* 0x000fe200018f1405 */
[----:B------:R-:W-:Y:S01]  /*234b0*/  @!P0 ST.E.64 [R16.64], R58 ;  /* 0x0000003a10008985 */ /* 0x000fe2000c101b06 */
[----:B------:R-:W-:-:S03]  /*234c0*/  IADD3 R5, R241, 0xa0, RZ ;  /* 0x000000a0f1057810 */ /* 0x000fc60007ffe0ff */
[----:B------:R2:W-:Y:S01]  /*234d0*/  @!P6 ST.E.64 [R14.64], R70 ;  /* 0x000000460e00e985 */ /* 0x0005e2000c101b06 */
[----:B------:R-:W-:Y:S02]  /*234e0*/  ISETP.GE.AND P3, PT, R5, c[0x0][0x3c8], PT ;  /* 0x0000f20005007a0c */ /* 0x000fe40003f66270 */
[----:B------:R-:W-:-:S03]  /*234f0*/  ISETP.GE.AND P6, PT, R2, c[0x0][0x3c8], PT ;  /* 0x0000f20002007a0c */ /* 0x000fc60003fc6270 */
[-C--:B------:R-:W-:Y:S02]  /*23500*/  @!P4 LEA R8, P1, R6, R0.reuse, 0x2 ;  /* 0x000000000608c211 */ /* 0x080fe400078210ff */
[----:B-1----:R-:W-:-:S04]  /*23510*/  @!P5 LEA R12, P2, R7, R0, 0x2 ;  /* 0x00000000070cd211 */ /* 0x002fc800078410ff */
[----:B------:R-:W-:Y:S02]  /*23520*/  @!P5 LEA.HI.X R13, R7, R4, R3, 0x2, P2 ;  /* 0x00000004070dd211 */ /* 0x000fe400010f1403 */
[----:B------:R-:W-:Y:S02]  /*23530*/  ISETP.GE.AND P2, PT, R2, c[0x0][0x3c8], PT ;  /* 0x0000f20002007a0c */ /* 0x000fe40003f46270 */
[----:B------:R-:W-:Y:S01]  /*23540*/  IADD3 R3, R241, 0xa8, RZ ;  /* 0x000000a8f1037810 */ /* 0x000fe20007ffe0ff */
[----:B------:R1:W-:Y:S01]  /*23550*/  @!P5 ST.E.64 [R12.64], R66 ;  /* 0x000000420c00d985 */ /* 0x0003e2000c101b06 */
[----:B------:R-:W-:Y:S02]  /*23560*/  SHF.R.S32.HI R7, RZ, 0x1f, R6 ;  /* 0x0000001fff077819 */ /* 0x000fe40000011406 */
[----:B--2---:R-:W-:-:S07]  /*23570*/  SHF.R.S32.HI R15, RZ, 0x1f, R5 ;  /* 0x0000001fff0f7819 */ /* 0x004fce0000011405 */
[----:B------:R-:W-:-:S04]  /*23580*/  @!P2 LEA R10, P0, R2, R0, 0x2 ;  /* 0x00000000020aa211 */ /* 0x000fc800078010ff */
[-C--:B------:R-:W-:Y:S02]  /*23590*/  @!P2 LEA.HI.X R11, R2, R4.reuse, R9, 0x2, P0 ;  /* 0x00000004020ba211 */ /* 0x080fe400000f1409 */
[----:B------:R-:W-:Y:S02]  /*235a0*/  ISETP.GE.AND P2, PT, R3, c[0x0][0x3c8], PT ;  /* 0x0000f20003007a0c */ /* 0x000fe40003f46270 */
[----:B------:R-:W-:Y:S01]  /*235b0*/  @!P4 LEA.HI.X R9, R6, R4, R7, 0x2, P1 ;  /* 0x000000040609c211 */ /* 0x000fe200008f1407 */
[----:B------:R2:W-:Y:S01]  /*235c0*/  @!P6 ST.E.64 [R10.64], R78 ;  /* 0x0000004e0a00e985 */ /* 0x0005e2000c101b06 */
[----:B------:R-:W-:Y:S02]  /*235d0*/  @!P3 LEA R14, P0, R5, R0, 0x2 ;  /* 0x00000000050eb211 */ /* 0x000fe400078010ff */
[----:B------:R-:W-:Y:S01]  /*235e0*/  IADD3 R6, R241, 0xb8, RZ ;  /* 0x000000b8f1067810 */ /* 0x000fe20007ffe0ff */
[----:B------:R3:W-:Y:S01]  /*235f0*/  @!P4 ST.E.64 [R8.64], R74 ;  /* 0x0000004a0800c985 */ /* 0x0007e2000c101b06 */
[----:B------:R-:W-:-:S02]  /*23600*/  @!P3 LEA.HI.X R15, R5, R4, R15, 0x2, P0 ;  /* 0x00000004050fb211 */ /* 0x000fc400000f140f */
[----:B------:R-:W-:Y:S02]  /*23610*/  ISETP.GE.AND P0, PT, R6, c[0x0][0x3c8], PT ;  /* 0x0000f20006007a0c */ /* 0x000fe40003f06270 */
[----:B------:R-:W-:Y:S01]  /*23620*/  IADD3 R7, R241, 0xb0, RZ ;  /* 0x000000b0f1077810 */ /* 0x000fe20007ffe0ff */
[----:B------:R-:W-:Y:S01]  /*23630*/  @!P3 ST.E.64 [R14.64], R86 ;  /* 0x000000560e00b985 */ /* 0x000fe2000c101b06 */
[----:B-1----:R-:W-:Y:S02]  /*23640*/  SHF.R.S32.HI R13, RZ, 0x1f, R3 ;  /* 0x0000001fff0d7819 */ /* 0x002fe40000011403 */
[----:B------:R-:W-:Y:S02]  /*23650*/  @!P2 LEA R12, P5, R3, R0, 0x2 ;  /* 0x00000000030ca211 */ /* 0x000fe400078a10ff */
[----:B------:R-:W-:Y:S02]  /*23660*/  ISETP.GE.AND P1, PT, R7, c[0x0][0x3c8], PT ;  /* 0x0000f20007007a0c */ /* 0x000fe40003f26270 */
[----:B------:R-:W-:-:S02]  /*23670*/  @!P2 LEA.HI.X R13, R3, R4, R13, 0x2, P5 ;  /* 0x00000004030da211 */ /* 0x000fc400028f140d */
[C---:B------:R-:W-:Y:S02]  /*23680*/  IADD3 R3, R241.reuse, 0xc0, RZ ;  /* 0x000000c0f1037810 */ /* 0x040fe40007ffe0ff */
[----:B------:R-:W-:Y:S01]  /*23690*/  IADD3 R2, R241, 0xc8, RZ ;  /* 0x000000c8f1027810 */ /* 0x000fe20007ffe0ff */
[----:B------:R1:W-:Y:S01]  /*236a0*/  @!P2 ST.E.64 [R12.64], R82 ;  /* 0x000000520c00a985 */ /* 0x0003e2000c101b06 */
[----:B------:R-:W-:Y:S02]  /*236b0*/  ISETP.GE.AND P6, PT, R3, c[0x0][0x3c8], PT ;  /* 0x0000f20003007a0c */ /* 0x000fe40003fc6270 */
[----:B------:R-:W-:-:S03]  /*236c0*/  SHF.R.S32.HI R5, RZ, 0x1f, R7 ;  /* 0x0000001fff057819 */ /* 0x000fc60000011407 */
[-C--:B--2---:R-:W-:Y:S02]  /*236d0*/  @!P1 LEA R10, P5, R7, R0.reuse, 0x2 ;  /* 0x00000000070a9211 */ /* 0x084fe400078a10ff */
[----:B---3--:R-:W-:Y:S02]  /*236e0*/  SHF.R.S32.HI R9, RZ, 0x1f, R6 ;  /* 0x0000001fff097819 */ /* 0x008fe40000011406 */
[----:B------:R-:W-:-:S04]  /*236f0*/  @!P0 LEA R8, P4, R6, R0, 0x2 ;  /* 0x0000000006088211 */ /* 0x000fc800078810ff */
[----:B------:R-:W-:Y:S02]  /*23700*/  @!P6 LEA R16, P3, R3, R0, 0x2 ;  /* 0x000000000310e211 */ /* 0x000fe400078610ff */
[-C--:B------:R-:W-:Y:S02]  /*23710*/  @!P0 LEA.HI.X R9, R6, R4.reuse, R9, 0x2, P4 ;  /* 0x0000000406098211 */ /* 0x080fe400020f1409 */
[----:B------:R-:W-:Y:S02]  /*23720*/  ISETP.GE.AND P4, PT, R2, c[0x0][0x3c8], PT ;  /* 0x0000f20002007a0c */ /* 0x000fe40003f86270 */
[----:B------:R-:W-:Y:S02]  /*23730*/  SHF.R.S32.HI R6, RZ, 0x1f, R3 ;  /* 0x0000001fff067819 */ /* 0x000fe40000011403 */
[----:B------:R-:W-:Y:S02]  /*23740*/  @!P1 LEA.HI.X R11, R7, R4, R5, 0x2, P5 ;  /* 0x00000004070b9211 */ /* 0x000fe400028f1405 */
[----:B------:R-:W-:-:S02]  /*23750*/  IADD3 R5, R241, 0xd0, RZ ;  /* 0x000000d0f1057810 */ /* 0x000fc40007ffe0ff */
[----:B------:R-:W-:Y:S01]  /*23760*/  @!P6 LEA.HI.X R17, R3, R4, R6, 0x2, P3 ;  /* 0x000000040311e211 */ /* 0x000fe200018f1406 */
[----:B------:R-:W-:Y:S01]  /*23770*/  @!P1 ST.E.64 [R10.64], R158 ;  /* 0x0000009e0a009985 */ /* 0x000fe2000c101b06 */
[C---:B------:R-:W-:Y:S02]  /*23780*/  ISETP.GE.AND P3, PT, R2.reuse, c[0x0][0x3c8], PT ;  /* 0x0000f20002007a0c */ /* 0x040fe40003f66270 */
[----:B------:R-:W-:Y:S01]  /*23790*/  ISETP.GE.AND P5, PT, R5, c[0x0][0x3c8], PT ;  /* 0x0000f20005007a0c */ /* 0x000fe20003fa6270 */
[----:B------:R2:W-:Y:S01]  /*237a0*/  @!P0 ST.E.64 [R8.64], R90 ;  /* 0x0000005a08008985 */ /* 0x0005e2000c101b06 */
[----:B------:R-:W-:Y:S02]  /*237b0*/  @!P4 LEA R18, P2, R2, R0, 0x2 ;  /* 0x000000000212c211 */ /* 0x000fe400078410ff */
[----:B------:R-:W-:Y:S01]  /*237c0*/  IADD3 R7, R241, 0xd8, RZ ;  /* 0x000000d8f1077810 */ /* 0x000fe20007ffe0ff */
[----:B------:R-:W-:Y:S01]  /*237d0*/  @!P6 ST.E.64 [R16.64], R160 ;  /* 0x000000a01000e985 */ /* 0x000fe2000c101b06 */
[----:B-1----:R-:W-:-:S02]  /*237e0*/  SHF.R.S32.HI R12, RZ, 0x1f, R2 ;  /* 0x0000001fff0c7819 */ /* 0x002fc40000011402 */
[----:B------:R-:W-:Y:S02]  /*237f0*/  ISETP.GE.AND P4, PT, R7, c[0x0][0x3c8], PT ;  /* 0x0000f20007007a0c */ /* 0x000fe40003f86270 */
[C---:B------:R-:W-:Y:S02]  /*23800*/  IADD3 R3, R241.reuse, 0xe0, RZ ;  /* 0x000000e0f1037810 */ /* 0x040fe40007ffe0ff */
[----:B------:R-:W-:Y:S02]  /*23810*/  IADD3 R6, R241, 0xe8, RZ ;  /* 0x000000e8f1067810 */ /* 0x000fe40007ffe0ff */
[----:B------:R-:W-:Y:S02]  /*23820*/  @!P5 LEA R14, P1, R5, R0, 0x2 ;  /* 0x00000000050ed211 */ /* 0x000fe400078210ff */
[----:B------:R-:W-:Y:S02]  /*23830*/  @!P3 LEA.HI.X R19, R2, R4, R12, 0x2, P2 ;  /* 0x000000040213b211 */ /* 0x000fe400010f140c */
[----:B------:R-:W-:-:S02]  /*23840*/  ISETP.GE.AND P3, PT, R3, c[0x0][0x3c8], PT ;  /* 0x0000f20003007a0c */ /* 0x000fc40003f66270 */
[----:B------:R-:W-:Y:S02]  /*23850*/  ISETP.GE.AND P2, PT, R6, c[0x0][0x3c8], PT ;  /* 0x0000f20006007a0c */ /* 0x000fe40003f46270 */
[----:B------:R-:W-:Y:S02]  /*23860*/  @!P4 LEA R12, P0, R7, R0, 0x2 ;  /* 0x00000000070cc211 */ /* 0x000fe400078010ff */
[----:B------:R-:W-:Y:S02]  /*23870*/  ISETP.GE.AND P6, PT, R2, c[0x0][0x3c8], PT ;  /* 0x0000f20002007a0c */ /* 0x000fe40003fc6270 */
[----:B--2---:R-:W-:Y:S02]  /*23880*/  SHF.R.S32.HI R8, RZ, 0x1f, R5 ;  /* 0x0000001fff087819 */ /* 0x004fe40000011405 */
[----:B------:R-:W-:Y:S02]  /*23890*/  SHF.R.S32.HI R9, RZ, 0x1f, R7 ;  /* 0x0000001fff097819 */ /* 0x000fe40000011407 */
[----:B------:R-:W-:-:S02]  /*238a0*/  @!P5 LEA.HI.X R15, R5, R4, R8, 0x2, P1 ;  /* 0x00000004050fd211 */ /* 0x000fc400008f1408 */
[----:B------:R-:W-:-:S05]  /*238b0*/  IADD3 R5, R241, 0xf0, RZ ;  /* 0x000000f0f1057810 */ /* 0x000fca0007ffe0ff */
[----:B------:R-:W-:Y:S01]  /*238c0*/  @!P6 ST.E.64 [R18.64], R174 ;  /* 0x000000ae1200e985 */ /* 0x000fe2000c101b06 */
[----:B------:R-:W-:Y:S02]  /*238d0*/  @!P4 LEA.HI.X R13, R7, R4, R9, 0x2, P0 ;  /* 0x00000004070dc211 */ /* 0x000fe400000f1409 */
[----:B------:R-:W-:Y:S01]  /*238e0*/  ISETP.GE.AND P1, PT, R5, c[0x0][0x3c8], PT ;  /* 0x0000f20005007a0c */ /* 0x000fe20003f26270 */
[----:B------:R-:W-:Y:S01]  /*238f0*/  @!P5 ST.E.64 [R14.64], R162 ;  /* 0x000000a20e00d985 */ /* 0x000fe2000c101b06 */
        /* <DEDUP_REMOVED lines=21> */
.L_x_2025:
        /* <DEDUP_REMOVED lines=9> */
[----:B------:R-:W-:Y:S02]  /*23ae0*/  @P0 IMAD.WIDE R4, R251, R4, c[0x0][0x508] ;  /* 0x00014200fb040625 */ /* 0x000fe400078e0204 */
[----:B------:R3:W5:Y:S04]  /*23af0*/  @P2 LDG.E R0, [R2.64] ;  /* 0x0000000602002981 */ /* 0x000768000c1e1900 */
[----:B------:R3:W5:Y:S01]  /*23b00*/  @P0 LDG.E R19, [R4.64] ;  /* 0x0000000604130981 */ /* 0x000762000c1e1900 */
[----:B--2---:R-:W-:-:S04]  /*23b10*/  ISETP.NE.AND P1, PT, R6, RZ, PT ;  /* 0x000000ff0600720c */ /* 0x004fc80003f25270 */
[----:B-1----:R-:W-:Y:S01]  /*23b20*/  SEL R18, R6, c[0x0][0x3d4], P1 ;  /* 0x0000f50006127a07 */ /* 0x002fe20000800000 */
[----:B------:R-:W-:Y:S05]  /*23b30*/  @P0 BRA `(.L_x_2046) ;  /* 0x0000004000000947 */ /* 0x000fea0003800000 */
[----:B---3--:R-:W-:Y:S05]  /*23b40*/  @!P2 BRA `(.L_x_2046) ;  /* 0x000000300000a947 */ /* 0x008fea0003800000 */
[----:B------:R1:W2:Y:S04]  /*23b50*/  LDG.E R4, [R2.64] ;  /* 0x0000000602047981 */ /* 0x0002a8000c1e1900 */
[----:B-1----:R-:W2:Y:S02]  /*23b60*/  LDG.E R2, [R2.64+0x4] ;  /* 0x0000040602027981 */ /* 0x002ea4000c1e1900 */
[----:B--2--5:R-:W-:Y:S02]  /*23b70*/  IADD3 R19, -R4, R2, RZ ;  /* 0x0000000204137210 */ /* 0x024fe40007ffe1ff */
.L_x_2046:
[----:B---3--:R-:W1:Y:S01]  /*23b80*/  S2R R21, SR_TID.X ;  /* 0x0000000000157919 */ /* 0x008e620000002100 */
        /* <DEDUP_REMOVED lines=11> */
[----:B------:R-:W2:Y:S04]  /*23c40*/  LDL R4, [R1] ;  /* 0x0000000001047983 */ /* 0x000ea80000100800 */
        /* <DEDUP_REMOVED lines=23> */
[-C--:B-----5:R-:W-:Y:S02]  /*23dc0*/  IMAD R8, R15, R3.reuse, RZ ;  /* 0x000000030f087224 */ /* 0x0a0fe400078e02ff */
[----:B------:R-:W-:Y:S01]  /*23dd0*/  IMAD.WIDE.U32 R4, R14, R3, RZ ;  /* 0x000000030e047225 */ /* 0x000fe200078e00ff */
[----:B------:R-:W-:-:S03]  /*23de0*/  IADD3.X R9, R7, R9, R17, P1, P0 ;  /* 0x0000000907097210 */ /* 0x000fc60000fe0411 */
[----:B------:R-:W-:Y:S01]  /*23df0*/  IMAD R3, R6, c[0x0][0x4e8], R13 ;  /* 0x00013a0006037a24 */ /* 0x000fe200078e020d */
[----:B------:R-:W-:Y:S02]  /*23e00*/  IADD3 R7, R5, R8, RZ ;  /* 0x0000000805077210 */ /* 0x000fe40007ffe0ff */
[----:B------:R-:W-:Y:S02]  /*23e10*/  IADD3 R4, P1, P0, R2, R16, R4 ;  /* 0x0000001002047210 */ /* 0x000fe4000783e004 */
[----:B------:R-:W-:Y:S01]  /*23e20*/  SHF.R.S32.HI R5, RZ, 0x1f, R2 ;  /* 0x0000001fff057819 */ /* 0x000fe20000011402 */
[----:B------:R-:W-:Y:S01]  /*23e30*/  IMAD R2, R11, R3, RZ ;  /* 0x000000030b027224 */ /* 0x000fe200078e02ff */
[----:B------:R-:W-:Y:S02]  /*23e40*/  SHF.R.S32.HI R6, RZ, 0x1f, R3 ;  /* 0x0000001fff067819 */ /* 0x000fe40000011403 */
[----:B------:R-:W-:Y:S01]  /*23e50*/  IADD3.X R5, R5, R9, R7, P1, P0 ;  /* 0x0000000905057210 */ /* 0x000fe20000fe0407 */
[----:B------:R-:W-:-:S02]  /*23e60*/  IMAD.MOV.U32 R7, RZ, RZ, c[0x0][0x4a8] ;  /* 0x00012a00ff077624 */ /* 0x000fc400078e00ff */
        /* <DEDUP_REMOVED lines=10> */
.L_x_2048:
[----:B------:R-:W-:Y:S05]  /*23f10*/  BSYNC B0 ;  /* 0x0000000000007941 */ /* 0x000fea0003800000 */
.L_x_2047:
[----:B------:R-:W-:-:S13]  /*23f20*/  ISETP.GT.AND P0, PT, R18, 0x1, PT ;  /* 0x000000011200780c */ /* 0x000fda0003f04270 */
[----:B------:R-:W-:Y:S05]  /*23f30*/  @P0 BRA `(.L_x_2040) ;  /* 0x000008c000000947 */ /* 0x000fea0003800000 */
[----:B------:R-:W2:Y:S01]  /*23f40*/  LDL.LU R7, [R1] ;  /* 0x0000000001077983 */ /* 0x000ea20000300800 */
[----:B-1----:R-:W-:Y:S01]  /*23f50*/  SHF.R.S32.HI R5, RZ, 0x1f, R21 ;  /* 0x0000001fff057819 */ /* 0x002fe20000011415 */
[----:B------:R-:W-:Y:S01]  /*23f60*/  IMAD R4, R17, c[0x0][0x3a0], RZ ;  /* 0x0000e80011047a24 */ /* 0x000fe200078e02ff */
[----:B------:R-:W-:Y:S01]  /*23f70*/  MOV R6, c[0x0][0x4e8] ;  /* 0x00013a0000067a02 */ /* 0x000fe20000000f00 */
[----:B------:R-:W-:Y:S01]  /*23f80*/  IMAD.WIDE.U32 R2, R0, c[0x0][0x3a0], RZ ;  /* 0x0000e80000027a25 */ /* 0x000fe200078e00ff */
[----:B------:R-:W-:Y:S02]  /*23f90*/  LEA.HI R5, R5, R21, RZ, 0x3 ;  /* 0x0000001505057211 */ /* 0x000fe400078f18ff */
[----:B------:R-:W-:Y:S01]  /*23fa0*/  ISETP.NE.AND P0, PT, R6, 0x1, PT ;  /* 0x000000010600780c */ /* 0x000fe20003f05270 */
[----:B------:R-:W-:Y:S01]  /*23fb0*/  IMAD R0, R0, c[0x0][0x3a4], R4 ;  /* 0x0000e90000007a24 */ /* 0x000fe200078e0204 */
[----:B------:R-:W-:Y:S01]  /*23fc0*/  LOP3.LUT R4, R5, 0xfffffff8, RZ, 0xc0, !PT ;  /* 0xfffffff805047812 */ /* 0x000fe200078ec0ff */
[----:B------:R-:W-:Y:S01]  /*23fd0*/  IMAD R5, R20, c[0x0][0x3f0], RZ ;  /* 0x0000fc0014057a24 */ /* 0x000fe200078e02ff */
[----:B------:R-:W-:-:S02]  /*23fe0*/  IADD3 R14, R229, R243, RZ ;  /* 0x000000f3e50e7210 */ /* 0x000fc40007ffe0ff */
[----:B------:R-:W-:Y:S01]  /*23ff0*/  IADD3 R3, R3, R0, RZ ;  /* 0x0000000003037210 */ /* 0x000fe20007ffe0ff */
[----:B------:R-:W-:Y:S01]  /*24000*/  IMAD R5, R12, c[0x0][0x3f4], R5 ;  /* 0x0000fd000c057a24 */ /* 0x000fe200078e0205 */
[----:B------:R-:W-:-:S04]  /*24010*/  IADD3 R0, -R4, R21, RZ ;  /* 0x0000001504007210 */ /* 0x000fc80007ffe1ff */
[----:B------:R-:W-:-:S05]  /*24020*/  LEA R0, R0, R229, 0x5 ;  /* 0x000000e500007211 */ /* 0x000fca00078e28ff */
[----:B------:R-:W-:-:S04]  /*24030*/  IMAD.IADD R4, R243, 0x1, R0 ;  /* 0x00000001f3047824 */ /* 0x000fc800078e0200 */
[----:B------:R-:W-:Y:S01]  /*24040*/  @P0 IMAD.HI.U32 R6, R4, c[0x0][0x4ec], RZ ;  /* 0x00013b0004060a27 */ /* 0x000fe200078e00ff */
[----:B------:R-:W-:-:S04]  /*24050*/  MOV R0, R4 ;  /* 0x0000000400007202 */ /* 0x000fc80000000f00 */
[----:B------:R-:W-:-:S04]  /*24060*/  @P0 SHF.R.U32.HI R0, RZ, c[0x0][0x4f0], R6 ;  /* 0x00013c00ff000a19 */ /* 0x000fc80000011606 */
[----:B------:R-:W-:-:S05]  /*24070*/  SHF.R.S32.HI R6, RZ, 0x1f, R0 ;  /* 0x0000001fff067819 */ /* 0x000fca0000011400 */
[----:B------:R-:W-:Y:S02]  /*24080*/  IMAD R6, R6, c[0x0][0x3e0], RZ ;  /* 0x0000f80006067a24 */ /* 0x000fe400078e02ff */
[----:B--2---:R-:W-:-:S04]  /*24090*/  IMAD.WIDE.U32 R2, R7, c[0x0][0x3e8], R2 ;  /* 0x0000fa0007027a25 */ /* 0x004fc800078e0002 */
[----:B------:R-:W-:-:S04]  /*240a0*/  IMAD R3, R7, c[0x0][0x3ec], R3 ;  /* 0x0000fb0007037a24 */ /* 0x000fc800078e0203 */
[----:B------:R-:W-:-:S05]  /*240b0*/  IMAD.WIDE.U32 R2, R12, c[0x0][0x3f0], R2 ;  /* 0x0000fc000c027a25 */ /* 0x000fca00078e0002 */
[----:B------:R-:W-:Y:S01]  /*240c0*/  IADD3 R3, R3, R5, RZ ;  /* 0x0000000503037210 */ /* 0x000fe20007ffe0ff */
[----:B------:R-:W-:-:S04]  /*240d0*/  IMAD.MOV R5, RZ, RZ, -R0 ;  /* 0x000000ffff057224 */ /* 0x000fc800078e0a00 */
        /* <DEDUP_REMOVED lines=13> */
.L_x_2104:
[----:B------:R-:W-:Y:S05]  /*241b0*/  BRA.DIV ~URZ, `(.L_x_2050) ;  /* 0x000024727f007947 */ /* 0x000fea000b800000 */
[----:B------:R3:W4:Y:S02]  /*241c0*/  SHFL.IDX PT, R2, R15, RZ, 0x181f ;  /* 0x00181fff0f027589 */ /* 0x00072400000e0000 */
.L_x_2105:
        /* <DEDUP_REMOVED lines=27> */
.L_x_2052:
[----:B------:R-:W-:Y:S05]  /*24380*/  BSYNC B0 ;  /* 0x0000000000007941 */ /* 0x000fea0003800000 */
.L_x_2051:
[----:B------:R-:W-:Y:S05]  /*24390*/  BRA.DIV ~URZ, `(.L_x_2053) ;  /* 0x000023027f007947 */ /* 0x000fea000b800000 */
[----:B--2---:R2:W1:Y:S04]  /*243a0*/  SHFL.IDX PT, R4, R12, 0x1, 0x181f ;  /* 0x00381f000c047f89 */ /* 0x00446800000e0000 */
[----:B----4-:R2:W4:Y:S02]  /*243b0*/  SHFL.IDX PT, R2, R15, 0x1, 0x181f ;  /* 0x00381f000f027f89 */ /* 0x01052400000e0000 */
.L_x_2106:
        /* <DEDUP_REMOVED lines=20> */
.L_x_2055:
[----:B------:R-:W-:Y:S05]  /*24500*/  BSYNC B0 ;  /* 0x0000000000007941 */ /* 0x000fea0003800000 */
.L_x_2054:
[----:B------:R-:W-:Y:S05]  /*24510*/  BRA.DIV ~URZ, `(.L_x_2056) ;  /* 0x000022527f007947 */ /* 0x000fea000b800000 */
[----:B-1----:R1:W2:Y:S02]  /*24520*/  SHFL.IDX PT, R4, R12, 0x2, 0x181f ;  /* 0x00581f000c047f89 */ /* 0x0022a400000e0000 */
.L_x_2107:
[----:B------:R-:W-:Y:S05]  /*24530*/  BRA.DIV ~URZ, `(.L_x_2057) ;  /* 0x000022a27f007947 */ /* 0x000fea000b800000 */
[----:B----4-:R4:W1:Y:S02]  /*24540*/  SHFL.IDX PT, R2, R15, 0x2, 0x181f ;  /* 0x00581f000f027f89 */ /* 0x01086400000e0000 */
.L_x_2108:
        /* <DEDUP_REMOVED lines=20> */
.L_x_2059:
[----:B------:R-:W-:Y:S05]  /*24690*/  BSYNC B0 ;  /* 0x0000000000007941 */ /* 0x000fea0003800000 */
.L_x_2058:
[----:B------:R-:W-:Y:S05]  /*246a0*/  BRA.DIV ~URZ, `(.L_x_2060) ;  /* 0x000021a27f007947 */ /* 0x000fea000b800000 */
[----:B--2---:R2:W3:Y:S04]  /*246b0*/  SHFL.IDX PT, R4, R12, 0x3, 0x181f ;  /* 0x00781f000c047f89 */ /* 0x0044e800000e0000 */
[----:B-1----:R2:W1:Y:S02]  /*246c0*/  SHFL.IDX PT, R2, R15, 0x3, 0x181f ;  /* 0x00781f000f027f89 */ /* 0x00246400000e0000 */
.L_x_2109:
        /* <DEDUP_REMOVED lines=19> */
.L_x_2040:
[----:B------:R-:W-:Y:S05]  /*24800*/  BSYNC B1 ;  /* 0x0000000000017941 */ /* 0x000fea0003800000 */
.L_x_2024:
[----:B----4-:R-:W4:Y:S02]  /*24810*/  LDL R0, [R1+0x34] ;  /* 0x0000340001007983 */ /* 0x010f240000100800 */
[----:B----4-:R-:W-:-:S13]  /*24820*/  ISETP.NE.AND P0, PT, R0, RZ, PT ;  /* 0x000000ff0000720c */ /* 0x010fda0003f05270 */
[----:B------:R-:W-:Y:S01]  /*24830*/  @P0 WARPSYNC 0xffffffff ;  /* 0xffffffff00000948 */ /* 0x000fe20003800000 */
[----:B------:R-:W-:Y:S06]  /*24840*/  @P0 BAR.SYNC.DEFER_BLOCKING 0x5, 0x100 ;  /* 0x0144000000000b1d */ /* 0x000fec0000010000 */
[----:B------:R-:W4:Y:S04]  /*24850*/  @P0 LDS.128 R248, [0x20080] ;  /* 0x02008000fff80984 */ /* 0x000f280000000c00 */
[----:B------:R-:W-:Y:S06]  /*24860*/  @P0 BAR.ARV 0x4, 0x100 ;  /* 0x0104000000000b1d */ /* 0x000fec0000002000 */
[----:B------:R-:W-:Y:S05]  /*24870*/  @P0 BRA `(.L_x_2061) ;  /* 0x00000f8000000947 */ /* 0x000fea0003800000 */
[----:B-1-3--:R-:W1:Y:S01]  /*24880*/  S2R R14, SR_TID.X ;  /* 0x00000000000e7919 */ /* 0x00ae620000002100 */
[----:B--2---:R-:W-:Y:S01]  /*24890*/  IMAD.MOV.U32 R7, RZ, RZ, RZ ;  /* 0x000000ffff077224 */ /* 0x004fe200078e00ff */
[----:B-1----:R-:W-:-:S04]  /*248a0*/  LOP3.LUT R14, R14, 0x1f, RZ, 0xc0, !PT ;  /* 0x0000001f0e0e7812 */ /* 0x002fc800078ec0ff */
[----:B------:R-:W-:Y:S01]  /*248b0*/  ISETP.NE.AND P6, PT, R14, 0x1f, PT ;  /* 0x0000001f0e00780c */ /* 0x000fe20003fc5270 */
[----:B------:R-:W-:Y:S10]  /*248c0*/  BRA.DIV ~URZ, `(.L_x_2062) ;  /* 0x000020527f007947 */ /* 0x000ff4000b800000 */
[----:B------:R1:W2:Y:S02]  /*248d0*/  SHFL.IDX PT, R10, R114, RZ, 0x1f ;  /* 0x00001fff720a7589 */ /* 0x0002a400000e0000 */
.L_x_2110:
[----:B------:R-:W-:Y:S05]  /*248e0*/  BRA.DIV ~URZ, `(.L_x_2063) ;  /* 0x000020a27f007947 */ /* 0x000fea000b800000 */
[----:B------:R3:W1:Y:S02]  /*248f0*/  SHFL.IDX PT, R8, R114, 0x1, 0x1f ;  /* 0x00201f0072087f89 */ /* 0x00066400000e0000 */
.L_x_2111:
[----:B----4-:R-:W-:Y:S02]  /*24900*/  IMAD.IADD R0, R251, 0x1, R14 ;  /* 0x00000001fb007824 */ /* 0x010fe400078e020e */
[----:B------:R-:W-:-:S03]  /*24910*/  IMAD.MOV.U32 R6, RZ, RZ, RZ ;  /* 0x000000ffff067224 */ /* 0x000fc600078e00ff */
[----:B------:R-:W-:-:S13]  /*24920*/  ISETP.GE.OR P0, PT, R0, c[0x0][0x53c], !P6 ;  /* 0x00014f0000007a0c */ /* 0x000fda0007706670 */
[----:B------:R-:W-:Y:S01]  /*24930*/  @!P0 MOV R2, 0x4 ;  /* 0x0000000400028802 */ /* 0x000fe20000000f00 */
[----:B------:R-:W-:-:S04]  /*24940*/  @!P0 IMAD.MOV.U32 R4, RZ, RZ, 0x4 ;  /* 0x00000004ff048424 */ /* 0x000fc800078e00ff */
[----:B------:R-:W-:-:S04]  /*24950*/  @!P0 IMAD.WIDE R4, R0, R4, c[0x0][0x580] ;  /* 0x0001600000048625 */ /* 0x000fc800078e0204 */
[----:B------:R-:W-:Y:S01]  /*24960*/  @!P0 IMAD.WIDE R2, R0, R2, c[0x0][0x578] ;  /* 0x00015e0000028625 */ /* 0x000fe200078e0202 */
[----:B------:R-:W4:Y:S04]  /*24970*/  @!P0 LDG.E R6, [R4.64] ;  /* 0x0000000604068981 */ /* 0x000f28000c1e1900 */
[----:B------:R-:W4:Y:S01]  /*24980*/  @!P0 LDG.E R7, [R2.64] ;  /* 0x0000000602078981 */ /* 0x000f22000c1e1900 */
[C---:B------:R-:W-:Y:S02]  /*24990*/  ISETP.GE.U32.AND P4, PT, R14.reuse, 0x10, PT ;  /* 0x000000100e00780c */ /* 0x040fe40003f86070 */
[C---:B------:R-:W-:Y:S02]  /*249a0*/  ISETP.GE.U32.AND P3, PT, R14.reuse, 0x8, PT ;  /* 0x000000080e00780c */ /* 0x040fe40003f66070 */
[----:B------:R-:W-:-:S02]  /*249b0*/  ISETP.GE.U32.AND P2, PT, R14, 0x4, PT ;  /* 0x000000040e00780c */ /* 0x000fc40003f46070 */
[C---:B------:R-:W-:Y:S02]  /*249c0*/  ISETP.GE.U32.AND P1, PT, R14.reuse, 0x2, PT ;  /* 0x000000020e00780c */ /* 0x040fe40003f26070 */
[----:B------:R-:W-:Y:S02]  /*249d0*/  ISETP.NE.AND P5, PT, R14, RZ, PT ;  /* 0x000000ff0e00720c */ /* 0x000fe40003fa5270 */
[----:B------:R-:W-:Y:S01]  /*249e0*/  MOV R13, RZ ;  /* 0x000000ff000d7202 */ /* 0x000fe20000000f00 */
[----:B----4-:R-:W-:Y:S01]  /*249f0*/  IMAD R0, R7, R6, RZ ;  /* 0x0000000607007224 */ /* 0x010fe200078e02ff */
[----:B------:R-:W-:Y:S07]  /*24a00*/  BRA.DIV ~URZ, `(.L_x_2064) ;  /* 0x00001ff27f007947 */ /* 0x000fee000b800000 */
[----:B------:R4:W3:Y:S02]  /*24a10*/  SHFL.UP PT, R4, R0, 0x1, RZ ;  /* 0x0420000000047989 */ /* 0x0008e400000e00ff */
.L_x_2112:
[----:B---3--:R-:W-:-:S04]  /*24a20*/  SEL R4, R4, RZ, P5 ;  /* 0x000000ff04047207 */ /* 0x008fc80002800000 */
[----:B----4-:R-:W-:Y:S01]  /*24a30*/  IADD3 R0, R0, R4, RZ ;  /* 0x0000000400007210 */ /* 0x010fe20007ffe0ff */
        /* <DEDUP_REMOVED lines=14> */
.L_x_2113:
[----:B----4-:R-:W-:Y:S01]  /*24b20*/  IMAD R0, R0, c[0x0][0x538], RZ ;  /* 0x00014e0000007a24 */ /* 0x010fe200078e02ff */
[----:B------:R-:W-:Y:S04]  /*24b30*/  BSSY B1, `(.L_x_2066) ;  /* 0x00000c7000017945 */ /* 0x000fe80003800000 */
[----:B-1----:R-:W-:-:S04]  /*24b40*/  IADD3 R8, R0, R8, RZ ;  /* 0x0000000800087210 */ /* 0x002fc80007ffe0ff */
[----:B--2---:R-:W-:-:S13]  /*24b50*/  ISETP.GT.AND P0, PT, R8, R10, PT ;  /* 0x0000000a0800720c */ /* 0x004fda0003f04270 */
[----:B------:R-:W-:Y:S05]  /*24b60*/  @P0 BRA `(.L_x_2067) ;  /* 0x0000024000000947 */ /* 0x000fea0003800000 */
.L_x_2071:
[----:B------:R-:W-:-:S04]  /*24b70*/  IADD3 R0, R251, 0x1f, RZ ;  /* 0x0000001ffb007810 */ /* 0x000fc80007ffe0ff */
[----:B------:R-:W-:-:S13]  /*24b80*/  ISETP.GE.AND P0, PT, R0, c[0x0][0x53c], PT ;  /* 0x00014f0000007a0c */ /* 0x000fda0003f06270 */
[----:B------:R-:W-:Y:S05]  /*24b90*/  @P0 BRA `(.L_x_2068) ;  /* 0x00000bc000000947 */ /* 0x000fea0003800000 */
[----:B------:R-:W-:Y:S01]  /*24ba0*/  MOV R251, R0 ;  /* 0x0000000000fb7202 */ /* 0x000fe20000000f00 */
[----:B------:R-:W-:-:S03]  /*24bb0*/  CS2R R6, SRZ ;  /* 0x0000000000067805 */ /* 0x000fc6000001ff00 */
[----:B------:R-:W-:-:S04]  /*24bc0*/  IADD3 R0, R251, R14, RZ ;  /* 0x0000000efb007210 */ /* 0x000fc80007ffe0ff */
        /* <DEDUP_REMOVED lines=10> */
.L_x_2114:
        /* <DEDUP_REMOVED lines=16> */
.L_x_2115:
[----:B--2---:R-:W-:-:S05]  /*24d70*/  IMAD R0, R0, c[0x0][0x538], RZ ;  /* 0x00014e0000007a24 */ /* 0x004fca00078e02ff */
[----:B------:R-:W-:-:S04]  /*24d80*/  IADD3 R8, R0, R8, RZ ;  /* 0x0000000800087210 */ /* 0x000fc80007ffe0ff */
[----:B------:R-:W-:-:S13]  /*24d90*/  ISETP.GT.AND P0, PT, R8, R10, PT ;  /* 0x0000000a0800720c */ /* 0x000fda0003f04270 */
[----:B-1----:R-:W-:Y:S05]  /*24da0*/  @!P0 BRA `(.L_x_2071) ;  /* 0xfffffdc000008947 */ /* 0x002fea000383ffff */
.L_x_2067:
[----:B------:R-:W-:-:S05]  /*24db0*/  IADD3 R12, -R0, R8, RZ ;  /* 0x00000008000c7210 */ /* 0x000fca0007ffe1ff */
[----:B------:R-:W-:-:S05]  /*24dc0*/  IMAD R0, R4, c[0x0][0x538], R12 ;  /* 0x00014e0004007a24 */ /* 0x000fca00078e020c */
[----:B------:R-:W-:Y:S01]  /*24dd0*/  ISETP.GT.AND P0, PT, R0, R10, PT ;  /* 0x0000000a0000720c */ /* 0x000fe20003f04270 */
[----:B------:R-:W-:-:S12]  /*24de0*/  BRA.DIV ~URZ, `(.L_x_2072) ;  /* 0x000020027f007947 */ /* 0x000fd8000b800000 */
[----:B------:R-:W-:-:S04]  /*24df0*/  VOTE.ANY R11, PT, !P0 ;  /* 0x00000000000b7806 */ /* 0x000fc800040e0100 */
.L_x_2116:
[----:B------:R-:W1:Y:S02]  /*24e00*/  POPC R0, R11 ;  /* 0x0000000b00007309 */ /* 0x000e640000000000 */
[----:B-1----:R-:W-:Y:S01]  /*24e10*/  IADD3 R251, R0, R251, RZ ;  /* 0x000000fb00fb7210 */ /* 0x002fe20007ffe0ff */
[----:B------:R-:W-:Y:S05]  /*24e20*/  BRA.DIV ~URZ, `(.L_x_2073) ;  /* 0x000020127f007947 */ /* 0x000fea000b800000 */
[----:B------:R1:W2:Y:S04]  /*24e30*/  SHFL.IDX PT, R8, R6, R0, 0x1f ;  /* 0x00001f0006087589 */ /* 0x0002a800000e0000 */
[----:B------:R1:W4:Y:S02]  /*24e40*/  SHFL.IDX PT, R7, R7, R0, 0x1f ;  /* 0x00001f0007077589 */ /* 0x00032400000e0000 */
.L_x_2117:
[----:B------:R-:W-:Y:S01]  /*24e50*/  ISETP.NE.AND P0, PT, R11, RZ, PT ;  /* 0x000000ff0b00720c */ /* 0x000fe20003f05270 */
[----:B------:R-:W-:-:S12]  /*24e60*/  BSSY B0, `(.L_x_2074) ;  /* 0x0000005000007945 */ /* 0x000fd80003800000 */
[----:B------:R-:W-:Y:S05]  /*24e70*/  @!P0 BRA `(.L_x_2075) ;  /* 0x0000003000008947 */ /* 0x000fea0003800000 */
[----:B-1----:R-:W-:Y:S01]  /*24e80*/  IADD3 R0, R0, -0x1, RZ ;  /* 0xffffffff00007810 */ /* 0x002fe20007ffe0ff */
[----:B------:R-:W-:Y:S05]  /*24e90*/  BRA.DIV ~URZ, `(.L_x_2076) ;  /* 0x000020727f007947 */ /* 0x000fea000b800000 */
[----:B------:R1:W3:Y:S02]  /*24ea0*/  SHFL.IDX PT, R13, R4, R0, 0x1f ;  /* 0x00001f00040d7589 */ /* 0x0002e400000e0000 */
.L_x_2075:
[----:B------:R-:W-:Y:S05]  /*24eb0*/  BSYNC B0 ;  /* 0x0000000000007941 */ /* 0x000fea0003800000 */
.L_x_2074:
[----:B----4-:R-:W-:Y:S01]  /*24ec0*/  ISETP.NE.AND P0, PT, R7, 0x1, PT ;  /* 0x000000010700780c */ /* 0x010fe20003f05270 */
[----:B---3--:R-:W-:Y:S01]  /*24ed0*/  IMAD R248, R13, c[0x0][0x538], R12 ;  /* 0x00014e000df87a24 */ /* 0x008fe200078e020c */
[----:B------:R-:W-:Y:S04]  /*24ee0*/  BSSY B0, `(.L_x_2077) ;  /* 0x0000084000007945 */ /* 0x000fe80003800000 */
[----:B-1----:R-:W-:-:S07]  /*24ef0*/  IADD3 R6, -R248, R10, RZ ;  /* 0x0000000af8067210 */ /* 0x002fce0007ffe1ff */
        /* <DEDUP_REMOVED lines=63> */
.L_x_2078:
        /* <DEDUP_REMOVED lines=67> */
.L_x_2079:
[----:B------:R-:W-:Y:S05]  /*25720*/  BSYNC B0 ;  /* 0x0000000000007941 */ /* 0x000fea0003800000 */
.L_x_2077:
[----:B------:R-:W-:-:S04]  /*25730*/  LOP3.LUT R2, RZ, R2, RZ, 0x33, !PT ;  /* 0x00000002ff027212 */ /* 0x000fc800078e33ff */
[----:B------:R-:W-:Y:S01]  /*25740*/  IADD3 R249, R2, R8, RZ ;  /* 0x0000000802f97210 */ /* 0x000fe20007ffe0ff */
[----:B------:R-:W-:Y:S05]  /*25750*/  BRA `(.L_x_2080) ;  /* 0x0000004000007947 */ /* 0x000fea0003800000 */
.L_x_2068:
[----:B------:R-:W-:Y:S01]  /*25760*/  IMAD.MOV.U32 R248, RZ, RZ, R10 ;  /* 0x000000fffff87224 */ /* 0x000fe200078e000a */
[----:B------:R-:W-:Y:S01]  /*25770*/  MOV R250, RZ ;  /* 0x000000ff00fa7202 */ /* 0x000fe20000000f00 */
[----:B------:R-:W-:Y:S01]  /*25780*/  IMAD.MOV.U32 R249, RZ, RZ, RZ ;  /* 0x000000fffff97224 */ /* 0x000fe200078e00ff */
[----:B------:R-:W-:Y:S02]  /*25790*/  MOV R251, c[0x0][0x53c] ;  /* 0x00014f0000fb7a02 */ /* 0x000fe40000000f00 */
.L_x_2080:
[----:B------:R-:W-:Y:S05]  /*257a0*/  BSYNC B1 ;  /* 0x0000000000017941 */ /* 0x000fea0003800000 */
.L_x_2066:
[----:B------:R-:W-:Y:S01]  /*257b0*/  WARPSYNC 0xffffffff ;  /* 0xffffffff00007948 */ /* 0x000fe20003800000 */
[----:B------:R-:W-:Y:S01]  /*257c0*/  BAR.SYNC.DEFER_BLOCKING 0x4, 0x100 ;  /* 0x0104000000007b1d */ /* 0x000fe20000010000 */
[----:B------:R-:W-:-:S13]  /*257d0*/  ISETP.NE.AND P0, PT, R14, RZ, PT ;  /* 0x000000ff0e00720c */ /* 0x000fda0003f05270 */
[----:B------:R1:W-:Y:S04]  /*257e0*/  @!P0 STS.128 [0x20080], R248 ;  /* 0x020080f8ff008388 */ /* 0x0003e80000000c00 */
[----:B------:R-:W-:Y:S06]  /*257f0*/  BAR.ARV 0x5, 0x100 ;  /* 0x0144000000007b1d */ /* 0x000fec0000002000 */
.L_x_2061:
[----:B----4-:R-:W-:-:S13]  /*25800*/  ISETP.GE.AND P0, PT, R251, c[0x0][0x53c], PT ;  /* 0x00014f00fb007a0c */ /* 0x010fda0003f06270 */
[----:B-123--:R-:W-:Y:S01]  /*25810*/  @P0 CALL.REL.NOINC `(.L_x_2081) ;  /* 0x0000001000000944 */ /* 0x00efe20003c00000 */
[----:B------:R-:W-:Y:S05]  /*25820*/  BRA `(.L_x_2082) ;  /* 0xfffdc0b000007947 */ /* 0x000fea000383ffff */
.L_x_2081:
[----:B------:R-:W-:Y:S05]  /*25830*/  EXIT ;  /* 0x000000000000794d */ /* 0x000fea0003800000 */
.L_x_1816:
[----:B------:R-:W-:Y:S01]  /*25840*/  IMAD.MOV.U32 R0, RZ, RZ, R5 ;  /* 0x000000ffff007224 */ /* 0x000fe200078e0005 */
[----:B------:R-:W-:Y:S02]  /*25850*/  MOV R2, 0x1 ;  /* 0x0000000100027802 */ /* 0x000fe40000000f00 */
[----:B------:R-:W-:Y:S02]  /*25860*/  MOV R3, 0x25880 ;  /* 0x0002588000037802 */ /* 0x000fe40000000f00 */
[----:B--2---:R-:W-:Y:S05]  /*25870*/  CALL.REL.NOINC `($__internal_40_$__cuda_sm70_shflsync_up_p) ;  /* 0x000017a000007944 */ /* 0x004fea0003c00000 */
[----:B------:R-:W-:Y:S01]  /*25880*/  MOV R0, R4 ;  /* 0x0000000400007202 */ /* 0x000fe20000000f00 */
[----:B------:R-:W-:Y:S05]  /*25890*/  BRA `(.L_x_2083) ;  /* 0xfffdabc000007947 */ /* 0x000fea000383ffff */
.L_x_1817:
[----:B------:R-:W-:Y:S01]  /*258a0*/  IMAD.MOV.U32 R0, RZ, RZ, R5 ;  /* 0x000000ffff007224 */ /* 0x000fe200078e0005 */
[----:B------:R-:W-:Y:S02]  /*258b0*/  MOV R2, 0x2 ;  /* 0x0000000200027802 */ /* 0x000fe40000000f00 */
[----:B------:R-:W-:Y:S02]  /*258c0*/  MOV R3, 0x258e0 ;  /* 0x000258e000037802 */ /* 0x000fe40000000f00 */
[----:B--2---:R-:W-:Y:S05]  /*258d0*/  CALL.REL.NOINC `($__internal_40_$__cuda_sm70_shflsync_up_p) ;  /* 0x0000174000007944 */ /* 0x004fea0003c00000 */
[----:B------:R-:W-:Y:S01]  /*258e0*/  SEL R0, R4, RZ, P4 ;  /* 0x000000ff04007207 */ /* 0x000fe20002000000 */
[----:B------:R-:W-:Y:S01]  /*258f0*/  IMAD.MOV.U32 R2, RZ, RZ, 0x4 ;  /* 0x00000004ff027424 */ /* 0x000fe200078e00ff */
[----:B------:R-:W-:-:S03]  /*25900*/  MOV R3, 0x25930 ;  /* 0x0002593000037802 */ /* 0x000fc60000000f00 */
[----:B------:R-:W-:Y:S02]  /*25910*/  IMAD.IADD R0, R5, 0x1, R0 ;  /* 0x0000000105007824 */ /* 0x000fe400078e0200 */
[----:B------:R-:W-:Y:S05]  /*25920*/  CALL.REL.NOINC `($__internal_40_$__cuda_sm70_shflsync_up_p) ;  /* 0x000016f000007944 */ /* 0x000fea0003c00000 */
        /* <DEDUP_REMOVED lines=12> */
[----:B------:R-:W-:Y:S02]  /*259f0*/  MOV R3, 0x1f ;  /* 0x0000001f00037802 */ /* 0x000fe40000000f00 */
[----:B------:R-:W-:Y:S01]  /*25a00*/  MOV R2, 0x25a40 ;  /* 0x00025a4000027802 */ /* 0x000fe20000000f00 */
[----:B------:R-:W-:-:S04]  /*25a10*/  IMAD.IADD R4, R0, 0x1, R4 ;  /* 0x0000000100047824 */ /* 0x000fc800078e0204 */
[----:B------:R-:W-:Y:S02]  /*25a20*/  IMAD.MOV.U32 R9, RZ, RZ, R4 ;  /* 0x000000ffff097224 */ /* 0x000fe400078e0004 */
[----:B------:R-:W-:Y:S05]  /*25a30*/  CALL.REL.NOINC `($__internal_39_$__cuda_sm70_shflsync_idx_p) ;  /* 0x0000159000007944 */ /* 0x000fea0003c00000 */
[----:B------:R-:W-:Y:S01]  /*25a40*/  MOV R0, R5 ;  /* 0x0000000500007202 */ /* 0x000fe20000000f00 */
[----:B------:R-:W-:Y:S05]  /*25a50*/  BRA `(.L_x_2084) ;  /* 0xfffdab0000007947 */ /* 0x000fea000383ffff */
.L_x_1819:
[----:B------:R-:W-:Y:S02]  /*25a60*/  SEL R0, RZ, 0x1, P0 ;  /* 0x00000001ff007807 */ /* 0x000fe40000000000 */
[----:B------:R-:W-:Y:S02]  /*25a70*/  MOV R2, 0x25a90 ;  /* 0x00025a9000027802 */ /* 0x000fe40000000f00 */
[----:B--2---:R-:W-:Y:S05]  /*25a80*/  CALL.REL.NOINC `($__internal_41_$__cuda_sm70_votesync_ballot) ;  /* 0x0000160000007944 */ /* 0x004fea0003c00000 */
[----:B------:R-:W-:Y:S01]  /*25a90*/  MOV R11, R0 ;  /* 0x00000000000b7202 */ /* 0x000fe20000000f00 */
[----:B------:R-:W-:Y:S05]  /*25aa0*/  BRA `(.L_x_2085) ;  /* 0xfffdab4000007947 */ /* 0x000fea000383ffff */
.L_x_1820:
[----:B------:R-:W-:Y:S01]  /*25ab0*/  IMAD.MOV.U32 R9, RZ, RZ, R10 ;  /* 0x000000ffff097224 */ /* 0x000fe200078e000a */
[----:B------:R-:W-:Y:S01]  /*25ac0*/  MOV R5, R0 ;  /* 0x0000000000057202 */ /* 0x000fe20000000f00 */
[----:B------:R-:W-:Y:S01]  /*25ad0*/  IMAD.MOV.U32 R3, RZ, RZ, 0x1f ;  /* 0x0000001fff037424 */ /* 0x000fe200078e00ff */
[----:B------:R-:W-:Y:S02]  /*25ae0*/  MOV R2, 0x25b00 ;  /* 0x00025b0000027802 */ /* 0x000fe40000000f00 */
[----:B------:R-:W-:Y:S05]  /*25af0*/  CALL.REL.NOINC `($__internal_39_$__cuda_sm70_shflsync_idx_p) ;  /* 0x000014d000007944 */ /* 0x000fea0003c00000 */
[----:B------:R-:W-:Y:S01]  /*25b00*/  IMAD.MOV.U32 R249, RZ, RZ, R5 ;  /* 0x000000fffff97224 */ /* 0x000fe200078e0005 */
[----:B------:R-:W-:Y:S01]  /*25b10*/  MOV R9, R8 ;  /* 0x0000000800097202 */ /* 0x000fe20000000f00 */
[----:B------:R-:W-:Y:S01]  /*25b20*/  IMAD.MOV.U32 R6, RZ, RZ, RZ ;  /* 0x000000ffff067224 */ /* 0x000fe200078e00ff */
[----:B------:R-:W-:Y:S01]  /*25b30*/  MOV R5, R0 ;  /* 0x0000000000057202 */ /* 0x000fe20000000f00 */
[----:B------:R-:W-:Y:S01]  /*25b40*/  IMAD.MOV.U32 R3, RZ, RZ, 0x1f ;  /* 0x0000001fff037424 */ /* 0x000fe200078e00ff */
[----:B------:R-:W-:-:S02]  /*25b50*/  MOV R2, 0x25b70 ;  /* 0x00025b7000027802 */ /* 0x000fc40000000f00 */
[----:B------:R-:W-:Y:S05]  /*25b60*/  CALL.REL.NOINC `($__internal_39_$__cuda_sm70_shflsync_idx_p) ;  /* 0x0000146000007944 */ /* 0x000fea0003c00000 */
[----:B------:R-:W-:Y:S01]  /*25b70*/  MOV R10, R5 ;  /* 0x00000005000a7202 */ /* 0x000fe20000000f00 */
[----:B------:R-:W-:Y:S05]  /*25b80*/  BRA `(.L_x_2086) ;  /* 0xfffdaac000007947 */ /* 0x000fea000383ffff */
.L_x_1823:
[----:B------:R-:W-:Y:S01]  /*25b90*/  IMAD.MOV.U32 R9, RZ, RZ, R4 ;  /* 0x000000ffff097224 */ /* 0x000fe200078e0004 */
[----:B------:R-:W-:-:S02]  /*25ba0*/  MOV R3, 0x1f ;  /* 0x0000001f00037802 */ /* 0x000fc40000000f00 */
[----:B------:R-:W-:Y:S02]  /*25bb0*/  MOV R2, 0x25bd0 ;  /* 0x00025bd000027802 */ /* 0x000fe40000000f00 */
[----:B-123--:R-:W-:Y:S05]  /*25bc0*/  CALL.REL.NOINC `($__internal_39_$__cuda_sm70_shflsync_idx_p) ;  /* 0x0000140000007944 */ /* 0x00efea0003c00000 */
[----:B------:R-:W-:Y:S01]  /*25bd0*/  MOV R6, R5 ;  /* 0x0000000500067202 */ /* 0x000fe20000000f00 */
[----:B------:R-:W-:Y:S05]  /*25be0*/  BRA `(.L_x_1822) ;  /* 0xfffdaac000007947 */ /* 0x000fea000383ffff */
.L_x_1894:
[----:B------:R-:W-:Y:S01]  /*25bf0*/  IMAD.MOV.U32 R9, RZ, RZ, R12 ;  /* 0x000000ffff097224 */ /* 0x000fe200078e000c */
[----:B------:R-:W-:Y:S01]  /*25c00*/  MOV R5, RZ ;  /* 0x000000ff00057202 */ /* 0x000fe20000000f00 */
[----:B------:R-:W-:Y:S01]  /*25c10*/  IMAD.MOV.U32 R3, RZ, RZ, 0x181f ;  /* 0x0000181fff037424 */ /* 0x000fe200078e00ff */
[----:B------:R-:W-:Y:S02]  /*25c20*/  MOV R2, 0x25c40 ;  /* 0x00025c4000027802 */ /* 0x000fe40000000f00 */
[----:B-1---5:R-:W-:Y:S05]  /*25c30*/  CALL.REL.NOINC `($__internal_39_$__cuda_sm70_shflsync_idx_p) ;  /* 0x0000139000007944 */ /* 0x022fea0003c00000 */
[----:B------:R-:W-:Y:S01]  /*25c40*/  MOV R4, R5 ;  /* 0x0000000500047202 */ /* 0x000fe20000000f00 */
[----:B------:R-:W-:Y:S05]  /*25c50*/  BRA `(.L_x_2087) ;  /* 0xfffe41e000007947 */ /* 0x000fea000383ffff */
.L_x_1895:
[----:B------:R-:W-:Y:S01]  /*25c60*/  IMAD.MOV.U32 R9, RZ, RZ, R16 ;  /* 0x000000ffff097224 */ /* 0x000fe200078e0010 */
[----:B------:R-:W-:Y:S01]  /*25c70*/  MOV R5, RZ ;  /* 0x000000ff00057202 */ /* 0x000fe20000000f00 */
[----:B------:R-:W-:Y:S01]  /*25c80*/  IMAD.MOV.U32 R3, RZ, RZ, 0x181f ;  /* 0x0000181fff037424 */ /* 0x000fe200078e00ff */
[----:B------:R-:W-:Y:S02]  /*25c90*/  MOV R2, 0x25cb0 ;  /* 0x00025cb000027802 */ /* 0x000fe40000000f00 */
[----:B-123-5:R-:W-:Y:S05]  /*25ca0*/  CALL.REL.NOINC `($__internal_39_$__cuda_sm70_shflsync_idx_p) ;  /* 0x0000132000007944 */ /* 0x02efea0003c00000 */
[----:B------:R-:W-:Y:S01]  /*25cb0*/  MOV R2, R5 ;  /* 0x0000000500027202 */ /* 0x000fe20000000f00 */
[----:B------:R-:W-:Y:S05]  /*25cc0*/  BRA `(.L_x_2088) ;  /* 0xfffe419000007947 */ /* 0x000fea000383ffff */
.L_x_1898:
[----:B-1----:R-:W-:Y:S01]  /*25cd0*/  IMAD.MOV.U32 R9, RZ, RZ, R12 ;  /* 0x000000ffff097224 */ /* 0x002fe200078e000c */
[----:B------:R-:W-:Y:S01]  /*25ce0*/  MOV R5, 0x1 ;  /* 0x0000000100057802 */ /* 0x000fe20000000f00 */
[----:B------:R-:W-:Y:S01]  /*25cf0*/  IMAD.MOV.U32 R3, RZ, RZ, 0x181f ;  /* 0x0000181fff037424 */ /* 0x000fe200078e00ff */
[----:B------:R-:W-:-:S02]  /*25d00*/  MOV R2, 0x25d20 ;  /* 0x00025d2000027802 */ /* 0x000fc40000000f00 */
[----:B--2345:R-:W-:Y:S05]  /*25d10*/  CALL.REL.NOINC `($__internal_39_$__cuda_sm70_shflsync_idx_p) ;  /* 0x000012b000007944 */ /* 0x03cfea0003c00000 */
[----:B------:R-:W-:Y:S01]  /*25d20*/  IMAD.MOV.U32 R4, RZ, RZ, R5 ;  /* 0x000000ffff047224 */ /* 0x000fe200078e0005 */
[----:B------:R-:W-:Y:S01]  /*25d30*/  MOV R5, 0x1 ;  /* 0x0000000100057802 */ /* 0x000fe20000000f00 */
[----:B------:R-:W-:Y:S01]  /*25d40*/  IMAD.MOV.U32 R9, RZ, RZ, R16 ;  /* 0x000000ffff097224 */ /* 0x000fe200078e0010 */
[----:B------:R-:W-:-:S02]  /*25d50*/  MOV R3, 0x181f ;  /* 0x0000181f00037802 */ /* 0x000fc40000000f00 */
[----:B------:R-:W-:Y:S02]  /*25d60*/  MOV R2, 0x25d80 ;  /* 0x00025d8000027802 */ /* 0x000fe40000000f00 */
[----:B------:R-:W-:Y:S05]  /*25d70*/  CALL.REL.NOINC `($__internal_39_$__cuda_sm70_shflsync_idx_p) ;  /* 0x0000125000007944 */ /* 0x000fea0003c00000 */
[----:B------:R-:W-:Y:S01]  /*25d80*/  MOV R2, R5 ;  /* 0x0000000500027202 */ /* 0x000fe20000000f00 */
[----:B------:R-:W-:Y:S05]  /*25d90*/  BRA `(.L_x_2089) ;  /* 0xfffe429000007947 */ /* 0x000fea000383ffff */
.L_x_1901:
[----:B-1----:R-:W-:Y:S01]  /*25da0*/  IMAD.MOV.U32 R9, RZ, RZ, R12 ;  /* 0x000000ffff097224 */ /* 0x002fe200078e000c */
[----:B------:R-:W-:Y:S01]  /*25db0*/  MOV R5, 0x2 ;  /* 0x0000000200057802 */ /* 0x000fe20000000f00 */
[----:B------:R-:W-:Y:S01]  /*25dc0*/  IMAD.MOV.U32 R3, RZ, RZ, 0x181f ;  /* 0x0000181fff037424 */ /* 0x000fe200078e00ff */
[----:B------:R-:W-:Y:S02]  /*25dd0*/  MOV R2, 0x25df0 ;  /* 0x00025df000027802 */ /* 0x000fe40000000f00 */
[----:B--2345:R-:W-:Y:S05]  /*25de0*/  CALL.REL.NOINC `($__internal_39_$__cuda_sm70_shflsync_idx_p) ;  /* 0x000011e000007944 */ /* 0x03cfea0003c00000 */
[----:B------:R-:W-:Y:S01]  /*25df0*/  MOV R4, R5 ;  /* 0x0000000500047202 */ /* 0x000fe20000000f00 */
[----:B------:R-:W-:Y:S05]  /*25e00*/  BRA `(.L_x_2090) ;  /* 0xfffe43a000007947 */ /* 0x000fea000383ffff */
.L_x_1902:
[----:B-1----:R-:W-:Y:S01]  /*25e10*/  IMAD.MOV.U32 R9, RZ, RZ, R16 ;  /* 0x000000ffff097224 */ /* 0x002fe200078e0010 */
[----:B------:R-:W-:Y:S01]  /*25e20*/  MOV R5, 0x2 ;  /* 0x0000000200057802 */ /* 0x000fe20000000f00 */
[----:B------:R-:W-:Y:S01]  /*25e30*/  IMAD.MOV.U32 R3, RZ, RZ, 0x181f ;  /* 0x0000181fff037424 */ /* 0x000fe200078e00ff */
[----:B------:R-:W-:Y:S02]  /*25e40*/  MOV R2, 0x25e60 ;  /* 0x00025e6000027802 */ /* 0x000fe40000000f00 */
[----:B--2345:R-:W-:Y:S05]  /*25e50*/  CALL.REL.NOINC `($__internal_39_$__cuda_sm70_shflsync_idx_p) ;  /* 0x0000117000007944 */ /* 0x03cfea0003c00000 */
[----:B------:R-:W-:Y:S01]  /*25e60*/  MOV R2, R5 ;  /* 0x0000000500027202 */ /* 0x000fe20000000f00 */
[----:B------:R-:W-:Y:S05]  /*25e70*/  BRA `(.L_x_2091) ;  /* 0xfffe435000007947 */ /* 0x000fea000383ffff */
.L_x_1905:
[----:B--2---:R-:W-:Y:S01]  /*25e80*/  IMAD.MOV.U32 R9, RZ, RZ, R12 ;  /* 0x000000ffff097224 */ /* 0x004fe200078e000c */
[----:B------:R-:W-:Y:S01]  /*25e90*/  MOV R5, 0x3 ;  /* 0x0000000300057802 */ /* 0x000fe20000000f00 */
[----:B------:R-:W-:Y:S01]  /*25ea0*/  IMAD.MOV.U32 R3, RZ, RZ, 0x181f ;  /* 0x0000181fff037424 */ /* 0x000fe200078e00ff */
[----:B------:R-:W-:-:S02]  /*25eb0*/  MOV R2, 0x25ed0 ;  /* 0x00025ed000027802 */ /* 0x000fc40000000f00 */
[----:B-1-345:R-:W-:Y:S05]  /*25ec0*/  CALL.REL.NOINC `($__internal_39_$__cuda_sm70_shflsync_idx_p) ;  /* 0x0000110000007944 */ /* 0x03afea0003c00000 */
        /* <DEDUP_REMOVED lines=8> */
.L_x_2020:
[----:B------:R-:W-:Y:S01]  /*25f50*/  IMAD.MOV.U32 R2, RZ, RZ, R222 ;  /* 0x000000ffff027224 */ /* 0x000fe200078e00de */
[----:B------:R-:W-:Y:S02]  /*25f60*/  MOV R5, 0x2 ;  /* 0x0000000200057802 */ /* 0x000fe40000000f00 */
[----:B------:R-:W-:Y:S02]  /*25f70*/  MOV R3, 0x25f90 ;  /* 0x00025f9000037802 */ /* 0x000fe40000000f00 */
[----:B------:R-:W-:Y:S05]  /*25f80*/  CALL.REL.NOINC `($__internal_38_$__cuda_sm70_shflsync_bfly_p) ;  /* 0x00000ff000007944 */ /* 0x000fea0003c00000 */
[----:B------:R-:W-:Y:S01]  /*25f90*/  MOV R0, R5 ;  /* 0x0000000500007202 */ /* 0x000fe20000000f00 */
[----:B------:R-:W-:Y:S05]  /*25fa0*/  BRA `(.L_x_2093) ;  /* 0xffff9b5000007947 */ /* 0x000fea000383ffff */
.L_x_2021:
[----:B------:R-:W-:Y:S01]  /*25fb0*/  IMAD.MOV.U32 R2, RZ, RZ, R0 ;  /* 0x000000ffff027224 */ /* 0x000fe200078e0000 */
[----:B------:R-:W-:Y:S02]  /*25fc0*/  MOV R5, 0x1 ;  /* 0x0000000100057802 */ /* 0x000fe40000000f00 */
[----:B------:R-:W-:Y:S02]  /*25fd0*/  MOV R3, 0x25ff0 ;  /* 0x00025ff000037802 */ /* 0x000fe40000000f00 */
[----:B-1----:R-:W-:Y:S05]  /*25fe0*/  CALL.REL.NOINC `($__internal_38_$__cuda_sm70_shflsync_bfly_p) ;  /* 0x00000f9000007944 */ /* 0x002fea0003c00000 */
[----:B------:R-:W-:Y:S01]  /*25ff0*/  FADD.FTZ R0, R0, R5 ;  /* 0x0000000500007221 */ /* 0x000fe20000010000 */
[----:B------:R-:W-:Y:S02]  /*26000*/  MOV R2, R228 ;  /* 0x000000e400027202 */ /* 0x000fe40000000f00 */
[----:B------:R-:W-:-:S02]  /*26010*/  MOV R5, 0x2 ;  /* 0x0000000200057802 */ /* 0x000fc40000000f00 */
[----:B------:R-:W-:Y:S02]  /*26020*/  MOV R3, 0x26040 ;  /* 0x0002604000037802 */ /* 0x000fe40000000f00 */
[----:B------:R-:W-:Y:S05]  /*26030*/  CALL.REL.NOINC `($__internal_38_$__cuda_sm70_shflsync_bfly_p) ;  /* 0x00000f4000007944 */ /* 0x000fea0003c00000 */
[----:B------:R-:W-:Y:S01]  /*26040*/  FADD.FTZ R4, R228, R5 ;  /* 0x00000005e4047221 */ /* 0x000fe20000010000 */
[----:B------:R-:W-:Y:S02]  /*26050*/  MOV R5, 0x1 ;  /* 0x0000000100057802 */ /* 0x000fe40000000f00 */
[----:B------:R-:W-:Y:S02]  /*26060*/  MOV R3, 0x26090 ;  /* 0x0002609000037802 */ /* 0x000fe40000000f00 */
[----:B------:R-:W-:Y:S02]  /*26070*/  MOV R2, R4 ;  /* 0x0000000400027202 */ /* 0x000fe40000000f00 */
[----:B------:R-:W-:Y:S05]  /*26080*/  CALL.REL.NOINC `($__internal_38_$__cuda_sm70_shflsync_bfly_p) ;  /* 0x00000ef000007944 */ /* 0x000fea0003c00000 */
[----:B------:R-:W-:Y:S01]  /*26090*/  MOV R3, R5 ;  /* 0x0000000500037202 */ /* 0x000fe20000000f00 */
[----:B------:R-:W-:Y:S05]  /*260a0*/  BRA `(.L_x_2094) ;  /* 0xffff9ac000007947 */ /* 0x000fea000383ffff */
.L_x_2028:
[----:B--234-:R-:W-:Y:S01]  /*260b0*/  IMAD.MOV.U32 R9, RZ, RZ, R14 ;  /* 0x000000ffff097224 */ /* 0x01cfe200078e000e */
[----:B------:R-:W-:Y:S01]  /*260c0*/  MOV R5, RZ ;  /* 0x000000ff00057202 */ /* 0x000fe20000000f00 */
[----:B------:R-:W-:Y:S01]  /*260d0*/  IMAD.MOV.U32 R3, RZ, RZ, 0x181f ;  /* 0x0000181fff037424 */ /* 0x000fe200078e00ff */
[----:B------:R-:W-:Y:S02]  /*260e0*/  MOV R2, 0x26100 ;  /* 0x0002610000027802 */ /* 0x000fe40000000f00 */
[----:B-1----:R-:W-:Y:S05]  /*260f0*/  CALL.REL.NOINC `($__internal_39_$__cuda_sm70_shflsync_idx_p) ;  /* 0x00000ed000007944 */ /* 0x002fea0003c00000 */
[----:B------:R-:W-:Y:S01]  /*26100*/  MOV R4, R5 ;  /* 0x0000000500047202 */ /* 0x000fe20000000f00 */
[----:B------:R-:W-:Y:S05]  /*26110*/  BRA `(.L_x_2095) ;  /* 0xffffb6c000007947 */ /* 0x000fea000383ffff */
.L_x_2029:
[----:B------:R-:W-:Y:S01]  /*26120*/  IMAD.MOV.U32 R9, RZ, RZ, R15 ;  /* 0x000000ffff097224 */ /* 0x000fe200078e000f */
[----:B------:R-:W-:Y:S01]  /*26130*/  MOV R5, RZ ;  /* 0x000000ff00057202 */ /* 0x000fe20000000f00 */
[----:B------:R-:W-:Y:S01]  /*26140*/  IMAD.MOV.U32 R3, RZ, RZ, 0x181f ;  /* 0x0000181fff037424 */ /* 0x000fe200078e00ff */
[----:B------:R-:W-:-:S02]  /*26150*/  MOV R2, 0x26170 ;  /* 0x0002617000027802 */ /* 0x000fc40000000f00 */
[----:B-123--:R-:W-:Y:S05]  /*26160*/  CALL.REL.NOINC `($__internal_39_$__cuda_sm70_shflsync_idx_p) ;  /* 0x00000e6000007944 */ /* 0x00efea0003c00000 */
[----:B------:R-:W-:Y:S01]  /*26170*/  MOV R2, R5 ;  /* 0x0000000500027202 */ /* 0x000fe20000000f00 */
[----:B------:R-:W-:Y:S05]  /*26180*/  BRA `(.L_x_2096) ;  /* 0xffffb67000007947 */ /* 0x000fea000383ffff */
.L_x_2032:
[----:B--2---:R-:W-:Y:S01]  /*26190*/  IMAD.MOV.U32 R9, RZ, RZ, R14 ;  /* 0x000000ffff097224 */ /* 0x004fe200078e000e */
[----:B------:R-:W-:Y:S01]  /*261a0*/  MOV R5, 0x1 ;  /* 0x0000000100057802 */ /* 0x000fe20000000f00 */
[----:B------:R-:W-:Y:S01]  /*261b0*/  IMAD.MOV.U32 R3, RZ, RZ, 0x181f ;  /* 0x0000181fff037424 */ /* 0x000fe200078e00ff */
[----:B------:R-:W-:-:S02]  /*261c0*/  MOV R2, 0x261e0 ;  /* 0x000261e000027802 */ /* 0x000fc40000000f00 */
[----:B-1-34-:R-:W-:Y:S05]  /*261d0*/  CALL.REL.NOINC `($__internal_39_$__cuda_sm70_shflsync_idx_p) ;  /* 0x00000df000007944 */ /* 0x01afea0003c00000 */
        /* <DEDUP_REMOVED lines=8> */
.L_x_2035:
[----:B--2---:R-:W-:Y:S01]  /*26260*/  IMAD.MOV.U32 R9, RZ, RZ, R14 ;  /* 0x000000ffff097224 */ /* 0x004fe200078e000e */
[----:B------:R-:W-:Y:S01]  /*26270*/  MOV R5, 0x2 ;  /* 0x0000000200057802 */ /* 0x000fe20000000f00 */
[----:B------:R-:W-:Y:S01]  /*26280*/  IMAD.MOV.U32 R3, RZ, RZ, 0x181f ;  /* 0x0000181fff037424 */ /* 0x000fe200078e00ff */
[----:B------:R-:W-:Y:S02]  /*26290*/  MOV R2, 0x262b0 ;  /* 0x000262b000027802 */ /* 0x000fe40000000f00 */
[----:B-1-34-:R-:W-:Y:S05]  /*262a0*/  CALL.REL.NOINC `($__internal_39_$__cuda_sm70_shflsync_idx_p) ;  /* 0x00000d2000007944 */ /* 0x01afea0003c00000 */
[----:B------:R-:W-:Y:S01]  /*262b0*/  MOV R4, R5 ;  /* 0x0000000500047202 */ /* 0x000fe20000000f00 */
[----:B------:R-:W-:Y:S05]  /*262c0*/  BRA `(.L_x_2098) ;  /* 0xffffb88000007947 */ /* 0x000fea000383ffff */
.L_x_2036:
[----:B--2---:R-:W-:Y:S01]  /*262d0*/  IMAD.MOV.U32 R9, RZ, RZ, R15 ;  /* 0x000000ffff097224 */ /* 0x004fe200078e000f */
[----:B------:R-:W-:Y:S01]  /*262e0*/  MOV R5, 0x2 ;  /* 0x0000000200057802 */ /* 0x000fe20000000f00 */
[----:B------:R-:W-:Y:S01]  /*262f0*/  IMAD.MOV.U32 R3, RZ, RZ, 0x181f ;  /* 0x0000181fff037424 */ /* 0x000fe200078e00ff */
[----:B------:R-:W-:Y:S02]  /*26300*/  MOV R2, 0x26320 ;  /* 0x0002632000027802 */ /* 0x000fe40000000f00 */
[----:B-1-34-:R-:W-:Y:S05]  /*26310*/  CALL.REL.NOINC `($__internal_39_$__cuda_sm70_shflsync_idx_p) ;  /* 0x00000cb000007944 */ /* 0x01afea0003c00000 */
[----:B------:R-:W-:Y:S01]  /*26320*/  MOV R2, R5 ;  /* 0x0000000500027202 */ /* 0x000fe20000000f00 */
[----:B------:R-:W-:Y:S05]  /*26330*/  BRA `(.L_x_2099) ;  /* 0xffffb83000007947 */ /* 0x000fea000383ffff */
.L_x_2039:
[----:B---3--:R-:W-:Y:S01]  /*26340*/  IMAD.MOV.U32 R9, RZ, RZ, R14 ;  /* 0x000000ffff097224 */ /* 0x008fe200078e000e */
[----:B------:R-:W-:Y:S01]  /*26350*/  MOV R5, 0x3 ;  /* 0x0000000300057802 */ /* 0x000fe20000000f00 */
[----:B------:R-:W-:Y:S01]  /*26360*/  IMAD.MOV.U32 R3, RZ, RZ, 0x181f ;  /* 0x0000181fff037424 */ /* 0x000fe200078e00ff */
[----:B----4-:R-:W-:-:S02]  /*26370*/  MOV R2, 0x26390 ;  /* 0x0002639000027802 */ /* 0x010fc40000000f00 */
[----:B-12---:R-:W-:Y:S05]  /*26380*/  CALL.REL.NOINC `($__internal_39_$__cuda_sm70_shflsync_idx_p) ;  /* 0x00000c4000007944 */ /* 0x006fea0003c00000 */
        /* <DEDUP_REMOVED lines=8> */
.L_x_2041:
[----:B------:R-:W-:Y:S01]  /*26410*/  IMAD.MOV.U32 R9, RZ, RZ, R16 ;  /* 0x000000ffff097224 */ /* 0x000fe200078e0010 */
[----:B------:R-:W-:Y:S01]  /*26420*/  MOV R5, RZ ;  /* 0x000000ff00057202 */ /* 0x000fe20000000f00 */
[----:B------:R-:W-:Y:S01]  /*26430*/  IMAD.MOV.U32 R3, RZ, RZ, 0x1c1f ;  /* 0x00001c1fff037424 */ /* 0x000fe200078e00ff */
[----:B------:R-:W-:Y:S02]  /*26440*/  MOV R2, 0x26460 ;  /* 0x0002646000027802 */ /* 0x000fe40000000f00 */
[----:B------:R-:W-:Y:S05]  /*26450*/  CALL.REL.NOINC `($__internal_39_$__cuda_sm70_shflsync_idx_p) ;  /* 0x00000b7000007944 */ /* 0x000fea0003c00000 */
[----:B------:R-:W-:Y:S01]  /*26460*/  MOV R4, R5 ;  /* 0x0000000500047202 */ /* 0x000fe20000000f00 */
[----:B------:R-:W-:Y:S05]  /*26470*/  BRA `(.L_x_2101) ;  /* 0xffffbbf000007947 */ /* 0x000fea000383ffff */
.L_x_2042:
[----:B------:R-:W-:Y:S01]  /*26480*/  IMAD.MOV.U32 R9, RZ, RZ, R17 ;  /* 0x000000ffff097224 */ /* 0x000fe200078e0011 */
[----:B------:R-:W-:Y:S01]  /*26490*/  MOV R5, RZ ;  /* 0x000000ff00057202 */ /* 0x000fe20000000f00 */
[----:B------:R-:W-:Y:S01]  /*264a0*/  IMAD.MOV.U32 R3, RZ, RZ, 0x1c1f ;  /* 0x00001c1fff037424 */ /* 0x000fe200078e00ff */
[----:B------:R-:W-:Y:S02]  /*264b0*/  MOV R2, 0x264d0 ;  /* 0x000264d000027802 */ /* 0x000fe40000000f00 */
[----:B-12---:R-:W-:Y:S05]  /*264c0*/  CALL.REL.NOINC `($__internal_39_$__cuda_sm70_shflsync_idx_p) ;  /* 0x00000b0000007944 */ /* 0x006fea0003c00000 */
[----:B------:R-:W-:Y:S01]  /*264d0*/  MOV R0, R5 ;  /* 0x0000000500007202 */ /* 0x000fe20000000f00 */
[----:B------:R-:W-:Y:S05]  /*264e0*/  BRA `(.L_x_2102) ;  /* 0xffffbba000007947 */ /* 0x000fea000383ffff */
.L_x_2045:
[----:B-1----:R-:W-:Y:S01]  /*264f0*/  IMAD.MOV.U32 R9, RZ, RZ, R16 ;  /* 0x000000ffff097224 */ /* 0x002fe200078e0010 */
[----:B------:R-:W-:Y:S01]  /*26500*/  MOV R5, 0x1 ;  /* 0x0000000100057802 */ /* 0x000fe20000000f00 */
[----:B------:R-:W-:Y:S01]  /*26510*/  IMAD.MOV.U32 R3, RZ, RZ, 0x1c1f ;  /* 0x00001c1fff037424 */ /* 0x000fe200078e00ff */
[----:B------:R-:W-:-:S02]  /*26520*/  MOV R2, 0x26540 ;  /* 0x0002654000027802 */ /* 0x000fc40000000f00 */
[----:B--234-:R-:W-:Y:S05]  /*26530*/  CALL.REL.NOINC `($__internal_39_$__cuda_sm70_shflsync_idx_p) ;  /* 0x00000a9000007944 */ /* 0x01cfea0003c00000 */
        /* <DEDUP_REMOVED lines=8> */
.L_x_2049:
[----:B------:R-:W-:Y:S01]  /*265c0*/  IMAD.MOV.U32 R9, RZ, RZ, R12 ;  /* 0x000000ffff097224 */ /* 0x000fe200078e000c */
[----:B------:R-:W-:Y:S01]  /*265d0*/  MOV R5, RZ ;  /* 0x000000ff00057202 */ /* 0x000fe20000000f00 */
[----:B------:R-:W-:Y:S01]  /*265e0*/  IMAD.MOV.U32 R3, RZ, RZ, 0x181f ;  /* 0x0000181fff037424 */ /* 0x000fe200078e00ff */
[----:B------:R-:W-:Y:S02]  /*265f0*/  MOV R2, 0x26610 ;  /* 0x0002661000027802 */ /* 0x000fe40000000f00 */
[----:B------:R-:W-:Y:S05]  /*26600*/  CALL.REL.NOINC `($__internal_39_$__cuda_sm70_shflsync_idx_p) ;  /* 0x000009c000007944 */ /* 0x000fea0003c00000 */
[----:B------:R-:W-:Y:S01]  /*26610*/  MOV R4, R5 ;  /* 0x0000000500047202 */ /* 0x000fe20000000f00 */
[----:B------:R-:W-:Y:S05]  /*26620*/  BRA `(.L_x_2104) ;  /* 0xffffdb8000007947 */ /* 0x000fea000383ffff */
.L_x_2050:
[----:B------:R-:W-:Y:S01]  /*26630*/  IMAD.MOV.U32 R9, RZ, RZ, R15 ;  /* 0x000000ffff097224 */ /* 0x000fe200078e000f */
[----:B------:R-:W-:Y:S01]  /*26640*/  MOV R5, RZ ;  /* 0x000000ff00057202 */ /* 0x000fe20000000f00 */
[----:B------:R-:W-:Y:S01]  /*26650*/  IMAD.MOV.U32 R3, RZ, RZ, 0x181f ;  /* 0x0000181fff037424 */ /* 0x000fe200078e00ff */
[----:B------:R-:W-:Y:S02]  /*26660*/  MOV R2, 0x26680 ;  /* 0x0002668000027802 */ /* 0x000fe40000000f00 */
[----:B-12---:R-:W-:Y:S05]  /*26670*/  CALL.REL.NOINC `($__internal_39_$__cuda_sm70_shflsync_idx_p) ;  /* 0x0000095000007944 */ /* 0x006fea0003c00000 */
[----:B------:R-:W-:Y:S01]  /*26680*/  MOV R2, R5 ;  /* 0x0000000500027202 */ /* 0x000fe20000000f00 */
[----:B------:R-:W-:Y:S05]  /*26690*/  BRA `(.L_x_2105) ;  /* 0xffffdb3000007947 */ /* 0x000fea000383ffff */
.L_x_2053:
[----:B--2---:R-:W-:Y:S01]  /*266a0*/  IMAD.MOV.U32 R9, RZ, RZ, R12 ;  /* 0x000000ffff097224 */ /* 0x004fe200078e000c */
[----:B------:R-:W-:Y:S01]  /*266b0*/  MOV R5, 0x1 ;  /* 0x0000000100057802 */ /* 0x000fe20000000f00 */
[----:B------:R-:W-:Y:S01]  /*266c0*/  IMAD.MOV.U32 R3, RZ, RZ, 0x181f ;  /* 0x0000181fff037424 */ /* 0x000fe200078e00ff */
[----:B----4-:R-:W-:-:S02]  /*266d0*/  MOV R2, 0x266f0 ;  /* 0x000266f000027802 */ /* 0x010fc40000000f00 */
[----:B-1-3--:R-:W-:Y:S05]  /*266e0*/  CALL.REL.NOINC `($__internal_39_$__cuda_sm70_shflsync_idx_p) ;  /* 0x000008e000007944 */ /* 0x00afea0003c00000 */
        /* <DEDUP_REMOVED lines=8> */
.L_x_2056:
[----:B-1----:R-:W-:Y:S01]  /*26770*/  IMAD.MOV.U32 R9, RZ, RZ, R12 ;  /* 0x000000ffff097224 */ /* 0x002fe200078e000c */
[----:B------:R-:W-:Y:S01]  /*26780*/  MOV R5, 0x2 ;  /* 0x0000000200057802 */ /* 0x000fe20000000f00 */
[----:B------:R-:W-:Y:S01]  /*26790*/  IMAD.MOV.U32 R3, RZ, RZ, 0x181f ;  /* 0x0000181fff037424 */ /* 0x000fe200078e00ff */
[----:B----4-:R-:W-:Y:S02]  /*267a0*/  MOV R2, 0x267c0 ;  /* 0x000267c000027802 */ /* 0x010fe40000000f00 */
[----:B--23--:R-:W-:Y:S05]  /*267b0*/  CALL.REL.NOINC `($__internal_39_$__cuda_sm70_shflsync_idx_p) ;  /* 0x0000081000007944 */ /* 0x00cfea0003c00000 */
[----:B------:R-:W-:Y:S01]  /*267c0*/  MOV R4, R5 ;  /* 0x0000000500047202 */ /* 0x000fe20000000f00 */
[----:B------:R-:W-:Y:S05]  /*267d0*/  BRA `(.L_x_2107) ;  /* 0xffffdd5000007947 */ /* 0x000fea000383ffff */
.L_x_2057:
[----:B------:R-:W-:Y:S01]  /*267e0*/  IMAD.MOV.U32 R9, RZ, RZ, R15 ;  /* 0x000000ffff097224 */ /* 0x000fe200078e000f */
[----:B------:R-:W-:Y:S01]  /*267f0*/  MOV R5, 0x2 ;  /* 0x0000000200057802 */ /* 0x000fe20000000f00 */
[----:B------:R-:W-:Y:S01]  /*26800*/  IMAD.MOV.U32 R3, RZ, RZ, 0x181f ;  /* 0x0000181fff037424 */ /* 0x000fe200078e00ff */
[----:B----4-:R-:W-:Y:S02]  /*26810*/  MOV R2, 0x26830 ;  /* 0x0002683000027802 */ /* 0x010fe40000000f00 */
[----:B-123--:R-:W-:Y:S05]  /*26820*/  CALL.REL.NOINC `($__internal_39_$__cuda_sm70_shflsync_idx_p) ;  /* 0x000007a000007944 */ /* 0x00efea0003c00000 */
[----:B------:R-:W-:Y:S01]  /*26830*/  MOV R2, R5 ;  /* 0x0000000500027202 */ /* 0x000fe20000000f00 */
[----:B------:R-:W-:Y:S05]  /*26840*/  BRA `(.L_x_2108) ;  /* 0xffffdd0000007947 */ /* 0x000fea000383ffff */
.L_x_2060:
        /* <DEDUP_REMOVED lines=13> */
.L_x_2062:
[----:B------:R-:W-:Y:S01]  /*26920*/  IMAD.MOV.U32 R9, RZ, RZ, R114 ;  /* 0x000000ffff097224 */ /* 0x000fe200078e0072 */
[----:B------:R-:W-:Y:S01]  /*26930*/  MOV R5, RZ ;  /* 0x000000ff00057202 */ /* 0x000fe20000000f00 */
[----:B------:R-:W-:Y:S01]  /*26940*/  IMAD.MOV.U32 R3, RZ, RZ, 0x1f ;  /* 0x0000001fff037424 */ /* 0x000fe200078e00ff */
[----:B------:R-:W-:Y:S02]  /*26950*/  MOV R2, 0x26970 ;  /* 0x0002697000027802 */ /* 0x000fe40000000f00 */
[----:B----4-:R-:W-:Y:S05]  /*26960*/  CALL.REL.NOINC `($__internal_39_$__cuda_sm70_shflsync_idx_p) ;  /* 0x0000066000007944 */ /* 0x010fea0003c00000 */
[----:B------:R-:W-:Y:S01]  /*26970*/  MOV R10, R5 ;  /* 0x00000005000a7202 */ /* 0x000fe20000000f00 */
[----:B------:R-:W-:Y:S05]  /*26980*/  BRA `(.L_x_2110) ;  /* 0xffffdf5000007947 */ /* 0x000fea000383ffff */
.L_x_2063:
[----:B------:R-:W-:Y:S01]  /*26990*/  IMAD.MOV.U32 R9, RZ, RZ, R114 ;  /* 0x000000ffff097224 */ /* 0x000fe200078e0072 */
[----:B------:R-:W-:Y:S01]  /*269a0*/  MOV R5, 0x1 ;  /* 0x0000000100057802 */ /* 0x000fe20000000f00 */
[----:B------:R-:W-:Y:S01]  /*269b0*/  IMAD.MOV.U32 R3, RZ, RZ, 0x1f ;  /* 0x0000001fff037424 */ /* 0x000fe200078e00ff */
[----:B------:R-:W-:Y:S02]  /*269c0*/  MOV R2, 0x269e0 ;  /* 0x000269e000027802 */ /* 0x000fe40000000f00 */
[----:B-12-4-:R-:W-:Y:S05]  /*269d0*/  CALL.REL.NOINC `($__internal_39_$__cuda_sm70_shflsync_idx_p) ;  /* 0x000005f000007944 */ /* 0x016fea0003c00000 */
[----:B------:R-:W-:Y:S01]  /*269e0*/  MOV R8, R5 ;  /* 0x0000000500087202 */ /* 0x000fe20000000f00 */
[----:B------:R-:W-:Y:S05]  /*269f0*/  BRA `(.L_x_2111) ;  /* 0xffffdf0000007947 */ /* 0x000fea000383ffff */
.L_x_2064:
[----:B------:R-:W-:Y:S02]  /*26a00*/  MOV R2, 0x1 ;  /* 0x0000000100027802 */ /* 0x000fe40000000f00 */
[----:B------:R-:W-:-:S02]  /*26a10*/  MOV R3, 0x26a30 ;  /* 0x00026a3000037802 */ /* 0x000fc40000000f00 */
[----:B-123--:R-:W-:Y:S05]  /*26a20*/  CALL.REL.NOINC `($__internal_40_$__cuda_sm70_shflsync_up_p) ;  /* 0x000005f000007944 */ /* 0x00efea0003c00000 */
[----:B------:R-:W-:Y:S05]  /*26a30*/  BRA `(.L_x_2112) ;  /* 0xffffdfe000007947 */ /* 0x000fea000383ffff */
.L_x_2065:
[----:B------:R-:W-:Y:S02]  /*26a40*/  MOV R2, 0x2 ;  /* 0x0000000200027802 */ /* 0x000fe40000000f00 */
[----:B------:R-:W-:-:S02]  /*26a50*/  MOV R3, 0x26a70 ;  /* 0x00026a7000037802 */ /* 0x000fc40000000f00 */
[----:B-12---:R-:W-:Y:S05]  /*26a60*/  CALL.REL.NOINC `($__internal_40_$__cuda_sm70_shflsync_up_p) ;  /* 0x000005b000007944 */ /* 0x006fea0003c00000 */
[----:B------:R-:W-:Y:S01]  /*26a70*/  SEL R3, R4, RZ, P1 ;  /* 0x000000ff04037207 */ /* 0x000fe20000800000 */
[----:B------:R-:W-:-:S04]  /*26a80*/  IMAD.MOV.U32 R2, RZ, RZ, 0x4 ;  /* 0x00000004ff027424 */ /* 0x000fc800078e00ff */
[----:B------:R-:W-:Y:S01]  /*26a90*/  IMAD.IADD R0, R0, 0x1, R3 ;  /* 0x0000000100007824 */ /* 0x000fe200078e0203 */
[----:B------:R-:W-:Y:S02]  /*26aa0*/  MOV R3, 0x26ac0 ;  /* 0x00026ac000037802 */ /* 0x000fe40000000f00 */
        /* <DEDUP_REMOVED lines=20> */
.L_x_2069:
[----:B------:R-:W-:Y:S02]  /*26bf0*/  MOV R2, 0x1 ;  /* 0x0000000100027802 */ /* 0x000fe40000000f00 */
[----:B------:R-:W-:Y:S02]  /*26c00*/  MOV R3, 0x26c20 ;  /* 0x00026c2000037802 */ /* 0x000fe40000000f00 */
[----:B------:R-:W-:Y:S05]  /*26c10*/  CALL.REL.NOINC `($__internal_40_$__cuda_sm70_shflsync_up_p) ;  /* 0x0000040000007944 */ /* 0x000fea0003c00000 */
[----:B------:R-:W-:Y:S01]  /*26c20*/  MOV R2, R4 ;  /* 0x0000000400027202 */ /* 0x000fe20000000f00 */
[----:B------:R-:W-:Y:S05]  /*26c30*/  BRA `(.L_x_2114) ;  /* 0xffffe03000007947 */ /* 0x000fea000383ffff */
.L_x_2070:
[----:B------:R-:W-:Y:S02]  /*26c40*/  MOV R2, 0x2 ;  /* 0x0000000200027802 */ /* 0x000fe40000000f00 */
        /* <DEDUP_REMOVED lines=26> */
.L_x_2072:
[----:B------:R-:W-:Y:S02]  /*26df0*/  SEL R0, RZ, 0x1, P0 ;  /* 0x00000001ff007807 */ /* 0x000fe40000000000 */
[----:B------:R-:W-:Y:S02]  /*26e00*/  MOV R2, 0x26e20 ;  /* 0x00026e2000027802 */ /* 0x000fe40000000f00 */
[----:B---3--:R-:W-:Y:S05]  /*26e10*/  CALL.REL.NOINC `($__internal_41_$__cuda_sm70_votesync_ballot) ;  /* 0x0000027000007944 */ /* 0x008fea0003c00000 */
[----:B------:R-:W-:Y:S01]  /*26e20*/  MOV R11, R0 ;  /* 0x00000000000b7202 */ /* 0x000fe20000000f00 */
[----:B------:R-:W-:Y:S05]  /*26e30*/  BRA `(.L_x_2116) ;  /* 0xffffdfc000007947 */ /* 0x000fea000383ffff */
.L_x_2073:
[----:B------:R-:W-:Y:S01]  /*26e40*/  IMAD.MOV.U32 R9, RZ, RZ, R6 ;  /* 0x000000ffff097224 */ /* 0x000fe200078e0006 */
[----:B------:R-:W-:Y:S01]  /*26e50*/  MOV R5, R0 ;  /* 0x0000000000057202 */ /* 0x000fe20000000f00 */
[----:B------:R-:W-:Y:S01]  /*26e60*/  IMAD.MOV.U32 R3, RZ, RZ, 0x1f ;  /* 0x0000001fff037424 */ /* 0x000fe200078e00ff */
[----:B------:R-:W-:Y:S02]  /*26e70*/  MOV R2, 0x26e90 ;  /* 0x00026e9000027802 */ /* 0x000fe40000000f00 */
[----:B---3--:R-:W-:Y:S05]  /*26e80*/  CALL.REL.NOINC `($__internal_39_$__cuda_sm70_shflsync_idx_p) ;  /* 0x0000014000007944 */ /* 0x008fea0003c00000 */
[----:B------:R-:W-:Y:S01]  /*26e90*/  IMAD.MOV.U32 R8, RZ, RZ, R5 ;  /* 0x000000ffff087224 */ /* 0x000fe200078e0005 */
[----:B------:R-:W-:Y:S01]  /*26ea0*/  MOV R5, R0 ;  /* 0x0000000000057202 */ /* 0x000fe20000000f00 */
[----:B------:R-:W-:Y:S01]  /*26eb0*/  IMAD.MOV.U32 R9, RZ, RZ, R7 ;  /* 0x000000ffff097224 */ /* 0x000fe200078e0007 */
[----:B------:R-:W-:-:S02]  /*26ec0*/  MOV R3, 0x1f ;  /* 0x0000001f00037802 */ /* 0x000fc40000000f00 */
[----:B------:R-:W-:Y:S02]  /*26ed0*/  MOV R2, 0x26ef0 ;  /* 0x00026ef000027802 */ /* 0x000fe40000000f00 */
[----:B------:R-:W-:Y:S05]  /*26ee0*/  CALL.REL.NOINC `($__internal_39_$__cuda_sm70_shflsync_idx_p) ;  /* 0x000000e000007944 */ /* 0x000fea0003c00000 */
[----:B------:R-:W-:Y:S01]  /*26ef0*/  MOV R7, R5 ;  /* 0x0000000500077202 */ /* 0x000fe20000000f00 */
[----:B------:R-:W-:Y:S05]  /*26f00*/  BRA `(.L_x_2117) ;  /* 0xffffdf4000007947 */ /* 0x000fea000383ffff */
.L_x_2076:
[----:B------:R-:W-:Y:S01]  /*26f10*/  IMAD.MOV.U32 R9, RZ, RZ, R4 ;  /* 0x000000ffff097224 */ /* 0x000fe200078e0004 */
[----:B------:R-:W-:Y:S01]  /*26f20*/  MOV R5, R0 ;  /* 0x0000000000057202 */ /* 0x000fe20000000f00 */
[----:B------:R-:W-:Y:S01]  /*26f30*/  IMAD.MOV.U32 R3, RZ, RZ, 0x1f ;  /* 0x0000001fff037424 */ /* 0x000fe200078e00ff */
[----:B------:R-:W-:Y:S02]  /*26f40*/  MOV R2, 0x26f60 ;  /* 0x00026f6000027802 */ /* 0x000fe40000000f00 */
[----:B--234-:R-:W-:Y:S05]  /*26f50*/  CALL.REL.NOINC `($__internal_39_$__cuda_sm70_shflsync_idx_p) ;  /* 0x0000007000007944 */ /* 0x01cfea0003c00000 */
[----:B------:R-:W-:Y:S01]  /*26f60*/  MOV R13, R5 ;  /* 0x00000005000d7202 */ /* 0x000fe20000000f00 */
[----:B------:R-:W-:Y:S05]  /*26f70*/  BRA `(.L_x_2075) ;  /* 0xffffdf3000007947 */ /* 0x000fea000383ffff */
        .weak           $__internal_38_$__cuda_sm70_shflsync_bfly_p
        .type           $__internal_38_$__cuda_sm70_shflsync_bfly_p,@function
        .size           $__internal_38_$__cuda_sm70_shflsync_bfly_p,($__internal_39_$__cuda_sm70_shflsync_idx_p - $__internal_38_$__cuda_sm70_shflsync_bfly_p)
$__internal_38_$__cuda_sm70_shflsync_bfly_p:
[----:B------:R-:W-:Y:S04]  /*26f80*/  WARPSYNC R6 ;  /* 0x0000000600007348 */ /* 0x000fe80003800000 */
[----:B------:R1:W2:Y:S02]  /*26f90*/  SHFL.BFLY PT, R5, R2, R5, R7 ;  /* 0x0c00000502057389 */ /* 0x0002a400000e0007 */
[----:B-1----:R-:W-:-:S02]  /*26fa0*/  MOV R2, R3 ;  /* 0x0000000300027202 */ /* 0x002fc40000000f00 */
[----:B------:R-:W-:-:S04]  /*26fb0*/  MOV R3, 0x0 ;  /* 0x0000000000037802 */ /* 0x000fc80000000f00 */
[----:B--2---:R-:W-:Y:S05]  /*26fc0*/  RET.REL.NODEC R2 `(_ZN7cutlass13device_kernelIN5flash19enable_sm80_to_sm89INS1_16FlashAttnFwdSm80INS1_25CollectiveMainloopFwdSm80ILi8ELi1ELb0EN4cute5tupleIJNS5_1CILi128EEENS7_ILi48EEENS7_ILi256EEEEEELi256ENS_6half_tEfNS_4arch4Sm80ELb0ELb1ELb0ELb1ELb0ELb1ELb1ELb1EEENS1_21CollectiveEpilogueFwdINS6_IJS8_SA_S9_EEENS6_IJNS7_ILi1EEESI_SI_EEESC_SE_Li256ELb1ELb1ELb1ELb0EEENS1_36VarlenDynamicPersistentTileSchedulerILi128ELi48ELi256ELi256ELb1ELb1ELb0ELb1ELb0ELb1EEEEEEEEEvNT_6ParamsE) ;  /* 0xfffd903002007950 */ /* 0x004fea0003c3ffff */
        .weak           $__internal_39_$__cuda_sm70_shflsync_idx_p
        .type           $__internal_39_$__cuda_sm70_shflsync_idx_p,@function
        .size           $__internal_39_$__cuda_sm70_shflsync_idx_p,($__internal_40_$__cuda_sm70_shflsync_up_p - $__internal_39_$__cuda_sm70_shflsync_idx_p)
$__internal_39_$__cuda_sm70_shflsync_idx_p:
[----:B------:R-:W-:-:S04]  /*26fd0*/  MOV R115, 0xffffffff ;  /* 0xffffffff00737802 */ /* 0x000fc80000000f00 */
[----:B------:R-:W-:Y:S04]  /*26fe0*/  WARPSYNC R115 ;  /* 0x0000007300007348 */ /* 0x000fe80003800000 */
[----:B------:R1:W2:Y:S02]  /*26ff0*/  SHFL.IDX PT, R5, R9, R5, R3 ;  /* 0x0000000509057389 */ /* 0x0002a400000e0003 */
[----:B-1----:R-:W-:-:S04]  /*27000*/  MOV R3, 0x0 ;  /* 0x0000000000037802 */ /* 0x002fc80000000f00 */
[----:B--2---:R-:W-:Y:S05]  /*27010*/  RET.REL.NODEC R2 `(_ZN7cutlass13device_kernelIN5flash19enable_sm80_to_sm89INS1_16FlashAttnFwdSm80INS1_25CollectiveMainloopFwdSm80ILi8ELi1ELb0EN4cute5tupleIJNS5_1CILi128EEENS7_ILi48EEENS7_ILi256EEEEEELi256ENS_6half_tEfNS_4arch4Sm80ELb0ELb1ELb0ELb1ELb0ELb1ELb1ELb1EEENS1_21CollectiveEpilogueFwdINS6_IJS8_SA_S9_EEENS6_IJNS7_ILi1EEESI_SI_EEESC_SE_Li256ELb1ELb1ELb1ELb0EEENS1_36VarlenDynamicPersistentTileSchedulerILi128ELi48ELi256ELi256ELb1ELb1ELb0ELb1ELb0ELb1EEEEEEEEEvNT_6ParamsE) ;  /* 0xfffd8fe002007950 */ /* 0x004fea0003c3ffff */
        .weak           $__internal_40_$__cuda_sm70_shflsync_up_p
        .type           $__internal_40_$__cuda_sm70_shflsync_up_p,@function
        .size           $__internal_40_$__cuda_sm70_shflsync_up_p,($__internal_41_$__cuda_sm70_votesync_ballot - $__internal_40_$__cuda_sm70_shflsync_up_p)
$__internal_40_$__cuda_sm70_shflsync_up_p:
[----:B------:R-:W-:Y:S02]  /*27020*/  IMAD.MOV.U32 R4, RZ, RZ, RZ ;  /* 0x000000ffff047224 */ /* 0x000fe400078e00ff */
[----:B------:R-:W-:-:S04]  /*27030*/  IMAD.MOV.U32 R9, RZ, RZ, -0x1 ;  /* 0xffffffffff097424 */ /* 0x000fc800078e00ff */
[----:B------:R-:W-:Y:S04]  /*27040*/  WARPSYNC R9 ;  /* 0x0000000900007348 */ /* 0x000fe80003800000 */
[----:B------:R1:W2:Y:S02]  /*27050*/  SHFL.UP PT, R4, R0, R2, R4 ;  /* 0x0400000200047389 */ /* 0x0002a400000e0004 */
[----:B-1----:R-:W-:Y:S02]  /*27060*/  MOV R2, R3 ;  /* 0x0000000300027202 */ /* 0x002fe40000000f00 */
[----:B------:R-:W-:-:S04]  /*27070*/  MOV R3, 0x0 ;  /* 0x0000000000037802 */ /* 0x000fc80000000f00 */
[----:B--2---:R-:W-:Y:S05]  /*27080*/  RET.REL.NODEC R2 `(_ZN7cutlass13device_kernelIN5flash19enable_sm80_to_sm89INS1_16FlashAttnFwdSm80INS1_25CollectiveMainloopFwdSm80ILi8ELi1ELb0EN4cute5tupleIJNS5_1CILi128EEENS7_ILi48EEENS7_ILi256EEEEEELi256ENS_6half_tEfNS_4arch4Sm80ELb0ELb1ELb0ELb1ELb0ELb1ELb1ELb1EEENS1_21CollectiveEpilogueFwdINS6_IJS8_SA_S9_EEENS6_IJNS7_ILi1EEESI_SI_EEESC_SE_Li256ELb1ELb1ELb1ELb0EEENS1_36VarlenDynamicPersistentTileSchedulerILi128ELi48ELi256ELi256ELb1ELb1ELb0ELb1ELb0ELb1EEEEEEEEEvNT_6ParamsE) ;  /* 0xfffd8f7002007950 */ /* 0x004fea0003c3ffff */
        .weak           $__internal_41_$__cuda_sm70_votesync_ballot
        .type           $__internal_41_$__cuda_sm70_votesync_ballot,@function
        .size           $__internal_41_$__cuda_sm70_votesync_ballot,(.L_x_2609 - $__internal_41_$__cuda_sm70_votesync_ballot)
$__internal_41_$__cuda_sm70_votesync_ballot:
[----:B------:R-:W-:Y:S01]  /*27090*/  ISETP.NE.U32.AND P0, PT, R0, 0x1, PT ;  /* 0x000000010000780c */ /* 0x000fe20003f05070 */
[----:B------:R-:W-:-:S04]  /*270a0*/  IMAD.MOV.U32 R3, RZ, RZ, -0x1 ;  /* 0xffffffffff037424 */ /* 0x000fc800078e00ff */
[----:B------:R-:W-:Y:S08]  /*270b0*/  WARPSYNC R3 ;  /* 0x0000000300007348 */ /* 0x000ff00003800000 */
[----:B------:R-:W-:-:S04]  /*270c0*/  VOTE.ANY R0, PT, !P0 ;  /* 0x0000000000007806 */ /* 0x000fc800040e0100 */
[----:B------:R-:W-:Y:S01]  /*270d0*/  LOP3.LUT R0, R0, R3, RZ, 0xc0, !PT ;  /* 0x0000000300007212 */ /* 0x000fe200078ec0ff */
[----:B------:R-:W-:-:S04]  /*270e0*/  IMAD.MOV.U32 R3, RZ, RZ, 0x0 ;  /* 0x00000000ff037424 */ /* 0x000fc800078e00ff */
[----:B------:R-:W-:Y:S05]  /*270f0*/  RET.REL.NODEC R2 `(_ZN7cutlass13device_kernelIN5flash19enable_sm80_to_sm89INS1_16FlashAttnFwdSm80INS1_25CollectiveMainloopFwdSm80ILi8ELi1ELb0EN4cute5tupleIJNS5_1CILi128EEENS7_ILi48EEENS7_ILi256EEEEEELi256ENS_6half_tEfNS_4arch4Sm80ELb0ELb1ELb0ELb1ELb0ELb1ELb1ELb1EEENS1_21CollectiveEpilogueFwdINS6_IJS8_SA_S9_EEENS6_IJNS7_ILi1EEESI_SI_EEESC_SE_Li256ELb1ELb1ELb1ELb0EEENS1_36VarlenDynamicPersistentTileSchedulerILi128ELi48ELi256ELi256ELb1ELb1ELb0ELb1ELb0ELb1EEEEEEEEEvNT_6ParamsE) ;  /* 0xfffd8f0002007950 */ /* 0x000fea0003c3ffff */
.L_x_2118:
        /* <DEDUP_REMOVED lines=16> */
.L_x_2609:


//--------------------- .text._ZN7cutlass13device_kernelIN5flash19enable_sm80_to_sm89INS1_16FlashAttnFwdSm80INS1_25CollectiveMainloopFwdSm80ILi8ELi1ELb0EN4cute5tupleIJNS5_1CILi128EEENS7_ILi96EEENS7_ILi256EEEEEELi256ENS_6half_tEfNS_4arch4Sm80ELb1ELb0ELb0ELb0ELb0ELb0ELb1ELb1EEENS1_21CollectiveEpilogueFwdINS6_IJS8_SA_S9_EEENS6_IJNS7_ILi1EEESI_SI_EEESC_SE_Li256ELb0ELb1ELb1ELb0EEENS1_30DynamicPersistentTileSchedulerILi256ELi256ELb1ELb1ELb0EEEEEEEEEvNT_6ParamsE --------------------------
	.section	.text._ZN7cutlass13device_kernelIN5flash19enable_sm80_to_sm89INS1_16FlashAttnFwdSm80INS1_25CollectiveMainloopFwdSm80ILi8ELi1ELb0EN4cute5tupleIJNS5_1CILi128EEENS7_ILi96EEENS7_ILi256EEEEEELi256ENS_6half_tEfNS_4arch4Sm80ELb1ELb0ELb0ELb0ELb0ELb0ELb1ELb1EEENS1_21CollectiveEpilogueFwdINS6_IJS8_SA_S9_EEENS6_IJNS7_ILi1EEESI_SI_EEESC_SE_Li256ELb0ELb1ELb1ELb0EEENS1_30DynamicPersistentTileSchedulerILi256ELi256ELb1ELb1ELb0EEEEEEEEEvNT_6ParamsE,"ax",@progbits
	.sectioninfo	@"SHI_REGISTERS=255"
	.align	128
.text._ZN7cutlass13device_kernelIN5flash19enable_sm80_to_sm89INS1_16FlashAttnFwdSm80INS1_25CollectiveMainloopFwdSm80ILi8ELi1ELb0EN4cute5tupleIJNS5_1CILi128EEENS7_ILi96EEENS7_ILi256EEEEEELi256ENS_6half_tEfNS_4arch4Sm80ELb1ELb0ELb0ELb0ELb0ELb0ELb1ELb1EEENS1_21CollectiveEpilogueFwdINS6_IJS8_SA_S9_EEENS6_IJNS7_ILi1EEESI_SI_EEESC_SE_Li256ELb0ELb1ELb1ELb0EEENS1_30DynamicPersistentTileSchedulerILi256ELi256ELb1ELb1ELb0EEEEEEEEEvNT_6ParamsE:
        .type           _ZN7cutlass13device_kernelIN5flash19enable_sm80_to_sm89INS1_16FlashAttnFwdSm80INS1_25CollectiveMainloopFwdSm80ILi8ELi1ELb0EN4cute5tupleIJNS5_1CILi128EEENS7_ILi96EEENS7_ILi256EEEEEELi256ENS_6half_tEfNS_4arch4Sm80ELb1ELb0ELb0ELb0ELb0ELb0ELb1ELb1EEENS1_21CollectiveEpilogueFwdINS6_IJS8_SA_S9_EEENS6_IJNS7_ILi1EEESI_SI_EEESC_SE_Li256ELb0ELb1ELb1ELb0EEENS1_30DynamicPersistentTileSchedulerILi256ELi256ELb1ELb1ELb0EEEEEEEEEvNT_6ParamsE,@function
        .size           _ZN7cutlass13device_kernelIN5flash19enable_sm80_to_sm89INS1_16FlashAttnFwdSm80INS1_25CollectiveMainloopFwdSm80ILi8ELi1ELb0EN4cute5tupleIJNS5_1CILi128EEENS7_ILi96EEENS7_ILi256EEEEEELi256ENS_6half_tEfNS_4arch4Sm80ELb1ELb0ELb0ELb0ELb0ELb0ELb1ELb1EEENS1_21CollectiveEpilogueFwdINS6_IJS8_SA_S9_EEENS6_IJNS7_ILi1EEESI_SI_EEESC_SE_Li256ELb0ELb1ELb1ELb0EEENS1_30DynamicPersistentTileSchedulerILi256ELi256ELb1ELb1ELb0EEEEEEEEEvNT_6ParamsE,(.L_x_2614 - _ZN7cutlass13device_kernelIN5flash19enable_sm80_to_sm89INS1_16FlashAttnFwdSm80INS1_25CollectiveMainloopFwdSm80ILi8ELi1ELb0EN4cute5tupleIJNS5_1CILi128EEENS7_ILi96EEENS7_ILi256EEEEEELi256ENS_6half_tEfNS_4arch4Sm80ELb1ELb0ELb0ELb0ELb0ELb0ELb1ELb1EEENS1_21CollectiveEpilogueFwdINS6_IJS8_SA_S9_EEENS6_IJNS7_ILi1EEESI_SI_EEESC_SE_Li256ELb0ELb1ELb1ELb0EEENS1_30DynamicPersistentTileSchedulerILi256ELi256ELb1ELb1ELb0EEEEEEEEEvNT_6ParamsE)
        .other          _ZN7cutlass13device_kernelIN5flash19enable_sm80_to_sm89INS1_16FlashAttnFwdSm80INS1_25CollectiveMainloopFwdSm80ILi8ELi1ELb0EN4cute5tupleIJNS5_1CILi128EEENS7_ILi96EEENS7_ILi256EEEEEELi256ENS_6half_tEfNS_4arch4Sm80ELb1ELb0ELb0ELb0ELb0ELb0ELb1ELb1EEENS1_21CollectiveEpilogueFwdINS6_IJS8_SA_S9_EEENS6_IJNS7_ILi1EEESI_SI_EEESC_SE_Li256ELb0ELb1ELb1ELb0EEENS1_30DynamicPersistentTileSchedulerILi256ELi256ELb1ELb1ELb0EEEEEEEEEvNT_6ParamsE,@"STO_CUDA_ENTRY STV_DEFAULT"
_ZN7cutlass13device_kernelIN5flash19enable_sm80_to_sm89INS1_16FlashAttnFwdSm80INS1_25CollectiveMainloopFwdSm80ILi8ELi1ELb0EN4cute5tupleIJNS5_1CILi128EEENS7_ILi96EEENS7_ILi256EEEEEELi256ENS_6half_tEfNS_4arch4Sm80ELb1ELb0ELb0ELb0ELb0ELb0ELb1ELb1EEENS1_21CollectiveEpilogueFwdINS6_IJS8_SA_S9_EEENS6_IJNS7_ILi1EEESI_SI_EEESC_SE_Li256ELb0ELb1ELb1ELb0EEENS1_30DynamicPersistentTileSchedulerILi256ELi256ELb1ELb1ELb0EEEEEEEEEvNT_6ParamsE:
[----:B------:R-:W-:-:S03]  /*0000*/  MOV R1, c[0x0][0x28] ;  /* 0x00000a0000017a02 */ /* 0x000fc60000000f00 */
[----:B------:R-:W1:Y:S01]  /*0010*/  S2R R16, SR_TID.X ;  /* 0x0000000000107919 */ /* 0x000e620000002100 */
[----:B------:R-:W-:-:S03]  /*0020*/  IADD3 R1, R1, -0xb8, RZ ;  /* 0xffffff4801017810 */ /* 0x000fc60007ffe0ff */
[----:B------:R-:W2:Y:S01]  /*0030*/  S2R R15, SR_CTAID.X ;  /* 0x00000000000f7919 */ /* 0x000ea20000002500 */
[----:B-1----:R-:W-:-:S05]  /*0040*/  SHF.R.U32.HI R0, RZ, 0x5, R16 ;  /* 0x00000005ff007819 */ /* 0x002fca0000011610 */
[----:B------:R-:W1:Y:S04]  /*0050*/  SHFL.IDX PT, R2, R0, RZ, 0x1f ;  /* 0x00001fff00027589 */ /* 0x000e6800000e0000 */
[----:B------:R-:W3:Y:S01]  /*0060*/  SHFL.IDX PT, R0, R0, RZ, 0x1f ;  /* 0x00001fff00007589 */ /* 0x000ee200000e0000 */
[----:B-1----:R-:W-:Y:S01]  /*0070*/  ISETP.GE.AND P0, PT, R2, 0x1, PT ;  /* 0x000000010200780c */ /* 0x002fe20003f06270 */
[----:B---3--:R1:W3:-:S12]  /*0080*/  R2UR UR6, R0 ;  /* 0x00000000000673c2 */ /* 0x0082d800000e0000 */
[----:B------:R-:W-:Y:S06]  /*0090*/  @P0 BAR.ARV 0x4, 0x100 ;  /* 0x0104000000000b1d */ /* 0x000fec0000002000 */
[----:B--2---:R-:W-:-:S13]  /*00a0*/  ISETP.GE.AND P0, PT, R15, c[0x0][0x538], PT ;  /* 0x00014e000f007a0c */ /* 0x004fda0003f06270 */
[----:B------:R-:W-:Y:S05]  /*00b0*/  @P0 EXIT ;  /* 0x000000000000094d */ /* 0x000fea0003800000 */
[----:B-1-3--:R-:W-:Y:S01]  /*00c0*/  SHF.R.S32.HI R8, RZ, 0x1f, R16 ;  /* 0x0000001fff087819 */ /* 0x00afe20000011410 */
[----:B------:R-:W-:Y:S01]  /*00d0*/  IMAD.MOV.U32 R218, RZ, RZ, 0x20 ;  /* 0x00000020ffda7424 */ /* 0x000fe200078e00ff */
[----:B------:R-:W-:Y:S01]  /*00e0*/  ULDC.64 UR8, c[0x0][0x118] ;  /* 0x0000460000087ab9 */ /* 0x000fe20000000a00 */
[----:B------:R-:W-:Y:S01]  /*00f0*/  IMAD.MOV.U32 R220, RZ, RZ, 0x40 ;  /* 0x00000040ffdc7424 */ /* 0x000fe200078e00ff */
[CC--:B------:R-:W-:Y:S02]  /*0100*/  LEA.HI R0, R8.reuse, R16.reuse, RZ, 0x2 ;  /* 0x0000001008007211 */ /* 0x0c0fe400078f10ff */
[CC--:B------:R-:W-:Y:S02]  /*0110*/  LEA.HI R10, R8.reuse, R16.reuse, RZ, 0x3 ;  /* 0x00000010080a7211 */ /* 0x0c0fe400078f18ff */
[----:B------:R-:W-:Y:S02]  /*0120*/  LEA.HI R6, R8, R16, RZ, 0x4 ;  /* 0x0000001008067211 */ /* 0x000fe400078f20ff */
[----:B------:R-:W-:-:S02]  /*0130*/  LOP3.LUT R4, R0, 0xfffffffc, RZ, 0xc0, !PT ;  /* 0xfffffffc00047812 */ /* 0x000fc400078ec0ff */
[----:B------:R-:W-:Y:S02]  /*0140*/  SHF.R.S32.HI R20, RZ, 0x3, R10 ;  /* 0x00000003ff147819 */ /* 0x000fe4000001140a */
[----:B------:R-:W-:Y:S01]  /*0150*/  LOP3.LUT R2, R10, 0xfffffff8, RZ, 0xc0, !PT ;  /* 0xfffffff80a027812 */ /* 0x000fe200078ec0ff */
[----:B------:R-:W-:Y:S01]  /*0160*/  IMAD.IADD R4, R16, 0x1, -R4 ;  /* 0x0000000110047824 */ /* 0x000fe200078e0a04 */
[----:B------:R-:W-:Y:S01]  /*0170*/  LOP3.LUT R0, R6, 0xfffffff0, RZ, 0xc0, !PT ;  /* 0xfffffff006007812 */ /* 0x000fe200078ec0ff */
[----:B------:R-:W-:Y:S01]  /*0180*/  IMAD.SHL.U32 R7, R20, 0x40, RZ ;  /* 0x0000004014077824 */ /* 0x000fe200078e00ff */
[----:B------:R-:W-:Y:S01]  /*0190*/  SHF.R.S32.HI R5, RZ, 0x4, R6 ;  /* 0x00000004ff057819 */ /* 0x000fe20000011406 */
[C---:B------:R-:W-:Y:S02]  /*01a0*/  IMAD.IADD R9, R16.reuse, 0x1, -R2 ;  /* 0x0000000110097824 */ /* 0x040fe400078e0a02 */
[----:B------:R-:W-:Y:S01]  /*01b0*/  IMAD.IADD R3, R16, 0x1, -R0 ;  /* 0x0000000110037824 */ /* 0x000fe200078e0a00 */
[----:B------:R-:W-:Y:S01]  /*01c0*/  LEA.HI R2, R6, R5, RZ, 0x1 ;  /* 0x0000000506027211 */ /* 0x000fe200078f08ff */
[----:B------:R-:W-:Y:S01]  /*01d0*/  IMAD.SHL.U32 R18, R9, 0x8, RZ ;  /* 0x0000000809127824 */ /* 0x000fe200078e00ff */
[----:B------:R-:W-:-:S02]  /*01e0*/  LOP3.LUT R0, R7, 0x1c0, RZ, 0xc0, !PT ;  /* 0x000001c007007812 */ /* 0x000fc400078ec0ff */
[----:B------:R-:W-:Y:S02]  /*01f0*/  SHF.R.S32.HI R11, RZ, 0x1f, R3 ;  /* 0x0000001fff0b7819 */ /* 0x000fe40000011403 */
[----:B------:R-:W-:Y:S01]  /*0200*/  LOP3.LUT R6, R2, 0xfffffffe, RZ, 0xc0, !PT ;  /* 0xfffffffe02067812 */ /* 0x000fe200078ec0ff */
[----:B------:R-:W-:Y:S01]  /*0210*/  STL [R1+0x48], R18 ;  /* 0x0000481201007387 */ /* 0x000fe20000100800 */
[----:B------:R-:W-:Y:S02]  /*0220*/  LOP3.LUT R7, R0, 0x38, R18, 0xf8, !PT ;  /* 0x0000003800077812 */ /* 0x000fe400078ef812 */
[----:B------:R-:W-:Y:S01]  /*0230*/  SHF.R.U32.HI R2, RZ, 0x3, R0 ;  /* 0x00000003ff027819 */ /* 0x000fe20000011600 */
[----:B------:R-:W-:Y:S01]  /*0240*/  IMAD.IADD R12, R5, 0x1, -R6 ;  /* 0x00000001050c7824 */ /* 0x000fe200078e0a06 */
[----:B------:R-:W-:Y:S01]  /*0250*/  LEA.HI R11, R11, R3, RZ, 0x3 ;  /* 0x000000030b0b7211 */ /* 0x000fe200078f18ff */
[----:B------:R-:W-:Y:S01]  /*0260*/  IMAD.SHL.U32 R5, R9, 0x40, RZ ;  /* 0x0000004009057824 */ /* 0x000fe200078e00ff */
[----:B------:R-:W-:-:S02]  /*0270*/  LEA.HI R0, R4, R4, RZ, 0x1 ;  /* 0x0000000404007211 */ /* 0x000fc400078f08ff */
[----:B------:R-:W-:Y:S02]  /*0280*/  LOP3.LUT R13, R7, R2, RZ, 0x3c, !PT ;  /* 0x00000002070d7212 */ /* 0x000fe400078e3cff */
[----:B------:R-:W-:Y:S02]  /*0290*/  LOP3.LUT R2, R11, 0xfffffff8, RZ, 0xc0, !PT ;  /* 0xfffffff80b027812 */ /* 0x000fe400078ec0ff */
[----:B------:R-:W-:Y:S02]  /*02a0*/  LOP3.LUT R0, R0, 0x1ffffffe, RZ, 0xc0, !PT ;  /* 0x1ffffffe00007812 */ /* 0x000fe400078ec0ff */
[----:B------:R-:W-:Y:S01]  /*02b0*/  LEA.HI R6, R8, R16, RZ, 0x5 ;  /* 0x0000001008067211 */ /* 0x000fe200078f28ff */
[----:B------:R-:W-:Y:S02]  /*02c0*/  IMAD.IADD R7, R3, 0x1, -R2 ;  /* 0x0000000103077824 */ /* 0x000fe400078e0a02 */
[----:B------:R-:W-:Y:S01]  /*02d0*/  IMAD.IADD R14, R4, 0x1, -R0 ;  /* 0x00000001040e7824 */ /* 0x000fe200078e0a00 */
[----:B------:R-:W-:-:S02]  /*02e0*/  LOP3.LUT R3, R6, 0xffffffe0, RZ, 0xc0, !PT ;  /* 0xffffffe006037812 */ /* 0x000fc400078ec0ff */
[----:B------:R-:W-:Y:S02]  /*02f0*/  LOP3.LUT R0, R5, 0x1c0, RZ, 0xc0, !PT ;  /* 0x000001c005007812 */ /* 0x000fe400078ec0ff */
[----:B------:R-:W-:Y:S01]  /*0300*/  SHF.R.S32.HI R223, RZ, 0x5, R6 ;  /* 0x00000005ffdf7819 */ /* 0x000fe20000011406 */
[----:B------:R-:W-:Y:S01]  /*0310*/  IMAD.IADD R17, R16, 0x1, -R3 ;  /* 0x0000000110117824 */ /* 0x000fe200078e0a03 */
[----:B------:R-:W-:Y:S02]  /*0320*/  LOP3.LUT R4, R0, 0x8, R10, 0xf8, !PT ;  /* 0x0000000800047812 */ /* 0x000fe400078ef80a */
[----:B------:R-:W-:Y:S02]  /*0330*/  SHF.R.U32.HI R2, RZ, 0x3, R0 ;  /* 0x00000003ff027819 */ /* 0x000fe40000011600 */
[----:B------:R-:W-:Y:S02]  /*0340*/  SHF.R.S32.HI R0, RZ, 0x1f, R6 ;  /* 0x0000001fff007819 */ /* 0x000fe40000011406 */
[----:B------:R-:W-:-:S02]  /*0350*/  LEA.HI R3, R8, R16, RZ, 0x6 ;  /* 0x0000001008037211 */ /* 0x000fc400078f30ff */
[----:B------:R-:W-:Y:S02]  /*0360*/  LEA.HI R0, R0, R223, RZ, 0x3 ;  /* 0x000000df00007211 */ /* 0x000fe400078f18ff */
[----:B------:R-:W-:Y:S01]  /*0370*/  LOP3.LUT R216, R4, R2, RZ, 0x3c, !PT ;  /* 0x0000000204d87212 */ /* 0x000fe200078e3cff */
[----:B------:R-:W-:Y:S01]  /*0380*/  IMAD.SHL.U32 R10, R3, 0x8, RZ ;  /* 0x00000008030a7824 */ /* 0x000fe200078e00ff */
[----:B------:R-:W-:Y:S01]  /*0390*/  LOP3.LUT R2, R0, 0xffffff8, RZ, 0xc0, !PT ;  /* 0x0ffffff800027812 */ /* 0x000fe200078ec0ff */
[C---:B------:R-:W-:Y:S01]  /*03a0*/  IMAD.SHL.U32 R3, R7.reuse, 0x40, RZ ;  /* 0x0000004007037824 */ /* 0x040fe200078e00ff */
[----:B------:R-:W-:Y:S01]  /*03b0*/  SHF.R.S32.HI R8, RZ, 0x1f, R17 ;  /* 0x0000001fff087819 */ /* 0x000fe20000011411 */
[----:B------:R-:W-:Y:S01]  /*03c0*/  IMAD.SHL.U32 R4, R12, 0x8, RZ ;  /* 0x000000080c047824 */ /* 0x000fe200078e00ff */
[----:B------:R-:W-:Y:S01]  /*03d0*/  LOP3.LUT P3, RZ, R7, 0x2, RZ, 0xc0, !PT ;  /* 0x0000000207ff7812 */ /* 0x000fe2000786c0ff */
[----:B------:R-:W-:Y:S01]  /*03e0*/  IMAD.IADD R6, R223, 0x1, -R2 ;  /* 0x00000001df067824 */ /* 0x000fe200078e0a02 */
[----:B------:R-:W-:Y:S01]  /*03f0*/  LOP3.LUT R0, R3, 0x1c0, RZ, 0xc0, !PT ;  /* 0x000001c003007812 */ /* 0x000fe200078ec0ff */
[----:B------:R-:W-:Y:S01]  /*0400*/  IMAD.SHL.U32 R2, R11, 0x40, RZ ;  /* 0x000000400b027824 */ /* 0x000fe200078e00ff */
[----:B------:R-:W-:Y:S01]  /*0410*/  LEA.HI R8, R8, R17, RZ, 0x2 ;  /* 0x0000001108087211 */ /* 0x000fe200078f10ff */
[----:B------:R-:W-:Y:S01]  /*0420*/  IMAD R216, R12, 0x200, R216 ;  /* 0x000002000cd87824 */ /* 0x000fe200078e02d8 */
[----:B------:R-:W-:-:S02]  /*0430*/  LOP3.LUT R3, R0, 0x8, R4, 0xf8, !PT ;  /* 0x0000000800037812 */ /* 0x000fc400078ef804 */
[----:B------:R-:W-:Y:S02]  /*0440*/  SHF.R.U32.HI R0, RZ, 0x3, R0 ;  /* 0x00000003ff007819 */ /* 0x000fe40000011600 */
[----:B------:R-:W-:Y:S02]  /*0450*/  SHF.R.S32.HI R5, RZ, 0x2, R8 ;  /* 0x00000002ff057819 */ /* 0x000fe40000011408 */
[----:B------:R-:W-:Y:S02]  /*0460*/  LOP3.LUT R2, R2, 0xfffffe00, RZ, 0xc0, !PT ;  /* 0xfffffe0002027812 */ /* 0x000fe400078ec0ff */
[----:B------:R-:W-:Y:S01]  /*0470*/  LOP3.LUT R0, R3, R0, RZ, 0x3c, !PT ;  /* 0x0000000003007212 */ /* 0x000fe200078e3cff */
[----:B------:R-:W-:Y:S01]  /*0480*/  IMAD R16, R6, 0x10, R5 ;  /* 0x0000001006107824 */ /* 0x000fe200078e0205 */
[----:B------:R-:W-:Y:S01]  /*0490*/  IADD3 R4, R18, 0x80, RZ ;  /* 0x0000008012047810 */ /* 0x000fe20007ffe0ff */
[----:B------:R-:W-:Y:S01]  /*04a0*/  IMAD R223, R223, 0x400, R2 ;  /* 0x00000400dfdf7824 */ /* 0x000fe200078e0202 */
[----:B------:R-:W-:Y:S01]  /*04b0*/  LOP3.LUT R217, R0, R2, RZ, 0xfc, !PT ;  /* 0x0000000200d97212 */ /* 0x000fe200078efcff */
[----:B------:R-:W-:Y:S01]  /*04c0*/  IMAD R2, R9, 0x20, R20 ;  /* 0x0000002009027824 */ /* 0x000fe200078e0214 */
[----:B------:R-:W-:Y:S01]  /*04d0*/  STL [R1+0x90], R16 ;  /* 0x0000901001007387 */ /* 0x000fe20000100800 */
[----:B------:R-:W-:Y:S01]  /*04e0*/  IMAD.IADD R223, R223, 0x1, R0 ;  /* 0x00000001dfdf7824 */ /* 0x000fe200078e0200 */
[----:B------:R-:W-:-:S02]  /*04f0*/  IADD3 R0, R18, 0x40, RZ ;  /* 0x0000004012007810 */ /* 0x000fc40007ffe0ff */
[----:B------:R-:W-:Y:S01]  /*0500*/  STL [R1+0x5c], R15 ;  /* 0x00005c0f01007387 */ /* 0x000fe20000100800 */
[----:B------:R-:W-:Y:S02]  /*0510*/  IADD3 R3, R18, 0xc0, RZ ;  /* 0x000000c012037810 */ /* 0x000fe40007ffe0ff */
[----:B------:R-:W-:Y:S01]  /*0520*/  SHF.R.S32.HI R5, RZ, 0x1f, R0 ;  /* 0x0000001fff057819 */ /* 0x000fe20000011400 */
[----:B------:R1:W-:Y:S01]  /*0530*/  STL [R1+0x94], R2 ;  /* 0x0000940201007387 */ /* 0x0003e20000100800 */
[----:B------:R-:W-:Y:S02]  /*0540*/  SHF.R.S32.HI R4, RZ, 0x1f, R4 ;  /* 0x0000001fff047819 */ /* 0x000fe40000011404 */
[----:B------:R-:W-:Y:S01]  /*0550*/  LOP3.LUT P0, RZ, R7, 0x4, RZ, 0xc0, !PT ;  /* 0x0000000407ff7812 */ /* 0x000fe2000780c0ff */
[----:B------:R-:W-:Y:S01]  /*0560*/  STL [R1+0x78], R5 ;  /* 0x0000780501007387 */ /* 0x000fe20000100800 */
[----:B------:R-:W-:Y:S02]  /*0570*/  LEA R216, R216, 0xc100, 0x1 ;  /* 0x0000c100d8d87811 */ /* 0x000fe400078e08ff */
[----:B------:R-:W-:Y:S01]  /*0580*/  R2P PR, R9, 0x6 ;  /* 0x0000000609007804 */ /* 0x000fe20000000000 */
[----:B------:R2:W-:Y:S01]  /*0590*/  STL [R1+0x74], R4 ;  /* 0x0000740401007387 */ /* 0x0005e20000100800 */
[----:B------:R-:W-:-:S02]  /*05a0*/  SEL R218, R218, 0xffffffe0, !P3 ;  /* 0xffffffe0dada7807 */ /* 0x000fc40005800000 */
[----:B------:R-:W-:Y:S02]  /*05b0*/  LEA R223, R223, 0x18100, 0x1 ;  /* 0x00018100dfdf7811 */ /* 0x000fe400078e08ff */
[----:B------:R-:W-:Y:S02]  /*05c0*/  LEA R217, R217, 0x100, 0x1 ;  /* 0x00000100d9d97811 */ /* 0x000fe400078e08ff */
[C---:B------:R-:W-:Y:S01]  /*05d0*/  SEL R219, R220.reuse, 0xffffffc0, !P2 ;  /* 0xffffffc0dcdb7807 */ /* 0x040fe20005000000 */
[----:B------:R-:W-:Y:S01]  /*05e0*/  IMAD.IADD R224, R223, 0x1, R218 ;  /* 0x00000001dfe07824 */ /* 0x000fe200078e02da */
[----:B------:R-:W-:Y:S01]  /*05f0*/  SEL R220, R220, 0xffffffc0, !P0 ;  /* 0xffffffc0dcdc7807 */ /* 0x000fe20004000000 */
[----:B------:R-:W-:Y:S01]  /*0600*/  IMAD.IADD R218, R218, 0x1, R217 ;  /* 0x00000001dada7824 */ /* 0x000fe200078e02d9 */
[C---:B------:R-:W-:Y:S01]  /*0610*/  IADD3 R227, R216.reuse, 0x20, RZ ;  /* 0x00000020d8e37810 */ /* 0x040fe20007ffe0ff */
[C---:B------:R-:W-:Y:S01]  /*0620*/  IMAD.IADD R222, R216.reuse, 0x1, R219 ;  /* 0x00000001d8de7824 */ /* 0x040fe200078e02db */
[----:B------:R-:W-:Y:S01]  /*0630*/  LOP3.LUT R10, R13, 0x7ffffe00, R10, 0xf8, !PT ;  /* 0x7ffffe000d0a7812 */ /* 0x000fe200078ef80a */
[--C-:B------:R-:W-:Y:S01]  /*0640*/  IMAD.IADD R226, R223, 0x1, R220.reuse ;  /* 0x00000001dfe27824 */ /* 0x100fe200078e02dc */
[----:B------:R-:W-:Y:S01]  /*0650*/  @P1 IADD3 R227, R216, -0x20, RZ ;  /* 0xffffffe0d8e31810 */ /* 0x000fe20007ffe0ff */
[----:B------:R-:W-:Y:S01]  /*0660*/  IMAD.IADD R221, R220, 0x1, R217 ;  /* 0x00000001dcdd7824 */ /* 0x000fe200078e02d9 */
[----:B-1----:R-:W-:Y:S01]  /*0670*/  LOP3.LUT R2, R8, 0x7ffffffc, RZ, 0xc0, !PT ;  /* 0x7ffffffc08027812 */ /* 0x002fe200078ec0ff */
[----:B------:R-:W-:Y:S01]  /*0680*/  IMAD.IADD R225, R224, 0x1, R220 ;  /* 0x00000001e0e17824 */ /* 0x000fe200078e02dc */
[C---:B------:R-:W-:Y:S01]  /*0690*/  IADD3 R250, R227.reuse, 0x800, RZ ;  /* 0x00000800e3fa7810 */ /* 0x040fe20007ffe0ff */
[----:B------:R-:W-:Y:S01]  /*06a0*/  IMAD.SHL.U32 R251, R10, 0x2, RZ ;  /* 0x000000020afb7824 */ /* 0x000fe200078e00ff */
[----:B------:R-:W-:Y:S01]  /*06b0*/  IADD3 R249, R227, 0x1000, RZ ;  /* 0x00001000e3f97810 */ /* 0x000fe20007ffe0ff */
[----:B------:R-:W-:Y:S01]  /*06c0*/  IMAD.IADD R0, R17, 0x1, -R2 ;  /* 0x0000000111007824 */ /* 0x000fe200078e0a02 */
[----:B------:R-:W-:Y:S01]  /*06d0*/  SHF.R.S32.HI R2, RZ, 0x1f, R3 ;  /* 0x0000001fff027819 */ /* 0x000fe20000011403 */
[----:B------:R-:W-:Y:S01]  /*06e0*/  IMAD.IADD R219, R219, 0x1, R227 ;  /* 0x00000001dbdb7824 */ /* 0x000fe200078e02e3 */
[C---:B------:R-:W-:Y:S01]  /*06f0*/  IADD3 R248, R227.reuse, 0x1800, RZ ;  /* 0x00001800e3f87810 */ /* 0x040fe20007ffe0ff */
[----:B------:R-:W-:Y:S01]  /*0700*/  IMAD.SHL.U32 R0, R0, 0x2, RZ ;  /* 0x0000000200007824 */ /* 0x000fe200078e00ff */
[C---:B------:R-:W-:Y:S01]  /*0710*/  IADD3 R247, R227.reuse, 0x2000, RZ ;  /* 0x00002000e3f77810 */ /* 0x040fe20007ffe0ff */
[----:B------:R1:W-:Y:S01]  /*0720*/  STL [R1+0x70], R2 ;  /* 0x0000700201007387 */ /* 0x0003e20000100800 */
[----:B------:R-:W-:Y:S01]  /*0730*/  IADD3 R246, R227, 0x2800, RZ ;  /* 0x00002800e3f67810 */ /* 0x000fe20007ffe0ff */
[----:B------:R-:W-:Y:S01]  /*0740*/  IMAD.IADD R220, R220, 0x1, R218 ;  /* 0x00000001dcdc7824 */ /* 0x000fe200078e02da */
[----:B--2---:R-:W-:-:S02]  /*0750*/  IADD3 R4, R0, 0xe0, RZ ;  /* 0x000000e000047810 */ /* 0x004fc40007ffe0ff */
[----:B------:R-:W-:Y:S02]  /*0760*/  IADD3 R3, R0, 0xe8, RZ ;  /* 0x000000e800037810 */ /* 0x000fe40007ffe0ff */
        /* <DEDUP_REMOVED lines=8> */
[C---:B------:R-:W-:Y:S01]  /*07f0*/  IADD3 R237, R227.reuse, 0x7000, RZ ;  /* 0x00007000e3ed7810 */ /* 0x040fe20007ffe0ff */
[----:B-1----:R-:W-:Y:S01]  /*0800*/  IMAD R2, R14, 0x8, R16 ;  /* 0x000000080e027824 */ /* 0x002fe200078e0210 */
[C---:B------:R-:W-:Y:S02]  /*0810*/  IADD3 R236, R227.reuse, 0x7800, RZ ;  /* 0x00007800e3ec7810 */ /* 0x040fe40007ffe0ff */
[----:B------:R-:W-:-:S02]  /*0820*/  IADD3 R235, R227, 0x8000, RZ ;  /* 0x00008000e3eb7810 */ /* 0x000fc40007ffe0ff */
[----:B------:R1:W-:Y:S01]  /*0830*/  STL [R1+0x8c], R2 ;  /* 0x00008c0201007387 */ /* 0x0003e20000100800 */
[C---:B------:R-:W-:Y:S02]  /*0840*/  IADD3 R234, R227.reuse, 0x8800, RZ ;  /* 0x00008800e3ea7810 */ /* 0x040fe40007ffe0ff */
[C---:B------:R-:W-:Y:S01]  /*0850*/  IADD3 R233, R227.reuse, 0x9000, RZ ;  /* 0x00009000e3e97810 */ /* 0x040fe20007ffe0ff */
[----:B------:R2:W-:Y:S01]  /*0860*/  STL [R1+0x18], R0 ;  /* 0x0000180001007387 */ /* 0x0005e20000100800 */
[C---:B------:R-:W-:Y:S02]  /*0870*/  IADD3 R232, R227.reuse, 0x9800, RZ ;  /* 0x00009800e3e87810 */ /* 0x040fe40007ffe0ff */
[C---:B------:R-:W-:Y:S01]  /*0880*/  IADD3 R231, R227.reuse, 0xa000, RZ ;  /* 0x0000a000e3e77810 */ /* 0x040fe20007ffe0ff */
[----:B------:R3:W-:Y:S01]  /*0890*/  STL [R1+0x6c], R4 ;  /* 0x00006c0401007387 */ /* 0x0007e20000100800 */
[C---:B------:R-:W-:Y:S02]  /*08a0*/  IADD3 R230, R227.reuse, 0xa800, RZ ;  /* 0x0000a800e3e67810 */ /* 0x040fe40007ffe0ff */
[C---:B------:R-:W-:Y:S01]  /*08b0*/  IADD3 R229, R227.reuse, 0xb000, RZ ;  /* 0x0000b000e3e57810 */ /* 0x040fe20007ffe0ff */
[----:B------:R4:W-:Y:S01]  /*08c0*/  STL [R1+0x68], R3 ;  /* 0x0000680301007387 */ /* 0x0009e20000100800 */
[----:B------:R-:W-:-:S02]  /*08d0*/  IADD3 R228, R227, 0xb800, RZ ;  /* 0x0000b800e3e47810 */ /* 0x000fc40007ffe0ff */
[C---:B-1----:R-:W-:Y:S02]  /*08e0*/  IADD3 R2, R0.reuse, 0xf0, RZ ;  /* 0x000000f000027810 */ /* 0x042fe40007ffe0ff */
[----:B--2---:R-:W-:-:S03]  /*08f0*/  IADD3 R0, R0, 0xf8, RZ ;  /* 0x000000f800007810 */ /* 0x004fc60007ffe0ff */
[----:B------:R1:W-:Y:S01]  /*0900*/  STL [R1+0x64], R2 ;  /* 0x0000640201007387 */ /* 0x0003e20000100800 */
[----:B---3--:R-:W-:-:S03]  /*0910*/  SHF.R.S32.HI R4, RZ, 0x1f, R4 ;  /* 0x0000001fff047819 */ /* 0x008fc60000011404 */
[----:B------:R2:W-:Y:S01]  /*0920*/  STL [R1+0x60], R0 ;  /* 0x0000600001007387 */ /* 0x0005e20000100800 */
[----:B----4-:R-:W-:-:S03]  /*0930*/  SHF.R.S32.HI R3, RZ, 0x1f, R3 ;  /* 0x0000001fff037819 */ /* 0x010fc60000011403 */
[----:B------:R3:W-:Y:S04]  /*0940*/  STL [R1+0x88], R4 ;  /* 0x0000880401007387 */ /* 0x0007e80000100800 */
[----:B------:R3:W-:Y:S01]  /*0950*/  STL [R1+0x84], R3 ;  /* 0x0000840301007387 */ /* 0x0007e20000100800 */
[----:B-1----:R-:W-:Y:S02]  /*0960*/  SHF.R.S32.HI R2, RZ, 0x1f, R2 ;  /* 0x0000001fff027819 */ /* 0x002fe40000011402 */
[----:B--2---:R-:W-:-:S03]  /*0970*/  SHF.R.S32.HI R0, RZ, 0x1f, R0 ;  /* 0x0000001fff007819 */ /* 0x004fc60000011400 */
[----:B------:R3:W-:Y:S04]  /*0980*/  STL [R1+0x80], R2 ;  /* 0x0000800201007387 */ /* 0x0007e80000100800 */
[----:B------:R3:W-:Y:S02]  /*0990*/  STL [R1+0x7c], R0 ;  /* 0x00007c0001007387 */ /* 0x0007e40000100800 */
.L_x_2156:
[----:B---3--:R-:W2:Y:S01]  /*09a0*/  LDL R4, [R1+0x5c] ;  /* 0x00005c0001047983 */ /* 0x008ea20000100800 */
        /* <DEDUP_REMOVED lines=18> */
.L_x_2120:
[----:B------:R-:W-:-:S04]  /*0ad0*/  MOV R0, c[0x0][0x554] ;  /* 0x0001550000007a02 */ /* 0x000fc80000000f00 */
[----:B------:R-:W-:Y:S02]  /*0ae0*/  ISETP.NE.AND P0, PT, R0, 0x1, PT ;  /* 0x000000010000780c */ /* 0x000fe40003f05270 */
[----:B------:R-:W-:-:S11]  /*0af0*/  MOV R0, R2 ;  /* 0x0000000200007202 */ /* 0x000fd60000000f00 */
[----:B------:R-:W-:-:S05]  /*0b00*/  @P0 IMAD.HI.U32 R4, R2, c[0x0][0x558], RZ ;  /* 0x0001560002040a27 */ /* 0x000fca00078e00ff */
[----:B------:R-:W-:-:S05]  /*0b10*/  @P0 SHF.R.U32.HI R0, RZ, c[0x0][0x55c], R4 ;  /* 0x00015700ff000a19 */ /* 0x000fca0000011604 */
[----:B------:R-:W-:Y:S02]  /*0b20*/  IMAD R4, R0, c[0x0][0x554], RZ ;  /* 0x0001550000047a24 */ /* 0x000fe400078e02ff */
.L_x_2121:
[----:B------:R-:W-:Y:S05]  /*0b30*/  BSYNC B0 ;  /* 0x0000000000007941 */ /* 0x000fea0003800000 */
.L_x_2119:
[----:B------:R-:W2:Y:S01]  /*0b40*/  LDL.LU R11, [R1] ;  /* 0x00000000010b7983 */ /* 0x000ea20000300800 */
[----:B------:R-:W-:Y:S01]  /*0b50*/  IMAD.MOV.U32 R5, RZ, RZ, c[0x0][0x53c] ;  /* 0x00014f00ff057624 */ /* 0x000fe200078e00ff */
[----:B------:R-:W-:Y:S01]  /*0b60*/  ULDC UR4, c[0x0][0x1d0] ;  /* 0x0000740000047ab9 */ /* 0x000fe20000000800 */
[----:B------:R-:W-:Y:S01]  /*0b70*/  IMAD.MOV.U32 R12, RZ, RZ, R0 ;  /* 0x000000ffff0c7224 */ /* 0x000fe200078e0000 */
[----:B------:R-:W-:Y:S01]  /*0b80*/  UIADD3 UR4, UR4, 0x5f, URZ ;  /* 0x0000005f04047890 */ /* 0x000fe2000fffe03f */
[----:B------:R-:W-:Y:S01]  /*0b90*/  IMAD.MOV.U32 R7, RZ, RZ, c[0x0][0x2c4] ;  /* 0x0000b100ff077624 */ /* 0x000fe200078e00ff */
[----:B------:R-:W-:Y:S01]  /*0ba0*/  ISETP.NE.AND P0, PT, R5, 0x1, PT ;  /* 0x000000010500780c */ /* 0x000fe20003f05270 */
[----:B------:R-:W-:Y:S01]  /*0bb0*/  BSSY B0, `(.L_x_2122) ;  /* 0x0000047000007945 */ /* 0x000fe20003800000 */
[----:B------:R-:W-:Y:S01]  /*0bc0*/  LOP3.LUT R5, RZ, R0, RZ, 0x33, !PT ;  /* 0x00000000ff057212 */ /* 0x000fe200078e33ff */
[----:B------:R-:W-:Y:S01]  /*0bd0*/  UIMAD.WIDE UR4, UR4, 0x2aaaaaab, URZ ;  /* 0x2aaaaaab040478a5 */ /* 0x000fe2000f8e023f */
[----:B------:R-:W-:Y:S01]  /*0be0*/  ISETP.NE.AND P3, PT, R7, 0x1, PT ;  /* 0x000000010700780c */ /* 0x000fe20003f65270 */
[----:B------:R-:W-:-:S02]  /*0bf0*/  IMAD.MOV.U32 R7, RZ, RZ, c[0x0][0x548] ;  /* 0x00015200ff077624 */ /* 0x000fc400078e00ff */
[----:B------:R-:W-:-:S04]  /*0c00*/  USHF.R.U32.HI UR4, URZ, 0x1f, UR5 ;  /* 0x0000001f3f047899 */ /* 0x000fc80008011605 */
[----:B------:R-:W-:Y:S02]  /*0c10*/  ULEA.HI.SX32 UR4, UR5, UR4, 0x1c ;  /* 0x0000000405047291 */ /* 0x000fe4000f8fe23f */
[----:B------:R-:W-:Y:S01]  /*0c20*/  @P0 IMAD.HI.U32 R6, R0, c[0x0][0x540], RZ ;  /* 0x0001500000060a27 */ /* 0x000fe200078e00ff */
[----:B------:R-:W-:-:S04]  /*0c30*/  IADD3 R0, R5, c[0x0][0x53c], RZ ;  /* 0x00014f0005007a10 */ /* 0x000fc80007ffe0ff */
[----:B------:R-:W-:Y:S01]  /*0c40*/  @P0 SHF.R.U32.HI R12, RZ, c[0x0][0x544], R6 ;  /* 0x00015100ff0c0a19 */ /* 0x000fe20000011606 */
[----:B------:R-:W-:Y:S01]  /*0c50*/  IMAD.MOV.U32 R6, RZ, RZ, c[0x0][0x168] ;  /* 0x00005a00ff067624 */ /* 0x000fe200078e00ff */
        /* <DEDUP_REMOVED lines=8> */
[----:B------:R-:W-:-:S04]  /*0ce0*/  IADD3 R5, -R6, 0x60, RZ ;  /* 0x0000006006057810 */ /* 0x000fc80007ffe1ff */
[----:B------:R-:W-:Y:S01]  /*0cf0*/  IADD3 R5, R0, c[0x0][0x1d0], R5 ;  /* 0x0000740000057a10 */ /* 0x000fe20007ffe005 */
[----:B------:R-:W-:-:S04]  /*0d00*/  IMAD.IADD R0, R2, 0x1, -R4 ;  /* 0x0000000102007824 */ /* 0x000fc800078e0a04 */
[----:B------:R-:W-:Y:S02]  /*0d10*/  IMAD R0, R3, c[0x0][0x554], R0 ;  /* 0x0001550003007a24 */ /* 0x000fe400078e0200 */
[----:B------:R-:W-:-:S04]  /*0d20*/  IMAD.HI R5, R5, 0x2aaaaaab, RZ ;  /* 0x2aaaaaab05057827 */ /* 0x000fc800078e02ff */
[----:B------:R-:W-:Y:S01]  /*0d30*/  @P0 IMAD.HI.U32 R2, R0, c[0x0][0x54c], RZ ;  /* 0x0001530000020a27 */ /* 0x000fe200078e00ff */
[----:B------:R-:W-:-:S03]  /*0d40*/  SHF.R.U32.HI R6, RZ, 0x1f, R5 ;  /* 0x0000001fff067819 */ /* 0x000fc60000011605 */
[----:B------:R-:W-:Y:S01]  /*0d50*/  IMAD.MOV.U32 R18, RZ, RZ, R0 ;  /* 0x000000ffff127224 */ /* 0x000fe200078e0000 */
[----:B------:R-:W-:Y:S01]  /*0d60*/  @P0 SHF.R.U32.HI R18, RZ, c[0x0][0x550], R2 ;  /* 0x00015400ff120a19 */ /* 0x000fe20000011602 */
[----:B------:R-:W-:Y:S01]  /*0d70*/  IMAD.MOV.U32 R2, RZ, RZ, RZ ;  /* 0x000000ffff027224 */ /* 0x000fe200078e00ff */
[----:B------:R-:W-:-:S03]  /*0d80*/  LEA.HI.SX32 R6, R5, R6, 0x1c ;  /* 0x0000000605067211 */ /* 0x000fc600078fe2ff */
[----:B------:R-:W-:Y:S01]  /*0d90*/  IMAD.MOV R3, RZ, RZ, -R18 ;  /* 0x000000ffff037224 */ /* 0x000fe200078e0a12 */
[----:B------:R-:W-:-:S03]  /*0da0*/  IMNMX R6, R6, UR4, PT ;  /* 0x0000000406067c17 */ /* 0x000fc6000b800200 */
[----:B------:R-:W-:Y:S01]  /*0db0*/  IMAD R19, R3, c[0x0][0x548], R0 ;  /* 0x0001520003137a24 */ /* 0x000fe200078e0200 */
[----:B------:R-:W-:Y:S02]  /*0dc0*/  ISETP.GE.AND P0, PT, R6, 0x1, PT ;  /* 0x000000010600780c */ /* 0x000fe40003f06270 */
[----:B--2---:R-:W-:-:S04]  /*0dd0*/  LOP3.LUT R11, R11, 0xfffffff7, RZ, 0xc0, !PT ;  /* 0xfffffff70b0b7812 */ /* 0x004fc800078ec0ff */
[----:B------:R-:W-:-:S05]  /*0de0*/  @P3 LOP3.LUT R11, R11, 0x8, RZ, 0xfc, !PT ;  /* 0x000000080b0b3812 */ /* 0x000fca00078efcff */
[----:B------:R1:W-:Y:S04]  /*0df0*/  STL [R1], R11 ;  /* 0x0000000b01007387 */ /* 0x0003e80000100800 */
[----:B------:R1:W-:Y:S04]  /*0e00*/  STL [R1+0x50], R18 ;  /* 0x0000501201007387 */ /* 0x0003e80000100800 */
[----:B------:R1:W-:Y:S01]  /*0e10*/  STL [R1+0x40], R19 ;  /* 0x0000401301007387 */ /* 0x0003e20000100800 */
        /* <DEDUP_REMOVED lines=32> */
.L_x_2123:
[----:B------:R-:W-:Y:S05]  /*1020*/  BSYNC B0 ;  /* 0x0000000000007941 */ /* 0x000fea0003800000 */
.L_x_2122:
        /* <DEDUP_REMOVED lines=77> */
[----:B------:R4:W3:Y:S01]  /*1500*/  LDL.64 R24, [R1+0x48] ;  /* 0x0000480001187983 */ /* 0x0008e20000100a00 */
[----:B------:R-:W-:-:S04]  /*1510*/  ISETP.NE.U32.AND P0, PT, RZ, c[0x0][0x340], PT ;  /* 0x0000d000ff007a0c */ /* 0x000fc80003f05070 */
[----:B------:R-:W-:-:S13]  /*1520*/  ISETP.NE.AND.EX P0, PT, RZ, c[0x0][0x344], PT, P0 ;  /* 0x0000d100ff007a0c */ /* 0x000fda0003f05300 */
[----:B------:R-:W-:-:S04]  /*1530*/  @P0 IMAD.MOV.U32 R2, RZ, RZ, 0x4 ;  /* 0x00000004ff020424 */ /* 0x000fc800078e00ff */
[----:B------:R-:W-:-:S05]  /*1540*/  @P0 IMAD.WIDE R2, R18, R2, c[0x0][0x340] ;  /* 0x0000d00012020625 */ /* 0x000fca00078e0202 */
[----:B------:R5:W4:Y:S01]  /*1550*/  @P0 LDG.E R17, [R2.64] ;  /* 0x0000000802110981 */ /* 0x000b22000c1e1900 */
[----:B------:R-:W-:Y:S02]  /*1560*/  SHF.R.S32.HI R14, RZ, 0x1f, R19 ;  /* 0x0000001fff0e7819 */ /* 0x000fe40000011413 */
[----:B------:R-:W-:Y:S01]  /*1570*/  SHF.R.S32.HI R16, RZ, 0x1f, R18 ;  /* 0x0000001fff107819 */ /* 0x000fe20000011412 */
[----:B------:R-:W1:Y:S01]  /*1580*/  S2R R7, SR_TID.X ;  /* 0x0000000000077919 */ /* 0x000e620000002100 */
[----:B------:R-:W-:Y:S01]  /*1590*/  MOV R23, R11 ;  /* 0x0000000b00177202 */ /* 0x000fe20000000f00 */
[----:B------:R-:W-:Y:S01]  /*15a0*/  IMAD R5, R14, c[0x0][0x1b8], RZ ;  /* 0x00006e000e057a24 */ /* 0x000fe200078e02ff */
[----:B------:R-:W-:Y:S02]  /*15b0*/  IADD3 R120, R22, -0x1, RZ ;  /* 0xffffffff16787810 */ /* 0x000fe40007ffe0ff */
[----:B------:R-:W-:Y:S01]  /*15c0*/  LOP3.LUT R23, R23, 0xfffffffd, RZ, 0xc0, !PT ;  /* 0xfffffffd17177812 */ /* 0x000fe200078ec0ff */
[----:B------:R-:W-:-:S02]  /*15d0*/  IMAD R5, R19, c[0x0][0x1bc], R5 ;  /* 0x00006f0013057a24 */ /* 0x000fc400078e0205 */
[----:B-----5:R-:W-:Y:S01]  /*15e0*/  IMAD.WIDE.U32 R2, R19, c[0x0][0x1b8], RZ ;  /* 0x00006e0013027a25 */ /* 0x020fe200078e00ff */
[----:B-1----:R-:W-:-:S03]  /*15f0*/  SHF.R.S32.HI R20, RZ, 0x1f, R7 ;  /* 0x0000001fff147819 */ /* 0x002fc60000011407 */
[----:B------:R-:W-:Y:S02]  /*1600*/  IMAD.IADD R3, R3, 0x1, R5 ;  /* 0x0000000103037824 */ /* 0x000fe400078e0205 */
[----:B------:R-:W-:Y:S01]  /*1610*/  IMAD R5, R16, c[0x0][0x1c0], RZ ;  /* 0x0000700010057a24 */ /* 0x000fe200078e02ff */
[----:B------:R-:W-:Y:S01]  /*1620*/  LEA.HI R20, R20, R7, RZ, 0x3 ;  /* 0x0000000714147211 */ /* 0x000fe200078f18ff */
[----:B------:R-:W-:-:S03]  /*1630*/  IMAD.WIDE.U32 R2, R18, c[0x0][0x1c0], R2 ;  /* 0x0000700012027a25 */ /* 0x000fc600078e0002 */
[----:B------:R-:W-:Y:S01]  /*1640*/  SHF.R.S32.HI R20, RZ, 0x3, R20 ;  /* 0x00000003ff147819 */ /* 0x000fe20000011414 */
[----:B------:R-:W-:-:S04]  /*1650*/  IMAD R5, R18, c[0x0][0x1c4], R5 ;  /* 0x0000710012057a24 */ /* 0x000fc800078e0205 */
[----:B------:R-:W-:Y:S02]  /*1660*/  IMAD.IADD R3, R3, 0x1, R5 ;  /* 0x0000000103037824 */ /* 0x000fe400078e0205 */
[----:B--2---:R-:W-:-:S04]  /*1670*/  IMAD.IADD R4, R4, 0x1, R21 ;  /* 0x0000000104047824 */ /* 0x004fc800078e0215 */
[----:B------:R-:W-:-:S04]  /*1680*/  @P3 IMAD.HI.U32 R6, R4, c[0x0][0x2c8], RZ ;  /* 0x0000b20004063a27 */ /* 0x000fc800078e00ff */
[----:B------:R-:W-:Y:S01]  /*1690*/  IMAD.MOV.U32 R0, RZ, RZ, R4 ;  /* 0x000000ffff007224 */ /* 0x000fe200078e0004 */
[----:B------:R-:W-:Y:S01]  /*16a0*/  @P3 SHF.R.U32.HI R0, RZ, c[0x0][0x2cc], R6 ;  /* 0x0000b300ff003a19 */ /* 0x000fe20000011606 */
[----:B---3--:R-:W-:-:S03]  /*16b0*/  IMAD.MOV.U32 R24, RZ, RZ, R8 ;  /* 0x000000ffff187224 */ /* 0x008fc600078e0008 */
[----:B------:R-:W-:Y:S01]  /*16c0*/  SHF.R.S32.HI R6, RZ, 0x1f, R0 ;  /* 0x0000001fff067819 */ /* 0x000fe20000011400 */
[C---:B------:R-:W-:Y:S01]  /*16d0*/  IMAD.WIDE.U32 R2, R0.reuse, c[0x0][0x1b0], R2 ;  /* 0x00006c0000027a25 */ /* 0x040fe200078e0002 */
[----:B------:R-:W-:Y:S02]  /*16e0*/  IADD3 R10, -R0, RZ, RZ ;  /* 0x000000ff000a7210 */ /* 0x000fe40007ffe1ff */
[----:B------:R-:W-:Y:S01]  /*16f0*/  SHF.R.S32.HI R25, RZ, 0x1f, R24 ;  /* 0x0000001fff197819 */ /* 0x000fe20000011418 */
[----:B------:R-:W-:Y:S01]  /*1700*/  IMAD R5, R6, c[0x0][0x1b0], RZ ;  /* 0x00006c0006057a24 */ /* 0x000fe200078e02ff */
[----:B------:R-:W-:Y:S01]  /*1710*/  SHF.R.S32.HI R6, RZ, 0x1f, R20 ;  /* 0x0000001fff067819 */ /* 0x000fe20000011414 */
[----:B------:R-:W-:Y:S01]  /*1720*/  IMAD R10, R10, c[0x0][0x2c4], R4 ;  /* 0x0000b1000a0a7a24 */ /* 0x000fe200078e0204 */
[----:B------:R-:W-:Y:S01]  /*1730*/  ISETP.GE.AND P5, PT, R24, c[0x0][0x1d4], PT ;  /* 0x0000750018007a0c */ /* 0x000fe20003fa6270 */
[----:B------:R-:W-:Y:S01]  /*1740*/  IMAD.WIDE.U32 R8, R20, c[0x0][0x1e0], R24 ;  /* 0x0000780014087a25 */ /* 0x000fe200078e0018 */
[----:B------:R1:W-:Y:S02]  /*1750*/  STL [R1+0x4c], R25 ;  /* 0x00004c1901007387 */ /* 0x0003e40000100800 */
[----:B------:R-:W-:Y:S01]  /*1760*/  SEL R12, RZ, 0x1, P5 ;  /* 0x00000001ff0c7807 */ /* 0x000fe20002800000 */
[----:B------:R-:W-:-:S02]  /*1770*/  IMAD R4, R6, c[0x0][0x1e0], RZ ;  /* 0x0000780006047a24 */ /* 0x000fc400078e02ff */
[----:B------:R-:W-:Y:S01]  /*1780*/  IMAD R13, R0, c[0x0][0x1b4], R5 ;  /* 0x00006d00000d7a24 */ /* 0x000fe200078e0205 */
[----:B------:R-:W-:Y:S01]  /*1790*/  IADD3 R0, R24, 0x40, RZ ;  /* 0x0000004018007810 */ /* 0x000fe20007ffe0ff */
[----:B------:R-:W-:Y:S02]  /*17a0*/  IMAD R4, R20, c[0x0][0x1e4], R4 ;  /* 0x0000790014047a24 */ /* 0x000fe400078e0204 */
[----:B------:R-:W-:Y:S01]  /*17b0*/  IMAD.IADD R3, R3, 0x1, R13 ;  /* 0x0000000103037824 */ /* 0x000fe200078e020d */
[----:B------:R-:W-:Y:S01]  /*17c0*/  ISETP.GE.AND P1, PT, R0, c[0x0][0x1d4], PT ;  /* 0x0000750000007a0c */ /* 0x000fe20003f26270 */
[----:B------:R-:W-:Y:S01]  /*17d0*/  IMAD R5, R6, c[0x0][0x208], RZ ;  /* 0x0000820006057a24 */ /* 0x000fe200078e02ff */
[----:B------:R-:W-:Y:S01]  /*17e0*/  IADD3 R9, R9, R4, RZ ;  /* 0x0000000409097210 */ /* 0x000fe20007ffe0ff */
[C---:B------:R-:W-:Y:S01]  /*17f0*/  IMAD.WIDE.U32 R6, R20.reuse, c[0x0][0x208], R24 ;  /* 0x0000820014067a25 */ /* 0x040fe200078e0018 */
[----:B------:R-:W-:Y:S02]  /*1800*/  SHF.R.S32.HI R4, RZ, 0x1f, R10 ;  /* 0x0000001fff047819 */ /* 0x000fe4000001140a */
[----:B------:R-:W-:Y:S01]  /*1810*/  SEL R11, RZ, 0xffffffff, P1 ;  /* 0xffffffffff0b7807 */ /* 0x000fe20000800000 */
[----:B------:R-:W-:Y:S01]  /*1820*/  IMAD R5, R20, c[0x0][0x20c], R5 ;  /* 0x0000830014057a24 */ /* 0x000fe200078e0205 */
[----:B------:R-:W-:Y:S01]  /*1830*/  ISETP.GE.AND P4, PT, R0, c[0x0][0x198], PT ;  /* 0x0000660000007a0c */ /* 0x000fe20003f86270 */
[----:B------:R-:W-:Y:S01]  /*1840*/  IMAD R4, R4, c[0x0][0x1a8], RZ ;  /* 0x00006a0004047a24 */ /* 0x000fe200078e02ff */
[----:B------:R-:W-:Y:S01]  /*1850*/  SHF.L.U32 R11, R11, 0x1, RZ ;  /* 0x000000010b0b7819 */ /* 0x000fe200000006ff */
[----:B------:R-:W-:-:S02]  /*1860*/  IMAD.WIDE.U32 R8, R19, c[0x0][0x1e8], R8 ;  /* 0x00007a0013087a25 */ /* 0x000fc400078e0008 */
[----:B------:R-:W-:Y:S02]  /*1870*/  @P1 LOP3.LUT R23, R23, 0x2, RZ, 0xfc, !PT ;  /* 0x0000000217171812 */ /* 0x000fe400078efcff */
[----:B------:R-:W-:Y:S01]  /*1880*/  IMAD R15, R10, c[0x0][0x1ac], R4 ;  /* 0x00006b000a0f7a24 */ /* 0x000fe200078e0204 */
[----:B------:R-:W-:Y:S01]  /*1890*/  IADD3 R4, R24, 0x80, RZ ;  /* 0x0000008018047810 */ /* 0x000fe20007ffe0ff */
[----:B------:R-:W-:Y:S01]  /*18a0*/  IMAD.IADD R7, R7, 0x1, R5 ;  /* 0x0000000107077824 */ /* 0x000fe200078e0205 */
[----:B------:R-:W-:Y:S01]  /*18b0*/  LOP3.LUT R32, R11, 0x2, R12, 0xe2, !PT ;  /* 0x000000020b207812 */ /* 0x000fe200078ee20c */
[----:B------:R-:W-:Y:S01]  /*18c0*/  IMAD.WIDE.U32 R10, R10, c[0x0][0x1a8], R2 ;  /* 0x00006a000a0a7a25 */ /* 0x000fe200078e0002 */
[----:B------:R-:W-:Y:S02]  /*18d0*/  ISETP.GE.AND P1, PT, R4, c[0x0][0x1d4], PT ;  /* 0x0000750004007a0c */ /* 0x000fe40003f26270 */
[----:B------:R-:W-:Y:S01]  /*18e0*/  IADD3 R5, R24, 0xc0, RZ ;  /* 0x000000c018057810 */ /* 0x000fe20007ffe0ff */
[C---:B------:R-:W-:Y:S01]  /*18f0*/  IMAD R2, R14.reuse, c[0x0][0x1e8], RZ ;  /* 0x00007a000e027a24 */ /* 0x040fe200078e02ff */
[----:B------:R-:W-:Y:S01]  /*1900*/  LOP3.LUT R23, R23, 0xfffffffe, RZ, 0xc0, !PT ;  /* 0xfffffffe17177812 */ /* 0x000fe200078ec0ff */
[----:B------:R-:W-:Y:S01]  /*1910*/  IMAD R12, R14, c[0x0][0x210], RZ ;  /* 0x000084000e0c7a24 */ /* 0x000fe200078e02ff */
[----:B------:R-:W-:Y:S01]  /*1920*/  ISETP.GE.AND P6, PT, R5, c[0x0][0x1d4], PT ;  /* 0x0000750005007a0c */ /* 0x000fe20003fc6270 */
[C---:B------:R-:W-:Y:S01]  /*1930*/  IMAD R2, R19.reuse, c[0x0][0x1ec], R2 ;  /* 0x00007b0013027a24 */ /* 0x040fe200078e0202 */
[----:B------:R-:W-:Y:S01]  /*1940*/  SEL R14, RZ, 0x4, P1 ;  /* 0x00000004ff0e7807 */ /* 0x000fe20000800000 */
[C---:B------:R-:W-:Y:S01]  /*1950*/  IMAD R12, R19.reuse, c[0x0][0x214], R12 ;  /* 0x00008500130c7a24 */ /* 0x040fe200078e020c */
[----:B----4-:R-:W-:Y:S01]  /*1960*/  @P0 SHF.R.S32.HI R3, RZ, 0x1f, R17 ;  /* 0x0000001fff030819 */ /* 0x010fe20000011411 */
[----:B------:R-:W-:Y:S01]  /*1970*/  IMAD.WIDE.U32 R6, R19, c[0x0][0x210], R6 ;  /* 0x0000840013067a25 */ /* 0x000fe200078e0006 */
[----:B------:R-:W-:-:S02]  /*1980*/  IADD3 R9, R9, R2, RZ ;  /* 0x0000000209097210 */ /* 0x000fc40007ffe0ff */
[----:B------:R-:W-:Y:S01]  /*1990*/  @P1 LOP3.LUT R23, R23, 0x1, RZ, 0xfc, !PT ;  /* 0x0000000117171812 */ /* 0x000fe200078efcff */
[----:B------:R-:W-:Y:S01]  /*19a0*/  @!P0 IMAD.MOV.U32 R3, RZ, RZ, R16 ;  /* 0x000000ffff038224 */ /* 0x000fe200078e0010 */
[----:B------:R-:W-:Y:S01]  /*19b0*/  IADD3 R2, R11, R15, RZ ;  /* 0x0000000f0b027210 */ /* 0x000fe20007ffe0ff */
[----:B------:R-:W-:Y:S01]  /*19c0*/  IMAD.IADD R7, R7, 0x1, R12 ;  /* 0x0000000107077824 */ /* 0x000fe200078e020c */
[C---:B------:R-:W-:Y:S01]  /*19d0*/  LEA R11, P1, R10.reuse, c[0x0][0x160], 0x1 ;  /* 0x000058000a0b7a11 */ /* 0x040fe200078208ff */
[----:B------:R-:W-:Y:S01]  /*19e0*/  IMAD R12, R3, c[0x0][0x1f0], RZ ;  /* 0x00007c00030c7a24 */ /* 0x000fe200078e02ff */
[----:B------:R-:W-:Y:S01]  /*19f0*/  SEL R13, RZ, 0x8, P6 ;  /* 0x00000008ff0d7807 */ /* 0x000fe20003000000 */
[----:B------:R1:W-:Y:S01]  /*1a00*/  STL [R1], R23 ;  /* 0x0000001701007387 */ /* 0x0003e20000100800 */
[----:B------:R-:W-:Y:S01]  /*1a10*/  LEA.HI.X R10, R10, c[0x0][0x164], R2, 0x1, P1 ;  /* 0x000059000a0a7a11 */ /* 0x000fe200008f0c02 */
[----:B------:R-:W-:Y:S01]  /*1a20*/  @P0 IMAD.MOV.U32 R2, RZ, RZ, R17 ;  /* 0x000000ffff020224 */ /* 0x000fe200078e0011 */
[----:B------:R-:W-:-:S02]  /*1a30*/  @!P0 MOV R2, R18 ;  /* 0x0000001200028202 */ /* 0x000fc40000000f00 */
[----:B------:R-:W-:Y:S01]  /*1a40*/  LOP3.LUT R32, R13, R32, R14, 0xfe, !PT ;  /* 0x000000200d207212 */ /* 0x000fe200078efe0e */
[----:B------:R-:W-:Y:S01]  /*1a50*/  IMAD R13, R3, c[0x0][0x218], RZ ;  /* 0x00008600030d7a24 */ /* 0x000fe200078e02ff */
[----:B------:R-:W-:Y:S01]  /*1a60*/  ISETP.GE.AND P0, PT, R24, c[0x0][0x198], PT ;  /* 0x0000660018007a0c */ /* 0x000fe20003f06270 */
[----:B------:R-:W-:Y:S01]  /*1a70*/  IMAD.WIDE.U32 R18, R2, c[0x0][0x1f0], R8 ;  /* 0x00007c0002127a25 */ /* 0x000fe200078e0008 */
[----:B------:R-:W-:Y:S02]  /*1a80*/  ISETP.GE.AND P3, PT, R4, c[0x0][0x198], PT ;  /* 0x0000660004007a0c */ /* 0x000fe40003f66270 */
[----:B------:R-:W-:Y:S01]  /*1a90*/  P2R R8, PR, RZ, 0x1 ;  /* 0x00000001ff087803 */ /* 0x000fe20000000000 */
[----:B------:R-:W-:Y:S01]  /*1aa0*/  IMAD.WIDE.U32 R14, R2, c[0x0][0x218], R6 ;  /* 0x00008600020e7a25 */ /* 0x000fe200078e0006 */
[----:B------:R1:W-:Y:S01]  /*1ab0*/  STL.64 [R1+0x28], R18 ;  /* 0x0000281201007387 */ /* 0x0003e20000100a00 */
[----:B------:R-:W-:Y:S02]  /*1ac0*/  IADD3 R7, R20, R21, RZ ;  /* 0x0000001514077210 */ /* 0x000fe40007ffe0ff */
[C---:B------:R-:W-:Y:S01]  /*1ad0*/  IMAD R3, R2.reuse, c[0x0][0x1f4], R12 ;  /* 0x00007d0002037a24 */ /* 0x040fe200078e020c */
[----:B------:R1:W-:Y:S01]  /*1ae0*/  STL.64 [R1+0x30], R14 ;  /* 0x0000300e01007387 */ /* 0x0003e20000100a00 */
[----:B------:R-:W-:Y:S01]  /*1af0*/  IMAD R2, R2, c[0x0][0x21c], R13 ;  /* 0x0000870002027a24 */ /* 0x000fe200078e020d */
[----:B------:R-:W-:Y:S01]  /*1b00*/  ISETP.GE.AND P2, PT, R5, c[0x0][0x198], PT ;  /* 0x0000660005007a0c */ /* 0x000fe20003f46270 */
[----:B------:R-:W-:-:S03]  /*1b10*/  IMAD.IADD R3, R19, 0x1, R3 ;  /* 0x0000000113037824 */ /* 0x000fc600078e0203 */
[----:B------:R-:W-:Y:S02]  /*1b20*/  IADD3 R2, R15, R2, RZ ;  /* 0x000000020f027210 */ /* 0x000fe40007ffe0ff */
[----:B------:R1:W-:Y:S04]  /*1b30*/  STL [R1+0x20], R3 ;  /* 0x0000200301007387 */ /* 0x0003e80000100800 */
[----:B------:R1:W-:Y:S01]  /*1b40*/  STL [R1+0x38], R2 ;  /* 0x0000380201007387 */ /* 0x0003e20000100800 */
[----:B------:R-:W-:Y:S05]  /*1b50*/  BRA.DIV ~URZ, `(.L_x_2125) ;  /* 0x00011f827f007947 */ /* 0x000fea000b800000 */
[----:B------:R2:W3:Y:S02]  /*1b60*/  SHFL.IDX PT, R6, R10, RZ, 0x181f ;  /* 0x00181fff0a067589 */ /* 0x0004e400000e0000 */
.L_x_2157:
[----:B------:R-:W-:Y:S05]  /*1b70*/  BRA.DIV ~URZ, `(.L_x_2126) ;  /* 0x00011fd27f007947 */ /* 0x000fea000b800000 */
[----:B-1----:R1:W4:Y:S02]  /*1b80*/  SHFL.IDX PT, R2, R11, RZ, 0x181f ;  /* 0x00181fff0b027589 */ /* 0x00232400000e0000 */
.L_x_2158:
[----:B------:R-:W-:Y:S01]  /*1b90*/  MOV R18, c[0x0][0x168] ;  /* 0x00005a0000127a02 */ /* 0x000fe20000000f00 */
[----:B------:R-:W-:Y:S04]  /*1ba0*/  BSSY B0, `(.L_x_2127) ;  /* 0x0000018000007945 */ /* 0x000fe80003800000 */
[----:B------:R-:W-:-:S05]  /*1bb0*/  IMAD R18, R18, c[0x0][0x2c4], RZ ;  /* 0x0000b10012127a24 */ /* 0x000fca00078e02ff */
[----:B------:R-:W-:-:S13]  /*1bc0*/  ISETP.GE.AND P0, PT, R7, R18, PT ;  /* 0x000000120700720c */ /* 0x000fda0003f06270 */
[----:B------:R-:W-:Y:S05]  /*1bd0*/  @P0 BRA `(.L_x_2128) ;  /* 0x0000014000000947 */ /* 0x000fea0003800000 */
[----:B------:R-:W5:Y:S04]  /*1be0*/  LDL R12, [R1+0x78] ;  /* 0x00007800010c7983 */ /* 0x000f680000100800 */
[----:B--2---:R-:W2:Y:S04]  /*1bf0*/  LDL R9, [R1+0x74] ;  /* 0x0000740001097983 */ /* 0x004ea80000100800 */
[----:B----4-:R-:W4:Y:S04]  /*1c00*/  LDL R3, [R1+0x70] ;  /* 0x0000700001037983 */ /* 0x010f280000100800 */
[----:B---3--:R-:W3:Y:S01]  /*1c10*/  LDL.64 R20, [R1+0x48] ;  /* 0x0000480001147983 */ /* 0x008ee20000100a00 */
[----:B------:R-:W-:-:S02]  /*1c20*/  LEA R16, P0, R0, R2, 0x1 ;  /* 0x0000000200107211 */ /* 0x000fc400078008ff */
[----:B------:R-:W-:Y:S02]  /*1c30*/  ISETP.NE.AND P1, PT, R8, RZ, PT ;  /* 0x000000ff0800720c */ /* 0x000fe40003f25270 */
[----:B-----5:R-:W-:Y:S02]  /*1c40*/  LEA.HI.X R17, R0, R6, R12, 0x1, P0 ;  /* 0x0000000600117211 */ /* 0x020fe400000f0c0c */
[----:B------:R-:W-:-:S04]  /*1c50*/  LEA R14, P0, R4, R2, 0x1 ;  /* 0x00000002040e7211 */ /* 0x000fc800078008ff */
[----:B--2---:R-:W-:Y:S02]  /*1c60*/  LEA.HI.X R15, R4, R6, R9, 0x1, P0 ;  /* 0x00000006040f7211 */ /* 0x004fe400000f0c09 */
[----:B------:R-:W-:-:S04]  /*1c70*/  LEA R12, P0, R5, R2, 0x1 ;  /* 0x00000002050c7211 */ /* 0x000fc800078008ff */
[----:B----4-:R-:W-:Y:S01]  /*1c80*/  LEA.HI.X R13, R5, R6, R3, 0x1, P0 ;  /* 0x00000006050d7211 */ /* 0x010fe200000f0c03 */
[----:B------:R-:W-:-:S04]  /*1c90*/  IMAD.MOV.U32 R3, RZ, RZ, R6 ;  /* 0x000000ffff037224 */ /* 0x000fc800078e0006 */
[----:B---3--:R-:W-:-:S05]  /*1ca0*/  IMAD.WIDE R2, R20, 0x2, R2 ;  /* 0x0000000214027825 */ /* 0x008fca00078e0202 */
[----:B------:R-:W-:Y:S01]  /*1cb0*/  @!PT LDS RZ, [RZ] ;  /* 0x00000000fffff984 */ /* 0x000fe20000000800 */
[----:B------:R-:W-:Y:S01]  /*1cc0*/  @!PT LDS RZ, [RZ] ;  /* 0x00000000fffff984 */ /* 0x000fe20000000800 */
[----:B------:R-:W-:Y:S01]  /*1cd0*/  @!PT LDS RZ, [RZ] ;  /* 0x00000000fffff984 */ /* 0x000fe20000000800 */
[----:B------:R2:W-:Y:S04]  /*1ce0*/  LDGSTS.E.BYPASS.LTC128B.128 [R251+0x18100], [R2.64], !P1 ;  /* 0x1810000002fb7fae */ /* 0x0005e8000c901d48 */
[----:B------:R2:W-:Y:S04]  /*1cf0*/  LDGSTS.E.BYPASS.LTC128B.128 [R251+0x1c100], [R16.64], !P4 ;  /* 0x1c10000010fb7fae */ /* 0x0005e8000e101d48 */
[----:B------:R2:W-:Y:S04]  /*1d00*/  LDGSTS.E.BYPASS.LTC128B.128 [R251+0x20100], [R14.64], !P3 ;  /* 0x201000000efb7fae */ /* 0x0005e8000d901d48 */
[----:B------:R2:W-:Y:S02]  /*1d10*/  LDGSTS.E.BYPASS.LTC128B.128 [R251+0x24100], [R12.64], !P2 ;  /* 0x241000000cfb7fae */ /* 0x0005e4000d101d48 */
.L_x_2128:
[----:B------:R-:W-:Y:S05]  /*1d20*/  BSYNC B0 ;  /* 0x0000000000007941 */ /* 0x000fea0003800000 */
.L_x_2127:
[----:B------:R-:W-:Y:S05]  /*1d30*/  BRA.DIV ~URZ, `(.L_x_2129) ;  /* 0x00011e827f007947 */ /* 0x000fea000b800000 */
[----:B---3--:R3:W1:Y:S04]  /*1d40*/  SHFL.IDX PT, R6, R10, 0x1, 0x181f ;  /* 0x00381f000a067f89 */ /* 0x00866800000e0000 */
[----:B--2-4-:R3:W2:Y:S02]  /*1d50*/  SHFL.IDX PT, R2, R11, 0x1, 0x181f ;  /* 0x00381f000b027f89 */ /* 0x0146a400000e0000 */
.L_x_2159:
[----:B------:R-:W-:Y:S01]  /*1d60*/  IADD3 R3, R7, 0x20, RZ ;  /* 0x0000002007037810 */ /* 0x000fe20007ffe0ff */
[----:B------:R-:W-:Y:S03]  /*1d70*/  BSSY B0, `(.L_x_2130) ;  /* 0x0000017000007945 */ /* 0x000fe60003800000 */
[----:B------:R-:W-:-:S13]  /*1d80*/  ISETP.GE.AND P0, PT, R3, R18, PT ;  /* 0x000000120300720c */ /* 0x000fda0003f06270 */
[----:B------:R-:W-:Y:S05]  /*1d90*/  @P0 BRA `(.L_x_2131) ;  /* 0x0000014000000947 */ /* 0x000fea0003800000 */
[----:B------:R-:W4:Y:S04]  /*1da0*/  LDL R13, [R1+0x78] ;  /* 0x00007800010d7983 */ /* 0x000f280000100800 */
[----:B------:R-:W5:Y:S04]  /*1db0*/  LDL R12, [R1+0x74] ;  /* 0x00007400010c7983 */ /* 0x000f680000100800 */
[----:B---3--:R-:W3:Y:S04]  /*1dc0*/  LDL.64 R20, [R1+0x48] ;  /* 0x0000480001147983 */ /* 0x008ee80000100a00 */
[----:B--2---:R-:W2:Y:S01]  /*1dd0*/  LDL R9, [R1+0x70] ;  /* 0x0000700001097983 */ /* 0x004ea20000100800 */
[----:B------:R-:W-:-:S02]  /*1de0*/  LEA R16, P0, R0, R2, 0x1 ;  /* 0x0000000200107211 */ /* 0x000fc400078008ff */
[----:B------:R-:W-:Y:S01]  /*1df0*/  ISETP.NE.AND P1, PT, R8, RZ, PT ;  /* 0x000000ff0800720c */ /* 0x000fe20003f25270 */
[----:B-1----:R-:W-:Y:S01]  /*1e00*/  IMAD.MOV.U32 R3, RZ, RZ, R6 ;  /* 0x000000ffff037224 */ /* 0x002fe200078e0006 */
[----:B----4-:R-:W-:Y:S02]  /*1e10*/  LEA.HI.X R17, R0, R6, R13, 0x1, P0 ;  /* 0x0000000600117211 */ /* 0x010fe400000f0c0d */
[----:B------:R-:W-:-:S04]  /*1e20*/  LEA R14, P0, R4, R2, 0x1 ;  /* 0x00000002040e7211 */ /* 0x000fc800078008ff */
[----:B-----5:R-:W-:Y:S02]  /*1e30*/  LEA.HI.X R15, R4, R6, R12, 0x1, P0 ;  /* 0x00000006040f7211 */ /* 0x020fe400000f0c0c */
[----:B------:R-:W-:Y:S01]  /*1e40*/  LEA R12, P0, R5, R2, 0x1 ;  /* 0x00000002050c7211 */ /* 0x000fe200078008ff */
[----:B---3--:R-:W-:-:S03]  /*1e50*/  IMAD.WIDE R2, R20, 0x2, R2 ;  /* 0x0000000214027825 */ /* 0x008fc600078e0202 */
[----:B--2---:R-:W-:Y:S02]  /*1e60*/  LEA.HI.X R13, R5, R6, R9, 0x1, P0 ;  /* 0x00000006050d7211 */ /* 0x004fe400000f0c09 */
[----:B------:R-:W-:Y:S01]  /*1e70*/  @!PT LDS RZ, [RZ] ;  /* 0x00000000fffff984 */ /* 0x000fe20000000800 */
[----:B------:R-:W-:Y:S01]  /*1e80*/  @!PT LDS RZ, [RZ] ;  /* 0x00000000fffff984 */ /* 0x000fe20000000800 */
[----:B------:R-:W-:Y:S01]  /*1e90*/  @!PT LDS RZ, [RZ] ;  /* 0x00000000fffff984 */ /* 0x000fe20000000800 */
[----:B------:R1:W-:Y:S04]  /*1ea0*/  LDGSTS.E.BYPASS.LTC128B.128 [R251+0x19100], [R2.64], !P1 ;  /* 0x1910000002fb7fae */ /* 0x0003e8000c901d48 */
[----:B------:R1:W-:Y:S04]  /*1eb0*/  LDGSTS.E.BYPASS.LTC128B.128 [R251+0x1d100], [R16.64], !P4 ;  /* 0x1d10000010fb7fae */ /* 0x0003e8000e101d48 */
[----:B------:R1:W-:Y:S04]  /*1ec0*/  LDGSTS.E.BYPASS.LTC128B.128 [R251+0x21100], [R14.64], !P3 ;  /* 0x211000000efb7fae */ /* 0x0003e8000d901d48 */
[----:B------:R1:W-:Y:S02]  /*1ed0*/  LDGSTS.E.BYPASS.LTC128B.128 [R251+0x25100], [R12.64], !P2 ;  /* 0x251000000cfb7fae */ /* 0x0003e4000d101d48 */
.L_x_2131:
[----:B------:R-:W-:Y:S05]  /*1ee0*/  BSYNC B0 ;  /* 0x0000000000007941 */ /* 0x000fea0003800000 */
.L_x_2130:
[----:B------:R-:W-:Y:S05]  /*1ef0*/  BRA.DIV ~URZ, `(.L_x_2132) ;  /* 0x00011d927f007947 */ /* 0x000fea000b800000 */
[----:B-1----:R1:W4:Y:S02]  /*1f00*/  SHFL.IDX PT, R6, R10, 0x2, 0x181f ;  /* 0x00581f000a067f89 */ /* 0x00232400000e0000 */
.L_x_2160:
[----:B------:R-:W-:Y:S05]  /*1f10*/  BRA.DIV ~URZ, `(.L_x_2133) ;  /* 0x00011de27f007947 */ /* 0x000fea000b800000 */
[----:B--2---:R2:W1:Y:S02]  /*1f20*/  SHFL.IDX PT, R2, R11, 0x2, 0x181f ;  /* 0x00581f000b027f89 */ /* 0x00446400000e0000 */
.L_x_2161:
[----:B------:R-:W-:Y:S01]  /*1f30*/  IADD3 R3, R7, 0x40, RZ ;  /* 0x0000004007037810 */ /* 0x000fe20007ffe0ff */
[----:B------:R-:W-:Y:S03]  /*1f40*/  BSSY B0, `(.L_x_2134) ;  /* 0x0000017000007945 */ /* 0x000fe60003800000 */
[----:B------:R-:W-:-:S13]  /*1f50*/  ISETP.GE.AND P0, PT, R3, R18, PT ;  /* 0x000000120300720c */ /* 0x000fda0003f06270 */
[----:B------:R-:W-:Y:S05]  /*1f60*/  @P0 BRA `(.L_x_2135) ;  /* 0x0000014000000947 */ /* 0x000fea0003800000 */
[----:B------:R-:W5:Y:S04]  /*1f70*/  LDL R13, [R1+0x78] ;  /* 0x00007800010d7983 */ /* 0x000f680000100800 */
[----:B--2---:R-:W2:Y:S04]  /*1f80*/  LDL R12, [R1+0x74] ;  /* 0x00007400010c7983 */ /* 0x004ea80000100800 */
[----:B---3--:R-:W3:Y:S04]  /*1f90*/  LDL.64 R20, [R1+0x48] ;  /* 0x0000480001147983 */ /* 0x008ee80000100a00 */
[----:B----4-:R-:W4:Y:S01]  /*1fa0*/  LDL R9, [R1+0x70] ;  /* 0x0000700001097983 */ /* 0x010f220000100800 */
[----:B-1----:R-:W-:-:S02]  /*1fb0*/  LEA R16, P0, R0, R2, 0x1 ;  /* 0x0000000200107211 */ /* 0x002fc400078008ff */
[----:B------:R-:W-:Y:S01]  /*1fc0*/  ISETP.NE.AND P1, PT, R8, RZ, PT ;  /* 0x000000ff0800720c */ /* 0x000fe20003f25270 */
[----:B------:R-:W-:Y:S01]  /*1fd0*/  IMAD.MOV.U32 R3, RZ, RZ, R6 ;  /* 0x000000ffff037224 */ /* 0x000fe200078e0006 */
[----:B-----5:R-:W-:Y:S02]  /*1fe0*/  LEA.HI.X R17, R0, R6, R13, 0x1, P0 ;  /* 0x0000000600117211 */ /* 0x020fe400000f0c0d */
[----:B------:R-:W-:-:S04]  /*1ff0*/  LEA R14, P0, R4, R2, 0x1 ;  /* 0x00000002040e7211 */ /* 0x000fc800078008ff */
[----:B--2---:R-:W-:Y:S02]  /*2000*/  LEA.HI.X R15, R4, R6, R12, 0x1, P0 ;  /* 0x00000006040f7211 */ /* 0x004fe400000f0c0c */
[----:B------:R-:W-:Y:S01]  /*2010*/  LEA R12, P0, R5, R2, 0x1 ;  /* 0x00000002050c7211 */ /* 0x000fe200078008ff */
[----:B---3--:R-:W-:-:S03]  /*2020*/  IMAD.WIDE R2, R20, 0x2, R2 ;  /* 0x0000000214027825 */ /* 0x008fc600078e0202 */
[----:B----4-:R-:W-:Y:S02]  /*2030*/  LEA.HI.X R13, R5, R6, R9, 0x1, P0 ;  /* 0x00000006050d7211 */ /* 0x010fe400000f0c09 */
[----:B------:R-:W-:Y:S01]  /*2040*/  @!PT LDS RZ, [RZ] ;  /* 0x00000000fffff984 */ /* 0x000fe20000000800 */
[----:B------:R-:W-:Y:S01]  /*2050*/  @!PT LDS RZ, [RZ] ;  /* 0x00000000fffff984 */ /* 0x000fe20000000800 */
[----:B------:R-:W-:Y:S01]  /*2060*/  @!PT LDS RZ, [RZ] ;  /* 0x00000000fffff984 */ /* 0x000fe20000000800 */
[----:B------:R1:W-:Y:S04]  /*2070*/  LDGSTS.E.BYPASS.LTC128B.128 [R251+0x1a100], [R2.64], !P1 ;  /* 0x1a10000002fb7fae */ /* 0x0003e8000c901d48 */
[----:B------:R1:W-:Y:S04]  /*2080*/  LDGSTS.E.BYPASS.LTC128B.128 [R251+0x1e100], [R16.64], !P4 ;  /* 0x1e10000010fb7fae */ /* 0x0003e8000e101d48 */
[----:B------:R1:W-:Y:S04]  /*2090*/  LDGSTS.E.BYPASS.LTC128B.128 [R251+0x22100], [R14.64], !P3 ;  /* 0x221000000efb7fae */ /* 0x0003e8000d901d48 */
[----:B------:R1:W-:Y:S02]  /*20a0*/  LDGSTS.E.BYPASS.LTC128B.128 [R251+0x26100], [R12.64], !P2 ;  /* 0x261000000cfb7fae */ /* 0x0003e4000d101d48 */
.L_x_2135:
[----:B------:R-:W-:Y:S05]  /*20b0*/  BSYNC B0 ;  /* 0x0000000000007941 */ /* 0x000fea0003800000 */
.L_x_2134:
[----:B------:R-:W-:Y:S05]  /*20c0*/  BRA.DIV ~URZ, `(.L_x_2136) ;  /* 0x00011ca27f007947 */ /* 0x000fea000b800000 */
[----:B----4-:R4:W2:Y:S04]  /*20d0*/  SHFL.IDX PT, R6, R10, 0x3, 0x181f ;  /* 0x00781f000a067f89 */ /* 0x0108a800000e0000 */
[----:B-1----:R4:W1:Y:S02]  /*20e0*/  SHFL.IDX PT, R2, R11, 0x3, 0x181f ;  /* 0x00781f000b027f89 */ /* 0x00286400000e0000 */
.L_x_2162:
[----:B---34-:R-:W3:Y:S04]  /*20f0*/  LDL R10, [R1+0x78] ;  /* 0x00007800010a7983 */ /* 0x018ee80000100800 */
[----:B------:R-:W4:Y:S04]  /*2100*/  LDL R9, [R1+0x74] ;  /* 0x0000740001097983 */ /* 0x000f280000100800 */
[----:B------:R-:W5:Y:S04]  /*2110*/  LDL R3, [R1+0x70] ;  /* 0x0000700001037983 */ /* 0x000f680000100800 */
[----:B--2---:R-:W2:Y:S01]  /*2120*/  LDL.64 R128, [R1+0x48] ;  /* 0x0000480001807983 */ /* 0x004ea20000100a00 */
[----:B------:R-:W-:-:S04]  /*2130*/  IADD3 R7, R7, 0x60, RZ ;  /* 0x0000006007077810 */ /* 0x000fc80007ffe0ff */
[----:B------:R-:W-:-:S13]  /*2140*/  ISETP.GE.AND P0, PT, R7, R18, PT ;  /* 0x000000120700720c */ /* 0x000fda0003f06270 */
[----:B-1----:R-:W-:-:S04]  /*2150*/  @!P0 LEA R12, P1, R0, R2, 0x1 ;  /* 0x00000002000c8211 */ /* 0x002fc800078208ff */
[----:B---3--:R-:W-:Y:S02]  /*2160*/  @!P0 LEA.HI.X R13, R0, R6, R10, 0x1, P1 ;  /* 0x00000006000d8211 */ /* 0x008fe400008f0c0a */
[----:B------:R-:W-:-:S04]  /*2170*/  @!P0 LEA R10, P1, R4, R2, 0x1 ;  /* 0x00000002040a8211 */ /* 0x000fc800078208ff */
[----:B----4-:R-:W-:Y:S02]  /*2180*/  @!P0 LEA.HI.X R11, R4, R6, R9, 0x1, P1 ;  /* 0x00000006040b8211 */ /* 0x010fe400008f0c09 */
[----:B------:R-:W-:-:S04]  /*2190*/  @!P0 LEA R4, P1, R5, R2, 0x1 ;  /* 0x0000000205048211 */ /* 0x000fc800078208ff */
[----:B-----5:R-:W-:Y:S01]  /*21a0*/  @!P0 LEA.HI.X R5, R5, R6, R3, 0x1, P1 ;  /* 0x0000000605058211 */ /* 0x020fe200008f0c03 */
[----:B------:R-:W-:Y:S01]  /*21b0*/  @!P0 IMAD.MOV.U32 R3, RZ, RZ, R6 ;  /* 0x000000ffff038224 */ /* 0x000fe200078e0006 */
[----:B------:R-:W-:-:S03]  /*21c0*/  ISETP.NE.AND P1, PT, R8, RZ, PT ;  /* 0x000000ff0800720c */ /* 0x000fc60003f25270 */
[----:B--2---:R-:W-:-:S10]  /*21d0*/  @!P0 IMAD.WIDE R2, R128, 0x2, R2 ;  /* 0x0000000280028825 */ /* 0x004fd400078e0202 */
[----:B------:R-:W-:Y:S01]  /*21e0*/  @!PT LDS RZ, [RZ] ;  /* 0x00000000fffff984 */ /* 0x000fe20000000800 */
[----:B------:R-:W-:Y:S01]  /*21f0*/  @!PT LDS RZ, [RZ] ;  /* 0x00000000fffff984 */ /* 0x000fe20000000800 */
[----:B------:R-:W-:Y:S01]  /*2200*/  @!PT LDS RZ, [RZ] ;  /* 0x00000000fffff984 */ /* 0x000fe20000000800 */
[----:B------:R1:W-:Y:S04]  /*2210*/  @!P0 LDGSTS.E.BYPASS.LTC128B.128 [R251+0x1b100], [R2.64], !P1 ;  /* 0x1b10000002fb8fae */ /* 0x0003e8000c901d48 */
[----:B------:R1:W-:Y:S04]  /*2220*/  @!P0 LDGSTS.E.BYPASS.LTC128B.128 [R251+0x1f100], [R12.64], !P4 ;  /* 0x1f1000000cfb8fae */ /* 0x0003e8000e101d48 */
[----:B------:R1:W-:Y:S04]  /*2230*/  @!P0 LDGSTS.E.BYPASS.LTC128B.128 [R251+0x23100], [R10.64], !P3 ;  /* 0x231000000afb8fae */ /* 0x0003e8000d901d48 */
[----:B------:R1:W-:Y:S04]  /*2240*/  @!P0 LDGSTS.E.BYPASS.LTC128B.128 [R251+0x27100], [R4.64], !P2 ;  /* 0x2710000004fb8fae */ /* 0x0003e8000d101d48 */
[----:B------:R-:W0:Y:S01]  /*2250*/  LDGDEPBAR ;  /* 0x00000000000079af */ /* 0x000e220000000000 */
[----:B------:R-:W-:Y:S02]  /*2260*/  WARPSYNC 0xffffffff ;  /* 0xffffffff00007948 */ /* 0x000fe40003800000 */
[----:B------:R-:W2:Y:S04]  /*2270*/  LDL R127, [R1+0x3c] ;  /* 0x00003c00017f7983 */ /* 0x000ea80000100800 */
[----:B------:R-:W3:Y:S04]  /*2280*/  LDL R9, [R1+0x20] ;  /* 0x0000200001097983 */ /* 0x000ee80000100800 */
[----:B------:R-:W4:Y:S04]  /*2290*/  LDL.64 R20, [R1+0x28] ;  /* 0x0000280001147983 */ /* 0x000f280000100a00 */
[----:B------:R-:W5:Y:S04]  /*22a0*/  LDL R130, [R1] ;  /* 0x0000000001827983 */ /* 0x000f680000100800 */
[----:B------:R-:W5:Y:S04]  /*22b0*/  LDL R16, [R1+0x38] ;  /* 0x0000380001107983 */ /* 0x000f680000100800 */
[----:B------:R-:W5:Y:S04]  /*22c0*/  LDL.64 R14, [R1+0x30] ;  /* 0x00003000010e7983 */ /* 0x000f680000100a00 */
[----:B------:R-:W1:Y:S01]  /*22d0*/  S2R R19, SR_TID.X ;  /* 0x0000000000137919 */ /* 0x000e620000002100 */
[----:B------:R-:W-:Y:S01]  /*22e0*/  IMAD.MOV.U32 R121, RZ, RZ, -0x60 ;  /* 0xffffffa0ff797424 */ /* 0x000fe200078e00ff */
[----:B------:R-:W-:Y:S01]  /*22f0*/  SHF.R.S32.HI R6, RZ, 0x1f, R120 ;  /* 0x0000001fff067819 */ /* 0x000fe20000011478 */
[----:B-1----:R-:W-:Y:S01]  /*2300*/  IMAD.WIDE.U32 R4, R120, c[0x0][0x1e0], RZ ;  /* 0x0000780078047a25 */ /* 0x002fe200078e00ff */
[----:B------:R-:W5:Y:S03]  /*2310*/  LDL R126, [R1+0xc] ;  /* 0x00000c00017e7983 */ /* 0x000f660000100800 */
[----:B------:R-:W-:Y:S01]  /*2320*/  IMAD R2, R6, c[0x0][0x1e0], RZ ;  /* 0x0000780006027a24 */ /* 0x000fe200078e02ff */
[----:B------:R-:W-:-:S04]  /*2330*/  SHF.R.S32.HI R17, RZ, 0x1f, R19 ;  /* 0x0000001fff117819 */ /* 0x000fc80000011413 */
[----:B------:R-:W-:-:S04]  /*2340*/  LEA.HI R17, R17, R19, RZ, 0x3 ;  /* 0x0000001311117211 */ /* 0x000fc800078f18ff */
[----:B------:R-:W-:Y:S01]  /*2350*/  SHF.R.S32.HI R17, RZ, 0x3, R17 ;  /* 0x00000003ff117819 */ /* 0x000fe20000011411 */
[----:B------:R-:W-:-:S04]  /*2360*/  IMAD R2, R120, c[0x0][0x1e4], R2 ;  /* 0x0000790078027a24 */ /* 0x000fc800078e0202 */
[----:B------:R-:W-:-:S04]  /*2370*/  IMAD.IADD R2, R5, 0x1, R2 ;  /* 0x0000000105027824 */ /* 0x000fc800078e0202 */
[----:B------:R-:W-:Y:S02]  /*2380*/  IMAD R3, R2, 0x60, RZ ;  /* 0x0000006002037824 */ /* 0x000fe400078e02ff */
[----:B------:R-:W-:Y:S02]  /*2390*/  IMAD.MOV.U32 R124, RZ, RZ, c[0x0][0x1e0] ;  /* 0x00007800ff7c7624 */ /* 0x000fe400078e00ff */
[----:B------:R-:W-:Y:S02]  /*23a0*/  IMAD.MOV.U32 R125, RZ, RZ, c[0x0][0x1e4] ;  /* 0x00007900ff7d7624 */ /* 0x000fe400078e00ff */
[----:B------:R-:W-:-:S04]  /*23b0*/  IMAD R6, R6, c[0x0][0x208], RZ ;  /* 0x0000820006067a24 */ /* 0x000fc800078e02ff */
[----:B------:R-:W-:Y:S02]  /*23c0*/  IMAD R10, R120, c[0x0][0x20c], R6 ;  /* 0x00008300780a7a24 */ /* 0x000fe400078e0206 */
[----:B------:R-:W-:Y:S02]  /*23d0*/  IMAD.MOV.U32 R34, RZ, RZ, c[0x0][0x208] ;  /* 0x00008200ff227624 */ /* 0x000fe400078e00ff */
[----:B------:R-:W-:-:S05]  /*23e0*/  IMAD.MOV.U32 R33, RZ, RZ, 0x6 ;  /* 0x00000006ff217424 */ /* 0x000fca00078e00ff */
[C---:B------:R-:W-:Y:S01]  /*23f0*/  SHF.L.U64.HI R33, R34.reuse, R33, c[0x0][0x20c] ;  /* 0x0000830022217619 */ /* 0x040fe20000010221 */
[----:B------:R-:W-:Y:S01]  /*2400*/  IMAD.SHL.U32 R34, R34, 0x40, RZ ;  /* 0x0000004022227824 */ /* 0x000fe200078e00ff */
[----:B------:R-:W-:Y:S01]  /*2410*/  LOP3.LUT P2, RZ, R32, 0x8, RZ, 0xc0, !PT ;  /* 0x0000000820ff7812 */ /* 0x000fe2000784c0ff */
[----:B------:R-:W-:Y:S01]  /*2420*/  BAR.SYNC.DEFER_BLOCKING 0x0 ;  /* 0x0000000000007b1d */ /* 0x000fe20000010000 */
[----:B--2---:R-:W-:-:S05]  /*2430*/  IMAD R121, R127, R121, 0x60 ;  /* 0x000000607f797424 */ /* 0x004fca00078e0279 */
[----:B------:R-:W-:-:S04]  /*2440*/  IADD3 R0, R121, c[0x0][0x1d0], -R17 ;  /* 0x0000740079007a10 */ /* 0x000fc80007ffe811 */
[----:B------:R-:W-:Y:S01]  /*2450*/  ISETP.GE.AND P0, PT, R0, 0x1, PT ;  /* 0x000000010000780c */ /* 0x000fe20003f06270 */
[----:B----4-:R-:W-:Y:S02]  /*2460*/  IMAD.MOV.U32 R122, RZ, RZ, R20 ;  /* 0x000000ffff7a7224 */ /* 0x010fe400078e0014 */
[----:B---3--:R-:W-:-:S04]  /*2470*/  IMAD.MOV.U32 R123, RZ, RZ, R9 ;  /* 0x000000ffff7b7224 */ /* 0x008fc800078e0009 */
[----:B------:R-:W-:Y:S01]  /*2480*/  IMAD.WIDE.U32 R4, R4, 0x60, R122 ;  /* 0x0000006004047825 */ /* 0x000fe200078e007a */
[----:B-----5:R-:W-:-:S03]  /*2490*/  LOP3.LUT P3, RZ, R130, 0x2, RZ, 0xc0, !PT ;  /* 0x0000000282ff7812 */ /* 0x020fc6000786c0ff */
[----:B------:R-:W-:Y:S02]  /*24a0*/  IMAD.IADD R5, R5, 0x1, R3 ;  /* 0x0000000105057824 */ /* 0x000fe400078e0203 */
[----:B------:R-:W-:Y:S02]  /*24b0*/  @P0 LEA R2, P1, R4, c[0x0][0x1c8], 0x1 ;  /* 0x0000720004020a11 */ /* 0x000fe400078208ff */
[----:B------:R-:W-:Y:S02]  /*24c0*/  @P0 ISETP.GE.AND P5, PT, R128, c[0x0][0x1d4], PT ;  /* 0x0000750080000a0c */ /* 0x000fe40003fa6270 */
[----:B------:R-:W-:Y:S02]  /*24d0*/  LOP3.LUT P4, RZ, R130, 0x1, RZ, 0xc0, !PT ;  /* 0x0000000182ff7812 */ /* 0x000fe4000788c0ff */
[----:B------:R-:W-:Y:S02]  /*24e0*/  @P0 LEA.HI.X R3, R4, c[0x0][0x1cc], R5, 0x1, P1 ;  /* 0x0000730004030a11 */ /* 0x000fe400008f0c05 */
[----:B------:R-:W-:-:S07]  /*24f0*/  ISETP.GE.AND P1, PT, R0, 0x21, PT ;  /* 0x000000210000780c */ /* 0x000fce0003f26270 */
[----:B------:R-:W-:Y:S01]  /*2500*/  @!PT LDS RZ, [RZ] ;  /* 0x00000000fffff984 */ /* 0x000fe20000000800 */
[----:B------:R-:W-:Y:S01]  /*2510*/  @!PT LDS RZ, [RZ] ;  /* 0x00000000fffff984 */ /* 0x000fe20000000800 */
[----:B------:R-:W-:Y:S01]  /*2520*/  @!PT LDS RZ, [RZ] ;  /* 0x00000000fffff984 */ /* 0x000fe20000000800 */
[----:B------:R1:W-:Y:S04]  /*2530*/  @P0 LDGSTS.E.BYPASS.LTC128B.128 [R251+0xc100], [R2.64], !P5 ;  /* 0x0c10000002fb0fae */ /* 0x0003e8000e901d48 */
[----:B------:R1:W-:Y:S04]  /*2540*/  @P0 LDGSTS.E.BYPASS.LTC128B.128 [R251+0xf100], [R2.64+0x80], !P3 ;  /* 0x0f10008002fb0fae */ /* 0x0003e8000d901d48 */
[----:B------:R1:W-:Y:S04]  /*2550*/  @P0 LDGSTS.E.BYPASS.LTC128B.128 [R251+0x12100], [R2.64+0x100], !P4 ;  /* 0x1210010002fb0fae */ /* 0x0003e8000e101d48 */
[----:B------:R1:W-:Y:S01]  /*2560*/  @P0 LDGSTS.E.BYPASS.LTC128B.128 [R251+0x15100], [R2.64+0x180], !P6 ;  /* 0x1510018002fb0fae */ /* 0x0003e2000f101d48 */
[----:B------:R-:W-:Y:S01]  /*2570*/  @P1 ISETP.GE.AND P5, PT, R128, c[0x0][0x1d4], PT ;  /* 0x0000750080001a0c */ /* 0x000fe20003fa6270 */
[----:B------:R-:W-:-:S04]  /*2580*/  IMAD.WIDE.U32 R8, R120, c[0x0][0x208], RZ ;  /* 0x0000820078087a25 */ /* 0x000fc800078e00ff */
[----:B------:R-:W-:Y:S02]  /*2590*/  IMAD.IADD R9, R9, 0x1, R10 ;  /* 0x0000000109097824 */ /* 0x000fe400078e020a */
[----:B------:R-:W-:Y:S01]  /*25a0*/  IMAD.MOV.U32 R6, RZ, RZ, R14 ;  /* 0x000000ffff067224 */ /* 0x000fe200078e000e */
[----:B-1----:R-:W-:-:S04]  /*25b0*/  @P1 LEA R3, P0, R124, R4, 0x5 ;  /* 0x000000047c031211 */ /* 0x002fc800078028ff */
[----:B------:R-:W-:Y:S02]  /*25c0*/  @P1 LEA.HI.X R7, R124, R5, R125, 0x5, P0 ;  /* 0x000000057c071211 */ /* 0x000fe400000f2c7d */
[----:B------:R-:W-:-:S04]  /*25d0*/  @P1 LEA R2, P0, R3, c[0x0][0x1c8], 0x1 ;  /* 0x0000720003021a11 */ /* 0x000fc800078008ff */
[----:B------:R-:W-:Y:S02]  /*25e0*/  @P1 LEA.HI.X R3, R3, c[0x0][0x1cc], R7, 0x1, P0 ;  /* 0x0000730003031a11 */ /* 0x000fe400000f0c07 */
[----:B------:R-:W-:Y:S01]  /*25f0*/  ISETP.GE.AND P0, PT, R0, 0x41, PT ;  /* 0x000000410000780c */ /* 0x000fe20003f06270 */
[----:B------:R-:W-:Y:S02]  /*2600*/  IMAD.MOV.U32 R7, RZ, RZ, R16 ;  /* 0x000000ffff077224 */ /* 0x000fe400078e0010 */
[----:B------:R-:W-:Y:S01]  /*2610*/  IMAD.WIDE.U32 R10, R124, 0x40, RZ ;  /* 0x000000407c0a7825 */ /* 0x000fe200078e00ff */
[----:B------:R1:W-:Y:S04]  /*2620*/  @P1 LDGSTS.E.BYPASS.LTC128B.128 [R251+0xd100], [R2.64], !P5 ;  /* 0x0d10000002fb1fae */ /* 0x0003e8000e901d48 */
[----:B------:R1:W-:Y:S01]  /*2630*/  @P1 LDGSTS.E.BYPASS.LTC128B.128 [R251+0x10100], [R2.64+0x80], !P3 ;  /* 0x1010008002fb1fae */ /* 0x0003e2000d901d48 */
[----:B------:R-:W-:-:S03]  /*2640*/  IMAD.WIDE.U32 R6, R8, 0x60, R6 ;  /* 0x0000006008067825 */ /* 0x000fc600078e0006 */
[----:B------:R1:W-:Y:S04]  /*2650*/  @P1 LDGSTS.E.BYPASS.LTC128B.128 [R251+0x13100], [R2.64+0x100], !P4 ;  /* 0x1310010002fb1fae */ /* 0x0003e8000e101d48 */
[----:B------:R1:W-:Y:S01]  /*2660*/  @P1 LDGSTS.E.BYPASS.LTC128B.128 [R251+0x16100], [R2.64+0x180], !P6 ;  /* 0x1610018002fb1fae */ /* 0x0003e2000f101d48 */
[----:B------:R-:W-:Y:S02]  /*2670*/  @P0 IADD3 R8, P1, R4, R10, RZ ;  /* 0x0000000a04080210 */ /* 0x000fe40007f3e0ff */
[----:B------:R-:W-:Y:S01]  /*2680*/  @P0 ISETP.GE.AND P5, PT, R128, c[0x0][0x1d4], PT ;  /* 0x0000750080000a0c */ /* 0x000fe20003fa6270 */
[----:B-1----:R-:W-:Y:S02]  /*2690*/  IMAD.SHL.U32 R2, R125, 0x40, RZ ;  /* 0x000000407d027824 */ /* 0x002fe400078e00ff */
[----:B------:R-:W-:-:S03]  /*26a0*/  IMAD R3, R9, 0x60, RZ ;  /* 0x0000006009037824 */ /* 0x000fc600078e02ff */
[----:B------:R-:W-:Y:S01]  /*26b0*/  @P0 IADD3.X R5, R5, R11, R2, P1, !PT ;  /* 0x0000000b05050210 */ /* 0x000fe20000ffe402 */
[----:B------:R-:W-:Y:S01]  /*26c0*/  IMAD.IADD R3, R7, 0x1, R3 ;  /* 0x0000000107037824 */ /* 0x000fe200078e0203 */
[----:B------:R-:W-:-:S04]  /*26d0*/  LEA R2, P1, R6, c[0x0][0x1f8], 0x1 ;  /* 0x00007e0006027a11 */ /* 0x000fc800078208ff */
[----:B------:R-:W-:Y:S02]  /*26e0*/  LEA.HI.X R3, R6, c[0x0][0x1fc], R3, 0x1, P1 ;  /* 0x00007f0006037a11 */ /* 0x000fe400008f0c03 */
[----:B------:R-:W-:-:S04]  /*26f0*/  @P0 LEA R4, P1, R8, c[0x0][0x1c8], 0x1 ;  /* 0x0000720008040a11 */ /* 0x000fc800078208ff */
[----:B------:R-:W-:-:S05]  /*2700*/  @P0 LEA.HI.X R5, R8, c[0x0][0x1cc], R5, 0x1, P1 ;  /* 0x0000730008050a11 */ /* 0x000fca00008f0c05 */
[----:B------:R1:W-:Y:S04]  /*2710*/  @P0 LDGSTS.E.BYPASS.LTC128B.128 [R251+0xe100], [R4.64], !P5 ;  /* 0x0e10000004fb0fae */ /* 0x0003e8000e901d48 */
[----:B------:R1:W-:Y:S04]  /*2720*/  @P0 LDGSTS.E.BYPASS.LTC128B.128 [R251+0x11100], [R4.64+0x80], !P3 ;  /* 0x1110008004fb0fae */ /* 0x0003e8000d901d48 */
[----:B------:R1:W-:Y:S04]  /*2730*/  @P0 LDGSTS.E.BYPASS.LTC128B.128 [R251+0x14100], [R4.64+0x100], !P4 ;  /* 0x1410010004fb0fae */ /* 0x0003e8000e101d48 */
[----:B------:R1:W-:Y:S04]  /*2740*/  @P0 LDGSTS.E.BYPASS.LTC128B.128 [R251+0x17100], [R4.64+0x180], !P6 ;  /* 0x1710018004fb0fae */ /* 0x0003e8000f101d48 */
[----:B------:R-:W0:Y:S01]  /*2750*/  LDGDEPBAR ;  /* 0x00000000000079af */ /* 0x000e220000000000 */
[----:B------:R-:W-:-:S04]  /*2760*/  IADD3 R18, P1, P0, R34, 0x80, R2 ;  /* 0x0000008022127810 */ /* 0x000fc8000783e002 */
[----:B------:R-:W-:Y:S02]  /*2770*/  IADD3.X R19, R33, RZ, R3, P1, P0 ;  /* 0x000000ff21137210 */ /* 0x000fe40000fe0403 */
[----:B------:R-:W-:-:S04]  /*2780*/  IADD3 R16, P1, P0, R34, 0x100, R2 ;  /* 0x0000010022107810 */ /* 0x000fc8000783e002 */
[----:B------:R-:W-:Y:S02]  /*2790*/  IADD3.X R17, R33, RZ, R3, P1, P0 ;  /* 0x000000ff21117210 */ /* 0x000fe40000fe0403 */
[----:B------:R-:W-:Y:S01]  /*27a0*/  IADD3 R14, P1, P0, R34, 0x180, R2 ;  /* 0x00000180220e7810 */ /* 0x000fe2000783e002 */
[----:B------:R-:W-:-:S04]  /*27b0*/  DEPBAR.LE SB0, 0x1 ;  /* 0x000080400000791a */ /* 0x000fc80000000000 */
[----:B------:R-:W-:-:S04]  /*27c0*/  DEPBAR.LE SB0, 0x0 ;  /* 0x000080000000791a */ /* 0x000fc80000000000 */
[----:B------:R-:W-:Y:S01]  /*27d0*/  BAR.SYNC.DEFER_BLOCKING 0x0 ;  /* 0x0000000000007b1d */ /* 0x000fe20000010000 */
[----:B-1----:R-:W-:Y:S02]  /*27e0*/  LOP3.LUT R4, R32, 0x1, RZ, 0xc0, !PT ;  /* 0x0000000120047812 */ /* 0x002fe400078ec0ff */
[----:B------:R-:W-:Y:S02]  /*27f0*/  IADD3.X R15, R33, RZ, R3, P1, P0 ;  /* 0x000000ff210f7210 */ /* 0x000fe40000fe0403 */
[----:B------:R-:W-:-:S04]  /*2800*/  ISETP.NE.U32.AND P1, PT, R4, 0x1, PT ;  /* 0x000000010400780c */ /* 0x000fc80003f25070 */
[----:B------:R-:W-:Y:S02]  /*2810*/  ISETP.LT.OR P0, PT, R0, 0x1, P1 ;  /* 0x000000010000780c */ /* 0x000fe40000f01670 */
[----:B------:R-:W-:Y:S01]  /*2820*/  LOP3.LUT P4, RZ, R32, 0x2, RZ, 0xc0, !PT ;  /* 0x0000000220ff7812 */ /* 0x000fe2000788c0ff */
[----:B------:R-:W-:Y:S04]  /*2830*/  LDSM.16.M88.4 R4, [R223] ;  /* 0x00000000df04783b */ /* 0x000fe80000000200 */
[----:B------:R-:W-:Y:S04]  /*2840*/  LDSM.16.M88.4 R28, [R216] ;  /* 0x00000000d81c783b */ /* 0x000fe80000000200 */
[----:B------:R-:W1:Y:S04]  /*2850*/  LDSM.16.M88.4 R24, [R216+0x800] ;  /* 0x00080000d818783b */ /* 0x000e680000000200 */
[----:B------:R-:W2:Y:S04]  /*2860*/  LDSM.16.M88.4 R20, [R216+0x1000] ;  /* 0x00100000d814783b */ /* 0x000ea80000000200 */
[----:B------:R-:W3:Y:S04]  /*2870*/  LDSM.16.M88.4 R48, [R216+0x1800] ;  /* 0x00180000d830783b */ /* 0x000ee80000000200 */
[----:B------:R-:W4:Y:S04]  /*2880*/  LDSM.16.M88.4 R56, [R216+0x2000] ;  /* 0x00200000d838783b */ /* 0x000f280000000200 */
[----:B------:R-:W5:Y:S04]  /*2890*/  LDSM.16.M88.4 R68, [R216+0x2800] ;  /* 0x00280000d844783b */ /* 0x000f680000000200 */
[----:B------:R-:W-:Y:S04]  /*28a0*/  LDSM.16.M88.4 R8, [R224] ;  /* 0x00000000e008783b */ /* 0x000fe80000000200 */
[----:B------:R-:W-:Y:S04]  /*28b0*/  LDSM.16.M88.4 R64, [R227] ;  /* 0x00000000e340783b */ /* 0x000fe80000000200 */
[----:B------:R-:W1:Y:S04]  /*28c0*/  LDSM.16.M88.4 R60, [R250] ;  /* 0x00000000fa3c783b */ /* 0x000e680000000200 */
[----:B------:R-:W1:Y:S04]  /*28d0*/  LDSM.16.M88.4 R80, [R249] ;  /* 0x00000000f950783b */ /* 0x000e680000000200 */
[----:B------:R-:W1:Y:S04]  /*28e0*/  LDSM.16.M88.4 R100, [R248] ;  /* 0x00000000f864783b */ /* 0x000e680000000200 */
[----:B------:R-:W-:Y:S04]  /*28f0*/  LDSM.16.M88.4 R104, [R247] ;  /* 0x00000000f768783b */ /* 0x000fe80000000200 */
        /* <DEDUP_REMOVED lines=8> */
[----:B------:R-:W-:-:S13]  /*2980*/  ISETP.LT.OR P0, PT, R0, 0x1, !P3 ;  /* 0x000000010000780c */ /* 0x000fda0005f01670 */
[----:B------:R1:W-:Y:S01]  /*2990*/  LDGSTS.E.BYPASS.LTC128B.128 [R251+0x6100], [R2.64+0x100], !P0 ;  /* 0x0610010002fb7fae */ /* 0x0003e2000c101d48 */
[----:B------:R-:W-:-:S13]  /*29a0*/  ISETP.LT.OR P0, PT, R0, 0x1, !P2 ;  /* 0x000000010000780c */ /* 0x000fda0005701670 */
[----:B------:R1:W-:Y:S01]  /*29b0*/  LDGSTS.E.BYPASS.LTC128B.128 [R251+0x9100], [R2.64+0x180], !P0 ;  /* 0x0910018002fb7fae */ /* 0x0003e2000c101d48 */
[----:B------:R-:W-:-:S05]  /*29c0*/  IADD3 R12, P0, R34, R2, RZ ;  /* 0x00000002220c7210 */ /* 0x000fca0007f1e0ff */
[----:B------:R-:W-:Y:S01]  /*29d0*/  IMAD.X R13, R33, 0x1, R3, P0 ;  /* 0x00000001210d7824 */ /* 0x000fe200000e0603 */
[----:B-1----:R-:W-:-:S05]  /*29e0*/  IADD3 R2, P0, R12, R34, RZ ;  /* 0x000000220c027210 */ /* 0x002fca0007f1e0ff */
[----:B------:R-:W-:Y:S01]  /*29f0*/  IMAD.X R3, R13, 0x1, R33, P0 ;  /* 0x000000010d037824 */ /* 0x000fe200000e0621 */
[----:B------:R-:W-:-:S13]  /*2a00*/  ISETP.LT.OR P0, PT, R0, 0x21, P1 ;  /* 0x000000210000780c */ /* 0x000fda0000f01670 */
[----:B------:R1:W-:Y:S01]  /*2a10*/  LDGSTS.E.BYPASS.LTC128B.128 [R251+0x1100], [R12.64], !P0 ;  /* 0x011000000cfb7fae */ /* 0x0003e2000c101d48 */
[----:B------:R-:W-:-:S13]  /*2a20*/  ISETP.LT.OR P0, PT, R0, 0x21, !P4 ;  /* 0x000000210000780c */ /* 0x000fda0006701670 */
[----:B------:R4:W-:Y:S01]  /*2a30*/  LDGSTS.E.BYPASS.LTC128B.128 [R251+0x4100], [R18.64], !P0 ;  /* 0x0410000012fb7fae */ /* 0x0009e2000c101d48 */
[----:B------:R-:W-:-:S13]  /*2a40*/  ISETP.LT.OR P0, PT, R0, 0x21, !P3 ;  /* 0x000000210000780c */ /* 0x000fda0005f01670 */
[----:B------:R4:W-:Y:S01]  /*2a50*/  LDGSTS.E.BYPASS.LTC128B.128 [R251+0x7100], [R16.64], !P0 ;  /* 0x0710000010fb7fae */ /* 0x0009e2000c101d48 */
[----:B------:R-:W-:-:S13]  /*2a60*/  ISETP.LT.OR P0, PT, R0, 0x21, !P2 ;  /* 0x000000210000780c */ /* 0x000fda0005701670 */
[----:B------:R1:W-:Y:S01]  /*2a70*/  LDGSTS.E.BYPASS.LTC128B.128 [R251+0xa100], [R14.64], !P0 ;  /* 0x0a1000000efb7fae */ /* 0x0003e2000c101d48 */
[----:B------:R-:W-:-:S13]  /*2a80*/  ISETP.LT.OR P0, PT, R0, 0x41, P1 ;  /* 0x000000410000780c */ /* 0x000fda0000f01670 */
[----:B------:R1:W-:Y:S01]  /*2a90*/  LDGSTS.E.BYPASS.LTC128B.128 [R251+0x2100], [R2.64], !P0 ;  /* 0x0210000002fb7fae */ /* 0x0003e2000c101d48 */
[C---:B------:R-:W-:Y:S02]  /*2aa0*/  ISETP.LT.OR P0, PT, R0.reuse, 0x41, !P4 ;  /* 0x000000410000780c */ /* 0x040fe40006701670 */
[C---:B------:R-:W-:Y:S01]  /*2ab0*/  ISETP.LT.OR P1, PT, R0.reuse, 0x41, !P3 ;  /* 0x000000410000780c */ /* 0x040fe20005f21670 */
[C---:B------:R-:W-:Y:S10]  /*2ac0*/  HMMA.16816.F32 R40, R4.reuse, R24, RZ ;  /* 0x000000180428723c */ /* 0x040ff400000018ff */
[----:B------:R1:W-:Y:S01]  /*2ad0*/  LDGSTS.E.BYPASS.LTC128B.128 [R251+0x5100], [R2.64+0x80], !P0 ;  /* 0x0510008002fb7fae */ /* 0x0003e2000c101d48 */
[----:B------:R-:W-:Y:S01]  /*2ae0*/  ISETP.LT.OR P0, PT, R0, 0x41, !P2 ;  /* 0x000000410000780c */ /* 0x000fe20005701670 */
[C---:B------:R-:W-:Y:S02]  /*2af0*/  HMMA.16816.F32 R32, R4.reuse, R26, RZ ;  /* 0x0000001a0420723c */ /* 0x040fe400000018ff */
[----:B------:R1:W-:Y:S06]  /*2b00*/  LDGSTS.E.BYPASS.LTC128B.128 [R251+0x8100], [R2.64+0x100], !P1 ;  /* 0x0810010002fb7fae */ /* 0x0003ec000c901d48 */
[C---:B--2---:R-:W-:Y:S04]  /*2b10*/  HMMA.16816.F32 R36, R4.reuse, R20, RZ ;  /* 0x000000140424723c */ /* 0x044fe800000018ff */
[----:B------:R2:W-:Y:S04]  /*2b20*/  LDGSTS.E.BYPASS.LTC128B.128 [R251+0xb100], [R2.64+0x180], !P0 ;  /* 0x0b10018002fb7fae */ /* 0x0005e8000c101d48 */
[C---:B------:R-:W-:Y:S01]  /*2b30*/  HMMA.16816.F32 R52, R4.reuse, R28, RZ ;  /* 0x0000001c0434723c */ /* 0x040fe200000018ff */
[----:B------:R-:W0:Y:S07]  /*2b40*/  LDGDEPBAR ;  /* 0x00000000000079af */ /* 0x000e2e0000000000 */
[C---:B------:R-:W-:Y:S08]  /*2b50*/  HMMA.16816.F32 R44, R4.reuse, R30, RZ ;  /* 0x0000001e042c723c */ /* 0x040ff000000018ff */
[C---:B------:R-:W-:Y:S08]  /*2b60*/  HMMA.16816.F32 R28, R4.reuse, R22, RZ ;  /* 0x00000016041c723c */ /* 0x040ff000000018ff */
[C---:B---3--:R-:W-:Y:S08]  /*2b70*/  HMMA.16816.F32 R24, R4.reuse, R48, RZ ;  /* 0x000000300418723c */ /* 0x048ff000000018ff */
[C---:B------:R-:W-:Y:S08]  /*2b80*/  HMMA.16816.F32 R20, R4.reuse, R50, RZ ;  /* 0x000000320414723c */ /* 0x040ff000000018ff */
[C---:B----4-:R-:W-:Y:S08]  /*2b90*/  HMMA.16816.F32 R16, R4.reuse, R56, RZ ;  /* 0x000000380410723c */ /* 0x050ff000000018ff */
[C---:B-1----:R-:W-:Y:S08]  /*2ba0*/  HMMA.16816.F32 R12, R4.reuse, R58, RZ ;  /* 0x0000003a040c723c */ /* 0x042ff000000018ff */
[C---:B-----5:R-:W-:Y:S08]  /*2bb0*/  HMMA.16816.F32 R96, R4.reuse, R68, RZ ;  /* 0x000000440460723c */ /* 0x060ff000000018ff */
[----:B------:R-:W-:Y:S01]  /*2bc0*/  HMMA.16816.F32 R92, R4, R70, RZ ;  /* 0x00000046045c723c */ /* 0x000fe200000018ff */
[----:B------:R-:W-:Y:S04]  /*2bd0*/  LDSM.16.M88.4 R4, [R226] ;  /* 0x00000000e204783b */ /* 0x000fe80000000200 */
[----:B------:R-:W1:Y:S03]  /*2be0*/  LDSM.16.M88.4 R68, [R222+0x800] ;  /* 0x00080000de44783b */ /* 0x000e660000000200 */
[C---:B------:R-:W-:Y:S01]  /*2bf0*/  HMMA.16816.F32 R48, R8.reuse, R60, R40 ;  /* 0x0000003c0830723c */ /* 0x040fe20000001828 */
[----:B------:R-:W3:Y:S07]  /*2c00*/  LDSM.16.M88.4 R40, [R222] ;  /* 0x00000000de28783b */ /* 0x000eee0000000200 */
[C---:B------:R-:W-:Y:S01]  /*2c10*/  HMMA.16816.F32 R76, R8.reuse, R62, R32 ;  /* 0x0000003e084c723c */ /* 0x040fe20000001820 */
[----:B------:R-:W4:Y:S04]  /*2c20*/  LDSM.16.M88.4 R60, [R222+0x1000] ;  /* 0x00100000de3c783b */ /* 0x000f280000000200 */
[----:B------:R-:W-:Y:S03]  /*2c30*/  LDSM.16.M88.4 R32, [R222+0x2000] ;  /* 0x00200000de20783b */ /* 0x000fe60000000200 */
[C---:B------:R-:W-:Y:S01]  /*2c40*/  HMMA.16816.F32 R72, R8.reuse, R80, R36 ;  /* 0x000000500848723c */ /* 0x040fe20000001824 */
[----:B------:R-:W5:Y:S07]  /*2c50*/  LDSM.16.M88.4 R36, [R222+0x1800] ;  /* 0x00180000de24783b */ /* 0x000f6e0000000200 */
[C---:B------:R-:W-:Y:S08]  /*2c60*/  HMMA.16816.F32 R88, R8.reuse, R64, R52 ;  /* 0x000000400858723c */ /* 0x040ff00000001834 */
[C---:B------:R-:W-:Y:S08]  /*2c70*/  HMMA.16816.F32 R84, R8.reuse, R66, R44 ;  /* 0x000000420854723c */ /* 0x040ff0000000182c */
[C---:B------:R-:W-:Y:S01]  /*2c80*/  HMMA.16816.F32 R64, R8.reuse, R82, R28 ;  /* 0x000000520840723c */ /* 0x040fe2000000181c */
[----:B------:R-:W1:Y:S04]  /*2c90*/  LDSM.16.M88.4 R28, [R222+0x2800] ;  /* 0x00280000de1c783b */ /* 0x000e680000000200 */
[----:B------:R-:W-:Y:S03]  /*2ca0*/  LDSM.16.M88.4 R80, [R219] ;  /* 0x00000000db50783b */ /* 0x000fe60000000200 */
[C---:B------:R-:W-:Y:S08]  /*2cb0*/  HMMA.16816.F32 R56, R8.reuse, R100, R24 ;  /* 0x000000640838723c */ /* 0x040ff00000001818 */
[C---:B------:R-:W-:Y:S01]  /*2cc0*/  HMMA.16816.F32 R52, R8.reuse, R102, R20 ;  /* 0x000000660834723c */ /* 0x040fe20000001814 */
[----:B------:R-:W-:Y:S07]  /*2cd0*/  LDSM.16.M88.4 R100, [R219+0x800] ;  /* 0x00080000db64783b */ /* 0x000fee0000000200 */
[C---:B------:R-:W-:Y:S01]  /*2ce0*/  HMMA.16816.F32 R20, R8.reuse, R108, R96 ;  /* 0x0000006c0814723c */ /* 0x040fe20000001860 */
[----:B------:R-:W-:Y:S07]  /*2cf0*/  LDSM.16.M88.4 R96, [R219+0x2000] ;  /* 0x00200000db60783b */ /* 0x000fee0000000200 */
[C---:B------:R-:W-:Y:S01]  /*2d00*/  HMMA.16816.F32 R44, R8.reuse, R104, R16 ;  /* 0x00000068082c723c */ /* 0x040fe20000001810 */
[----:B------:R-:W2:Y:S07]  /*2d10*/  LDSM.16.M88.4 R16, [R225] ;  /* 0x00000000e110783b */ /* 0x000eae0000000200 */
[C---:B------:R-:W-:Y:S01]  /*2d20*/  HMMA.16816.F32 R24, R8.reuse, R106, R12 ;  /* 0x0000006a0818723c */ /* 0x040fe2000000180c */
[----:B------:R-:W-:Y:S07]  /*2d30*/  LDSM.16.M88.4 R104, [R245] ;  /* 0x00000000f568783b */ /* 0x000fee0000000200 */
[----:B------:R-:W-:Y:S01]  /*2d40*/  HMMA.16816.F32 R12, R8, R110, R92 ;  /* 0x0000006e080c723c */ /* 0x000fe2000000185c */
[----:B------:R-:W2:Y:S04]  /*2d50*/  LDSM.16.M88.4 R92, [R219+0x1000] ;  /* 0x00100000db5c783b */ /* 0x000ea80000000200 */
[----:B------:R-:W-:Y:S03]  /*2d60*/  LDSM.16.M88.4 R108, [R242] ;  /* 0x00000000f26c783b */ /* 0x000fe60000000200 */
[C---:B-1----:R-:W-:Y:S08]  /*2d70*/  HMMA.16816.F32 R48, R4.reuse, R68, R48 ;  /* 0x000000440430723c */ /* 0x042ff00000001830 */
[C---:B------:R-:W-:Y:S01]  /*2d80*/  HMMA.16816.F32 R76, R4.reuse, R70, R76 ;  /* 0x00000046044c723c */ /* 0x040fe2000000184c */
[----:B------:R-:W1:Y:S07]  /*2d90*/  LDSM.16.M88.4 R68, [R219+0x1800] ;  /* 0x00180000db44783b */ /* 0x000e6e0000000200 */
[C---:B---3--:R-:W-:Y:S08]  /*2da0*/  HMMA.16816.F32 R8, R4.reuse, R40, R88 ;  /* 0x000000280408723c */ /* 0x048ff00000001858 */
[C---:B------:R-:W-:Y:S08]  /*2db0*/  HMMA.16816.F32 R40, R4.reuse, R42, R84 ;  /* 0x0000002a0428723c */ /* 0x040ff00000001854 */
[C---:B----4-:R-:W-:Y:S08]  /*2dc0*/  HMMA.16816.F32 R72, R4.reuse, R60, R72 ;  /* 0x0000003c0448723c */ /* 0x050ff00000001848 */
[C---:B------:R-:W-:Y:S08]  /*2dd0*/  HMMA.16816.F32 R64, R4.reuse, R62, R64 ;  /* 0x0000003e0440723c */ /* 0x040ff00000001840 */
[C---:B-----5:R-:W-:Y:S08]  /*2de0*/  HMMA.16816.F32 R60, R4.reuse, R36, R56 ;  /* 0x00000024043c723c */ /* 0x060ff00000001838 */
[C---:B------:R-:W-:Y:S08]  /*2df0*/  HMMA.16816.F32 R56, R4.reuse, R38, R52 ;  /* 0x000000260438723c */ /* 0x040ff00000001834 */
[C---:B------:R-:W-:Y:S01]  /*2e00*/  HMMA.16816.F32 R88, R4.reuse, R28, R20 ;  /* 0x0000001c0458723c */ /* 0x040fe20000001814 */
[----:B------:R-:W3:Y:S07]  /*2e10*/  LDSM.16.M88.4 R20, [R219+0x2800] ;  /* 0x00280000db14783b */ /* 0x000eee0000000200 */
[C---:B------:R-:W-:Y:S01]  /*2e20*/  HMMA.16816.F32 R52, R4.reuse, R32, R44 ;  /* 0x000000200434723c */ /* 0x040fe2000000182c */
[----:B------:R-:W-:Y:S07]  /*2e30*/  LDSM.16.M88.4 R44, [R216+0x3800] ;  /* 0x00380000d82c783b */ /* 0x000fee0000000200 */
[C---:B------:R-:W-:Y:S08]  /*2e40*/  HMMA.16816.F32 R32, R4.reuse, R34, R24 ;  /* 0x000000220420723c */ /* 0x040ff00000001818 */
[----:B------:R-:W-:Y:S01]  /*2e50*/  HMMA.16816.F32 R24, R4, R30, R12 ;  /* 0x0000001e0418723c */ /* 0x000fe2000000180c */
[----:B------:R-:W-:Y:S04]  /*2e60*/  LDSM.16.M88.4 R4, [R223+0x4000] ;  /* 0x00400000df04783b */ /* 0x000fe80000000200 */
[----:B------:R-:W4:Y:S03]  /*2e70*/  LDSM.16.M88.4 R28, [R216+0x3000] ;  /* 0x00300000d81c783b */ /* 0x000f260000000200 */
[C---:B--2---:R-:W-:Y:S01]  /*2e80*/  HMMA.16816.F32 R8, R16.reuse, R80, R8 ;  /* 0x000000501008723c */ /* 0x044fe20000001808 */
[----:B------:R-:W-:Y:S07]  /*2e90*/  LDSM.16.M88.4 R12, [R224+0x4000] ;  /* 0x00400000e00c783b */ /* 0x000fee0000000200 */
[C---:B------:R-:W-:Y:S08]  /*2ea0*/  HMMA.16816.F32 R36, R16.reuse, R82, R40 ;  /* 0x000000521024723c */ /* 0x040ff00000001828 */
[C---:B------:R-:W-:Y:S08]  /*2eb0*/  HMMA.16816.F32 R80, R16.reuse, R92, R72 ;  /* 0x0000005c1050723c */ /* 0x040ff00000001848 */
[C---:B-1----:R-:W-:Y:S01]  /*2ec0*/  HMMA.16816.F32 R72, R16.reuse, R68, R60 ;  /* 0x000000441048723c */ /* 0x042fe2000000183c */
[----:B------:R-:W1:Y:S07]  /*2ed0*/  LDSM.16.M88.4 R60, [R216+0x4800] ;  /* 0x00480000d83c783b */ /* 0x000e6e0000000200 */
[C---:B------:R-:W-:Y:S08]  /*2ee0*/  HMMA.16816.F32 R84, R16.reuse, R102, R76 ;  /* 0x000000661054723c */ /* 0x040ff0000000184c */
[C---:B------:R-:W-:Y:S01]  /*2ef0*/  HMMA.16816.F32 R68, R16.reuse, R70, R56 ;  /* 0x000000461044723c */ /* 0x040fe20000001838 */
[----:B------:R-:W2:Y:S07]  /*2f00*/  LDSM.16.M88.4 R56, [R216+0x5000] ;  /* 0x00500000d838783b */ /* 0x000eae0000000200 */
[C---:B------:R-:W-:Y:S01]  /*2f10*/  HMMA.16816.F32 R76, R16.reuse, R94, R64 ;  /* 0x0000005e104c723c */ /* 0x040fe20000001840 */
[----:B------:R-:W5:Y:S04]  /*2f20*/  LDSM.16.M88.4 R64, [R216+0x4000] ;  /* 0x00400000d840783b */ /* 0x000f680000000200 */
[----:B------:R-:W1:Y:S03]  /*2f30*/  LDSM.16.M88.4 R92, [R216+0x5800] ;  /* 0x00580000d85c783b */ /* 0x000e660000000200 */
[C---:B------:R-:W-:Y:S01]  /*2f40*/  HMMA.16816.F32 R40, R16.reuse, R100, R48 ;  /* 0x000000641028723c */ /* 0x040fe20000001830 */
[----:B------:R-:W-:Y:S07]  /*2f50*/  LDSM.16.M88.4 R100, [R243] ;  /* 0x00000000f364783b */ /* 0x000fee0000000200 */
[C---:B------:R-:W-:Y:S08]  /*2f60*/  HMMA.16816.F32 R52, R16.reuse, R96, R52 ;  /* 0x000000601034723c */ /* 0x040ff00000001834 */
[C---:B------:R-:W-:Y:S01]  /*2f70*/  HMMA.16816.F32 R48, R16.reuse, R98, R32 ;  /* 0x000000621030723c */ /* 0x040fe20000001820 */
[----:B------:R-:W1:Y:S07]  /*2f80*/  LDSM.16.M88.4 R96, [R244] ;  /* 0x00000000f460783b */ /* 0x000e6e0000000200 */
[C---:B---3--:R-:W-:Y:S08]  /*2f90*/  HMMA.16816.F32 R88, R16.reuse, R20, R88 ;  /* 0x000000141058723c */ /* 0x048ff00000001858 */
[----:B------:R-:W-:Y:S08]  /*2fa0*/  HMMA.16816.F32 R32, R16, R22, R24 ;  /* 0x000000161020723c */ /* 0x000ff00000001818 */
[C---:B----4-:R-:W-:Y:S08]  /*2fb0*/  HMMA.16816.F32 R24, R4.reuse, R28, R8 ;  /* 0x0000001c0418723c */ /* 0x050ff00000001808 */
[C---:B------:R-:W-:Y:S01]  /*2fc0*/  HMMA.16816.F32 R20, R4.reuse, R30, R36 ;  /* 0x0000001e0414723c */ /* 0x040fe20000001824 */
[----:B------:R-:W-:Y:S04]  /*2fd0*/  LDSM.16.M88.4 R36, [R240] ;  /* 0x00000000f024783b */ /* 0x000fe80000000200 */
[----:B------:R-:W-:Y:S03]  /*2fe0*/  LDSM.16.M88.4 R28, [R222+0x3000] ;  /* 0x00300000de1c783b */ /* 0x000fe60000000200 */
[C---:B------:R-:W-:Y:S08]  /*2ff0*/  HMMA.16816.F32 R8, R4.reuse, R46, R84 ;  /* 0x0000002e0408723c */ /* 0x040ff00000001854 */
[C---:B-1----:R-:W-:Y:S08]  /*3000*/  HMMA.16816.F32 R72, R4.reuse, R60, R72 ;  /* 0x0000003c0448723c */ /* 0x042ff00000001848 */
[C---:B------:R-:W-:Y:S08]  /*3010*/  HMMA.16816.F32 R84, R4.reuse, R62, R68 ;  /* 0x0000003e0454723c */ /* 0x040ff00000001844 */
[C---:B------:R-:W-:Y:S01]  /*3020*/  HMMA.16816.F32 R16, R4.reuse, R44, R40 ;  /* 0x0000002c0410723c */ /* 0x040fe20000001828 */
[----:B------:R-:W1:Y:S07]  /*3030*/  LDSM.16.M88.4 R44, [R241] ;  /* 0x00000000f12c783b */ /* 0x000e6e0000000200 */
[C---:B--2---:R-:W-:Y:S08]  /*3040*/  HMMA.16816.F32 R68, R4.reuse, R56, R52 ;  /* 0x000000380444723c */ /* 0x044ff00000001834 */
[C---:B------:R-:W-:Y:S08]  /*3050*/  HMMA.16816.F32 R60, R4.reuse, R58, R48 ;  /* 0x0000003a043c723c */ /* 0x040ff00000001830 */
[C---:B-----5:R-:W-:Y:S08]  /*3060*/  HMMA.16816.F32 R80, R4.reuse, R64, R80 ;  /* 0x000000400450723c */ /* 0x060ff00000001850 */
[C---:B------:R-:W-:Y:S01]  /*3070*/  HMMA.16816.F32 R76, R4.reuse, R66, R76 ;  /* 0x00000042044c723c */ /* 0x040fe2000000184c */
[----:B------:R-:W-:Y:S07]  /*3080*/  LDSM.16.M88.4 R64, [R222+0x4000] ;  /* 0x00400000de40783b */ /* 0x000fee0000000200 */
[C---:B------:R-:W-:Y:S01]  /*3090*/  HMMA.16816.F32 R56, R4.reuse, R92, R88 ;  /* 0x0000005c0438723c */ /* 0x040fe20000001858 */
[----:B------:R-:W-:Y:S07]  /*30a0*/  LDSM.16.M88.4 R88, [R222+0x5000] ;  /* 0x00500000de58783b */ /* 0x000fee0000000200 */
[----:B------:R-:W-:Y:S01]  /*30b0*/  HMMA.16816.F32 R52, R4, R94, R32 ;  /* 0x0000005e0434723c */ /* 0x000fe20000001820 */
[----:B------:R-:W2:Y:S07]  /*30c0*/  LDSM.16.M88.4 R4, [R226+0x4000] ;  /* 0x00400000e204783b */ /* 0x000eae0000000200 */
[C---:B------:R-:W-:Y:S01]  /*30d0*/  HMMA.16816.F32 R48, R12.reuse, R104, R24 ;  /* 0x000000680c30723c */ /* 0x040fe20000001818 */
[----:B------:R-:W3:Y:S07]  /*30e0*/  LDSM.16.M88.4 R24, [R222+0x3800] ;  /* 0x00380000de18783b */ /* 0x000eee0000000200 */
[C---:B------:R-:W-:Y:S01]  /*30f0*/  HMMA.16816.F32 R40, R12.reuse, R106, R20 ;  /* 0x0000006a0c28723c */ /* 0x040fe20000001814 */
[----:B------:R-:W-:Y:S07]  /*3100*/  LDSM.16.M88.4 R104, [R219+0x3800] ;  /* 0x00380000db68783b */ /* 0x000fee0000000200 */
[C---:B------:R-:W-:Y:S08]  /*3110*/  HMMA.16816.F32 R32, R12.reuse, R96, R16 ;  /* 0x000000600c20723c */ /* 0x040ff00000001810 */
[C---:B------:R-:W-:Y:S01]  /*3120*/  HMMA.16816.F32 R16, R12.reuse, R100, R80 ;  /* 0x000000640c10723c */ /* 0x040fe20000001850 */
[----:B------:R-:W4:Y:S07]  /*3130*/  LDSM.16.M88.4 R80, [R222+0x4800] ;  /* 0x00480000de50783b */ /* 0x000f2e0000000200 */
[C---:B------:R-:W-:Y:S08]  /*3140*/  HMMA.16816.F32 R76, R12.reuse, R102, R76 ;  /* 0x000000660c4c723c */ /* 0x040ff0000000184c */
[C---:B------:R-:W-:Y:S01]  /*3150*/  HMMA.16816.F32 R20, R12.reuse, R98, R8 ;  /* 0x000000620c14723c */ /* 0x040fe20000001808 */
[----:B------:R-:W5:Y:S04]  /*3160*/  LDSM.16.M88.4 R96, [R222+0x5800] ;  /* 0x00580000de60783b */ /* 0x000f680000000200 */
[----:B------:R-:W-:Y:S03]  /*3170*/  LDSM.16.M88.4 R8, [R225+0x4000] ;  /* 0x00400000e108783b */ /* 0x000fe60000000200 */
[C---:B------:R-:W-:Y:S08]  /*3180*/  HMMA.16816.F32 R72, R12.reuse, R108, R72 ;  /* 0x0000006c0c48723c */ /* 0x040ff00000001848 */
[C---:B------:R-:W-:Y:S01]  /*3190*/  HMMA.16816.F32 R84, R12.reuse, R110, R84 ;  /* 0x0000006e0c54723c */ /* 0x040fe20000001854 */
[----:B------:R-:W3:Y:S07]  /*31a0*/  LDSM.16.M88.4 R108, [R219+0x3000] ;  /* 0x00300000db6c783b */ /* 0x000eee0000000200 */
[C---:B-1----:R-:W-:Y:S08]  /*31b0*/  HMMA.16816.F32 R68, R12.reuse, R44, R68 ;  /* 0x0000002c0c44723c */ /* 0x042ff00000001844 */
[C---:B------:R-:W-:Y:S08]  /*31c0*/  HMMA.16816.F32 R60, R12.reuse, R46, R60 ;  /* 0x0000002e0c3c723c */ /* 0x040ff0000000183c */
[C---:B------:R-:W-:Y:S08]  /*31d0*/  HMMA.16816.F32 R56, R12.reuse, R36, R56 ;  /* 0x000000240c38723c */ /* 0x040ff00000001838 */
[----:B------:R-:W-:Y:S08]  /*31e0*/  HMMA.16816.F32 R52, R12, R38, R52 ;  /* 0x000000260c34723c */ /* 0x000ff00000001834 */
[C---:B--2---:R-:W-:Y:S01]  /*31f0*/  HMMA.16816.F32 R12, R4.reuse, R30, R40 ;  /* 0x0000001e040c723c */ /* 0x044fe20000001828 */
[----:B------:R-:W1:Y:S07]  /*3200*/  LDSM.16.M88.4 R40, [R219+0x4000] ;  /* 0x00400000db28783b */ /* 0x000e6e0000000200 */
[C---:B------:R-:W-:Y:S08]  /*3210*/  HMMA.16816.F32 R48, R4.reuse, R28, R48 ;  /* 0x0000001c0430723c */ /* 0x040ff00000001830 */
[C---:B---3--:R-:W-:Y:S08]  /*3220*/  HMMA.16816.F32 R44, R4.reuse, R24, R32 ;  /* 0x00000018042c723c */ /* 0x048ff00000001820 */
[C---:B------:R-:W-:Y:S01]  /*3230*/  HMMA.16816.F32 R32, R4.reuse, R64, R16 ;  /* 0x000000400420723c */ /* 0x040fe20000001810 */
[----:B------:R-:W2:Y:S07]  /*3240*/  LDSM.16.M88.4 R16, [R219+0x4800] ;  /* 0x00480000db10783b */ /* 0x000eae0000000200 */
[C---:B------:R-:W-:Y:S08]  /*3250*/  HMMA.16816.F32 R28, R4.reuse, R66, R76 ;  /* 0x00000042041c723c */ /* 0x040ff0000000184c */
[C---:B------:R-:W-:Y:S08]  /*3260*/  HMMA.16816.F32 R36, R4.reuse, R26, R20 ;  /* 0x0000001a0424723c */ /* 0x040ff00000001814 */
[C---:B----4-:R-:W-:Y:S01]  /*3270*/  HMMA.16816.F32 R24, R4.reuse, R80, R72 ;  /* 0x000000500418723c */ /* 0x050fe20000001848 */
[----:B------:R-:W-:Y:S07]  /*3280*/  LDSM.16.M88.4 R72, [R216+0x6000] ;  /* 0x00600000d848783b */ /* 0x000fee0000000200 */
[C---:B------:R-:W-:Y:S08]  /*3290*/  HMMA.16816.F32 R20, R4.reuse, R82, R84 ;  /* 0x000000520414723c */ /* 0x040ff00000001854 */
[C---:B------:R-:W-:Y:S08]  /*32a0*/  HMMA.16816.F32 R84, R4.reuse, R88, R68 ;  /* 0x000000580454723c */ /* 0x040ff00000001844 */
[C---:B-----5:R-:W-:Y:S01]  /*32b0*/  HMMA.16816.F32 R100, R4.reuse, R96, R56 ;  /* 0x000000600464723c */ /* 0x060fe20000001838 */
[----:B------:R-:W3:Y:S07]  /*32c0*/  LDSM.16.M88.4 R56, [R219+0x5800] ;  /* 0x00580000db38783b */ /* 0x000eee0000000200 */
[C---:B------:R-:W-:Y:S08]  /*32d0*/  HMMA.16816.F32 R80, R4.reuse, R90, R60 ;  /* 0x0000005a0450723c */ /* 0x040ff0000000183c */
[----:B------:R-:W-:Y:S01]  /*32e0*/  HMMA.16816.F32 R96, R4, R98, R52 ;  /* 0x000000620460723c */ /* 0x000fe20000001834 */
[----:B------:R-:W-:Y:S04]  /*32f0*/  LDSM.16.M88.4 R4, [R223+0x8000] ;  /* 0x00800000df04783b */ /* 0x000fe80000000200 */
[----:B------:R-:W-:Y:S03]  /*3300*/  LDSM.16.M88.4 R52, [R216+0x7000] ;  /* 0x00700000d834783b */ /* 0x000fe60000000200 */
[C---:B------:R-:W-:Y:S08]  /*3310*/  HMMA.16816.F32 R92, R8.reuse, R108, R48 ;  /* 0x0000006c085c723c */ /* 0x040ff00000001830 */
[C---:B-1----:R-:W-:Y:S01]  /*3320*/  HMMA.16816.F32 R68, R8.reuse, R42, R28 ;  /* 0x0000002a0844723c */ /* 0x042fe2000000181c */
[----:B------:R-:W1:Y:S07]  /*3330*/  LDSM.16.M88.4 R28, [R216+0x6800] ;  /* 0x00680000d81c783b */ /* 0x000e6e0000000200 */
[C---:B------:R-:W-:Y:S01]  /*3340*/  HMMA.16816.F32 R108, R8.reuse, R110, R12 ;  /* 0x0000006e086c723c */ /* 0x040fe2000000180c */
[----:B------:R-:W4:Y:S07]  /*3350*/  LDSM.16.M88.4 R12, [R219+0x5000] ;  /* 0x00500000db0c783b */ /* 0x000f2e0000000200 */
[C---:B------:R-:W-:Y:S01]  /*3360*/  HMMA.16816.F32 R88, R8.reuse, R104, R44 ;  /* 0x000000680858723c */ /* 0x040fe2000000182c */
[----:B------:R-:W-:Y:S07]  /*3370*/  LDSM.16.M88.4 R44, [R216+0x8000] ;  /* 0x00800000d82c783b */ /* 0x000fee0000000200 */
[C---:B--2---:R-:W-:Y:S01]  /*3380*/  HMMA.16816.F32 R60, R8.reuse, R16, R24 ;  /* 0x00000010083c723c */ /* 0x044fe20000001818 */
[----:B------:R-:W2:Y:S07]  /*3390*/  LDSM.16.M88.4 R24, [R216+0x7800] ;  /* 0x00780000d818783b */ /* 0x000eae0000000200 */
[C---:B------:R-:W-:Y:S08]  /*33a0*/  HMMA.16816.F32 R76, R8.reuse, R106, R36 ;  /* 0x0000006a084c723c */ /* 0x040ff00000001824 */
[C---:B------:R-:W-:Y:S08]  /*33b0*/  HMMA.16816.F32 R64, R8.reuse, R40, R32 ;  /* 0x000000280840723c */ /* 0x040ff00000001820 */
[C---:B------:R-:W-:Y:S01]  /*33c0*/  HMMA.16816.F32 R40, R8.reuse, R18, R20 ;  /* 0x000000120828723c */ /* 0x040fe20000001814 */
[----:B------:R-:W5:Y:S07]  /*33d0*/  LDSM.16.M88.4 R20, [R216+0x8800] ;  /* 0x00880000d814783b */ /* 0x000f6e0000000200 */
[----:B---3--:R-:W-:Y:S08]  /*33e0*/  HMMA.16816.F32 R16, R8, R58, R96 ;  /* 0x0000003a0810723c */ /* 0x008ff00000001860 */
[----:B-1----:R-:W-:Y:S08]  /*33f0*/  HMMA.16816.F32 R96, R4, R28, R88 ;  /* 0x0000001c0460723c */ /* 0x002ff00000001858 */
[C---:B----4-:R-:W-:Y:S08]  /*3400*/  HMMA.16816.F32 R48, R8.reuse, R12, R84 ;  /* 0x0000000c0830723c */ /* 0x050ff00000001854 */
[----:B------:R-:W-:Y:S01]  /*3410*/  HMMA.16816.F32 R36, R8, R14, R80 ;  /* 0x0000000e0824723c */ /* 0x000fe20000001850 */
[----:B------:R-:W-:Y:S07]  /*3420*/  LDSM.16.M88.4 R12, [R224+0x8000] ;  /* 0x00800000e00c783b */ /* 0x000fee0000000200 */
[----:B------:R-:W-:Y:S01]  /*3430*/  HMMA.16816.F32 R88, R4, R30, R76 ;  /* 0x0000001e0458723c */ /* 0x000fe2000000184c */
[----:B------:R-:W1:Y:S04]  /*3440*/  LDSM.16.M88.4 R28, [R239] ;  /* 0x00000000ef1c783b */ /* 0x000e680000000200 */
[----:B------:R-:W-:Y:S03]  /*3450*/  LDSM.16.M88.4 R76, [R235] ;  /* 0x00000000eb4c783b */ /* 0x000fe60000000200 */
[----:B------:R-:W-:Y:S01]  /*3460*/  HMMA.16816.F32 R32, R8, R56, R100 ;  /* 0x000000380820723c */ /* 0x000fe20000001864 */
[----:B------:R-:W-:Y:S07]  /*3470*/  LDSM.16.M88.4 R56, [R222+0x6000] ;  /* 0x00600000de38783b */ /* 0x000fee0000000200 */
[C---:B------:R-:W-:Y:S08]  /*3480*/  HMMA.16816.F32 R104, R4.reuse, R74, R108 ;  /* 0x0000004a0468723c */ /* 0x040ff0000000186c */
[C---:B--2---:R-:W-:Y:S08]  /*3490*/  HMMA.16816.F32 R108, R4.reuse, R24, R60 ;  /* 0x00000018046c723c */ /* 0x044ff0000000183c */
[C---:B------:R-:W-:Y:S01]  /*34a0*/  HMMA.16816.F32 R100, R4.reuse, R26, R40 ;  /* 0x0000001a0464723c */ /* 0x040fe20000001828 */
[----:B------:R-:W2:Y:S04]  /*34b0*/  LDSM.16.M88.4 R24, [R238] ;  /* 0x00000000ee18783b */ /* 0x000ea80000000200 */
[----:B------:R-:W-:Y:S03]  /*34c0*/  LDSM.16.M88.4 R40, [R222+0x7000] ;  /* 0x00700000de28783b */ /* 0x000fe60000000200 */
[C---:B------:R-:W-:Y:S01]  /*34d0*/  HMMA.16816.F32 R8, R4.reuse, R72, R92 ;  /* 0x000000480408723c */ /* 0x040fe2000000185c */
[----:B------:R-:W3:Y:S07]  /*34e0*/  LDSM.16.M88.4 R72, [R237] ;  /* 0x00000000ed48783b */ /* 0x000eee0000000200 */
[C---:B------:R-:W-:Y:S01]  /*34f0*/  HMMA.16816.F32 R112, R4.reuse, R54, R68 ;  /* 0x000000360470723c */ /* 0x040fe20000001844 */
[----:B------:R-:W4:Y:S07]  /*3500*/  LDSM.16.M88.4 R68, [R236] ;  /* 0x00000000ec44783b */ /* 0x000f2e0000000200 */
[C---:B------:R-:W-:Y:S01]  /*3510*/  HMMA.16816.F32 R116, R4.reuse, R52, R64 ;  /* 0x000000340474723c */ /* 0x040fe20000001840 */
[----:B------:R-:W2:Y:S07]  /*3520*/  LDSM.16.M88.4 R64, [R234] ;  /* 0x00000000ea40783b */ /* 0x000eae0000000200 */
[C---:B------:R-:W-:Y:S08]  /*3530*/  HMMA.16816.F32 R92, R4.reuse, R44, R48 ;  /* 0x0000002c045c723c */ /* 0x040ff00000001830 */
[C---:B------:R-:W-:Y:S01]  /*3540*/  HMMA.16816.F32 R84, R4.reuse, R46, R36 ;  /* 0x0000002e0454723c */ /* 0x040fe20000001824 */
[----:B------:R-:W-:Y:S04]  /*3550*/  LDSM.16.M88.4 R44, [R222+0x6800] ;  /* 0x00680000de2c783b */ /* 0x000fe80000000200 */
[----:B------:R-:W-:Y:S03]  /*3560*/  LDSM.16.M88.4 R36, [R222+0x7800] ;  /* 0x00780000de24783b */ /* 0x000fe60000000200 */
[C---:B-----5:R-:W-:Y:S08]  /*3570*/  HMMA.16816.F32 R80, R4.reuse, R20, R32 ;  /* 0x000000140450723c */ /* 0x060ff00000001820 */
[----:B------:R-:W-:Y:S08]  /*3580*/  HMMA.16816.F32 R60, R4, R22, R16 ;  /* 0x00000016043c723c */ /* 0x000ff00000001810 */
[C---:B-1----:R-:W-:Y:S01]  /*3590*/  HMMA.16816.F32 R4, R12.reuse, R28, R8 ;  /* 0x0000001c0c04723c */ /* 0x042fe20000001808 */
[----:B------:R-:W1:Y:S07]  /*35a0*/  LDSM.16.M88.4 R8, [R226+0x8000] ;  /* 0x00800000e208783b */ /* 0x000e6e0000000200 */
[C---:B------:R-:W-:Y:S01]  /*35b0*/  HMMA.16816.F32 R52, R12.reuse, R30, R104 ;  /* 0x0000001e0c34723c */ /* 0x040fe20000001868 */
[----:B------:R-:W-:Y:S07]  /*35c0*/  LDSM.16.M88.4 R104, [R222+0x8800] ;  /* 0x00880000de68783b */ /* 0x000fee0000000200 */
[C---:B--2---:R-:W-:Y:S08]  /*35d0*/  HMMA.16816.F32 R48, R12.reuse, R24, R96 ;  /* 0x000000180c30723c */ /* 0x044ff00000001860 */
[C---:B------:R-:W-:Y:S08]  /*35e0*/  HMMA.16816.F32 R32, R12.reuse, R26, R88 ;  /* 0x0000001a0c20723c */ /* 0x040ff00000001858 */
[C---:B---3--:R-:W-:Y:S01]  /*35f0*/  HMMA.16816.F32 R28, R12.reuse, R72, R116 ;  /* 0x000000480c1c723c */ /* 0x048fe20000001874 */
[----:B------:R-:W2:Y:S07]  /*3600*/  LDSM.16.M88.4 R116, [R222+0x8000] ;  /* 0x00800000de74783b */ /* 0x000eae0000000200 */
[C---:B------:R-:W-:Y:S01]  /*3610*/  HMMA.16816.F32 R24, R12.reuse, R74, R112 ;  /* 0x0000004a0c18723c */ /* 0x040fe20000001870 */
[----:B------:R-:W-:Y:S07]  /*3620*/  LDSM.16.M88.4 R112, [R222+0x9000] ;  /* 0x00900000de70783b */ /* 0x000fee0000000200 */
[C---:B----4-:R-:W-:Y:S01]  /*3630*/  HMMA.16816.F32 R20, R12.reuse, R68, R108 ;  /* 0x000000440c14723c */ /* 0x050fe2000000186c */
[----:B------:R-:W-:Y:S07]  /*3640*/  LDSM.16.M88.4 R108, [R228] ;  /* 0x00000000e46c783b */ /* 0x000fee0000000200 */
[C---:B------:R-:W-:Y:S08]  /*3650*/  HMMA.16816.F32 R16, R12.reuse, R70, R100 ;  /* 0x000000460c10723c */ /* 0x040ff00000001864 */
[C---:B------:R-:W-:Y:S01]  /*3660*/  HMMA.16816.F32 R68, R12.reuse, R76, R92 ;  /* 0x0000004c0c44723c */ /* 0x040fe2000000185c */
[----:B------:R-:W-:Y:S07]  /*3670*/  LDSM.16.M88.4 R92, [R219+0x6000] ;  /* 0x00600000db5c783b */ /* 0x000fee0000000200 */
[C---:B------:R-:W-:Y:S08]  /*3680*/  HMMA.16816.F32 R84, R12.reuse, R78, R84 ;  /* 0x0000004e0c54723c */ /* 0x040ff00000001854 */
[C---:B------:R-:W-:Y:S08]  /*3690*/  HMMA.16816.F32 R100, R12.reuse, R64, R80 ;  /* 0x000000400c64723c */ /* 0x040ff00000001850 */
[----:B------:R-:W-:Y:S01]  /*36a0*/  HMMA.16816.F32 R96, R12, R66, R60 ;  /* 0x000000420c60723c */ /* 0x000fe2000000183c */
[----:B------:R-:W-:Y:S07]  /*36b0*/  LDSM.16.M88.4 R12, [R223+0xc000] ;  /* 0x00c00000df0c783b */ /* 0x000fee0000000200 */
[C---:B-1----:R-:W-:Y:S01]  /*36c0*/  HMMA.16816.F32 R88, R8.reuse, R56, R4 ;  /* 0x000000380858723c */ /* 0x042fe20000001804 */
[----:B------:R-:W-:Y:S07]  /*36d0*/  LDSM.16.M88.4 R4, [R225+0x8000] ;  /* 0x00800000e104783b */ /* 0x000fee0000000200 */
[C---:B------:R-:W-:Y:S08]  /*36e0*/  HMMA.16816.F32 R72, R8.reuse, R40, R28 ;  /* 0x000000280848723c */ /* 0x040ff0000000181c */
[C---:B------:R-:W-:Y:S01]  /*36f0*/  HMMA.16816.F32 R60, R8.reuse, R42, R24 ;  /* 0x0000002a083c723c */ /* 0x040fe20000001818 */
[----:B------:R-:W1:Y:S07]  /*3700*/  LDSM.16.M88.4 R40, [R219+0x7800] ;  /* 0x00780000db28783b */ /* 0x000e6e0000000200 */
[C---:B------:R-:W-:Y:S01]  /*3710*/  HMMA.16816.F32 R76, R8.reuse, R46, R32 ;  /* 0x0000002e084c723c */ /* 0x040fe20000001820 */
[----:B------:R-:W3:Y:S07]  /*3720*/  LDSM.16.M88.4 R32, [R219+0x8800] ;  /* 0x00880000db20783b */ /* 0x000eee0000000200 */
[C---:B------:R-:W-:Y:S01]  /*3730*/  HMMA.16816.F32 R80, R8.reuse, R44, R48 ;  /* 0x0000002c0850723c */ /* 0x040fe20000001830 */
[----:B------:R-:W4:Y:S04]  /*3740*/  LDSM.16.M88.4 R48, [R219+0x6800] ;  /* 0x00680000db30783b */ /* 0x000f280000000200 */
[----:B------:R-:W5:Y:S03]  /*3750*/  LDSM.16.M88.4 R44, [R219+0x7000] ;  /* 0x00700000db2c783b */ /* 0x000f660000000200 */
[C---:B------:R-:W-:Y:S08]  /*3760*/  HMMA.16816.F32 R64, R8.reuse, R58, R52 ;  /* 0x0000003a0840723c */ /* 0x040ff00000001834 */
[C---:B------:R-:W-:Y:S08]  /*3770*/  HMMA.16816.F32 R56, R8.reuse, R36, R20 ;  /* 0x000000240838723c */ /* 0x040ff00000001814 */
[C---:B------:R-:W-:Y:S01]  /*3780*/  HMMA.16816.F32 R28, R8.reuse, R38, R16 ;  /* 0x00000026081c723c */ /* 0x040fe20000001810 */
[----:B------:R-:W3:Y:S07]  /*3790*/  LDSM.16.M88.4 R36, [R219+0x8000] ;  /* 0x00800000db24783b */ /* 0x000eee0000000200 */
[C---:B--2---:R-:W-:Y:S08]  /*37a0*/  HMMA.16816.F32 R24, R8.reuse, R116, R68 ;  /* 0x000000740818723c */ /* 0x044ff00000001844 */
[C---:B------:R-:W-:Y:S08]  /*37b0*/  HMMA.16816.F32 R20, R8.reuse, R118, R84 ;  /* 0x000000760814723c */ /* 0x040ff00000001854 */
[C---:B------:R-:W-:Y:S01]  /*37c0*/  HMMA.16816.F32 R16, R8.reuse, R104, R100 ;  /* 0x000000680810723c */ /* 0x040fe20000001864 */
[----:B------:R-:W2:Y:S07]  /*37d0*/  LDSM.16.M88.4 R100, [R216+0x9000] ;  /* 0x00900000d864783b */ /* 0x000eae0000000200 */
[----:B------:R-:W-:Y:S01]  /*37e0*/  HMMA.16816.F32 R8, R8, R106, R96 ;  /* 0x0000006a0808723c */ /* 0x000fe20000001860 */
[----:B------:R-:W2:Y:S04]  /*37f0*/  LDSM.16.M88.4 R96, [R216+0x9800] ;  /* 0x00980000d860783b */ /* 0x000ea80000000200 */
[----:B------:R-:W2:Y:S03]  /*3800*/  LDSM.16.M88.4 R104, [R216+0xa000] ;  /* 0x00a00000d868783b */ /* 0x000ea60000000200 */
[C---:B-1----:R-:W-:Y:S08]  /*3810*/  HMMA.16816.F32 R84, R4.reuse, R40, R56 ;  /* 0x000000280454723c */ /* 0x042ff00000001838 */
[C---:B---3--:R-:W-:Y:S01]  /*3820*/  HMMA.16816.F32 R56, R4.reuse, R32, R16 ;  /* 0x000000200438723c */ /* 0x048fe20000001810 */
[----:B------:R-:W-:Y:S07]  /*3830*/  LDSM.16.M88.4 R16, [R216+0xb000] ;  /* 0x00b00000d810783b */ /* 0x000fee0000000200 */
[C---:B------:R-:W-:Y:S01]  /*3840*/  HMMA.16816.F32 R32, R4.reuse, R34, R8 ;  /* 0x000000220420723c */ /* 0x040fe20000001808 */
[----:B------:R-:W1:Y:S07]  /*3850*/  LDSM.16.M88.4 R8, [R216+0xa800] ;  /* 0x00a80000d808783b */ /* 0x000e6e0000000200 */
[C---:B------:R-:W-:Y:S08]  /*3860*/  HMMA.16816.F32 R52, R4.reuse, R92, R88 ;  /* 0x0000005c0434723c */ /* 0x040ff00000001858 */
[C---:B------:R-:W-:Y:S08]  /*3870*/  HMMA.16816.F32 R64, R4.reuse, R94, R64 ;  /* 0x0000005e0440723c */ /* 0x040ff00000001840 */
[C---:B----4-:R-:W-:Y:S08]  /*3880*/  HMMA.16816.F32 R68, R4.reuse, R48, R80 ;  /* 0x000000300444723c */ /* 0x050ff00000001850 */
[C---:B------:R-:W-:Y:S08]  /*3890*/  HMMA.16816.F32 R48, R4.reuse, R50, R76 ;  /* 0x000000320430723c */ /* 0x040ff0000000184c */
[C---:B-----5:R-:W-:Y:S08]  /*38a0*/  HMMA.16816.F32 R88, R4.reuse, R44, R72 ;  /* 0x0000002c0458723c */ /* 0x060ff00000001848 */
[C---:B------:R-:W-:Y:S01]  /*38b0*/  HMMA.16816.F32 R92, R4.reuse, R46, R60 ;  /* 0x0000002e045c723c */ /* 0x040fe2000000183c */
[----:B------:R-:W-:Y:S04]  /*38c0*/  LDSM.16.M88.4 R44, [R232] ;  /* 0x00000000e82c783b */ /* 0x000fe80000000200 */
[----:B------:R-:W-:Y:S03]  /*38d0*/  LDSM.16.M88.4 R60, [R231] ;  /* 0x00000000e73c783b */ /* 0x000fe60000000200 */
[C---:B------:R-:W-:Y:S08]  /*38e0*/  HMMA.16816.F32 R76, R4.reuse, R36, R24 ;  /* 0x00000024044c723c */ /* 0x040ff00000001818 */
[C---:B------:R-:W-:Y:S01]  /*38f0*/  HMMA.16816.F32 R72, R4.reuse, R38, R20 ;  /* 0x000000260448723c */ /* 0x040fe20000001814 */
[----:B------:R-:W3:Y:S07]  /*3900*/  LDSM.16.M88.4 R36, [R216+0xb800] ;  /* 0x00b80000d824783b */ /* 0x000eee0000000200 */
[----:B------:R-:W-:Y:S01]  /*3910*/  HMMA.16816.F32 R80, R4, R42, R28 ;  /* 0x0000002a0450723c */ /* 0x000fe2000000181c */
[----:B------:R-:W-:Y:S04]  /*3920*/  LDSM.16.M88.4 R4, [R224+0xc000] ;  /* 0x00c00000e004783b */ /* 0x000fe80000000200 */
[----:B------:R-:W4:Y:S03]  /*3930*/  LDSM.16.M88.4 R28, [R233] ;  /* 0x00000000e91c783b */ /* 0x000f260000000200 */
[C---:B--2---:R-:W-:Y:S08]  /*3940*/  HMMA.16816.F32 R24, R12.reuse, R100, R52 ;  /* 0x000000640c18723c */ /* 0x044ff00000001834 */
[C---:B------:R-:W-:Y:S01]  /*3950*/  HMMA.16816.F32 R20, R12.reuse, R102, R64 ;  /* 0x000000660c14723c */ /* 0x040fe20000001840 */
[----:B------:R-:W2:Y:S07]  /*3960*/  LDSM.16.M88.4 R100, [R230] ;  /* 0x00000000e664783b */ /* 0x000eae0000000200 */
[C---:B------:R-:W-:Y:S08]  /*3970*/  HMMA.16816.F32 R40, R12.reuse, R96, R68 ;  /* 0x000000600c28723c */ /* 0x040ff00000001844 */
[C---:B------:R-:W-:Y:S01]  /*3980*/  HMMA.16816.F32 R48, R12.reuse, R98, R48 ;  /* 0x000000620c30723c */ /* 0x040fe20000001830 */
[----:B------:R-:W-:Y:S07]  /*3990*/  LDSM.16.M88.4 R96, [R222+0xb000] ;  /* 0x00b00000de60783b */ /* 0x000fee0000000200 */
[C---:B------:R-:W-:Y:S01]  /*39a0*/  HMMA.16816.F32 R68, R12.reuse, R106, R92 ;  /* 0x0000006a0c44723c */ /* 0x040fe2000000185c */
[----:B------:R-:W5:Y:S07]  /*39b0*/  LDSM.16.M88.4 R92, [R229] ;  /* 0x00000000e55c783b */ /* 0x000f6e0000000200 */
[C---:B-1----:R-:W-:Y:S08]  /*39c0*/  HMMA.16816.F32 R84, R12.reuse, R8, R84 ;  /* 0x000000080c54723c */ /* 0x042ff00000001854 */
[C---:B------:R-:W-:Y:S01]  /*39d0*/  HMMA.16816.F32 R80, R12.reuse, R10, R80 ;  /* 0x0000000a0c50723c */ /* 0x040fe20000001850 */
[----:B------:R-:W1:Y:S07]  /*39e0*/  LDSM.16.M88.4 R8, [R226+0xc000] ;  /* 0x00c00000e208783b */ /* 0x000e6e0000000200 */
[C---:B------:R-:W-:Y:S01]  /*39f0*/  HMMA.16816.F32 R52, R12.reuse, R104, R88 ;  /* 0x000000680c34723c */ /* 0x040fe20000001858 */
[----:B------:R-:W-:Y:S07]  /*3a00*/  LDSM.16.M88.4 R104, [R222+0xb800] ;  /* 0x00b80000de68783b */ /* 0x000fee0000000200 */
[C---:B------:R-:W-:Y:S08]  /*3a10*/  HMMA.16816.F32 R88, R12.reuse, R16, R76 ;  /* 0x000000100c58723c */ /* 0x040ff0000000184c */
[C---:B------:R-:W-:Y:S08]  /*3a20*/  HMMA.16816.F32 R76, R12.reuse, R18, R72 ;  /* 0x000000120c4c723c */ /* 0x040ff00000001848 */
[C---:B---3--:R-:W-:Y:S08]  /*3a30*/  HMMA.16816.F32 R72, R12.reuse, R36, R56 ;  /* 0x000000240c48723c */ /* 0x048ff00000001838 */
[----:B------:R-:W-:Y:S01]  /*3a40*/  HMMA.16816.F32 R64, R12, R38, R32 ;  /* 0x000000260c40723c */ /* 0x000fe20000001820 */
[----:B------:R-:W3:Y:S04]  /*3a50*/  LDSM.16.M88.4 R36, [R222+0x9800] ;  /* 0x00980000de24783b */ /* 0x000ee80000000200 */
[----:B------:R-:W1:Y:S03]  /*3a60*/  LDSM.16.M88.4 R32, [R222+0xa000] ;  /* 0x00a00000de20783b */ /* 0x000e660000000200 */
[C---:B----4-:R-:W-:Y:S08]  /*3a70*/  HMMA.16816.F32 R56, R4.reuse, R28, R24 ;  /* 0x0000001c0438723c */ /* 0x050ff00000001818 */
[C---:B------:R-:W-:Y:S08]  /*3a80*/  HMMA.16816.F32 R28, R4.reuse, R30, R20 ;  /* 0x0000001e041c723c */ /* 0x040ff00000001814 */
[C---:B------:R-:W-:Y:S08]  /*3a90*/  HMMA.16816.F32 R24, R4.reuse, R44, R40 ;  /* 0x0000002c0418723c */ /* 0x040ff00000001828 */
[C---:B------:R-:W-:Y:S01]  /*3aa0*/  HMMA.16816.F32 R20, R4.reuse, R46, R48 ;  /* 0x0000002e0414723c */ /* 0x040fe20000001830 */
[----:B------:R-:W4:Y:S07]  /*3ab0*/  LDSM.16.M88.4 R44, [R222+0xa800] ;  /* 0x00a80000de2c783b */ /* 0x000f2e0000000200 */
[C---:B------:R-:W-:Y:S08]  /*3ac0*/  HMMA.16816.F32 R16, R4.reuse, R60, R52 ;  /* 0x0000003c0410723c */ /* 0x040ff00000001834 */
[C---:B------:R-:W-:Y:S01]  /*3ad0*/  HMMA.16816.F32 R12, R4.reuse, R62, R68 ;  /* 0x0000003e040c723c */ /* 0x040fe20000001844 */
[----:B------:R-:W-:Y:S07]  /*3ae0*/  LDSM.16.M88.4 R68, [R219+0x9800] ;  /* 0x00980000db44783b */ /* 0x000fee0000000200 */
[C---:B--2---:R-:W-:Y:S08]  /*3af0*/  HMMA.16816.F32 R40, R4.reuse, R100, R84 ;  /* 0x000000640428723c */ /* 0x044ff00000001854 */
[C---:B------:R-:W-:Y:S01]  /*3b00*/  HMMA.16816.F32 R52, R4.reuse, R102, R80 ;  /* 0x000000660434723c */ /* 0x040fe20000001850 */
[----:B------:R-:W-:Y:S07]  /*3b10*/  LDSM.16.M88.4 R100, [R219+0xa800] ;  /* 0x00a80000db64783b */ /* 0x000fee0000000200 */
[C---:B-----5:R-:W-:Y:S08]  /*3b20*/  HMMA.16816.F32 R88, R4.reuse, R92, R88 ;  /* 0x0000005c0458723c */ /* 0x060ff00000001858 */
[C---:B------:R-:W-:Y:S01]  /*3b30*/  HMMA.16816.F32 R84, R4.reuse, R94, R76 ;  /* 0x0000005e0454723c */ /* 0x040fe2000000184c */
[----:B------:R-:W-:Y:S04]  /*3b40*/  LDSM.16.M88.4 R92, [R219+0xa000] ;  /* 0x00a00000db5c783b */ /* 0x000fe80000000200 */
[----:B------:R-:W-:Y:S03]  /*3b50*/  LDSM.16.M88.4 R76, [R219+0x9000] ;  /* 0x00900000db4c783b */ /* 0x000fe60000000200 */
[C---:B------:R-:W-:Y:S08]  /*3b60*/  HMMA.16816.F32 R80, R4.reuse, R108, R72 ;  /* 0x0000006c0450723c */ /* 0x040ff00000001848 */
[----:B------:R-:W-:Y:S01]  /*3b70*/  HMMA.16816.F32 R72, R4, R110, R64 ;  /* 0x0000006e0448723c */ /* 0x000fe20000001840 */
[----:B------:R-:W2:Y:S04]  /*3b80*/  LDSM.16.M88.4 R4, [R225+0xc000] ;  /* 0x00c00000e104783b */ /* 0x000ea80000000200 */
[----:B------:R-:W5:Y:S03]  /*3b90*/  LDSM.16.M88.4 R108, [R219+0xb000] ;  /* 0x00b00000db6c783b */ /* 0x000f660000000200 */
[C---:B-1----:R-:W-:Y:S08]  /*3ba0*/  HMMA.16816.F32 R64, R8.reuse, R112, R56 ;  /* 0x000000700840723c */ /* 0x042ff00000001838 */
[----:B------:R-:W-:Y:S01]  /*3bb0*/  HMMA.16816.F32 R60, R8, R114, R28 ;  /* 0x00000072083c723c */ /* 0x000fe2000000181c */
[----:B------:R-:W1:Y:S01]  /*3bc0*/  LDSM.16.M88.4 R112, [R219+0xb800] ;  /* 0x00b80000db70783b */ /* 0x000e620000000200 */
[----:B------:R-:W-:Y:S01]  /*3bd0*/  ISETP.GT.AND P0, PT, R120, R126, PT ;  /* 0x0000007e7800720c */ /* 0x000fe20003f04270 */
[----:B------:R-:W-:-:S05]  /*3be0*/  DEPBAR.LE SB0, 0x0 ;  /* 0x000080000000791a */ /* 0x000fca0000000000 */
[C---:B---3--:R-:W-:Y:S08]  /*3bf0*/  HMMA.16816.F32 R56, R8.reuse, R36, R24 ;  /* 0x000000240838723c */ /* 0x048ff00000001818 */
[C---:B------:R-:W-:Y:S08]  /*3c00*/  HMMA.16816.F32 R48, R8.reuse, R38, R20 ;  /* 0x000000260830723c */ /* 0x040ff00000001814 */
[C---:B------:R-:W-:Y:S08]  /*3c10*/  HMMA.16816.F32 R36, R8.reuse, R32, R16 ;  /* 0x000000200824723c */ /* 0x040ff00000001810 */
[C---:B------:R-:W-:Y:S08]  /*3c20*/  HMMA.16816.F32 R32, R8.reuse, R34, R12 ;  /* 0x000000220820723c */ /* 0x040ff0000000180c */
[C---:B----4-:R-:W-:Y:S08]  /*3c30*/  HMMA.16816.F32 R28, R8.reuse, R44, R40 ;  /* 0x0000002c081c723c */ /* 0x050ff00000001828 */
[C---:B------:R-:W-:Y:S08]  /*3c40*/  HMMA.16816.F32 R24, R8.reuse, R46, R52 ;  /* 0x0000002e0818723c */ /* 0x040ff00000001834 */
[C---:B------:R-:W-:Y:S08]  /*3c50*/  HMMA.16816.F32 R20, R8.reuse, R96, R88 ;  /* 0x000000600814723c */ /* 0x040ff00000001858 */
[C---:B------:R-:W-:Y:S08]  /*3c60*/  HMMA.16816.F32 R16, R8.reuse, R98, R84 ;  /* 0x000000620810723c */ /* 0x040ff00000001854 */
[C---:B------:R-:W-:Y:S08]  /*3c70*/  HMMA.16816.F32 R12, R8.reuse, R104, R80 ;  /* 0x00000068080c723c */ /* 0x040ff00000001850 */
[----:B------:R-:W-:Y:S01]  /*3c80*/  HMMA.16816.F32 R8, R8, R106, R72 ;  /* 0x0000006a0808723c */ /* 0x000fe20000001848 */
[----:B------:R-:W-:Y:S07]  /*3c90*/  BSSY B0, `(.L_x_2137) ;  /* 0x0000039000007945 */ /* 0x000fee0003800000 */
        /* <DEDUP_REMOVED lines=8> */
[C---:B-----5:R-:W-:Y:S08]  /*3d20*/  HMMA.16816.F32 R24, R4.reuse, R108, R20 ;  /* 0x0000006c0418723c */ /* 0x060ff00000001814 */
[C---:B------:R-:W-:Y:S08]  /*3d30*/  HMMA.16816.F32 R40, R4.reuse, R110, R16 ;  /* 0x0000006e0428723c */ /* 0x040ff00000001810 */
[C---:B-1----:R-:W-:Y:S08]  /*3d40*/  HMMA.16816.F32 R60, R4.reuse, R112, R12 ;  /* 0x00000070043c723c */ /* 0x042ff0000000180c */
[----:B------:R-:W-:Y:S01]  /*3d50*/  HMMA.16816.F32 R52, R4, R114, R8 ;  /* 0x000000720434723c */ /* 0x000fe20000001808 */
[----:B------:R-:W-:Y:S06]  /*3d60*/  BAR.SYNC.DEFER_BLOCKING 0x0 ;  /* 0x0000000000007b1d */ /* 0x000fec0000010000 */
[----:B------:R-:W-:Y:S01]  /*3d70*/  @!UPT UIADD3 URZ, URZ, URZ, URZ ;  /* 0x0000003f3f3ff290 */ /* 0x000fe2000fffe03f */
[----:B------:R-:W-:Y:S11]  /*3d80*/  @!P0 BRA `(.L_x_2138) ;  /* 0x0000029000008947 */ /* 0x000ff60003800000 */
[----:B------:R-:W-:Y:S01]  /*3d90*/  IADD3 R0, R127, -0x2, RZ ;  /* 0xfffffffe7f007810 */ /* 0x000fe20007ffe0ff */
[----:B------:R-:W-:Y:S01]  /*3da0*/  IMAD.SHL.U32 R7, R124, 0x40, RZ ;  /* 0x000000407c077824 */ /* 0x000fe200078e00ff */
[----:B------:R-:W-:-:S02]  /*3db0*/  ISETP.GE.AND P5, PT, R128, c[0x0][0x1d4], PT ;  /* 0x0000750080007a0c */ /* 0x000fc40003fa6270 */
[----:B------:R-:W-:Y:S02]  /*3dc0*/  SHF.R.S32.HI R2, RZ, 0x1f, R0 ;  /* 0x0000001fff027819 */ /* 0x000fe40000011400 */
[C---:B------:R-:W-:Y:S02]  /*3dd0*/  LOP3.LUT P3, RZ, R130.reuse, 0x2, RZ, 0xc0, !PT ;  /* 0x0000000282ff7812 */ /* 0x040fe4000786c0ff */
[----:B------:R-:W-:Y:S01]  /*3de0*/  LOP3.LUT P4, RZ, R130, 0x1, RZ, 0xc0, !PT ;  /* 0x0000000182ff7812 */ /* 0x000fe2000788c0ff */
[----:B------:R-:W-:Y:S02]  /*3df0*/  IMAD R4, R2, c[0x0][0x1e0], RZ ;  /* 0x0000780002047a24 */ /* 0x000fe400078e02ff */
[----:B------:R-:W-:-:S04]  /*3e00*/  IMAD.WIDE.U32 R2, R0, c[0x0][0x1e0], RZ ;  /* 0x0000780000027a25 */ /* 0x000fc800078e00ff */
[----:B------:R-:W-:Y:S02]  /*3e10*/  IMAD R0, R0, c[0x0][0x1e4], R4 ;  /* 0x0000790000007a24 */ /* 0x000fe400078e0204 */
[----:B------:R-:W-:-:S04]  /*3e20*/  IMAD.WIDE.U32 R4, R2, 0x60, R122 ;  /* 0x0000006002047825 */ /* 0x000fc800078e007a */
[----:B------:R-:W-:Y:S01]  /*3e30*/  IMAD.IADD R0, R3, 0x1, R0 ;  /* 0x0000000103007824 */ /* 0x000fe200078e0200 */
[----:B------:R-:W-:-:S03]  /*3e40*/  LEA R2, P2, R4, c[0x0][0x1c8], 0x1 ;  /* 0x0000720004027a11 */ /* 0x000fc600078408ff */
[----:B------:R-:W-:Y:S01]  /*3e50*/  IMAD R0, R0, 0x60, RZ ;  /* 0x0000006000007824 */ /* 0x000fe200078e02ff */
[----:B------:R-:W-:-:S03]  /*3e60*/  IADD3 R12, P1, P0, R7, 0x80, R2 ;  /* 0x00000080070c7810 */ /* 0x000fc6000783e002 */
[----:B------:R-:W-:Y:S01]  /*3e70*/  IMAD.IADD R0, R5, 0x1, R0 ;  /* 0x0000000105007824 */ /* 0x000fe200078e0200 */
[----:B------:R-:W-:-:S04]  /*3e80*/  SHF.L.U64.HI R5, R124, 0x6, R125 ;  /* 0x000000067c057819 */ /* 0x000fc8000001027d */
[----:B------:R-:W-:-:S04]  /*3e90*/  LEA.HI.X R3, R4, c[0x0][0x1cc], R0, 0x1, P2 ;  /* 0x0000730004037a11 */ /* 0x000fc800010f0c00 */
[----:B------:R-:W-:Y:S01]  /*3ea0*/  IADD3.X R13, R5, RZ, R3, P1, P0 ;  /* 0x000000ff050d7210 */ /* 0x000fe20000fe0403 */
[----:B------:R-:W-:Y:S01]  /*3eb0*/  @!PT LDS RZ, [RZ] ;  /* 0x00000000fffff984 */ /* 0x000fe20000000800 */
[----:B------:R-:W-:Y:S01]  /*3ec0*/  @!PT LDS RZ, [RZ] ;  /* 0x00000000fffff984 */ /* 0x000fe20000000800 */
[----:B------:R-:W-:Y:S01]  /*3ed0*/  @!PT LDS RZ, [RZ] ;  /* 0x00000000fffff984 */ /* 0x000fe20000000800 */
[----:B------:R1:W-:Y:S01]  /*3ee0*/  LDGSTS.E.BYPASS.LTC128B.128 [R251+0xc100], [R2.64], !P5 ;  /* 0x0c10000002fb7fae */ /* 0x0003e2000e901d48 */
[----:B------:R-:W-:-:S03]  /*3ef0*/  IADD3 R10, P1, P0, R7, 0x100, R2 ;  /* 0x00000100070a7810 */ /* 0x000fc6000783e002 */
[----:B------:R1:W-:Y:S01]  /*3f00*/  LDGSTS.E.BYPASS.LTC128B.128 [R251+0xf100], [R2.64+0x80], !P3 ;  /* 0x0f10008002fb7fae */ /* 0x0003e2000d901d48 */
[--C-:B------:R-:W-:Y:S02]  /*3f10*/  IADD3.X R11, R5, RZ, R3.reuse, P1, P0 ;  /* 0x000000ff050b7210 */ /* 0x100fe40000fe0403 */
[----:B------:R-:W-:Y:S01]  /*3f20*/  IADD3 R8, P1, P0, R7, 0x180, R2 ;  /* 0x0000018007087810 */ /* 0x000fe2000783e002 */
[----:B------:R1:W-:Y:S03]  /*3f30*/  LDGSTS.E.BYPASS.LTC128B.128 [R251+0x12100], [R2.64+0x100], !P4 ;  /* 0x1210010002fb7fae */ /* 0x0003e6000e101d48 */
[----:B------:R-:W-:Y:S01]  /*3f40*/  IADD3.X R9, R5, RZ, R3, P1, P0 ;  /* 0x000000ff05097210 */ /* 0x000fe20000fe0403 */
[----:B------:R1:W-:Y:S01]  /*3f50*/  LDGSTS.E.BYPASS.LTC128B.128 [R251+0x15100], [R2.64+0x180], !P6 ;  /* 0x1510018002fb7fae */ /* 0x0003e2000f101d48 */
[----:B------:R-:W-:-:S04]  /*3f60*/  IADD3 R6, P1, R7, R2, RZ ;  /* 0x0000000207067210 */ /* 0x000fc80007f3e0ff */
[----:B------:R-:W-:Y:S01]  /*3f70*/  IADD3 R4, P0, R6, R7, RZ ;  /* 0x0000000706047210 */ /* 0x000fe20007f1e0ff */
[----:B------:R-:W-:-:S04]  /*3f80*/  IMAD.X R7, R5, 0x1, R3, P1 ;  /* 0x0000000105077824 */ /* 0x000fc800008e0603 */
[----:B------:R-:W-:Y:S01]  /*3f90*/  IMAD.X R5, R7, 0x1, R5, P0 ;  /* 0x0000000107057824 */ /* 0x000fe200000e0605 */
        /* <DEDUP_REMOVED lines=8> */
.L_x_2138:
[----:B------:R-:W-:Y:S05]  /*4020*/  BSYNC B0 ;  /* 0x0000000000007941 */ /* 0x000fea0003800000 */
.L_x_2137:
[----:B------:R-:W2:Y:S04]  /*4030*/  LDL R0, [R1+0x8c] ;  /* 0x00008c0001007983 */ /* 0x000ea80000100800 */
[----:B-1----:R-:W3:Y:S04]  /*4040*/  LDL R6, [R1+0x18] ;  /* 0x0000180001067983 */ /* 0x002ee80000100800 */
[----:B------:R1:W-:Y:S01]  /*4050*/  STL [R1+0xb4], R227 ;  /* 0x0000b4e301007387 */ /* 0x0003e20000100800 */
[----:B------:R-:W-:-:S03]  /*4060*/  IMAD.MOV.U32 R2, RZ, RZ, c[0x0][0x2c4] ;  /* 0x0000b100ff027624 */ /* 0x000fc600078e00ff */
[----:B------:R-:W-:Y:S04]  /*4070*/  LDSM.16.MT88.4 R68, [R221+0x6000] ;  /* 0x00600000dd44783b */ /* 0x000fe80000004200 */
[----:B------:R-:W0:Y:S04]  /*4080*/  LDGDEPBAR ;  /* 0x00000000000079af */ /* 0x000e280000000000 */
[----:B-1----:R-:W2:Y:S01]  /*4090*/  LDL R227, [R1+0x58] ;  /* 0x0000580001e37983 */ /* 0x002ea20000100800 */
[----:B------:R-:W-:-:S03]  /*40a0*/  ISETP.NE.AND P2, PT, R2, 0x1, PT ;  /* 0x000000010200780c */ /* 0x000fc60003f45270 */
[----:B------:R-:W-:Y:S04]  /*40b0*/  STL [R1+0xb0], R226 ;  /* 0x0000b0e201007387 */ /* 0x000fe80000100800 */
[----:B------:R-:W-:Y:S04]  /*40c0*/  STL [R1+0xac], R225 ;  /* 0x0000ace101007387 */ /* 0x000fe80000100800 */
[----:B------:R-:W-:Y:S04]  /*40d0*/  STL [R1+0xa8], R224 ;  /* 0x0000a8e001007387 */ /* 0x000fe80000100800 */
[----:B------:R-:W-:Y:S04]  /*40e0*/  STL [R1+0xa4], R223 ;  /* 0x0000a4df01007387 */ /* 0x000fe80000100800 */
[----:B------:R-:W-:Y:S04]  /*40f0*/  STL [R1+0xa0], R222 ;  /* 0x0000a0de01007387 */ /* 0x000fe80000100800 */
[----:B------:R-:W-:Y:S04]  /*4100*/  STL [R1+0x9c], R219 ;  /* 0x00009cdb01007387 */ /* 0x000fe80000100800 */
[----:B------:R-:W-:Y:S01]  /*4110*/  STL [R1+0x98], R216 ;  /* 0x000098d801007387 */ /* 0x000fe20000100800 */
[----:B--2---:R-:W-:-:S04]  /*4120*/  IMAD.IADD R0, R0, 0x1, R227 ;  /* 0x0000000100007824 */ /* 0x004fc800078e02e3 */
[----:B------:R-:W-:Y:S01]  /*4130*/  @P2 IMAD.HI.U32 R2, R0, c[0x0][0x2c8], RZ ;  /* 0x0000b20000022a27 */ /* 0x000fe200078e00ff */
[----:B------:R1:W-:Y:S04]  /*4140*/  STL [R1+0x1c], R0 ;  /* 0x00001c0001007387 */ /* 0x0003e80000100800 */
[----:B-1----:R-:W-:Y:S02]  /*4150*/  @P2 SHF.R.U32.HI R0, RZ, c[0x0][0x2cc], R2 ;  /* 0x0000b300ff002a19 */ /* 0x002fe40000011602 */
[----:B------:R-:W-:-:S03]  /*4160*/  IADD3 R2, R121, c[0x0][0x1d0], RZ ;  /* 0x0000740079027a10 */ /* 0x000fc60007ffe0ff */
[----:B------:R-:W1:Y:S01]  /*4170*/  SHFL.IDX PT, R5, R0, RZ, 0x1c1f ;  /* 0x001c1fff00057589 */ /* 0x000e6200000e0000 */
[----:B---3--:R-:W-:-:S03]  /*4180*/  IADD3 R3, -R6, 0x1, R2 ;  /* 0x0000000106037810 */ /* 0x008fc60007ffe102 */
[----:B------:R-:W2:Y:S01]  /*4190*/  SHFL.IDX PT, R0, R0, 0x1, 0x1c1f ;  /* 0x003c1f0000007f89 */ /* 0x000ea200000e0000 */
[----:B------:R-:W-:Y:S02]  /*41a0*/  IADD3 R4, R3, -c[0x0][0x168], RZ ;  /* 0x80005a0003047a10 */ /* 0x000fe40007ffe0ff */
[----:B------:R-:W-:-:S03]  /*41b0*/  IADD3 R3, -R6, R2, RZ ;  /* 0x0000000206037210 */ /* 0x000fc60007ffe1ff */
[C---:B-1----:R-:W-:Y:S02]  /*41c0*/  IMAD.IADD R2, R4.reuse, 0x1, R5 ;  /* 0x0000000104027824 */ /* 0x042fe400078e0205 */
[----:B--2---:R-:W-:-:S03]  /*41d0*/  IMAD.IADD R0, R4, 0x1, R0 ;  /* 0x0000000104007824 */ /* 0x004fc600078e0200 */
        /* <DEDUP_REMOVED lines=8> */
[C---:B------:R-:W-:Y:S02]  /*4260*/  ISETP.GT.AND P0, PT, R2.reuse, 0x10, PT ;  /* 0x000000100200780c */ /* 0x040fe40003f04270 */
[----:B------:R-:W-:Y:S02]  /*4270*/  FSEL R9, R77, -INF , P1 ;  /* 0xff8000004d097808 */ /* 0x000fe40000800000 */
[----:B------:R-:W-:Y:S02]  /*4280*/  ISETP.GT.AND P1, PT, R2, 0x11, PT ;  /* 0x000000110200780c */ /* 0x000fe40003f24270 */
[----:B------:R-:W-:Y:S02]  /*4290*/  FSEL R10, R56, -INF , P0 ;  /* 0xff800000380a7808 */ /* 0x000fe40000000000 */
[----:B------:R-:W-:-:S02]  /*42a0*/  ISETP.GT.AND P0, PT, R2, 0x18, PT ;  /* 0x000000180200780c */ /* 0x000fc40003f04270 */
[----:B------:R-:W-:Y:S02]  /*42b0*/  FSEL R12, R57, -INF , P1 ;  /* 0xff800000390c7808 */ /* 0x000fe40000800000 */
        /* <DEDUP_REMOVED lines=11> */
[----:B------:R-:W-:Y:S02]  /*4370*/  IMNMX R0, R3, R0, PT ;  /* 0x0000000003007217 */ /* 0x000fe40003800200 */
[----:B------:R-:W-:Y:S02]  /*4380*/  FSEL R81, R37, -INF , P1 ;  /* 0xff80000025517808 */ /* 0x000fe40000800000 */
[----:B------:R-:W-:Y:S02]  /*4390*/  FMNMX.FTZ R3, R5, R6, !PT ;  /* 0x0000000605037209 */ /* 0x000fe40007810000 */
[----:B------:R-:W-:Y:S02]  /*43a0*/  ISETP.GT.AND P1, PT, R2, 0x31, PT ;  /* 0x000000310200780c */ /* 0x000fe40003f24270 */
[----:B------:R-:W-:Y:S02]  /*43b0*/  FSEL R117, R32, -INF , P0 ;  /* 0xff80000020757808 */ /* 0x000fe40000000000 */
[----:B------:R-:W-:-:S02]  /*43c0*/  ISETP.GT.AND P0, PT, R2, 0x38, PT ;  /* 0x000000380200780c */ /* 0x000fc40003f04270 */
[----:B------:R-:W-:Y:S02]  /*43d0*/  FMNMX.FTZ R3, R7, R3, !PT ;  /* 0x0000000307037209 */ /* 0x000fe40007810000 */
[----:B------:R-:W-:Y:S02]  /*43e0*/  FSEL R96, R33, -INF , P1 ;  /* 0xff80000021607808 */ /* 0x000fe40000800000 */
[----:B------:R-:W-:Y:S02]  /*43f0*/  ISETP.GT.AND P1, PT, R2, 0x39, PT ;  /* 0x000000390200780c */ /* 0x000fe40003f24270 */
[----:B------:R-:W-:Y:S02]  /*4400*/  FSEL R99, R28, -INF , P0 ;  /* 0xff8000001c637808 */ /* 0x000fe40000000000 */
[----:B------:R-:W-:Y:S02]  /*4410*/  ISETP.GT.AND P0, PT, R2, 0x40, PT ;  /* 0x000000400200780c */ /* 0x000fe40003f04270 */
[----:B------:R-:W-:-:S02]  /*4420*/  FMNMX.FTZ R3, R9, R3, !PT ;  /* 0x0000000309037209 */ /* 0x000fc40007810000 */
[----:B------:R-:W-:Y:S02]  /*4430*/  FSEL R97, R29, -INF , P1 ;  /* 0xff8000001d617808 */ /* 0x000fe40000800000 */
[----:B------:R-:W-:Y:S02]  /*4440*/  ISETP.GT.AND P1, PT, R2, 0x41, PT ;  /* 0x000000410200780c */ /* 0x000fe40003f24270 */
[----:B------:R-:W-:Y:S02]  /*4450*/  FSEL R116, R24, -INF , P0 ;  /* 0xff80000018747808 */ /* 0x000fe40000000000 */
[----:B------:R-:W-:Y:S02]  /*4460*/  ISETP.GT.AND P0, PT, R2, 0x48, PT ;  /* 0x000000480200780c */ /* 0x000fe40003f04270 */
[----:B------:R-:W-:Y:S02]  /*4470*/  FMNMX.FTZ R3, R10, R3, !PT ;  /* 0x000000030a037209 */ /* 0x000fe40007810000 */
[----:B------:R-:W-:-:S02]  /*4480*/  FSEL R103, R25, -INF , P1 ;  /* 0xff80000019677808 */ /* 0x000fc40000800000 */
[----:B------:R-:W-:Y:S02]  /*4490*/  ISETP.GT.AND P1, PT, R0, RZ, PT ;  /* 0x000000ff0000720c */ /* 0x000fe40003f24270 */
[----:B------:R-:W-:Y:S02]  /*44a0*/  FSEL R107, R40, -INF , P0 ;  /* 0xff800000286b7808 */ /* 0x000fe40000000000 */
[----:B------:R-:W-:Y:S02]  /*44b0*/  FMNMX.FTZ R3, R12, R3, !PT ;  /* 0x000000030c037209 */ /* 0x000fe40007810000 */
[----:B------:R-:W-:Y:S02]  /*44c0*/  ISETP.GT.AND P0, PT, R0, 0x1, PT ;  /* 0x000000010000780c */ /* 0x000fe40003f04270 */
[----:B------:R-:W-:Y:S02]  /*44d0*/  FSEL R8, R66, -INF , P1 ;  /* 0xff80000042087808 */ /* 0x000fe40000800000 */
[----:B------:R-:W-:-:S02]  /*44e0*/  FMNMX.FTZ R3, R18, R3, !PT ;  /* 0x0000000312037209 */ /* 0x000fc40007810000 */
[C---:B------:R-:W-:Y:S02]  /*44f0*/  ISETP.GT.AND P1, PT, R0.reuse, 0x8, PT ;  /* 0x000000080000780c */ /* 0x040fe40003f24270 */
[----:B------:R-:W-:Y:S02]  /*4500*/  FSEL R16, R67, -INF , P0 ;  /* 0xff80000043107808 */ /* 0x000fe40000000000 */
[----:B------:R-:W-:Y:S01]  /*4510*/  ISETP.GT.AND P0, PT, R0, 0x9, PT ;  /* 0x000000090000780c */ /* 0x000fe20003f04270 */
[----:B------:R-:W-:Y:S01]  /*4520*/  LDSM.16.MT88.4 R64, [R218+0x3000] ;  /* 0x00300000da40783b */ /* 0x000fe20000004200 */
[----:B------:R-:W-:Y:S02]  /*4530*/  FMNMX.FTZ R3, R23, R3, !PT ;  /* 0x0000000317037209 */ /* 0x000fe40007810000 */
[----:B------:R-:W-:Y:S02]  /*4540*/  FSEL R11, R78, -INF , P1 ;  /* 0xff8000004e0b7808 */ /* 0x000fe40000800000 */
[----:B------:R-:W-:-:S02]  /*4550*/  FMNMX.FTZ R4, R8, R16, !PT ;  /* 0x0000001008047209 */ /* 0x000fc40007810000 */
[----:B------:R-:W-:Y:S02]  /*4560*/  FSEL R17, R79, -INF , P0 ;  /* 0xff8000004f117808 */ /* 0x000fe40000000000 */
[----:B------:R-:W-:Y:S02]  /*4570*/  ISETP.GT.AND P0, PT, R0, 0x11, PT ;  /* 0x000000110000780c */ /* 0x000fe40003f04270 */
[----:B------:R-:W-:Y:S02]  /*4580*/  FMNMX.FTZ R3, R80, R3, !PT ;  /* 0x0000000350037209 */ /* 0x000fe40007810000 */
[----:B------:R-:W-:Y:S02]  /*4590*/  ISETP.GT.AND P1, PT, R0, 0x10, PT ;  /* 0x000000100000780c */ /* 0x000fe40003f24270 */
[----:B------:R-:W-:Y:S02]  /*45a0*/  FMNMX.FTZ R4, R11, R4, !PT ;  /* 0x000000040b047209 */ /* 0x000fe40007810000 */
[----:B------:R-:W-:-:S02]  /*45b0*/  FSEL R20, R59, -INF , P0 ;  /* 0xff8000003b147808 */ /* 0x000fc40000000000 */
[----:B------:R-:W-:Y:S02]  /*45c0*/  ISETP.GT.AND P0, PT, R0, 0x19, PT ;  /* 0x000000190000780c */ /* 0x000fe40003f04270 */
[----:B------:R-:W-:Y:S02]  /*45d0*/  FMNMX.FTZ R3, R83, R3, !PT ;  /* 0x0000000353037209 */ /* 0x000fe40007810000 */
[----:B------:R-:W-:Y:S02]  /*45e0*/  FSEL R21, R58, -INF , P1 ;  /* 0xff8000003a157808 */ /* 0x000fe40000800000 */
[----:B------:R-:W-:Y:S01]  /*45f0*/  FMNMX.FTZ R4, R17, R4, !PT ;  /* 0x0000000411047209 */ /* 0x000fe20007810000 */
[----:B------:R-:W-:Y:S01]  /*4600*/  LDSM.16.MT88.4 R56, [R220] ;  /* 0x00000000dc38783b */ /* 0x000fe20000004200 */
[----:B------:R-:W-:Y:S02]  /*4610*/  FSEL R24, R51, -INF , P0 ;  /* 0xff80000033187808 */ /* 0x000fe40000000000 */
[----:B------:R-:W-:-:S02]  /*4620*/  FMNMX.FTZ R3, R82, R3, !PT ;  /* 0x0000000352037209 */ /* 0x000fc40007810000 */
[C---:B------:R-:W-:Y:S02]  /*4630*/  ISETP.GT.AND P1, PT, R0.reuse, 0x18, PT ;  /* 0x000000180000780c */ /* 0x040fe40003f24270 */
[----:B------:R-:W-:Y:S02]  /*4640*/  ISETP.GT.AND P0, PT, R0, 0x20, PT ;  /* 0x000000200000780c */ /* 0x000fe40003f04270 */
[----:B------:R-:W-:Y:S02]  /*4650*/  FMNMX.FTZ R4, R21, R4, !PT ;  /* 0x0000000415047209 */ /* 0x000fe40007810000 */
[----:B------:R-:W-:Y:S02]  /*4660*/  FMNMX.FTZ R3, R81, R3, !PT ;  /* 0x0000000351037209 */ /* 0x000fe40007810000 */
[----:B------:R-:W-:Y:S02]  /*4670*/  FSEL R22, R50, -INF , P1 ;  /* 0xff80000032167808 */ /* 0x000fe40000800000 */
[----:B------:R-:W-:-:S02]  /*4680*/  FSEL R77, R46, -INF , P0 ;  /* 0xff8000002e4d7808 */ /* 0x000fc40000000000 */
[----:B------:R-:W-:Y:S02]  /*4690*/  FMNMX.FTZ R4, R20, R4, !PT ;  /* 0x0000000414047209 */ /* 0x000fe40007810000 */
[C---:B------:R-:W-:Y:S02]  /*46a0*/  ISETP.GT.AND P0, PT, R2.reuse, 0x50, PT ;  /* 0x000000500200780c */ /* 0x040fe40003f04270 */
[----:B------:R-:W-:Y:S02]  /*46b0*/  ISETP.GT.AND P1, PT, R2, 0x49, PT ;  /* 0x000000490200780c */ /* 0x000fe40003f24270 */
[----:B------:R-:W-:Y:S02]  /*46c0*/  FMNMX.FTZ R3, R117, R3, !PT ;  /* 0x0000000375037209 */ /* 0x000fe40007810000 */
[----:B------:R-:W-:Y:S02]  /*46d0*/  FMNMX.FTZ R4, R22, R4, !PT ;  /* 0x0000000416047209 */ /* 0x000fe40007810000 */
[----:B------:R-:W-:-:S02]  /*46e0*/  FSEL R114, R60, -INF , P0 ;  /* 0xff8000003c727808 */ /* 0x000fc40000000000 */
[----:B------:R-:W-:Y:S02]  /*46f0*/  ISETP.GT.AND P0, PT, R0, 0x28, PT ;  /* 0x000000280000780c */ /* 0x000fe40003f04270 */
[----:B------:R-:W-:Y:S02]  /*4700*/  FSEL R109, R41, -INF , P1 ;  /* 0xff800000296d7808 */ /* 0x000fe40000800000 */
        /* <DEDUP_REMOVED lines=8> */
[----:B------:R-:W-:Y:S01]  /*4790*/  LDSM.16.MT88.4 R44, [R220+0x800] ;  /* 0x00080000dc2c783b */ /* 0x000fe20000004200 */
        /* <DEDUP_REMOVED lines=20> */
[----:B------:R-:W-:-:S02]  /*48e0*/  ISETP.GT.AND P1, PT, R0, 0x39, PT ;  /* 0x000000390000780c */ /* 0x000fc40003f24270 */
[----:B------:R-:W-:Y:S02]  /*48f0*/  ISETP.GT.AND P0, PT, R2, 0x59, PT ;  /* 0x000000590200780c */ /* 0x000fe40003f04270 */
[----:B------:R-:W-:Y:S02]  /*4900*/  FMNMX.FTZ R173, R109, R173, !PT ;  /* 0x000000ad6dad7209 */ /* 0x000fe40007810000 */
[----:B------:R-:W-:Y:S02]  /*4910*/  FMNMX.FTZ R2, R98, R3, !PT ;  /* 0x0000000362027209 */ /* 0x000fe40007810000 */
[----:B------:R-:W-:Y:S02]  /*4920*/  FSEL R111, R31, -INF , P1 ;  /* 0xff8000001f6f7808 */ /* 0x000fe40000800000 */
[----:B------:R-:W-:Y:S01]  /*4930*/  FMNMX.FTZ R173, R114, R173, !PT ;  /* 0x000000ad72ad7209 */ /* 0x000fe20007810000 */
[----:B------:R-:W-:Y:S01]  /*4940*/  LDSM.16.MT88.4 R28, [R218+0x800] ;  /* 0x00080000da1c783b */ /* 0x000fe20000004200 */
[----:B------:R-:W-:-:S02]  /*4950*/  ISETP.GT.AND P1, PT, R0, 0x40, PT ;  /* 0x000000400000780c */ /* 0x000fc40003f24270 */
[----:B------:R-:W-:Y:S02]  /*4960*/  FMNMX.FTZ R2, R113, R2, !PT ;  /* 0x0000000271027209 */ /* 0x000fe40007810000 */
[----:B------:R-:W-:Y:S02]  /*4970*/  FSEL R78, R53, -INF , P0 ;  /* 0xff800000354e7808 */ /* 0x000fe40000000000 */
[----:B------:R-:W-:Y:S02]  /*4980*/  FMNMX.FTZ R173, R219, R173, !PT ;  /* 0x000000addbad7209 */ /* 0x000fe40007810000 */
[----:B------:R-:W-:Y:S02]  /*4990*/  ISETP.GT.AND P0, PT, R0, 0x41, PT ;  /* 0x000000410000780c */ /* 0x000fe40003f04270 */
[----:B------:R-:W-:Y:S02]  /*49a0*/  FSEL R110, R26, -INF , P1 ;  /* 0xff8000001a6e7808 */ /* 0x000fe40000800000 */
[----:B------:R-:W-:-:S02]  /*49b0*/  FMNMX.FTZ R2, R111, R2, !PT ;  /* 0x000000026f027209 */ /* 0x000fc40007810000 */
[----:B------:R-:W-:Y:S02]  /*49c0*/  FMNMX.FTZ R173, R216, R173, !PT ;  /* 0x000000add8ad7209 */ /* 0x000fe40007810000 */
[----:B------:R-:W-:Y:S02]  /*49d0*/  FSEL R106, R27, -INF , P0 ;  /* 0xff8000001b6a7808 */ /* 0x000fe40000000000 */
[----:B------:R-:W-:Y:S02]  /*49e0*/  ISETP.GT.AND P1, PT, R0, 0x48, PT ;  /* 0x000000480000780c */ /* 0x000fe40003f24270 */
[----:B------:R-:W-:Y:S02]  /*49f0*/  FMNMX.FTZ R2, R110, R2, !PT ;  /* 0x000000026e027209 */ /* 0x000fe40007810000 */
[----:B------:R-:W-:Y:S02]  /*4a00*/  FMNMX.FTZ R173, R78, R173, !PT ;  /* 0x000000ad4ead7209 */ /* 0x000fe40007810000 */
[----:B------:R-:W-:-:S02]  /*4a10*/  ISETP.GT.AND P0, PT, R0, 0x49, PT ;  /* 0x000000490000780c */ /* 0x000fc40003f04270 */
[----:B------:R-:W-:Y:S01]  /*4a20*/  FSEL R224, R42, -INF , P1 ;  /* 0xff8000002ae07808 */ /* 0x000fe20000800000 */
[----:B------:R-:W1:Y:S01]  /*4a30*/  SHFL.BFLY PT, R3, R173, 0x2, 0x1f ;  /* 0x0c401f00ad037f89 */ /* 0x000e6200000e0000 */
        /* <DEDUP_REMOVED lines=8> */
[----:B------:R-:W-:Y:S01]  /*4ac0*/  ISETP.GT.AND P1, PT, R0, 0x58, PT ;  /* 0x000000580000780c */ /* 0x000fe20003f24270 */
[----:B------:R-:W-:Y:S01]  /*4ad0*/  LDSM.16.MT88.4 R60, [R217+0x800] ;  /* 0x00080000d93c783b */ /* 0x000fe20000004200 */
[----:B------:R-:W-:Y:S02]  /*4ae0*/  FMNMX.FTZ R2, R102, R2, !PT ;  /* 0x0000000266027209 */ /* 0x000fe40007810000 */
[----:B------:R-:W-:-:S02]  /*4af0*/  ISETP.GT.AND P0, PT, R0, 0x59, PT ;  /* 0x000000590000780c */ /* 0x000fc40003f04270 */
[----:B------:R-:W-:Y:S02]  /*4b00*/  FSEL R118, R54, -INF , P1 ;  /* 0xff80000036767808 */ /* 0x000fe40000800000 */
[----:B------:R-:W-:Y:S02]  /*4b10*/  FMNMX.FTZ R0, R108, R2, !PT ;  /* 0x000000026c007209 */ /* 0x000fe40007810000 */
[----:B------:R-:W-:Y:S02]  /*4b20*/  FSEL R104, R55, -INF , P0 ;  /* 0xff80000037687808 */ /* 0x000fe40000000000 */
[----:B------:R-:W-:Y:S02]  /*4b30*/  FMNMX.FTZ R0, R118, R0, !PT ;  /* 0x0000000076007209 */ /* 0x000fe40007810000 */
[----:B-1----:R-:W-:Y:S02]  /*4b40*/  FMNMX.FTZ R173, R173, R3, !PT ;  /* 0x00000003adad7209 */ /* 0x002fe40007810000 */
[----:B------:R-:W-:-:S02]  /*4b50*/  FMNMX.FTZ R0, R104, R0, !PT ;  /* 0x0000000068007209 */ /* 0x000fc40007810000 */
[----:B------:R-:W-:Y:S01]  /*4b60*/  MOV R79, R126 ;  /* 0x0000007e004f7202 */ /* 0x000fe20000000f00 */
        /* <DEDUP_REMOVED lines=18> */
[----:B--2---:R-:W-:Y:S02]  /*4c90*/  FFMA.FTZ R3, R7, c[0x0][0x2d0], -R2 ;  /* 0x0000b40007037a23 */ /* 0x004fe40000010802 */
[----:B------:R-:W-:Y:S01]  /*4ca0*/  LDSM.16.MT88.4 R4, [R218] ;  /* 0x00000000da04783b */ /* 0x000fe20000004200 */
[----:B---3--:R-:W-:Y:S01]  /*4cb0*/  FADD.FTZ R125, R73, R72 ;  /* 0x00000048497d7221 */ /* 0x008fe20000010000 */
[----:B------:R1:W2:Y:S02]  /*4cc0*/  MUFU.EX2 R214, R3 ;  /* 0x0000000300d67308 */ /* 0x0002a40000000800 */
[----:B-1----:R-:W-:Y:S01]  /*4cd0*/  FFMA.FTZ R3, R10, c[0x0][0x2d0], -R2 ;  /* 0x0000b4000a037a23 */ /* 0x002fe20000010802 */
[----:B--2---:R-:W-:-:S05]  /*4ce0*/  F2FP.PACK_AB R10, R213, R214 ;  /* 0x000000d6d50a723e */ /* 0x004fca00000000ff */
[----:B------:R1:W-:Y:S02]  /*4cf0*/  MUFU.EX2 R252, R3 ;  /* 0x0000000300fc7308 */ /* 0x0003e40000000800 */
[----:B-1----:R-:W-:Y:S02]  /*4d00*/  FFMA.FTZ R3, R12, c[0x0][0x2d0], -R2 ;  /* 0x0000b4000c037a23 */ /* 0x002fe40000010802 */
[----:B------:R-:W1:Y:S04]  /*4d10*/  LDSM.16.MT88.4 R12, [R217] ;  /* 0x00000000d90c783b */ /* 0x000e680000004200 */
[----:B------:R2:W-:Y:S02]  /*4d20*/  MUFU.EX2 R215, R3 ;  /* 0x0000000300d77308 */ /* 0x0005e40000000800 */
[----:B--2---:R-:W-:Y:S01]  /*4d30*/  FFMA.FTZ R3, R8, c[0x0][0x2d0], -R0 ;  /* 0x0000b40008037a23 */ /* 0x004fe20000010800 */
[----:B------:R-:W-:-:S05]  /*4d40*/  F2FP.PACK_AB R8, R72, R73 ;  /* 0x000000494808723e */ /* 0x000fca00000000ff */
        /* <DEDUP_REMOVED lines=8> */
[--C-:B--2---:R-:W-:Y:S01]  /*4dd0*/  FFMA.FTZ R3, R18, c[0x0][0x2d0], -R2.reuse ;  /* 0x0000b40012037a23 */ /* 0x104fe20000010802 */
[----:B---3--:R-:W-:Y:S01]  /*4de0*/  F2FP.PACK_AB R11, R212, R127 ;  /* 0x0000007fd40b723e */ /* 0x008fe200000000ff */
[----:B------:R-:W2:Y:S04]  /*4df0*/  LDSM.16.MT88.4 R16, [R221] ;  /* 0x00000000dd10783b */ /* 0x000ea80000004200 */
[----:B------:R3:W-:Y:S02]  /*4e00*/  MUFU.EX2 R222, R3 ;  /* 0x0000000300de7308 */ /* 0x0007e40000000800 */
[C---:B-1----:R-:W-:Y:S08]  /*4e10*/  HMMA.16816.F32 R48, R8.reuse, R12, RZ ;  /* 0x0000000c0830723c */ /* 0x042ff000000018ff */
[----:B------:R-:W-:Y:S01]  /*4e20*/  HMMA.16816.F32 R40, R8, R4, RZ ;  /* 0x000000040828723c */ /* 0x000fe200000018ff */
[----:B---3--:R-:W-:-:S06]  /*4e30*/  FFMA.FTZ R3, R23, c[0x0][0x2d0], -R2 ;  /* 0x0000b40017037a23 */ /* 0x008fcc0000010802 */
[----:B------:R-:W-:Y:S01]  /*4e40*/  F2FP.PACK_AB R4, R215, R252 ;  /* 0x000000fcd704723e */ /* 0x000fe200000000ff */
[----:B------:R1:W3:Y:S01]  /*4e50*/  MUFU.EX2 R101, R3 ;  /* 0x0000000300657308 */ /* 0x0002e20000000800 */
[C---:B------:R-:W-:Y:S08]  /*4e60*/  HMMA.16816.F32 R36, R8.reuse, R6, RZ ;  /* 0x000000060824723c */ /* 0x040ff000000018ff */
[----:B------:R-:W-:Y:S01]  /*4e70*/  HMMA.16816.F32 R52, R8, R14, RZ ;  /* 0x0000000e0834723c */ /* 0x000fe200000018ff */
[----:B-1----:R-:W-:Y:S01]  /*4e80*/  FFMA.FTZ R3, R21, c[0x0][0x2d0], -R0 ;  /* 0x0000b40015037a23 */ /* 0x002fe20000010800 */
[----:B---3--:R-:W-:-:S06]  /*4e90*/  F2FP.PACK_AB R6, R101, R222 ;  /* 0x000000de6506723e */ /* 0x008fcc00000000ff */
[----:B------:R-:W-:Y:S01]  /*4ea0*/  HMMA.16816.F32 R12, R8, R56, RZ ;  /* 0x00000038080c723c */ /* 0x000fe200000018ff */
[----:B------:R1:W-:Y:S02]  /*4eb0*/  MUFU.EX2 R174, R3 ;  /* 0x0000000300ae7308 */ /* 0x0003e40000000800 */
[----:B-1----:R-:W-:-:S06]  /*4ec0*/  FFMA.FTZ R3, R20, c[0x0][0x2d0], -R0 ;  /* 0x0000b40014037a23 */ /* 0x002fcc0000010800 */
[----:B------:R1:W3:Y:S02]  /*4ed0*/  MUFU.EX2 R112, R3 ;  /* 0x0000000300707308 */ /* 0x0002e40000000800 */
[--C-:B-1----:R-:W-:Y:S01]  /*4ee0*/  FFMA.FTZ R3, R22, c[0x0][0x2d0], -R0.reuse ;  /* 0x0000b40016037a23 */ /* 0x102fe20000010800 */
[----:B---3--:R-:W-:Y:S01]  /*4ef0*/  F2FP.PACK_AB R5, R112, R174 ;  /* 0x000000ae7005723e */ /* 0x008fe200000000ff */
[C---:B--2---:R-:W-:Y:S04]  /*4f00*/  HMMA.16816.F32 R20, R8.reuse, R16, RZ ;  /* 0x000000100814723c */ /* 0x044fe800000018ff */
[----:B------:R1:W-:Y:S04]  /*4f10*/  MUFU.EX2 R100, R3 ;  /* 0x0000000300647308 */ /* 0x0003e80000000800 */
[----:B------:R-:W-:Y:S01]  /*4f20*/  HMMA.16816.F32 R16, R8, R18, RZ ;  /* 0x000000120810723c */ /* 0x000fe200000018ff */
[----:B-1----:R-:W-:-:S02]  /*4f30*/  FFMA.FTZ R3, R24, c[0x0][0x2d0], -R0 ;  /* 0x0000b40018037a23 */ /* 0x002fc40000010800 */
[----:B------:R-:W1:Y:S02]  /*4f40*/  LDSM.16.MT88.4 R24, [R221+0x800] ;  /* 0x00080000dd18783b */ /* 0x000e640000004200 */
[----:B------:R-:W2:Y:S02]  /*4f50*/  MUFU.EX2 R105, R3 ;  /* 0x0000000300697308 */ /* 0x000ea40000000800 */
[----:B--2---:R-:W-:Y:S01]  /*4f60*/  F2FP.PACK_AB R7, R105, R100 ;  /* 0x000000646907723e */ /* 0x004fe200000000ff */
[----:B------:R-:W-:-:S05]  /*4f70*/  FFMA.FTZ R3, R80, c[0x0][0x2d0], -R2 ;  /* 0x0000b40050037a23 */ /* 0x000fca0000010802 */
[----:B------:R2:W-:Y:S01]  /*4f80*/  MUFU.EX2 R124, R3 ;  /* 0x00000003007c7308 */ /* 0x0005e20000000800 */
[----:B------:R-:W-:Y:S08]  /*4f90*/  HMMA.16816.F32 R88, R4, R60, R48 ;  /* 0x0000003c0458723c */ /* 0x000ff00000001830 */
[----:B------:R-:W-:Y:S01]  /*4fa0*/  HMMA.16816.F32 R48, R8, R58, RZ ;  /* 0x0000003a0830723c */ /* 0x000fe200000018ff */
[----:B------:R-:W3:Y:S01]  /*4fb0*/  LDSM.16.MT88.4 R56, [R217+0x3800] ;  /* 0x00380000d938783b */ /* 0x000ee20000004200 */
[----:B--2---:R-:W-:-:S06]  /*4fc0*/  FFMA.FTZ R3, R83, c[0x0][0x2d0], -R2 ;  /* 0x0000b40053037a23 */ /* 0x004fcc0000010802 */
[C---:B-1----:R-:W-:Y:S08]  /*4fd0*/  HMMA.16816.F32 R204, R4.reuse, R24, R20 ;  /* 0x0000001804cc723c */ /* 0x042ff00000001814 */
[----:B------:R-:W-:Y:S01]  /*4fe0*/  HMMA.16816.F32 R192, R4, R26, R16 ;  /* 0x0000001a04c0723c */ /* 0x000fe20000001810 */
[----:B------:R-:W-:Y:S07]  /*4ff0*/  LDSM.16.MT88.4 R24, [R221+0x3000] ;  /* 0x00300000dd18783b */ /* 0x000fee0000004200 */
[C---:B------:R-:W-:Y:S08]  /*5000*/  HMMA.16816.F32 R20, R8.reuse, R32, RZ ;  /* 0x000000200814723c */ /* 0x040ff000000018ff */
[----:B------:R-:W-:Y:S01]  /*5010*/  HMMA.16816.F32 R16, R8, R34, RZ ;  /* 0x000000220810723c */ /* 0x000fe200000018ff */
[----:B------:R-:W1:Y:S07]  /*5020*/  LDSM.16.MT88.4 R32, [R218+0x3800] ;  /* 0x00380000da20783b */ /* 0x000e6e0000004200 */
[C---:B------:R-:W-:Y:S01]  /*5030*/  HMMA.16816.F32 R208, R4.reuse, R28, R40 ;  /* 0x0000001c04d0723c */ /* 0x040fe20000001828 */
[----:B------:R-:W2:Y:S07]  /*5040*/  LDSM.16.MT88.4 R40, [R220+0x3000] ;  /* 0x00300000dc28783b */ /* 0x000eae0000004200 */
[C---:B------:R-:W-:Y:S01]  /*5050*/  HMMA.16816.F32 R196, R4.reuse, R30, R36 ;  /* 0x0000001e04c4723c */ /* 0x040fe20000001824 */
[----:B------:R-:W4:Y:S07]  /*5060*/  LDSM.16.MT88.4 R36, [R217+0x6000] ;  /* 0x00600000d924783b */ /* 0x000f2e0000004200 */
[----:B------:R-:W-:Y:S08]  /*5070*/  HMMA.16816.F32 R200, R4, R44, R12 ;  /* 0x0000002c04c8723c */ /* 0x000ff0000000180c */
[----:B------:R-:W-:Y:S08]  /*5080*/  HMMA.16816.F32 R12, R8, R64, RZ ;  /* 0x00000040080c723c */ /* 0x000ff000000018ff */
[C---:B------:R-:W-:Y:S01]  /*5090*/  HMMA.16816.F32 R84, R4.reuse, R62, R52 ;  /* 0x0000003e0454723c */ /* 0x040fe20000001834 */
[----:B------:R-:W-:Y:S04]  /*50a0*/  LDSM.16.MT88.4 R60, [R220+0x3800] ;  /* 0x00380000dc3c783b */ /* 0x000fe80000004200 */
[----:B------:R-:W-:Y:S03]  /*50b0*/  LDSM.16.MT88.4 R52, [R218+0x6000] ;  /* 0x00600000da34783b */ /* 0x000fe60000004200 */
[----:B------:R-:W-:Y:S01]  /*50c0*/  HMMA.16816.F32 R188, R4, R46, R48 ;  /* 0x0000002e04bc723c */ /* 0x000fe20000001830 */
[----:B------:R-:W2:Y:S04]  /*50d0*/  LDSM.16.MT88.4 R44, [R221+0x3800] ;  /* 0x00380000dd2c783b */ /* 0x000ea80000004200 */
[----:B------:R-:W-:Y:S03]  /*50e0*/  LDSM.16.MT88.4 R48, [R220+0x6000] ;  /* 0x00600000dc30783b */ /* 0x000fe60000004200 */
[----:B------:R-:W-:Y:S01]  /*50f0*/  HMMA.16816.F32 R28, R8, R66, RZ ;  /* 0x00000042081c723c */ /* 0x000fe200000018ff */
[----:B------:R-:W-:Y:S07]  /*5100*/  LDSM.16.MT88.4 R64, [R221+0x6800] ;  /* 0x00680000dd40783b */ /* 0x000fee0000004200 */
[C---:B---3--:R-:W-:Y:S08]  /*5110*/  HMMA.16816.F32 R184, R4.reuse, R56, R20 ;  /* 0x0000003804b8723c */ /* 0x048ff00000001814 */
[C---:B------:R-:W-:Y:S01]  /*5120*/  HMMA.16816.F32 R180, R4.reuse, R58, R16 ;  /* 0x0000003a04b4723c */ /* 0x040fe20000001810 */
[----:B------:R-:W3:Y:S07]  /*5130*/  LDSM.16.MT88.4 R56, [R217+0x6800] ;  /* 0x00680000d938783b */ /* 0x000eee0000004200 */
[----:B-1----:R-:W-:Y:S08]  /*5140*/  HMMA.16816.F32 R176, R4, R32, R12 ;  /* 0x0000002004b0723c */ /* 0x002ff0000000180c */
[C---:B------:R-:W-:Y:S08]  /*5150*/  HMMA.16816.F32 R16, R8.reuse, R26, RZ ;  /* 0x0000001a0810723c */ /* 0x040ff000000018ff */
[C---:B--2---:R-:W-:Y:S08]  /*5160*/  HMMA.16816.F32 R12, R8.reuse, R40, RZ ;  /* 0x00000028080c723c */ /* 0x044ff000000018ff */
[----:B------:R-:W-:Y:S08]  /*5170*/  HMMA.16816.F32 R20, R8, R24, RZ ;  /* 0x000000180814723c */ /* 0x000ff000000018ff */
[----:B------:R-:W-:Y:S08]  /*5180*/  HMMA.16816.F32 R164, R4, R34, R28 ;  /* 0x0000002204a4723c */ /* 0x000ff0000000181c */
[C---:B------:R-:W-:Y:S01]  /*5190*/  HMMA.16816.F32 R32, R8.reuse, R42, RZ ;  /* 0x0000002a0820723c */ /* 0x040fe200000018ff */
[----:B------:R-:W1:Y:S07]  /*51a0*/  LDSM.16.MT88.4 R40, [R218+0x6800] ;  /* 0x00680000da28783b */ /* 0x000e6e0000004200 */
[----:B----4-:R-:W-:Y:S08]  /*51b0*/  HMMA.16816.F32 R28, R8, R36, RZ ;  /* 0x00000024081c723c */ /* 0x010ff000000018ff */
[C---:B------:R-:W-:Y:S08]  /*51c0*/  HMMA.16816.F32 R152, R4.reuse, R46, R16 ;  /* 0x0000002e0498723c */ /* 0x040ff00000001810 */
[C---:B------:R-:W-:Y:S07]  /*51d0*/  HMMA.16816.F32 R156, R4.reuse, R60, R12 ;  /* 0x0000003c049c723c */ /* 0x040fee000000180c */
[----:B------:R-:W-:Y:S01]  /*51e0*/  MOV R60, R99 ;  /* 0x00000063003c7202 */ /* 0x000fe20000000f00 */
[----:B------:R-:W-:Y:S01]  /*51f0*/  HMMA.16816.F32 R160, R4, R44, R20 ;  /* 0x0000002c04a0723c */ /* 0x000fe20000001814 */
[----:B------:R-:W-:-:S07]  /*5200*/  IMAD.MOV.U32 R61, RZ, RZ, R117 ;  /* 0x000000ffff3d7224 */ /* 0x000fce00078e0075 */
[C---:B------:R-:W-:Y:S08]  /*5210*/  HMMA.16816.F32 R16, R8.reuse, R54, RZ ;  /* 0x000000360810723c */ /* 0x040ff000000018ff */
[C---:B------:R-:W-:Y:S07]  /*5220*/  HMMA.16816.F32 R12, R8.reuse, R68, RZ ;  /* 0x00000044080c723c */ /* 0x040fee00000018ff */
[----:B------:R-:W-:Y:S01]  /*5230*/  IMAD.MOV.U32 R69, RZ, RZ, R98 ;  /* 0x000000ffff457224 */ /* 0x000fe200078e0062 */
[----:B------:R-:W-:Y:S01]  /*5240*/  HMMA.16816.F32 R20, R8, R52, RZ ;  /* 0x000000340814723c */ /* 0x000fe200000018ff */
[----:B------:R-:W-:-:S07]  /*5250*/  IMAD.MOV.U32 R68, RZ, RZ, R97 ;  /* 0x000000ffff447224 */ /* 0x000fce00078e0061 */
[----:B------:R-:W-:Y:S01]  /*5260*/  HMMA.16816.F32 R140, R4, R62, R32 ;  /* 0x0000003e048c723c */ /* 0x000fe20000001820 */
[----:B------:R-:W2:Y:S06]  /*5270*/  LDSM.16.MT88.4 R32, [R220+0x6800] ;  /* 0x00680000dc20783b */ /* 0x000eac0000004200 */
[----:B------:R-:W-:Y:S01]  /*5280*/  MOV R63, R96 ;  /* 0x00000060003f7202 */ /* 0x000fe20000000f00 */
[----:B------:R-:W-:Y:S01]  /*5290*/  HMMA.16816.F32 R24, R8, R38, RZ ;  /* 0x000000260818723c */ /* 0x000fe200000018ff */
[----:B------:R-:W-:Y:S01]  /*52a0*/  LDSM.16.MT88.4 R36, [R218+0x9000] ;  /* 0x00900000da24783b */ /* 0x000fe20000004200 */
[----:B------:R-:W-:-:S06]  /*52b0*/  MOV R62, R114 ;  /* 0x00000072003e7202 */ /* 0x000fcc0000000f00 */
[C---:B---3--:R-:W-:Y:S01]  /*52c0*/  HMMA.16816.F32 R148, R4.reuse, R56, R28 ;  /* 0x000000380494723c */ /* 0x048fe2000000181c */
[----:B------:R-:W3:Y:S06]  /*52d0*/  LDSM.16.MT88.4 R28, [R217+0x9000] ;  /* 0x00900000d91c783b */ /* 0x000eec0000004200 */
[----:B------:R-:W-:Y:S01]  /*52e0*/  IMAD.MOV.U32 R57, RZ, RZ, R115 ;  /* 0x000000ffff397224 */ /* 0x000fe200078e0073 */
[----:B-1----:R-:W-:Y:S01]  /*52f0*/  HMMA.16816.F32 R96, R4, R42, R16 ;  /* 0x0000002a0460723c */ /* 0x002fe20000001810 */
[----:B------:R-:W-:-:S06]  /*5300*/  IMAD.MOV.U32 R56, RZ, RZ, R113 ;  /* 0x000000ffff387224 */ /* 0x000fcc00078e0071 */
[----:B------:R-:W-:Y:S01]  /*5310*/  IMAD.MOV.U32 R43, RZ, RZ, R116 ;  /* 0x000000ffff2b7224 */ /* 0x000fe200078e0074 */
[----:B------:R-:W-:Y:S01]  /*5320*/  HMMA.16816.F32 R168, R4, R64, R12 ;  /* 0x0000004004a8723c */ /* 0x000fe2000000180c */
[----:B------:R-:W-:-:S06]  /*5330*/  IMAD.MOV.U32 R42, RZ, RZ, R110 ;  /* 0x000000ffff2a7224 */ /* 0x000fcc00078e006e */
[----:B------:R-:W-:Y:S01]  /*5340*/  IMAD.MOV.U32 R65, RZ, RZ, R109 ;  /* 0x000000ffff417224 */ /* 0x000fe200078e006d */
[----:B------:R-:W-:Y:S01]  /*5350*/  HMMA.16816.F32 R144, R4, R40, R20 ;  /* 0x000000280490723c */ /* 0x000fe20000001814 */
[----:B------:R-:W-:-:S06]  /*5360*/  MOV R64, R108 ;  /* 0x0000006c00407202 */ /* 0x000fcc0000000f00 */
[----:B------:R-:W-:Y:S01]  /*5370*/  IMAD.MOV.U32 R40, RZ, RZ, R118 ;  /* 0x000000ffff287224 */ /* 0x000fe200078e0076 */
[C---:B------:R-:W-:Y:S08]  /*5380*/  HMMA.16816.F32 R16, R8.reuse, R48, RZ ;  /* 0x000000300810723c */ /* 0x040ff000000018ff */
[C---:B------:R-:W-:Y:S08]  /*5390*/  HMMA.16816.F32 R12, R8.reuse, R50, RZ ;  /* 0x00000032080c723c */ /* 0x040ff000000018ff */
[----:B------:R-:W-:Y:S07]  /*53a0*/  HMMA.16816.F32 R20, R8, R70, RZ ;  /* 0x000000460814723c */ /* 0x000fee00000018ff */
[----:B------:R-:W-:Y:S01]  /*53b0*/  IMAD.MOV.U32 R71, RZ, RZ, R107 ;  /* 0x000000ffff477224 */ /* 0x000fe200078e006b */
[----:B------:R-:W-:Y:S01]  /*53c0*/  HMMA.16816.F32 R92, R4, R58, R24 ;  /* 0x0000003a045c723c */ /* 0x000fe20000001818 */
[----:B------:R-:W1:Y:S01]  /*53d0*/  LDSM.16.MT88.4 R24, [R217+0x9800] ;  /* 0x00980000d918783b */ /* 0x000e620000004200 */
[----:B------:R-:W-:-:S05]  /*53e0*/  IMAD.MOV.U32 R70, RZ, RZ, R106 ;  /* 0x000000ffff467224 */ /* 0x000fca00078e006a */
[----:B------:R-:W-:Y:S01]  /*53f0*/  IMAD.MOV.U32 R59, RZ, RZ, R112 ;  /* 0x000000ffff3b7224 */ /* 0x000fe200078e0070 */
[----:B--2---:R-:W-:Y:S01]  /*5400*/  HMMA.16816.F32 R136, R4, R32, R16 ;  /* 0x000000200488723c */ /* 0x004fe20000001810 */
[----:B------:R-:W-:-:S07]  /*5410*/  MOV R58, R111 ;  /* 0x0000006f003a7202 */ /* 0x000fce0000000f00 */
[C---:B------:R-:W-:Y:S01]  /*5420*/  HMMA.16816.F32 R132, R4.reuse, R34, R12 ;  /* 0x000000220484723c */ /* 0x040fe2000000180c */
[----:B------:R-:W2:Y:S07]  /*5430*/  LDSM.16.MT88.4 R32, [R218+0x9800] ;  /* 0x00980000da20783b */ /* 0x000eae0000004200 */
[----:B------:R-:W-:Y:S07]  /*5440*/  HMMA.16816.F32 R120, R4, R66, R20 ;  /* 0x000000420478723c */ /* 0x000fee0000001814 */
[----:B------:R-:W-:Y:S01]  /*5450*/  MOV R67, R105 ;  /* 0x0000006900437202 */ /* 0x000fe20000000f00 */
[----:B---3--:R-:W-:Y:S01]  /*5460*/  HMMA.16816.F32 R20, R8, R28, RZ ;  /* 0x0000001c0814723c */ /* 0x008fe200000018ff */
[----:B------:R-:W-:-:S06]  /*5470*/  IMAD.MOV.U32 R66, RZ, RZ, R104 ;  /* 0x000000ffff427224 */ /* 0x000fcc00078e0068 */
[----:B------:R-:W-:Y:S01]  /*5480*/  IMAD.MOV.U32 R29, RZ, RZ, R103 ;  /* 0x000000ffff1d7224 */ /* 0x000fe200078e0067 */
[C---:B------:R-:W-:Y:S07]  /*5490*/  HMMA.16816.F32 R12, R8.reuse, R36, RZ ;  /* 0x00000024080c723c */ /* 0x040fee00000018ff */
[----:B------:R-:W-:Y:S01]  /*54a0*/  MOV R37, R102 ;  /* 0x0000006600257202 */ /* 0x000fe20000000f00 */
[----:B------:R-:W-:Y:S01]  /*54b0*/  HMMA.16816.F32 R16, R8, R30, RZ ;  /* 0x0000001e0810723c */ /* 0x000fe200000018ff */
[----:B------:R-:W-:Y:S01]  /*54c0*/  IMAD.MOV.U32 R36, RZ, RZ, R101 ;  /* 0x000000ffff247224 */ /* 0x000fe200078e0065 */
[----:B------:R3:W4:Y:S06]  /*54d0*/  MUFU.EX2 R31, R3 ;  /* 0x00000003001f7308 */ /* 0x00072c0000000800 */
[C---:B-1----:R-:W-:Y:S01]  /*54e0*/  HMMA.16816.F32 R128, R4.reuse, R24, R20 ;  /* 0x000000180480723c */ /* 0x042fe20000001814 */
[----:B------:R-:W1:Y:S06]  /*54f0*/  LDSM.16.MT88.4 R20, [R221+0x9000] ;  /* 0x00900000dd14783b */ /* 0x000e6c0000004200 */
[----:B------:R-:W-:Y:S01]  /*5500*/  IMAD.MOV.U32 R25, RZ, RZ, R100 ;  /* 0x000000ffff197224 */ /* 0x000fe200078e0064 */
[----:B--2---:R-:W-:Y:S01]  /*5510*/  HMMA.16816.F32 R112, R4, R32, R12 ;  /* 0x000000200470723c */ /* 0x004fe2000000180c */
[----:B------:R-:W-:Y:S01]  /*5520*/  MOV R24, R78 ;  /* 0x0000004e00187202 */ /* 0x000fe20000000f00 */
[----:B---3--:R-:W-:-:S04]  /*5530*/  FFMA.FTZ R3, R82, c[0x0][0x2d0], -R2 ;  /* 0x0000b40052037a23 */ /* 0x008fc80000010802 */
[----:B------:R2:W-:Y:S02]  /*5540*/  MUFU.EX2 R225, R3 ;  /* 0x0000000300e17308 */ /* 0x0005e40000000800 */
[----:B------:R-:W-:Y:S08]  /*5550*/  HMMA.16816.F32 R12, R8, R38, RZ ;  /* 0x00000026080c723c */ /* 0x000ff000000018ff */
[----:B------:R-:W-:Y:S01]  /*5560*/  HMMA.16816.F32 R116, R4, R26, R16 ;  /* 0x0000001a0474723c */ /* 0x000fe20000001810 */
[----:B------:R-:W3:Y:S01]  /*5570*/  LDSM.16.MT88.4 R16, [R221+0x9800] ;  /* 0x00980000dd10783b */ /* 0x000ee20000004200 */
[----:B--2---:R-:W-:-:S04]  /*5580*/  FFMA.FTZ R3, R81, c[0x0][0x2d0], -R2 ;  /* 0x0000b40051037a23 */ /* 0x004fc80000010802 */
[----:B------:R2:W-:Y:S10]  /*5590*/  MUFU.EX2 R226, R3 ;  /* 0x0000000300e27308 */ /* 0x0005f40000000800 */
[----:B------:R-:W-:Y:S08]  /*55a0*/  HMMA.16816.F32 R108, R4, R34, R12 ;  /* 0x00000022046c723c */ /* 0x000ff0000000180c */
[----:B-1----:R-:W-:Y:S01]  /*55b0*/  HMMA.16816.F32 R12, R8, R20, RZ ;  /* 0x00000014080c723c */ /* 0x002fe200000018ff */
[----:B--2---:R-:W-:-:S04]  /*55c0*/  FFMA.FTZ R3, R77, c[0x0][0x2d0], -R0 ;  /* 0x0000b4004d037a23 */ /* 0x004fc80000010800 */
[----:B------:R1:W-:Y:S02]  /*55d0*/  MUFU.EX2 R28, R3 ;  /* 0x00000003001c7308 */ /* 0x0003e40000000800 */
[--C-:B-1----:R-:W-:Y:S11]  /*55e0*/  FFMA.FTZ R3, R76, c[0x0][0x2d0], -R0.reuse ;  /* 0x0000b4004c037a23 */ /* 0x102ff60000010800 */
[----:B------:R-:W-:Y:S06]  /*55f0*/  @!UPT UIADD3 URZ, URZ, URZ, URZ ;  /* 0x0000003f3f3ff290 */ /* 0x000fec000fffe03f */
[----:B---3--:R-:W-:Y:S01]  /*5600*/  HMMA.16816.F32 R104, R4, R16, R12 ;  /* 0x000000100468723c */ /* 0x008fe2000000180c */
[----:B------:R1:W2:Y:S07]  /*5610*/  MUFU.EX2 R78, R3 ;  /* 0x00000003004e7308 */ /* 0x0002ae0000000800 */
[----:B------:R-:W-:Y:S01]  /*5620*/  HMMA.16816.F32 R12, R8, R22, RZ ;  /* 0x00000016080c723c */ /* 0x000fe200000018ff */
[----:B-1----:R-:W-:-:S04]  /*5630*/  FFMA.FTZ R3, R75, c[0x0][0x2d0], -R0 ;  /* 0x0000b4004b037a23 */ /* 0x002fc80000010800 */
[----:B------:R1:W-:Y:S11]  /*5640*/  MUFU.EX2 R30, R3 ;  /* 0x00000003001e7308 */ /* 0x0003f60000000800 */
[----:B------:R-:W-:Y:S08]  /*5650*/  @!UPT UIADD3 URZ, URZ, URZ, URZ ;  /* 0x0000003f3f3ff290 */ /* 0x000ff0000fffe03f */
[----:B------:R-:W-:Y:S01]  /*5660*/  HMMA.16816.F32 R100, R4, R18, R12 ;  /* 0x000000120464723c */ /* 0x000fe2000000180c */
[----:B------:R-:W3:Y:S01]  /*5670*/  LDSM.16.MT88.4 R12, [R220+0x9000] ;  /* 0x00900000dc0c783b */ /* 0x000ee20000004200 */
[----:B-1----:R-:W-:-:S04]  /*5680*/  FFMA.FTZ R3, R74, c[0x0][0x2d0], -R0 ;  /* 0x0000b4004a037a23 */ /* 0x002fc80000010800 */
[----:B------:R1:W1:Y:S02]  /*5690*/  MUFU.EX2 R41, R3 ;  /* 0x0000000300297308 */ /* 0x0002640000000800 */
[----:B-1----:R-:W-:-:S04]  /*56a0*/  IMAD.MOV.U32 R3, RZ, RZ, R61 ;  /* 0x000000ffff037224 */ /* 0x002fc800078e003d */
[----:B------:R-:W-:Y:S01]  /*56b0*/  FFMA.FTZ R3, R3, c[0x0][0x2d0], -R2 ;  /* 0x0000b40003037a23 */ /* 0x000fe20000010802 */
[C---:B---3--:R-:W-:Y:S08]  /*56c0*/  HMMA.16816.F32 R16, R8.reuse, R12, RZ ;  /* 0x0000000c0810723c */ /* 0x048ff000000018ff */
[----:B------:R-:W-:Y:S01]  /*56d0*/  HMMA.16816.F32 R8, R8, R14, RZ ;  /* 0x0000000e0808723c */ /* 0x000fe200000018ff */
[----:B------:R-:W1:Y:S11]  /*56e0*/  LDSM.16.MT88.4 R12, [R220+0x9800] ;  /* 0x00980000dc0c783b */ /* 0x000e760000004200 */
[----:B------:R-:W-:Y:S04]  /*56f0*/  @!UPT UIADD3 URZ, URZ, URZ, URZ ;  /* 0x0000003f3f3ff290 */ /* 0x000fe8000fffe03f */
[C---:B-1----:R-:W-:Y:S08]  /*5700*/  HMMA.16816.F32 R52, R4.reuse, R12, R16 ;  /* 0x0000000c0434723c */ /* 0x042ff00000001810 */
[----:B------:R-:W-:Y:S01]  /*5710*/  HMMA.16816.F32 R12, R4, R14, R8 ;  /* 0x0000000e040c723c */ /* 0x000fe20000001808 */
[----:B------:R-:W1:Y:S06]  /*5720*/  LDSM.16.MT88.4 R8, [R217+0x1000] ;  /* 0x00100000d908783b */ /* 0x000e6c0000004200 */
[----:B----4-:R-:W-:-:S02]  /*5730*/  F2FP.PACK_AB R4, R31, R124 ;  /* 0x0000007c1f04723e */ /* 0x010fc400000000ff */
[----:B--2---:R-:W-:Y:S02]  /*5740*/  F2FP.PACK_AB R5, R78, R28 ;  /* 0x0000001c4e05723e */ /* 0x004fe400000000ff */
[----:B------:R-:W-:Y:S02]  /*5750*/  F2FP.PACK_AB R6, R226, R225 ;  /* 0x000000e1e206723e */ /* 0x000fe400000000ff */
[----:B------:R-:W-:-:S07]  /*5760*/  F2FP.PACK_AB R7, R41, R30 ;  /* 0x0000001e2907723e */ /* 0x000fce00000000ff */
[C---:B-1----:R-:W-:Y:S08]  /*5770*/  HMMA.16816.F32 R88, R4.reuse, R8, R88 ;  /* 0x000000080458723c */ /* 0x042ff00000001858 */
[C---:B------:R-:W-:Y:S01]  /*5780*/  HMMA.16816.F32 R48, R4.reuse, R10, R84 ;  /* 0x0000000a0430723c */ /* 0x040fe20000001854 */
[----:B------:R-:W1:Y:S07]  /*5790*/  LDSM.16.MT88.4 R8, [R218+0x1000] ;  /* 0x00100000da08783b */ /* 0x000e6e0000004200 */
[C---:B-1----:R-:W-:Y:S07]  /*57a0*/  HMMA.16816.F32 R84, R4.reuse, R8, R208 ;  /* 0x000000080454723c */ /* 0x042fee00000018d0 */
[----:B------:R-:W-:Y:S01]  /*57b0*/  IMAD.MOV.U32 R211, RZ, RZ, R64 ;  /* 0x000000ffffd37224 */ /* 0x000fe200078e0040 */
[----:B------:R-:W-:Y:S01]  /*57c0*/  HMMA.16816.F32 R44, R4, R10, R196 ;  /* 0x0000000a042c723c */ /* 0x000fe200000018c4 */
[----:B------:R-:W1:Y:S01]  /*57d0*/  LDSM.16.MT88.4 R8, [R221+0x1000] ;  /* 0x00100000dd08783b */ /* 0x000e620000004200 */
[----:B------:R-:W-:Y:S01]  /*57e0*/  MOV R64, R65 ;  /* 0x0000004100407202 */ /* 0x000fe20000000f00 */
[----:B------:R-:W-:Y:S01]  /*57f0*/  IMAD.MOV.U32 R65, RZ, RZ, R42 ;  /* 0x000000ffff417224 */ /* 0x000fe200078e002a */
[----:B------:R-:W-:Y:S01]  /*5800*/  MOV R209, R36 ;  /* 0x0000002400d17202 */ /* 0x000fe20000000f00 */
[----:B------:R-:W-:-:S02]  /*5810*/  IMAD.MOV.U32 R210, RZ, RZ, R37 ;  /* 0x000000ffffd27224 */ /* 0x000fc400078e0025 */
[----:B------:R-:W-:Y:S01]  /*5820*/  MOV R197, R40 ;  /* 0x0000002800c57202 */ /* 0x000fe20000000f00 */
[----:B------:R-:W-:Y:S01]  /*5830*/  IMAD.MOV.U32 R196, RZ, RZ, R24 ;  /* 0x000000ffffc47224 */ /* 0x000fe200078e0018 */
[----:B------:R-:W-:Y:S01]  /*5840*/  MOV R198, R67 ;  /* 0x0000004300c67202 */ /* 0x000fe20000000f00 */
[----:B------:R-:W-:Y:S02]  /*5850*/  IMAD.MOV.U32 R208, RZ, RZ, R25 ;  /* 0x000000ffffd07224 */ /* 0x000fe400078e0019 */
[----:B------:R-:W-:Y:S01]  /*5860*/  IMAD.MOV.U32 R199, RZ, RZ, R66 ;  /* 0x000000ffffc77224 */ /* 0x000fe200078e0042 */
[C---:B-1----:R-:W-:Y:S07]  /*5870*/  HMMA.16816.F32 R80, R4.reuse, R8, R204 ;  /* 0x000000080450723c */ /* 0x042fee00000018cc */
[----:B------:R-:W-:Y:S01]  /*5880*/  IMAD.MOV.U32 R205, RZ, RZ, R43 ;  /* 0x000000ffffcd7224 */ /* 0x000fe200078e002b */
[----:B------:R-:W-:Y:S01]  /*5890*/  MOV R207, R62 ;  /* 0x0000003e00cf7202 */ /* 0x000fe20000000f00 */
[----:B------:R-:W-:Y:S01]  /*58a0*/  IMAD.MOV.U32 R204, RZ, RZ, R41 ;  /* 0x000000ffffcc7224 */ /* 0x000fe200078e0029 */
[----:B------:R-:W-:Y:S01]  /*58b0*/  MOV R206, R59 ;  /* 0x0000003b00ce7202 */ /* 0x000fe20000000f00 */
[----:B------:R-:W-:Y:S01]  /*58c0*/  HMMA.16816.F32 R40, R4, R10, R192 ;  /* 0x0000000a0428723c */ /* 0x000fe200000018c0 */
[----:B------:R-:W1:Y:S06]  /*58d0*/  LDSM.16.MT88.4 R8, [R220+0x1000] ;  /* 0x00100000dc08783b */ /* 0x000e6c0000004200 */
[----:B------:R-:W-:Y:S01]  /*58e0*/  IMAD.MOV.U32 R193, RZ, RZ, R79 ;  /* 0x000000ffffc17224 */ /* 0x000fe200078e004f */
[----:B------:R-:W-:Y:S01]  /*58f0*/  MOV R194, R31 ;  /* 0x0000001f00c27202 */ /* 0x000fe20000000f00 */
[----:B------:R-:W-:-:S02]  /*5900*/  IMAD.MOV.U32 R192, RZ, RZ, R78 ;  /* 0x000000ffffc07224 */ /* 0x000fc400078e004e */
[----:B------:R-:W-:Y:S01]  /*5910*/  IMAD.MOV.U32 R195, RZ, RZ, R30 ;  /* 0x000000ffffc37224 */ /* 0x000fe200078e001e */
[C---:B-1----:R-:W-:Y:S07]  /*5920*/  HMMA.16816.F32 R76, R4.reuse, R8, R200 ;  /* 0x00000008044c723c */ /* 0x042fee00000018c8 */
[----:B------:R-:W-:Y:S01]  /*5930*/  MOV R203, R28 ;  /* 0x0000001c00cb7202 */ /* 0x000fe20000000f00 */
[----:B------:R-:W-:Y:S01]  /*5940*/  HMMA.16816.F32 R36, R4, R10, R188 ;  /* 0x0000000a0424723c */ /* 0x000fe200000018bc */
[----:B------:R-:W1:Y:S01]  /*5950*/  LDSM.16.MT88.4 R8, [R217+0x4000] ;  /* 0x00400000d908783b */ /* 0x000e620000004200 */
[----:B------:R-:W-:-:S02]  /*5960*/  IMAD.MOV.U32 R202, RZ, RZ, R29 ;  /* 0x000000ffffca7224 */ /* 0x000fc400078e001d */
[----:B------:R-:W-:Y:S02]  /*5970*/  IMAD.MOV.U32 R201, RZ, RZ, R70 ;  /* 0x000000ffffc97224 */ /* 0x000fe400078e0046 */
[----:B------:R-:W-:Y:S01]  /*5980*/  IMAD.MOV.U32 R200, RZ, RZ, R71 ;  /* 0x000000ffffc87224 */ /* 0x000fe200078e0047 */
[----:B------:R-:W-:Y:S01]  /*5990*/  MOV R191, R64 ;  /* 0x0000004000bf7202 */ /* 0x000fe20000000f00 */
[----:B------:R-:W-:Y:S02]  /*59a0*/  IMAD.MOV.U32 R190, RZ, RZ, R65 ;  /* 0x000000ffffbe7224 */ /* 0x000fe400078e0041 */
[----:B------:R-:W-:Y:S02]  /*59b0*/  IMAD.MOV.U32 R189, RZ, RZ, R58 ;  /* 0x000000ffffbd7224 */ /* 0x000fe400078e003a */
[----:B------:R-:W-:Y:S01]  /*59c0*/  IMAD.MOV.U32 R188, RZ, RZ, R56 ;  /* 0x000000ffffbc7224 */ /* 0x000fe200078e0038 */
[C---:B-1----:R-:W-:Y:S07]  /*59d0*/  HMMA.16816.F32 R72, R4.reuse, R8, R184 ;  /* 0x000000080448723c */ /* 0x042fee00000018b8 */
[----:B------:R-:W-:Y:S01]  /*59e0*/  IMAD.MOV.U32 R185, RZ, RZ, R68 ;  /* 0x000000ffffb97224 */ /* 0x000fe200078e0044 */
[----:B------:R-:W-:Y:S01]  /*59f0*/  HMMA.16816.F32 R32, R4, R10, R180 ;  /* 0x0000000a0420723c */ /* 0x000fe200000018b4 */
[----:B------:R-:W1:Y:S01]  /*5a00*/  LDSM.16.MT88.4 R8, [R218+0x4000] ;  /* 0x00400000da08783b */ /* 0x000e620000004200 */
[----:B------:R-:W-:Y:S01]  /*5a10*/  MOV R187, R69 ;  /* 0x0000004500bb7202 */ /* 0x000fe20000000f00 */
[----:B------:R-:W-:-:S02]  /*5a20*/  IMAD.MOV.U32 R184, RZ, RZ, R60 ;  /* 0x000000ffffb87224 */ /* 0x000fc400078e003c */
[----:B------:R-:W-:Y:S02]  /*5a30*/  IMAD.MOV.U32 R186, RZ, RZ, R57 ;  /* 0x000000ffffba7224 */ /* 0x000fe400078e0039 */
[----:B------:R-:W-:Y:S01]  /*5a40*/  IMAD.MOV.U32 R183, RZ, RZ, R63 ;  /* 0x000000ffffb77224 */ /* 0x000fe200078e003f */
[C---:B-1----:R-:W-:Y:S01]  /*5a50*/  HMMA.16816.F32 R68, R4.reuse, R8, R176 ;  /* 0x000000080444723c */ /* 0x042fe200000018b0 */
[----:B------:R1:W-:Y:S06]  /*5a60*/  MUFU.EX2 R179, R3 ;  /* 0x0000000300b37308 */ /* 0x0003ec0000000800 */
[----:B------:R-:W-:Y:S01]  /*5a70*/  IMAD.MOV.U32 R178, RZ, RZ, R193 ;  /* 0x000000ffffb27224 */ /* 0x000fe200078e00c1 */
[----:B------:R-:W-:Y:S01]  /*5a80*/  HMMA.16816.F32 R28, R4, R10, R164 ;  /* 0x0000000a041c723c */ /* 0x000fe200000018a4 */
[----:B------:R-:W2:Y:S01]  /*5a90*/  LDSM.16.MT88.4 R8, [R221+0x4000] ;  /* 0x00400000dd08783b */ /* 0x000ea20000004200 */
[----:B-1----:R-:W-:-:S04]  /*5aa0*/  FFMA.FTZ R3, R183, c[0x0][0x2d0], -R2 ;  /* 0x0000b400b7037a23 */ /* 0x002fc80000010802 */
[----:B------:R1:W-:Y:S02]  /*5ab0*/  MUFU.EX2 R177, R3 ;  /* 0x0000000300b17308 */ /* 0x0003e40000000800 */
[----:B-1----:R-:W-:-:S06]  /*5ac0*/  FFMA.FTZ R3, R184, c[0x0][0x2d0], -R2 ;  /* 0x0000b400b8037a23 */ /* 0x002fcc0000010802 */
[----:B------:R1:W-:Y:S01]  /*5ad0*/  MUFU.EX2 R176, R3 ;  /* 0x0000000300b07308 */ /* 0x0003e20000000800 */
[C---:B--2---:R-:W-:Y:S08]  /*5ae0*/  HMMA.16816.F32 R64, R4.reuse, R8, R160 ;  /* 0x000000080440723c */ /* 0x044ff000000018a0 */
[----:B------:R-:W-:Y:S01]  /*5af0*/  HMMA.16816.F32 R24, R4, R10, R152 ;  /* 0x0000000a0418723c */ /* 0x000fe20000001898 */
[----:B------:R-:W2:Y:S01]  /*5b00*/  LDSM.16.MT88.4 R8, [R220+0x4000] ;  /* 0x00400000dc08783b */ /* 0x000ea20000004200 */
[----:B-1----:R-:W-:-:S06]  /*5b10*/  FFMA.FTZ R3, R185, c[0x0][0x2d0], -R2 ;  /* 0x0000b400b9037a23 */ /* 0x002fcc0000010802 */
        /* <DEDUP_REMOVED lines=24> */
[----:B------:R2:W3:Y:S02]  /*5ca0*/  MUFU.EX2 R100, R3 ;  /* 0x0000000300647308 */ /* 0x0004e40000000800 */
[----:B--2---:R-:W-:-:S02]  /*5cb0*/  FADD.FTZ R3, R175, R126 ;  /* 0x0000007eaf037221 */ /* 0x004fc40000010000 */
[----:B------:R-:W-:Y:S02]  /*5cc0*/  IMAD.MOV.U32 R175, RZ, RZ, R194 ;  /* 0x000000ffffaf7224 */ /* 0x000fe400078e00c2 */
[C---:B-1----:R-:W-:Y:S07]  /*5cd0*/  HMMA.16816.F32 R148, R4.reuse, R8, R52 ;  /* 0x000000080494723c */ /* 0x042fee0000001834 */
[----:B------:R-:W-:Y:S01]  /*5ce0*/  MOV R54, R201 ;  /* 0x000000c900367202 */ /* 0x000fe20000000f00 */
[----:B------:R-:W-:Y:S01]  /*5cf0*/  HMMA.16816.F32 R12, R4, R10, R12 ;  /* 0x0000000a040c723c */ /* 0x000fe2000000180c */
[----:B------:R-:W1:Y:S01]  /*5d00*/  LDSM.16.MT88.4 R8, [R217+0x1800] ;  /* 0x00180000d908783b */ /* 0x000e620000004200 */
[----:B------:R-:W-:Y:S01]  /*5d10*/  IMAD.MOV.U32 R55, RZ, RZ, R202 ;  /* 0x000000ffff377224 */ /* 0x000fe200078e00ca */
[----:B------:R-:W-:Y:S01]  /*5d20*/  MOV R53, R190 ;  /* 0x000000be00357202 */ /* 0x000fe20000000f00 */
[----:B------:R-:W-:-:S03]  /*5d30*/  IMAD.MOV.U32 R52, RZ, RZ, R191 ;  /* 0x000000ffff347224 */ /* 0x000fc600078e00bf */
[--C-:B------:R-:W-:Y:S01]  /*5d40*/  FFMA.FTZ R4, R186, c[0x0][0x2d0], -R0.reuse ;  /* 0x0000b400ba047a23 */ /* 0x100fe20000010800 */
[----:B---3--:R-:W-:Y:S01]  /*5d50*/  F2FP.PACK_AB R6, R100, R176 ;  /* 0x000000b06406723e */ /* 0x008fe200000000ff */
[----:B------:R-:W-:Y:S02]  /*5d60*/  FADD.FTZ R5, R214, R125 ;  /* 0x0000007dd6057221 */ /* 0x000fe40000010000 */
[----:B------:R2:W-:Y:S02]  /*5d70*/  MUFU.EX2 R106, R4 ;  /* 0x00000004006a7308 */ /* 0x0005e40000000800 */
[----:B------:R-:W-:Y:S02]  /*5d80*/  FADD.FTZ R5, R213, R5 ;  /* 0x00000005d5057221 */ /* 0x000fe40000010000 */
[----:B--2---:R-:W-:Y:S02]  /*5d90*/  FADD.FTZ R4, R127, R3 ;  /* 0x000000037f047221 */ /* 0x004fe40000010000 */
[----:B------:R-:W-:-:S02]  /*5da0*/  FFMA.FTZ R3, R187, c[0x0][0x2d0], -R0 ;  /* 0x0000b400bb037a23 */ /* 0x000fc40000010800 */
[----:B------:R-:W-:Y:S02]  /*5db0*/  FADD.FTZ R4, R212, R4 ;  /* 0x00000004d4047221 */ /* 0x000fe40000010000 */
[----:B------:R2:W3:Y:S02]  /*5dc0*/  MUFU.EX2 R101, R3 ;  /* 0x0000000300657308 */ /* 0x0004e40000000800 */
[----:B------:R-:W-:Y:S01]  /*5dd0*/  FADD.FTZ R126, R174, R4 ;  /* 0x00000004ae7e7221 */ /* 0x000fe20000010000 */
[----:B------:R-:W-:Y:S02]  /*5de0*/  F2FP.PACK_AB R4, R177, R179 ;  /* 0x000000b3b104723e */ /* 0x000fe400000000ff */
[----:B------:R-:W-:Y:S01]  /*5df0*/  MOV R174, R195 ;  /* 0x000000c300ae7202 */ /* 0x000fe20000000f00 */
[----:B--2---:R-:W-:-:S04]  /*5e00*/  FFMA.FTZ R3, R188, c[0x0][0x2d0], -R0 ;  /* 0x0000b400bc037a23 */ /* 0x004fc80000010800 */
[----:B------:R2:W-:Y:S02]  /*5e10*/  MUFU.EX2 R125, R3 ;  /* 0x00000003007d7308 */ /* 0x0005e40000000800 */
[----:B--2---:R-:W-:-:S06]  /*5e20*/  FFMA.FTZ R3, R189, c[0x0][0x2d0], -R0 ;  /* 0x0000b400bd037a23 */ /* 0x004fcc0000010800 */
[----:B------:R2:W4:Y:S02]  /*5e30*/  MUFU.EX2 R102, R3 ;  /* 0x0000000300667308 */ /* 0x0005240000000800 */
[----:B--2---:R-:W-:Y:S01]  /*5e40*/  FADD.FTZ R3, R252, R5 ;  /* 0x00000005fc037221 */ /* 0x004fe20000010000 */
[----:B---3--:R-:W-:Y:S01]  /*5e50*/  F2FP.PACK_AB R5, R101, R106 ;  /* 0x0000006a6505723e */ /* 0x008fe200000000ff */
[----:B------:R-:W-:Y:S01]  /*5e60*/  IMAD.MOV.U32 R252, RZ, RZ, R204 ;  /* 0x000000fffffc7224 */ /* 0x000fe200078e00cc */
[----:B----4-:R-:W-:Y:S01]  /*5e70*/  F2FP.PACK_AB R7, R102, R125 ;  /* 0x0000007d6607723e */ /* 0x010fe200000000ff */
[----:B------:R-:W-:Y:S01]  /*5e80*/  FADD.FTZ R127, R215, R3 ;  /* 0x00000003d77f7221 */ /* 0x000fe20000010000 */
[----:B------:R-:W-:-:S05]  /*5e90*/  MOV R3, R205 ;  /* 0x000000cd00037202 */ /* 0x000fca0000000f00 */
[----:B-1----:R-:W-:Y:S01]  /*5ea0*/  HMMA.16816.F32 R180, R4, R8, R88 ;  /* 0x0000000804b4723c */ /* 0x002fe20000001858 */
[----:B------:R-:W-:-:S07]  /*5eb0*/  FFMA.FTZ R3, R3, c[0x0][0x2d0], -R2 ;  /* 0x0000b40003037a23 */ /* 0x000fce0000010802 */
[C---:B------:R-:W-:Y:S01]  /*5ec0*/  HMMA.16816.F32 R88, R4.reuse, R10, R48 ;  /* 0x0000000a0458723c */ /* 0x040fe20000001830 */
[----:B------:R-:W1:Y:S06]  /*5ed0*/  LDSM.16.MT88.4 R8, [R218+0x1800] ;  /* 0x00180000da08783b */ /* 0x000e6c0000004200 */
[----:B------:R-:W-:Y:S01]  /*5ee0*/  IMAD.MOV.U32 R48, RZ, RZ, R101 ;  /* 0x000000ffff307224 */ /* 0x000fe200078e0065 */
[----:B------:R-:W-:Y:S01]  /*5ef0*/  MOV R49, R192 ;  /* 0x000000c000317202 */ /* 0x000fe20000000f00 */
[----:B------:R-:W-:Y:S02]  /*5f00*/  IMAD.MOV.U32 R51, RZ, RZ, R200 ;  /* 0x000000ffff337224 */ /* 0x000fe400078e00c8 */
[----:B------:R-:W-:Y:S01]  /*5f10*/  IMAD.MOV.U32 R50, RZ, RZ, R203 ;  /* 0x000000ffff327224 */ /* 0x000fe200078e00cb */
[C---:B-1----:R-:W-:Y:S08]  /*5f20*/  HMMA.16816.F32 R84, R4.reuse, R8, R84 ;  /* 0x000000080454723c */ /* 0x042ff00000001854 */
[----:B------:R-:W-:Y:S01]  /*5f30*/  HMMA.16816.F32 R212, R4, R10, R44 ;  /* 0x0000000a04d4723c */ /* 0x000fe2000000182c */
[----:B------:R-:W1:Y:S06]  /*5f40*/  LDSM.16.MT88.4 R8, [R221+0x1800] ;  /* 0x00180000dd08783b */ /* 0x000e6c0000004200 */
[----:B------:R-:W-:Y:S01]  /*5f50*/  MOV R47, R208 ;  /* 0x000000d0002f7202 */ /* 0x000fe20000000f00 */
[----:B------:R-:W-:Y:S01]  /*5f60*/  IMAD.MOV.U32 R46, RZ, RZ, R209 ;  /* 0x000000ffff2e7224 */ /* 0x000fe200078e00d1 */
[----:B------:R-:W-:Y:S01]  /*5f70*/  MOV R44, R211 ;  /* 0x000000d3002c7202 */ /* 0x000fe20000000f00 */
[----:B------:R-:W-:-:S06]  /*5f80*/  IMAD.MOV.U32 R45, RZ, RZ, R210 ;  /* 0x000000ffff2d7224 */ /* 0x000fcc00078e00d2 */
[----:B------:R-:W-:Y:S01]  /*5f90*/  IMAD.MOV.U32 R104, RZ, RZ, R87 ;  /* 0x000000ffff687224 */ /* 0x000fe200078e0057 */
[----:B------:R-:W-:Y:S01]  /*5fa0*/  MOV R103, R84 ;  /* 0x0000005400677202 */ /* 0x000fe20000000f00 */
[----:B------:R-:W-:Y:S02]  /*5fb0*/  IMAD.MOV.U32 R101, RZ, RZ, R85 ;  /* 0x000000ffff657224 */ /* 0x000fe400078e0055 */
[----:B------:R-:W-:Y:S02]  /*5fc0*/  IMAD.MOV.U32 R87, RZ, RZ, R206 ;  /* 0x000000ffff577224 */ /* 0x000fe400078e00ce */
[----:B------:R-:W-:Y:S02]  /*5fd0*/  IMAD.MOV.U32 R85, RZ, RZ, R207 ;  /* 0x000000ffff557224 */ /* 0x000fe400078e00cf */
[----:B------:R-:W-:Y:S02]  /*5fe0*/  IMAD.MOV.U32 R84, RZ, RZ, R196 ;  /* 0x000000ffff547224 */ /* 0x000fe400078e00c4 */
[----:B------:R-:W-:Y:S01]  /*5ff0*/  IMAD.MOV.U32 R105, RZ, RZ, R86 ;  /* 0x000000ffff697224 */ /* 0x000fe200078e0056 */
[----:B------:R-:W-:Y:S01]  /*6000*/  MOV R86, R106 ;  /* 0x0000006a00567202 */ /* 0x000fe20000000f00 */
[C---:B-1----:R-:W-:Y:S07]  /*6010*/  HMMA.16816.F32 R208, R4.reuse, R8, R80 ;  /* 0x0000000804d0723c */ /* 0x042fee0000001850 */
[----:B------:R-:W-:Y:S01]  /*6020*/  IMAD.MOV.U32 R83, RZ, RZ, R197 ;  /* 0x000000ffff537224 */ /* 0x000fe200078e00c5 */
[----:B------:R-:W-:Y:S01]  /*6030*/  HMMA.16816.F32 R204, R4, R10, R40 ;  /* 0x0000000a04cc723c */ /* 0x000fe20000001828 */
[----:B------:R-:W1:Y:S01]  /*6040*/  LDSM.16.MT88.4 R8, [R220+0x1800] ;  /* 0x00180000dc08783b */ /* 0x000e620000004200 */
[----:B------:R-:W-:Y:S01]  /*6050*/  IMAD.MOV.U32 R80, RZ, RZ, R105 ;  /* 0x000000ffff507224 */ /* 0x000fe200078e0069 */
[----:B------:R-:W-:Y:S01]  /*6060*/  MOV R82, R103 ;  /* 0x0000006700527202 */ /* 0x000fe20000000f00 */
[----:B------:R-:W-:-:S03]  /*6070*/  IMAD.MOV.U32 R81, RZ, RZ, R104 ;  /* 0x000000ffff517224 */ /* 0x000fc600078e0068 */
[----:B------:R-:W-:Y:S01]  /*6080*/  MOV R41, R198 ;  /* 0x000000c600297202 */ /* 0x000fe20000000f00 */
[----:B------:R-:W-:Y:S02]  /*6090*/  IMAD.MOV.U32 R42, RZ, RZ, R199 ;  /* 0x000000ffff2a7224 */ /* 0x000fe400078e00c7 */
[----:B------:R-:W-:Y:S02]  /*60a0*/  IMAD.MOV.U32 R40, RZ, RZ, R102 ;  /* 0x000000ffff287224 */ /* 0x000fe400078e0066 */
[----:B------:R-:W-:Y:S01]  /*60b0*/  IMAD.MOV.U32 R43, RZ, RZ, R101 ;  /* 0x000000ffff2b7224 */ /* 0x000fe200078e0065 */
[C---:B-1----:R-:W-:Y:S07]  /*60c0*/  HMMA.16816.F32 R200, R4.reuse, R8, R76 ;  /* 0x0000000804c8723c */ /* 0x042fee000000184c */
[----:B------:R-:W-:Y:S01]  /*60d0*/  MOV R79, R100 ;  /* 0x00000064004f7202 */ /* 0x000fe20000000f00 */
[----:B------:R-:W-:Y:S01]  /*60e0*/  HMMA.16816.F32 R192, R4, R10, R36 ;  /* 0x0000000a04c0723c */ /* 0x000fe20000001824 */
[----:B------:R-:W1:Y:S01]  /*60f0*/  LDSM.16.MT88.4 R8, [R217+0x4800] ;  /* 0x00480000d908783b */ /* 0x000e620000004200 */
[----:B------:R-:W-:Y:S01]  /*6100*/  MOV R77, R41 ;  /* 0x00000029004d7202 */ /* 0x000fe20000000f00 */
[----:B------:R-:W-:-:S02]  /*6110*/  IMAD.MOV.U32 R78, RZ, RZ, R42 ;  /* 0x000000ffff4e7224 */ /* 0x000fc400078e002a */
        /* <DEDUP_REMOVED lines=17> */
[----:B------:R-:W-:-:S02]  /*6230*/  IMAD.MOV.U32 R27, RZ, RZ, R78 ;  /* 0x000000ffff1b7224 */ /* 0x000fc400078e004e */
[----:B------:R-:W-:Y:S02]  /*6240*/  IMAD.MOV.U32 R24, RZ, RZ, R86 ;  /* 0x000000ffff187224 */ /* 0x000fe400078e0056 */
[----:B------:R-:W-:Y:S02]  /*6250*/  IMAD.MOV.U32 R26, RZ, RZ, R45 ;  /* 0x000000ffff1a7224 */ /* 0x000fe400078e002d */
[----:B------:R-:W-:Y:S01]  /*6260*/  IMAD.MOV.U32 R25, RZ, RZ, R46 ;  /* 0x000000ffff197224 */ /* 0x000fe200078e002e */
[C---:B-1----:R-:W-:Y:S08]  /*6270*/  HMMA.16816.F32 R112, R4.reuse, R8, R60 ;  /* 0x000000080470723c */ /* 0x042ff0000000183c */
[C---:B------:R-:W-:Y:S01]  /*6280*/  HMMA.16816.F32 R104, R4.reuse, R10, R20 ;  /* 0x0000000a0468723c */ /* 0x040fe20000001814 */
[----:B------:R-:W1:Y:S06]  /*6290*/  LDSM.16.MT88.4 R8, [R217+0x7800] ;  /* 0x00780000d908783b */ /* 0x000e6c0000004200 */
[----:B------:R-:W-:Y:S01]  /*62a0*/  MOV R22, R81 ;  /* 0x0000005100167202 */ /* 0x000fe20000000f00 */
[C---:B-1----:R-:W-:Y:S08]  /*62b0*/  HMMA.16816.F32 R100, R4.reuse, R8, R56 ;  /* 0x000000080464723c */ /* 0x042ff00000001838 */
[----:B------:R-:W-:Y:S01]  /*62c0*/  HMMA.16816.F32 R60, R4, R10, R16 ;  /* 0x0000000a043c723c */ /* 0x000fe20000001810 */
[----:B------:R-:W1:Y:S06]  /*62d0*/  LDSM.16.MT88.4 R8, [R218+0x7800] ;  /* 0x00780000da08783b */ /* 0x000e6c0000004200 */
[----:B------:R-:W-:Y:S01]  /*62e0*/  IMAD.MOV.U32 R16, RZ, RZ, R40 ;  /* 0x000000ffff107224 */ /* 0x000fe200078e0028 */
[----:B------:R-:W-:Y:S01]  /*62f0*/  MOV R40, R80 ;  /* 0x0000005000287202 */ /* 0x000fe20000000f00 */
[----:B------:R-:W-:-:S02]  /*6300*/  IMAD.MOV.U32 R17, RZ, RZ, R79 ;  /* 0x000000ffff117224 */ /* 0x000fc400078e004f */
[----:B------:R-:W-:Y:S01]  /*6310*/  IMAD.MOV.U32 R79, RZ, RZ, R43 ;  /* 0x000000ffff4f7224 */ /* 0x000fe200078e002b */
[----:B------:R-:W-:Y:S01]  /*6320*/  MOV R43, R83 ;  /* 0x00000053002b7202 */ /* 0x000fe20000000f00 */
        /* <DEDUP_REMOVED lines=8> */
[----:B------:R-:W-:Y:S01]  /*63b0*/  IMAD.MOV.U32 R21, RZ, RZ, R80 ;  /* 0x000000ffff157224 */ /* 0x000fe200078e0050 */
[----:B------:R-:W-:Y:S01]  /*63c0*/  MOV R19, R87 ;  /* 0x0000005700137202 */ /* 0x000fe20000000f00 */
[----:B------:R-:W-:Y:S01]  /*63d0*/  IMAD.MOV.U32 R20, RZ, RZ, R43 ;  /* 0x000000ffff147224 */ /* 0x000fe200078e002b */
[C---:B-1----:R-:W-:Y:S07]  /*63e0*/  HMMA.16816.F32 R48, R4.reuse, R8, R92 ;  /* 0x000000080430723c */ /* 0x042fee000000185c */
[----:B------:R-:W-:Y:S01]  /*63f0*/  MOV R93, R79 ;  /* 0x0000004f005d7202 */ /* 0x000fe20000000f00 */
[----:B------:R-:W-:Y:S01]  /*6400*/  HMMA.16816.F32 R36, R4, R10, R96 ;  /* 0x0000000a0424723c */ /* 0x000fe20000001860 */
[----:B------:R-:W1:Y:S01]  /*6410*/  LDSM.16.MT88.4 R8, [R221+0x7800] ;  /* 0x00780000dd08783b */ /* 0x000e620000004200 */
[----:B------:R-:W-:Y:S01]  /*6420*/  IMAD.MOV.U32 R94, RZ, RZ, R40 ;  /* 0x000000ffff5e7224 */ /* 0x000fe200078e0028 */
[----:B------:R-:W-:Y:S01]  /*6430*/  MOV R92, R42 ;  /* 0x0000002a005c7202 */ /* 0x000fe20000000f00 */
[----:B------:R-:W-:-:S03]  /*6440*/  IMAD.MOV.U32 R95, RZ, RZ, R41 ;  /* 0x000000ffff5f7224 */ /* 0x000fc600078e0029 */
[----:B------:R-:W-:Y:S01]  /*6450*/  IMAD.MOV.U32 R99, RZ, RZ, R77 ;  /* 0x000000ffff637224 */ /* 0x000fe200078e004d */
[----:B------:R-:W-:Y:S01]  /*6460*/  MOV R96, R84 ;  /* 0x0000005400607202 */ /* 0x000fe20000000f00 */
[----:B------:R-:W-:Y:S02]  /*6470*/  IMAD.MOV.U32 R98, RZ, RZ, R82 ;  /* 0x000000ffff627224 */ /* 0x000fe400078e0052 */
[----:B------:R-:W-:Y:S01]  /*6480*/  IMAD.MOV.U32 R97, RZ, RZ, R83 ;  /* 0x000000ffff617224 */ /* 0x000fe200078e0053 */
[C---:B-1----:R-:W-:Y:S07]  /*6490*/  HMMA.16816.F32 R84, R4.reuse, R8, R168 ;  /* 0x000000080454723c */ /* 0x042fee00000018a8 */
[----:B------:R-:W-:Y:S01]  /*64a0*/  IMAD.MOV.U32 R168, RZ, RZ, R47 ;  /* 0x000000ffffa87224 */ /* 0x000fe200078e002f */
[----:B------:R-:W-:Y:S01]  /*64b0*/  HMMA.16816.F32 R76, R4, R10, R120 ;  /* 0x0000000a044c723c */ /* 0x000fe20000001878 */
[----:B------:R-:W1:Y:S01]  /*64c0*/  LDSM.16.MT88.4 R8, [R220+0x7800] ;  /* 0x00780000dc08783b */ /* 0x000e620000004200 */
[----:B------:R-:W-:Y:S01]  /*64d0*/  IMAD.MOV.U32 R169, RZ, RZ, R52 ;  /* 0x000000ffffa97224 */ /* 0x000fe200078e0034 */
[----:B------:R-:W-:Y:S01]  /*64e0*/  MOV R170, R53 ;  /* 0x0000003500aa7202 */ /* 0x000fe20000000f00 */
[----:B------:R-:W-:-:S03]  /*64f0*/  IMAD.MOV.U32 R171, RZ, RZ, R54 ;  /* 0x000000ffffab7224 */ /* 0x000fc600078e0036 */
[----:B------:R-:W-:-:S05]  /*6500*/  IMAD.MOV.U32 R123, RZ, RZ, R55 ;  /* 0x000000ffff7b7224 */ /* 0x000fca00078e0037 */
        /* <DEDUP_REMOVED lines=8> */
[----:B------:R-:W-:Y:S02]  /*6590*/  IMAD.MOV.U32 R97, RZ, RZ, R98 ;  /* 0x000000ffff617224 */ /* 0x000fe400078e0062 */
[----:B------:R-:W-:Y:S01]  /*65a0*/  IMAD.MOV.U32 R98, RZ, RZ, R99 ;  /* 0x000000ffff627224 */ /* 0x000fe200078e0063 */
[----:B------:R-:W-:Y:S01]  /*65b0*/  MOV R99, R16 ;  /* 0x0000001000637202 */ /* 0x000fe20000000f00 */
[----:B------:R-:W-:-:S02]  /*65c0*/  IMAD.MOV.U32 R16, RZ, RZ, R17 ;  /* 0x000000ffff107224 */ /* 0x000fc400078e0011 */
[----:B------:R-:W-:Y:S02]  /*65d0*/  IMAD.MOV.U32 R17, RZ, RZ, R125 ;  /* 0x000000ffff117224 */ /* 0x000fe400078e007d */
[----:B------:R2:W-:Y:S01]  /*65e0*/  MUFU.EX2 R125, R3 ;  /* 0x00000003007d7308 */ /* 0x0005e20000000800 */
[----:B------:R-:W-:Y:S02]  /*65f0*/  IMAD.MOV.U32 R123, RZ, RZ, R169 ;  /* 0x000000ffff7b7224 */ /* 0x000fe400078e00a9 */
[----:B------:R-:W-:Y:S01]  /*6600*/  IMAD.MOV.U32 R169, RZ, RZ, R171 ;  /* 0x000000ffffa97224 */ /* 0x000fe200078e00ab */
[----:B------:R-:W-:Y:S01]  /*6610*/  MOV R171, R97 ;  /* 0x0000006100ab7202 */ /* 0x000fe20000000f00 */
[----:B------:R-:W-:Y:S02]  /*6620*/  IMAD.MOV.U32 R97, RZ, RZ, R99 ;  /* 0x000000ffff617224 */ /* 0x000fe400078e0063 */
[----:B------:R-:W-:Y:S01]  /*6630*/  IMAD.MOV.U32 R99, RZ, RZ, R17 ;  /* 0x000000ffff637224 */ /* 0x000fe200078e0011 */
[----:B------:R-:W-:-:S02]  /*6640*/  MOV R17, R227 ;  /* 0x000000e300117202 */ /* 0x000fc40000000f00 */
[----:B------:R3:W5:Y:S01]  /*6650*/  LDL.LU R227, [R1+0xb4] ;  /* 0x0000b40001e37983 */ /* 0x0007620000300800 */
[----:B-1----:R-:W-:Y:S01]  /*6660*/  HMMA.16816.F32 R68, R4, R8, R164 ;  /* 0x000000080444723c */ /* 0x002fe200000018a4 */
[----:B--2---:R-:W-:Y:S02]  /*6670*/  FFMA.FTZ R3, R122, c[0x0][0x2d0], -R2 ;  /* 0x0000b4007a037a23 */ /* 0x004fe40000010802 */
[----:B------:R-:W-:Y:S01]  /*6680*/  IMAD.MOV.U32 R122, RZ, RZ, R168 ;  /* 0x000000ffff7a7224 */ /* 0x000fe200078e00a8 */
[----:B------:R-:W-:-:S04]  /*6690*/  MOV R168, R170 ;  /* 0x000000aa00a87202 */ /* 0x000fc80000000f00 */
[C---:B------:R-:W-:Y:S01]  /*66a0*/  HMMA.16816.F32 R56, R4.reuse, R10, R144 ;  /* 0x0000000a0438723c */ /* 0x040fe20000001890 */
[----:B------:R-:W1:Y:S01]  /*66b0*/  LDSM.16.MT88.4 R8, [R217+0xa800] ;  /* 0x00a80000d908783b */ /* 0x000e620000004200 */
[----:B------:R-:W-:Y:S02]  /*66c0*/  IMAD.MOV.U32 R170, RZ, RZ, R96 ;  /* 0x000000ffffaa7224 */ /* 0x000fe400078e0060 */
[----:B------:R-:W-:Y:S01]  /*66d0*/  IMAD.MOV.U32 R96, RZ, RZ, R98 ;  /* 0x000000ffff607224 */ /* 0x000fe200078e0062 */
[----:B------:R-:W-:Y:S01]  /*66e0*/  MOV R98, R16 ;  /* 0x0000001000627202 */ /* 0x000fe20000000f00 */
[----:B------:R-:W-:Y:S02]  /*66f0*/  IMAD.MOV.U32 R16, RZ, RZ, R176 ;  /* 0x000000ffff107224 */ /* 0x000fe400078e00b0 */
[C---:B-1----:R-:W-:Y:S08]  /*6700*/  HMMA.16816.F32 R44, R4.reuse, R8, R160 ;  /* 0x00000008042c723c */ /* 0x042ff000000018a0 */
[C---:B------:R-:W-:Y:S01]  /*6710*/  HMMA.16816.F32 R32, R4.reuse, R10, R140 ;  /* 0x0000000a0420723c */ /* 0x040fe2000000188c */
[----:B------:R-:W1:Y:S07]  /*6720*/  LDSM.16.MT88.4 R8, [R218+0xa800] ;  /* 0x00a80000da08783b */ /* 0x000e6e0000004200 */
[C---:B-1----:R-:W-:Y:S08]  /*6730*/  HMMA.16816.F32 R80, R4.reuse, R8, R156 ;  /* 0x000000080450723c */ /* 0x042ff0000000189c */
[----:B------:R-:W-:Y:S01]  /*6740*/  HMMA.16816.F32 R72, R4, R10, R136 ;  /* 0x0000000a0448723c */ /* 0x000fe20000001888 */
[----:B------:R-:W1:Y:S01]  /*6750*/  LDSM.16.MT88.4 R8, [R221+0xa800] ;  /* 0x00a80000dd08783b */ /* 0x000e620000004200 */
[----:B------:R2:W4:Y:S02]  /*6760*/  MUFU.EX2 R176, R3 ;  /* 0x0000000300b07308 */ /* 0x0005240000000800 */
[----:B--2---:R-:W-:-:S02]  /*6770*/  FFMA.FTZ R3, R121, c[0x0][0x2d0], -R2 ;  /* 0x0000b40079037a23 */ /* 0x004fc40000010802 */
[----:B------:R-:W-:Y:S02]  /*6780*/  IMAD.MOV.U32 R121, RZ, RZ, R122 ;  /* 0x000000ffff797224 */ /* 0x000fe400078e007a */
[----:B------:R-:W-:Y:S01]  /*6790*/  IMAD.MOV.U32 R122, RZ, RZ, R123 ;  /* 0x000000ffff7a7224 */ /* 0x000fe200078e007b */
[----:B------:R-:W-:Y:S01]  /*67a0*/  MOV R123, R168 ;  /* 0x000000a8007b7202 */ /* 0x000fe20000000f00 */
[----:B------:R-:W-:Y:S01]  /*67b0*/  IMAD.MOV.U32 R168, RZ, RZ, R169 ;  /* 0x000000ffffa87224 */ /* 0x000fe200078e00a9 */
[C---:B-1----:R-:W-:Y:S08]  /*67c0*/  HMMA.16816.F32 R64, R4.reuse, R8, R152 ;  /* 0x000000080440723c */ /* 0x042ff00000001898 */
[----:B------:R-:W-:Y:S01]  /*67d0*/  HMMA.16816.F32 R52, R4, R10, R132 ;  /* 0x0000000a0434723c */ /* 0x000fe20000001884 */
[----:B------:R-:W1:Y:S01]  /*67e0*/  LDSM.16.MT88.4 R8, [R220+0xa800] ;  /* 0x00a80000dc08783b */ /* 0x000e620000004200 */
[----:B------:R-:W-:Y:S01]  /*67f0*/  IMAD.MOV.U32 R169, RZ, RZ, R170 ;  /* 0x000000ffffa97224 */ /* 0x000fe200078e00aa */
[----:B------:R-:W-:Y:S01]  /*6800*/  MOV R170, R171 ;  /* 0x000000ab00aa7202 */ /* 0x000fe20000000f00 */
[----:B------:R-:W-:-:S02]  /*6810*/  IMAD.MOV.U32 R171, RZ, RZ, R96 ;  /* 0x000000ffffab7224 */ /* 0x000fc400078e0060 */
[----:B------:R-:W-:Y:S01]  /*6820*/  IMAD.MOV.U32 R96, RZ, RZ, R97 ;  /* 0x000000ffff607224 */ /* 0x000fe200078e0061 */
[----:B------:R-:W-:Y:S01]  /*6830*/  MOV R97, R98 ;  /* 0x0000006200617202 */ /* 0x000fe20000000f00 */
[----:B------:R-:W-:Y:S02]  /*6840*/  IMAD.MOV.U32 R98, RZ, RZ, R99 ;  /* 0x000000ffff627224 */ /* 0x000fe400078e0063 */
[----:B------:R-:W-:Y:S01]  /*6850*/  IMAD.MOV.U32 R99, RZ, RZ, R16 ;  /* 0x000000ffff637224 */ /* 0x000fe200078e0010 */
[----:B------:R-:W-:Y:S01]  /*6860*/  MOV R16, R17 ;  /* 0x0000001100107202 */ /* 0x000fe20000000f00 */
[----:B------:R-:W-:Y:S02]  /*6870*/  IMAD.MOV.U32 R17, RZ, RZ, R18 ;  /* 0x000000ffff117224 */ /* 0x000fe400078e0012 */
[----:B------:R-:W-:Y:S02]  /*6880*/  IMAD.MOV.U32 R18, RZ, RZ, R177 ;  /* 0x000000ffff127224 */ /* 0x000fe400078e00b1 */
[----:B------:R2:W-:Y:S01]  /*6890*/  MUFU.EX2 R177, R3 ;  /* 0x0000000300b17308 */ /* 0x0005e20000000800 */
[----:B------:R-:W-:Y:S01]  /*68a0*/  MOV R120, R122 ;  /* 0x0000007a00787202 */ /* 0x000fe20000000f00 */
[----:B------:R-:W-:-:S02]  /*68b0*/  IMAD.MOV.U32 R122, RZ, RZ, R168 ;  /* 0x000000ffff7a7224 */ /* 0x000fc400078e00a8 */
[----:B------:R-:W-:Y:S01]  /*68c0*/  IMAD.MOV.U32 R168, RZ, RZ, R170 ;  /* 0x000000ffffa87224 */ /* 0x000fe200078e00aa */
[----:B------:R-:W-:Y:S01]  /*68d0*/  MOV R170, R96 ;  /* 0x0000006000aa7202 */ /* 0x000fe20000000f00 */
[----:B------:R-:W-:Y:S02]  /*68e0*/  IMAD.MOV.U32 R96, RZ, RZ, R98 ;  /* 0x000000ffff607224 */ /* 0x000fe400078e0062 */
[----:B--2---:R-:W-:Y:S02]  /*68f0*/  FFMA.FTZ R3, R121, c[0x0][0x2d0], -R2 ;  /* 0x0000b40079037a23 */ /* 0x004fe40000010802 */
        /* <DEDUP_REMOVED lines=8> */
[----:B-1----:R-:W-:Y:S01]  /*6980*/  HMMA.16816.F32 R40, R4, R8, R148 ;  /* 0x000000080428723c */ /* 0x002fe20000001894 */
[----:B------:R1:W2:Y:S01]  /*6990*/  MUFU.EX2 R252, R3 ;  /* 0x0000000300fc7308 */ /* 0x0002a20000000800 */
[----:B------:R-:W-:Y:S01]  /*69a0*/  IMAD.MOV.U32 R98, RZ, RZ, R16 ;  /* 0x000000ffff627224 */ /* 0x000fe200078e0010 */
[----:B------:R-:W-:Y:S01]  /*69b0*/  MOV R16, R18 ;  /* 0x0000001200107202 */ /* 0x000fe20000000f00 */
[----:B------:R-:W-:-:S02]  /*69c0*/  IMAD.MOV.U32 R121, RZ, RZ, R123 ;  /* 0x000000ffff797224 */ /* 0x000fc400078e007b */
[----:B------:R-:W-:Y:S02]  /*69d0*/  IMAD.MOV.U32 R123, RZ, RZ, R169 ;  /* 0x000000ffff7b7224 */ /* 0x000fe400078e00a9 */
[----:B------:R-:W-:Y:S01]  /*69e0*/  HMMA.16816.F32 R28, R4, R10, R12 ;  /* 0x0000000a041c723c */ /* 0x000fe2000000180c */
[----:B------:R-:W-:Y:S01]  /*69f0*/  IMAD.MOV.U32 R18, RZ, RZ, R226 ;  /* 0x000000ffff127224 */ /* 0x000fe200078e00e2 */
[----:B------:R-:W-:Y:S01]  /*6a00*/  MOV R169, R171 ;  /* 0x000000ab00a97202 */ /* 0x000fe20000000f00 */
[----:B-1----:R-:W-:Y:S01]  /*6a10*/  FFMA.FTZ R3, R120, c[0x0][0x2d0], -R0 ;  /* 0x0000b40078037a23 */ /* 0x002fe20000010800 */
[----:B------:R3:W5:Y:S01]  /*6a20*/  LDL.LU R226, [R1+0xb0] ;  /* 0x0000b00001e27983 */ /* 0x0007620000300800 */
[----:B------:R-:W-:Y:S01]  /*6a30*/  IMAD.MOV.U32 R120, RZ, RZ, R122 ;  /* 0x000000ffff787224 */ /* 0x000fe200078e007a */
[----:B------:R-:W-:Y:S01]  /*6a40*/  MOV R122, R168 ;  /* 0x000000a8007a7202 */ /* 0x000fe20000000f00 */
[----:B------:R-:W-:Y:S01]  /*6a50*/  IMAD.MOV.U32 R168, RZ, RZ, R170 ;  /* 0x000000ffffa87224 */ /* 0x000fe200078e00aa */
[----:B------:R-:W1:Y:S01]  /*6a60*/  LDSM.16.MT88.4 R8, [R217+0x2000] ;  /* 0x00200000d908783b */ /* 0x000e620000004200 */
[----:B------:R-:W-:Y:S01]  /*6a70*/  IMAD.MOV.U32 R170, RZ, RZ, R96 ;  /* 0x000000ffffaa7224 */ /* 0x000fe200078e0060 */
[----:B------:R-:W-:Y:S01]  /*6a80*/  MOV R96, R98 ;  /* 0x0000006200607202 */ /* 0x000fe20000000f00 */
[----:B------:R-:W-:Y:S01]  /*6a90*/  FFMA.FTZ R4, R167, c[0x0][0x2d0], -R0 ;  /* 0x0000b400a7047a23 */ /* 0x000fe20000010800 */
[----:B------:R-:W1:Y:S01]  /*6aa0*/  LDSM.16.MT88.4 R12, [R221+0x2000] ;  /* 0x00200000dd0c783b */ /* 0x000e620000004200 */
[----:B------:R-:W-:-:S02]  /*6ab0*/  IMAD.MOV.U32 R167, RZ, RZ, R121 ;  /* 0x000000ffffa77224 */ /* 0x000fc400078e0079 */
[----:B------:R-:W-:Y:S02]  /*6ac0*/  IMAD.MOV.U32 R98, RZ, RZ, R16 ;  /* 0x000000ffff627224 */ /* 0x000fe400078e0010 */
[----:B------:R-:W-:Y:S02]  /*6ad0*/  IMAD.MOV.U32 R121, RZ, RZ, R123 ;  /* 0x000000ffff797224 */ /* 0x000fe400078e007b */
[----:B------:R-:W-:Y:S02]  /*6ae0*/  IMAD.MOV.U32 R171, RZ, RZ, R97 ;  /* 0x000000ffffab7224 */ /* 0x000fe400078e0061 */
        /* <DEDUP_REMOVED lines=14> */
[----:B------:R3:W5:Y:S01]  /*6bd0*/  LDL.LU R225, [R1+0xac] ;  /* 0x0000ac0001e17983 */ /* 0x0007620000300800 */
[----:B------:R-:W-:Y:S01]  /*6be0*/  IMAD.MOV.U32 R98, RZ, RZ, R16 ;  /* 0x000000ffff627224 */ /* 0x000fe200078e0010 */
[----:B------:R-:W-:Y:S01]  /*6bf0*/  MOV R16, R18 ;  /* 0x0000001200107202 */ /* 0x000fe20000000f00 */
[----:B------:R-:W-:Y:S01]  /*6c00*/  IMAD.MOV.U32 R171, RZ, RZ, R97 ;  /* 0x000000ffffab7224 */ /* 0x000fe200078e0061 */
[----:B------:R-:W-:Y:S01]  /*6c10*/  MOV R97, R99 ;  /* 0x0000006300617202 */ /* 0x000fe20000000f00 */
[----:B------:R-:W-:Y:S01]  /*6c20*/  IMAD.MOV.U32 R167, RZ, RZ, R121 ;  /* 0x000000ffffa77224 */ /* 0x000fe200078e0079 */
[----:B------:R-:W-:Y:S01]  /*6c30*/  MOV R121, R168 ;  /* 0x000000a800797202 */ /* 0x000fe20000000f00 */
[----:B------:R-:W-:Y:S01]  /*6c40*/  IMAD.MOV.U32 R99, RZ, RZ, R17 ;  /* 0x000000ffff637224 */ /* 0x000fe200078e0011 */
[----:B------:R1:W-:Y:S01]  /*6c50*/  MUFU.EX2 R174, R3 ;  /* 0x0000000300ae7308 */ /* 0x0003e20000000800 */
[----:B------:R-:W-:-:S02]  /*6c60*/  IMAD.MOV.U32 R18, RZ, RZ, R179 ;  /* 0x000000ffff127224 */ /* 0x000fc400078e00b3 */
[----:B------:R-:W-:Y:S02]  /*6c70*/  IMAD.MOV.U32 R168, RZ, RZ, R170 ;  /* 0x000000ffffa87224 */ /* 0x000fe400078e00aa */
[----:B------:R-:W-:Y:S02]  /*6c80*/  IMAD.MOV.U32 R17, RZ, RZ, R175 ;  /* 0x000000ffff117224 */ /* 0x000fe400078e00af */
[----:B------:R-:W-:Y:S01]  /*6c90*/  IMAD.MOV.U32 R170, RZ, RZ, R96 ;  /* 0x000000ffffaa7224 */ /* 0x000fe200078e0060 */
[----:B------:R2:W-:Y:S01]  /*6ca0*/  MUFU.EX2 R175, R4 ;  /* 0x0000000400af7308 */ /* 0x0005e20000000800 */
[----:B------:R-:W-:Y:S01]  /*6cb0*/  MOV R96, R98 ;  /* 0x0000006200607202 */ /* 0x000fe20000000f00 */
[----:B------:R-:W-:Y:S02]  /*6cc0*/  IMAD.MOV.U32 R98, RZ, RZ, R16 ;  /* 0x000000ffff627224 */ /* 0x000fe400078e0010 */
[----:B------:R-:W-:Y:S02]  /*6cd0*/  FADD.FTZ R5, R222, R127 ;  /* 0x0000007fde057221 */ /* 0x000fe40000010000 */
[----:B------:R-:W-:-:S02]  /*6ce0*/  IMAD.MOV.U32 R16, RZ, RZ, R18 ;  /* 0x000000ffff107224 */ /* 0x000fc400078e0012 */
[--C-:B-1----:R-:W-:Y:S02]  /*6cf0*/  FFMA.FTZ R3, R224, c[0x0][0x2d0], -R0.reuse ;  /* 0x0000b400e0037a23 */ /* 0x102fe40000010800 */
[----:B------:R3:W5:Y:S01]  /*6d00*/  LDL.LU R224, [R1+0xa8] ;  /* 0x0000a80001e07983 */ /* 0x0007620000300800 */
[----:B------:R-:W-:Y:S01]  /*6d10*/  MOV R18, R24 ;  /* 0x0000001800127202 */ /* 0x000fe20000000f00 */
[----:B--2---:R-:W-:Y:S02]  /*6d20*/  FFMA.FTZ R4, R223, c[0x0][0x2d0], -R0 ;  /* 0x0000b400df047a23 */ /* 0x004fe40000010800 */
[----:B------:R3:W5:Y:S04]  /*6d30*/  LDL.LU R223, [R1+0xa4] ;  /* 0x0000a40001df7983 */ /* 0x0007680000300800 */
[----:B------:R3:W5:Y:S04]  /*6d40*/  LDL.LU R222, [R1+0xa0] ;  /* 0x0000a00001de7983 */ /* 0x0007680000300800 */
[----:B------:R-:W2:Y:S01]  /*6d50*/  LDL.LU R24, [R1+0x3c] ;  /* 0x00003c0001187983 */ /* 0x000ea20000300800 */
[----:B------:R1:W-:Y:S01]  /*6d60*/  MUFU.EX2 R179, R3 ;  /* 0x0000000300b37308 */ /* 0x0003e20000000800 */
[----:B------:R-:W-:-:S04]  /*6d70*/  IMAD.MOV.U32 R164, RZ, RZ, R165 ;  /* 0x000000ffffa47224 */ /* 0x000fc800078e00a5 */
[----:B------:R-:W-:Y:S02]  /*6d80*/  IMAD.MOV.U32 R147, RZ, RZ, R164 ;  /* 0x000000ffff937224 */ /* 0x000fe400078e00a4 */
[----:B-1----:R-:W-:Y:S02]  /*6d90*/  FADD.FTZ R3, R166, R126 ;  /* 0x0000007ea6037221 */ /* 0x002fe40000010000 */
[----:B------:R-:W-:Y:S02]  /*6da0*/  IMAD.MOV.U32 R166, RZ, RZ, R120 ;  /* 0x000000ffffa67224 */ /* 0x000fe400078e0078 */
        /* <DEDUP_REMOVED lines=15> */
[----:B------:R4:W1:Y:S01]  /*6ea0*/  MUFU.EX2 R178, R4 ;  /* 0x0000000400b27308 */ /* 0x0008620000000800 */
        /* <DEDUP_REMOVED lines=19> */
[--C-:B------:R-:W-:Y:S02]  /*6fe0*/  FFMA.FTZ R26, R26, c[0x0][0x2d0], -R2.reuse ;  /* 0x0000b4001a1a7a23 */ /* 0x100fe40000010802 */
[----:B------:R-:W-:Y:S01]  /*6ff0*/  FFMA.FTZ R23, R23, c[0x0][0x2d0], -R2 ;  /* 0x0000b40017177a23 */ /* 0x000fe20000010802 */
[----:B----4-:R-:W-:Y:S02]  /*7000*/  F2FP.PACK_AB R4, R176, R125 ;  /* 0x0000007db004723e */ /* 0x010fe400000000ff */
[----:B------:R-:W-:-:S02]  /*7010*/  F2FP.PACK_AB R6, R252, R177 ;  /* 0x000000b1fc06723e */ /* 0x000fc400000000ff */
[----:B-1----:R-:W-:Y:S01]  /*7020*/  F2FP.PACK_AB R7, R178, R179 ;  /* 0x000000b3b207723e */ /* 0x002fe200000000ff */
[----:B------:R-:W-:Y:S01]  /*7030*/  FADD.FTZ R3, R147, R3 ;  /* 0x0000000393037221 */ /* 0x000fe20000010000 */
[----:B------:R-:W-:Y:S01]  /*7040*/  MOV R144, R170 ;  /* 0x000000aa00907202 */ /* 0x000fe20000000f00 */
[--C-:B------:R-:W-:Y:S02]  /*7050*/  FFMA.FTZ R22, R22, c[0x0][0x2d0], -R0.reuse ;  /* 0x0000b40016167a23 */ /* 0x100fe40000010800 */
[--C-:B------:R-:W-:Y:S02]  /*7060*/  FFMA.FTZ R21, R21, c[0x0][0x2d0], -R0.reuse ;  /* 0x0000b40015157a23 */ /* 0x100fe40000010800 */
[--C-:B------:R-:W-:Y:S02]  /*7070*/  FFMA.FTZ R20, R20, c[0x0][0x2d0], -R0.reuse ;  /* 0x0000b40014147a23 */ /* 0x100fe40000010800 */
[----:B------:R-:W-:Y:S02]  /*7080*/  FFMA.FTZ R27, R27, c[0x0][0x2d0], -R0 ;  /* 0x0000b4001b1b7a23 */ /* 0x000fe40000010800 */
[----:B------:R-:W-:Y:S01]  /*7090*/  FADD.FTZ R0, R165, R3 ;  /* 0x00000003a5007221 */ /* 0x000fe20000010000 */
        /* <DEDUP_REMOVED lines=11> */
[----:B--2---:R-:W-:Y:S01]  /*7150*/  IMAD.MOV.U32 R19, RZ, RZ, R24 ;  /* 0x000000ffff137224 */ /* 0x004fe200078e0018 */
[----:B------:R-:W-:Y:S01]  /*7160*/  MOV R24, R25 ;  /* 0x0000001900187202 */ /* 0x000fe20000000f00 */
[----:B------:R-:W-:-:S02]  /*7170*/  FFMA.FTZ R25, R219, c[0x0][0x2d0], -R2 ;  /* 0x0000b400db197a23 */ /* 0x000fc40000010802 */
[----:B------:R-:W-:Y:S01]  /*7180*/  IMAD.MOV.U32 R18, RZ, RZ, R19 ;  /* 0x000000ffff127224 */ /* 0x000fe200078e0013 */
[----:B------:R-:W-:Y:S01]  /*7190*/  MOV R19, R24 ;  /* 0x0000001800137202 */ /* 0x000fe20000000f00 */
[----:B------:R-:W-:Y:S01]  /*71a0*/  FFMA.FTZ R24, R216, c[0x0][0x2d0], -R2 ;  /* 0x0000b400d8187a23 */ /* 0x000fe20000010802 */
[----:B------:R3:W5:Y:S01]  /*71b0*/  LDL.LU R219, [R1+0x9c] ;  /* 0x00009c0001db7983 */ /* 0x0007620000300800 */
[----:B------:R-:W-:Y:S01]  /*71c0*/  FADD.FTZ R2, R164, R5 ;  /* 0x00000005a4027221 */ /* 0x000fe20000010000 */
[----:B------:R-:W-:Y:S01]  /*71d0*/  F2FP.PACK_AB R5, R175, R174 ;  /* 0x000000aeaf05723e */ /* 0x000fe200000000ff */
[----:B------:R-:W-:Y:S01]  /*71e0*/  IMAD.MOV.U32 R169, RZ, RZ, R19 ;  /* 0x000000ffffa97224 */ /* 0x000fe200078e0013 */
[----:B------:R-:W-:Y:S01]  /*71f0*/  MOV R170, R18 ;  /* 0x0000001200aa7202 */ /* 0x000fe20000000f00 */
[----:B------:R3:W5:Y:S04]  /*7200*/  LDL.LU R216, [R1+0x98] ;  /* 0x0000980001d87983 */ /* 0x0007680000300800 */
[C---:B------:R-:W-:Y:S01]  /*7210*/  HMMA.16816.F32 R180, R4.reuse, R8, R180 ;  /* 0x0000000804b4723c */ /* 0x040fe200000018b4 */
[----:B------:R-:W1:Y:S07]  /*7220*/  LDSM.16.MT88.4 R16, [R218+0x2000] ;  /* 0x00200000da10783b */ /* 0x000e6e0000004200 */
[----:B------:R-:W-:Y:S01]  /*7230*/  HMMA.16816.F32 R88, R4, R10, R88 ;  /* 0x0000000a0458723c */ /* 0x000fe20000001858 */
[----:B------:R-:W2:Y:S01]  /*7240*/  LDSM.16.MT88.4 R8, [R220+0x2000] ;  /* 0x00200000dc08783b */ /* 0x000ea20000004200 */
[----:B------:R-:W-:-:S06]  /*7250*/  IMAD.MOV.U32 R164, RZ, RZ, R99 ;  /* 0x000000ffffa47224 */ /* 0x000fcc00078e0063 */
[C---:B------:R-:W-:Y:S08]  /*7260*/  HMMA.16816.F32 R140, R4.reuse, R12, R208 ;  /* 0x0000000c048c723c */ /* 0x040ff000000018d0 */
[C---:B------:R-:W-:Y:S01]  /*7270*/  HMMA.16816.F32 R96, R4.reuse, R14, R204 ;  /* 0x0000000e0460723c */ /* 0x040fe200000018cc */
[----:B------:R-:W4:Y:S07]  /*7280*/  LDSM.16.MT88.4 R12, [R218+0x5000] ;  /* 0x00500000da0c783b */ /* 0x000f2e0000004200 */
[C---:B-1----:R-:W-:Y:S08]  /*7290*/  HMMA.16816.F32 R132, R4.reuse, R16, R92 ;  /* 0x000000100484723c */ /* 0x042ff0000000185c */
[C---:B--2---:R-:W-:Y:S08]  /*72a0*/  HMMA.16816.F32 R136, R4.reuse, R10, R192 ;  /* 0x0000000a0488723c */ /* 0x044ff000000018c0 */
[----:B------:R-:W-:Y:S01]  /*72b0*/  HMMA.16816.F32 R92, R4, R18, R212 ;  /* 0x00000012045c723c */ /* 0x000fe200000018d4 */
[----:B------:R-:W1:Y:S01]  /*72c0*/  LDSM.16.MT88.4 R16, [R217+0x5000] ;  /* 0x00500000d910783b */ /* 0x000e620000004200 */
[----:B------:R-:W-:-:S06]  /*72d0*/  FADD.FTZ R2, R124, R2 ;  /* 0x000000027c027221 */ /* 0x000fcc0000010000 */
[C---:B------:R-:W-:Y:S01]  /*72e0*/  HMMA.16816.F32 R148, R4.reuse, R8, R200 ;  /* 0x000000080494723c */ /* 0x040fe200000018c8 */
[----:B------:R-:W2:Y:S07]  /*72f0*/  LDSM.16.MT88.4 R8, [R221+0x5000] ;  /* 0x00500000dd08783b */ /* 0x000eae0000004200 */
        /* <DEDUP_REMOVED lines=12> */
[C---:B----4-:R-:W-:Y:S08]  /*73c0*/  HMMA.16816.F32 R120, R4.reuse, R14, R128 ;  /* 0x0000000e0478723c */ /* 0x050ff00000001880 */
[C---:B------:R-:W-:Y:S01]  /*73d0*/  HMMA.16816.F32 R164, R4.reuse, R12, R184 ;  /* 0x0000000c04a4723c */ /* 0x040fe200000018b8 */
[----:B------:R-:W4:Y:S07]  /*73e0*/  LDSM.16.MT88.4 R12, [R217+0x8000] ;  /* 0x00800000d90c783b */ /* 0x000f2e0000004200 */
[C---:B-1----:R-:W-:Y:S08]  /*73f0*/  HMMA.16816.F32 R156, R4.reuse, R16, R196 ;  /* 0x00000010049c723c */ /* 0x042ff000000018c4 */
[C---:B------:R-:W-:Y:S01]  /*7400*/  HMMA.16816.F32 R208, R4.reuse, R18, R188 ;  /* 0x0000001204d0723c */ /* 0x040fe200000018bc */
[----:B------:R-:W1:Y:S07]  /*7410*/  LDSM.16.MT88.4 R16, [R220+0x5000] ;  /* 0x00500000dc10783b */ /* 0x000e6e0000004200 */
[C---:B--2---:R-:W-:Y:S08]  /*7420*/  HMMA.16816.F32 R116, R4.reuse, R8, R116 ;  /* 0x000000080474723c */ /* 0x044ff00000001874 */
[----:B------:R-:W-:Y:S01]  /*7430*/  HMMA.16816.F32 R108, R4, R10, R108 ;  /* 0x0000000a046c723c */ /* 0x000fe2000000186c */
[----:B------:R-:W2:Y:S01]  /*7440*/  LDSM.16.MT88.4 R8, [R218+0x8000] ;  /* 0x00800000da08783b */ /* 0x000ea20000004200 */
[----:B------:R-:W-:Y:S01]  /*7450*/  IMAD.MOV.U32 R3, RZ, RZ, R137 ;  /* 0x000000ffff037224 */ /* 0x000fe200078e0089 */
[----:B------:R-:W-:-:S02]  /*7460*/  MOV R153, R136 ;  /* 0x0000008800997202 */ /* 0x000fc40000000f00 */
[----:B------:R-:W-:Y:S03]  /*7470*/  LDSM.16.MT88.4 R184, [R217+0x2800] ;  /* 0x00280000d9b8783b */ /* 0x000fe60000004200 */
[C---:B----4-:R-:W-:Y:S08]  /*7480*/  HMMA.16816.F32 R100, R4.reuse, R12, R100 ;  /* 0x0000000c0464723c */ /* 0x050ff00000001864 */
[C---:B------:R-:W-:Y:S08]  /*7490*/  HMMA.16816.F32 R12, R4.reuse, R14, R60 ;  /* 0x0000000e040c723c */ /* 0x040ff0000000183c */
[C---:B-1----:R-:W-:Y:S08]  /*74a0*/  HMMA.16816.F32 R112, R4.reuse, R16, R112 ;  /* 0x000000100470723c */ /* 0x042ff00000001870 */
[----:B------:R-:W-:Y:S01]  /*74b0*/  HMMA.16816.F32 R104, R4, R18, R104 ;  /* 0x000000120468723c */ /* 0x000fe20000001868 */
[----:B------:R-:W1:Y:S07]  /*74c0*/  LDSM.16.MT88.4 R16, [R221+0x8000] ;  /* 0x00800000dd10783b */ /* 0x000e6e0000004200 */
[----:B------:R-:W-:Y:S01]  /*74d0*/  MOV R63, R12 ;  /* 0x0000000c003f7202 */ /* 0x000fe20000000f00 */
[----:B------:R-:W-:Y:S01]  /*74e0*/  IMAD.MOV.U32 R62, RZ, RZ, R13 ;  /* 0x000000ffff3e7224 */ /* 0x000fe200078e000d */
[----:B------:R-:W-:Y:S01]  /*74f0*/  MOV R61, R14 ;  /* 0x0000000e003d7202 */ /* 0x000fe20000000f00 */
[----:B------:R-:W-:-:S02]  /*7500*/  IMAD.MOV.U32 R60, RZ, RZ, R15 ;  /* 0x000000ffff3c7224 */ /* 0x000fc400078e000f */
[----:B------:R-:W4:Y:S01]  /*7510*/  LDSM.16.MT88.4 R12, [R220+0x8000] ;  /* 0x00800000dc0c783b */ /* 0x000f220000004200 */
[C---:B--2---:R-:W-:Y:S08]  /*7520*/  HMMA.16816.F32 R212, R4.reuse, R8, R48 ;  /* 0x0000000804d4723c */ /* 0x044ff00000001830 */
[----:B------:R-:W-:Y:S01]  /*7530*/  HMMA.16816.F32 R204, R4, R10, R36 ;  /* 0x0000000a04cc723c */ /* 0x000fe20000001824 */
[----:B------:R-:W2:Y:S01]  /*7540*/  LDSM.16.MT88.4 R8, [R217+0xb000] ;  /* 0x00b00000d908783b */ /* 0x000ea20000004200 */
[----:B------:R-:W-:Y:S01]  /*7550*/  MOV R131, R100 ;  /* 0x0000006400837202 */ /* 0x000fe20000000f00 */
[----:B------:R-:W-:Y:S01]  /*7560*/  IMAD.MOV.U32 R130, RZ, RZ, R101 ;  /* 0x000000ffff827224 */ /* 0x000fe200078e0065 */
[----:B------:R-:W-:Y:S01]  /*7570*/  MOV R129, R102 ;  /* 0x0000006600817202 */ /* 0x000fe20000000f00 */
[----:B------:R-:W-:-:S03]  /*7580*/  IMAD.MOV.U32 R128, RZ, RZ, R103 ;  /* 0x000000ffff807224 */ /* 0x000fc600078e0067 */
[C---:B-1----:R-:W-:Y:S08]  /*7590*/  HMMA.16816.F32 R84, R4.reuse, R16, R84 ;  /* 0x000000100454723c */ /* 0x042ff00000001854 */
[C---:B------:R-:W-:Y:S01]  /*75a0*/  HMMA.16816.F32 R100, R4.reuse, R18, R76 ;  /* 0x000000120464723c */ /* 0x040fe2000000184c */
[----:B------:R-:W1:Y:S07]  /*75b0*/  LDSM.16.MT88.4 R16, [R218+0xb000] ;  /* 0x00b00000da10783b */ /* 0x000e6e0000004200 */
[C---:B----4-:R-:W-:Y:S08]  /*75c0*/  HMMA.16816.F32 R48, R4.reuse, R12, R68 ;  /* 0x0000000c0430723c */ /* 0x050ff00000001844 */
[----:B------:R-:W-:Y:S01]  /*75d0*/  HMMA.16816.F32 R36, R4, R14, R56 ;  /* 0x0000000e0424723c */ /* 0x000fe20000001838 */
[----:B------:R-:W4:Y:S01]  /*75e0*/  LDSM.16.MT88.4 R12, [R221+0xb000] ;  /* 0x00b00000dd0c783b */ /* 0x000f220000004200 */
[----:B------:R-:W-:-:S06]  /*75f0*/  MOV R70, R146 ;  /* 0x0000009200467202 */ /* 0x000fcc0000000f00 */
[C---:B--2---:R-:W-:Y:S08]  /*7600*/  HMMA.16816.F32 R44, R4.reuse, R8, R44 ;  /* 0x00000008042c723c */ /* 0x044ff0000000182c */
[----:B------:R-:W-:Y:S01]  /*7610*/  HMMA.16816.F32 R192, R4, R10, R32 ;  /* 0x0000000a04c0723c */ /* 0x000fe20000001820 */
[----:B------:R-:W2:Y:S01]  /*7620*/  LDSM.16.MT88.4 R8, [R220+0xb000] ;  /* 0x00b00000dc08783b */ /* 0x000ea20000004200 */
[----:B------:R-:W-:Y:S01]  /*7630*/  MOV R76, R138 ;  /* 0x0000008a004c7202 */ /* 0x000fe20000000f00 */
[----:B------:R-:W-:-:S02]  /*7640*/  IMAD.MOV.U32 R71, RZ, RZ, R147 ;  /* 0x000000ffff477224 */ /* 0x000fc400078e0093 */
[----:B------:R-:W-:Y:S02]  /*7650*/  FADD.FTZ R0, R70, R0 ;  /* 0x0000000046007221 */ /* 0x000fe40000010000 */
[----:B------:R-:W-:Y:S01]  /*7660*/  FADD.FTZ R3, R3, R2 ;  /* 0x0000000203037221 */ /* 0x000fe20000010000 */
[----:B------:R-:W-:Y:S01]  /*7670*/  MOV R78, R144 ;  /* 0x00000090004e7202 */ /* 0x000fe20000000f00 */
[----:B------:R-:W-:Y:S02]  /*7680*/  IMAD.MOV.U32 R77, RZ, RZ, R139 ;  /* 0x000000ffff4d7224 */ /* 0x000fe400078e008b */
[----:B------:R-:W-:Y:S01]  /*7690*/  IMAD.MOV.U32 R79, RZ, RZ, R145 ;  /* 0x000000ffff4f7224 */ /* 0x000fe200078e0091 */
[----:B-1----:R-:W-:Y:S01]  /*76a0*/  HMMA.16816.F32 R188, R4, R18, R72 ;  /* 0x0000001204bc723c */ /* 0x002fe20000001848 */
[----:B------:R-:W-:Y:S01]  /*76b0*/  FADD.FTZ R0, R71, R0 ;  /* 0x0000000047007221 */ /* 0x000fe20000010000 */
[----:B------:R-:W-:Y:S01]  /*76c0*/  LDSM.16.MT88.4 R144, [R221+0x2800] ;  /* 0x00280000dd90783b */ /* 0x000fe20000004200 */
[----:B------:R-:W-:-:S02]  /*76d0*/  FADD.FTZ R3, R76, R3 ;  /* 0x000000034c037221 */ /* 0x000fc40000010000 */
[----:B------:R-:W-:-:S03]  /*76e0*/  FADD.FTZ R2, R77, R0 ;  /* 0x000000004d027221 */ /* 0x000fc60000010000 */
[C---:B------:R-:W-:Y:S01]  /*76f0*/  HMMA.16816.F32 R200, R4.reuse, R16, R80 ;  /* 0x0000001004c8723c */ /* 0x040fe20000001850 */
[----:B------:R-:W-:Y:S01]  /*7700*/  FADD.FTZ R0, R78, R3 ;  /* 0x000000034e007221 */ /* 0x000fe20000010000 */
[----:B------:R-:W-:Y:S01]  /*7710*/  MOV R74, R126 ;  /* 0x0000007e004a7202 */ /* 0x000fe20000000f00 */
[----:B------:R-:W-:Y:S01]  /*7720*/  IMAD.MOV.U32 R73, RZ, RZ, R127 ;  /* 0x000000ffff497224 */ /* 0x000fe200078e007f */
[----:B------:R-:W-:Y:S01]  /*7730*/  MOV R72, R152 ;  /* 0x0000009800487202 */ /* 0x000fe20000000f00 */
[----:B------:R-:W-:Y:S01]  /*7740*/  FADD.FTZ R2, R79, R2 ;  /* 0x000000024f027221 */ /* 0x000fe20000010000 */
[----:B------:R-:W-:Y:S01]  /*7750*/  MOV R126, R154 ;  /* 0x0000009a007e7202 */ /* 0x000fe20000000f00 */
[----:B------:R-:W-:Y:S01]  /*7760*/  FADD.FTZ R3, R153, R0 ;  /* 0x0000000099037221 */ /* 0x000fe20000010000 */
[----:B------:R-:W-:Y:S01]  /*7770*/  MOV R76, R63 ;  /* 0x0000003f004c7202 */ /* 0x000fe20000000f00 */
[----:B------:R-:W-:Y:S01]  /*7780*/  IMAD.MOV.U32 R127, RZ, RZ, R155 ;  /* 0x000000ffff7f7224 */ /* 0x000fe200078e009b */
[----:B------:R-:W-:Y:S01]  /*7790*/  MOV R78, R61 ;  /* 0x0000003d004e7202 */ /* 0x000fe20000000f00 */
[----:B------:R-:W-:Y:S01]  /*77a0*/  IMAD.MOV.U32 R77, RZ, RZ, R62 ;  /* 0x000000ffff4d7224 */ /* 0x000fe200078e003e */
[----:B------:R-:W1:Y:S01]  /*77b0*/  LDSM.16.MT88.4 R152, [R220+0x2800] ;  /* 0x00280000dc98783b */ /* 0x000e620000004200 */
[----:B------:R-:W-:Y:S01]  /*77c0*/  IMAD.MOV.U32 R79, RZ, RZ, R60 ;  /* 0x000000ffff4f7224 */ /* 0x000fe200078e003c */
[C---:B----4-:R-:W-:Y:S01]  /*77d0*/  HMMA.16816.F32 R32, R4.reuse, R12, R64 ;  /* 0x0000000c0420723c */ /* 0x050fe20000001840 */
[----:B------:R-:W-:Y:S01]  /*77e0*/  MOV R60, R168 ;  /* 0x000000a8003c7202 */ /* 0x000fe20000000f00 */
[----:B------:R-:W-:Y:S01]  /*77f0*/  IMAD.MOV.U32 R61, RZ, RZ, R169 ;  /* 0x000000ffff3d7224 */ /* 0x000fe200078e00a9 */
[----:B------:R-:W-:Y:S01]  /*7800*/  MOV R62, R170 ;  /* 0x000000aa003e7202 */ /* 0x000fe20000000f00 */
[----:B------:R-:W-:Y:S01]  /*7810*/  IMAD.MOV.U32 R63, RZ, RZ, R171 ;  /* 0x000000ffff3f7224 */ /* 0x000fe200078e00ab */
[----:B------:R-:W-:Y:S04]  /*7820*/  LDSM.16.MT88.4 R64, [R220+0x5800] ;  /* 0x00580000dc40783b */ /* 0x000fe80000004200 */
[----:B------:R-:W4:Y:S01]  /*7830*/  LDSM.16.MT88.4 R168, [R218+0x5800] ;  /* 0x00580000daa8783b */ /* 0x000f220000004200 */
[----:B------:R3:W-:Y:S01]  /*7840*/  MUFU.EX2 R12, R24 ;  /* 0x00000018000c7308 */ /* 0x0007e20000000800 */
[----:B------:R-:W-:Y:S01]  /*7850*/  IMAD.MOV.U32 R83, RZ, RZ, R163 ;  /* 0x000000ffff537224 */ /* 0x000fe200078e00a3 */
[C---:B------:R-:W-:Y:S01]  /*7860*/  HMMA.16816.F32 R196, R4.reuse, R14, R52 ;  /* 0x0000000e04c4723c */ /* 0x040fe20000001834 */
[----:B------:R-:W-:Y:S01]  /*7870*/  IMAD.MOV.U32 R81, RZ, RZ, R161 ;  /* 0x000000ffff517224 */ /* 0x000fe200078e00a1 */
[----:B------:R-:W-:Y:S01]  /*7880*/  MOV R82, R162 ;  /* 0x000000a200527202 */ /* 0x000fe20000000f00 */
[----:B------:R-:W-:Y:S01]  /*7890*/  IMAD.MOV.U32 R75, RZ, RZ, R124 ;  /* 0x000000ffff4b7224 */ /* 0x000fe200078e007c */
[----:B------:R-:W-:Y:S01]  /*78a0*/  MOV R68, R131 ;  /* 0x0000008300447202 */ /* 0x000fe20000000f00 */
[----:B------:R-:W-:Y:S01]  /*78b0*/  IMAD.MOV.U32 R69, RZ, RZ, R130 ;  /* 0x000000ffff457224 */ /* 0x000fe200078e0082 */
[----:B------:R-:W1:Y:S01]  /*78c0*/  MUFU.EX2 R13, R23 ;  /* 0x00000017000d7308 */ /* 0x000e620000000800 */
[----:B------:R-:W-:Y:S01]  /*78d0*/  LDSM.16.MT88.4 R56, [R221+0x5800] ;  /* 0x00580000dd38783b */ /* 0x000fe20000004200 */
[C---:B--2---:R-:W-:Y:S08]  /*78e0*/  HMMA.16816.F32 R40, R4.reuse, R8, R40 ;  /* 0x000000080428723c */ /* 0x044ff00000001828 */
[----:B------:R-:W-:Y:S01]  /*78f0*/  HMMA.16816.F32 R28, R4, R10, R28 ;  /* 0x0000000a041c723c */ /* 0x000fe2000000181c */
[----:B---3--:R-:W-:Y:S01]  /*7900*/  MOV R24, R61 ;  /* 0x0000003d00187202 */ /* 0x008fe20000000f00 */
[----:B------:R2:W-:Y:S01]  /*7910*/  MUFU.EX2 R10, R26 ;  /* 0x0000001a000a7308 */ /* 0x0005e20000000800 */
[----:B------:R-:W-:Y:S01]  /*7920*/  MOV R124, R160 ;  /* 0x000000a0007c7202 */ /* 0x000fe20000000f00 */
[----:B------:R-:W-:Y:S01]  /*7930*/  IMAD.MOV.U32 R71, RZ, RZ, R128 ;  /* 0x000000ffff477224 */ /* 0x000fe200078e0080 */
[----:B------:R-:W-:Y:S01]  /*7940*/  MOV R70, R129 ;  /* 0x0000008100467202 */ /* 0x000fe20000000f00 */
[----:B------:R-:W-:Y:S01]  /*7950*/  FADD.FTZ R0, R24, R2 ;  /* 0x0000000218007221 */ /* 0x000fe20000010000 */
[----:B------:R-:W-:Y:S01]  /*7960*/  MOV R5, R83 ;  /* 0x0000005300057202 */ /* 0x000fe20000000f00 */
[----:B------:R-:W-:Y:S01]  /*7970*/  IMAD.MOV.U32 R14, RZ, RZ, R62 ;  /* 0x000000ffff0e7224 */ /* 0x000fe200078e003e */
[----:B------:R-:W3:Y:S01]  /*7980*/  LDSM.16.MT88.4 R136, [R218+0x2800] ;  /* 0x00280000da88783b */ /* 0x000ee20000004200 */
[----:B------:R4:W3:Y:S01]  /*7990*/  MUFU.EX2 R11, R25 ;  /* 0x00000019000b7308 */ /* 0x0008e20000000800 */
[----:B------:R-:W-:Y:S01]  /*79a0*/  MOV R4, R81 ;  /* 0x0000005100047202 */ /* 0x000fe20000000f00 */
[----:B------:R-:W-:Y:S01]  /*79b0*/  FADD.FTZ R5, R5, R0 ;  /* 0x0000000005057221 */ /* 0x000fe20000010000 */
[----:B-1----:R-:W-:Y:S01]  /*79c0*/  F2FP.PACK_AB R130, R13, R12 ;  /* 0x0000000c0d82723e */ /* 0x002fe200000000ff */
[----:B------:R-:W-:Y:S04]  /*79d0*/  LDSM.16.MT88.4 R160, [R217+0x5800] ;  /* 0x00580000d9a0783b */ /* 0x000fe80000004200 */
[----:B------:R-:W-:Y:S01]  /*79e0*/  MUFU.EX2 R6, R22 ;  /* 0x0000001600067308 */ /* 0x000fe20000000800 */
[----:B--2---:R-:W-:Y:S01]  /*79f0*/  IMAD.MOV.U32 R26, RZ, RZ, R82 ;  /* 0x000000ffff1a7224 */ /* 0x004fe200078e0052 */
[----:B------:R-:W-:Y:S01]  /*7a00*/  MOV R15, R63 ;  /* 0x0000003f000f7202 */ /* 0x000fe20000000f00 */
[----:B------:R-:W-:Y:S04]  /*7a10*/  LDSM.16.MT88.4 R80, [R218+0x8800] ;  /* 0x00880000da50783b */ /* 0x000fe80000004200 */
[----:B------:R-:W-:Y:S01]  /*7a20*/  LDSM.16.MT88.4 R16, [R220+0xb800] ;  /* 0x00b80000dc10783b */ /* 0x000fe20000004200 */
[----:B------:R-:W1:Y:S01]  /*7a30*/  MUFU.EX2 R8, R21 ;  /* 0x0000001500087308 */ /* 0x000e620000000800 */
[----:B----4-:R-:W-:-:S07]  /*7a40*/  IMAD.MOV.U32 R25, RZ, RZ, R60 ;  /* 0x000000ffff197224 */ /* 0x010fce00078e003c */
[----:B------:R-:W-:Y:S01]  /*7a50*/  MUFU.EX2 R9, R20 ;  /* 0x0000001400097308 */ /* 0x000fe20000000800 */
[----:B------:R-:W-:-:S07]  /*7a60*/  FADD.FTZ R3, R25, R3 ;  /* 0x0000000319037221 */ /* 0x000fce0000010000 */
[----:B------:R-:W2:Y:S01]  /*7a70*/  MUFU.EX2 R7, R27 ;  /* 0x0000001b00077308 */ /* 0x000ea20000000800 */
[----:B------:R-:W-:-:S04]  /*7a80*/  @P2 IMAD.HI.U32 R2, R26, c[0x0][0x2c8], RZ ;  /* 0x0000b2001a022a27 */ /* 0x000fc800078e00ff */
[----:B------:R-:W-:Y:S02]  /*7a90*/  FADD.FTZ R4, R4, R3 ;  /* 0x0000000304047221 */ /* 0x000fe40000010000 */
[----:B------:R-:W-:Y:S02]  /*7aa0*/  FADD.FTZ R3, R124, R5 ;  /* 0x000000057c037221 */ /* 0x000fe40000010000 */
[----:B------:R-:W-:Y:S01]  /*7ab0*/  IMAD.MOV.U32 R0, RZ, RZ, R26 ;  /* 0x000000ffff007224 */ /* 0x000fe200078e001a */
[----:B------:R-:W-:Y:S01]  /*7ac0*/  @P2 SHF.R.U32.HI R0, RZ, c[0x0][0x2cc], R2 ;  /* 0x0000b300ff002a19 */ /* 0x000fe20000011602 */
[----:B------:R-:W-:Y:S01]  /*7ad0*/  FADD.FTZ R3, R126, R3 ;  /* 0x000000037e037221 */ /* 0x000fe20000010000 */
[----:B---3--:R-:W-:Y:S01]  /*7ae0*/  F2FP.PACK_AB R128, R11, R10 ;  /* 0x0000000a0b80723e */ /* 0x008fe200000000ff */
[----:B------:R-:W-:Y:S01]  /*7af0*/  FADD.FTZ R2, R127, R4 ;  /* 0x000000047f027221 */ /* 0x000fe20000010000 */
[----:B-1----:R-:W-:Y:S02]  /*7b00*/  F2FP.PACK_AB R129, R8, R6 ;  /* 0x000000060881723e */ /* 0x002fe400000000ff */
[----:B--2---:R-:W-:-:S02]  /*7b10*/  F2FP.PACK_AB R131, R7, R9 ;  /* 0x000000090783723e */ /* 0x004fc400000000ff */
[----:B------:R-:W-:Y:S01]  /*7b20*/  MOV R4, c[0x0][0x168] ;  /* 0x00005a0000047a02 */ /* 0x000fe20000000f00 */
[----:B------:R-:W-:Y:S02]  /*7b30*/  FADD.FTZ R3, R174, R3 ;  /* 0x00000003ae037221 */ /* 0x000fe40000010000 */
[----:B------:R-:W-:Y:S01]  /*7b40*/  FADD.FTZ R2, R125, R2 ;  /* 0x000000027d027221 */ /* 0x000fe20000010000 */
[----:B------:R-:W-:Y:S01]  /*7b50*/  IADD3 R0, R0, c[0x0][0x1d0], -R4 ;  /* 0x0000740000007a10 */ /* 0x000fe20007ffe804 */
[----:B------:R-:W-:Y:S01]  /*7b60*/  FADD.FTZ R3, R175, R3 ;  /* 0x00000003af037221 */ /* 0x000fe20000010000 */
[----:B------:R-:W-:Y:S01]  /*7b70*/  HMMA.16816.F32 R180, R128, R184, R180 ;  /* 0x000000b880b4723c */ /* 0x000fe200000018b4 */
[----:B------:R-:W-:Y:S02]  /*7b80*/  FADD.FTZ R2, R176, R2 ;  /* 0x00000002b0027221 */ /* 0x000fe40000010000 */
[----:B------:R-:W-:-:S05]  /*7b90*/  IMAD.HI R4, R0, 0x2aaaaaab, RZ ;  /* 0x2aaaaaab00047827 */ /* 0x000fca00078e02ff */
[----:B------:R-:W-:Y:S01]  /*7ba0*/  HMMA.16816.F32 R148, R128, R152, R148 ;  /* 0x000000988094723c */ /* 0x000fe20000001894 */
[----:B------:R-:W-:Y:S02]  /*7bb0*/  FADD.FTZ R0, R179, R3 ;  /* 0x00000003b3007221 */ /* 0x000fe40000010000 */
[----:B------:R-:W-:-:S05]  /*7bc0*/  FADD.FTZ R2, R177, R2 ;  /* 0x00000002b1027221 */ /* 0x000fca0000010000 */
[----:B------:R-:W-:Y:S01]  /*7bd0*/  HMMA.16816.F32 R184, R128, R186, R88 ;  /* 0x000000ba80b8723c */ /* 0x000fe20000001858 */
[----:B------:R-:W-:Y:S01]  /*7be0*/  LDSM.16.MT88.4 R88, [R221+0x8800] ;  /* 0x00880000dd58783b */ /* 0x000fe20000004200 */
[----:B------:R-:W-:-:S06]  /*7bf0*/  FADD.FTZ R0, R178, R0 ;  /* 0x00000000b2007221 */ /* 0x000fcc0000010000 */
[----:B------:R-:W-:Y:S01]  /*7c00*/  HMMA.16816.F32 R152, R128, R154, R72 ;  /* 0x0000009a8098723c */ /* 0x000fe20000001848 */
[----:B------:R-:W1:Y:S01]  /*7c10*/  LDSM.16.MT88.4 R72, [R217+0x8800] ;  /* 0x00880000d948783b */ /* 0x000e620000004200 */
[----:B------:R-:W-:-:S06]  /*7c20*/  FADD.FTZ R2, R252, R2 ;  /* 0x00000002fc027221 */ /* 0x000fcc0000010000 */
[C---:B------:R-:W-:Y:S08]  /*7c30*/  HMMA.16816.F32 R140, R128.reuse, R144, R140 ;  /* 0x00000090808c723c */ /* 0x040ff0000000188c */
[C---:B------:R-:W-:Y:S08]  /*7c40*/  HMMA.16816.F32 R164, R128.reuse, R168, R164 ;  /* 0x000000a880a4723c */ /* 0x040ff000000018a4 */
[C---:B------:R-:W-:Y:S01]  /*7c50*/  HMMA.16816.F32 R60, R128.reuse, R64, R112 ;  /* 0x00000040803c723c */ /* 0x040fe20000001870 */
[----:B------:R-:W-:Y:S07]  /*7c60*/  LDSM.16.MT88.4 R112, [R218+0xb800] ;  /* 0x00b80000da70783b */ /* 0x000fee0000004200 */
[C---:B------:R-:W-:Y:S01]  /*7c70*/  HMMA.16816.F32 R144, R128.reuse, R146, R96 ;  /* 0x000000928090723c */ /* 0x040fe20000001860 */
[----:B------:R-:W2:Y:S07]  /*7c80*/  LDSM.16.MT88.4 R96, [R220+0x8800] ;  /* 0x00880000dc60783b */ /* 0x000eae0000004200 */
[C---:B------:R-:W-:Y:S01]  /*7c90*/  HMMA.16816.F32 R168, R128.reuse, R170, R120 ;  /* 0x000000aa80a8723c */ /* 0x040fe20000001878 */
[----:B------:R-:W-:Y:S07]  /*7ca0*/  LDSM.16.MT88.4 R120, [R221+0xb800] ;  /* 0x00b80000dd78783b */ /* 0x000fee0000004200 */
[----:B------:R-:W-:Y:S01]  /*7cb0*/  HMMA.16816.F32 R64, R128, R66, R104 ;  /* 0x000000428040723c */ /* 0x000fe20000001868 */
[----:B------:R-:W3:Y:S01]  /*7cc0*/  LDSM.16.MT88.4 R104, [R217+0xb800] ;  /* 0x00b80000d968783b */ /* 0x000ee20000004200 */
[----:B------:R-:W-:-:S02]  /*7cd0*/  FADD.FTZ R0, R6, R0 ;  /* 0x0000000006007221 */ /* 0x000fc40000010000 */
[----:B------:R-:W-:Y:S01]  /*7ce0*/  FADD.FTZ R2, R10, R2 ;  /* 0x000000020a027221 */ /* 0x000fe20000010000 */
[----:B------:R-:W-:Y:S01]  /*7cf0*/  SHF.R.U32.HI R3, RZ, 0x1f, R4 ;  /* 0x0000001fff037819 */ /* 0x000fe20000011604 */
[----:B------:R-:W-:Y:S02]  /*7d00*/  FADD.FTZ R0, R8, R0 ;  /* 0x0000000008007221 */ /* 0x000fe40000010000 */
[----:B------:R-:W-:Y:S01]  /*7d10*/  FADD.FTZ R2, R11, R2 ;  /* 0x000000020b027221 */ /* 0x000fe20000010000 */
[----:B------:R-:W-:Y:S01]  /*7d20*/  LEA.HI.SX32 R3, R4, R3, 0x1c ;  /* 0x0000000304037211 */ /* 0x000fe200078fe2ff */
[----:B------:R-:W-:Y:S02]  /*7d30*/  FADD.FTZ R0, R9, R0 ;  /* 0x0000000009007221 */ /* 0x000fe40000010000 */
[----:B------:R-:W-:Y:S01]  /*7d40*/  FADD.FTZ R2, R12, R2 ;  /* 0x000000020c027221 */ /* 0x000fe20000010000 */
[----:B------:R-:W-:Y:S01]  /*7d50*/  IMNMX R3, R15, R3, !PT ;  /* 0x000000030f037217 */ /* 0x000fe20007800200 */
[----:B------:R-:W-:-:S02]  /*7d60*/  FADD.FTZ R0, R7, R0 ;  /* 0x0000000007007221 */ /* 0x000fc40000010000 */
[----:B------:R-:W-:Y:S02]  /*7d70*/  FADD.FTZ R2, R13, R2 ;  /* 0x000000020d027221 */ /* 0x000fe40000010000 */
[----:B------:R4:W-:Y:S01]  /*7d80*/  STL [R1+0x10], R3 ;  /* 0x0000100301007387 */ /* 0x0009e20000100800 */
[----:B------:R-:W-:-:S03]  /*7d90*/  IADD3 R252, R14, -0x2, RZ ;  /* 0xfffffffe0efc7810 */ /* 0x000fc60007ffe0ff */
[----:B------:R4:W-:Y:S04]  /*7da0*/  STL [R1+0x8], R0 ;  /* 0x0000080001007387 */ /* 0x0009e80000100800 */
[----:B------:R4:W-:Y:S01]  /*7db0*/  STL [R1+0x4], R2 ;  /* 0x0000040201007387 */ /* 0x0009e20000100800 */
[----:B------:R-:W-:Y:S01]  /*7dc0*/  ISETP.GE.AND P0, PT, R252, R3, PT ;  /* 0x00000003fc00720c */ /* 0x000fe20003f06270 */
[C---:B------:R-:W-:Y:S08]  /*7dd0*/  HMMA.16816.F32 R132, R128.reuse, R136, R132 ;  /* 0x000000888084723c */ /* 0x040ff00000001884 */
[C---:B------:R-:W-:Y:S08]  /*7de0*/  HMMA.16816.F32 R52, R128.reuse, R56, R116 ;  /* 0x000000388034723c */ /* 0x040ff00000001874 */
[C---:B-1----:R-:W-:Y:S08]  /*7df0*/  HMMA.16816.F32 R68, R128.reuse, R72, R68 ;  /* 0x000000488044723c */ /* 0x042ff00000001844 */
[C---:B------:R-:W-:Y:S08]  /*7e00*/  HMMA.16816.F32 R84, R128.reuse, R88, R84 ;  /* 0x000000588054723c */ /* 0x040ff00000001854 */
[C---:B------:R-:W-:Y:S08]  /*7e10*/  HMMA.16816.F32 R136, R128.reuse, R138, R92 ;  /* 0x0000008a8088723c */ /* 0x040ff0000000185c */
[C---:B------:R-:W-:Y:S08]  /*7e20*/  HMMA.16816.F32 R56, R128.reuse, R58, R108 ;  /* 0x0000003a8038723c */ /* 0x040ff0000000186c */
[C---:B------:R-:W-:Y:S08]  /*7e30*/  HMMA.16816.F32 R72, R128.reuse, R74, R76 ;  /* 0x0000004a8048723c */ /* 0x040ff0000000184c */
[C---:B------:R-:W-:Y:S08]  /*7e40*/  HMMA.16816.F32 R88, R128.reuse, R90, R100 ;  /* 0x0000005a8058723c */ /* 0x040ff00000001864 */
[C---:B------:R-:W-:Y:S08]  /*7e50*/  HMMA.16816.F32 R156, R128.reuse, R160, R156 ;  /* 0x000000a0809c723c */ /* 0x040ff0000000189c */
[C---:B------:R-:W-:Y:S08]  /*7e60*/  HMMA.16816.F32 R76, R128.reuse, R80, R212 ;  /* 0x00000050804c723c */ /* 0x040ff000000018d4 */
[C---:B--2---:R-:W-:Y:S08]  /*7e70*/  HMMA.16816.F32 R92, R128.reuse, R96, R48 ;  /* 0x00000060805c723c */ /* 0x044ff00000001830 */
        /* <DEDUP_REMOVED lines=12> */
[----:B----4-:R-:W2:Y:S01]  /*7f40*/  LDL R15, [R1+0x1c] ;  /* 0x00001c00010f7983 */ /* 0x010ea20000100800 */
[----:B------:R-:W-:-:S02]  /*7f50*/  MOV R176, R172 ;  /* 0x000000ac00b07202 */ /* 0x000fc40000000f00 */
[----:B------:R-:W-:Y:S02]  /*7f60*/  MOV R175, R173 ;  /* 0x000000ad00af7202 */ /* 0x000fe40000000f00 */
[----:B------:R-:W-:Y:S01]  /*7f70*/  MOV R201, R252 ;  /* 0x000000fc00c97202 */ /* 0x000fe20000000f00 */
[----:B--2---:R-:W-:-:S05]  /*7f80*/  @P2 IMAD.HI.U32 R0, R15, c[0x0][0x2c8], RZ ;  /* 0x0000b2000f002a27 */ /* 0x004fca00078e00ff */
[----:B------:R-:W-:-:S05]  /*7f90*/  @P2 SHF.R.U32.HI R0, RZ, c[0x0][0x2cc], R0 ;  /* 0x0000b300ff002a19 */ /* 0x000fca0000011600 */
[----:B------:R1:W-:Y:S02]  /*7fa0*/  @P2 STL [R1+0x14], R0 ;  /* 0x0000140001002387 */ /* 0x0003e40000100800 */
.L_x_2140:
[----:B------:R-:W-:Y:S04]  /*7fb0*/  DEPBAR.LE SB0, 0x0 ;  /* 0x000080000000791a */ /* 0x000fe80000000000 */
[----:B------:R-:W-:Y:S01]  /*7fc0*/  WARPSYNC 0xffffffff ;  /* 0xffffffff00007948 */ /* 0x000fe20003800000 */
[----:B------:R-:W-:Y:S01]  /*7fd0*/  BAR.SYNC.DEFER_BLOCKING 0x0 ;  /* 0x0000000000007b1d */ /* 0x000fe20000010000 */
[----:B------:R-:W-:Y:S05]  /*7fe0*/  MOV R196, c[0x0][0x2c4] ;  /* 0x0000b10000c47a02 */ /* 0x000fea0000000f00 */
[----:B-----5:R-:W-:Y:S06]  /*7ff0*/  LDSM.16.M88.4 R48, [R223] ;  /* 0x00000000df30783b */ /* 0x020fec0000000200 */
[----:B------:R-:W2:Y:S06]  /*8000*/  LDSM.16.M88.4 R8, [R216] ;  /* 0x00000000d808783b */ /* 0x000eac0000000200 */
[----:B------:R-:W3:Y:S06]  /*8010*/  LDSM.16.M88.4 R16, [R216+0x800] ;  /* 0x00080000d810783b */ /* 0x000eec0000000200 */
[----:B------:R-:W4:Y:S06]  /*8020*/  LDL R252, [R1+0xc] ;  /* 0x00000c0001fc7983 */ /* 0x000f2c0000100800 */
[----:B------:R-:W1:Y:S06]  /*8030*/  LDSM.16.M88.4 R24, [R216+0x1000] ;  /* 0x00100000d818783b */ /* 0x000e6c0000000200 */
[----:B------:R-:W4:Y:S06]  /*8040*/  LDL R174, [R1+0x38] ;  /* 0x0000380001ae7983 */ /* 0x000f2c0000100800 */
[----:B------:R-:W4:Y:S06]  /*8050*/  LDL.64 R172, [R1+0x30] ;  /* 0x0000300001ac7983 */ /* 0x000f2c0000100a00 */
[----:B------:R-:W1:Y:S01]  /*8060*/  LDSM.16.M88.4 R32, [R216+0x1800] ;  /* 0x00180000d820783b */ /* 0x000e620000000200 */
[C---:B--2---:R-:W-:Y:S05]  /*8070*/  HMMA.16816.F32 R4, R48.reuse, R8, RZ ;  /* 0x000000083004723c */ /* 0x044fea00000018ff */
[----:B------:R2:W-:Y:S03]  /*8080*/  STL [R1+0x98], R220 ;  /* 0x000098dc01007387 */ /* 0x0005e60000100800 */
[C---:B------:R-:W-:Y:S03]  /*8090*/  HMMA.16816.F32 R8, R48.reuse, R10, RZ ;  /* 0x0000000a3008723c */ /* 0x040fe600000018ff */
[----:B------:R-:W1:Y:S06]  /*80a0*/  LDSM.16.M88.4 R40, [R216+0x2000] ;  /* 0x00200000d828783b */ /* 0x000e6c0000000200 */
[----:B------:R-:W1:Y:S01]  /*80b0*/  LDSM.16.M88.4 R188, [R216+0x2800] ;  /* 0x00280000d8bc783b */ /* 0x000e620000000200 */
[C---:B---3--:R-:W-:Y:S05]  /*80c0*/  HMMA.16816.F32 R12, R48.reuse, R16, RZ ;  /* 0x00000010300c723c */ /* 0x048fea00000018ff */
[----:B------:R-:W-:Y:S03]  /*80d0*/  LDSM.16.M88.4 R192, [R227] ;  /* 0x00000000e3c0783b */ /* 0x000fe60000000200 */
[C---:B------:R-:W-:Y:S03]  /*80e0*/  HMMA.16816.F32 R16, R48.reuse, R18, RZ ;  /* 0x000000123010723c */ /* 0x040fe600000018ff */
[----:B--2---:R-:W2:Y:S05]  /*80f0*/  LDL R220, [R1] ;  /* 0x0000000001dc7983 */ /* 0x004eaa0000100800 */
[C---:B-1----:R-:W-:Y:S01]  /*8100*/  HMMA.16816.F32 R20, R48.reuse, R24, RZ ;  /* 0x000000183014723c */ /* 0x042fe200000018ff */
[----:B------:R-:W3:Y:S07]  /*8110*/  LDL R177, [R1+0x14] ;  /* 0x0000140001b17983 */ /* 0x000eee0000100800 */
        /* <DEDUP_REMOVED lines=16> */
[----:B------:R-:W1:Y:S02]  /*8220*/  LDSM.16.M88.4 R192, [R248] ;  /* 0x00000000f8c0783b */ /* 0x000e640000000200 */
[----:B----4-:R-:W-:Y:S05]  /*8230*/  ISETP.GT.AND P0, PT, R252, R201, PT ;  /* 0x000000c9fc00720c */ /* 0x010fea0003f04270 */
[C---:B-1----:R-:W-:Y:S08]  /*8240*/  HMMA.16816.F32 R28, R188.reuse, R192, R28 ;  /* 0x000000c0bc1c723c */ /* 0x042ff0000000181c */
[C---:B------:R-:W-:Y:S01]  /*8250*/  HMMA.16816.F32 R32, R188.reuse, R194, R32 ;  /* 0x000000c2bc20723c */ /* 0x040fe20000001820 */
[----:B------:R-:W1:Y:S03]  /*8260*/  LDSM.16.M88.4 R192, [R247] ;  /* 0x00000000f7c0783b */ /* 0x000e660000000200 */
[----:B------:R-:W-:Y:S01]  /*8270*/  @!P0 SHF.R.S32.HI R0, RZ, 0x1f, R201 ;  /* 0x0000001fff008819 */ /* 0x000fe200000114c9 */
[C---:B------:R-:W-:Y:S01]  /*8280*/  @!P0 IMAD.WIDE.U32 R2, R201.reuse, c[0x0][0x208], RZ ;  /* 0x00008200c9028a25 */ /* 0x040fe200078e00ff */
[----:B------:R-:W-:Y:S02]  /*8290*/  @!P0 MOV R179, R174 ;  /* 0x000000ae00b38202 */ /* 0x000fe40000000f00 */
[----:B------:R-:W4:Y:S01]  /*82a0*/  LDL R174, [R1+0x18] ;  /* 0x0000180001ae7983 */ /* 0x000f220000100800 */
[----:B------:R-:W-:Y:S03]  /*82b0*/  @!P0 IMAD R0, R0, c[0x0][0x208], RZ ;  /* 0x0000820000008a24 */ /* 0x000fe600078e02ff */
[----:B------:R-:W-:Y:S02]  /*82c0*/  @!P0 IMAD.MOV.U32 R178, RZ, RZ, R172 ;  /* 0x000000ffffb28224 */ /* 0x000fe400078e00ac */
[----:B------:R-:W-:Y:S02]  /*82d0*/  @!P0 IMAD R0, R201, c[0x0][0x20c], R0 ;  /* 0x00008300c9008a24 */ /* 0x000fe400078e0200 */
[----:B------:R-:W-:Y:S03]  /*82e0*/  @!P0 IMAD.WIDE.U32 R178, R2, 0x60, R178 ;  /* 0x0000006002b28825 */ /* 0x000fe600078e00b2 */
[----:B------:R-:W-:Y:S01]  /*82f0*/  @!P0 IADD3 R0, R3, R0, RZ ;  /* 0x0000000003008210 */ /* 0x000fe20007ffe0ff */
[----:B------:R-:W-:Y:S04]  /*8300*/  @!P0 IMAD.SHL.U32 R172, R178, 0x2, RZ ;  /* 0x00000002b2ac8824 */ /* 0x000fe800078e00ff */
[----:B------:R-:W-:Y:S01]  /*8310*/  @!P0 IMAD R0, R0, 0x60, RZ ;  /* 0x0000006000008824 */ /* 0x000fe200078e02ff */
[----:B------:R-:W-:Y:S04]  /*8320*/  @!P0 IADD3 R2, P1, R172, c[0x0][0x1f8], RZ ;  /* 0x00007e00ac028a10 */ /* 0x000fe80007f3e0ff */
[----:B------:R-:W-:Y:S04]  /*8330*/  @!P0 IADD3 R0, R179, R0, RZ ;  /* 0x00000000b3008210 */ /* 0x000fe80007ffe0ff */
[----:B------:R-:W-:Y:S02]  /*8340*/  @!P0 SHF.L.U64.HI R0, R178, 0x1, R0 ;  /* 0x00000001b2008819 */ /* 0x000fe40000010200 */
[----:B------:R-:W-:Y:S02]  /*8350*/  @!P0 IADD3 R178, P2, R172, 0x80, RZ ;  /* 0x00000080acb28810 */ /* 0x000fe40007f5e0ff */
[----:B------:R-:W-:Y:S02]  /*8360*/  @!P0 IADD3.X R3, R0, c[0x0][0x1fc], RZ, P1, !PT ;  /* 0x00007f0000038a10 */ /* 0x000fe40000ffe4ff */
[----:B------:R-:W-:Y:S01]  /*8370*/  @!P0 IADD3 R178, P1, R178, c[0x0][0x1f8], RZ ;  /* 0x00007e00b2b28a10 */ /* 0x000fe20007f3e0ff */
[C---:B-1----:R-:W-:Y:S03]  /*8380*/  HMMA.16816.F32 R36, R188.reuse, R192, R36 ;  /* 0x000000c0bc24723c */ /* 0x042fe60000001824 */
[C---:B--2---:R-:W-:Y:S02]  /*8390*/  LOP3.LUT P4, RZ, R220.reuse, 0x2, RZ, 0xc0, !PT ;  /* 0x00000002dcff7812 */ /* 0x044fe4000788c0ff */
[--C-:B------:R-:W-:Y:S02]  /*83a0*/  @!P0 IADD3.X R179, RZ, c[0x0][0x1fc], R0.reuse, P1, P2 ;  /* 0x00007f00ffb38a10 */ /* 0x100fe40000fe4400 */
[----:B------:R-:W-:Y:S01]  /*83b0*/  LOP3.LUT P3, RZ, R220, 0x1, RZ, 0xc0, !PT ;  /* 0x00000001dcff7812 */ /* 0x000fe2000786c0ff */
[C---:B------:R-:W-:Y:S01]  /*83c0*/  HMMA.16816.F32 R40, R188.reuse, R194, R40 ;  /* 0x000000c2bc28723c */ /* 0x040fe20000001828 */
[----:B------:R-:W1:Y:S06]  /*83d0*/  LDSM.16.M88.4 R192, [R246] ;  /* 0x00000000f6c0783b */ /* 0x000e6c0000000200 */
[----:B------:R-:W-:Y:S01]  /*83e0*/  @!PT LDS RZ, [RZ] ;  /* 0x00000000fffff984 */ /* 0x000fe20000000800 */
[----:B------:R-:W-:Y:S01]  /*83f0*/  @!PT LDS RZ, [RZ] ;  /* 0x00000000fffff984 */ /* 0x000fe20000000800 */
[----:B------:R-:W-:Y:S01]  /*8400*/  @!PT LDS RZ, [RZ] ;  /* 0x00000000fffff984 */ /* 0x000fe20000000800 */
[----:B------:R2:W-:Y:S06]  /*8410*/  @!P0 LDGSTS.E.BYPASS.LTC128B.128 [R251+0x100], [R2.64], !P5 ;  /* 0x0010000002fb8fae */ /* 0x0005ec000e901d48 */
[----:B------:R2:W-:Y:S02]  /*8420*/  @!P0 LDGSTS.E.BYPASS.LTC128B.128 [R251+0x3100], [R178.64], !P4 ;  /* 0x03100000b2fb8fae */ /* 0x0005e4000e101d48 */
[----:B--2---:R-:W-:Y:S01]  /*8430*/  @!P0 IADD3 R178, P2, R172, 0x100, RZ ;  /* 0x00000100acb28810 */ /* 0x004fe20007f5e0ff */
[C---:B-1----:R-:W-:Y:S03]  /*8440*/  HMMA.16816.F32 R44, R188.reuse, R192, R44 ;  /* 0x000000c0bc2c723c */ /* 0x042fe6000000182c */
[----:B------:R-:W-:Y:S04]  /*8450*/  @!P0 IADD3 R178, P1, R178, c[0x0][0x1f8], RZ ;  /* 0x00007e00b2b28a10 */ /* 0x000fe80007f3e0ff */
[--C-:B------:R-:W-:Y:S01]  /*8460*/  @!P0 IADD3.X R179, RZ, c[0x0][0x1fc], R0.reuse, P1, P2 ;  /* 0x00007f00ffb38a10 */ /* 0x100fe20000fe4400 */
[----:B------:R-:W-:Y:S04]  /*8470*/  HMMA.16816.F32 R48, R188, R194, R48 ;  /* 0x000000c2bc30723c */ /* 0x000fe80000001830 */
[----:B------:R-:W-:Y:S01]  /*8480*/  @!P0 IADD3 R172, P2, R172, 0x180, RZ ;  /* 0x00000180acac8810 */ /* 0x000fe20007f5e0ff */
[----:B------:R1:W-:Y:S03]  /*8490*/  @!P0 LDGSTS.E.BYPASS.LTC128B.128 [R251+0x6100], [R178.64], !P3 ;  /* 0x06100000b2fb8fae */ /* 0x0003e6000d901d48 */
[----:B------:R-:W-:Y:S04]  /*84a0*/  @!P0 IADD3 R172, P1, R172, c[0x0][0x1f8], RZ ;  /* 0x00007e00acac8a10 */ /* 0x000fe80007f3e0ff */
[----:B------:R-:W-:Y:S01]  /*84b0*/  @!P0 IADD3.X R173, RZ, c[0x0][0x1fc], R0, P1, P2 ;  /* 0x00007f00ffad8a10 */ /* 0x000fe20000fe4400 */
[----:B------:R-:W-:Y:S04]  /*84c0*/  @!P0 IMAD.MOV.U32 R0, RZ, RZ, c[0x0][0x208] ;  /* 0x00008200ff008624 */ /* 0x000fe800078e00ff */
[----:B------:R2:W-:Y:S02]  /*84d0*/  @!P0 LDGSTS.E.BYPASS.LTC128B.128 [R251+0x9100], [R172.64], !P6 ;  /* 0x09100000acfb8fae */ /* 0x0005e4000f101d48 */
[C---:B--2---:R-:W-:Y:S01]  /*84e0*/  @!P0 IMAD.SHL.U32 R172, R0.reuse, 0x40, RZ ;  /* 0x0000004000ac8824 */ /* 0x044fe200078e00ff */
[----:B------:R-:W-:Y:S04]  /*84f0*/  @!P0 MOV R173, 0x6 ;  /* 0x0000000600ad8802 */ /* 0x000fe80000000f00 */
[----:B------:R-:W-:Y:S02]  /*8500*/  @!P0 SHF.L.U64.HI R0, R0, R173, c[0x0][0x20c] ;  /* 0x0000830000008619 */ /* 0x000fe400000102ad */
[----:B------:R-:W-:Y:S04]  /*8510*/  @!P0 IADD3 R2, P1, R2, R172, RZ ;  /* 0x000000ac02028210 */ /* 0x000fe80007f3e0ff */
[----:B------:R-:W-:Y:S02]  /*8520*/  @!P0 IADD3.X R3, R3, R0, RZ, P1, !PT ;  /* 0x0000000003038210 */ /* 0x000fe40000ffe4ff */
[----:B------:R-:W-:Y:S03]  /*8530*/  @!P0 IADD3 R172, P1, R172, R2, RZ ;  /* 0x00000002acac8210 */ /* 0x000fe60007f3e0ff */
[----:B------:R2:W-:Y:S02]  /*8540*/  @!P0 LDGSTS.E.BYPASS.LTC128B.128 [R251+0x1100], [R2.64], !P5 ;  /* 0x0110000002fb8fae */ /* 0x0005e4000e901d48 */
[----:B------:R-:W-:Y:S01]  /*8550*/  @!P0 IMAD.X R173, R0, 0x1, R3, P1 ;  /* 0x0000000100ad8824 */ /* 0x000fe200008e0603 */
[----:B------:R-:W-:Y:S03]  /*8560*/  ISETP.NE.AND P1, PT, R196, 0x1, PT ;  /* 0x00000001c400780c */ /* 0x000fe60003f25270 */
[----:B------:R2:W-:Y:S06]  /*8570*/  @!P0 LDGSTS.E.BYPASS.LTC128B.128 [R251+0x4100], [R2.64+0x80], !P4 ;  /* 0x0410008002fb8fae */ /* 0x0005ec000e101d48 */
[----:B------:R2:W-:Y:S06]  /*8580*/  @!P0 LDGSTS.E.BYPASS.LTC128B.128 [R251+0x7100], [R2.64+0x100], !P3 ;  /* 0x0710010002fb8fae */ /* 0x0005ec000d901d48 */
[----:B------:R2:W-:Y:S06]  /*8590*/  @!P0 LDGSTS.E.BYPASS.LTC128B.128 [R251+0xa100], [R2.64+0x180], !P6 ;  /* 0x0a10018002fb8fae */ /* 0x0005ec000f101d48 */
[----:B------:R1:W-:Y:S06]  /*85a0*/  @!P0 LDGSTS.E.BYPASS.LTC128B.128 [R251+0x2100], [R172.64], !P5 ;  /* 0x02100000acfb8fae */ /* 0x0003ec000e901d48 */
[----:B------:R1:W-:Y:S06]  /*85b0*/  @!P0 LDGSTS.E.BYPASS.LTC128B.128 [R251+0x5100], [R172.64+0x80], !P4 ;  /* 0x05100080acfb8fae */ /* 0x0003ec000e101d48 */
[----:B------:R1:W-:Y:S06]  /*85c0*/  @!P0 LDGSTS.E.BYPASS.LTC128B.128 [R251+0x8100], [R172.64+0x100], !P3 ;  /* 0x08100100acfb8fae */ /* 0x0003ec000d901d48 */
[----:B------:R1:W-:Y:S06]  /*85d0*/  @!P0 LDGSTS.E.BYPASS.LTC128B.128 [R251+0xb100], [R172.64+0x180], !P6 ;  /* 0x0b100180acfb8fae */ /* 0x0003ec000f101d48 */
[----:B------:R-:W-:Y:S06]  /*85e0*/  LDSM.16.M88.4 R188, [R226] ;  /* 0x00000000e2bc783b */ /* 0x000fec0000000200 */
[----:B------:R-:W1:Y:S06]  /*85f0*/  LDSM.16.M88.4 R192, [R222] ;  /* 0x00000000dec0783b */ /* 0x000e6c0000000200 */
[----:B------:R-:W0:Y:S06]  /*8600*/  LDGDEPBAR ;  /* 0x00000000000079af */ /* 0x000e2c0000000000 */
[----:B------:R1:W3:Y:S02]  /*8610*/  LDL R0, [R1+0x1c] ;  /* 0x00001c0001007983 */ /* 0x0002e40000100800 */
        /* <DEDUP_REMOVED lines=17> */
[----:B------:R-:W-:Y:S06]  /*8730*/  LDSM.16.M88.4 R188, [R225] ;  /* 0x00000000e1bc783b */ /* 0x000fec0000000200 */
[----:B------:R-:W1:Y:S01]  /*8740*/  LDSM.16.M88.4 R192, [R219] ;  /* 0x00000000dbc0783b */ /* 0x000e620000000200 */
[----:B---3--:R-:W-:Y:S05]  /*8750*/  @P1 IMAD.MOV.U32 R0, RZ, RZ, R177 ;  /* 0x000000ffff001224 */ /* 0x008fea00078e00b1 */
[----:B--2---:R-:W2:Y:S06]  /*8760*/  SHFL.IDX PT, R2, R0, RZ, 0x1c1f ;  /* 0x001c1fff00027589 */ /* 0x004eac00000e0000 */
[----:B------:R3:W2:Y:S01]  /*8770*/  SHFL.IDX PT, R3, R0, 0x1, 0x1c1f ;  /* 0x003c1f0000037f89 */ /* 0x0006a200000e0000 */
[C---:B-1----:R-:W-:Y:S03]  /*8780*/  HMMA.16816.F32 R4, R188.reuse, R192, R4 ;  /* 0x000000c0bc04723c */ /* 0x042fe60000001804 */
[----:B---3--:R-:W-:Y:S05]  /*8790*/  IMAD R0, R201, -0x60, RZ ;  /* 0xffffffa0c9007824 */ /* 0x008fea00078e02ff */
[C---:B------:R-:W-:Y:S01]  /*87a0*/  HMMA.16816.F32 R8, R188.reuse, R194, R8 ;  /* 0x000000c2bc08723c */ /* 0x040fe20000001808 */
[----:B------:R-:W1:Y:S03]  /*87b0*/  LDSM.16.M88.4 R192, [R219+0x800] ;  /* 0x00080000dbc0783b */ /* 0x000e660000000200 */
[----:B----4-:R-:W-:Y:S04]  /*87c0*/  IADD3 R0, -R174, 0x1, R0 ;  /* 0x00000001ae007810 */ /* 0x010fe80007ffe100 */
[----:B------:R-:W-:Y:S04]  /*87d0*/  IADD3 R0, R0, c[0x0][0x1d0], RZ ;  /* 0x0000740000007a10 */ /* 0x000fe80007ffe0ff */
[----:B------:R-:W-:Y:S04]  /*87e0*/  IADD3 R0, R0, -c[0x0][0x168], RZ ;  /* 0x80005a0000007a10 */ /* 0x000fe80007ffe0ff */
[C---:B--2---:R-:W-:Y:S01]  /*87f0*/  IADD3 R2, R0.reuse, R2, RZ ;  /* 0x0000000200027210 */ /* 0x044fe20007ffe0ff */
[----:B------:R-:W-:Y:S03]  /*8800*/  IMAD.IADD R0, R0, 0x1, R3 ;  /* 0x0000000100007824 */ /* 0x000fe600078e0203 */
[----:B------:R-:W-:Y:S02]  /*8810*/  ISETP.GT.AND P0, PT, R2, RZ, PT ;  /* 0x000000ff0200720c */ /* 0x000fe40003f04270 */
[----:B------:R-:W-:Y:S02]  /*8820*/  ISETP.GT.AND P1, PT, R0, RZ, PT ;  /* 0x000000ff0000720c */ /* 0x000fe40003f24270 */
[----:B------:R-:W-:Y:S01]  /*8830*/  ISETP.GT.AND P2, PT, R2, 0x1, PT ;  /* 0x000000010200780c */ /* 0x000fe20003f44270 */
        /* <DEDUP_REMOVED lines=14> */
[----:B------:R-:W-:Y:S06]  /*8920*/  LDSM.16.M88.4 R188, [R223+0x4000] ;  /* 0x00400000dfbc783b */ /* 0x000fec0000000200 */
        /* <DEDUP_REMOVED lines=212> */
[----:B------:R-:W1:Y:S11]  /*9670*/  LDSM.16.M88.4 R192, [R219+0x9800] ;  /* 0x00980000dbc0783b */ /* 0x000e760000000200 */
[----:B------:R-:W-:Y:S04]  /*9680*/  @!UPT UIADD3 URZ, URZ, URZ, URZ ;  /* 0x0000003f3f3ff290 */ /* 0x000fe8000fffe03f */
[----:B------:R-:W-:Y:S02]  /*9690*/  FSEL R177, R6, -INF , P1 ;  /* 0xff80000006b17808 */ /* 0x000fe40000800000 */
[----:B------:R-:W-:Y:S02]  /*96a0*/  ISETP.GT.AND P1, PT, R2, 0x8, PT ;  /* 0x000000080200780c */ /* 0x000fe40003f24270 */
[----:B------:R-:W-:Y:S02]  /*96b0*/  FSEL R179, R5, -INF , P2 ;  /* 0xff80000005b37808 */ /* 0x000fe40001000000 */
[----:B------:R-:W-:Y:S02]  /*96c0*/  FSEL R178, R4, -INF , P0 ;  /* 0xff80000004b27808 */ /* 0x000fe40000000000 */
[----:B------:R-:W-:Y:S02]  /*96d0*/  ISETP.GT.AND P0, PT, R0, 0x1, PT ;  /* 0x000000010000780c */ /* 0x000fe40003f04270 */
[----:B------:R-:W-:Y:S02]  /*96e0*/  FMNMX.FTZ R3, R177, R176, !PT ;  /* 0x000000b0b1037209 */ /* 0x000fe40007810000 */
[----:B------:R-:W-:Y:S02]  /*96f0*/  FMNMX.FTZ R173, R178, R175, !PT ;  /* 0x000000afb2ad7209 */ /* 0x000fe40007810000 */
[C---:B------:R-:W-:Y:S02]  /*9700*/  ISETP.GT.AND P2, PT, R2.reuse, 0x39, PT ;  /* 0x000000390200780c */ /* 0x040fe40003f44270 */
[----:B------:R-:W-:Y:S01]  /*9710*/  FMNMX.FTZ R173, R179, R173, !PT ;  /* 0x000000adb3ad7209 */ /* 0x000fe20007810000 */
        /* <DEDUP_REMOVED lines=8> */
[----:B------:R-:W1:Y:S11]  /*97a0*/  LDSM.16.M88.4 R192, [R219+0xb000] ;  /* 0x00b00000dbc0783b */ /* 0x000e760000000200 */
[----:B------:R-:W-:Y:S11]  /*97b0*/  @!UPT UIADD3 URZ, URZ, URZ, URZ ;  /* 0x0000003f3f3ff290 */ /* 0x000ff6000fffe03f */
[----:B------:R-:W-:Y:S01]  /*97c0*/  @!UPT UIADD3 URZ, URZ, URZ, URZ ;  /* 0x0000003f3f3ff290 */ /* 0x000fe2000fffe03f */
[----:B------:R-:W-:Y:S02]  /*97d0*/  FSEL R213, R33, -INF , P2 ;  /* 0xff80000021d57808 */ /* 0x000fe40001000000 */
[C---:B------:R-:W-:Y:S01]  /*97e0*/  ISETP.GT.AND P2, PT, R2.reuse, 0x41, PT ;  /* 0x000000410200780c */ /* 0x040fe20003f44270 */
[C---:B-1----:R-:W-:Y:S08]  /*97f0*/  HMMA.16816.F32 R36, R188.reuse, R192, R36 ;  /* 0x000000c0bc24723c */ /* 0x042ff00000001824 */
[C---:B------:R-:W-:Y:S01]  /*9800*/  HMMA.16816.F32 R40, R188.reuse, R194, R40 ;  /* 0x000000c2bc28723c */ /* 0x040fe20000001828 */
[----:B------:R-:W1:Y:S01]  /*9810*/  LDSM.16.M88.4 R192, [R219+0xb800] ;  /* 0x00b80000dbc0783b */ /* 0x000e620000000200 */
[----:B------:R-:W-:Y:S05]  /*9820*/  DEPBAR.LE SB0, 0x0 ;  /* 0x000080000000791a */ /* 0x000fea0000000000 */
[----:B------:R-:W-:Y:S09]  /*9830*/  BAR.SYNC.DEFER_BLOCKING 0x0 ;  /* 0x0000000000007b1d */ /* 0x000ff20000010000 */
[----:B------:R-:W-:Y:S02]  /*9840*/  FSEL R37, R37, -INF , P2 ;  /* 0xff80000025257808 */ /* 0x000fe40001000000 */
[----:B------:R-:W-:Y:S06]  /*9850*/  ISETP.GT.AND P2, PT, R2, 0x49, PT ;  /* 0x000000490200780c */ /* 0x000fec0003f44270 */
[----:B------:R-:W-:Y:S02]  /*9860*/  FSEL R41, R41, -INF , P2 ;  /* 0xff80000029297808 */ /* 0x000fe40001000000 */
[C---:B------:R-:W-:Y:S02]  /*9870*/  ISETP.GT.AND P2, PT, R201.reuse, R252, PT ;  /* 0x000000fcc900720c */ /* 0x040fe40003f44270 */
[----:B------:R-:W-:Y:S11]  /*9880*/  IADD3 R252, R201, -0x1, RZ ;  /* 0xffffffffc9fc7810 */ /* 0x000ff60007ffe0ff */
[----:B------:R-:W-:Y:S01]  /*9890*/  @P2 SHF.R.S32.HI R6, RZ, 0x1f, R252 ;  /* 0x0000001fff062819 */ /* 0x000fe200000114fc */
[C---:B-1----:R-:W-:Y:S05]  /*98a0*/  HMMA.16816.F32 R44, R188.reuse, R192, R44 ;  /* 0x000000c0bc2c723c */ /* 0x042fea000000182c */
[----:B------:R-:W-:Y:S03]  /*98b0*/  @P2 IMAD R6, R6, c[0x0][0x1e0], RZ ;  /* 0x0000780006062a24 */ /* 0x000fe600078e02ff */
[----:B------:R-:W-:Y:S01]  /*98c0*/  HMMA.16816.F32 R48, R188, R194, R48 ;  /* 0x000000c2bc30723c */ /* 0x000fe20000001830 */
[----:B------:R-:W2:Y:S06]  /*98d0*/  LDL R191, [R1+0x20] ;  /* 0x0000200001bf7983 */ /* 0x000eac0000100800 */
[----:B------:R-:W-:Y:S02]  /*98e0*/  FSEL R188, R7, -INF , P0 ;  /* 0xff80000007bc7808 */ /* 0x000fe40000000000 */
[----:B------:R-:W-:Y:S03]  /*98f0*/  ISETP.GT.AND P0, PT, R2, 0x9, PT ;  /* 0x000000090200780c */ /* 0x000fe60003f04270 */
[----:B------:R-:W-:Y:S02]  /*9900*/  FSEL R189, R8, -INF , P1 ;  /* 0xff80000008bd7808 */ /* 0x000fe40000800000 */
[----:B------:R-:W-:Y:S02]  /*9910*/  FSEL R190, R9, -INF , P0 ;  /* 0xff80000009be7808 */ /* 0x000fe40000000000 */
[----:B------:R-:W3:Y:S01]  /*9920*/  LDL.64 R8, [R1+0x28] ;  /* 0x0000280001087983 */ /* 0x000ee20000100a00 */
[C---:B------:R-:W-:Y:S02]  /*9930*/  ISETP.GT.AND P0, PT, R0.reuse, 0x9, PT ;  /* 0x000000090000780c */ /* 0x040fe40003f04270 */
[----:B------:R-:W-:Y:S02]  /*9940*/  ISETP.GT.AND P1, PT, R0, 0x8, PT ;  /* 0x000000080000780c */ /* 0x000fe40003f24270 */
[----:B------:R-:W-:Y:S02]  /*9950*/  FSEL R192, R11, -INF , P0 ;  /* 0xff8000000bc07808 */ /* 0x000fe40000000000 */
[----:B------:R-:W-:Y:S01]  /*9960*/  FSEL R10, R10, -INF , P1 ;  /* 0xff8000000a0a7808 */ /* 0x000fe20000800000 */
[----:B------:R-:W4:Y:S01]  /*9970*/  LDL.LU R11, [R1+0x4] ;  /* 0x00000400010b7983 */ /* 0x000f220000300800 */
[C---:B------:R-:W-:Y:S02]  /*9980*/  ISETP.GT.AND P1, PT, R2.reuse, 0x10, PT ;  /* 0x000000100200780c */ /* 0x040fe40003f24270 */
[----:B------:R-:W-:Y:S02]  /*9990*/  ISETP.GT.AND P0, PT, R2, 0x11, PT ;  /* 0x000000110200780c */ /* 0x000fe40003f04270 */
[----:B------:R-:W-:Y:S02]  /*99a0*/  FMNMX.FTZ R3, R188, R3, !PT ;  /* 0x00000003bc037209 */ /* 0x000fe40007810000 */
[----:B------:R-:W-:Y:S02]  /*99b0*/  FSEL R193, R12, -INF , P1 ;  /* 0xff8000000cc17808 */ /* 0x000fe40000800000 */
[----:B------:R-:W-:Y:S02]  /*99c0*/  FSEL R194, R13, -INF , P0 ;  /* 0xff8000000dc27808 */ /* 0x000fe40000000000 */
[----:B------:R-:W-:Y:S02]  /*99d0*/  ISETP.GT.AND P0, PT, R0, 0x11, PT ;  /* 0x000000110000780c */ /* 0x000fe40003f04270 */
[----:B------:R-:W-:Y:S02]  /*99e0*/  FMNMX.FTZ R3, R10, R3, !PT ;  /* 0x000000030a037209 */ /* 0x000fe40007810000 */
        /* <DEDUP_REMOVED lines=10> */
[C---:B------:R-:W-:Y:S02]  /*9a90*/  ISETP.GT.AND P1, PT, R0.reuse, 0x18, PT ;  /* 0x000000180000780c */ /* 0x040fe40003f24270 */
[----:B------:R-:W-:Y:S02]  /*9aa0*/  ISETP.GT.AND P0, PT, R0, 0x19, PT ;  /* 0x000000190000780c */ /* 0x000fe40003f04270 */
[----:B------:R-:W-:Y:S02]  /*9ab0*/  FMNMX.FTZ R3, R195, R3, !PT ;  /* 0x00000003c3037209 */ /* 0x000fe40007810000 */
[----:B------:R-:W-:Y:S02]  /*9ac0*/  FMNMX.FTZ R173, R193, R173, !PT ;  /* 0x000000adc1ad7209 */ /* 0x000fe40007810000 */
[----:B------:R-:W-:Y:S02]  /*9ad0*/  FSEL R199, R18, -INF , P1 ;  /* 0xff80000012c77808 */ /* 0x000fe40000800000 */
[----:B------:R-:W-:Y:S02]  /*9ae0*/  FSEL R200, R19, -INF , P0 ;  /* 0xff80000013c87808 */ /* 0x000fe40000000000 */
[----:B------:R-:W-:Y:S02]  /*9af0*/  FMNMX.FTZ R3, R196, R3, !PT ;  /* 0x00000003c4037209 */ /* 0x000fe40007810000 */
[C---:B------:R-:W-:Y:S02]  /*9b00*/  ISETP.GT.AND P1, PT, R2.reuse, 0x20, PT ;  /* 0x000000200200780c */ /* 0x040fe40003f24270 */
[----:B------:R-:W-:Y:S02]  /*9b10*/  ISETP.GT.AND P0, PT, R2, 0x21, PT ;  /* 0x000000210200780c */ /* 0x000fe40003f04270 */
[----:B------:R-:W-:Y:S02]  /*9b20*/  FMNMX.FTZ R173, R194, R173, !PT ;  /* 0x000000adc2ad7209 */ /* 0x000fe40007810000 */
[----:B------:R-:W-:Y:S02]  /*9b30*/  FSEL R202, R20, -INF , P1 ;  /* 0xff80000014ca7808 */ /* 0x000fe40000800000 */
[C---:B------:R-:W-:Y:S02]  /*9b40*/  ISETP.GT.AND P1, PT, R0.reuse, 0x20, PT ;  /* 0x000000200000780c */ /* 0x040fe40003f24270 */
[----:B------:R-:W-:Y:S02]  /*9b50*/  FSEL R203, R21, -INF , P0 ;  /* 0xff80000015cb7808 */ /* 0x000fe40000000000 */
[----:B------:R-:W-:Y:S02]  /*9b60*/  ISETP.GT.AND P0, PT, R0, 0x21, PT ;  /* 0x000000210000780c */ /* 0x000fe40003f04270 */
[----:B------:R-:W-:Y:S02]  /*9b70*/  FMNMX.FTZ R3, R199, R3, !PT ;  /* 0x00000003c7037209 */ /* 0x000fe40007810000 */
        /* <DEDUP_REMOVED lines=8> */
[----:B------:R-:W-:Y:S02]  /*9c00*/  ISETP.GT.AND P1, PT, R0, 0x28, PT ;  /* 0x000000280000780c */ /* 0x000fe40003f24270 */
[----:B------:R-:W-:Y:S02]  /*9c10*/  FSEL R207, R25, -INF , P0 ;  /* 0xff80000019cf7808 */ /* 0x000fe40000000000 */
[----:B------:R-:W-:Y:S02]  /*9c20*/  FMNMX.FTZ R3, R204, R3, !PT ;  /* 0x00000003cc037209 */ /* 0x000fe40007810000 */
[----:B------:R-:W-:Y:S02]  /*9c30*/  ISETP.GT.AND P0, PT, R0, 0x29, PT ;  /* 0x000000290000780c */ /* 0x000fe40003f04270 */
[----:B------:R-:W-:Y:S02]  /*9c40*/  FMNMX.FTZ R173, R202, R173, !PT ;  /* 0x000000adcaad7209 */ /* 0x000fe40007810000 */
[----:B------:R-:W-:Y:S02]  /*9c50*/  FSEL R208, R26, -INF , P1 ;  /* 0xff8000001ad07808 */ /* 0x000fe40000800000 */
[----:B------:R-:W-:Y:S02]  /*9c60*/  FMNMX.FTZ R3, R205, R3, !PT ;  /* 0x00000003cd037209 */ /* 0x000fe40007810000 */
[----:B------:R-:W-:Y:S02]  /*9c70*/  FSEL R209, R27, -INF , P0 ;  /* 0xff8000001bd17808 */ /* 0x000fe40000000000 */
[C---:B------:R-:W-:Y:S02]  /*9c80*/  ISETP.GT.AND P1, PT, R2.reuse, 0x30, PT ;  /* 0x000000300200780c */ /* 0x040fe40003f24270 */
[----:B------:R-:W-:Y:S02]  /*9c90*/  ISETP.GT.AND P0, PT, R2, 0x31, PT ;  /* 0x000000310200780c */ /* 0x000fe40003f04270 */
[----:B------:R-:W-:Y:S02]  /*9ca0*/  FMNMX.FTZ R173, R203, R173, !PT ;  /* 0x000000adcbad7209 */ /* 0x000fe40007810000 */
[----:B------:R-:W-:Y:S02]  /*9cb0*/  FMNMX.FTZ R3, R208, R3, !PT ;  /* 0x00000003d0037209 */ /* 0x000fe40007810000 */
[----:B------:R-:W-:Y:S02]  /*9cc0*/  FSEL R211, R28, -INF , P1 ;  /* 0xff8000001cd37808 */ /* 0x000fe40000800000 */
[----:B------:R-:W-:Y:S02]  /*9cd0*/  FSEL R29, R29, -INF , P0 ;  /* 0xff8000001d1d7808 */ /* 0x000fe40000000000 */
[C---:B------:R-:W-:Y:S02]  /*9ce0*/  ISETP.GT.AND P1, PT, R0.reuse, 0x30, PT ;  /* 0x000000300000780c */ /* 0x040fe40003f24270 */
[----:B------:R-:W-:Y:S02]  /*9cf0*/  ISETP.GT.AND P0, PT, R0, 0x31, PT ;  /* 0x000000310000780c */ /* 0x000fe40003f04270 */
[----:B------:R-:W-:Y:S02]  /*9d00*/  FMNMX.FTZ R173, R206, R173, !PT ;  /* 0x000000adcead7209 */ /* 0x000fe40007810000 */
[----:B------:R-:W-:Y:S02]  /*9d10*/  FSEL R30, R30, -INF , P1 ;  /* 0xff8000001e1e7808 */ /* 0x000fe40000800000 */
[----:B------:R-:W-:Y:S02]  /*9d20*/  FSEL R31, R31, -INF , P0 ;  /* 0xff8000001f1f7808 */ /* 0x000fe40000000000 */
[----:B------:R-:W-:Y:S02]  /*9d30*/  ISETP.GT.AND P0, PT, R2, 0x38, PT ;  /* 0x000000380200780c */ /* 0x000fe40003f04270 */
[----:B------:R-:W-:Y:S02]  /*9d40*/  FMNMX.FTZ R3, R209, R3, !PT ;  /* 0x00000003d1037209 */ /* 0x000fe40007810000 */
[----:B------:R-:W-:Y:S02]  /*9d50*/  FMNMX.FTZ R173, R207, R173, !PT ;  /* 0x000000adcfad7209 */ /* 0x000fe40007810000 */
[----:B------:R-:W-:Y:S02]  /*9d60*/  FSEL R214, R32, -INF , P0 ;  /* 0xff80000020d67808 */ /* 0x000fe40000000000 */
[----:B------:R-:W-:Y:S02]  /*9d70*/  FMNMX.FTZ R3, R30, R3, !PT ;  /* 0x000000031e037209 */ /* 0x000fe40007810000 */
        /* <DEDUP_REMOVED lines=16> */
[----:B------:R-:W-:Y:S02]  /*9e80*/  ISETP.GT.AND P0, PT, R2, 0x48, PT ;  /* 0x000000480200780c */ /* 0x000fe40003f04270 */
[----:B------:R-:W-:Y:S02]  /*9e90*/  FMNMX.FTZ R173, R213, R173, !PT ;  /* 0x000000add5ad7209 */ /* 0x000fe40007810000 */
[----:B------:R-:W-:Y:S02]  /*9ea0*/  FSEL R40, R40, -INF , P0 ;  /* 0xff80000028287808 */ /* 0x000fe40000000000 */
[----:B------:R-:W-:Y:S02]  /*9eb0*/  ISETP.GT.AND P0, PT, R0, 0x49, PT ;  /* 0x000000490000780c */ /* 0x000fe40003f04270 */
[----:B------:R-:W-:Y:S02]  /*9ec0*/  FMNMX.FTZ R3, R38, R3, !PT ;  /* 0x0000000326037209 */ /* 0x000fe40007810000 */
[----:B------:R-:W-:Y:S02]  /*9ed0*/  ISETP.GT.AND P1, PT, R0, 0x48, PT ;  /* 0x000000480000780c */ /* 0x000fe40003f24270 */
        /* <DEDUP_REMOVED lines=14> */
[----:B------:R-:W-:Y:S02]  /*9fc0*/  FSEL R212, R48, -INF , P1 ;  /* 0xff80000030d47808 */ /* 0x000fe40000800000 */
[----:B------:R-:W-:Y:S02]  /*9fd0*/  ISETP.GT.AND P0, PT, R0, 0x51, PT ;  /* 0x000000510000780c */ /* 0x000fe40003f04270 */
        /* <DEDUP_REMOVED lines=8> */
[----:B------:R-:W-:Y:S02]  /*a060*/  ISETP.GT.AND P0, PT, R0, 0x59, PT ;  /* 0x000000590000780c */ /* 0x000fe40003f04270 */
[----:B------:R-:W-:Y:S02]  /*a070*/  FSEL R50, R50, -INF , P1 ;  /* 0xff80000032327808 */ /* 0x000fe40000800000 */
[----:B------:R-:W-:Y:S02]  /*a080*/  FMNMX.FTZ R0, R47, R2, !PT ;  /* 0x000000022f007209 */ /* 0x000fe40007810000 */
[----:B------:R-:W-:Y:S02]  /*a090*/  FMNMX.FTZ R173, R45, R173, !PT ;  /* 0x000000ad2dad7209 */ /* 0x000fe40007810000 */
[----:B------:R-:W-:Y:S02]  /*a0a0*/  FSEL R174, R51, -INF , P0 ;  /* 0xff80000033ae7808 */ /* 0x000fe40000000000 */
[----:B------:R-:W-:Y:S02]  /*a0b0*/  FMNMX.FTZ R0, R50, R0, !PT ;  /* 0x0000000032007209 */ /* 0x000fe40007810000 */
[----:B------:R-:W-:Y:S02]  /*a0c0*/  FMNMX.FTZ R173, R212, R173, !PT ;  /* 0x000000add4ad7209 */ /* 0x000fe40007810000 */
[----:B------:R-:W-:Y:S02]  /*a0d0*/  FMNMX.FTZ R0, R174, R0, !PT ;  /* 0x00000000ae007209 */ /* 0x000fe40007810000 */
[----:B------:R-:W-:Y:S03]  /*a0e0*/  FMNMX.FTZ R173, R210, R173, !PT ;  /* 0x000000add2ad7209 */ /* 0x000fe60007810000 */
[----:B------:R-:W1:Y:S06]  /*a0f0*/  SHFL.BFLY PT, R2, R0, 0x2, 0x1f ;  /* 0x0c401f0000027f89 */ /* 0x000e6c00000e0000 */
[----:B------:R-:W1:Y:S02]  /*a100*/  SHFL.BFLY PT, R3, R173, 0x2, 0x1f ;  /* 0x0c401f00ad037f89 */ /* 0x000e6400000e0000 */
[----:B-1----:R-:W-:Y:S02]  /*a110*/  FMNMX.FTZ R0, R0, R2, !PT ;  /* 0x0000000200007209 */ /* 0x002fe40007810000 */
[----:B------:R-:W-:Y:S03]  /*a120*/  FMNMX.FTZ R173, R173, R3, !PT ;  /* 0x00000003adad7209 */ /* 0x000fe60007810000 */
[----:B------:R-:W1:Y:S01]  /*a130*/  SHFL.BFLY PT, R3, R0, 0x1, 0x1f ;  /* 0x0c201f0000037f89 */ /* 0x000e6200000e0000 */
[----:B--2---:R-:W-:Y:S05]  /*a140*/  @P2 MOV R7, R191 ;  /* 0x000000bf00072202 */ /* 0x004fea0000000f00 */
[----:B------:R-:W2:Y:S01]  /*a150*/  SHFL.BFLY PT, R4, R173, 0x1, 0x1f ;  /* 0x0c201f00ad047f89 */ /* 0x000ea200000e0000 */
[----:B-1----:R-:W-:Y:S04]  /*a160*/  FMNMX.FTZ R172, R0, R3, !PT ;  /* 0x0000000300ac7209 */ /* 0x002fe80007810000 */
[----:B------:R-:W-:Y:S02]  /*a170*/  FSETP.NEU.FTZ.AND P0, PT, R172, -INF , PT ;  /* 0xff800000ac00780b */ /* 0x000fe40003f1d000 */
[----:B--2---:R-:W-:Y:S01]  /*a180*/  FMNMX.FTZ R173, R173, R4, !PT ;  /* 0x00000004adad7209 */ /* 0x004fe20007810000 */
[----:B------:R-:W-:Y:S01]  /*a190*/  @P2 IMAD.WIDE.U32 R4, R252, c[0x0][0x1e0], RZ ;  /* 0x00007800fc042a25 */ /* 0x000fe200078e00ff */
[----:B------:R-:W-:Y:S02]  /*a1a0*/  FSEL R0, R172, RZ, P0 ;  /* 0x000000ffac007208 */ /* 0x000fe40000000000 */
[C---:B------:R-:W-:Y:S03]  /*a1b0*/  FSETP.NEU.FTZ.AND P1, PT, R173.reuse, -INF , PT ;  /* 0xff800000ad00780b */ /* 0x040fe60003f3d000 */
[----:B------:R-:W-:Y:S01]  /*a1c0*/  FADD.FTZ R3, -R0, R176 ;  /* 0x000000b000037221 */ /* 0x000fe20000010100 */
[----:B------:R-:W-:Y:S01]  /*a1d0*/  FSEL R2, R173, RZ, P1 ;  /* 0x000000ffad027208 */ /* 0x000fe20000800000 */
[----:B------:R-:W-:Y:S02]  /*a1e0*/  @P2 IMAD R0, R252, c[0x0][0x1e4], R6 ;  /* 0x00007900fc002a24 */ /* 0x000fe400078e0206 */
[----:B---3--:R-:W-:Y:S02]  /*a1f0*/  @P2 IMAD.MOV.U32 R6, RZ, RZ, R8 ;  /* 0x000000ffff062224 */ /* 0x008fe400078e0008 */
[----:B------:R-:W-:Y:S01]  /*a200*/  FADD.FTZ R2, -R2, R175 ;  /* 0x000000af02027221 */ /* 0x000fe20000010100 */
[----:B------:R-:W-:Y:S01]  /*a210*/  @P2 IADD3 R0, R5, R0, RZ ;  /* 0x0000000005002210 */ /* 0x000fe20007ffe0ff */
[----:B------:R-:W-:Y:S04]  /*a220*/  @P2 IMAD.WIDE.U32 R6, R4, 0x60, R6 ;  /* 0x0000006004062825 */ /* 0x000fe800078e0006 */
[----:B------:R-:W-:Y:S02]  /*a230*/  @P2 IMAD R0, R0, 0x60, RZ ;  /* 0x0000006000002824 */ /* 0x000fe400078e02ff */
[----:B------:R-:W-:Y:S02]  /*a240*/  FMUL.FTZ R175, R173, c[0x0][0x2d0] ;  /* 0x0000b400adaf7a20 */ /* 0x000fe40000410000 */
[----:B------:R-:W-:Y:S01]  /*a250*/  FMUL.FTZ R176, R172, c[0x0][0x2d0] ;  /* 0x0000b400acb07a20 */ /* 0x000fe20000410000 */
[----:B------:R-:W-:Y:S02]  /*a260*/  @P2 IADD3 R0, R7, R0, RZ ;  /* 0x0000000007002210 */ /* 0x000fe40007ffe0ff */
[----:B------:R-:W-:Y:S02]  /*a270*/  FSEL R175, R175, RZ, P1 ;  /* 0x000000ffafaf7208 */ /* 0x000fe40000800000 */
[C---:B------:R-:W-:Y:S01]  /*a280*/  @P2 SHF.L.U64.HI R0, R6.reuse, 0x1, R0 ;  /* 0x0000000106002819 */ /* 0x040fe20000010200 */
[----:B------:R-:W-:Y:S01]  /*a290*/  @P2 IMAD.SHL.U32 R6, R6, 0x2, RZ ;  /* 0x0000000206062824 */ /* 0x000fe200078e00ff */
[----:B------:R-:W-:Y:S01]  /*a2a0*/  FSEL R176, R176, RZ, P0 ;  /* 0x000000ffb0b07208 */ /* 0x000fe20000000000 */
[--C-:B------:R-:W-:Y:S03]  /*a2b0*/  FFMA.FTZ R190, R190, c[0x0][0x2d0], -R175.reuse ;  /* 0x0000b400bebe7a23 */ /* 0x100fe600000108af */
[C---:B------:R-:W-:Y:S02]  /*a2c0*/  @P2 IADD3 R4, P3, R6.reuse, c[0x0][0x1c8], RZ ;  /* 0x0000720006042a10 */ /* 0x040fe40007f7e0ff */
[----:B------:R-:W-:Y:S01]  /*a2d0*/  @P2 IADD3 R8, P4, R6, 0x80, RZ ;  /* 0x0000008006082810 */ /* 0x000fe20007f9e0ff */
[----:B------:R-:W-:Y:S01]  /*a2e0*/  MUFU.EX2 R190, R190 ;  /* 0x000000be00be7308 */ /* 0x000fe20000000800 */
[----:B------:R-:W-:Y:S02]  /*a2f0*/  @P2 IADD3.X R5, R0, c[0x0][0x1cc], RZ, P3, !PT ;  /* 0x0000730000052a10 */ /* 0x000fe40001ffe4ff */
[----:B------:R-:W-:Y:S03]  /*a300*/  @P2 IADD3 R8, P3, R8, c[0x0][0x1c8], RZ ;  /* 0x0000720008082a10 */ /* 0x000fe60007f7e0ff */
[----:B------:R1:W-:Y:S01]  /*a310*/  @P2 LDGSTS.E.BYPASS.LTC128B.128 [R251+0xc100], [R4.64], !P5 ;  /* 0x0c10000004fb2fae */ /* 0x0003e2000e901d48 */
[--C-:B------:R-:W-:Y:S02]  /*a320*/  @P2 IADD3.X R9, RZ, c[0x0][0x1cc], R0.reuse, P3, P4 ;  /* 0x00007300ff092a10 */ /* 0x100fe40001fe8400 */
[----:B------:R-:W-:Y:S11]  /*a330*/  LOP3.LUT P4, RZ, R220, 0x2, RZ, 0xc0, !PT ;  /* 0x00000002dcff7812 */ /* 0x000ff6000788c0ff */
[----:B------:R-:W-:Y:S02]  /*a340*/  @!UPT UIADD3 URZ, URZ, URZ, URZ ;  /* 0x0000003f3f3ff290 */ /* 0x000fe4000fffe03f */
[----:B------:R2:W-:Y:S02]  /*a350*/  @P2 LDGSTS.E.BYPASS.LTC128B.128 [R251+0xf100], [R8.64], !P4 ;  /* 0x0f10000008fb2fae */ /* 0x0005e4000e101d48 */
[----:B--2---:R-:W-:Y:S04]  /*a360*/  @P2 IADD3 R8, P4, R6, 0x100, RZ ;  /* 0x0000010006082810 */ /* 0x004fe80007f9e0ff */
[----:B------:R-:W-:Y:S04]  /*a370*/  @P2 IADD3 R8, P3, R8, c[0x0][0x1c8], RZ ;  /* 0x0000720008082a10 */ /* 0x000fe80007f7e0ff */
[--C-:B------:R-:W-:Y:S02]  /*a380*/  @P2 IADD3.X R9, RZ, c[0x0][0x1cc], R0.reuse, P3, P4 ;  /* 0x00007300ff092a10 */ /* 0x100fe40001fe8400 */
[----:B------:R-:W-:Y:S11]  /*a390*/  LOP3.LUT P4, RZ, R220, 0x1, RZ, 0xc0, !PT ;  /* 0x00000001dcff7812 */ /* 0x000ff6000788c0ff */
[----:B------:R-:W-:Y:S02]  /*a3a0*/  @!UPT UIADD3 URZ, URZ, URZ, URZ ;  /* 0x0000003f3f3ff290 */ /* 0x000fe4000fffe03f */
[----:B------:R2:W-:Y:S01]  /*a3b0*/  @P2 LDGSTS.E.BYPASS.LTC128B.128 [R251+0x12100], [R8.64], !P4 ;  /* 0x1210000008fb2fae */ /* 0x0005e2000e101d48 */
[----:B------:R-:W-:Y:S04]  /*a3c0*/  @P2 IADD3 R6, P4, R6, 0x180, RZ ;  /* 0x0000018006062810 */ /* 0x000fe80007f9e0ff */
[----:B------:R-:W-:Y:S04]  /*a3d0*/  @P2 IADD3 R6, P3, R6, c[0x0][0x1c8], RZ ;  /* 0x0000720006062a10 */ /* 0x000fe80007f7e0ff */
[----:B------:R-:W-:Y:S01]  /*a3e0*/  @P2 IADD3.X R7, RZ, c[0x0][0x1cc], R0, P3, P4 ;  /* 0x00007300ff072a10 */ /* 0x000fe20001fe8400 */
[--C-:B------:R-:W-:Y:S01]  /*a3f0*/  FFMA.FTZ R0, R178, c[0x0][0x2d0], -R175.reuse ;  /* 0x0000b400b2007a23 */ /* 0x100fe200000108af */
[----:B------:R-:W-:Y:S03]  /*a400*/  LOP3.LUT P4, RZ, R220, 0x1, RZ, 0xc0, !PT ;  /* 0x00000001dcff7812 */ /* 0x000fe6000788c0ff */
[----:B------:R3:W-:Y:S01]  /*a410*/  @P2 LDGSTS.E.BYPASS.LTC128B.128 [R251+0x15100], [R6.64], !P6 ;  /* 0x1510000006fb2fae */ /* 0x0007e2000f101d48 */
[----:B------:R1:W-:Y:S02]  /*a420*/  MUFU.EX2 R178, R0 ;  /* 0x0000000000b27308 */ /* 0x0003e40000000800 */
[--C-:B-1----:R-:W-:Y:S01]  /*a430*/  FFMA.FTZ R0, R177, c[0x0][0x2d0], -R176.reuse ;  /* 0x0000b400b1007a23 */ /* 0x102fe200000108b0 */
[----:B---3--:R-:W-:Y:S02]  /*a440*/  @P2 MOV R6, c[0x0][0x1e0] ;  /* 0x0000780000062a02 */ /* 0x008fe40000000f00 */
[----:B------:R-:W-:Y:S05]  /*a450*/  @P2 MOV R7, 0x6 ;  /* 0x0000000600072802 */ /* 0x000fea0000000f00 */
[----:B------:R1:W-:Y:S01]  /*a460*/  MUFU.EX2 R191, R0 ;  /* 0x0000000000bf7308 */ /* 0x0003e20000000800 */
[C---:B------:R-:W-:Y:S01]  /*a470*/  @P2 SHF.L.U64.HI R7, R6.reuse, R7, c[0x0][0x1e4] ;  /* 0x0000790006072619 */ /* 0x040fe20000010207 */
[----:B------:R-:W-:Y:S05]  /*a480*/  @P2 IMAD.SHL.U32 R6, R6, 0x40, RZ ;  /* 0x0000004006062824 */ /* 0x000fea00078e00ff */
[----:B------:R-:W-:Y:S04]  /*a490*/  @P2 IADD3 R4, P3, R4, R6, RZ ;  /* 0x0000000604042210 */ /* 0x000fe80007f7e0ff */
[C---:B------:R-:W-:Y:S02]  /*a4a0*/  @P2 IADD3.X R5, R7.reuse, R5, RZ, P3, !PT ;  /* 0x0000000507052210 */ /* 0x040fe40001ffe4ff */
[----:B------:R-:W-:Y:S02]  /*a4b0*/  LOP3.LUT P3, RZ, R220, 0x2, RZ, 0xc0, !PT ;  /* 0x00000002dcff7812 */ /* 0x000fe4000786c0ff */
[----:B------:R-:W3:Y:S01]  /*a4c0*/  LDL.LU R220, [R1+0x98] ;  /* 0x0000980001dc7983 */ /* 0x000ee20000300800 */
[----:B------:R-:W-:Y:S04]  /*a4d0*/  @P2 IADD3 R6, P0, R6, R4, RZ ;  /* 0x0000000406062210 */ /* 0x000fe80007f1e0ff */
[----:B------:R-:W-:Y:S01]  /*a4e0*/  @P2 IADD3.X R7, R7, R5, RZ, P0, !PT ;  /* 0x0000000507072210 */ /* 0x000fe200007fe4ff */
[----:B------:R2:W-:Y:S01]  /*a4f0*/  @P2 LDGSTS.E.BYPASS.LTC128B.128 [R251+0xd100], [R4.64], !P5 ;  /* 0x0d10000004fb2fae */ /* 0x0005e2000e901d48 */
[--C-:B-1----:R-:W-:Y:S04]  /*a500*/  FFMA.FTZ R0, R179, c[0x0][0x2d0], -R175.reuse ;  /* 0x0000b400b3007a23 */ /* 0x102fe800000108af */
[----:B------:R1:W-:Y:S01]  /*a510*/  MUFU.EX2 R177, R0 ;  /* 0x0000000000b17308 */ /* 0x0003e20000000800 */
[----:B------:R2:W-:Y:S06]  /*a520*/  @P2 LDGSTS.E.BYPASS.LTC128B.128 [R251+0x10100], [R4.64+0x80], !P3 ;  /* 0x1010008004fb2fae */ /* 0x0005ec000d901d48 */
[----:B------:R2:W-:Y:S06]  /*a530*/  @P2 LDGSTS.E.BYPASS.LTC128B.128 [R251+0x13100], [R4.64+0x100], !P4 ;  /* 0x1310010004fb2fae */ /* 0x0005ec000e101d48 */
[----:B------:R2:W-:Y:S06]  /*a540*/  @P2 LDGSTS.E.BYPASS.LTC128B.128 [R251+0x16100], [R4.64+0x180], !P6 ;  /* 0x1610018004fb2fae */ /* 0x0005ec000f101d48 */
[----:B------:R2:W-:Y:S01]  /*a550*/  @P2 LDGSTS.E.BYPASS.LTC128B.128 [R251+0xe100], [R6.64], !P5 ;  /* 0x0e10000006fb2fae */ /* 0x0005e2000e901d48 */
[----:B-1----:R-:W-:Y:S05]  /*a560*/  FMUL.FTZ R0, R2, c[0x0][0x2d0] ;  /* 0x0000b40002007a20 */ /* 0x002fea0000410000 */
[----:B------:R1:W-:Y:S01]  /*a570*/  @P2 LDGSTS.E.BYPASS.LTC128B.128 [R251+0x11100], [R6.64+0x80], !P3 ;  /* 0x1110008006fb2fae */ /* 0x0003e2000d901d48 */
[----:B------:R-:W-:Y:S04]  /*a580*/  FFMA.FTZ R2, R188, c[0x0][0x2d0], -R176 ;  /* 0x0000b400bc027a23 */ /* 0x000fe800000108b0 */
[----:B------:R1:W-:Y:S01]  /*a590*/  MUFU.EX2 R188, R2 ;  /* 0x0000000200bc7308 */ /* 0x0003e20000000800 */
[----:B------:R2:W-:Y:S06]  /*a5a0*/  @P2 LDGSTS.E.BYPASS.LTC128B.128 [R251+0x14100], [R6.64+0x100], !P4 ;  /* 0x1410010006fb2fae */ /* 0x0005ec000e101d48 */
[----:B------:R2:W-:Y:S03]  /*a5b0*/  @P2 LDGSTS.E.BYPASS.LTC128B.128 [R251+0x17100], [R6.64+0x180], !P6 ;  /* 0x1710018006fb2fae */ /* 0x0005e6000f101d48 */
[----:B------:R-:W2:Y:S03]  /*a5c0*/  MUFU.EX2 R0, R0 ;  /* 0x0000000000007308 */ /* 0x000ea60000000800 */
[----:B------:R-:W0:Y:S01]  /*a5d0*/  LDGDEPBAR ;  /* 0x00000000000079af */ /* 0x000e220000000000 */
[----:B-1----:R-:W-:Y:S01]  /*a5e0*/  FFMA.FTZ R2, R189, c[0x0][0x2d0], -R175 ;  /* 0x0000b400bd027a23 */ /* 0x002fe200000108af */
[----:B------:R-:W-:Y:S05]  /*a5f0*/  MOV R189, R38 ;  /* 0x0000002600bd7202 */ /* 0x000fea0000000f00 */
[----:B------:R1:W-:Y:S01]  /*a600*/  MUFU.EX2 R179, R2 ;  /* 0x0000000200b37308 */ /* 0x0003e20000000800 */
[C---:B--2---:R-:W-:Y:S01]  /*a610*/  FMUL.FTZ R20, R0.reuse, R140 ;  /* 0x0000008c00147220 */ /* 0x044fe20000410000 */
[----:B------:R-:W-:Y:S01]  /*a620*/  MOV R140, R40 ;  /* 0x00000028008c7202 */ /* 0x000fe20000000f00 */
[C---:B------:R-:W-:Y:S02]  /*a630*/  FMUL.FTZ R4, R0.reuse, R180 ;  /* 0x000000b400047220 */ /* 0x040fe40000410000 */
[C---:B------:R-:W-:Y:S01]  /*a640*/  FMUL.FTZ R5, R0.reuse, R181 ;  /* 0x000000b500057220 */ /* 0x040fe20000410000 */
[----:B------:R-:W-:Y:S01]  /*a650*/  MOV R181, R47 ;  /* 0x0000002f00b57202 */ /* 0x000fe20000000f00 */
[C---:B------:R-:W-:Y:S01]  /*a660*/  FMUL.FTZ R8, R0.reuse, R184 ;  /* 0x000000b800087220 */ /* 0x040fe20000410000 */
[----:B------:R-:W-:Y:S01]  /*a670*/  MOV R184, R46 ;  /* 0x0000002e00b87202 */ /* 0x000fe20000000f00 */
[C---:B------:R-:W-:Y:S02]  /*a680*/  FMUL.FTZ R9, R0.reuse, R185 ;  /* 0x000000b900097220 */ /* 0x040fe40000410000 */
[C---:B------:R-:W-:Y:S02]  /*a690*/  FMUL.FTZ R12, R0.reuse, R132 ;  /* 0x00000084000c7220 */ /* 0x040fe40000410000 */
[----:B------:R-:W-:Y:S02]  /*a6a0*/  IMAD.MOV.U32 R132, RZ, RZ, R29 ;  /* 0x000000ffff847224 */ /* 0x000fe400078e001d */
[C---:B------:R-:W-:Y:S01]  /*a6b0*/  FMUL.FTZ R13, R0.reuse, R133 ;  /* 0x00000085000d7220 */ /* 0x040fe20000410000 */
[----:B------:R-:W-:Y:S01]  /*a6c0*/  MOV R133, R30 ;  /* 0x0000001e00857202 */ /* 0x000fe20000000f00 */
[C---:B------:R-:W-:Y:S02]  /*a6d0*/  FMUL.FTZ R16, R0.reuse, R136 ;  /* 0x0000008800107220 */ /* 0x040fe40000410000 */
[----:B-1----:R-:W-:Y:S02]  /*a6e0*/  FMUL.FTZ R2, R3, c[0x0][0x2d0] ;  /* 0x0000b40003027a20 */ /* 0x002fe40000410000 */
[----:B------:R-:W-:Y:S02]  /*a6f0*/  IMAD.MOV.U32 R136, RZ, RZ, R36 ;  /* 0x000000ffff887224 */ /* 0x000fe400078e0024 */
[C---:B------:R-:W-:Y:S02]  /*a700*/  FMUL.FTZ R36, R0.reuse, R156 ;  /* 0x0000009c00247220 */ /* 0x040fe40000410000 */
[----:B------:R-:W1:Y:S01]  /*a710*/  MUFU.EX2 R2, R2 ;  /* 0x0000000200027308 */ /* 0x000e620000000800 */
[C---:B------:R-:W-:Y:S01]  /*a720*/  FMUL.FTZ R17, R0.reuse, R137 ;  /* 0x0000008900117220 */ /* 0x040fe20000410000 */
[----:B------:R-:W-:Y:S01]  /*a730*/  MOV R137, R37 ;  /* 0x0000002500897202 */ /* 0x000fe20000000f00 */
[C---:B------:R-:W-:Y:S01]  /*a740*/  FMUL.FTZ R21, R0.reuse, R141 ;  /* 0x0000008d00157220 */ /* 0x040fe20000410000 */
[----:B------:R-:W2:Y:S01]  /*a750*/  LDL.LU R156, [R1+0x8] ;  /* 0x00000800019c7983 */ /* 0x000ea20000300800 */
[----:B------:R-:W-:Y:S02]  /*a760*/  IMAD.MOV.U32 R141, RZ, RZ, R41 ;  /* 0x000000ffff8d7224 */ /* 0x000fe400078e0029 */
        /* <DEDUP_REMOVED lines=10> */
[----:B------:R-:W-:Y:S01]  /*a810*/  MOV R153, R35 ;  /* 0x0000002300997202 */ /* 0x000fe20000000f00 */
[C---:B------:R-:W-:Y:S01]  /*a820*/  FMUL.FTZ R37, R0.reuse, R157 ;  /* 0x0000009d00257220 */ /* 0x040fe20000410000 */
[----:B------:R-:W-:Y:S01]  /*a830*/  MOV R157, R149 ;  /* 0x00000095009d7202 */ /* 0x000fe20000000f00 */
[C---:B------:R-:W-:Y:S01]  /*a840*/  FMUL.FTZ R40, R0.reuse, R160 ;  /* 0x000000a000287220 */ /* 0x040fe20000410000 */
[----:B------:R-:W-:Y:S01]  /*a850*/  MOV R149, R141 ;  /* 0x0000008d00957202 */ /* 0x000fe20000000f00 */
[C---:B------:R-:W-:Y:S02]  /*a860*/  FMUL.FTZ R41, R0.reuse, R161 ;  /* 0x000000a100297220 */ /* 0x040fe40000410000 */
[C---:B------:R-:W-:Y:S02]  /*a870*/  FMUL.FTZ R44, R0.reuse, R164 ;  /* 0x000000a4002c7220 */ /* 0x040fe40000410000 */
[C---:B------:R-:W-:Y:S01]  /*a880*/  FMUL.FTZ R45, R0.reuse, R165 ;  /* 0x000000a5002d7220 */ /* 0x040fe20000410000 */
[----:B------:R-:W-:Y:S01]  /*a890*/  MOV R165, R148 ;  /* 0x0000009400a57202 */ /* 0x000fe20000000f00 */
[C---:B------:R-:W-:Y:S02]  /*a8a0*/  FMUL.FTZ R48, R0.reuse, R168 ;  /* 0x000000a800307220 */ /* 0x040fe40000410000 */
[C---:B------:R-:W-:Y:S01]  /*a8b0*/  FMUL.FTZ R49, R0.reuse, R169 ;  /* 0x000000a900317220 */ /* 0x040fe20000410000 */
        /* <DEDUP_REMOVED lines=41> */
[----:B----4-:R-:W-:Y:S02]  /*ab50*/  FFMA.FTZ R3, R0, R11, R178 ;  /* 0x0000000b00037223 */ /* 0x010fe400000100b2 */
[----:B------:R-:W-:Y:S02]  /*ab60*/  FFMA.FTZ R0, R10, c[0x0][0x2d0], -R176 ;  /* 0x0000b4000a007a23 */ /* 0x000fe400000108b0 */
[C---:B-1----:R-:W-:Y:S02]  /*ab70*/  FMUL.FTZ R6, R2.reuse, R182 ;  /* 0x000000b602067220 */ /* 0x042fe40000410000 */
[----:B------:R-:W-:Y:S02]  /*ab80*/  IMAD.MOV.U32 R182, RZ, RZ, R140 ;  /* 0x000000ffffb67224 */ /* 0x000fe400078e008c */
[----:B------:R1:W-:Y:S01]  /*ab90*/  MUFU.EX2 R140, R0 ;  /* 0x00000000008c7308 */ /* 0x0003e20000000800 */
[C---:B------:R-:W-:Y:S02]  /*aba0*/  FMUL.FTZ R18, R2.reuse, R138 ;  /* 0x0000008a02127220 */ /* 0x040fe40000410000 */
[C---:B------:R-:W-:Y:S02]  /*abb0*/  FMUL.FTZ R19, R2.reuse, R139 ;  /* 0x0000008b02137220 */ /* 0x040fe40000410000 */
[C---:B------:R-:W-:Y:S01]  /*abc0*/  FMUL.FTZ R7, R2.reuse, R183 ;  /* 0x000000b702077220 */ /* 0x040fe20000410000 */
[----:B------:R-:W-:Y:S01]  /*abd0*/  MOV R183, R137 ;  /* 0x0000008900b77202 */ /* 0x000fe20000000f00 */
[C---:B------:R-:W-:Y:S01]  /*abe0*/  FMUL.FTZ R10, R2.reuse, R186 ;  /* 0x000000ba020a7220 */ /* 0x040fe20000410000 */
[----:B------:R-:W-:Y:S01]  /*abf0*/  MOV R186, R136 ;  /* 0x0000008800ba7202 */ /* 0x000fe20000000f00 */
[C---:B------:R-:W-:Y:S01]  /*ac00*/  FMUL.FTZ R27, R2.reuse, R147 ;  /* 0x00000093021b7220 */ /* 0x040fe20000410000 */
[----:B------:R-:W4:Y:S01]  /*ac10*/  LDSM.16.MT88.4 R136, [R217] ;  /* 0x00000000d988783b */ /* 0x000f220000004200 */
[----:B------:R-:W-:Y:S02]  /*ac20*/  IMAD.MOV.U32 R180, RZ, RZ, R50 ;  /* 0x000000ffffb47224 */ /* 0x000fe400078e0032 */
[C---:B------:R-:W-:Y:S02]  /*ac30*/  FMUL.FTZ R11, R2.reuse, R187 ;  /* 0x000000bb020b7220 */ /* 0x040fe40000410000 */
[----:B------:R-:W-:Y:S01]  /*ac40*/  FMUL.FTZ R14, R2, R134 ;  /* 0x00000086020e7220 */ /* 0x000fe20000410000 */
[----:B------:R-:W-:Y:S01]  /*ac50*/  F2FP.PACK_AB R134, R190, R179 ;  /* 0x000000b3be86723e */ /* 0x000fe200000000ff */
[C---:B------:R-:W-:Y:S02]  /*ac60*/  FMUL.FTZ R15, R2.reuse, R135 ;  /* 0x00000087020f7220 */ /* 0x040fe40000410000 */
[C---:B------:R-:W-:Y:S01]  /*ac70*/  FMUL.FTZ R50, R2.reuse, R170 ;  /* 0x000000aa02327220 */ /* 0x040fe20000410000 */
[----:B------:R-:W-:Y:S01]  /*ac80*/  MOV R170, R132 ;  /* 0x0000008400aa7202 */ /* 0x000fe20000000f00 */
[----:B------:R-:W-:Y:S01]  /*ac90*/  IMAD.MOV.U32 R187, RZ, RZ, R133 ;  /* 0x000000ffffbb7224 */ /* 0x000fe200078e0085 */
[----:B------:R-:W-:Y:S01]  /*aca0*/  F2FP.PACK_AB R132, R177, R178 ;  /* 0x000000b2b184723e */ /* 0x000fe200000000ff */
[----:B------:R-:W-:Y:S01]  /*acb0*/  FMUL.FTZ R22, R2, R142 ;  /* 0x0000008e02167220 */ /* 0x000fe20000410000 */
[----:B------:R-:W-:Y:S01]  /*acc0*/  F2FP.PACK_AB R133, R188, R191 ;  /* 0x000000bfbc85723e */ /* 0x000fe200000000ff */
[--C-:B-1----:R-:W-:Y:S02]  /*acd0*/  FFMA.FTZ R0, R192, c[0x0][0x2d0], -R176.reuse ;  /* 0x0000b400c0007a23 */ /* 0x102fe400000108b0 */
[C---:B------:R-:W-:Y:S02]  /*ace0*/  FMUL.FTZ R23, R2.reuse, R143 ;  /* 0x0000008f02177220 */ /* 0x040fe40000410000 */
[----:B------:R-:W1:Y:S01]  /*acf0*/  MUFU.EX2 R147, R0 ;  /* 0x0000000000937308 */ /* 0x000e620000000800 */
[C---:B------:R-:W-:Y:S02]  /*ad00*/  FMUL.FTZ R26, R2.reuse, R146 ;  /* 0x00000092021a7220 */ /* 0x040fe40000410000 */
[C---:B------:R-:W-:Y:S02]  /*ad10*/  FMUL.FTZ R30, R2.reuse, R150 ;  /* 0x00000096021e7220 */ /* 0x040fe40000410000 */
[----:B------:R-:W-:Y:S02]  /*ad20*/  IMAD.MOV.U32 R152, RZ, RZ, R31 ;  /* 0x000000ffff987224 */ /* 0x000fe400078e001f */
[C---:B------:R-:W-:Y:S02]  /*ad30*/  FMUL.FTZ R31, R2.reuse, R151 ;  /* 0x00000097021f7220 */ /* 0x040fe40000410000 */
[C---:B------:R-:W-:Y:S02]  /*ad40*/  FMUL.FTZ R34, R2.reuse, R154 ;  /* 0x0000009a02227220 */ /* 0x040fe40000410000 */
[C---:B------:R-:W-:Y:S02]  /*ad50*/  FMUL.FTZ R35, R2.reuse, R155 ;  /* 0x0000009b02237220 */ /* 0x040fe40000410000 */
[C---:B------:R-:W-:Y:S02]  /*ad60*/  FMUL.FTZ R38, R2.reuse, R158 ;  /* 0x0000009e02267220 */ /* 0x040fe40000410000 */
[C---:B------:R-:W-:Y:S02]  /*ad70*/  FMUL.FTZ R39, R2.reuse, R159 ;  /* 0x0000009f02277220 */ /* 0x040fe40000410000 */
[----:B------:R-:W-:Y:S02]  /*ad80*/  IMAD.MOV.U32 R185, RZ, RZ, R43 ;  /* 0x000000ffffb97224 */ /* 0x000fe400078e002b */
[C---:B------:R-:W-:Y:S02]  /*ad90*/  FMUL.FTZ R42, R2.reuse, R162 ;  /* 0x000000a2022a7220 */ /* 0x040fe40000410000 */
[C---:B------:R-:W-:Y:S02]  /*ada0*/  FMUL.FTZ R43, R2.reuse, R163 ;  /* 0x000000a3022b7220 */ /* 0x040fe40000410000 */
[C---:B------:R-:W-:Y:S01]  /*adb0*/  FMUL.FTZ R46, R2.reuse, R166 ;  /* 0x000000a6022e7220 */ /* 0x040fe20000410000 */
[----:B-1----:R-:W-:Y:S01]  /*adc0*/  F2FP.PACK_AB R135, R147, R140 ;  /* 0x0000008c9387723e */ /* 0x002fe200000000ff */
[C---:B------:R-:W-:Y:S01]  /*add0*/  FMUL.FTZ R51, R2.reuse, R171 ;  /* 0x000000ab02337220 */ /* 0x040fe20000410000 */
[----:B------:R-:W-:Y:S01]  /*ade0*/  MOV R166, R153 ;  /* 0x0000009900a67202 */ /* 0x000fe20000000f00 */
[--C-:B------:R-:W-:Y:S02]  /*adf0*/  FFMA.FTZ R149, R149, c[0x0][0x2d0], -R175.reuse ;  /* 0x0000b40095957a23 */ /* 0x100fe400000108af */
[C---:B------:R-:W-:Y:S02]  /*ae00*/  FMUL.FTZ R47, R2.reuse, R167 ;  /* 0x000000a7022f7220 */ /* 0x040fe40000410000 */
[C---:B----4-:R-:W-:Y:S05]  /*ae10*/  HMMA.16816.F32 R4, R132.reuse, R136, R4 ;  /* 0x000000888404723c */ /* 0x050fea0000001804 */
        /* <DEDUP_REMOVED lines=29> */
[----:B------:R-:W-:Y:S02]  /*aff0*/  FFMA.FTZ R0, R193, c[0x0][0x2d0], -R175 ;  /* 0x0000b400c1007a23 */ /* 0x000fe400000108af */
[C---:B------:R-:W-:Y:S02]  /*b000*/  FMUL.FTZ R102, R2.reuse, R102 ;  /* 0x0000006602667220 */ /* 0x040fe40000410000 */
[----:B------:R4:W-:Y:S02]  /*b010*/  MUFU.EX2 R146, R0 ;  /* 0x0000000000927308 */ /* 0x0009e40000000800 */
[C---:B------:R-:W-:Y:S02]  /*b020*/  FMUL.FTZ R103, R2.reuse, R103 ;  /* 0x0000006702677220 */ /* 0x040fe40000410000 */
        /* <DEDUP_REMOVED lines=8> */
[C---:B------:R-:W-:Y:S02]  /*b0b0*/  FMUL.FTZ R119, R2.reuse, R119 ;  /* 0x0000007702777220 */ /* 0x040fe40000410000 */
[----:B------:R-:W-:Y:S02]  /*b0c0*/  FMUL.FTZ R122, R2, R122 ;  /* 0x0000007a027a7220 */ /* 0x000fe40000410000 */
[----:B----4-:R-:W-:Y:S02]  /*b0d0*/  FFMA.FTZ R0, R194, c[0x0][0x2d0], -R175 ;  /* 0x0000b400c2007a23 */ /* 0x010fe400000108af */
[C---:B------:R-:W-:Y:S02]  /*b0e0*/  FMUL.FTZ R123, R2.reuse, R123 ;  /* 0x0000007b027b7220 */ /* 0x040fe40000410000 */
[----:B------:R4:W-:Y:S01]  /*b0f0*/  MUFU.EX2 R145, R0 ;  /* 0x0000000000917308 */ /* 0x0009e20000000800 */
[C---:B------:R-:W-:Y:S01]  /*b100*/  FMUL.FTZ R126, R2.reuse, R126 ;  /* 0x0000007e027e7220 */ /* 0x040fe20000410000 */
[C---:B-1----:R-:W-:Y:S03]  /*b110*/  HMMA.16816.F32 R20, R132.reuse, R136, R20 ;  /* 0x000000888414723c */ /* 0x042fe60000001814 */
[C---:B------:R-:W-:Y:S02]  /*b120*/  FMUL.FTZ R127, R2.reuse, R127 ;  /* 0x0000007f027f7220 */ /* 0x040fe40000410000 */
[C---:B------:R-:W-:Y:S02]  /*b130*/  FMUL.FTZ R130, R2.reuse, R130 ;  /* 0x0000008202827220 */ /* 0x040fe40000410000 */
[C---:B------:R-:W-:Y:S01]  /*b140*/  FMUL.FTZ R131, R2.reuse, R131 ;  /* 0x0000008302837220 */ /* 0x040fe20000410000 */
[C---:B------:R-:W-:Y:S01]  /*b150*/  HMMA.16816.F32 R24, R132.reuse, R138, R24 ;  /* 0x0000008a8418723c */ /* 0x040fe20000001818 */
[----:B---3--:R-:W1:Y:S03]  /*b160*/  LDSM.16.MT88.4 R136, [R220] ;  /* 0x00000000dc88783b */ /* 0x008e660000004200 */
[----:B------:R-:W-:Y:S02]  /*b170*/  FADD.FTZ R177, R177, R3 ;  /* 0x00000003b1b17221 */ /* 0x000fe40000010000 */
[----:B------:R-:W-:Y:S02]  /*b180*/  FFMA.FTZ R3, R199, c[0x0][0x2d0], -R176 ;  /* 0x0000b400c7037a23 */ /* 0x000fe400000108b0 */
[----:B------:R-:W-:Y:S02]  /*b190*/  IMAD.MOV.U32 R167, RZ, RZ, R152 ;  /* 0x000000ffffa77224 */ /* 0x000fe400078e0098 */
[----:B------:R3:W-:Y:S02]  /*b1a0*/  MUFU.EX2 R152, R3 ;  /* 0x0000000300987308 */ /* 0x0007e40000000800 */
[----:B----4-:R-:W-:Y:S02]  /*b1b0*/  FFMA.FTZ R0, R195, c[0x0][0x2d0], -R176 ;  /* 0x0000b400c3007a23 */ /* 0x010fe400000108b0 */
[----:B--2---:R-:W-:Y:S06]  /*b1c0*/  FFMA.FTZ R2, R2, R156, R191 ;  /* 0x0000009c02027223 */ /* 0x004fec00000100bf */
[----:B------:R2:W4:Y:S01]  /*b1d0*/  MUFU.EX2 R144, R0 ;  /* 0x0000000000907308 */ /* 0x0005220000000800 */
[----:B------:R-:W-:Y:S04]  /*b1e0*/  FADD.FTZ R2, R188, R2 ;  /* 0x00000002bc027221 */ /* 0x000fe80000010000 */
[----:B------:R-:W-:Y:S02]  /*b1f0*/  FADD.FTZ R2, R140, R2 ;  /* 0x000000028c027221 */ /* 0x000fe40000010000 */
[----:B------:R-:W-:Y:S02]  /*b200*/  LDSM.16.MT88.4 R140, [R218+0x1000] ;  /* 0x00100000da8c783b */ /* 0x000fe40000004200 */
[----:B------:R-:W-:Y:S02]  /*b210*/  FADD.FTZ R2, R147, R2 ;  /* 0x0000000293027221 */ /* 0x000fe40000010000 */
[--C-:B---3--:R-:W-:Y:S02]  /*b220*/  FFMA.FTZ R3, R208, c[0x0][0x2d0], -R176.reuse ;  /* 0x0000b400d0037a23 */ /* 0x108fe400000108b0 */
[----:B------:R-:W3:Y:S02]  /*b230*/  LDL R208, [R1+0x10] ;  /* 0x0000100001d07983 */ /* 0x000ee40000100800 */
[----:B------:R4:W-:Y:S01]  /*b240*/  MUFU.EX2 R159, R3 ;  /* 0x00000003009f7308 */ /* 0x0009e20000000800 */
[C---:B-1----:R-:W-:Y:S03]  /*b250*/  HMMA.16816.F32 R28, R132.reuse, R136, R28 ;  /* 0x00000088841c723c */ /* 0x042fe6000000181c */
[----:B--2---:R-:W-:Y:S06]  /*b260*/  FFMA.FTZ R0, R196, c[0x0][0x2d0], -R176 ;  /* 0x0000b400c4007a23 */ /* 0x004fec00000108b0 */
[----:B------:R-:W-:Y:S01]  /*b270*/  MUFU.EX2 R196, R149 ;  /* 0x0000009500c47308 */ /* 0x000fe20000000800 */
[C---:B------:R-:W-:Y:S01]  /*b280*/  HMMA.16816.F32 R32, R132.reuse, R138, R32 ;  /* 0x0000008a8420723c */ /* 0x040fe20000001820 */
[----:B------:R-:W1:Y:S08]  /*b290*/  LDSM.16.MT88.4 R136, [R217+0x3000] ;  /* 0x00300000d988783b */ /* 0x000e700000004200 */
[----:B------:R2:W-:Y:S03]  /*b2a0*/  MUFU.EX2 R148, R0 ;  /* 0x0000000000947308 */ /* 0x0005e60000000800 */
[----:B----4-:R-:W-:Y:S02]  /*b2b0*/  FADD.FTZ R3, R144, R2 ;  /* 0x0000000290037221 */ /* 0x010fe40000010000 */
[--C-:B------:R-:W-:Y:S02]  /*b2c0*/  FFMA.FTZ R2, R170, c[0x0][0x2d0], -R175.reuse ;  /* 0x0000b400aa027a23 */ /* 0x100fe400000108af */
[--C-:B--2---:R-:W-:Y:S04]  /*b2d0*/  FFMA.FTZ R0, R197, c[0x0][0x2d0], -R175.reuse ;  /* 0x0000b400c5007a23 */ /* 0x104fe800000108af */
[----:B------:R2:W4:Y:S01]  /*b2e0*/  MUFU.EX2 R151, R0 ;  /* 0x0000000000977308 */ /* 0x0005220000000800 */
[C---:B-1----:R-:W-:Y:S08]  /*b2f0*/  HMMA.16816.F32 R36, R132.reuse, R136, R36 ;  /* 0x000000888424723c */ /* 0x042ff00000001824 */
[C---:B------:R-:W-:Y:S01]  /*b300*/  HMMA.16816.F32 R40, R132.reuse, R138, R40 ;  /* 0x0000008a8428723c */ /* 0x040fe20000001828 */
[----:B------:R-:W1:Y:S03]  /*b310*/  LDSM.16.MT88.4 R136, [R218+0x3000] ;  /* 0x00300000da88783b */ /* 0x000e660000004200 */
[----:B--2---:R-:W-:Y:S04]  /*b320*/  FFMA.FTZ R0, R198, c[0x0][0x2d0], -R175 ;  /* 0x0000b400c6007a23 */ /* 0x004fe800000108af */
[----:B------:R2:W1:Y:S04]  /*b330*/  MUFU.EX2 R156, R0 ;  /* 0x00000000009c7308 */ /* 0x0004680000000800 */
[----:B--2---:R-:W-:Y:S01]  /*b340*/  FFMA.FTZ R0, R200, c[0x0][0x2d0], -R176 ;  /* 0x0000b400c8007a23 */ /* 0x004fe200000108b0 */
[C---:B-1----:R-:W-:Y:S05]  /*b350*/  HMMA.16816.F32 R44, R132.reuse, R136, R44 ;  /* 0x00000088842c723c */ /* 0x042fea000000182c */
[----:B------:R1:W-:Y:S03]  /*b360*/  MUFU.EX2 R155, R0 ;  /* 0x00000000009b7308 */ /* 0x0003e60000000800 */
[C---:B------:R-:W-:Y:S01]  /*b370*/  HMMA.16816.F32 R48, R132.reuse, R138, R48 ;  /* 0x0000008a8430723c */ /* 0x040fe20000001830 */
[----:B------:R-:W2:Y:S03]  /*b380*/  LDSM.16.MT88.4 R136, [R221+0x3000] ;  /* 0x00300000dd88783b */ /* 0x000ea60000004200 */
[----:B-1----:R-:W-:Y:S04]  /*b390*/  FADD.FTZ R0, R179, R177 ;  /* 0x000000b1b3007221 */ /* 0x002fe80000010000 */
[----:B------:R-:W-:Y:S04]  /*b3a0*/  FADD.FTZ R190, R190, R0 ;  /* 0x00000000bebe7221 */ /* 0x000fe80000010000 */
[--C-:B------:R-:W-:Y:S04]  /*b3b0*/  FFMA.FTZ R0, R202, c[0x0][0x2d0], -R175.reuse ;  /* 0x0000b400ca007a23 */ /* 0x100fe800000108af */
[----:B------:R1:W1:Y:S01]  /*b3c0*/  MUFU.EX2 R154, R0 ;  /* 0x00000000009a7308 */ /* 0x0002620000000800 */
[C---:B--2---:R-:W-:Y:S08]  /*b3d0*/  HMMA.16816.F32 R52, R132.reuse, R136, R52 ;  /* 0x000000888434723c */ /* 0x044ff00000001834 */
[C---:B------:R-:W-:Y:S01]  /*b3e0*/  HMMA.16816.F32 R56, R132.reuse, R138, R56 ;  /* 0x0000008a8438723c */ /* 0x040fe20000001838 */
[----:B------:R-:W2:Y:S03]  /*b3f0*/  LDSM.16.MT88.4 R136, [R220+0x3000] ;  /* 0x00300000dc88783b */ /* 0x000ea60000004200 */
[--C-:B-1----:R-:W-:Y:S04]  /*b400*/  FFMA.FTZ R0, R203, c[0x0][0x2d0], -R175.reuse ;  /* 0x0000b400cb007a23 */ /* 0x102fe800000108af */
[----:B------:R1:W1:Y:S04]  /*b410*/  MUFU.EX2 R163, R0 ;  /* 0x0000000000a37308 */ /* 0x0002680000000800 */
[--C-:B-1----:R-:W-:Y:S06]  /*b420*/  FFMA.FTZ R0, R204, c[0x0][0x2d0], -R176.reuse ;  /* 0x0000b400cc007a23 */ /* 0x102fec00000108b0 */
[----:B------:R1:W-:Y:S01]  /*b430*/  MUFU.EX2 R153, R0 ;  /* 0x0000000000997308 */ /* 0x0003e20000000800 */
[C---:B--2---:R-:W-:Y:S08]  /*b440*/  HMMA.16816.F32 R60, R132.reuse, R136, R60 ;  /* 0x00000088843c723c */ /* 0x044ff0000000183c */
[C---:B------:R-:W-:Y:S01]  /*b450*/  HMMA.16816.F32 R64, R132.reuse, R138, R64 ;  /* 0x0000008a8440723c */ /* 0x040fe20000001840 */
[----:B------:R-:W2:Y:S03]  /*b460*/  LDSM.16.MT88.4 R136, [R217+0x6000] ;  /* 0x00600000d988783b */ /* 0x000ea60000004200 */
[----:B-1----:R-:W-:Y:S04]  /*b470*/  FFMA.FTZ R0, R205, c[0x0][0x2d0], -R176 ;  /* 0x0000b400cd007a23 */ /* 0x002fe800000108b0 */
[----:B------:R1:W-:Y:S04]  /*b480*/  MUFU.EX2 R161, R0 ;  /* 0x0000000000a17308 */ /* 0x0003e80000000800 */
[--C-:B-1----:R-:W-:Y:S01]  /*b490*/  FFMA.FTZ R0, R206, c[0x0][0x2d0], -R175.reuse ;  /* 0x0000b400ce007a23 */ /* 0x102fe200000108af */
[C---:B--2---:R-:W-:Y:S05]  /*b4a0*/  HMMA.16816.F32 R68, R132.reuse, R136, R68 ;  /* 0x000000888444723c */ /* 0x044fea0000001844 */
[----:B------:R-:W-:Y:S03]  /*b4b0*/  MUFU.EX2 R206, R2 ;  /* 0x0000000200ce7308 */ /* 0x000fe60000000800 */
[C---:B------:R-:W-:Y:S01]  /*b4c0*/  HMMA.16816.F32 R72, R132.reuse, R138, R72 ;  /* 0x0000008a8448723c */ /* 0x040fe20000001848 */
[----:B------:R-:W1:Y:S06]  /*b4d0*/  LDSM.16.MT88.4 R136, [R218+0x6000] ;  /* 0x00600000da88783b */ /* 0x000e6c0000004200 */
[----:B------:R2:W1:Y:S02]  /*b4e0*/  MUFU.EX2 R162, R0 ;  /* 0x0000000000a27308 */ /* 0x0004640000000800 */
[--C-:B--2---:R-:W-:Y:S08]  /*b4f0*/  FFMA.FTZ R0, R207, c[0x0][0x2d0], -R175.reuse ;  /* 0x0000b400cf007a23 */ /* 0x104ff000000108af */
[----:B------:R2:W2:Y:S01]  /*b500*/  MUFU.EX2 R164, R0 ;  /* 0x0000000000a47308 */ /* 0x0004a20000000800 */
[C---:B-1----:R-:W-:Y:S03]  /*b510*/  HMMA.16816.F32 R76, R132.reuse, R136, R76 ;  /* 0x00000088844c723c */ /* 0x042fe6000000184c */
[----:B---3--:R-:W-:Y:S01]  /*b520*/  ISETP.GT.AND P0, PT, R201, R208, PT ;  /* 0x000000d0c900720c */ /* 0x008fe20003f04270 */
[----:B------:R-:W-:Y:S04]  /*b530*/  IMAD.MOV.U32 R201, RZ, RZ, R252 ;  /* 0x000000ffffc97224 */ /* 0x000fe800078e00fc */
[C---:B------:R-:W-:Y:S01]  /*b540*/  HMMA.16816.F32 R80, R132.reuse, R138, R80 ;  /* 0x0000008a8450723c */ /* 0x040fe20000001850 */
[----:B------:R-:W1:Y:S03]  /*b550*/  LDSM.16.MT88.4 R136, [R221+0x6000] ;  /* 0x00600000dd88783b */ /* 0x000e660000004200 */
[----:B--2---:R-:W-:Y:S04]  /*b560*/  FFMA.FTZ R0, R209, c[0x0][0x2d0], -R176 ;  /* 0x0000b400d1007a23 */ /* 0x004fe800000108b0 */
[----:B------:R2:W-:Y:S04]  /*b570*/  MUFU.EX2 R160, R0 ;  /* 0x0000000000a07308 */ /* 0x0005e80000000800 */
[----:B--2---:R-:W-:Y:S02]  /*b580*/  FADD.FTZ R0, R146, R190 ;  /* 0x000000be92007221 */ /* 0x004fe40000010000 */
[----:B------:R-:W-:Y:S02]  /*b590*/  FFMA.FTZ R190, R181, c[0x0][0x2d0], -R176 ;  /* 0x0000b400b5be7a23 */ /* 0x000fe400000108b0 */
[----:B------:R-:W-:Y:S02]  /*b5a0*/  FADD.FTZ R150, R145, R0 ;  /* 0x0000000091967221 */ /* 0x000fe40000010000 */
[----:B------:R-:W-:Y:S01]  /*b5b0*/  FFMA.FTZ R0, R211, c[0x0][0x2d0], -R175 ;  /* 0x0000b400d3007a23 */ /* 0x000fe200000108af */
[C---:B-1----:R-:W-:Y:S01]  /*b5c0*/  HMMA.16816.F32 R84, R132.reuse, R136, R84 ;  /* 0x000000888454723c */ /* 0x042fe20000001854 */
[----:B------:R-:W-:Y:S02]  /*b5d0*/  MUFU.EX2 R190, R190 ;  /* 0x000000be00be7308 */ /* 0x000fe40000000800 */
[----:B----4-:R-:W-:Y:S05]  /*b5e0*/  FADD.FTZ R150, R151, R150 ;  /* 0x0000009697967221 */ /* 0x010fea0000010000 */
[C---:B------:R-:W-:Y:S01]  /*b5f0*/  HMMA.16816.F32 R88, R132.reuse, R138, R88 ;  /* 0x0000008a8458723c */ /* 0x040fe20000001858 */
[----:B------:R-:W1:Y:S02]  /*b600*/  LDSM.16.MT88.4 R136, [R220+0x6000] ;  /* 0x00600000dc88783b */ /* 0x000e640000004200 */
[----:B------:R2:W3:Y:S02]  /*b610*/  MUFU.EX2 R158, R0 ;  /* 0x00000000009e7308 */ /* 0x0004e40000000800 */
[----:B--2---:R-:W-:Y:S01]  /*b620*/  FFMA.FTZ R0, R187, c[0x0][0x2d0], -R176 ;  /* 0x0000b400bb007a23 */ /* 0x004fe200000108b0 */
[----:B------:R-:W-:Y:S01]  /*b630*/  MOV R187, R186 ;  /* 0x000000ba00bb7202 */ /* 0x000fe20000000f00 */
[----:B------:R-:W-:Y:S01]  /*b640*/  IMAD.MOV.U32 R186, RZ, RZ, R183 ;  /* 0x000000ffffba7224 */ /* 0x000fe200078e00b7 */
[----:B------:R-:W-:Y:S04]  /*b650*/  MOV R183, R182 ;  /* 0x000000b600b77202 */ /* 0x000fe80000000f00 */
[----:B------:R-:W-:Y:S01]  /*b660*/  MOV R182, R169 ;  /* 0x000000a900b67202 */ /* 0x000fe20000000f00 */
[--C-:B------:R-:W-:Y:S02]  /*b670*/  FFMA.FTZ R2, R187, c[0x0][0x2d0], -R175.reuse ;  /* 0x0000b400bb027a23 */ /* 0x100fe400000108af */
[----:B------:R-:W-:Y:S01]  /*b680*/  IMAD.MOV.U32 R169, RZ, RZ, R168 ;  /* 0x000000ffffa97224 */ /* 0x000fe200078e00a8 */
[----:B------:R-:W-:Y:S01]  /*b690*/  MOV R168, R157 ;  /* 0x0000009d00a87202 */ /* 0x000fe20000000f00 */
[----:B------:R2:W-:Y:S01]  /*b6a0*/  MUFU.EX2 R200, R2 ;  /* 0x0000000200c87308 */ /* 0x0005e20000000800 */
[--C-:B------:R-:W-:Y:S02]  /*b6b0*/  FFMA.FTZ R191, R182, c[0x0][0x2d0], -R175.reuse ;  /* 0x0000b400b6bf7a23 */ /* 0x100fe400000108af */
[--C-:B------:R-:W-:Y:S01]  /*b6c0*/  FFMA.FTZ R192, R169, c[0x0][0x2d0], -R175.reuse ;  /* 0x0000b400a9c07a23 */ /* 0x100fe200000108af */
[C---:B-1----:R-:W-:Y:S03]  /*b6d0*/  HMMA.16816.F32 R92, R132.reuse, R136, R92 ;  /* 0x00000088845c723c */ /* 0x042fe6000000185c */
[----:B------:R-:W-:Y:S01]  /*b6e0*/  MOV R169, R189 ;  /* 0x000000bd00a97202 */ /* 0x000fe20000000f00 */
[--C-:B------:R-:W-:Y:S02]  /*b6f0*/  FFMA.FTZ R189, R212, c[0x0][0x2d0], -R175.reuse ;  /* 0x0000b400d4bd7a23 */ /* 0x100fe400000108af */
[----:B------:R1:W-:Y:S02]  /*b700*/  MUFU.EX2 R157, R0 ;  /* 0x00000000009d7308 */ /* 0x0003e40000000800 */
[C---:B------:R-:W-:Y:S01]  /*b710*/  HMMA.16816.F32 R96, R132.reuse, R138, R96 ;  /* 0x0000008a8460723c */ /* 0x040fe20000001860 */
[----:B------:R-:W4:Y:S07]  /*b720*/  LDSM.16.MT88.4 R136, [R217+0x9000] ;  /* 0x00900000d988783b */ /* 0x000f2e0000004200 */
[----:B------:R-:W-:Y:S01]  /*b730*/  MUFU.EX2 R191, R191 ;  /* 0x000000bf00bf7308 */ /* 0x000fe20000000800 */
[----:B--2---:R-:W-:Y:S04]  /*b740*/  FADD.FTZ R2, R156, R150 ;  /* 0x000000969c027221 */ /* 0x004fe80000010000 */
[----:B------:R-:W-:Y:S05]  /*b750*/  FADD.FTZ R2, R154, R2 ;  /* 0x000000029a027221 */ /* 0x000fea0000010000 */
[----:B------:R-:W-:Y:S01]  /*b760*/  MUFU.EX2 R192, R192 ;  /* 0x000000c000c07308 */ /* 0x000fe20000000800 */
[----:B------:R-:W-:Y:S02]  /*b770*/  FADD.FTZ R2, R163, R2 ;  /* 0x00000002a3027221 */ /* 0x000fe40000010000 */
[----:B-1----:R-:W-:Y:S02]  /*b780*/  FFMA.FTZ R0, R167, c[0x0][0x2d0], -R176 ;  /* 0x0000b400a7007a23 */ /* 0x002fe400000108b0 */
[----:B------:R-:W-:Y:S05]  /*b790*/  FADD.FTZ R2, R162, R2 ;  /* 0x00000002a2027221 */ /* 0x000fea0000010000 */
[----:B------:R1:W-:Y:S01]  /*b7a0*/  MUFU.EX2 R204, R0 ;  /* 0x0000000000cc7308 */ /* 0x0003e20000000800 */
[----:B------:R-:W-:Y:S04]  /*b7b0*/  FADD.FTZ R2, R164, R2 ;  /* 0x00000002a4027221 */ /* 0x000fe80000010000 */
[----:B---3--:R-:W-:Y:S04]  /*b7c0*/  FADD.FTZ R2, R158, R2 ;  /* 0x000000029e027221 */ /* 0x008fe80000010000 */
[----:B------:R-:W-:Y:S01]  /*b7d0*/  FADD.FTZ R2, R206, R2 ;  /* 0x00000002ce027221 */ /* 0x000fe20000010000 */
[----:B------:R-:W-:Y:S01]  /*b7e0*/  MUFU.EX2 R189, R189 ;  /* 0x000000bd00bd7308 */ /* 0x000fe20000000800 */
[C---:B----4-:R-:W-:Y:S08]  /*b7f0*/  HMMA.16816.F32 R100, R132.reuse, R136, R100 ;  /* 0x000000888464723c */ /* 0x050ff00000001864 */
[C---:B------:R-:W-:Y:S01]  /*b800*/  HMMA.16816.F32 R104, R132.reuse, R138, R104 ;  /* 0x0000008a8468723c */ /* 0x040fe20000001868 */
[----:B------:R-:W2:Y:S03]  /*b810*/  LDSM.16.MT88.4 R136, [R218+0x9000] ;  /* 0x00900000da88783b */ /* 0x000ea60000004200 */
[--C-:B-1----:R-:W-:Y:S04]  /*b820*/  FFMA.FTZ R0, R214, c[0x0][0x2d0], -R175.reuse ;  /* 0x0000b400d6007a23 */ /* 0x102fe800000108af */
[----:B------:R1:W3:Y:S04]  /*b830*/  MUFU.EX2 R205, R0 ;  /* 0x0000000000cd7308 */ /* 0x0002e80000000800 */
[----:B-1----:R-:W-:Y:S02]  /*b840*/  FFMA.FTZ R0, R213, c[0x0][0x2d0], -R175 ;  /* 0x0000b400d5007a23 */ /* 0x002fe400000108af */
[----:B---3--:R-:W-:Y:S04]  /*b850*/  FADD.FTZ R2, R205, R2 ;  /* 0x00000002cd027221 */ /* 0x008fe80000010000 */
[----:B------:R1:W3:Y:S01]  /*b860*/  MUFU.EX2 R207, R0 ;  /* 0x0000000000cf7308 */ /* 0x0002e20000000800 */
[C---:B--2---:R-:W-:Y:S08]  /*b870*/  HMMA.16816.F32 R108, R132.reuse, R136, R108 ;  /* 0x00000088846c723c */ /* 0x044ff0000000186c */
[C---:B------:R-:W-:Y:S01]  /*b880*/  HMMA.16816.F32 R112, R132.reuse, R138, R112 ;  /* 0x0000008a8470723c */ /* 0x040fe20000001870 */
[----:B------:R-:W2:Y:S03]  /*b890*/  LDSM.16.MT88.4 R136, [R221+0x9000] ;  /* 0x00900000dd88783b */ /* 0x000ea60000004200 */
[----:B-1----:R-:W-:Y:S02]  /*b8a0*/  FFMA.FTZ R0, R215, c[0x0][0x2d0], -R176 ;  /* 0x0000b400d7007a23 */ /* 0x002fe400000108b0 */
[----:B---3--:R-:W-:Y:S02]  /*b8b0*/  FADD.FTZ R2, R207, R2 ;  /* 0x00000002cf027221 */ /* 0x008fe40000010000 */
[----:B------:R1:W-:Y:S04]  /*b8c0*/  MUFU.EX2 R203, R0 ;  /* 0x0000000000cb7308 */ /* 0x0003e80000000800 */
[----:B------:R-:W-:Y:S02]  /*b8d0*/  FADD.FTZ R2, R200, R2 ;  /* 0x00000002c8027221 */ /* 0x000fe40000010000 */
[--C-:B-1----:R-:W-:Y:S01]  /*b8e0*/  FFMA.FTZ R0, R166, c[0x0][0x2d0], -R176.reuse ;  /* 0x0000b400a6007a23 */ /* 0x102fe200000108b0 */
[C---:B--2---:R-:W-:Y:S03]  /*b8f0*/  HMMA.16816.F32 R116, R132.reuse, R136, R116 ;  /* 0x000000888474723c */ /* 0x044fe60000001874 */
[----:B------:R1:W-:Y:S05]  /*b900*/  MUFU.EX2 R202, R0 ;  /* 0x0000000000ca7308 */ /* 0x0003ea0000000800 */
[C---:B------:R-:W-:Y:S01]  /*b910*/  HMMA.16816.F32 R120, R132.reuse, R138, R120 ;  /* 0x0000008a8478723c */ /* 0x040fe20000001878 */
[----:B------:R-:W2:Y:S03]  /*b920*/  LDSM.16.MT88.4 R136, [R220+0x9000] ;  /* 0x00900000dc88783b */ /* 0x000ea60000004200 */
[----:B-1----:R-:W-:Y:S02]  /*b930*/  FADD.FTZ R0, R148, R3 ;  /* 0x0000000394007221 */ /* 0x002fe40000010000 */
[--C-:B------:R-:W-:Y:S04]  /*b940*/  FFMA.FTZ R3, R186, c[0x0][0x2d0], -R175.reuse ;  /* 0x0000b400ba037a23 */ /* 0x100fe800000108af */
[----:B------:R1:W3:Y:S01]  /*b950*/  MUFU.EX2 R199, R3 ;  /* 0x0000000300c77308 */ /* 0x0002e20000000800 */
[C---:B--2---:R-:W-:Y:S08]  /*b960*/  HMMA.16816.F32 R124, R132.reuse, R136, R124 ;  /* 0x00000088847c723c */ /* 0x044ff0000000187c */
[----:B------:R-:W-:Y:S01]  /*b970*/  HMMA.16816.F32 R128, R132, R138, R128 ;  /* 0x0000008a8480723c */ /* 0x000fe20000001880 */
[----:B------:R-:W2:Y:S03]  /*b980*/  LDSM.16.MT88.4 R136, [R217+0x800] ;  /* 0x00080000d988783b */ /* 0x000ea60000004200 */
[----:B-1----:R-:W-:Y:S02]  /*b990*/  FFMA.FTZ R3, R184, c[0x0][0x2d0], -R176 ;  /* 0x0000b400b8037a23 */ /* 0x002fe400000108b0 */
[----:B---3--:R-:W-:Y:S01]  /*b9a0*/  FADD.FTZ R2, R199, R2 ;  /* 0x00000002c7027221 */ /* 0x008fe20000010000 */
[----:B------:R-:W-:Y:S02]  /*b9b0*/  F2FP.PACK_AB R132, R145, R146 ;  /* 0x000000929184723e */ /* 0x000fe400000000ff */
[----:B------:R-:W-:Y:S01]  /*b9c0*/  F2FP.PACK_AB R133, R148, R144 ;  /* 0x000000909485723e */ /* 0x000fe200000000ff */
[----:B------:R-:W1:Y:S01]  /*b9d0*/  MUFU.EX2 R3, R3 ;  /* 0x0000000300037308 */ /* 0x000e620000000800 */
[----:B------:R-:W-:Y:S01]  /*b9e0*/  LDSM.16.MT88.4 R144, [R221+0x1800] ;  /* 0x00180000dd90783b */ /* 0x000fe20000004200 */
[----:B------:R-:W-:Y:S01]  /*b9f0*/  F2FP.PACK_AB R134, R156, R151 ;  /* 0x000000979c86723e */ /* 0x000fe200000000ff */
[--C-:B------:R-:W-:Y:S01]  /*ba00*/  FFMA.FTZ R148, R183, c[0x0][0x2d0], -R175.reuse ;  /* 0x0000b400b7947a23 */ /* 0x100fe200000108af */
[----:B------:R-:W-:Y:S01]  /*ba10*/  F2FP.PACK_AB R135, R155, R152 ;  /* 0x000000989b87723e */ /* 0x000fe200000000ff */
[----:B------:R-:W-:Y:S02]  /*ba20*/  FADD.FTZ R152, R152, R0 ;  /* 0x0000000098987221 */ /* 0x000fe40000010000 */
[--C-:B------:R-:W-:Y:S02]  /*ba30*/  FFMA.FTZ R0, R169, c[0x0][0x2d0], -R176.reuse ;  /* 0x0000b400a9007a23 */ /* 0x100fe400000108b0 */
[----:B------:R-:W-:Y:S01]  /*ba40*/  FFMA.FTZ R156, R180, c[0x0][0x2d0], -R176 ;  /* 0x0000b400b49c7a23 */ /* 0x000fe200000108b0 */
[----:B------:R3:W4:Y:S01]  /*ba50*/  MUFU.EX2 R198, R148 ;  /* 0x0000009400c67308 */ /* 0x0007220000000800 */
[----:B------:R-:W-:Y:S09]  /*ba60*/  FFMA.FTZ R175, R210, c[0x0][0x2d0], -R175 ;  /* 0x0000b400d2af7a23 */ /* 0x000ff200000108af */
[----:B------:R4:W-:Y:S01]  /*ba70*/  MUFU.EX2 R195, R0 ;  /* 0x0000000000c37308 */ /* 0x0009e20000000800 */
[----:B-1----:R-:W-:Y:S09]  /*ba80*/  F2FP.PACK_AB R177, R190, R3 ;  /* 0x00000003beb1723e */ /* 0x002ff200000000ff */
[----:B------:R-:W1:Y:S01]  /*ba90*/  MUFU.EX2 R188, R175 ;  /* 0x000000af00bc7308 */ /* 0x000e620000000800 */
[C---:B--2---:R-:W-:Y:S01]  /*baa0*/  HMMA.16816.F32 R4, R132.reuse, R136, R4 ;  /* 0x000000888404723c */ /* 0x044fe20000001804 */
[----:B---3--:R-:W-:Y:S02]  /*bab0*/  LDSM.16.MT88.4 R148, [R221+0x2000] ;  /* 0x00200000dd94783b */ /* 0x008fe40000004200 */
[----:B----4-:R-:W-:Y:S05]  /*bac0*/  FADD.FTZ R2, R198, R2 ;  /* 0x00000002c6027221 */ /* 0x010fea0000010000 */
[C---:B------:R-:W-:Y:S01]  /*bad0*/  HMMA.16816.F32 R8, R132.reuse, R138, R8 ;  /* 0x0000008a8408723c */ /* 0x040fe20000001808 */
[----:B------:R-:W2:Y:S01]  /*bae0*/  LDSM.16.MT88.4 R136, [R218+0x800] ;  /* 0x00080000da88783b */ /* 0x000ea20000004200 */
[----:B------:R-:W-:Y:S02]  /*baf0*/  MUFU.EX2 R175, R156 ;  /* 0x0000009c00af7308 */ /* 0x000fe40000000800 */
[----:B------:R-:W-:Y:S02]  /*bb00*/  FADD.FTZ R2, R196, R2 ;  /* 0x00000002c4027221 */ /* 0x000fe40000010000 */
[----:B------:R-:W-:Y:S02]  /*bb10*/  FFMA.FTZ R0, R168, c[0x0][0x2d0], -R176 ;  /* 0x0000b400a8007a23 */ /* 0x000fe400000108b0 */
[----:B------:R-:W-:Y:S01]  /*bb20*/  LDSM.16.MT88.4 R168, [R218+0x5800] ;  /* 0x00580000daa8783b */ /* 0x000fe20000004200 */
[----:B------:R-:W-:Y:S03]  /*bb30*/  FADD.FTZ R2, R191, R2 ;  /* 0x00000002bf027221 */ /* 0x000fe60000010000 */
[----:B------:R3:W-:Y:S01]  /*bb40*/  MUFU.EX2 R197, R0 ;  /* 0x0000000000c57308 */ /* 0x0007e20000000800 */
[----:B-1----:R-:W-:Y:S01]  /*bb50*/  F2FP.PACK_AB R178, R188, R189 ;  /* 0x000000bdbcb2723e */ /* 0x002fe200000000ff */
[--C-:B---3--:R-:W-:Y:S08]  /*bb60*/  FFMA.FTZ R0, R165, c[0x0][0x2d0], -R176.reuse ;  /* 0x0000b400a5007a23 */ /* 0x108ff000000108b0 */
[----:B------:R1:W-:Y:S01]  /*bb70*/  MUFU.EX2 R194, R0 ;  /* 0x0000000000c27308 */ /* 0x0003e20000000800 */
[C---:B--2---:R-:W-:Y:S08]  /*bb80*/  HMMA.16816.F32 R12, R132.reuse, R136, R12 ;  /* 0x00000088840c723c */ /* 0x044ff0000000180c */
[C---:B------:R-:W-:Y:S01]  /*bb90*/  HMMA.16816.F32 R16, R132.reuse, R138, R16 ;  /* 0x0000008a8410723c */ /* 0x040fe20000001810 */
[----:B------:R-:W2:Y:S03]  /*bba0*/  LDSM.16.MT88.4 R136, [R221+0x800] ;  /* 0x00080000dd88783b */ /* 0x000ea60000004200 */
[--C-:B-1----:R-:W-:Y:S03]  /*bbb0*/  FFMA.FTZ R0, R185, c[0x0][0x2d0], -R176.reuse ;  /* 0x0000b400b9007a23 */ /* 0x102fe600000108b0 */
[----:B------:R-:W-:Y:S01]  /*bbc0*/  LDSM.16.MT88.4 R184, [R217+0x2800] ;  /* 0x00280000d9b8783b */ /* 0x000fe20000004200 */
[----:B------:R-:W-:Y:S01]  /*bbd0*/  FFMA.FTZ R176, R174, c[0x0][0x2d0], -R176 ;  /* 0x0000b400aeb07a23 */ /* 0x000fe200000108b0 */
[----:B------:R1:W-:Y:S10]  /*bbe0*/  MUFU.EX2 R193, R0 ;  /* 0x0000000000c17308 */ /* 0x0003f40000000800 */
[----:B------:R3:W4:Y:S01]  /*bbf0*/  MUFU.EX2 R174, R176 ;  /* 0x000000b000ae7308 */ /* 0x0007220000000800 */
[C---:B--2---:R-:W-:Y:S03]  /*bc00*/  HMMA.16816.F32 R20, R132.reuse, R136, R20 ;  /* 0x000000888414723c */ /* 0x044fe60000001814 */
[----:B-1----:R-:W-:Y:S04]  /*bc10*/  FADD.FTZ R0, R155, R152 ;  /* 0x000000989b007221 */ /* 0x002fe80000010000 */
[----:B------:R-:W-:Y:S01]  /*bc20*/  FADD.FTZ R0, R153, R0 ;  /* 0x0000000099007221 */ /* 0x000fe20000010000 */
[C---:B------:R-:W-:Y:S01]  /*bc30*/  HMMA.16816.F32 R24, R132.reuse, R138, R24 ;  /* 0x0000008a8418723c */ /* 0x040fe20000001818 */
[----:B------:R-:W1:Y:S03]  /*bc40*/  LDSM.16.MT88.4 R136, [R220+0x800] ;  /* 0x00080000dc88783b */ /* 0x000e660000004200 */
[----:B------:R-:W-:Y:S01]  /*bc50*/  FADD.FTZ R0, R161, R0 ;  /* 0x00000000a1007221 */ /* 0x000fe20000010000 */
[----:B---3--:R-:W-:Y:S02]  /*bc60*/  F2FP.PACK_AB R176, R192, R191 ;  /* 0x000000bfc0b0723e */ /* 0x008fe400000000ff */
[----:B----4-:R-:W-:Y:S01]  /*bc70*/  F2FP.PACK_AB R179, R174, R175 ;  /* 0x000000afaeb3723e */ /* 0x010fe200000000ff */
        /* <DEDUP_REMOVED lines=16> */
[----:B------:R-:W-:Y:S04]  /*bd80*/  FADD.FTZ R2, R189, R0 ;  /* 0x00000000bd027221 */ /* 0x000fe80000010000 */
[----:B------:R-:W-:Y:S02]  /*bd90*/  FADD.FTZ R2, R188, R2 ;  /* 0x00000002bc027221 */ /* 0x000fe40000010000 */
[----:B------:R-:W-:Y:S01]  /*bda0*/  FADD.FTZ R0, R175, R3 ;  /* 0x00000003af007221 */ /* 0x000fe20000010000 */
[----:B------:R-:W-:Y:S02]  /*bdb0*/  MOV R175, R173 ;  /* 0x000000ad00af7202 */ /* 0x000fe40000000f00 */
[----:B------:R-:W-:Y:S01]  /*bdc0*/  STL [R1+0x4], R2 ;  /* 0x0000040201007387 */ /* 0x000fe20000100800 */
[----:B------:R-:W-:Y:S05]  /*bdd0*/  FADD.FTZ R0, R174, R0 ;  /* 0x00000000ae007221 */ /* 0x000fea0000010000 */
        /* <DEDUP_REMOVED lines=38> */
[----:B------:R-:W-:Y:S02]  /*c040*/  F2FP.PACK_AB R133, R161, R153 ;  /* 0x00000099a185723e */ /* 0x000fe400000000ff */
[----:B------:R-:W-:Y:S01]  /*c050*/  LDSM.16.MT88.4 R152, [R218+0x5000] ;  /* 0x00500000da98783b */ /* 0x000fe20000004200 */
[----:B------:R-:W-:Y:S02]  /*c060*/  F2FP.PACK_AB R134, R164, R162 ;  /* 0x000000a2a486723e */ /* 0x000fe400000000ff */
[----:B------:R-:W-:Y:S03]  /*c070*/  F2FP.PACK_AB R135, R160, R159 ;  /* 0x0000009fa087723e */ /* 0x000fe600000000ff */
[----:B------:R-:W-:Y:S04]  /*c080*/  LDSM.16.MT88.4 R160, [R217+0x5800] ;  /* 0x00580000d9a0783b */ /* 0x000fe80000004200 */
        /* <DEDUP_REMOVED lines=98> */
[----:B------:R-:W-:Y:S01]  /*c6b0*/  HMMA.16816.F32 R128, R132, R138, R128 ;  /* 0x0000008a8480723c */ /* 0x000fe20000001880 */
[----:B------:R-:W1:Y:S06]  /*c6c0*/  LDSM.16.MT88.4 R136, [R220+0x2000] ;  /* 0x00200000dc88783b */ /* 0x000e6c0000004200 */
[----:B------:R-:W-:Y:S02]  /*c6d0*/  F2FP.PACK_AB R132, R199, R200 ;  /* 0x000000c8c784723e */ /* 0x000fe400000000ff */
[----:B------:R-:W-:Y:S03]  /*c6e0*/  F2FP.PACK_AB R133, R197, R195 ;  /* 0x000000c3c585723e */ /* 0x000fe600000000ff */
[----:B------:R-:W-:Y:S02]  /*c6f0*/  F2FP.PACK_AB R134, R196, R198 ;  /* 0x000000c6c486723e */ /* 0x000fe400000000ff */
[----:B------:R-:W-:Y:S07]  /*c700*/  F2FP.PACK_AB R135, R193, R194 ;  /* 0x000000c2c187723e */ /* 0x000fee00000000ff */
        /* <DEDUP_REMOVED lines=21> */
[C---:B----4-:R-:W-:Y:S08]  /*c860*/  HMMA.16816.F32 R60, R132.reuse, R148, R60 ;  /* 0x00000094843c723c */ /* 0x050ff0000000183c */
[C---:B------:R-:W-:Y:S01]  /*c870*/  HMMA.16816.F32 R64, R132.reuse, R150, R64 ;  /* 0x000000968440723c */ /* 0x040fe20000001840 */
[----:B------:R-:W-:Y:S07]  /*c880*/  LDSM.16.MT88.4 R148, [R218+0xb000] ;  /* 0x00b00000da94783b */ /* 0x000fee0000004200 */
        /* <DEDUP_REMOVED lines=9> */
[C---:B---3--:R-:W-:Y:S08]  /*c920*/  HMMA.16816.F32 R92, R132.reuse, R144, R92 ;  /* 0x00000090845c723c */ /* 0x048ff0000000185c */
[C---:B------:R-:W-:Y:S01]  /*c930*/  HMMA.16816.F32 R96, R132.reuse, R146, R96 ;  /* 0x000000928460723c */ /* 0x040fe20000001860 */
[----:B------:R-:W-:Y:S07]  /*c940*/  LDSM.16.MT88.4 R144, [R221+0x2800] ;  /* 0x00280000dd90783b */ /* 0x000fee0000004200 */
[C---:B-1----:R-:W-:Y:S08]  /*c950*/  HMMA.16816.F32 R100, R132.reuse, R136, R100 ;  /* 0x000000888464723c */ /* 0x042ff00000001864 */
[C---:B------:R-:W-:Y:S01]  /*c960*/  HMMA.16816.F32 R104, R132.reuse, R138, R104 ;  /* 0x0000008a8468723c */ /* 0x040fe20000001868 */
[----:B------:R-:W1:Y:S07]  /*c970*/  LDSM.16.MT88.4 R136, [R218+0x2800] ;  /* 0x00280000da88783b */ /* 0x000e6e0000004200 */
[C---:B------:R-:W-:Y:S08]  /*c980*/  HMMA.16816.F32 R108, R132.reuse, R148, R108 ;  /* 0x00000094846c723c */ /* 0x040ff0000000186c */
[C---:B------:R-:W-:Y:S08]  /*c990*/  HMMA.16816.F32 R112, R132.reuse, R150, R112 ;  /* 0x000000968470723c */ /* 0x040ff00000001870 */
[C---:B--2---:R-:W-:Y:S08]  /*c9a0*/  HMMA.16816.F32 R116, R132.reuse, R140, R116 ;  /* 0x0000008c8474723c */ /* 0x044ff00000001874 */
[C---:B------:R-:W-:Y:S08]  /*c9b0*/  HMMA.16816.F32 R120, R132.reuse, R142, R120 ;  /* 0x0000008e8478723c */ /* 0x040ff00000001878 */
[C---:B----4-:R-:W-:Y:S08]  /*c9c0*/  HMMA.16816.F32 R124, R132.reuse, R152, R124 ;  /* 0x00000098847c723c */ /* 0x050ff0000000187c */
[----:B------:R-:W-:Y:S01]  /*c9d0*/  HMMA.16816.F32 R128, R132, R154, R128 ;  /* 0x0000009a8480723c */ /* 0x000fe20000001880 */
[----:B------:R-:W2:Y:S07]  /*c9e0*/  LDSM.16.MT88.4 R152, [R220+0x2800] ;  /* 0x00280000dc98783b */ /* 0x000eae0000004200 */
[C---:B------:R-:W-:Y:S01]  /*c9f0*/  HMMA.16816.F32 R180, R176.reuse, R184, R4 ;  /* 0x000000b8b0b4723c */ /* 0x040fe20000001804 */
[----:B------:R-:W3:Y:S07]  /*ca00*/  LDSM.16.MT88.4 R4, [R221+0x5800] ;  /* 0x00580000dd04783b */ /* 0x000eee0000004200 */
[C---:B------:R-:W-:Y:S01]  /*ca10*/  HMMA.16816.F32 R184, R176.reuse, R186, R8 ;  /* 0x000000bab0b8723c */ /* 0x040fe20000001808 */
[----:B------:R-:W4:Y:S07]  /*ca20*/  LDSM.16.MT88.4 R8, [R220+0x5800] ;  /* 0x00580000dc08783b */ /* 0x000f2e0000004200 */
[C---:B-1----:R-:W-:Y:S01]  /*ca30*/  HMMA.16816.F32 R132, R176.reuse, R136, R12 ;  /* 0x00000088b084723c */ /* 0x042fe2000000180c */
[----:B------:R-:W1:Y:S07]  /*ca40*/  LDSM.16.MT88.4 R12, [R217+0x8800] ;  /* 0x00880000d90c783b */ /* 0x000e6e0000004200 */
[C---:B------:R-:W-:Y:S01]  /*ca50*/  HMMA.16816.F32 R136, R176.reuse, R138, R16 ;  /* 0x0000008ab088723c */ /* 0x040fe20000001810 */
[----:B------:R-:W1:Y:S07]  /*ca60*/  LDSM.16.MT88.4 R16, [R218+0x8800] ;  /* 0x00880000da10783b */ /* 0x000e6e0000004200 */
[C---:B------:R-:W-:Y:S01]  /*ca70*/  HMMA.16816.F32 R140, R176.reuse, R144, R20 ;  /* 0x00000090b08c723c */ /* 0x040fe20000001814 */
[----:B------:R-:W-:Y:S07]  /*ca80*/  LDSM.16.MT88.4 R20, [R220+0x8800] ;  /* 0x00880000dc14783b */ /* 0x000fee0000004200 */
[C---:B------:R-:W-:Y:S01]  /*ca90*/  HMMA.16816.F32 R144, R176.reuse, R146, R24 ;  /* 0x00000092b090723c */ /* 0x040fe20000001818 */
[----:B------:R-:W-:Y:S07]  /*caa0*/  LDSM.16.MT88.4 R24, [R217+0xb800] ;  /* 0x00b80000d918783b */ /* 0x000fee0000004200 */
[C---:B--2---:R-:W-:Y:S01]  /*cab0*/  HMMA.16816.F32 R148, R176.reuse, R152, R28 ;  /* 0x00000098b094723c */ /* 0x044fe2000000181c */
[----:B------:R-:W-:Y:S07]  /*cac0*/  LDSM.16.MT88.4 R28, [R221+0xb800] ;  /* 0x00b80000dd1c783b */ /* 0x000fee0000004200 */
[C---:B------:R-:W-:Y:S08]  /*cad0*/  HMMA.16816.F32 R152, R176.reuse, R154, R32 ;  /* 0x0000009ab098723c */ /* 0x040ff00000001820 */
[C---:B------:R-:W-:Y:S08]  /*cae0*/  HMMA.16816.F32 R156, R176.reuse, R160, R36 ;  /* 0x000000a0b09c723c */ /* 0x040ff00000001824 */
[C---:B------:R-:W-:Y:S08]  /*caf0*/  HMMA.16816.F32 R160, R176.reuse, R162, R40 ;  /* 0x000000a2b0a0723c */ /* 0x040ff00000001828 */
[C---:B------:R-:W-:Y:S08]  /*cb00*/  HMMA.16816.F32 R164, R176.reuse, R168, R44 ;  /* 0x000000a8b0a4723c */ /* 0x040ff0000000182c */
        /* <DEDUP_REMOVED lines=18> */
[C---:B---3--:R-:W-:Y:S08]  /*cc30*/  HMMA.16816.F32 R108, R176.reuse, R8, R108 ;  /* 0x00000008b06c723c */ /* 0x048ff0000000186c */
[C---:B------:R-:W-:Y:S08]  /*cc40*/  HMMA.16816.F32 R112, R176.reuse, R10, R112 ;  /* 0x0000000ab070723c */ /* 0x040ff00000001870 */
[C---:B------:R-:W-:Y:S08]  /*cc50*/  HMMA.16816.F32 R116, R176.reuse, R28, R116 ;  /* 0x0000001cb074723c */ /* 0x040ff00000001874 */
[C---:B------:R-:W-:Y:S08]  /*cc60*/  HMMA.16816.F32 R120, R176.reuse, R30, R120 ;  /* 0x0000001eb078723c */ /* 0x040ff00000001878 */
[C---:B-1----:R-:W-:Y:S08]  /*cc70*/  HMMA.16816.F32 R124, R176.reuse, R12, R124 ;  /* 0x0000000cb07c723c */ /* 0x042ff0000000187c */
[----:B------:R-:W-:Y:S07]  /*cc80*/  HMMA.16816.F32 R128, R176, R14, R128 ;  /* 0x0000000eb080723c */ /* 0x000fee0000001880 */
[----:B------:R-:W-:Y:S01]  /*cc90*/  MOV R176, R172 ;  /* 0x000000ac00b07202 */ /* 0x000fe20000000f00 */
[----:B------:R-:W-:-:S05]  /*cca0*/  @P0 BRA `(.L_x_2140) ;  /* 0xffffb30000000947 */ /* 0x000fca000383ffff */
.L_x_2139:
[----:B----4-:R-:W2:Y:S02]  /*ccb0*/  LDL R0, [R1+0xc] ;  /* 0x00000c0001007983 */ /* 0x010ea40000100800 */
[----:B--2---:R-:W-:-:S13]  /*ccc0*/  ISETP.GE.AND P0, PT, R252, R0, PT ;  /* 0x00000000fc00720c */ /* 0x004fda0003f06270 */
[----:B------:R-:W-:Y:S05]  /*ccd0*/  @!P0 BRA `(.L_x_2141) ;  /* 0x0000430000008947 */ /* 0x000fea0003800000 */
[----:B------:R-:W-:Y:S02]  /*cce0*/  MOV R175, R172 ;  /* 0x000000ac00af7202 */ /* 0x000fe40000000f00 */
[----:B------:R-:W-:Y:S02]  /*ccf0*/  MOV R174, R173 ;  /* 0x000000ad00ae7202 */ /* 0x000fe40000000f00 */
.L_x_2142:
[----:B------:R-:W2:Y:S01]  /*cd00*/  LDL R0, [R1] ;  /* 0x0000000001007983 */ /* 0x000ea20000100800 */
[----:B------:R-:W-:Y:S04]  /*cd10*/  DEPBAR.LE SB0, 0x0 ;  /* 0x000080000000791a */ /* 0x000fe80000000000 */
[----:B------:R-:W-:Y:S01]  /*cd20*/  WARPSYNC 0xffffffff ;  /* 0xffffffff00007948 */ /* 0x000fe20003800000 */
[----:B------:R-:W3:Y:S01]  /*cd30*/  LDL R14, [R1+0x38] ;  /* 0x00003800010e7983 */ /* 0x000ee20000100800 */
[----:B------:R-:W-:Y:S05]  /*cd40*/  IMAD.WIDE.U32 R12, R252, c[0x0][0x208], RZ ;  /* 0x00008200fc0c7a25 */ /* 0x000fea00078e00ff */
[----:B------:R-:W3:Y:S06]  /*cd50*/  LDL.64 R2, [R1+0x30] ;  /* 0x0000300001027983 */ /* 0x000eec0000100a00 */
[----:B------:R-:W-:Y:S06]  /*cd60*/  BAR.SYNC.DEFER_BLOCKING 0x0 ;  /* 0x0000000000007b1d */ /* 0x000fec0000010000 */
[----:B-----5:R-:W-:Y:S06]  /*cd70*/  LDSM.16.M88.4 R48, [R223] ;  /* 0x00000000df30783b */ /* 0x020fec0000000200 */
[----:B------:R-:W1:Y:S06]  /*cd80*/  LDSM.16.M88.4 R8, [R216] ;  /* 0x00000000d808783b */ /* 0x000e6c0000000200 */
[----:B------:R-:W4:Y:S06]  /*cd90*/  LDSM.16.M88.4 R16, [R216+0x800] ;  /* 0x00080000d810783b */ /* 0x000f2c0000000200 */
[----:B------:R-:W2:Y:S06]  /*cda0*/  LDSM.16.M88.4 R24, [R216+0x1000] ;  /* 0x00100000d818783b */ /* 0x000eac0000000200 */
[----:B------:R-:W2:Y:S06]  /*cdb0*/  LDSM.16.M88.4 R32, [R216+0x1800] ;  /* 0x00180000d820783b */ /* 0x000eac0000000200 */
[----:B------:R-:W2:Y:S06]  /*cdc0*/  LDSM.16.M88.4 R40, [R216+0x2000] ;  /* 0x00200000d828783b */ /* 0x000eac0000000200 */
[----:B------:R-:W2:Y:S06]  /*cdd0*/  LDSM.16.M88.4 R176, [R216+0x2800] ;  /* 0x00280000d8b0783b */ /* 0x000eac0000000200 */
[----:B------:R-:W-:Y:S01]  /*cde0*/  LDSM.16.M88.4 R188, [R224] ;  /* 0x00000000e0bc783b */ /* 0x000fe20000000200 */
[C---:B-1----:R-:W-:Y:S05]  /*cdf0*/  HMMA.16816.F32 R4, R48.reuse, R8, RZ ;  /* 0x000000083004723c */ /* 0x042fea00000018ff */
[----:B------:R-:W1:Y:S03]  /*ce00*/  LDSM.16.M88.4 R192, [R227] ;  /* 0x00000000e3c0783b */ /* 0x000e660000000200 */
[C---:B------:R-:W-:Y:S03]  /*ce10*/  HMMA.16816.F32 R8, R48.reuse, R10, RZ ;  /* 0x0000000a3008723c */ /* 0x040fe600000018ff */
[----:B------:R-:W1:Y:S06]  /*ce20*/  LDSM.16.M88.4 R196, [R250] ;  /* 0x00000000fac4783b */ /* 0x000e6c0000000200 */
[----:B------:R-:W1:Y:S06]  /*ce30*/  LDSM.16.M88.4 R200, [R249] ;  /* 0x00000000f9c8783b */ /* 0x000e6c0000000200 */
[----:B------:R-:W1:Y:S06]  /*ce40*/  LDSM.16.M88.4 R204, [R248] ;  /* 0x00000000f8cc783b */ /* 0x000e6c0000000200 */
[----:B------:R-:W1:Y:S06]  /*ce50*/  LDSM.16.M88.4 R208, [R247] ;  /* 0x00000000f7d0783b */ /* 0x000e6c0000000200 */
[----:B------:R-:W1:Y:S01]  /*ce60*/  LDSM.16.M88.4 R212, [R246] ;  /* 0x00000000f6d4783b */ /* 0x000e620000000200 */
[C---:B--2---:R-:W-:Y:S02]  /*ce70*/  LOP3.LUT P4, RZ, R0.reuse, 0x2, RZ, 0xc0, !PT ;  /* 0x0000000200ff7812 */ /* 0x044fe4000788c0ff */
[----:B------:R-:W-:Y:S02]  /*ce80*/  LOP3.LUT P3, RZ, R0, 0x1, RZ, 0xc0, !PT ;  /* 0x0000000100ff7812 */ /* 0x000fe4000786c0ff */
[----:B------:R-:W-:Y:S05]  /*ce90*/  SHF.R.S32.HI R0, RZ, 0x1f, R252 ;  /* 0x0000001fff007819 */ /* 0x000fea00000114fc */
[----:B------:R-:W-:Y:S01]  /*cea0*/  IMAD R0, R0, c[0x0][0x208], RZ ;  /* 0x0000820000007a24 */ /* 0x000fe200078e02ff */
[----:B---3--:R-:W-:Y:S03]  /*ceb0*/  MOV R3, R14 ;  /* 0x0000000e00037202 */ /* 0x008fe60000000f00 */
[----:B------:R-:W-:Y:S02]  /*cec0*/  IMAD R0, R252, c[0x0][0x20c], R0 ;  /* 0x00008300fc007a24 */ /* 0x000fe400078e0200 */
[----:B------:R-:W-:Y:S03]  /*ced0*/  IMAD.WIDE.U32 R2, R12, 0x60, R2 ;  /* 0x000000600c027825 */ /* 0x000fe600078e0002 */
[----:B------:R-:W-:Y:S02]  /*cee0*/  IADD3 R0, R13, R0, RZ ;  /* 0x000000000d007210 */ /* 0x000fe40007ffe0ff */
[C---:B----4-:R-:W-:Y:S03]  /*cef0*/  HMMA.16816.F32 R12, R48.reuse, R16, RZ ;  /* 0x00000010300c723c */ /* 0x050fe600000018ff */
[----:B------:R-:W-:Y:S05]  /*cf00*/  IMAD R0, R0, 0x60, RZ ;  /* 0x0000006000007824 */ /* 0x000fea00078e02ff */
[C---:B------:R-:W-:Y:S01]  /*cf10*/  HMMA.16816.F32 R16, R48.reuse, R18, RZ ;  /* 0x000000123010723c */ /* 0x040fe200000018ff */
[----:B------:R-:W-:Y:S03]  /*cf20*/  IADD3 R3, R3, R0, RZ ;  /* 0x0000000003037210 */ /* 0x000fe60007ffe0ff */
[C---:B------:R-:W-:Y:S02]  /*cf30*/  SHF.L.U32 R0, R2.reuse, 0x1, RZ ;  /* 0x0000000102007819 */ /* 0x040fe400000006ff */
[----:B------:R-:W-:Y:S02]  /*cf40*/  SHF.L.U64.HI R2, R2, 0x1, R3 ;  /* 0x0000000102027819 */ /* 0x000fe40000010203 */
[C---:B------:R-:W-:Y:S01]  /*cf50*/  HMMA.16816.F32 R20, R48.reuse, R24, RZ ;  /* 0x000000183014723c */ /* 0x040fe200000018ff */
[C---:B------:R-:W-:Y:S03]  /*cf60*/  IADD3 R172, P2, R0.reuse, c[0x0][0x1f8], RZ ;  /* 0x00007e0000ac7a10 */ /* 0x040fe60007f5e0ff */
[----:B------:R-:W-:Y:S02]  /*cf70*/  IADD3 R28, P1, R0, 0x80, RZ ;  /* 0x00000080001c7810 */ /* 0x000fe40007f3e0ff */
[----:B------:R-:W-:Y:S02]  /*cf80*/  IADD3.X R173, R2, c[0x0][0x1fc], RZ, P2, !PT ;  /* 0x00007f0002ad7a10 */ /* 0x000fe400017fe4ff */
[C---:B------:R-:W-:Y:S01]  /*cf90*/  HMMA.16816.F32 R24, R48.reuse, R26, RZ ;  /* 0x0000001a3018723c */ /* 0x040fe200000018ff */
[----:B------:R-:W-:Y:S02]  /*cfa0*/  IADD3 R28, P0, R28, c[0x0][0x1f8], RZ ;  /* 0x00007e001c1c7a10 */ /* 0x000fe40007f1e0ff */
[----:B------:R-:W-:Y:S01]  /*cfb0*/  @!PT LDS RZ, [RZ] ;  /* 0x00000000fffff984 */ /* 0x000fe20000000800 */
[----:B------:R-:W-:Y:S01]  /*cfc0*/  @!PT LDS RZ, [RZ] ;  /* 0x00000000fffff984 */ /* 0x000fe20000000800 */
[----:B------:R-:W-:Y:S01]  /*cfd0*/  @!PT LDS RZ, [RZ] ;  /* 0x00000000fffff984 */ /* 0x000fe20000000800 */
[----:B------:R2:W-:Y:S01]  /*cfe0*/  LDGSTS.E.BYPASS.LTC128B.128 [R251+0x100], [R172.64], !P5 ;  /* 0x00100000acfb7fae */ /* 0x0005e2000e901d48 */
[----:B------:R-:W-:Y:S02]  /*cff0*/  IADD3 R38, P2, R0, 0x100, RZ ;  /* 0x0000010000267810 */ /* 0x000fe40007f5e0ff */
[--C-:B------:R-:W-:Y:S02]  /*d000*/  IADD3.X R29, RZ, c[0x0][0x1fc], R2.reuse, P0, P1 ;  /* 0x00007f00ff1d7a10 */ /* 0x100fe400007e2402 */
[----:B------:R-:W-:Y:S03]  /*d010*/  IADD3 R38, P0, R38, c[0x0][0x1f8], RZ ;  /* 0x00007e0026267a10 */ /* 0x000fe60007f1e0ff */
[----:B------:R3:W-:Y:S01]  /*d020*/  LDGSTS.E.BYPASS.LTC128B.128 [R251+0x3100], [R28.64], !P4 ;  /* 0x031000001cfb7fae */ /* 0x0007e2000e101d48 */
[----:B------:R-:W-:Y:S02]  /*d030*/  IADD3 R0, P1, R0, 0x180, RZ ;  /* 0x0000018000007810 */ /* 0x000fe40007f3e0ff */
[--C-:B------:R-:W-:Y:S02]  /*d040*/  IADD3.X R39, RZ, c[0x0][0x1fc], R2.reuse, P0, P2 ;  /* 0x00007f00ff277a10 */ /* 0x100fe400007e4402 */
[----:B------:R-:W-:Y:S02]  /*d050*/  IADD3 R36, P0, R0, c[0x0][0x1f8], RZ ;  /* 0x00007e0000247a10 */ /* 0x000fe40007f1e0ff */
[----:B------:R-:W-:Y:S01]  /*d060*/  MOV R0, c[0x0][0x208] ;  /* 0x0000820000007a02 */ /* 0x000fe20000000f00 */
[----:B------:R4:W-:Y:S01]  /*d070*/  LDGSTS.E.BYPASS.LTC128B.128 [R251+0x6100], [R38.64], !P3 ;  /* 0x0610000026fb7fae */ /* 0x0009e2000d901d48 */
[----:B------:R-:W-:Y:S02]  /*d080*/  IADD3.X R37, RZ, c[0x0][0x1fc], R2, P0, P1 ;  /* 0x00007f00ff257a10 */ /* 0x000fe400007e2402 */
[----:B------:R-:W-:Y:S03]  /*d090*/  SHF.L.U32 R3, R0, 0x6, RZ ;  /* 0x0000000600037819 */ /* 0x000fe600000006ff */
[----:B------:R4:W-:Y:S01]  /*d0a0*/  LDGSTS.E.BYPASS.LTC128B.128 [R251+0x9100], [R36.64], !P6 ;  /* 0x0910000024fb7fae */ /* 0x0009e2000f101d48 */
[----:B------:R-:W-:Y:S04]  /*d0b0*/  IADD3 R2, P1, R172, R3, RZ ;  /* 0x00000003ac027210 */ /* 0x000fe80007f3e0ff */
[----:B--2---:R-:W-:Y:S01]  /*d0c0*/  IADD3 R172, P0, R3, R2, RZ ;  /* 0x0000000203ac7210 */ /* 0x004fe20007f1e0ff */
[C---:B---3--:R-:W-:Y:S08]  /*d0d0*/  HMMA.16816.F32 R28, R48.reuse, R32, RZ ;  /* 0x00000020301c723c */ /* 0x048ff000000018ff */
[C---:B------:R-:W-:Y:S08]  /*d0e0*/  HMMA.16816.F32 R32, R48.reuse, R34, RZ ;  /* 0x000000223020723c */ /* 0x040ff000000018ff */
[C---:B----4-:R-:W-:Y:S08]  /*d0f0*/  HMMA.16816.F32 R36, R48.reuse, R40, RZ ;  /* 0x000000283024723c */ /* 0x050ff000000018ff */
[C---:B------:R-:W-:Y:S08]  /*d100*/  HMMA.16816.F32 R40, R48.reuse, R42, RZ ;  /* 0x0000002a3028723c */ /* 0x040ff000000018ff */
[C---:B------:R-:W-:Y:S07]  /*d110*/  HMMA.16816.F32 R44, R48.reuse, R176, RZ ;  /* 0x000000b0302c723c */ /* 0x040fee00000018ff */
[----:B------:R-:W-:Y:S01]  /*d120*/  MOV R177, 0x6 ;  /* 0x0000000600b17802 */ /* 0x000fe20000000f00 */
[----:B------:R-:W-:Y:S04]  /*d130*/  HMMA.16816.F32 R48, R48, R178, RZ ;  /* 0x000000b23030723c */ /* 0x000fe800000018ff */
[----:B------:R-:W-:Y:S04]  /*d140*/  SHF.L.U64.HI R0, R0, R177, c[0x0][0x20c] ;  /* 0x0000830000007619 */ /* 0x000fe800000102b1 */
[C---:B-1----:R-:W-:Y:S05]  /*d150*/  HMMA.16816.F32 R4, R188.reuse, R192, R4 ;  /* 0x000000c0bc04723c */ /* 0x042fea0000001804 */
[----:B------:R-:W-:Y:S03]  /*d160*/  IADD3.X R3, R173, R0, RZ, P1, !PT ;  /* 0x00000000ad037210 */ /* 0x000fe60000ffe4ff */
[C---:B------:R-:W-:Y:S02]  /*d170*/  HMMA.16816.F32 R8, R188.reuse, R194, R8 ;  /* 0x000000c2bc08723c */ /* 0x040fe40000001808 */
[----:B------:R1:W-:Y:S02]  /*d180*/  LDGSTS.E.BYPASS.LTC128B.128 [R251+0x1100], [R2.64], !P5 ;  /* 0x0110000002fb7fae */ /* 0x0003e4000e901d48 */
[----:B------:R-:W-:Y:S04]  /*d190*/  IADD3.X R173, R0, R3, RZ, P0, !PT ;  /* 0x0000000300ad7210 */ /* 0x000fe800007fe4ff */
[C---:B------:R-:W-:Y:S01]  /*d1a0*/  HMMA.16816.F32 R12, R188.reuse, R196, R12 ;  /* 0x000000c4bc0c723c */ /* 0x040fe2000000180c */
[----:B------:R1:W-:Y:S06]  /*d1b0*/  LDGSTS.E.BYPASS.LTC128B.128 [R251+0x4100], [R2.64+0x80], !P4 ;  /* 0x0410008002fb7fae */ /* 0x0003ec000e101d48 */
[----:B------:R1:W-:Y:S01]  /*d1c0*/  LDGSTS.E.BYPASS.LTC128B.128 [R251+0x7100], [R2.64+0x100], !P3 ;  /* 0x0710010002fb7fae */ /* 0x0003e2000d901d48 */
[C---:B------:R-:W-:Y:S05]  /*d1d0*/  HMMA.16816.F32 R16, R188.reuse, R198, R16 ;  /* 0x000000c6bc10723c */ /* 0x040fea0000001810 */
[----:B------:R1:W-:Y:S03]  /*d1e0*/  LDGSTS.E.BYPASS.LTC128B.128 [R251+0xa100], [R2.64+0x180], !P6 ;  /* 0x0a10018002fb7fae */ /* 0x0003e6000f101d48 */
[C---:B------:R-:W-:Y:S03]  /*d1f0*/  HMMA.16816.F32 R20, R188.reuse, R200, R20 ;  /* 0x000000c8bc14723c */ /* 0x040fe60000001814 */
[----:B------:R2:W-:Y:S05]  /*d200*/  LDGSTS.E.BYPASS.LTC128B.128 [R251+0x2100], [R172.64], !P5 ;  /* 0x02100000acfb7fae */ /* 0x0005ea000e901d48 */
[C---:B------:R-:W-:Y:S01]  /*d210*/  HMMA.16816.F32 R24, R188.reuse, R202, R24 ;  /* 0x000000cabc18723c */ /* 0x040fe20000001818 */
[----:B------:R2:W-:Y:S06]  /*d220*/  LDGSTS.E.BYPASS.LTC128B.128 [R251+0x5100], [R172.64+0x80], !P4 ;  /* 0x05100080acfb7fae */ /* 0x0005ec000e101d48 */
[----:B------:R2:W-:Y:S01]  /*d230*/  LDGSTS.E.BYPASS.LTC128B.128 [R251+0x8100], [R172.64+0x100], !P3 ;  /* 0x08100100acfb7fae */ /* 0x0005e2000d901d48 */
[C---:B------:R-:W-:Y:S05]  /*d240*/  HMMA.16816.F32 R28, R188.reuse, R204, R28 ;  /* 0x000000ccbc1c723c */ /* 0x040fea000000181c */
[----:B------:R2:W-:Y:S03]  /*d250*/  LDGSTS.E.BYPASS.LTC128B.128 [R251+0xb100], [R172.64+0x180], !P6 ;  /* 0x0b100180acfb7fae */ /* 0x0005e6000f101d48 */
[C---:B------:R-:W-:Y:S03]  /*d260*/  HMMA.16816.F32 R32, R188.reuse, R206, R32 ;  /* 0x000000cebc20723c */ /* 0x040fe60000001820 */
[----:B------:R-:W-:Y:S05]  /*d270*/  LDSM.16.M88.4 R176, [R226] ;  /* 0x00000000e2b0783b */ /* 0x000fea0000000200 */
[C---:B------:R-:W-:Y:S01]  /*d280*/  HMMA.16816.F32 R36, R188.reuse, R208, R36 ;  /* 0x000000d0bc24723c */ /* 0x040fe20000001824 */
[----:B------:R-:W3:Y:S06]  /*d290*/  LDSM.16.M88.4 R192, [R222] ;  /* 0x00000000dec0783b */ /* 0x000eec0000000200 */
[----:B------:R-:W0:Y:S01]  /*d2a0*/  LDGDEPBAR ;  /* 0x00000000000079af */ /* 0x000e220000000000 */
[C---:B------:R-:W-:Y:S05]  /*d2b0*/  HMMA.16816.F32 R40, R188.reuse, R210, R40 ;  /* 0x000000d2bc28723c */ /* 0x040fea0000001828 */
[----:B------:R-:W4:Y:S03]  /*d2c0*/  LDSM.16.M88.4 R196, [R222+0x800] ;  /* 0x00080000dec4783b */ /* 0x000f260000000200 */
[C---:B------:R-:W-:Y:S03]  /*d2d0*/  HMMA.16816.F32 R44, R188.reuse, R212, R44 ;  /* 0x000000d4bc2c723c */ /* 0x040fe6000000182c */
[----:B------:R-:W1:Y:S05]  /*d2e0*/  LDSM.16.M88.4 R200, [R222+0x1000] ;  /* 0x00100000dec8783b */ /* 0x000e6a0000000200 */
[----:B------:R-:W-:Y:S01]  /*d2f0*/  HMMA.16816.F32 R48, R188, R214, R48 ;  /* 0x000000d6bc30723c */ /* 0x000fe20000001830 */
[----:B------:R-:W2:Y:S06]  /*d300*/  LDL R214, [R1+0xc] ;  /* 0x00000c0001d67983 */ /* 0x000eac0000100800 */
[----:B------:R-:W1:Y:S06]  /*d310*/  LDSM.16.M88.4 R204, [R222+0x1800] ;  /* 0x00180000decc783b */ /* 0x000e6c0000000200 */
[----:B------:R-:W2:Y:S01]  /*d320*/  LDL R215, [R1+0x20] ;  /* 0x0000200001d77983 */ /* 0x000ea20000100800 */
[C---:B---3--:R-:W-:Y:S05]  /*d330*/  HMMA.16816.F32 R4, R176.reuse, R192, R4 ;  /* 0x000000c0b004723c */ /* 0x048fea0000001804 */
[----:B------:R-:W3:Y:S03]  /*d340*/  LDSM.16.M88.4 R188, [R222+0x2000] ;  /* 0x00200000debc783b */ /* 0x000ee60000000200 */
[C---:B------:R-:W-:Y:S03]  /*d350*/  HMMA.16816.F32 R8, R176.reuse, R194, R8 ;  /* 0x000000c2b008723c */ /* 0x040fe60000001808 */
[----:B------:R-:W3:Y:S06]  /*d360*/  LDSM.16.M88.4 R208, [R222+0x2800] ;  /* 0x00280000ded0783b */ /* 0x000eec0000000200 */
[----:B------:R-:W-:Y:S01]  /*d370*/  LDSM.16.M88.4 R192, [R219] ;  /* 0x00000000dbc0783b */ /* 0x000fe20000000200 */
[C---:B----4-:R-:W-:Y:S05]  /*d380*/  HMMA.16816.F32 R12, R176.reuse, R196, R12 ;  /* 0x000000c4b00c723c */ /* 0x050fea000000180c */
[----:B------:R-:W4:Y:S03]  /*d390*/  LDL.64 R212, [R1+0x28] ;  /* 0x0000280001d47983 */ /* 0x000f260000100a00 */
[C---:B------:R-:W-:Y:S03]  /*d3a0*/  HMMA.16816.F32 R16, R176.reuse, R198, R16 ;  /* 0x000000c6b010723c */ /* 0x040fe60000001810 */
[----:B------:R-:W-:Y:S05]  /*d3b0*/  LDSM.16.M88.4 R196, [R219+0x800] ;  /* 0x00080000dbc4783b */ /* 0x000fea0000000200 */
        /* <DEDUP_REMOVED lines=8> */
[----:B------:R-:W1:Y:S07]  /*d440*/  LDSM.16.M88.4 R188, [R225] ;  /* 0x00000000e1bc783b */ /* 0x000e6e0000000200 */
[C---:B------:R-:W-:Y:S08]  /*d450*/  HMMA.16816.F32 R44, R176.reuse, R208, R44 ;  /* 0x000000d0b02c723c */ /* 0x040ff0000000182c */
[----:B------:R-:W-:Y:S01]  /*d460*/  HMMA.16816.F32 R48, R176, R210, R48 ;  /* 0x000000d2b030723c */ /* 0x000fe20000001830 */
[----:B------:R-:W3:Y:S06]  /*d470*/  LDSM.16.M88.4 R176, [R219+0x2000] ;  /* 0x00200000dbb0783b */ /* 0x000eec0000000200 */
[----:B------:R-:W3:Y:S01]  /*d480*/  LDSM.16.M88.4 R208, [R219+0x2800] ;  /* 0x00280000dbd0783b */ /* 0x000ee20000000200 */
        /* <DEDUP_REMOVED lines=15> */
[C---:B------:R-:W-:Y:S08]  /*d580*/  HMMA.16816.F32 R44, R188.reuse, R208, R44 ;  /* 0x000000d0bc2c723c */ /* 0x040ff0000000182c */
[----:B------:R-:W-:Y:S01]  /*d590*/  HMMA.16816.F32 R48, R188, R210, R48 ;  /* 0x000000d2bc30723c */ /* 0x000fe20000001830 */
[----:B------:R-:W3:Y:S06]  /*d5a0*/  LDSM.16.M88.4 R188, [R216+0x5000] ;  /* 0x00500000d8bc783b */ /* 0x000eec0000000200 */
[----:B------:R-:W2:Y:S01]  /*d5b0*/  LDSM.16.M88.4 R208, [R216+0x5800] ;  /* 0x00580000d8d0783b */ /* 0x000ea20000000200 */
        /* <DEDUP_REMOVED lines=11> */
[----:B------:R-:W-:Y:S02]  /*d670*/  LDSM.16.M88.4 R204, [R242] ;  /* 0x00000000f2cc783b */ /* 0x000fe40000000200 */
[C---:B--2---:R-:W-:Y:S02]  /*d680*/  ISETP.GT.AND P0, PT, R252.reuse, R214, PT ;  /* 0x000000d6fc00720c */ /* 0x044fe40003f04270 */
[----:B------:R-:W-:Y:S03]  /*d690*/  IADD3 R252, R252, -0x1, RZ ;  /* 0xfffffffffcfc7810 */ /* 0x000fe60007ffe0ff */
[C---:B---3--:R-:W-:Y:S08]  /*d6a0*/  HMMA.16816.F32 R36, R176.reuse, R188, R36 ;  /* 0x000000bcb024723c */ /* 0x048ff00000001824 */
[C---:B------:R-:W-:Y:S01]  /*d6b0*/  HMMA.16816.F32 R40, R176.reuse, R190, R40 ;  /* 0x000000beb028723c */ /* 0x040fe20000001828 */
[----:B------:R-:W1:Y:S07]  /*d6c0*/  LDSM.16.M88.4 R188, [R224+0x4000] ;  /* 0x00400000e0bc783b */ /* 0x000e6e0000000200 */
[C---:B------:R-:W-:Y:S08]  /*d6d0*/  HMMA.16816.F32 R44, R176.reuse, R208, R44 ;  /* 0x000000d0b02c723c */ /* 0x040ff0000000182c */
[----:B------:R-:W-:Y:S01]  /*d6e0*/  HMMA.16816.F32 R48, R176, R210, R48 ;  /* 0x000000d2b030723c */ /* 0x000fe20000001830 */
[----:B------:R-:W2:Y:S06]  /*d6f0*/  LDSM.16.M88.4 R176, [R241] ;  /* 0x00000000f1b0783b */ /* 0x000eac0000000200 */
[----:B------:R-:W3:Y:S01]  /*d700*/  LDSM.16.M88.4 R208, [R240] ;  /* 0x00000000f0d0783b */ /* 0x000ee20000000200 */
[----:B----4-:R-:W-:Y:S01]  /*d710*/  MOV R213, 0x6 ;  /* 0x0000000600d57802 */ /* 0x010fe20000000f00 */
        /* <DEDUP_REMOVED lines=8> */
[----:B------:R-:W4:Y:S07]  /*d7a0*/  LDSM.16.M88.4 R200, [R222+0x3800] ;  /* 0x00380000dec8783b */ /* 0x000f2e0000000200 */
        /* <DEDUP_REMOVED lines=13> */
[C---:B----4-:R-:W-:Y:S08]  /*d880*/  HMMA.16816.F32 R12, R192.reuse, R200, R12 ;  /* 0x000000c8c00c723c */ /* 0x050ff0000000180c */
        /* <DEDUP_REMOVED lines=14> */
[----:B------:R-:W-:Y:S01]  /*d970*/  LDSM.16.M88.4 R208, [R216+0x6800] ;  /* 0x00680000d8d0783b */ /* 0x000fe20000000200 */
[C---:B-1----:R-:W-:Y:S08]  /*d980*/  HMMA.16816.F32 R4, R196.reuse, R200, R4 ;  /* 0x000000c8c404723c */ /* 0x042ff00000001804 */
[C---:B------:R-:W-:Y:S01]  /*d990*/  HMMA.16816.F32 R8, R196.reuse, R202, R8 ;  /* 0x000000cac408723c */ /* 0x040fe20000001808 */
[----:B------:R-:W1:Y:S07]  /*d9a0*/  LDSM.16.M88.4 R200, [R219+0x5800] ;  /* 0x00580000dbc8783b */ /* 0x000e6e0000000200 */
[C---:B----4-:R-:W-:Y:S08]  /*d9b0*/  HMMA.16816.F32 R12, R196.reuse, R204, R12 ;  /* 0x000000ccc40c723c */ /* 0x050ff0000000180c */
        /* <DEDUP_REMOVED lines=14> */
[----:B------:R-:W1:Y:S01]  /*daa0*/  LDSM.16.M88.4 R200, [R216+0x8800] ;  /* 0x00880000d8c8783b */ /* 0x000e620000000200 */
[C---:B--2---:R-:W-:Y:S08]  /*dab0*/  HMMA.16816.F32 R4, R176.reuse, R204, R4 ;  /* 0x000000ccb004723c */ /* 0x044ff00000001804 */
[C---:B------:R-:W-:Y:S01]  /*dac0*/  HMMA.16816.F32 R8, R176.reuse, R206, R8 ;  /* 0x000000ceb008723c */ /* 0x040fe20000001808 */
[----:B------:R-:W-:Y:S07]  /*dad0*/  LDSM.16.M88.4 R204, [R239] ;  /* 0x00000000efcc783b */ /* 0x000fee0000000200 */
[C---:B------:R-:W-:Y:S08]  /*dae0*/  HMMA.16816.F32 R12, R176.reuse, R208, R12 ;  /* 0x000000d0b00c723c */ /* 0x040ff0000000180c */
[C---:B------:R-:W-:Y:S01]  /*daf0*/  HMMA.16816.F32 R16, R176.reuse, R210, R16 ;  /* 0x000000d2b010723c */ /* 0x040fe20000001810 */
[----:B------:R-:W-:Y:S07]  /*db00*/  LDSM.16.M88.4 R208, [R238] ;  /* 0x00000000eed0783b */ /* 0x000fee0000000200 */
[C---:B---3--:R-:W-:Y:S08]  /*db10*/  HMMA.16816.F32 R20, R176.reuse, R188, R20 ;  /* 0x000000bcb014723c */ /* 0x048ff00000001814 */
[C---:B------:R-:W-:Y:S01]  /*db20*/  HMMA.16816.F32 R24, R176.reuse, R190, R24 ;  /* 0x000000beb018723c */ /* 0x040fe20000001818 */
[----:B------:R-:W2:Y:S07]  /*db30*/  LDSM.16.M88.4 R188, [R224+0x8000] ;  /* 0x00800000e0bc783b */ /* 0x000eae0000000200 */
[C---:B----4-:R-:W-:Y:S08]  /*db40*/  HMMA.16816.F32 R28, R176.reuse, R192, R28 ;  /* 0x000000c0b01c723c */ /* 0x050ff0000000181c */
[C---:B------:R-:W-:Y:S01]  /*db50*/  HMMA.16816.F32 R32, R176.reuse, R194, R32 ;  /* 0x000000c2b020723c */ /* 0x040fe20000001820 */
[----:B------:R-:W3:Y:S07]  /*db60*/  LDSM.16.M88.4 R192, [R237] ;  /* 0x00000000edc0783b */ /* 0x000eee0000000200 */
[C---:B-1----:R-:W-:Y:S08]  /*db70*/  HMMA.16816.F32 R36, R176.reuse, R196, R36 ;  /* 0x000000c4b024723c */ /* 0x042ff00000001824 */
[C---:B------:R-:W-:Y:S01]  /*db80*/  HMMA.16816.F32 R40, R176.reuse, R198, R40 ;  /* 0x000000c6b028723c */ /* 0x040fe20000001828 */
[----:B------:R-:W1:Y:S07]  /*db90*/  LDSM.16.M88.4 R196, [R236] ;  /* 0x00000000ecc4783b */ /* 0x000e6e0000000200 */
[C---:B------:R-:W-:Y:S08]  /*dba0*/  HMMA.16816.F32 R44, R176.reuse, R200, R44 ;  /* 0x000000c8b02c723c */ /* 0x040ff0000000182c */
[----:B------:R-:W-:Y:S01]  /*dbb0*/  HMMA.16816.F32 R48, R176, R202, R48 ;  /* 0x000000cab030723c */ /* 0x000fe20000001830 */
[----:B------:R-:W4:Y:S06]  /*dbc0*/  LDSM.16.M88.4 R176, [R235] ;  /* 0x00000000ebb0783b */ /* 0x000f2c0000000200 */
[----:B------:R-:W1:Y:S01]  /*dbd0*/  LDSM.16.M88.4 R200, [R234] ;  /* 0x00000000eac8783b */ /* 0x000e620000000200 */
[C---:B--2---:R-:W-:Y:S08]  /*dbe0*/  HMMA.16816.F32 R4, R188.reuse, R204, R4 ;  /* 0x000000ccbc04723c */ /* 0x044ff00000001804 */
[C---:B------:R-:W-:Y:S01]  /*dbf0*/  HMMA.16816.F32 R8, R188.reuse, R206, R8 ;  /* 0x000000cebc08723c */ /* 0x040fe20000001808 */
[----:B------:R-:W-:Y:S07]  /*dc00*/  LDSM.16.M88.4 R204, [R226+0x8000] ;  /* 0x00800000e2cc783b */ /* 0x000fee0000000200 */
[C---:B------:R-:W-:Y:S08]  /*dc10*/  HMMA.16816.F32 R12, R188.reuse, R208, R12 ;  /* 0x000000d0bc0c723c */ /* 0x040ff0000000180c */
        /* <DEDUP_REMOVED lines=13> */
[----:B------:R-:W4:Y:S06]  /*dcf0*/  LDSM.16.M88.4 R188, [R222+0x8000] ;  /* 0x00800000debc783b */ /* 0x000f2c0000000200 */
[----:B------:R-:W-:Y:S01]  /*dd00*/  LDSM.16.M88.4 R200, [R225+0x8000] ;  /* 0x00800000e1c8783b */ /* 0x000fe20000000200 */
[C---:B--2---:R-:W-:Y:S08]  /*dd10*/  HMMA.16816.F32 R4, R204.reuse, R208, R4 ;  /* 0x000000d0cc04723c */ /* 0x044ff00000001804 */
[C---:B------:R-:W-:Y:S01]  /*dd20*/  HMMA.16816.F32 R8, R204.reuse, R210, R8 ;  /* 0x000000d2cc08723c */ /* 0x040fe20000001808 */
[----:B------:R-:W-:Y:S07]  /*dd30*/  LDSM.16.M88.4 R208, [R219+0x6000] ;  /* 0x00600000dbd0783b */ /* 0x000fee0000000200 */
[C---:B---3--:R-:W-:Y:S08]  /*dd40*/  HMMA.16816.F32 R12, R204.reuse, R192, R12 ;  /* 0x000000c0cc0c723c */ /* 0x048ff0000000180c */
[C---:B------:R-:W-:Y:S01]  /*dd50*/  HMMA.16816.F32 R16, R204.reuse, R194, R16 ;  /* 0x000000c2cc10723c */ /* 0x040fe20000001810 */
[----:B------:R-:W2:Y:S07]  /*dd60*/  LDSM.16.M88.4 R192, [R222+0x8800] ;  /* 0x00880000dec0783b */ /* 0x000eae0000000200 */
[C---:B-1----:R-:W-:Y:S08]  /*dd70*/  HMMA.16816.F32 R20, R204.reuse, R196, R20 ;  /* 0x000000c4cc14723c */ /* 0x042ff00000001814 */
[C---:B------:R-:W-:Y:S01]  /*dd80*/  HMMA.16816.F32 R24, R204.reuse, R198, R24 ;  /* 0x000000c6cc18723c */ /* 0x040fe20000001818 */
[----:B------:R-:W1:Y:S07]  /*dd90*/  LDSM.16.M88.4 R196, [R219+0x6800] ;  /* 0x00680000dbc4783b */ /* 0x000e6e0000000200 */
        /* <DEDUP_REMOVED lines=8> */
[----:B------:R-:W2:Y:S06]  /*de20*/  LDSM.16.M88.4 R192, [R219+0x8000] ;  /* 0x00800000dbc0783b */ /* 0x000eac0000000200 */
[----:B------:R-:W-:Y:S01]  /*de30*/  LDSM.16.M88.4 R204, [R223+0xc000] ;  /* 0x00c00000dfcc783b */ /* 0x000fe20000000200 */
[C---:B------:R-:W-:Y:S08]  /*de40*/  HMMA.16816.F32 R4, R200.reuse, R208, R4 ;  /* 0x000000d0c804723c */ /* 0x040ff00000001804 */
[C---:B------:R-:W-:Y:S01]  /*de50*/  HMMA.16816.F32 R8, R200.reuse, R210, R8 ;  /* 0x000000d2c808723c */ /* 0x040fe20000001808 */
[----:B------:R-:W-:Y:S07]  /*de60*/  LDSM.16.M88.4 R208, [R216+0x9000] ;  /* 0x00900000d8d0783b */ /* 0x000fee0000000200 */
        /* <DEDUP_REMOVED lines=10> */
[C---:B------:R-:W-:Y:S01]  /*df10*/  HMMA.16816.F32 R40, R200.reuse, R194, R40 ;  /* 0x000000c2c828723c */ /* 0x040fe20000001828 */
[----:B------:R-:W2:Y:S07]  /*df20*/  LDSM.16.M88.4 R192, [R216+0xa800] ;  /* 0x00a80000d8c0783b */ /* 0x000eae0000000200 */
[C---:B-1----:R-:W-:Y:S08]  /*df30*/  HMMA.16816.F32 R44, R200.reuse, R196, R44 ;  /* 0x000000c4c82c723c */ /* 0x042ff0000000182c */
[----:B------:R-:W-:Y:S01]  /*df40*/  HMMA.16816.F32 R48, R200, R198, R48 ;  /* 0x000000c6c830723c */ /* 0x000fe20000001830 */
[----:B------:R-:W1:Y:S06]  /*df50*/  LDSM.16.M88.4 R196, [R216+0xb000] ;  /* 0x00b00000d8c4783b */ /* 0x000e6c0000000200 */
        /* <DEDUP_REMOVED lines=10> */
[C---:B--2---:R-:W-:Y:S08]  /*e000*/  HMMA.16816.F32 R28, R204.reuse, R192, R28 ;  /* 0x000000c0cc1c723c */ /* 0x044ff0000000181c */
[C---:B------:R-:W-:Y:S01]  /*e010*/  HMMA.16816.F32 R32, R204.reuse, R194, R32 ;  /* 0x000000c2cc20723c */ /* 0x040fe20000001820 */
[----:B------:R-:W2:Y:S07]  /*e020*/  LDSM.16.M88.4 R192, [R231] ;  /* 0x00000000e7c0783b */ /* 0x000eae0000000200 */
[C---:B-1----:R-:W-:Y:S08]  /*e030*/  HMMA.16816.F32 R36, R204.reuse, R196, R36 ;  /* 0x000000c4cc24723c */ /* 0x042ff00000001824 */
[C---:B------:R-:W-:Y:S01]  /*e040*/  HMMA.16816.F32 R40, R204.reuse, R198, R40 ;  /* 0x000000c6cc28723c */ /* 0x040fe20000001828 */
[----:B------:R-:W-:Y:S07]  /*e050*/  LDSM.16.M88.4 R196, [R229] ;  /* 0x00000000e5c4783b */ /* 0x000fee0000000200 */
[C---:B---3--:R-:W-:Y:S08]  /*e060*/  HMMA.16816.F32 R44, R204.reuse, R176, R44 ;  /* 0x000000b0cc2c723c */ /* 0x048ff0000000182c */
[----:B------:R-:W-:Y:S01]  /*e070*/  HMMA.16816.F32 R48, R204, R178, R48 ;  /* 0x000000b2cc30723c */ /* 0x000fe20000001830 */
[----:B------:R-:W1:Y:S06]  /*e080*/  LDSM.16.M88.4 R176, [R230] ;  /* 0x00000000e6b0783b */ /* 0x000e6c0000000200 */
[----:B------:R-:W-:Y:S01]  /*e090*/  LDSM.16.M88.4 R204, [R226+0xc000] ;  /* 0x00c00000e2cc783b */ /* 0x000fe20000000200 */
[C---:B------:R-:W-:Y:S08]  /*e0a0*/  HMMA.16816.F32 R4, R200.reuse, R208, R4 ;  /* 0x000000d0c804723c */ /* 0x040ff00000001804 */
[C---:B------:R-:W-:Y:S01]  /*e0b0*/  HMMA.16816.F32 R8, R200.reuse, R210, R8 ;  /* 0x000000d2c808723c */ /* 0x040fe20000001808 */
[----:B------:R-:W-:Y:S07]  /*e0c0*/  LDSM.16.M88.4 R208, [R222+0x9000] ;  /* 0x00900000ded0783b */ /* 0x000fee0000000200 */
[C---:B----4-:R-:W-:Y:S08]  /*e0d0*/  HMMA.16816.F32 R12, R200.reuse, R188, R12 ;  /* 0x000000bcc80c723c */ /* 0x050ff0000000180c */
[C---:B------:R-:W-:Y:S01]  /*e0e0*/  HMMA.16816.F32 R16, R200.reuse, R190, R16 ;  /* 0x000000bec810723c */ /* 0x040fe20000001810 */
[----:B------:R-:W3:Y:S07]  /*e0f0*/  LDSM.16.M88.4 R188, [R228] ;  /* 0x00000000e4bc783b */ /* 0x000eee0000000200 */
[C---:B--2---:R-:W-:Y:S08]  /*e100*/  HMMA.16816.F32 R20, R200.reuse, R192, R20 ;  /* 0x000000c0c814723c */ /* 0x044ff00000001814 */
[C---:B------:R-:W-:Y:S01]  /*e110*/  HMMA.16816.F32 R24, R200.reuse, R194, R24 ;  /* 0x000000c2c818723c */ /* 0x040fe20000001818 */
[----:B------:R-:W2:Y:S07]  /*e120*/  LDSM.16.M88.4 R192, [R222+0x9800] ;  /* 0x00980000dec0783b */ /* 0x000eae0000000200 */
[C---:B-1----:R-:W-:Y:S08]  /*e130*/  HMMA.16816.F32 R28, R200.reuse, R176, R28 ;  /* 0x000000b0c81c723c */ /* 0x042ff0000000181c */
[C---:B------:R-:W-:Y:S01]  /*e140*/  HMMA.16816.F32 R32, R200.reuse, R178, R32 ;  /* 0x000000b2c820723c */ /* 0x040fe20000001820 */
[----:B------:R-:W1:Y:S07]  /*e150*/  LDSM.16.M88.4 R176, [R222+0xa000] ;  /* 0x00a00000deb0783b */ /* 0x000e6e0000000200 */
        /* <DEDUP_REMOVED lines=10> */
[C---:B--2---:R-:W-:Y:S08]  /*e200*/  HMMA.16816.F32 R12, R204.reuse, R192, R12 ;  /* 0x000000c0cc0c723c */ /* 0x044ff0000000180c */
[C---:B------:R-:W-:Y:S01]  /*e210*/  HMMA.16816.F32 R16, R204.reuse, R194, R16 ;  /* 0x000000c2cc10723c */ /* 0x040fe20000001810 */
[----:B------:R-:W2:Y:S07]  /*e220*/  LDSM.16.M88.4 R192, [R222+0xb800] ;  /* 0x00b80000dec0783b */ /* 0x000eae0000000200 */
[C---:B-1----:R-:W-:Y:S08]  /*e230*/  HMMA.16816.F32 R20, R204.reuse, R176, R20 ;  /* 0x000000b0cc14723c */ /* 0x042ff00000001814 */
[C---:B------:R-:W-:Y:S01]  /*e240*/  HMMA.16816.F32 R24, R204.reuse, R178, R24 ;  /* 0x000000b2cc18723c */ /* 0x040fe20000001818 */
[----:B------:R-:W1:Y:S07]  /*e250*/  LDSM.16.M88.4 R176, [R219+0x9800] ;  /* 0x00980000dbb0783b */ /* 0x000e6e0000000200 */
[C---:B---3--:R-:W-:Y:S08]  /*e260*/  HMMA.16816.F32 R28, R204.reuse, R188, R28 ;  /* 0x000000bccc1c723c */ /* 0x048ff0000000181c */
[C---:B------:R-:W-:Y:S01]  /*e270*/  HMMA.16816.F32 R32, R204.reuse, R190, R32 ;  /* 0x000000becc20723c */ /* 0x040fe20000001820 */
[----:B------:R-:W3:Y:S07]  /*e280*/  LDSM.16.M88.4 R188, [R219+0xa000] ;  /* 0x00a00000dbbc783b */ /* 0x000eee0000000200 */
[C---:B------:R-:W-:Y:S08]  /*e290*/  HMMA.16816.F32 R36, R204.reuse, R196, R36 ;  /* 0x000000c4cc24723c */ /* 0x040ff00000001824 */
[C---:B------:R-:W-:Y:S08]  /*e2a0*/  HMMA.16816.F32 R40, R204.reuse, R198, R40 ;  /* 0x000000c6cc28723c */ /* 0x040ff00000001828 */
[C---:B--2---:R-:W-:Y:S08]  /*e2b0*/  HMMA.16816.F32 R44, R204.reuse, R192, R44 ;  /* 0x000000c0cc2c723c */ /* 0x044ff0000000182c */
[----:B------:R-:W-:Y:S01]  /*e2c0*/  HMMA.16816.F32 R48, R204, R194, R48 ;  /* 0x000000c2cc30723c */ /* 0x000fe20000001830 */
[----:B------:R-:W2:Y:S07]  /*e2d0*/  LDSM.16.M88.4 R192, [R219+0xa800] ;  /* 0x00a80000dbc0783b */ /* 0x000eae0000000200 */
[C---:B------:R-:W-:Y:S08]  /*e2e0*/  HMMA.16816.F32 R4, R200.reuse, R208, R4 ;  /* 0x000000d0c804723c */ /* 0x040ff00000001804 */
[C---:B------:R-:W-:Y:S08]  /*e2f0*/  HMMA.16816.F32 R8, R200.reuse, R210, R8 ;  /* 0x000000d2c808723c */ /* 0x040ff00000001808 */
[C---:B-1----:R-:W-:Y:S08]  /*e300*/  HMMA.16816.F32 R12, R200.reuse, R176, R12 ;  /* 0x000000b0c80c723c */ /* 0x042ff0000000180c */
[C---:B------:R-:W-:Y:S01]  /*e310*/  HMMA.16816.F32 R16, R200.reuse, R178, R16 ;  /* 0x000000b2c810723c */ /* 0x040fe20000001810 */
[----:B------:R-:W1:Y:S03]  /*e320*/  LDSM.16.M88.4 R176, [R219+0xb000] ;  /* 0x00b00000dbb0783b */ /* 0x000e660000000200 */
        /* <DEDUP_REMOVED lines=10> */
[C---:B--2---:R-:W-:Y:S05]  /*e3d0*/  HMMA.16816.F32 R28, R200.reuse, R192, R28 ;  /* 0x000000c0c81c723c */ /* 0x044fea000000181c */
[----:B------:R-:W-:Y:S02]  /*e3e0*/  FMNMX.FTZ R0, R9, R0, !PT ;  /* 0x0000000009007209 */ /* 0x000fe40007810000 */
[----:B------:R-:W-:Y:S01]  /*e3f0*/  FMNMX.FTZ R2, R10, R2, !PT ;  /* 0x000000020a027209 */ /* 0x000fe20007810000 */
[C---:B------:R-:W-:Y:S04]  /*e400*/  HMMA.16816.F32 R32, R200.reuse, R194, R32 ;  /* 0x000000c2c820723c */ /* 0x040fe80000001820 */
[----:B------:R-:W-:Y:S02]  /*e410*/  FMNMX.FTZ R0, R12, R0, !PT ;  /* 0x000000000c007209 */ /* 0x000fe40007810000 */
[----:B------:R-:W-:Y:S02]  /*e420*/  FMNMX.FTZ R2, R11, R2, !PT ;  /* 0x000000020b027209 */ /* 0x000fe40007810000 */
[----:B------:R-:W-:Y:S01]  /*e430*/  FMNMX.FTZ R0, R13, R0, !PT ;  /* 0x000000000d007209 */ /* 0x000fe20007810000 */
[C---:B-1----:R-:W-:Y:S03]  /*e440*/  HMMA.16816.F32 R36, R200.reuse, R176, R36 ;  /* 0x000000b0c824723c */ /* 0x042fe60000001824 */
[----:B------:R-:W-:Y:S02]  /*e450*/  FMNMX.FTZ R0, R16, R0, !PT ;  /* 0x0000000010007209 */ /* 0x000fe40007810000 */
[----:B------:R-:W-:Y:S02]  /*e460*/  FMNMX.FTZ R2, R14, R2, !PT ;  /* 0x000000020e027209 */ /* 0x000fe40007810000 */
[----:B------:R-:W-:Y:S01]  /*e470*/  FMNMX.FTZ R0, R17, R0, !PT ;  /* 0x0000000011007209 */ /* 0x000fe20007810000 */
[C---:B------:R-:W-:Y:S04]  /*e480*/  HMMA.16816.F32 R40, R200.reuse, R178, R40 ;  /* 0x000000b2c828723c */ /* 0x040fe80000001828 */
[----:B------:R-:W-:Y:S02]  /*e490*/  FMNMX.FTZ R2, R15, R2, !PT ;  /* 0x000000020f027209 */ /* 0x000fe40007810000 */
[----:B------:R-:W-:Y:S01]  /*e4a0*/  FMNMX.FTZ R0, R20, R0, !PT ;  /* 0x0000000014007209 */ /* 0x000fe20007810000 */
[----:B------:R-:W-:Y:S01]  /*e4b0*/  @P0 IMAD.WIDE.U32 R178, R252, c[0x0][0x1e0], RZ ;  /* 0x00007800fcb20a25 */ /* 0x000fe200078e00ff */
        /* <DEDUP_REMOVED lines=35> */
[----:B------:R-:W-:Y:S02]  /*e6f0*/  FMNMX.FTZ R0, R50, R0, !PT ;  /* 0x0000000032007209 */ /* 0x000fe40007810000 */
[----:B------:R-:W-:Y:S02]  /*e700*/  @P0 MOV R176, R212 ;  /* 0x000000d400b00202 */ /* 0x000fe40000000f00 */
[----:B------:R-:W-:Y:S03]  /*e710*/  FMNMX.FTZ R0, R51, R0, !PT ;  /* 0x0000000033007209 */ /* 0x000fe60007810000 */
[----:B------:R-:W-:Y:S02]  /*e720*/  @P0 IMAD.WIDE.U32 R176, R178, 0x60, R176 ;  /* 0x00000060b2b00825 */ /* 0x000fe400078e00b0 */
[----:B------:R-:W2:Y:S01]  /*e730*/  SHFL.BFLY PT, R2, R0, 0x2, 0x1f ;  /* 0x0c401f0000027f89 */ /* 0x000ea200000e0000 */
[----:B-1----:R-:W-:Y:S05]  /*e740*/  FMNMX.FTZ R173, R173, R3, !PT ;  /* 0x00000003adad7209 */ /* 0x002fea0007810000 */
[----:B------:R-:W1:Y:S01]  /*e750*/  SHFL.BFLY PT, R172, R173, 0x1, 0x1f ;  /* 0x0c201f00adac7f89 */ /* 0x000e6200000e0000 */
[----:B--2---:R-:W-:Y:S05]  /*e760*/  FMNMX.FTZ R0, R0, R2, !PT ;  /* 0x0000000200007209 */ /* 0x004fea0007810000 */
[----:B------:R-:W2:Y:S01]  /*e770*/  SHFL.BFLY PT, R3, R0, 0x1, 0x1f ;  /* 0x0c201f0000037f89 */ /* 0x000ea200000e0000 */
[----:B-1----:R-:W-:Y:S02]  /*e780*/  FMNMX.FTZ R173, R173, R172, !PT ;  /* 0x000000acadad7209 */ /* 0x002fe40007810000 */
[----:B------:R-:W-:Y:S03]  /*e790*/  @P0 SHF.R.S32.HI R172, RZ, 0x1f, R252 ;  /* 0x0000001fffac0819 */ /* 0x000fe600000114fc */
[C---:B------:R-:W-:Y:S02]  /*e7a0*/  FADD.FTZ R2, -R173.reuse, R174 ;  /* 0x000000aead027221 */ /* 0x040fe40000010100 */
[----:B------:R-:W-:Y:S02]  /*e7b0*/  @P0 IMAD R174, R172, c[0x0][0x1e0], RZ ;  /* 0x00007800acae0a24 */ /* 0x000fe400078e02ff */
[----:B------:R-:W-:Y:S01]  /*e7c0*/  FMUL.FTZ R196, R173, c[0x0][0x2d0] ;  /* 0x0000b400adc47a20 */ /* 0x000fe20000410000 */
[----:B--2---:R-:W-:Y:S01]  /*e7d0*/  FMNMX.FTZ R172, R0, R3, !PT ;  /* 0x0000000300ac7209 */ /* 0x004fe20007810000 */
[----:B------:R-:W-:Y:S02]  /*e7e0*/  FMUL.FTZ R0, R2, c[0x0][0x2d0] ;  /* 0x0000b40002007a20 */ /* 0x000fe40000410000 */
[--C-:B------:R-:W-:Y:S02]  /*e7f0*/  FFMA.FTZ R4, R4, c[0x0][0x2d0], -R196.reuse ;  /* 0x0000b40004047a23 */ /* 0x100fe400000108c4 */
[----:B------:R1:W2:Y:S01]  /*e800*/  MUFU.EX2 R2, R0 ;  /* 0x0000000000027308 */ /* 0x0002a20000000800 */
[----:B------:R-:W-:Y:S02]  /*e810*/  FFMA.FTZ R5, R5, c[0x0][0x2d0], -R196 ;  /* 0x0000b40005057a23 */ /* 0x000fe400000108c4 */
[----:B------:R-:W-:Y:S01]  /*e820*/  @P0 IMAD R3, R252, c[0x0][0x1e4], R174 ;  /* 0x00007900fc030a24 */ /* 0x000fe200078e02ae */
[----:B------:R-:W-:Y:S01]  /*e830*/  @P0 SHF.L.U32 R174, R176, 0x1, RZ ;  /* 0x00000001b0ae0819 */ /* 0x000fe200000006ff */
[--C-:B------:R-:W-:Y:S02]  /*e840*/  FFMA.FTZ R12, R12, c[0x0][0x2d0], -R196.reuse ;  /* 0x0000b4000c0c7a23 */ /* 0x100fe400000108c4 */
[--C-:B------:R-:W-:Y:S01]  /*e850*/  FFMA.FTZ R13, R13, c[0x0][0x2d0], -R196.reuse ;  /* 0x0000b4000d0d7a23 */ /* 0x100fe200000108c4 */
[----:B------:R-:W-:Y:S01]  /*e860*/  @P0 IADD3 R3, R179, R3, RZ ;  /* 0x00000003b3030210 */ /* 0x000fe20007ffe0ff */
[--C-:B------:R-:W-:Y:S01]  /*e870*/  FFMA.FTZ R16, R16, c[0x0][0x2d0], -R196.reuse ;  /* 0x0000b40010107a23 */ /* 0x100fe200000108c4 */
[----:B------:R3:W-:Y:S01]  /*e880*/  MUFU.EX2 R215, R4 ;  /* 0x0000000400d77308 */ /* 0x0007e20000000800 */
[----:B------:R-:W-:Y:S01]  /*e890*/  @P0 IADD3 R178, P2, R174, 0x80, RZ ;  /* 0x00000080aeb20810 */ /* 0x000fe20007f5e0ff */
[--C-:B------:R-:W-:Y:S02]  /*e8a0*/  FFMA.FTZ R17, R17, c[0x0][0x2d0], -R196.reuse ;  /* 0x0000b40011117a23 */ /* 0x100fe400000108c4 */
[----:B------:R-:W-:Y:S01]  /*e8b0*/  @P0 IMAD R3, R3, 0x60, RZ ;  /* 0x0000006003030824 */ /* 0x000fe200078e02ff */
[----:B------:R-:W-:Y:S01]  /*e8c0*/  @P0 IADD3 R178, P1, R178, c[0x0][0x1c8], RZ ;  /* 0x00007200b2b20a10 */ /* 0x000fe20007f3e0ff */
[--C-:B------:R-:W-:Y:S02]  /*e8d0*/  FFMA.FTZ R20, R20, c[0x0][0x2d0], -R196.reuse ;  /* 0x0000b40014147a23 */ /* 0x100fe400000108c4 */
[--C-:B------:R-:W-:Y:S01]  /*e8e0*/  FFMA.FTZ R21, R21, c[0x0][0x2d0], -R196.reuse ;  /* 0x0000b40015157a23 */ /* 0x100fe200000108c4 */
[----:B------:R-:W-:Y:S01]  /*e8f0*/  @P0 IADD3 R3, R177, R3, RZ ;  /* 0x00000003b1030210 */ /* 0x000fe20007ffe0ff */
[----:B------:R4:W-:Y:S01]  /*e900*/  MUFU.EX2 R205, R5 ;  /* 0x0000000500cd7308 */ /* 0x0009e20000000800 */
[--C-:B------:R-:W-:Y:S02]  /*e910*/  FFMA.FTZ R24, R24, c[0x0][0x2d0], -R196.reuse ;  /* 0x0000b40018187a23 */ /* 0x100fe400000108c4 */
[----:B------:R-:W-:Y:S01]  /*e920*/  @P0 SHF.L.U64.HI R3, R176, 0x1, R3 ;  /* 0x00000001b0030819 */ /* 0x000fe20000010203 */
[----:B-1----:R-:W-:Y:S02]  /*e930*/  FADD.FTZ R0, -R172, R175 ;  /* 0x000000afac007221 */ /* 0x002fe40000010100 */
[--C-:B------:R-:W-:Y:S01]  /*e940*/  FFMA.FTZ R175, R8, c[0x0][0x2d0], -R196.reuse ;  /* 0x0000b40008af7a23 */ /* 0x100fe200000108c4 */
[--C-:B------:R-:W-:Y:S01]  /*e950*/  @P0 IADD3.X R179, RZ, c[0x0][0x1cc], R3.reuse, P1, P2 ;  /* 0x00007300ffb30a10 */ /* 0x100fe20000fe4403 */
[----:B------:R-:W-:Y:S01]  /*e960*/  FMUL.FTZ R0, R0, c[0x0][0x2d0] ;  /* 0x0000b40000007a20 */ /* 0x000fe20000410000 */
[----:B------:R-:W-:Y:S01]  /*e970*/  @P0 IADD3 R176, P2, R174, 0x100, RZ ;  /* 0x00000100aeb00810 */ /* 0x000fe20007f5e0ff */
[----:B------:R1:W-:Y:S01]  /*e980*/  MUFU.EX2 R204, R175 ;  /* 0x000000af00cc7308 */ /* 0x0003e20000000800 */
[----:B------:R-:W-:Y:S01]  /*e990*/  @P0 MOV R8, c[0x0][0x1e0] ;  /* 0x0000780000080a02 */ /* 0x000fe20000000f00 */
[----:B--2---:R-:W-:Y:S01]  /*e9a0*/  FMUL.FTZ R132, R2, R132 ;  /* 0x0000008402847220 */ /* 0x004fe20000410000 */
[----:B---3--:R-:W-:Y:S01]  /*e9b0*/  @P0 IADD3 R4, P1, R174, c[0x0][0x1c8], RZ ;  /* 0x00007200ae040a10 */ /* 0x008fe20007f3e0ff */
[----:B------:R-:W-:Y:S01]  /*e9c0*/  FMUL.FTZ R133, R2, R133 ;  /* 0x0000008502857220 */ /* 0x000fe20000410000 */
[----:B------:R-:W-:Y:S01]  /*e9d0*/  @P0 SHF.L.U64.HI R188, R8, R213, c[0x0][0x1e4] ;  /* 0x0000790008bc0619 */ /* 0x000fe200000102d5 */
[C---:B------:R-:W-:Y:S02]  /*e9e0*/  FMUL.FTZ R136, R2.reuse, R136 ;  /* 0x0000008802887220 */ /* 0x040fe40000410000 */
[C---:B------:R-:W-:Y:S02]  /*e9f0*/  FMUL.FTZ R137, R2.reuse, R137 ;  /* 0x0000008902897220 */ /* 0x040fe40000410000 */
[----:B------:R-:W2:Y:S01]  /*ea00*/  MUFU.EX2 R0, R0 ;  /* 0x0000000000007308 */ /* 0x000ea20000000800 */
[C---:B------:R-:W-:Y:S02]  /*ea10*/  FMUL.FTZ R140, R2.reuse, R140 ;  /* 0x0000008c028c7220 */ /* 0x040fe40000410000 */
[C---:B------:R-:W-:Y:S01]  /*ea20*/  FMUL.FTZ R141, R2.reuse, R141 ;  /* 0x0000008d028d7220 */ /* 0x040fe20000410000 */
[----:B----4-:R-:W-:Y:S01]  /*ea30*/  @P0 IADD3.X R5, R3, c[0x0][0x1cc], RZ, P1, !PT ;  /* 0x0000730003050a10 */ /* 0x010fe20000ffe4ff */
[----:B------:R-:W-:Y:S01]  /*ea40*/  FMUL.FTZ R144, R2, R144 ;  /* 0x0000009002907220 */ /* 0x000fe20000410000 */
[----:B------:R-:W-:Y:S01]  /*ea50*/  @P0 IADD3 R176, P1, R176, c[0x0][0x1c8], RZ ;  /* 0x00007200b0b00a10 */ /* 0x000fe20007f3e0ff */
[C---:B------:R-:W-:Y:S02]  /*ea60*/  FMUL.FTZ R145, R2.reuse, R145 ;  /* 0x0000009102917220 */ /* 0x040fe40000410000 */
[----:B------:R3:W-:Y:S01]  /*ea70*/  @P0 LDGSTS.E.BYPASS.LTC128B.128 [R251+0xc100], [R4.64], !P5 ;  /* 0x0c10000004fb0fae */ /* 0x0007e2000e901d48 */
[--C-:B------:R-:W-:Y:S01]  /*ea80*/  @P0 IADD3.X R177, RZ, c[0x0][0x1cc], R3.reuse, P1, P2 ;  /* 0x00007300ffb10a10 */ /* 0x100fe20000fe4403 */
[C---:B------:R-:W-:Y:S01]  /*ea90*/  FMUL.FTZ R148, R2.reuse, R148 ;  /* 0x0000009402947220 */ /* 0x040fe20000410000 */
[----:B------:R-:W-:Y:S01]  /*eaa0*/  MUFU.EX2 R214, R12 ;  /* 0x0000000c00d67308 */ /* 0x000fe20000000800 */
[----:B------:R-:W-:Y:S02]  /*eab0*/  FMUL.FTZ R149, R2, R149 ;  /* 0x0000009502957220 */ /* 0x000fe40000410000 */
[--C-:B-1----:R-:W-:Y:S01]  /*eac0*/  FFMA.FTZ R175, R9, c[0x0][0x2d0], -R196.reuse ;  /* 0x0000b40009af7a23 */ /* 0x102fe200000108c4 */
[----:B------:R-:W-:Y:S01]  /*ead0*/  @P0 IADD3 R9, P2, R174, 0x180, RZ ;  /* 0x00000180ae090810 */ /* 0x000fe20007f5e0ff */
[----:B------:R1:W-:Y:S01]  /*eae0*/  @P0 LDGSTS.E.BYPASS.LTC128B.128 [R251+0xf100], [R178.64], !P4 ;  /* 0x0f100000b2fb0fae */ /* 0x0003e2000e101d48 */
[----:B------:R-:W-:Y:S02]  /*eaf0*/  FMUL.FTZ R174, R172, c[0x0][0x2d0] ;  /* 0x0000b400acae7a20 */ /* 0x000fe40000410000 */
[----:B------:R-:W-:Y:S02]  /*eb00*/  FFMA.FTZ R25, R25, c[0x0][0x2d0], -R196 ;  /* 0x0000b40019197a23 */ /* 0x000fe400000108c4 */
[----:B------:R4:W1:Y:S01]  /*eb10*/  MUFU.EX2 R203, R175 ;  /* 0x000000af00cb7308 */ /* 0x0008620000000800 */
[--C-:B------:R-:W-:Y:S01]  /*eb20*/  FFMA.FTZ R6, R6, c[0x0][0x2d0], -R174.reuse ;  /* 0x0000b40006067a23 */ /* 0x100fe200000108ae */
[----:B------:R3:W-:Y:S01]  /*eb30*/  @P0 LDGSTS.E.BYPASS.LTC128B.128 [R251+0x12100], [R176.64], !P3 ;  /* 0x12100000b0fb0fae */ /* 0x0007e2000d901d48 */
[--C-:B------:R-:W-:Y:S02]  /*eb40*/  FFMA.FTZ R10, R10, c[0x0][0x2d0], -R174.reuse ;  /* 0x0000b4000a0a7a23 */ /* 0x100fe400000108ae */
[--C-:B------:R-:W-:Y:S02]  /*eb50*/  FFMA.FTZ R11, R11, c[0x0][0x2d0], -R174.reuse ;  /* 0x0000b4000b0b7a23 */ /* 0x100fe400000108ae */
[C---:B--2---:R-:W-:Y:S02]  /*eb60*/  FMUL.FTZ R134, R0.reuse, R134 ;  /* 0x0000008600867220 */ /* 0x044fe40000410000 */
        /* <DEDUP_REMOVED lines=9> */
[----:B------:R-:W-:Y:S01]  /*ec00*/  FMUL.FTZ R150, R0, R150 ;  /* 0x0000009600967220 */ /* 0x000fe20000410000 */
[----:B----4-:R-:W-:Y:S01]  /*ec10*/  @P0 SHF.L.U32 R175, R8, 0x6, RZ ;  /* 0x0000000608af0819 */ /* 0x010fe200000006ff */
[----:B------:R-:W-:Y:S01]  /*ec20*/  FMUL.FTZ R151, R0, R151 ;  /* 0x0000009700977220 */ /* 0x000fe20000410000 */
[----:B------:R-:W-:Y:S01]  /*ec30*/  @P0 IADD3 R8, P1, R9, c[0x0][0x1c8], RZ ;  /* 0x0000720009080a10 */ /* 0x000fe20007f3e0ff */
[--C-:B------:R-:W-:Y:S01]  /*ec40*/  FFMA.FTZ R14, R14, c[0x0][0x2d0], -R174.reuse ;  /* 0x0000b4000e0e7a23 */ /* 0x100fe200000108ae */
[----:B-1----:R-:W-:Y:S01]  /*ec50*/  F2FP.PACK_AB R178, R203, R204 ;  /* 0x000000cccbb2723e */ /* 0x002fe200000000ff */
[--C-:B------:R-:W-:Y:S01]  /*ec60*/  FFMA.FTZ R15, R15, c[0x0][0x2d0], -R174.reuse ;  /* 0x0000b4000f0f7a23 */ /* 0x100fe200000108ae */
[----:B------:R-:W-:Y:S01]  /*ec70*/  @P0 IADD3.X R9, RZ, c[0x0][0x1cc], R3, P1, P2 ;  /* 0x00007300ff090a10 */ /* 0x000fe20000fe4403 */
[--C-:B------:R-:W-:Y:S01]  /*ec80*/  FFMA.FTZ R3, R7, c[0x0][0x2d0], -R174.reuse ;  /* 0x0000b40007037a23 */ /* 0x100fe200000108ae */
[----:B---3--:R-:W-:Y:S01]  /*ec90*/  @P0 IADD3 R4, P2, R4, R175, RZ ;  /* 0x000000af04040210 */ /* 0x008fe20007f5e0ff */
[----:B------:R-:W1:Y:S01]  /*eca0*/  MUFU.EX2 R200, R11 ;  /* 0x0000000b00c87308 */ /* 0x000e620000000800 */
[----:B------:R-:W-:Y:S01]  /*ecb0*/  F2FP.PACK_AB R176, R205, R215 ;  /* 0x000000d7cdb0723e */ /* 0x000fe200000000ff */
[----:B------:R3:W-:Y:S01]  /*ecc0*/  @P0 LDGSTS.E.BYPASS.LTC128B.128 [R251+0x15100], [R8.64], !P6 ;  /* 0x1510000008fb0fae */ /* 0x0007e2000f101d48 */
[----:B------:R-:W-:Y:S01]  /*ecd0*/  @P0 IADD3.X R5, R5, R188, RZ, P2, !PT ;  /* 0x000000bc05050210 */ /* 0x000fe200017fe4ff */
[--C-:B------:R-:W-:Y:S01]  /*ece0*/  FFMA.FTZ R18, R18, c[0x0][0x2d0], -R174.reuse ;  /* 0x0000b40012127a23 */ /* 0x100fe200000108ae */
[----:B--2---:R-:W-:Y:S01]  /*ecf0*/  @P0 IADD3 R6, P1, R175, R4, RZ ;  /* 0x00000004af060210 */ /* 0x004fe20007f3e0ff */
[--C-:B------:R-:W-:Y:S02]  /*ed00*/  FFMA.FTZ R19, R19, c[0x0][0x2d0], -R174.reuse ;  /* 0x0000b40013137a23 */ /* 0x100fe400000108ae */
[----:B------:R2:W-:Y:S01]  /*ed10*/  @P0 LDGSTS.E.BYPASS.LTC128B.128 [R251+0xd100], [R4.64], !P5 ;  /* 0x0d10000004fb0fae */ /* 0x0005e2000e901d48 */
[----:B------:R-:W-:Y:S01]  /*ed20*/  @P0 IADD3.X R7, R188, R5, RZ, P1, !PT ;  /* 0x00000005bc070210 */ /* 0x000fe20000ffe4ff */
[----:B------:R-:W4:Y:S01]  /*ed30*/  MUFU.EX2 R202, R3 ;  /* 0x0000000300ca7308 */ /* 0x000f220000000800 */
[----:B------:R-:W-:Y:S02]  /*ed40*/  FMUL.FTZ R10, R0, R186 ;  /* 0x000000ba000a7220 */ /* 0x000fe40000410000 */
[--C-:B------:R-:W-:Y:S01]  /*ed50*/  FFMA.FTZ R22, R22, c[0x0][0x2d0], -R174.reuse ;  /* 0x0000b40016167a23 */ /* 0x100fe200000108ae */
[----:B------:R2:W-:Y:S01]  /*ed60*/  @P0 LDGSTS.E.BYPASS.LTC128B.128 [R251+0x10100], [R4.64+0x80], !P4 ;  /* 0x1010008004fb0fae */ /* 0x0005e2000e101d48 */
[--C-:B------:R-:W-:Y:S02]  /*ed70*/  FFMA.FTZ R23, R23, c[0x0][0x2d0], -R174.reuse ;  /* 0x0000b40017177a23 */ /* 0x100fe400000108ae */
[--C-:B------:R-:W-:Y:S02]  /*ed80*/  FFMA.FTZ R26, R26, c[0x0][0x2d0], -R174.reuse ;  /* 0x0000b4001a1a7a23 */ /* 0x100fe400000108ae */
[----:B------:R-:W-:Y:S01]  /*ed90*/  FFMA.FTZ R27, R27, c[0x0][0x2d0], -R174 ;  /* 0x0000b4001b1b7a23 */ /* 0x000fe200000108ae */
[----:B------:R2:W-:Y:S01]  /*eda0*/  @P0 LDGSTS.E.BYPASS.LTC128B.128 [R251+0x13100], [R4.64+0x100], !P3 ;  /* 0x1310010004fb0fae */ /* 0x0005e2000d901d48 */
[----:B------:R-:W2:Y:S01]  /*edb0*/  MUFU.EX2 R213, R13 ;  /* 0x0000000d00d57308 */ /* 0x000ea20000000800 */
[--C-:B------:R-:W-:Y:S01]  /*edc0*/  FFMA.FTZ R28, R28, c[0x0][0x2d0], -R196.reuse ;  /* 0x0000b4001c1c7a23 */ /* 0x100fe200000108c4 */
[----:B-1----:R-:W-:Y:S01]  /*edd0*/  F2FP.PACK_AB R179, R200, R201 ;  /* 0x000000c9c8b3723e */ /* 0x002fe200000000ff */
[----:B------:R-:W-:Y:S02]  /*ede0*/  FMUL.FTZ R11, R0, R187 ;  /* 0x000000bb000b7220 */ /* 0x000fe40000410000 */
[----:B------:R2:W-:Y:S01]  /*edf0*/  @P0 LDGSTS.E.BYPASS.LTC128B.128 [R251+0x16100], [R4.64+0x180], !P6 ;  /* 0x1610018004fb0fae */ /* 0x0005e2000f101d48 */
[----:B------:R-:W-:Y:S02]  /*ee00*/  FFMA.FTZ R29, R29, c[0x0][0x2d0], -R196 ;  /* 0x0000b4001d1d7a23 */ /* 0x000fe400000108c4 */
[C---:B---3--:R-:W-:Y:S02]  /*ee10*/  FMUL.FTZ R8, R2.reuse, R184 ;  /* 0x000000b802087220 */ /* 0x048fe40000410000 */
[----:B------:R-:W-:Y:S01]  /*ee20*/  FMUL.FTZ R9, R2, R185 ;  /* 0x000000b902097220 */ /* 0x000fe20000410000 */
[----:B------:R1:W-:Y:S01]  /*ee30*/  @P0 LDGSTS.E.BYPASS.LTC128B.128 [R251+0xe100], [R6.64], !P5 ;  /* 0x0e10000006fb0fae */ /* 0x0003e2000e901d48 */
[----:B------:R-:W-:Y:S01]  /*ee40*/  MUFU.EX2 R198, R14 ;  /* 0x0000000e00c67308 */ /* 0x000fe20000000800 */
[----:B----4-:R-:W-:Y:S01]  /*ee50*/  F2FP.PACK_AB R177, R202, R199 ;  /* 0x000000c7cab1723e */ /* 0x010fe200000000ff */
[--C-:B------:R-:W-:Y:S02]  /*ee60*/  FFMA.FTZ R30, R30, c[0x0][0x2d0], -R174.reuse ;  /* 0x0000b4001e1e7a23 */ /* 0x100fe400000108ae */
[--C-:B------:R-:W-:Y:S01]  /*ee70*/  FFMA.FTZ R31, R31, c[0x0][0x2d0], -R174.reuse ;  /* 0x0000b4001f1f7a23 */ /* 0x100fe200000108ae */
[----:B------:R1:W-:Y:S01]  /*ee80*/  @P0 LDGSTS.E.BYPASS.LTC128B.128 [R251+0x11100], [R6.64+0x80], !P4 ;  /* 0x1110008006fb0fae */ /* 0x0003e2000e101d48 */
[----:B------:R-:W-:Y:S02]  /*ee90*/  FFMA.FTZ R3, R35, c[0x0][0x2d0], -R174 ;  /* 0x0000b40023037a23 */ /* 0x000fe400000108ae */
[--C-:B------:R-:W-:Y:S02]  /*eea0*/  FFMA.FTZ R32, R32, c[0x0][0x2d0], -R196.reuse ;  /* 0x0000b40020207a23 */ /* 0x100fe400000108c4 */
[----:B------:R3:W4:Y:S01]  /*eeb0*/  MUFU.EX2 R197, R15 ;  /* 0x0000000f00c57308 */ /* 0x0007220000000800 */
[----:B------:R1:W-:Y:S01]  /*eec0*/  @P0 LDGSTS.E.BYPASS.LTC128B.128 [R251+0x14100], [R6.64+0x100], !P3 ;  /* 0x1410010006fb0fae */ /* 0x0003e2000d901d48 */
[----:B------:R-:W-:Y:S02]  /*eed0*/  FFMA.FTZ R33, R33, c[0x0][0x2d0], -R196 ;  /* 0x0000b40021217a23 */ /* 0x000fe400000108c4 */
[----:B------:R-:W-:Y:S02]  /*eee0*/  FFMA.FTZ R34, R34, c[0x0][0x2d0], -R174 ;  /* 0x0000b40022227a23 */ /* 0x000fe400000108ae */
[C---:B------:R-:W-:Y:S01]  /*eef0*/  FMUL.FTZ R152, R2.reuse, R152 ;  /* 0x0000009802987220 */ /* 0x040fe20000410000 */
[----:B------:R1:W-:Y:S01]  /*ef00*/  @P0 LDGSTS.E.BYPASS.LTC128B.128 [R251+0x17100], [R6.64+0x180], !P6 ;  /* 0x1710018006fb0fae */ /* 0x0003e2000f101d48 */
[C---:B------:R-:W-:Y:S02]  /*ef10*/  FMUL.FTZ R153, R2.reuse, R153 ;  /* 0x0000009902997220 */ /* 0x040fe40000410000 */
[C---:B--2---:R-:W-:Y:S01]  /*ef20*/  FMUL.FTZ R4, R2.reuse, R180 ;  /* 0x000000b402047220 */ /* 0x044fe20000410000 */
[----:B------:R-:W-:Y:S01]  /*ef30*/  MUFU.EX2 R212, R16 ;  /* 0x0000001000d47308 */ /* 0x000fe20000000800 */
[----:B------:R-:W-:Y:S01]  /*ef40*/  FMUL.FTZ R5, R2, R181 ;  /* 0x000000b502057220 */ /* 0x000fe20000410000 */
[----:B------:R-:W2:Y:S01]  /*ef50*/  LDSM.16.MT88.4 R188, [R217] ;  /* 0x00000000d9bc783b */ /* 0x000ea20000004200 */
[C---:B------:R-:W-:Y:S02]  /*ef60*/  FMUL.FTZ R154, R0.reuse, R154 ;  /* 0x0000009a009a7220 */ /* 0x040fe40000410000 */
[----:B------:R-:W-:Y:S02]  /*ef70*/  FMUL.FTZ R155, R0, R155 ;  /* 0x0000009b009b7220 */ /* 0x000fe40000410000 */
[C---:B------:R-:W-:Y:S01]  /*ef80*/  FMUL.FTZ R156, R2.reuse, R156 ;  /* 0x0000009c029c7220 */ /* 0x040fe20000410000 */
[----:B------:R-:W4:Y:S01]  /*ef90*/  LDSM.16.MT88.4 R192, [R218] ;  /* 0x00000000dac0783b */ /* 0x000f220000004200 */
[----:B------:R-:W-:Y:S01]  /*efa0*/  FMUL.FTZ R157, R2, R157 ;  /* 0x0000009d029d7220 */ /* 0x000fe20000410000 */
[----:B------:R-:W2:Y:S01]  /*efb0*/  MUFU.EX2 R211, R17 ;  /* 0x0000001100d37308 */ /* 0x000ea20000000800 */
[C---:B------:R-:W-:Y:S02]  /*efc0*/  FMUL.FTZ R158, R0.reuse, R158 ;  /* 0x0000009e009e7220 */ /* 0x040fe40000410000 */
[----:B------:R-:W-:Y:S01]  /*efd0*/  FMUL.FTZ R159, R0, R159 ;  /* 0x0000009f009f7220 */ /* 0x000fe20000410000 */
[----:B------:R-:W-:Y:S01]  /*efe0*/  LDSM.16.MT88.4 R184, [R220] ;  /* 0x00000000dcb8783b */ /* 0x000fe20000004200 */
[C---:B------:R-:W-:Y:S02]  /*eff0*/  FMUL.FTZ R160, R2.reuse, R160 ;  /* 0x000000a002a07220 */ /* 0x040fe40000410000 */
[----:B------:R-:W-:Y:S02]  /*f000*/  FMUL.FTZ R161, R2, R161 ;  /* 0x000000a102a17220 */ /* 0x000fe40000410000 */
[C---:B------:R-:W-:Y:S01]  /*f010*/  FMUL.FTZ R162, R0.reuse, R162 ;  /* 0x000000a200a27220 */ /* 0x040fe20000410000 */
[----:B---3--:R-:W-:Y:S01]  /*f020*/  LDSM.16.MT88.4 R12, [R220+0x9000] ;  /* 0x00900000dc0c783b */ /* 0x008fe20000004200 */
[----:B------:R-:W-:Y:S01]  /*f030*/  MUFU.EX2 R210, R20 ;  /* 0x0000001400d27308 */ /* 0x000fe20000000800 */
[C---:B------:R-:W-:Y:S02]  /*f040*/  FMUL.FTZ R163, R0.reuse, R163 ;  /* 0x000000a300a37220 */ /* 0x040fe40000410000 */
[C---:B-1----:R-:W-:Y:S02]  /*f050*/  FMUL.FTZ R6, R0.reuse, R182 ;  /* 0x000000b600067220 */ /* 0x042fe40000410000 */
[----:B------:R-:W-:Y:S01]  /*f060*/  FMUL.FTZ R7, R0, R183 ;  /* 0x000000b700077220 */ /* 0x000fe20000410000 */
[----:B------:R-:W0:Y:S01]  /*f070*/  LDGDEPBAR ;  /* 0x00000000000079af */ /* 0x000e220000000000 */
[C---:B------:R-:W-:Y:S02]  /*f080*/  FMUL.FTZ R164, R2.reuse, R164 ;  /* 0x000000a402a47220 */ /* 0x040fe40000410000 */
[----:B------:R-:W-:Y:S01]  /*f090*/  FMUL.FTZ R165, R2, R165 ;  /* 0x000000a502a57220 */ /* 0x000fe20000410000 */
[----:B------:R-:W-:Y:S01]  /*f0a0*/  MUFU.EX2 R209, R21 ;  /* 0x0000001500d17308 */ /* 0x000fe20000000800 */
[C---:B------:R-:W-:Y:S01]  /*f0b0*/  FMUL.FTZ R166, R0.reuse, R166 ;  /* 0x000000a600a67220 */ /* 0x040fe20000410000 */
[----:B------:R-:W1:Y:S01]  /*f0c0*/  LDSM.16.MT88.4 R180, [R221] ;  /* 0x00000000ddb4783b */ /* 0x000e620000004200 */
[----:B------:R-:W-:Y:S02]  /*f0d0*/  FMUL.FTZ R167, R0, R167 ;  /* 0x000000a700a77220 */ /* 0x000fe40000410000 */
[C---:B------:R-:W-:Y:S02]  /*f0e0*/  FMUL.FTZ R168, R2.reuse, R168 ;  /* 0x000000a802a87220 */ /* 0x040fe40000410000 */
[----:B------:R-:W-:Y:S02]  /*f0f0*/  FMUL.FTZ R169, R2, R169 ;  /* 0x000000a902a97220 */ /* 0x000fe40000410000 */
[C---:B------:R-:W-:Y:S01]  /*f100*/  FMUL.FTZ R170, R0.reuse, R170 ;  /* 0x000000aa00aa7220 */ /* 0x040fe20000410000 */
[----:B------:R-:W-:Y:S01]  /*f110*/  MUFU.EX2 R208, R24 ;  /* 0x0000001800d07308 */ /* 0x000fe20000000800 */
[C---:B--2---:R-:W-:Y:S05]  /*f120*/  HMMA.16816.F32 R4, R176.reuse, R188, R4 ;  /* 0x000000bcb004723c */ /* 0x044fea0000001804 */
[----:B------:R-:W-:Y:S02]  /*f130*/  FMUL.FTZ R171, R0, R171 ;  /* 0x000000ab00ab7220 */ /* 0x000fe40000410000 */
[C---:B------:R-:W-:Y:S01]  /*f140*/  FMUL.FTZ R52, R2.reuse, R52 ;  /* 0x0000003402347220 */ /* 0x040fe20000410000 */
[C---:B------:R-:W-:Y:S01]  /*f150*/  HMMA.16816.F32 R8, R176.reuse, R190, R8 ;  /* 0x000000beb008723c */ /* 0x040fe20000001808 */
[----:B------:R-:W2:Y:S01]  /*f160*/  LDSM.16.MT88.4 R188, [R217+0x3000] ;  /* 0x00300000d9bc783b */ /* 0x000ea20000004200 */
[----:B------:R-:W-:Y:S02]  /*f170*/  MUFU.EX2 R207, R25 ;  /* 0x0000001900cf7308 */ /* 0x000fe40000000800 */
[----:B------:R-:W-:Y:S02]  /*f180*/  FMUL.FTZ R53, R2, R53 ;  /* 0x0000003502357220 */ /* 0x000fe40000410000 */
[C---:B------:R-:W-:Y:S02]  /*f190*/  FMUL.FTZ R54, R0.reuse, R54 ;  /* 0x0000003600367220 */ /* 0x040fe40000410000 */
[C---:B----4-:R-:W-:Y:S04]  /*f1a0*/  HMMA.16816.F32 R132, R176.reuse, R192, R132 ;  /* 0x000000c0b084723c */ /* 0x050fe80000001884 */
[----:B------:R-:W-:Y:S01]  /*f1b0*/  MUFU.EX2 R193, R22 ;  /* 0x0000001600c17308 */ /* 0x000fe20000000800 */
[----:B------:R-:W-:Y:S02]  /*f1c0*/  FMUL.FTZ R55, R0, R55 ;  /* 0x0000003700377220 */ /* 0x000fe40000410000 */
[C---:B------:R-:W-:Y:S01]  /*f1d0*/  FMUL.FTZ R56, R2.reuse, R56 ;  /* 0x0000003802387220 */ /* 0x040fe20000410000 */
[C---:B------:R-:W-:Y:S04]  /*f1e0*/  HMMA.16816.F32 R136, R176.reuse, R194, R136 ;  /* 0x000000c2b088723c */ /* 0x040fe80000001888 */
[----:B------:R-:W-:Y:S02]  /*f1f0*/  FMUL.FTZ R57, R2, R57 ;  /* 0x0000003902397220 */ /* 0x000fe40000410000 */
[----:B------:R-:W-:Y:S01]  /*f200*/  MUFU.EX2 R195, R18 ;  /* 0x0000001200c37308 */ /* 0x000fe20000000800 */
[C---:B------:R-:W-:Y:S01]  /*f210*/  FMUL.FTZ R58, R0.reuse, R58 ;  /* 0x0000003a003a7220 */ /* 0x040fe20000410000 */
[C---:B-1----:R-:W-:Y:S04]  /*f220*/  HMMA.16816.F32 R140, R176.reuse, R180, R140 ;  /* 0x000000b4b08c723c */ /* 0x042fe8000000188c */
[----:B------:R-:W-:Y:S02]  /*f230*/  FMUL.FTZ R59, R0, R59 ;  /* 0x0000003b003b7220 */ /* 0x000fe40000410000 */
[C---:B------:R-:W-:Y:S02]  /*f240*/  FMUL.FTZ R60, R2.reuse, R60 ;  /* 0x0000003c023c7220 */ /* 0x040fe40000410000 */
[C---:B------:R-:W-:Y:S01]  /*f250*/  HMMA.16816.F32 R144, R176.reuse, R182, R144 ;  /* 0x000000b6b090723c */ /* 0x040fe20000001890 */
[----:B------:R-:W1:Y:S01]  /*f260*/  LDSM.16.MT88.4 R180, [R218+0x3000] ;  /* 0x00300000dab4783b */ /* 0x000e620000004200 */
[----:B------:R3:W4:Y:S02]  /*f270*/  MUFU.EX2 R194, R19 ;  /* 0x0000001300c27308 */ /* 0x0007240000000800 */
[----:B------:R-:W-:Y:S02]  /*f280*/  FMUL.FTZ R61, R2, R61 ;  /* 0x0000003d023d7220 */ /* 0x000fe40000410000 */
[C---:B------:R-:W-:Y:S02]  /*f290*/  FMUL.FTZ R62, R0.reuse, R62 ;  /* 0x0000003e003e7220 */ /* 0x040fe40000410000 */
[C---:B------:R-:W-:Y:S04]  /*f2a0*/  HMMA.16816.F32 R148, R176.reuse, R184, R148 ;  /* 0x000000b8b094723c */ /* 0x040fe80000001894 */
[----:B------:R4:W1:Y:S01]  /*f2b0*/  MUFU.EX2 R192, R23 ;  /* 0x0000001700c07308 */ /* 0x0008620000000800 */
[----:B------:R-:W-:Y:S02]  /*f2c0*/  FMUL.FTZ R63, R0, R63 ;  /* 0x0000003f003f7220 */ /* 0x000fe40000410000 */
[C---:B------:R-:W-:Y:S01]  /*f2d0*/  FMUL.FTZ R64, R2.reuse, R64 ;  /* 0x0000004002407220 */ /* 0x040fe20000410000 */
[C---:B------:R-:W-:Y:S01]  /*f2e0*/  HMMA.16816.F32 R152, R176.reuse, R186, R152 ;  /* 0x000000bab098723c */ /* 0x040fe20000001898 */
[----:B------:R-:W1:Y:S03]  /*f2f0*/  LDSM.16.MT88.4 R184, [R221+0x3000] ;  /* 0x00300000ddb8783b */ /* 0x000e660000004200 */
[----:B------:R-:W-:Y:S02]  /*f300*/  FMUL.FTZ R65, R2, R65 ;  /* 0x0000004102417220 */ /* 0x000fe40000410000 */
[----:B------:R-:W-:Y:S01]  /*f310*/  MUFU.EX2 R206, R28 ;  /* 0x0000001c00ce7308 */ /* 0x000fe20000000800 */
[C---:B------:R-:W-:Y:S01]  /*f320*/  FMUL.FTZ R66, R0.reuse, R66 ;  /* 0x0000004200427220 */ /* 0x040fe20000410000 */
[C---:B--2---:R-:W-:Y:S01]  /*f330*/  HMMA.16816.F32 R156, R176.reuse, R188, R156 ;  /* 0x000000bcb09c723c */ /* 0x044fe2000000189c */
[----:B---3--:R-:W-:Y:S03]  /*f340*/  LDSM.16.MT88.4 R16, [R218+0x800] ;  /* 0x00080000da10783b */ /* 0x008fe60000004200 */
[----:B------:R-:W-:Y:S02]  /*f350*/  FMUL.FTZ R67, R0, R67 ;  /* 0x0000004300437220 */ /* 0x000fe40000410000 */
[C---:B------:R-:W-:Y:S02]  /*f360*/  FMUL.FTZ R68, R2.reuse, R68 ;  /* 0x0000004402447220 */ /* 0x040fe40000410000 */
[C---:B------:R-:W-:Y:S01]  /*f370*/  HMMA.16816.F32 R160, R176.reuse, R190, R160 ;  /* 0x000000beb0a0723c */ /* 0x040fe200000018a0 */
[----:B------:R-:W2:Y:S01]  /*f380*/  LDSM.16.MT88.4 R188, [R220+0x3000] ;  /* 0x00300000dcbc783b */ /* 0x000ea20000004200 */
[----:B------:R-:W-:Y:S02]  /*f390*/  MUFU.EX2 R175, R34 ;  /* 0x0000002200af7308 */ /* 0x000fe40000000800 */
[----:B------:R-:W-:Y:S02]  /*f3a0*/  FMUL.FTZ R69, R2, R69 ;  /* 0x0000004502457220 */ /* 0x000fe40000410000 */
[C---:B------:R-:W-:Y:S01]  /*f3b0*/  FMUL.FTZ R70, R0.reuse, R70 ;  /* 0x0000004600467220 */ /* 0x040fe20000410000 */
[----:B----4-:R-:W-:Y:S01]  /*f3c0*/  LDSM.16.MT88.4 R20, [R217+0x1000] ;  /* 0x00100000d914783b */ /* 0x010fe20000004200 */
[----:B------:R-:W-:Y:S01]  /*f3d0*/  FMUL.FTZ R71, R0, R71 ;  /* 0x0000004700477220 */ /* 0x000fe20000410000 */
[C---:B-1----:R-:W-:Y:S03]  /*f3e0*/  HMMA.16816.F32 R164, R176.reuse, R180, R164 ;  /* 0x000000b4b0a4723c */ /* 0x042fe600000018a4 */
[C---:B------:R-:W-:Y:S01]  /*f3f0*/  FMUL.FTZ R72, R2.reuse, R72 ;  /* 0x0000004802487220 */ /* 0x040fe20000410000 */
[----:B------:R-:W-:Y:S01]  /*f400*/  MUFU.EX2 R3, R3 ;  /* 0x0000000300037308 */ /* 0x000fe20000000800 */
        /* <DEDUP_REMOVED lines=70> */
[----:B------:R-:W-:Y:S02]  /*f870*/  LDSM.16.MT88.4 R188, [R217+0x3800] ;  /* 0x00380000d9bc783b */ /* 0x000fe40000004200 */
        /* <DEDUP_REMOVED lines=15> */
[C---:B------:R-:W-:Y:S03]  /*f970*/  HMMA.16816.F32 R124, R176.reuse, R12, R124 ;  /* 0x0000000cb07c723c */ /* 0x040fe6000000187c */
[C---:B------:R-:W-:Y:S02]  /*f980*/  FMUL.FTZ R130, R0.reuse, R130 ;  /* 0x0000008200827220 */ /* 0x040fe40000410000 */
[----:B------:R-:W-:Y:S02]  /*f990*/  FMUL.FTZ R131, R0, R131 ;  /* 0x0000008300837220 */ /* 0x000fe40000410000 */
[----:B------:R-:W-:Y:S01]  /*f9a0*/  F2FP.PACK_AB R12, R213, R214 ;  /* 0x000000d6d50c723e */ /* 0x000fe200000000ff */
[--C-:B------:R-:W-:Y:S01]  /*f9b0*/  FFMA.FTZ R49, R49, c[0x0][0x2d0], -R196.reuse ;  /* 0x0000b40031317a23 */ /* 0x100fe200000108c4 */
[----:B------:R-:W-:Y:S03]  /*f9c0*/  F2FP.PACK_AB R13, R197, R198 ;  /* 0x000000c6c50d723e */ /* 0x000fe600000000ff */
[----:B------:R-:W-:Y:S01]  /*f9d0*/  HMMA.16816.F32 R128, R176, R14, R128 ;  /* 0x0000000eb080723c */ /* 0x000fe20000001880 */
[----:B------:R-:W1:Y:S01]  /*f9e0*/  LDSM.16.MT88.4 R176, [R221+0x800] ;  /* 0x00080000ddb0783b */ /* 0x000e620000004200 */
[----:B------:R-:W-:Y:S01]  /*f9f0*/  MUFU.EX2 R49, R49 ;  /* 0x0000003100317308 */ /* 0x000fe20000000800 */
[--C-:B------:R-:W-:Y:S02]  /*fa00*/  FFMA.FTZ R36, R36, c[0x0][0x2d0], -R196.reuse ;  /* 0x0000b40024247a23 */ /* 0x100fe400000108c4 */
[----:B------:R-:W-:Y:S02]  /*fa10*/  FFMA.FTZ R37, R37, c[0x0][0x2d0], -R196 ;  /* 0x0000b40025257a23 */ /* 0x000fe400000108c4 */
[----:B------:R-:W-:Y:S01]  /*fa20*/  F2FP.PACK_AB R14, R211, R212 ;  /* 0x000000d4d30e723e */ /* 0x000fe200000000ff */
[--C-:B------:R-:W-:Y:S01]  /*fa30*/  FFMA.FTZ R38, R38, c[0x0][0x2d0], -R174.reuse ;  /* 0x0000b40026267a23 */ /* 0x100fe200000108ae */
[----:B------:R-:W-:Y:S03]  /*fa40*/  F2FP.PACK_AB R15, R194, R195 ;  /* 0x000000c3c20f723e */ /* 0x000fe600000000ff */
[----:B------:R-:W-:Y:S01]  /*fa50*/  MUFU.EX2 R36, R36 ;  /* 0x0000002400247308 */ /* 0x000fe20000000800 */
[----:B------:R-:W-:Y:S02]  /*fa60*/  FFMA.FTZ R39, R39, c[0x0][0x2d0], -R174 ;  /* 0x0000b40027277a23 */ /* 0x000fe400000108ae */
[--C-:B------:R-:W-:Y:S01]  /*fa70*/  FFMA.FTZ R40, R40, c[0x0][0x2d0], -R196.reuse ;  /* 0x0000b40028287a23 */ /* 0x100fe200000108c4 */
[C---:B---3--:R-:W-:Y:S05]  /*fa80*/  HMMA.16816.F32 R4, R12.reuse, R184, R4 ;  /* 0x000000b80c04723c */ /* 0x048fea0000001804 */
[----:B------:R-:W-:Y:S01]  /*fa90*/  FFMA.FTZ R41, R41, c[0x0][0x2d0], -R196 ;  /* 0x0000b40029297a23 */ /* 0x000fe200000108c4 */
[----:B------:R-:W-:Y:S01]  /*faa0*/  MUFU.EX2 R37, R37 ;  /* 0x0000002500257308 */ /* 0x000fe20000000800 */
[--C-:B------:R-:W-:Y:S01]  /*fab0*/  FFMA.FTZ R42, R42, c[0x0][0x2d0], -R174.reuse ;  /* 0x0000b4002a2a7a23 */ /* 0x100fe200000108ae */
[C---:B------:R-:W-:Y:S01]  /*fac0*/  HMMA.16816.F32 R8, R12.reuse, R186, R8 ;  /* 0x000000ba0c08723c */ /* 0x040fe20000001808 */
[----:B------:R-:W2:Y:S03]  /*fad0*/  LDSM.16.MT88.4 R184, [R218+0x3800] ;  /* 0x00380000dab8783b */ /* 0x000ea60000004200 */
[----:B------:R-:W-:Y:S02]  /*fae0*/  FFMA.FTZ R43, R43, c[0x0][0x2d0], -R174 ;  /* 0x0000b4002b2b7a23 */ /* 0x000fe400000108ae */
[--C-:B------:R-:W-:Y:S02]  /*faf0*/  FFMA.FTZ R44, R44, c[0x0][0x2d0], -R196.reuse ;  /* 0x0000b4002c2c7a23 */ /* 0x100fe400000108c4 */
[C---:B------:R-:W-:Y:S01]  /*fb00*/  HMMA.16816.F32 R132, R12.reuse, R16, R132 ;  /* 0x000000100c84723c */ /* 0x040fe20000001884 */
[----:B------:R-:W-:Y:S03]  /*fb10*/  MUFU.EX2 R38, R38 ;  /* 0x0000002600267308 */ /* 0x000fe60000000800 */
[----:B------:R-:W-:Y:S02]  /*fb20*/  FFMA.FTZ R45, R45, c[0x0][0x2d0], -R196 ;  /* 0x0000b4002d2d7a23 */ /* 0x000fe400000108c4 */
[--C-:B------:R-:W-:Y:S02]  /*fb30*/  FFMA.FTZ R46, R46, c[0x0][0x2d0], -R174.reuse ;  /* 0x0000b4002e2e7a23 */ /* 0x100fe400000108ae */
[C---:B------:R-:W-:Y:S01]  /*fb40*/  HMMA.16816.F32 R136, R12.reuse, R18, R136 ;  /* 0x000000120c88723c */ /* 0x040fe20000001888 */
[----:B------:R-:W3:Y:S02]  /*fb50*/  LDSM.16.MT88.4 R16, [R221+0x3800] ;  /* 0x00380000dd10783b */ /* 0x000ee40000004200 */
[----:B------:R-:W-:Y:S01]  /*fb60*/  MUFU.EX2 R39, R39 ;  /* 0x0000002700277308 */ /* 0x000fe20000000800 */
[----:B------:R-:W-:Y:S02]  /*fb70*/  FFMA.FTZ R47, R47, c[0x0][0x2d0], -R174 ;  /* 0x0000b4002f2f7a23 */ /* 0x000fe400000108ae */
[----:B------:R-:W-:Y:S02]  /*fb80*/  FFMA.FTZ R48, R48, c[0x0][0x2d0], -R196 ;  /* 0x0000b40030307a23 */ /* 0x000fe400000108c4 */
[C---:B-1----:R-:W-:Y:S04]  /*fb90*/  HMMA.16816.F32 R140, R12.reuse, R176, R140 ;  /* 0x000000b00c8c723c */ /* 0x042fe8000000188c */
[--C-:B------:R-:W-:Y:S01]  /*fba0*/  FFMA.FTZ R50, R50, c[0x0][0x2d0], -R174.reuse ;  /* 0x0000b40032327a23 */ /* 0x100fe200000108ae */
[----:B------:R-:W-:Y:S01]  /*fbb0*/  MUFU.EX2 R40, R40 ;  /* 0x0000002800287308 */ /* 0x000fe20000000800 */
[----:B------:R-:W-:Y:S02]  /*fbc0*/  FFMA.FTZ R174, R51, c[0x0][0x2d0], -R174 ;  /* 0x0000b40033ae7a23 */ /* 0x000fe400000108ae */
[C---:B------:R-:W-:Y:S01]  /*fbd0*/  HMMA.16816.F32 R144, R12.reuse, R178, R144 ;  /* 0x000000b20c90723c */ /* 0x040fe20000001890 */
[----:B------:R-:W1:Y:S06]  /*fbe0*/  LDSM.16.MT88.4 R176, [R220+0x3800] ;  /* 0x00380000dcb0783b */ /* 0x000e6c0000004200 */
[----:B------:R-:W-:Y:S01]  /*fbf0*/  MUFU.EX2 R174, R174 ;  /* 0x000000ae00ae7308 */ /* 0x000fe20000000800 */
[C---:B------:R-:W-:Y:S08]  /*fc00*/  HMMA.16816.F32 R148, R12.reuse, R180, R148 ;  /* 0x000000b40c94723c */ /* 0x040ff00000001894 */
[C---:B------:R-:W-:Y:S01]  /*fc10*/  HMMA.16816.F32 R152, R12.reuse, R182, R152 ;  /* 0x000000b60c98723c */ /* 0x040fe20000001898 */
[----:B------:R-:W4:Y:S01]  /*fc20*/  LDSM.16.MT88.4 R180, [R217+0x6800] ;  /* 0x00680000d9b4783b */ /* 0x000f220000004200 */
[----:B------:R-:W-:Y:S06]  /*fc30*/  MUFU.EX2 R41, R41 ;  /* 0x0000002900297308 */ /* 0x000fec0000000800 */
[C---:B------:R-:W-:Y:S04]  /*fc40*/  HMMA.16816.F32 R156, R12.reuse, R188, R156 ;  /* 0x000000bc0c9c723c */ /* 0x040fe8000000189c */
[----:B------:R-:W-:Y:S04]  /*fc50*/  MUFU.EX2 R42, R42 ;  /* 0x0000002a002a7308 */ /* 0x000fe80000000800 */
[C---:B------:R-:W-:Y:S01]  /*fc60*/  HMMA.16816.F32 R160, R12.reuse, R190, R160 ;  /* 0x000000be0ca0723c */ /* 0x040fe200000018a0 */
[----:B------:R-:W4:Y:S05]  /*fc70*/  LDSM.16.MT88.4 R188, [R218+0x6800] ;  /* 0x00680000dabc783b */ /* 0x000f2a0000004200 */
[----:B------:R-:W-:Y:S02]  /*fc80*/  MUFU.EX2 R43, R43 ;  /* 0x0000002b002b7308 */ /* 0x000fe40000000800 */
[C---:B--2---:R-:W-:Y:S08]  /*fc90*/  HMMA.16816.F32 R164, R12.reuse, R184, R164 ;  /* 0x000000b80ca4723c */ /* 0x044ff000000018a4 */
[C---:B------:R-:W-:Y:S01]  /*fca0*/  HMMA.16816.F32 R168, R12.reuse, R186, R168 ;  /* 0x000000ba0ca8723c */ /* 0x040fe200000018a8 */
[----:B------:R-:W2:Y:S01]  /*fcb0*/  LDSM.16.MT88.4 R184, [R221+0x6800] ;  /* 0x00680000ddb8783b */ /* 0x000ea20000004200 */
[----:B------:R-:W-:Y:S06]  /*fcc0*/  MUFU.EX2 R44, R44 ;  /* 0x0000002c002c7308 */ /* 0x000fec0000000800 */
[C---:B---3--:R-:W-:Y:S04]  /*fcd0*/  HMMA.16816.F32 R52, R12.reuse, R16, R52 ;  /* 0x000000100c34723c */ /* 0x048fe80000001834 */
[----:B------:R-:W-:Y:S04]  /*fce0*/  MUFU.EX2 R45, R45 ;  /* 0x0000002d002d7308 */ /* 0x000fe80000000800 */
[C---:B------:R-:W-:Y:S01]  /*fcf0*/  HMMA.16816.F32 R56, R12.reuse, R18, R56 ;  /* 0x000000120c38723c */ /* 0x040fe20000001838 */
[----:B------:R-:W3:Y:S05]  /*fd00*/  LDSM.16.MT88.4 R16, [R220+0x6800] ;  /* 0x00680000dc10783b */ /* 0x000eea0000004200 */
[----:B------:R-:W-:Y:S02]  /*fd10*/  MUFU.EX2 R46, R46 ;  /* 0x0000002e002e7308 */ /* 0x000fe40000000800 */
[C---:B-1----:R-:W-:Y:S08]  /*fd20*/  HMMA.16816.F32 R60, R12.reuse, R176, R60 ;  /* 0x000000b00c3c723c */ /* 0x042ff0000000183c */
[C---:B------:R-:W-:Y:S01]  /*fd30*/  HMMA.16816.F32 R64, R12.reuse, R178, R64 ;  /* 0x000000b20c40723c */ /* 0x040fe20000001840 */
[----:B------:R-:W1:Y:S01]  /*fd40*/  LDSM.16.MT88.4 R176, [R217+0x9800] ;  /* 0x00980000d9b0783b */ /* 0x000e620000004200 */
[----:B------:R-:W-:Y:S06]  /*fd50*/  MUFU.EX2 R47, R47 ;  /* 0x0000002f002f7308 */ /* 0x000fec0000000800 */
[C---:B----4-:R-:W-:Y:S04]  /*fd60*/  HMMA.16816.F32 R68, R12.reuse, R180, R68 ;  /* 0x000000b40c44723c */ /* 0x050fe80000001844 */
[----:B------:R-:W-:Y:S04]  /*fd70*/  MUFU.EX2 R48, R48 ;  /* 0x0000003000307308 */ /* 0x000fe80000000800 */
[C---:B------:R-:W-:Y:S01]  /*fd80*/  HMMA.16816.F32 R72, R12.reuse, R182, R72 ;  /* 0x000000b60c48723c */ /* 0x040fe20000001848 */
[----:B------:R-:W4:Y:S05]  /*fd90*/  LDSM.16.MT88.4 R180, [R218+0x9800] ;  /* 0x00980000dab4783b */ /* 0x000f2a0000004200 */
[----:B------:R-:W-:Y:S02]  /*fda0*/  MUFU.EX2 R50, R50 ;  /* 0x0000003200327308 */ /* 0x000fe40000000800 */
[C---:B------:R-:W-:Y:S08]  /*fdb0*/  HMMA.16816.F32 R76, R12.reuse, R188, R76 ;  /* 0x000000bc0c4c723c */ /* 0x040ff0000000184c */
[C---:B------:R-:W-:Y:S01]  /*fdc0*/  HMMA.16816.F32 R80, R12.reuse, R190, R80 ;  /* 0x000000be0c50723c */ /* 0x040fe20000001850 */
[----:B------:R-:W-:Y:S07]  /*fdd0*/  MUFU.EX2 R191, R26 ;  /* 0x0000001a00bf7308 */ /* 0x000fee0000000800 */
[C---:B--2---:R-:W-:Y:S03]  /*fde0*/  HMMA.16816.F32 R84, R12.reuse, R184, R84 ;  /* 0x000000b80c54723c */ /* 0x044fe60000001854 */
[----:B------:R2:W1:Y:S05]  /*fdf0*/  MUFU.EX2 R190, R27 ;  /* 0x0000001b00be7308 */ /* 0x00046a0000000800 */
[C---:B------:R-:W-:Y:S01]  /*fe00*/  HMMA.16816.F32 R88, R12.reuse, R186, R88 ;  /* 0x000000ba0c58723c */ /* 0x040fe20000001858 */
[----:B------:R-:W4:Y:S04]  /*fe10*/  LDSM.16.MT88.4 R184, [R221+0x9800] ;  /* 0x00980000ddb8783b */ /* 0x000f280000004200 */
[----:B------:R-:W-:Y:S03]  /*fe20*/  MUFU.EX2 R189, R30 ;  /* 0x0000001e00bd7308 */ /* 0x000fe60000000800 */
[C---:B---3--:R-:W-:Y:S07]  /*fe30*/  HMMA.16816.F32 R92, R12.reuse, R16, R92 ;  /* 0x000000100c5c723c */ /* 0x048fee000000185c */
[----:B------:R-:W-:Y:S01]  /*fe40*/  MUFU.EX2 R188, R31 ;  /* 0x0000001f00bc7308 */ /* 0x000fe20000000800 */
[C---:B------:R-:W-:Y:S01]  /*fe50*/  HMMA.16816.F32 R96, R12.reuse, R18, R96 ;  /* 0x000000120c60723c */ /* 0x040fe20000001860 */
[----:B------:R-:W3:Y:S06]  /*fe60*/  LDSM.16.MT88.4 R16, [R220+0x9800] ;  /* 0x00980000dc10783b */ /* 0x000eec0000004200 */
[----:B--2---:R-:W2:Y:S01]  /*fe70*/  LDSM.16.MT88.4 R24, [R218+0x1000] ;  /* 0x00100000da18783b */ /* 0x004ea20000004200 */
[C---:B-1----:R-:W-:Y:S08]  /*fe80*/  HMMA.16816.F32 R100, R12.reuse, R176, R100 ;  /* 0x000000b00c64723c */ /* 0x042ff00000001864 */
[C---:B------:R-:W-:Y:S01]  /*fe90*/  HMMA.16816.F32 R104, R12.reuse, R178, R104 ;  /* 0x000000b20c68723c */ /* 0x040fe20000001868 */
[----:B------:R-:W-:Y:S07]  /*fea0*/  LDSM.16.MT88.4 R176, [R220+0x1000] ;  /* 0x00100000dcb0783b */ /* 0x000fee0000004200 */
[C---:B----4-:R-:W-:Y:S08]  /*feb0*/  HMMA.16816.F32 R108, R12.reuse, R180, R108 ;  /* 0x000000b40c6c723c */ /* 0x050ff0000000186c */
[C---:B------:R-:W-:Y:S01]  /*fec0*/  HMMA.16816.F32 R112, R12.reuse, R182, R112 ;  /* 0x000000b60c70723c */ /* 0x040fe20000001870 */
[----:B------:R-:W-:Y:S07]  /*fed0*/  LDSM.16.MT88.4 R180, [R217+0x4000] ;  /* 0x00400000d9b4783b */ /* 0x000fee0000004200 */
[C---:B------:R-:W-:Y:S08]  /*fee0*/  HMMA.16816.F32 R116, R12.reuse, R184, R116 ;  /* 0x000000b80c74723c */ /* 0x040ff00000001874 */
[C---:B------:R-:W-:Y:S01]  /*fef0*/  HMMA.16816.F32 R120, R12.reuse, R186, R120 ;  /* 0x000000ba0c78723c */ /* 0x040fe20000001878 */
[----:B------:R-:W-:Y:S07]  /*ff00*/  LDSM.16.MT88.4 R184, [R217+0x2800] ;  /* 0x00280000d9b8783b */ /* 0x000fee0000004200 */
[C---:B---3--:R-:W-:Y:S08]  /*ff10*/  HMMA.16816.F32 R124, R12.reuse, R16, R124 ;  /* 0x000000100c7c723c */ /* 0x048ff0000000187c */
[----:B------:R-:W-:Y:S01]  /*ff20*/  HMMA.16816.F32 R128, R12, R18, R128 ;  /* 0x000000120c80723c */ /* 0x000fe20000001880 */
[----:B------:R-:W1:Y:S06]  /*ff30*/  LDSM.16.MT88.4 R16, [R221+0x1000] ;  /* 0x00100000dd10783b */ /* 0x000e6c0000004200 */
[----:B------:R-:W-:Y:S02]  /*ff40*/  F2FP.PACK_AB R12, R209, R210 ;  /* 0x000000d2d10c723e */ /* 0x000fe400000000ff */
[----:B------:R-:W-:Y:S03]  /*ff50*/  F2FP.PACK_AB R13, R192, R193 ;  /* 0x000000c1c00d723e */ /* 0x000fe600000000ff */
[----:B------:R-:W-:Y:S02]  /*ff60*/  F2FP.PACK_AB R14, R207, R208 ;  /* 0x000000d0cf0e723e */ /* 0x000fe400000000ff */
[----:B------:R-:W-:Y:S07]  /*ff70*/  F2FP.PACK_AB R15, R190, R191 ;  /* 0x000000bfbe0f723e */ /* 0x000fee00000000ff */
        /* <DEDUP_REMOVED lines=26> */
[----:B------:R-:W2:Y:S07]  /*10120*/  LDSM.16.MT88.4 R176, [R218+0xa000] ;  /* 0x00a00000dab0783b */ /* 0x000eae0000004200 */
[C---:B------:R-:W-:Y:S07]  /*10130*/  HMMA.16816.F32 R76, R12.reuse, R180, R76 ;  /* 0x000000b40c4c723c */ /* 0x040fee000000184c */
[----:B------:R-:W-:Y:S01]  /*10140*/  MOV R181, R205 ;  /* 0x000000cd00b57202 */ /* 0x000fe20000000f00 */
[C---:B------:R-:W-:Y:S01]  /*10150*/  HMMA.16816.F32 R80, R12.reuse, R182, R80 ;  /* 0x000000b60c50723c */ /* 0x040fe20000001850 */
[----:B------:R-:W4:Y:S01]  /*10160*/  LDL.LU R182, [R1+0x8] ;  /* 0x0000080001b67983 */ /* 0x000f220000300800 */
[----:B------:R1:W1:Y:S02]  /*10170*/  MUFU.EX2 R205, R29 ;  /* 0x0000001d00cd7308 */ /* 0x0002640000000800 */
[----:B------:R-:W-:Y:S03]  /*10180*/  MOV R180, R204 ;  /* 0x000000cc00b47202 */ /* 0x000fe60000000f00 */
[----:B------:R-:W-:Y:S01]  /*10190*/  MOV R183, R203 ;  /* 0x000000cb00b77202 */ /* 0x000fe20000000f00 */
[C---:B---3--:R-:W-:Y:S04]  /*101a0*/  HMMA.16816.F32 R84, R12.reuse, R20, R84 ;  /* 0x000000140c54723c */ /* 0x048fe80000001854 */
[----:B------:R-:W-:Y:S04]  /*101b0*/  MUFU.EX2 R204, R32 ;  /* 0x0000002000cc7308 */ /* 0x000fe80000000800 */
[C---:B------:R-:W-:Y:S01]  /*101c0*/  HMMA.16816.F32 R88, R12.reuse, R22, R88 ;  /* 0x000000160c58723c */ /* 0x040fe20000001858 */
[----:B------:R-:W3:Y:S05]  /*101d0*/  LDSM.16.MT88.4 R20, [R221+0xa000] ;  /* 0x00a00000dd14783b */ /* 0x000eea0000004200 */
[----:B------:R3:W3:Y:S02]  /*101e0*/  MUFU.EX2 R203, R33 ;  /* 0x0000002100cb7308 */ /* 0x0006e40000000800 */
[C---:B--2---:R-:W-:Y:S01]  /*101f0*/  HMMA.16816.F32 R92, R12.reuse, R24, R92 ;  /* 0x000000180c5c723c */ /* 0x044fe2000000185c */
[----:B-1----:R-:W-:Y:S07]  /*10200*/  LDSM.16.MT88.4 R28, [R218+0x1800] ;  /* 0x00180000da1c783b */ /* 0x002fee0000004200 */
[C---:B------:R-:W-:Y:S01]  /*10210*/  HMMA.16816.F32 R96, R12.reuse, R26, R96 ;  /* 0x0000001a0c60723c */ /* 0x040fe20000001860 */
[----:B------:R-:W1:Y:S07]  /*10220*/  LDSM.16.MT88.4 R24, [R220+0xa000] ;  /* 0x00a00000dc18783b */ /* 0x000e6e0000004200 */
[C---:B------:R-:W-:Y:S01]  /*10230*/  HMMA.16816.F32 R100, R12.reuse, R16, R100 ;  /* 0x000000100c64723c */ /* 0x040fe20000001864 */
[----:B---3--:R-:W-:Y:S07]  /*10240*/  LDSM.16.MT88.4 R32, [R221+0x1800] ;  /* 0x00180000dd20783b */ /* 0x008fee0000004200 */
[C---:B------:R-:W-:Y:S01]  /*10250*/  HMMA.16816.F32 R104, R12.reuse, R18, R104 ;  /* 0x000000120c68723c */ /* 0x040fe20000001868 */
[----:B------:R-:W2:Y:S07]  /*10260*/  LDSM.16.MT88.4 R16, [R217+0x1800] ;  /* 0x00180000d910783b */ /* 0x000eae0000004200 */
[C---:B------:R-:W-:Y:S01]  /*10270*/  HMMA.16816.F32 R108, R12.reuse, R176, R108 ;  /* 0x000000b00c6c723c */ /* 0x040fe2000000186c */
[----:B------:R-:W3:Y:S06]  /*10280*/  LDL.LU R177, [R1+0x4] ;  /* 0x0000040001b17983 */ /* 0x000eec0000300800 */
[----:B------:R-:W-:Y:S01]  /*10290*/  MOV R176, R180 ;  /* 0x000000b400b07202 */ /* 0x000fe20000000f00 */
[C---:B------:R-:W-:Y:S07]  /*102a0*/  HMMA.16816.F32 R112, R12.reuse, R178, R112 ;  /* 0x000000b20c70723c */ /* 0x040fee0000001870 */
[----:B------:R-:W-:Y:S01]  /*102b0*/  MOV R179, R181 ;  /* 0x000000b500b37202 */ /* 0x000fe20000000f00 */
[C---:B------:R-:W-:Y:S08]  /*102c0*/  HMMA.16816.F32 R116, R12.reuse, R20, R116 ;  /* 0x000000140c74723c */ /* 0x040ff00000001874 */
[C---:B------:R-:W-:Y:S01]  /*102d0*/  HMMA.16816.F32 R120, R12.reuse, R22, R120 ;  /* 0x000000160c78723c */ /* 0x040fe20000001878 */
[----:B------:R-:W2:Y:S07]  /*102e0*/  LDSM.16.MT88.4 R20, [R220+0x1800] ;  /* 0x00180000dc14783b */ /* 0x000eae0000004200 */
        /* <DEDUP_REMOVED lines=30> */
[----:B------:R-:W-:Y:S07]  /*104d0*/  LDSM.16.MT88.4 R32, [R217+0x5000] ;  /* 0x00500000d920783b */ /* 0x000fee0000004200 */
        /* <DEDUP_REMOVED lines=11> */
[----:B------:R-:W2:Y:S03]  /*10590*/  LDSM.16.MT88.4 R28, [R220+0xa800] ;  /* 0x00a80000dc1c783b */ /* 0x000ea60000004200 */
[----:B----4-:R-:W-:Y:S04]  /*105a0*/  FFMA.FTZ R0, R0, R182, R199 ;  /* 0x000000b600007223 */ /* 0x010fe800000100c7 */
[C---:B------:R-:W-:Y:S04]  /*105b0*/  HMMA.16816.F32 R100, R12.reuse, R20, R100 ;  /* 0x000000140c64723c */ /* 0x040fe80000001864 */
[----:B------:R-:W-:Y:S04]  /*105c0*/  FADD.FTZ R0, R202, R0 ;  /* 0x00000000ca007221 */ /* 0x000fe80000010000 */
[C---:B------:R-:W-:Y:S01]  /*105d0*/  HMMA.16816.F32 R104, R12.reuse, R22, R104 ;  /* 0x000000160c68723c */ /* 0x040fe20000001868 */
[----:B------:R-:W4:Y:S03]  /*105e0*/  LDSM.16.MT88.4 R20, [R217+0x2000] ;  /* 0x00200000d914783b */ /* 0x000f260000004200 */
[----:B------:R-:W-:Y:S04]  /*105f0*/  FADD.FTZ R0, R201, R0 ;  /* 0x00000000c9007221 */ /* 0x000fe80000010000 */
[C---:B-1----:R-:W-:Y:S04]  /*10600*/  HMMA.16816.F32 R108, R12.reuse, R24, R108 ;  /* 0x000000180c6c723c */ /* 0x042fe8000000186c */
[----:B------:R-:W-:Y:S04]  /*10610*/  FADD.FTZ R0, R200, R0 ;  /* 0x00000000c8007221 */ /* 0x000fe80000010000 */
[C---:B------:R-:W-:Y:S01]  /*10620*/  HMMA.16816.F32 R112, R12.reuse, R26, R112 ;  /* 0x0000001a0c70723c */ /* 0x040fe20000001870 */
[----:B------:R-:W1:Y:S03]  /*10630*/  LDSM.16.MT88.4 R24, [R218+0x2000] ;  /* 0x00200000da18783b */ /* 0x000e660000004200 */
[----:B------:R-:W-:Y:S04]  /*10640*/  FADD.FTZ R0, R198, R0 ;  /* 0x00000000c6007221 */ /* 0x000fe80000010000 */
[C---:B--2---:R-:W-:Y:S04]  /*10650*/  HMMA.16816.F32 R116, R12.reuse, R16, R116 ;  /* 0x000000100c74723c */ /* 0x044fe80000001874 */
[----:B------:R-:W-:Y:S04]  /*10660*/  FADD.FTZ R0, R197, R0 ;  /* 0x00000000c5007221 */ /* 0x000fe80000010000 */
[C---:B------:R-:W-:Y:S01]  /*10670*/  HMMA.16816.F32 R120, R12.reuse, R18, R120 ;  /* 0x000000120c78723c */ /* 0x040fe20000001878 */
[----:B------:R-:W2:Y:S03]  /*10680*/  LDSM.16.MT88.4 R16, [R221+0x2000] ;  /* 0x00200000dd10783b */ /* 0x000ea60000004200 */
[----:B------:R-:W-:Y:S04]  /*10690*/  FADD.FTZ R0, R195, R0 ;  /* 0x00000000c3007221 */ /* 0x000fe80000010000 */
[C---:B------:R-:W-:Y:S04]  /*106a0*/  HMMA.16816.F32 R124, R12.reuse, R28, R124 ;  /* 0x0000001c0c7c723c */ /* 0x040fe8000000187c */
[----:B---3--:R-:W-:Y:S01]  /*106b0*/  FFMA.FTZ R2, R2, R177, R215 ;  /* 0x000000b102027223 */ /* 0x008fe200000100d7 */
[----:B------:R-:W-:Y:S01]  /*106c0*/  MOV R177, R183 ;  /* 0x000000b700b17202 */ /* 0x000fe20000000f00 */
[----:B------:R-:W-:Y:S02]  /*106d0*/  FADD.FTZ R0, R194, R0 ;  /* 0x00000000c2007221 */ /* 0x000fe40000010000 */
[----:B------:R-:W-:Y:S01]  /*106e0*/  HMMA.16816.F32 R128, R12, R30, R128 ;  /* 0x0000001e0c80723c */ /* 0x000fe20000001880 */
[----:B------:R-:W3:Y:S03]  /*106f0*/  LDSM.16.MT88.4 R28, [R220+0x2000] ;  /* 0x00200000dc1c783b */ /* 0x000ee60000004200 */
[----:B------:R-:W-:Y:S02]  /*10700*/  FADD.FTZ R0, R193, R0 ;  /* 0x00000000c1007221 */ /* 0x000fe40000010000 */
[----:B------:R-:W-:Y:S01]  /*10710*/  FADD.FTZ R2, R179, R2 ;  /* 0x00000002b3027221 */ /* 0x000fe20000010000 */
        /* <DEDUP_REMOVED lines=9> */
[C---:B----4-:R-:W-:Y:S03]  /*107b0*/  HMMA.16816.F32 R4, R12.reuse, R20, R4 ;  /* 0x000000140c04723c */ /* 0x050fe60000001804 */
[----:B------:R-:W-:Y:S02]  /*107c0*/  FADD.FTZ R0, R189, R0 ;  /* 0x00000000bd007221 */ /* 0x000fe40000010000 */
[----:B------:R-:W-:Y:S02]  /*107d0*/  FADD.FTZ R2, R214, R2 ;  /* 0x00000002d6027221 */ /* 0x000fe40000010000 */
[----:B------:R-:W-:Y:S01]  /*107e0*/  FADD.FTZ R0, R188, R0 ;  /* 0x00000000bc007221 */ /* 0x000fe20000010000 */
[C---:B------:R-:W-:Y:S01]  /*107f0*/  HMMA.16816.F32 R8, R12.reuse, R22, R8 ;  /* 0x000000160c08723c */ /* 0x040fe20000001808 */
[----:B------:R-:W4:Y:S03]  /*10800*/  LDSM.16.MT88.4 R20, [R218+0x5000] ;  /* 0x00500000da14783b */ /* 0x000f260000004200 */
[----:B------:R-:W-:Y:S01]  /*10810*/  FADD.FTZ R0, R175, R0 ;  /* 0x00000000af007221 */ /* 0x000fe20000010000 */
[----:B------:R-:W-:Y:S01]  /*10820*/  MOV R175, R172 ;  /* 0x000000ac00af7202 */ /* 0x000fe20000000f00 */
        /* <DEDUP_REMOVED lines=26> */
[----:B------:R-:W3:Y:S03]  /*109d0*/  LDSM.16.MT88.4 R32, [R218+0x8000] ;  /* 0x00800000da20783b */ /* 0x000ee60000004200 */
[----:B------:R-:W-:Y:S04]  /*109e0*/  FADD.FTZ R2, R205, R2 ;  /* 0x00000002cd027221 */ /* 0x000fe80000010000 */
[C---:B----4-:R-:W-:Y:S04]  /*109f0*/  HMMA.16816.F32 R164, R12.reuse, R20, R164 ;  /* 0x000000140ca4723c */ /* 0x050fe800000018a4 */
        /* <DEDUP_REMOVED lines=14> */
[C---:B---3--:R-:W-:Y:S04]  /*10ae0*/  HMMA.16816.F32 R68, R12.reuse, R28, R68 ;  /* 0x0000001c0c44723c */ /* 0x048fe80000001844 */
[----:B------:R-:W-:Y:S04]  /*10af0*/  FADD.FTZ R0, R44, R2 ;  /* 0x000000022c007221 */ /* 0x000fe80000010000 */
[C---:B------:R-:W-:Y:S01]  /*10b00*/  HMMA.16816.F32 R72, R12.reuse, R30, R72 ;  /* 0x0000001e0c48723c */ /* 0x040fe20000001848 */
[----:B------:R-:W3:Y:S03]  /*10b10*/  LDSM.16.MT88.4 R28, [R218+0xb000] ;  /* 0x00b00000da1c783b */ /* 0x000ee60000004200 */
[----:B------:R-:W-:Y:S04]  /*10b20*/  FADD.FTZ R0, R45, R0 ;  /* 0x000000002d007221 */ /* 0x000fe80000010000 */
[C---:B------:R-:W-:Y:S04]  /*10b30*/  HMMA.16816.F32 R76, R12.reuse, R32, R76 ;  /* 0x000000200c4c723c */ /* 0x040fe8000000184c */
[----:B------:R-:W-:Y:S02]  /*10b40*/  FADD.FTZ R2, R48, R0 ;  /* 0x0000000030027221 */ /* 0x000fe40000010000 */
[----:B------:R-:W-:Y:S02]  /*10b50*/  FADD.FTZ R0, R50, R3 ;  /* 0x0000000332007221 */ /* 0x000fe40000010000 */
[C---:B------:R-:W-:Y:S01]  /*10b60*/  HMMA.16816.F32 R80, R12.reuse, R34, R80 ;  /* 0x000000220c50723c */ /* 0x040fe20000001850 */
[----:B------:R-:W-:Y:S03]  /*10b70*/  LDSM.16.MT88.4 R32, [R217+0x5800] ;  /* 0x00580000d920783b */ /* 0x000fe60000004200 */
[----:B------:R-:W-:Y:S02]  /*10b80*/  FADD.FTZ R2, R49, R2 ;  /* 0x0000000231027221 */ /* 0x000fe40000010000 */
[C---:B------:R-:W-:Y:S02]  /*10b90*/  FADD.FTZ R0, R174.reuse, R0 ;  /* 0x00000000ae007221 */ /* 0x040fe40000010000 */
[C---:B----4-:R-:W-:Y:S01]  /*10ba0*/  HMMA.16816.F32 R84, R12.reuse, R20, R84 ;  /* 0x000000140c54723c */ /* 0x050fe20000001854 */
[----:B------:R-:W-:Y:S06]  /*10bb0*/  STL [R1+0x4], R2 ;  /* 0x0000040201007387 */ /* 0x000fec0000100800 */
[----:B------:R-:W-:Y:S01]  /*10bc0*/  STL [R1+0x8], R0 ;  /* 0x0000080001007387 */ /* 0x000fe20000100800 */
[C---:B------:R-:W-:Y:S05]  /*10bd0*/  HMMA.16816.F32 R88, R12.reuse, R22, R88 ;  /* 0x000000160c58723c */ /* 0x040fea0000001858 */
[----:B------:R-:W4:Y:S03]  /*10be0*/  LDSM.16.MT88.4 R20, [R221+0xb000] ;  /* 0x00b00000dd14783b */ /* 0x000f260000004200 */
        /* <DEDUP_REMOVED lines=13> */
[----:B------:R-:W-:Y:S01]  /*10cc0*/  HMMA.16816.F32 R128, R12, R26, R128 ;  /* 0x0000001a0c80723c */ /* 0x000fe20000001880 */
[----:B------:R-:W1:Y:S06]  /*10cd0*/  LDSM.16.MT88.4 R24, [R218+0x5800] ;  /* 0x00580000da18783b */ /* 0x000e6c0000004200 */
[----:B------:R-:W-:Y:S02]  /*10ce0*/  F2FP.PACK_AB R12, R45, R44 ;  /* 0x0000002c2d0c723e */ /* 0x000fe400000000ff */
[----:B------:R-:W-:Y:S03]  /*10cf0*/  F2FP.PACK_AB R13, R47, R46 ;  /* 0x0000002e2f0d723e */ /* 0x000fe600000000ff */
[----:B------:R-:W-:Y:S02]  /*10d00*/  F2FP.PACK_AB R14, R49, R48 ;  /* 0x00000030310e723e */ /* 0x000fe400000000ff */
[----:B------:R-:W-:Y:S02]  /*10d10*/  F2FP.PACK_AB R15, R174, R50 ;  /* 0x00000032ae0f723e */ /* 0x000fe400000000ff */
[----:B------:R-:W-:Y:S05]  /*10d20*/  MOV R174, R173 ;  /* 0x000000ad00ae7202 */ /* 0x000fea0000000f00 */
[C---:B------:R-:W-:Y:S01]  /*10d30*/  HMMA.16816.F32 R180, R12.reuse, R184, R4 ;  /* 0x000000b80cb4723c */ /* 0x040fe20000001804 */
[----:B------:R-:W1:Y:S07]  /*10d40*/  LDSM.16.MT88.4 R4, [R221+0x5800] ;  /* 0x00580000dd04783b */ /* 0x000e6e0000004200 */
        /* <DEDUP_REMOVED lines=11> */
[C---:B------:R-:W-:Y:S08]  /*10e00*/  HMMA.16816.F32 R156, R12.reuse, R32, R156 ;  /* 0x000000200c9c723c */ /* 0x040ff0000000189c */
[C---:B------:R-:W-:Y:S01]  /*10e10*/  HMMA.16816.F32 R160, R12.reuse, R34, R160 ;  /* 0x000000220ca0723c */ /* 0x040fe200000018a0 */
[----:B------:R-:W4:Y:S07]  /*10e20*/  LDSM.16.MT88.4 R32, [R220+0x8800] ;  /* 0x00880000dc20783b */ /* 0x000f2e0000004200 */
[C---:B-1----:R-:W-:Y:S08]  /*10e30*/  HMMA.16816.F32 R164, R12.reuse, R24, R164 ;  /* 0x000000180ca4723c */ /* 0x042ff000000018a4 */
[C---:B------:R-:W-:Y:S08]  /*10e40*/  HMMA.16816.F32 R168, R12.reuse, R26, R168 ;  /* 0x0000001a0ca8723c */ /* 0x040ff000000018a8 */
[C---:B------:R-:W-:Y:S08]  /*10e50*/  HMMA.16816.F32 R52, R12.reuse, R4, R52 ;  /* 0x000000040c34723c */ /* 0x040ff00000001834 */
[C---:B------:R-:W-:Y:S01]  /*10e60*/  HMMA.16816.F32 R56, R12.reuse, R6, R56 ;  /* 0x000000060c38723c */ /* 0x040fe20000001838 */
[----:B------:R-:W1:Y:S07]  /*10e70*/  LDSM.16.MT88.4 R4, [R217+0xb800] ;  /* 0x00b80000d904783b */ /* 0x000e6e0000004200 */
[C---:B------:R-:W-:Y:S08]  /*10e80*/  HMMA.16816.F32 R60, R12.reuse, R8, R60 ;  /* 0x000000080c3c723c */ /* 0x040ff0000000183c */
[C---:B------:R-:W-:Y:S01]  /*10e90*/  HMMA.16816.F32 R64, R12.reuse, R10, R64 ;  /* 0x0000000a0c40723c */ /* 0x040fe20000001840 */
[----:B------:R-:W1:Y:S07]  /*10ea0*/  LDSM.16.MT88.4 R8, [R218+0xb800] ;  /* 0x00b80000da08783b */ /* 0x000e6e0000004200 */
[C---:B--2---:R-:W-:Y:S08]  /*10eb0*/  HMMA.16816.F32 R68, R12.reuse, R16, R68 ;  /* 0x000000100c44723c */ /* 0x044ff00000001844 */
[C---:B------:R-:W-:Y:S01]  /*10ec0*/  HMMA.16816.F32 R72, R12.reuse, R18, R72 ;  /* 0x000000120c48723c */ /* 0x040fe20000001848 */
[----:B------:R-:W2:Y:S07]  /*10ed0*/  LDSM.16.MT88.4 R16, [R221+0xb800] ;  /* 0x00b80000dd10783b */ /* 0x000eae0000004200 */
[C---:B---3--:R-:W-:Y:S08]  /*10ee0*/  HMMA.16816.F32 R76, R12.reuse, R20, R76 ;  /* 0x000000140c4c723c */ /* 0x048ff0000000184c */
[C---:B------:R-:W-:Y:S08]  /*10ef0*/  HMMA.16816.F32 R80, R12.reuse, R22, R80 ;  /* 0x000000160c50723c */ /* 0x040ff00000001850 */
[C---:B------:R-:W-:Y:S08]  /*10f00*/  HMMA.16816.F32 R84, R12.reuse, R28, R84 ;  /* 0x0000001c0c54723c */ /* 0x040ff00000001854 */
[C---:B------:R-:W-:Y:S08]  /*10f10*/  HMMA.16816.F32 R88, R12.reuse, R30, R88 ;  /* 0x0000001e0c58723c */ /* 0x040ff00000001858 */
[C---:B----4-:R-:W-:Y:S08]  /*10f20*/  HMMA.16816.F32 R92, R12.reuse, R32, R92 ;  /* 0x000000200c5c723c */ /* 0x050ff0000000185c */
[C---:B------:R-:W-:Y:S08]  /*10f30*/  HMMA.16816.F32 R96, R12.reuse, R34, R96 ;  /* 0x000000220c60723c */ /* 0x040ff00000001860 */
[C---:B-1----:R-:W-:Y:S08]  /*10f40*/  HMMA.16816.F32 R100, R12.reuse, R4, R100 ;  /* 0x000000040c64723c */ /* 0x042ff00000001864 */
[C---:B------:R-:W-:Y:S01]  /*10f50*/  HMMA.16816.F32 R104, R12.reuse, R6, R104 ;  /* 0x000000060c68723c */ /* 0x040fe20000001868 */
[----:B------:R-:W1:Y:S07]  /*10f60*/  LDSM.16.MT88.4 R4, [R220+0xb800] ;  /* 0x00b80000dc04783b */ /* 0x000e6e0000004200 */
[C---:B------:R-:W-:Y:S08]  /*10f70*/  HMMA.16816.F32 R108, R12.reuse, R8, R108 ;  /* 0x000000080c6c723c */ /* 0x040ff0000000186c */
[C---:B------:R-:W-:Y:S08]  /*10f80*/  HMMA.16816.F32 R112, R12.reuse, R10, R112 ;  /* 0x0000000a0c70723c */ /* 0x040ff00000001870 */
[C---:B--2---:R-:W-:Y:S08]  /*10f90*/  HMMA.16816.F32 R116, R12.reuse, R16, R116 ;  /* 0x000000100c74723c */ /* 0x044ff00000001874 */
[C---:B------:R-:W-:Y:S08]  /*10fa0*/  HMMA.16816.F32 R120, R12.reuse, R18, R120 ;  /* 0x000000120c78723c */ /* 0x040ff00000001878 */
[C---:B-1----:R-:W-:Y:S08]  /*10fb0*/  HMMA.16816.F32 R124, R12.reuse, R4, R124 ;  /* 0x000000040c7c723c */ /* 0x042ff0000000187c */
[----:B------:R-:W-:Y:S01]  /*10fc0*/  HMMA.16816.F32 R128, R12, R6, R128 ;  /* 0x000000060c80723c */ /* 0x000fe20000001880 */
[----:B------:R-:W-:-:S07]  /*10fd0*/  @P0 BRA `(.L_x_2142) ;  /* 0xffffbd2000000947 */ /* 0x000fce000383ffff */
.L_x_2141:
[----:B------:R-:W-:Y:S07]  /*10fe0*/  @!UPT UIADD3 URZ, URZ, URZ, URZ ;  /* 0x0000003f3f3ff290 */ /* 0x000fee000fffe03f */
[----:B------:R-:W-:Y:S02]  /*10ff0*/  MOV R7, 0x1f ;  /* 0x0000001f00077802 */ /* 0x000fe40000000f00 */
[----:B------:R-:W-:Y:S01]  /*11000*/  MOV R6, 0xffffffff ;  /* 0xffffffff00067802 */ /* 0x000fe20000000f00 */
[----:B------:R-:W-:Y:S06]  /*11010*/  BRA.DIV ~URZ, `(.L_x_2143) ;  /* 0x00002e227f007947 */ /* 0x000fec000b800000 */
[----:B------:R-:W2:Y:S04]  /*11020*/  LDL R2, [R1+0x4] ;  /* 0x0000040001027983 */ /* 0x000ea80000100800 */
[----:B--2---:R1:W2:Y:S02]  /*11030*/  SHFL.BFLY PT, R0, R2, 0x2, 0x1f ;  /* 0x0c401f0002007f89 */ /* 0x0042a400000e0000 */
.L_x_2163:
        /* <DEDUP_REMOVED lines=9> */
.L_x_2164:
        /* <DEDUP_REMOVED lines=149> */
.L_x_2124:
[----:B--2---:R-:W2:Y:S04]  /*11a20*/  LDL.LU R2, [R1] ;  /* 0x0000000001027983 */ /* 0x004ea80000300800 */
[----:B------:R-:W3:Y:S04]  /*11a30*/  S2R R6, SR_TID.X ;  /* 0x0000000000067919 */ /* 0x000ee80000002100 */
[----:B------:R4:W5:Y:S01]  /*11a40*/  LDL R7, [R1+0x5c] ;  /* 0x00005c0001077983 */ /* 0x0009620000100800 */
[----:B------:R-:W-:Y:S01]  /*11a50*/  BSSY B0, `(.L_x_2145) ;  /* 0x0000014000007945 */ /* 0x000fe20003800000 */
[----:B---3--:R-:W-:-:S02]  /*11a60*/  LOP3.LUT P0, RZ, R6, 0xff, RZ, 0xc0, !PT ;  /* 0x000000ff06ff7812 */ /* 0x008fc4000780c0ff */
[----:B--2---:R-:W-:-:S11]  /*11a70*/  LOP3.LUT R2, R2, 0xfffffffd, RZ, 0xc0, !PT ;  /* 0xfffffffd02027812 */ /* 0x004fd600078ec0ff */
[----:B------:R-:W-:-:S05]  /*11a80*/  @P0 LOP3.LUT R2, R2, 0x2, RZ, 0xfc, !PT ;  /* 0x0000000202020812 */ /* 0x000fca00078efcff */
[----:B------:R4:W-:Y:S01]  /*11a90*/  STL [R1], R2 ;  /* 0x0000000201007387 */ /* 0x0009e20000100800 */
[----:B------:R-:W-:Y:S05]  /*11aa0*/  @P0 BRA `(.L_x_2146) ;  /* 0x000000e000000947 */ /* 0x000fea0003800000 */
[----:B------:R-:W2:Y:S01]  /*11ab0*/  S2R R4, SR_LANEID ;  /* 0x0000000000047919 */ /* 0x000ea20000000000 */
[----:B------:R-:W-:Y:S01]  /*11ac0*/  VOTEU.ANY UR4, UPT, PT ;  /* 0x0000000000047886 */ /* 0x000fe200038e0100 */
[----:B------:R-:W-:Y:S01]  /*11ad0*/  IMAD.MOV.U32 R5, RZ, RZ, c[0x0][0x584] ;  /* 0x00016100ff057624 */ /* 0x000fe200078e00ff */
[----:B------:R-:W2:Y:S08]  /*11ae0*/  FLO.U32 R3, UR4 ;  /* 0x0000000400037d00 */ /* 0x000eb000080e0000 */
[----:B----4-:R-:W3:Y:S01]  /*11af0*/  POPC R2, UR4 ;  /* 0x0000000400027d09 */ /* 0x010ee20008000000 */
        /* <DEDUP_REMOVED lines=9> */
.L_x_2146:
[----:B------:R-:W-:Y:S05]  /*11b90*/  BSYNC B0 ;  /* 0x0000000000007941 */ /* 0x000fea0003800000 */
.L_x_2145:
[----:B------:R-:W-:Y:S01]  /*11ba0*/  PRMT R0, R0, 0x9910, RZ ;  /* 0x0000991000007816 */ /* 0x000fe200000000ff */
[----:B------:R-:W-:Y:S01]  /*11bb0*/  BSSY B1, `(.L_x_2147) ;  /* 0x00001dd000017945 */ /* 0x000fe20003800000 */
[----:B-----5:R-:W-:Y:S02]  /*11bc0*/  IMAD.MOV.U32 R172, RZ, RZ, R7 ;  /* 0x000000ffffac7224 */ /* 0x020fe400078e0007 */
[----:B------:R-:W-:-:S13]  /*11bd0*/  ISETP.NE.AND P0, PT, R0, RZ, PT ;  /* 0x000000ff0000720c */ /* 0x000fda0003f05270 */
[----:B------:R-:W-:Y:S05]  /*11be0*/  @!P0 BRA `(.L_x_2148) ;  /* 0x00001ad000008947 */ /* 0x000fea0003800000 */
[----:B------:R-:W-:Y:S01]  /*11bf0*/  WARPSYNC 0xffffffff ;  /* 0xffffffff00007948 */ /* 0x000fe20003800000 */
[----:B------:R-:W-:Y:S06]  /*11c00*/  BAR.SYNC.DEFER_BLOCKING 0x1, 0x100 ;  /* 0x0044000000007b1d */ /* 0x000fec0000010000 */
[----:B------:R-:W-:Y:S05]  /*11c10*/  BRA.CONV ~URZ, `(.L_x_2149) ;  /* 0x000000737f007947 */ /* 0x000fea000b800000 */
[----:B-1----:R-:W-:Y:S01]  /*11c20*/  SHF.R.S32.HI R12, RZ, 0x1f, R6 ;  /* 0x0000001fff0c7819 */ /* 0x002fe20000011406 */
[----:B------:R-:W-:Y:S01]  /*11c30*/  IMAD.MOV.U32 R9, RZ, RZ, RZ ;  /* 0x000000ffff097224 */ /* 0x000fe200078e00ff */
[----:B----4-:R-:W-:Y:S01]  /*11c40*/  MOV R2, 0x11c90 ;  /* 0x00011c9000027802 */ /* 0x010fe20000000f00 */
[----:B------:R-:W-:Y:S01]  /*11c50*/  IMAD.MOV.U32 R3, RZ, RZ, 0x1f ;  /* 0x0000001fff037424 */ /* 0x000fe200078e00ff */
[----:B------:R-:W-:-:S04]  /*11c60*/  LEA.HI R12, R12, R6, RZ, 0x7 ;  /* 0x000000060c0c7211 */ /* 0x000fc800078f38ff */
[----:B------:R-:W-:Y:S02]  /*11c70*/  SHF.R.S32.HI R12, RZ, 0x7, R12 ;  /* 0x00000007ff0c7819 */ /* 0x000fe4000001140c */
[----:B--2---:R-:W-:Y:S05]  /*11c80*/  CALL.REL.NOINC `($__internal_43_$__cuda_sm70_shflsync_idx_p) ;  /* 0x000023e000007944 */ /* 0x004fea0003c00000 */
.L_x_2149:
[----:B------:R-:W3:Y:S04]  /*11c90*/  LDL R8, [R1+0x8c] ;  /* 0x00008c0001087983 */ /* 0x000ee80000100800 */
[----:B--2---:R-:W2:Y:S04]  /*11ca0*/  LDL.LU R5, [R1+0x40] ;  /* 0x0000400001057983 */ /* 0x004ea80000300800 */
[----:B-1--4-:R-:W4:Y:S04]  /*11cb0*/  LDL.LU R11, [R1+0x50] ;  /* 0x00005000010b7983 */ /* 0x012f280000300800 */
[----:B------:R-:W3:Y:S04]  /*11cc0*/  LDL.LU R17, [R1+0x54] ;  /* 0x0000540001117983 */ /* 0x000ee80000300800 */
[----:B------:R-:W3:Y:S01]  /*11cd0*/  LDL.LU R19, [R1+0x58] ;  /* 0x0000580001137983 */ /* 0x000ee20000300800 */
[----:B------:R-:W-:-:S03]  /*11ce0*/  IMAD.MOV.U32 R3, RZ, RZ, 0x1 ;  /* 0x00000001ff037424 */ /* 0x000fc600078e00ff */
[----:B------:R-:W3:Y:S02]  /*11cf0*/  LDL R18, [R1+0x90] ;  /* 0x0000900001127983 */ /* 0x000ee40000100800 */
[----:B------:R-:W-:Y:S02]  /*11d00*/  ISETP.NE.AND P0, PT, R3, c[0x0][0x4e8], PT ;  /* 0x00013a0003007a0c */ /* 0x000fe40003f05270 */
        /* <DEDUP_REMOVED lines=14> */
[----:B--2---:R-:W-:Y:S01]  /*11df0*/  SHF.R.S32.HI R0, RZ, 0x1f, R5 ;  /* 0x0000001fff007819 */ /* 0x004fe20000011405 */
[----:B------:R-:W-:-:S04]  /*11e00*/  IMAD.WIDE.U32 R6, R5, c[0x0][0x4d0], RZ ;  /* 0x0001340005067a25 */ /* 0x000fc800078e00ff */
[C---:B------:R-:W-:Y:S02]  /*11e10*/  IMAD R2, R0.reuse, c[0x0][0x4d0], RZ ;  /* 0x0001340000027a24 */ /* 0x040fe400078e02ff */
[----:B------:R-:W-:Y:S02]  /*11e20*/  IMAD R4, R0, c[0x0][0x438], RZ ;  /* 0x00010e0000047a24 */ /* 0x000fe400078e02ff */
[----:B------:R-:W-:Y:S01]  /*11e30*/  IMAD R3, R5, c[0x0][0x4d4], R2 ;  /* 0x0001350005037a24 */ /* 0x000fe200078e0202 */
[----:B----4-:R-:W-:Y:S01]  /*11e40*/  SHF.R.S32.HI R2, RZ, 0x1f, R11 ;  /* 0x0000001fff027819 */ /* 0x010fe2000001140b */
        /* <DEDUP_REMOVED lines=57> */
[----:B------:R-:W-:Y:S02]  /*121e0*/  ISETP.GE.OR P3, PT, R0, UR4, P0 ;  /* 0x0000000400007c0c */ /* 0x000fe40008766670 */
[----:B------:R-:W-:Y:S02]  /*121f0*/  LEA R40, P1, R2, c[0x0][0x400], 0x2 ;  /* 0x0001000002287a11 */ /* 0x000fe400078210ff */
[----:B--2---:R-:W-:-:S05]  /*12200*/  SHF.R.S32.HI R6, RZ, 0x1f, R7 ;  /* 0x0000001fff067819 */ /* 0x004fca0000011407 */
[----:B------:R-:W-:Y:S01]  /*12210*/  IMAD R10, R6, c[0x0][0x428], RZ ;  /* 0x00010a00060a7a24 */ /* 0x000fe200078e02ff */
[----:B------:R-:W-:-:S03]  /*12220*/  IADD3 R6, R0, 0x8, RZ ;  /* 0x0000000800067810 */ /* 0x000fc60007ffe0ff */
[----:B------:R-:W-:Y:S01]  /*12230*/  IMAD R10, R7, c[0x0][0x42c], R10 ;  /* 0x00010b00070a7a24 */ /* 0x000fe200078e020a */
[----:B------:R-:W-:Y:S02]  /*12240*/  ISETP.GE.OR P2, PT, R6, UR4, P0 ;  /* 0x0000000406007c0c */ /* 0x000fe40008746670 */
[----:B------:R-:W-:Y:S01]  /*12250*/  ISETP.GE.AND P0, PT, R0, UR4, PT ;  /* 0x0000000400007c0c */ /* 0x000fe2000bf06270 */
[----:B------:R-:W-:Y:S01]  /*12260*/  IMAD.IADD R3, R3, 0x1, R10 ;  /* 0x0000000103037824 */ /* 0x000fe200078e020a */
[----:B-1----:R1:W-:Y:S01]  /*12270*/  @!P3 ST.E [R8.64], R16 ;  /* 0x000000100800b985 */ /* 0x0023e2000c101908 */
[----:B------:R-:W-:-:S03]  /*12280*/  ISETP.GE.AND P4, PT, R6, UR4, PT ;  /* 0x0000000406007c0c */ /* 0x000fc6000bf86270 */
[----:B------:R-:W-:Y:S02]  /*12290*/  LEA.HI.X R21, R2, c[0x0][0x404], R3, 0x2, P1 ;  /* 0x0001010002157a11 */ /* 0x000fe400008f1403 */
[C---:B------:R-:W-:Y:S01]  /*122a0*/  IADD3 R20, R201.reuse, 0x8, RZ ;  /* 0x00000008c9147810 */ /* 0x040fe20007ffe0ff */
[----:B------:R-:W2:Y:S01]  /*122b0*/  SHFL.IDX PT, R2, R40, RZ, 0x1c1f ;  /* 0x001c1fff28027589 */ /* 0x000ea200000e0000 */
[C---:B------:R-:W-:Y:S02]  /*122c0*/  IADD3 R19, R201.reuse, 0x10, RZ ;  /* 0x00000010c9137810 */ /* 0x040fe40007ffe0ff */
[C---:B------:R-:W-:Y:S01]  /*122d0*/  IADD3 R18, R201.reuse, 0x18, RZ ;  /* 0x00000018c9127810 */ /* 0x040fe20007ffe0ff */
[----:B---3--:R3:W-:Y:S01]  /*122e0*/  @!P2 ST.E [R4.64], R15 ;  /* 0x0000000f0400a985 */ /* 0x0087e2000c101908 */
[C---:B------:R-:W-:Y:S02]  /*122f0*/  IADD3 R17, R201.reuse, 0x20, RZ ;  /* 0x00000020c9117810 */ /* 0x040fe40007ffe0ff */
[C---:B------:R-:W-:Y:S01]  /*12300*/  IADD3 R14, R201.reuse, 0x40, RZ ;  /* 0x00000040c90e7810 */ /* 0x040fe20007ffe0ff */
[----:B------:R4:W2:Y:S01]  /*12310*/  SHFL.IDX PT, R3, R21, RZ, 0x1c1f ;  /* 0x001c1fff15037589 */ /* 0x0008a200000e0000 */
[----:B------:R-:W-:-:S02]  /*12320*/  IADD3 R13, R201, 0x48, RZ ;  /* 0x00000048c90d7810 */ /* 0x000fc40007ffe0ff */
[C---:B------:R-:W-:Y:S02]  /*12330*/  IADD3 R12, R201.reuse, 0x50, RZ ;  /* 0x00000050c90c7810 */ /* 0x040fe40007ffe0ff */
[C---:B------:R-:W-:Y:S02]  /*12340*/  IADD3 R11, R201.reuse, 0x58, RZ ;  /* 0x00000058c90b7810 */ /* 0x040fe40007ffe0ff */
[C---:B------:R-:W-:Y:S02]  /*12350*/  IADD3 R10, R201.reuse, 0x60, RZ ;  /* 0x00000060c90a7810 */ /* 0x040fe40007ffe0ff */
[C---:B------:R-:W-:Y:S02]  /*12360*/  IADD3 R0, R201.reuse, 0x68, RZ ;  /* 0x00000068c9007810 */ /* 0x040fe40007ffe0ff */
[C---:B------:R-:W-:Y:S02]  /*12370*/  IADD3 R7, R201.reuse, 0x80, RZ ;  /* 0x00000080c9077810 */ /* 0x040fe40007ffe0ff */
[----:B-1----:R-:W-:-:S02]  /*12380*/  IADD3 R16, R201, 0x30, RZ ;  /* 0x00000030c9107810 */ /* 0x002fc40007ffe0ff */
[C---:B------:R-:W-:Y:S02]  /*12390*/  IADD3 R9, R201.reuse, 0x70, RZ ;  /* 0x00000070c9097810 */ /* 0x040fe40007ffe0ff */
[C---:B------:R-:W-:Y:S02]  /*123a0*/  IADD3 R8, R201.reuse, 0x78, RZ ;  /* 0x00000078c9087810 */ /* 0x040fe40007ffe0ff */
[C---:B------:R-:W-:Y:S02]  /*123b0*/  IADD3 R6, R201.reuse, 0x88, RZ ;  /* 0x00000088c9067810 */ /* 0x040fe40007ffe0ff */
[C---:B------:R-:W-:Y:S02]  /*123c0*/  IADD3 R28, R201.reuse, 0x98, RZ ;  /* 0x00000098c91c7810 */ /* 0x040fe40007ffe0ff */
[C---:B---3--:R-:W-:Y:S02]  /*123d0*/  IADD3 R4, R201.reuse, 0x28, RZ ;  /* 0x00000028c9047810 */ /* 0x048fe40007ffe0ff */
        /* <DEDUP_REMOVED lines=9> */
[----:B------:R-:W-:Y:S02]  /*12470*/  IADD3 R36, R201, 0xd8, RZ ;  /* 0x000000d8c9247810 */ /* 0x000fe40007ffe0ff */
[----:B------:R-:W-:Y:S02]  /*12480*/  P2R R65, PR, RZ, 0x10 ;  /* 0x00000010ff417803 */ /* 0x000fe40000000000 */
        /* <DEDUP_REMOVED lines=26> */
[----:B------:R-:W-:Y:S01]  /*12630*/  SHF.R.S32.HI R64, RZ, 0x1f, R36 ;  /* 0x0000001fff407819 */ /* 0x000fe20000011424 */
[----:B------:R-:W-:Y:S05]  /*12640*/  @P0 BRA `(.L_x_2151) ;  /* 0x000007f000000947 */ /* 0x000fea0003800000 */
[----:B--2-4-:R-:W-:Y:S02]  /*12650*/  ISETP.GE.AND P0, PT, R201, c[0x0][0x3c8], PT ;  /* 0x0000f200c9007a0c */ /* 0x014fe40003f06270 */
[----:B------:R-:W-:Y:S02]  /*12660*/  ISETP.GE.AND P1, PT, R20, c[0x0][0x3c8], PT ;  /* 0x0000f20014007a0c */ /* 0x000fe40003f26270 */
[----:B------:R-:W-:Y:S02]  /*12670*/  ISETP.GE.AND P2, PT, R19, c[0x0][0x3c8], PT ;  /* 0x0000f20013007a0c */ /* 0x000fe40003f46270 */
[----:B------:R-:W-:Y:S02]  /*12680*/  ISETP.GE.AND P5, PT, R15, c[0x0][0x3c8], PT ;  /* 0x0000f2000f007a0c */ /* 0x000fe40003fa6270 */
[----:B------:R-:W-:Y:S02]  /*12690*/  ISETP.GE.AND P3, PT, R14, c[0x0][0x3c8], PT ;  /* 0x0000f2000e007a0c */ /* 0x000fe40003f66270 */
[----:B------:R-:W-:-:S02]  /*126a0*/  ISETP.GE.AND P4, PT, R13, c[0x0][0x3c8], PT ;  /* 0x0000f2000d007a0c */ /* 0x000fc40003f86270 */
[----:B-----5:R-:W-:Y:S01]  /*126b0*/  ISETP.GE.AND P6, PT, R199, c[0x0][0x3c8], PT ;  /* 0x0000f200c7007a0c */ /* 0x020fe20003fc6270 */
[----:B------:R-:W-:-:S05]  /*126c0*/  @!P0 IMAD.WIDE R22, R201, 0x4, R2 ;  /* 0x00000004c9168825 */ /* 0x000fca00078e0202 */
[----:B------:R1:W-:Y:S02]  /*126d0*/  @!P0 ST.E.64 [R22.64], R180 ;  /* 0x000000b416008985 */ /* 0x0003e4000c101b08 */
[----:B-1----:R-:W-:-:S04]  /*126e0*/  @!P1 LEA R22, P0, R20, R2, 0x2 ;  /* 0x0000000214169211 */ /* 0x002fc800078010ff */
[----:B------:R-:W-:-:S05]  /*126f0*/  @!P1 LEA.HI.X R23, R20, R3, R37, 0x2, P0 ;  /* 0x0000000314179211 */ /* 0x000fca00000f1425 */
[----:B------:R1:W-:Y:S01]  /*12700*/  @!P1 ST.E.64 [R22.64], R184 ;  /* 0x000000b816009985 */ /* 0x0003e2000c101b08 */
[----:B------:R-:W-:Y:S02]  /*12710*/  ISETP.GE.AND P1, PT, R18, c[0x0][0x3c8], PT ;  /* 0x0000f20012007a0c */ /* 0x000fe40003f26270 */
        /* <DEDUP_REMOVED lines=17> */
[----:B------:R-:W-:Y:S02]  /*12830*/  @!P2 LEA.HI.X R23, R16, R3, R43, 0x2, P0 ;  /* 0x000000031017a211 */ /* 0x000fe400000f142b */
[----:B------:R-:W-:-:S03]  /*12840*/  @!P5 LEA R24, P0, R15, R2, 0x2 ;  /* 0x000000020f18d211 */ /* 0x000fc600078010ff */
        /* <DEDUP_REMOVED lines=18> */
[----:B------:R-:W-:-:S05]  /*12970*/  @!P5 LEA.HI.X R25, R11, R3, R48, 0x2, P0 ;  /* 0x000000030b19d211 */ /* 0x000fca00000f1430 */
        /* <DEDUP_REMOVED lines=46> */
[----:B------:R-:W-:-:S05]  /*12c60*/  @!P5 LEA.HI.X R25, R32, R3, R60, 0x2, P0 ;  /* 0x000000032019d211 */ /* 0x000fca00000f143c */
[----:B------:R2:W-:Y:S01]  /*12c70*/  @!P5 ST.E.64 [R24.64], R96 ;  /* 0x000000601800d985 */ /* 0x0005e2000c101b08 */
[----:B------:R-:W-:Y:S02]  /*12c80*/  ISETP.GE.AND P5, PT, R36, c[0x0][0x3c8], PT ;  /* 0x0000f20024007a0c */ /* 0x000fe40003fa6270 */
[----:B-1----:R-:W-:-:S04]  /*12c90*/  @!P3 LEA R22, P0, R33, R2, 0x2 ;  /* 0x000000022116b211 */ /* 0x002fc800078010ff */
[-C--:B------:R-:W-:Y:S02]  /*12ca0*/  @!P3 LEA.HI.X R23, R33, R3.reuse, R61, 0x2, P0 ;  /* 0x000000032117b211 */ /* 0x080fe400000f143d */
[CC--:B------:R-:W-:Y:S02]  /*12cb0*/  @!P4 LEA R26, P0, R34.reuse, R2.reuse, 0x2 ;  /* 0x00000002221ac211 */ /* 0x0c0fe400078010ff */
[C---:B--2---:R-:W-:Y:S01]  /*12cc0*/  @!P2 LEA R24, P1, R35.reuse, R2, 0x2 ;  /* 0x000000022318a211 */ /* 0x044fe200078210ff */
[----:B------:R1:W-:Y:S01]  /*12cd0*/  @!P3 ST.E.64 [R22.64], R100 ;  /* 0x000000641600b985 */ /* 0x0003e2000c101b08 */
[-C--:B------:R-:W-:Y:S02]  /*12ce0*/  @!P4 LEA.HI.X R27, R34, R3.reuse, R62, 0x2, P0 ;  /* 0x00000003221bc211 */ /* 0x080fe400000f143e */
[----:B------:R-:W-:Y:S02]  /*12cf0*/  @!P2 LEA.HI.X R25, R35, R3, R63, 0x2, P1 ;  /* 0x000000032319a211 */ /* 0x000fe400008f143f */
[----:B------:R-:W-:Y:S01]  /*12d00*/  ISETP.GE.AND P3, PT, R197, c[0x0][0x3c8], PT ;  /* 0x0000f200c5007a0c */ /* 0x000fe20003f66270 */
        /* <DEDUP_REMOVED lines=19> */
.L_x_2151:
[----:B--2-4-:R-:W-:Y:S05]  /*12e40*/  BSYNC B0 ;  /* 0x0000000000007941 */ /* 0x014fea0003800000 */
.L_x_2150:
[----:B------:R-:W-:Y:S01]  /*12e50*/  ISETP.NE.AND P0, PT, R65, RZ, PT ;  /* 0x000000ff4100720c */ /* 0x000fe20003f05270 */
[----:B------:R1:W2:Y:S04]  /*12e60*/  SHFL.IDX PT, R3, R21, 0x1, 0x1c1f ;  /* 0x003c1f0015037f89 */ /* 0x0002a800000e0000 */
[----:B------:R1:W3:Y:S08]  /*12e70*/  SHFL.IDX PT, R2, R40, 0x1, 0x1c1f ;  /* 0x003c1f0028027f89 */ /* 0x0002f000000e0000 */
[----:B------:R-:W-:Y:S05]  /*12e80*/  @P0 BRA `(.L_x_2152) ;  /* 0x00000af000000947 */ /* 0x000fea0003800000 */
[----:B------:R-:W-:Y:S02]  /*12e90*/  ISETP.GE.AND P2, PT, R201, c[0x0][0x3c8], PT ;  /* 0x0000f200c9007a0c */ /* 0x000fe40003f46270 */
[----:B------:R-:W-:-:S02]  /*12ea0*/  ISETP.GE.AND P1, PT, R20, c[0x0][0x3c8], PT ;  /* 0x0000f20014007a0c */ /* 0x000fc40003f26270 */
[----:B------:R-:W-:Y:S02]  /*12eb0*/  ISETP.GE.AND P0, PT, R19, c[0x0][0x3c8], PT ;  /* 0x0000f20013007a0c */ /* 0x000fe40003f06270 */
[----:B------:R-:W-:Y:S02]  /*12ec0*/  ISETP.GE.AND P5, PT, R18, c[0x0][0x3c8], PT ;  /* 0x0000f20012007a0c */ /* 0x000fe40003fa6270 */
[----:B------:R-:W-:Y:S02]  /*12ed0*/  ISETP.GE.AND P6, PT, R16, c[0x0][0x3c8], PT ;  /* 0x0000f20010007a0c */ /* 0x000fe40003fc6270 */
[----:B------:R-:W-:-:S03]  /*12ee0*/  ISETP.GE.AND P4, PT, R17, c[0x0][0x3c8], PT ;  /* 0x0000f20011007a0c */ /* 0x000fc60003f86270 */
[----:B--23--:R-:W-:Y:S02]  /*12ef0*/  @!P2 IMAD.WIDE R22, R201, 0x4, R2 ;  /* 0x00000004c916a825 */ /* 0x00cfe400078e0202 */
[----:B------:R-:W-:-:S03]  /*12f00*/  @!P1 LEA R24, P3, R20, R2, 0x2 ;  /* 0x0000000214189211 */ /* 0x000fc600078610ff */
[----:B------:R2:W-:Y:S01]  /*12f10*/  @!P2 ST.E.64 [R22.64], R182 ;  /* 0x000000b61600a985 */ /* 0x0005e2000c101b08 */
[----:B------:R-:W-:Y:S02]  /*12f20*/  @!P1 LEA.HI.X R25, R20, R3, R37, 0x2, P3 ;  /* 0x0000000314199211 */ /* 0x000fe400018f1425 */
[----:B------:R-:W-:-:S03]  /*12f30*/  ISETP.GE.AND P3, PT, R15, c[0x0][0x3c8], PT ;  /* 0x0000f2000f007a0c */ /* 0x000fc60003f66270 */
[----:B------:R3:W-:Y:S01]  /*12f40*/  @!P1 ST.E.64 [R24.64], R186 ;  /* 0x000000ba18009985 */ /* 0x0007e2000c101b08 */
[----:B--2---:R-:W-:-:S04]  /*12f50*/  @!P0 LEA R22, P2, R19, R2, 0x2 ;  /* 0x0000000213168211 */ /* 0x004fc800078410ff */
[-C--:B------:R-:W-:Y:S02]  /*12f60*/  @!P0 LEA.HI.X R23, R19, R3.reuse, R38, 0x2, P2 ;  /* 0x0000000313178211 */ /* 0x080fe400010f1426 */
[CC--:B------:R-:W-:Y:S02]  /*12f70*/  @!P5 LEA R20, P2, R18.reuse, R2.reuse, 0x2 ;  /* 0x000000021214d211 */ /* 0x0c0fe400078410ff */
[C---:B---3--:R-:W-:Y:S01]  /*12f80*/  @!P4 LEA R24, P1, R17.reuse, R2, 0x2 ;  /* 0x000000021118c211 */ /* 0x048fe200078210ff */
[----:B------:R2:W-:Y:S01]  /*12f90*/  @!P0 ST.E.64 [R22.64], R134 ;  /* 0x0000008616008985 */ /* 0x0005e2000c101b08 */
[-C--:B-1----:R-:W-:Y:S02]  /*12fa0*/  @!P5 LEA.HI.X R21, R18, R3.reuse, R39, 0x2, P2 ;  /* 0x000000031215d211 */ /* 0x082fe400010f1427 */
[C---:B------:R-:W-:Y:S02]  /*12fb0*/  ISETP.GE.AND P2, PT, R4.reuse, c[0x0][0x3c8], PT ;  /* 0x0000f20004007a0c */ /* 0x040fe40003f46270 */
[----:B------:R-:W-:Y:S01]  /*12fc0*/  @!P4 LEA.HI.X R25, R17, R3, R42, 0x2, P1 ;  /* 0x000000031119c211 */ /* 0x000fe200008f142a */
[----:B------:R1:W-:Y:S01]  /*12fd0*/  @!P5 ST.E.64 [R20.64], R138 ;  /* 0x0000008a1400d985 */ /* 0x0003e2000c101b08 */
[----:B------:R-:W-:-:S02]  /*12fe0*/  ISETP.GE.AND P5, PT, R4, c[0x0][0x3c8], PT ;  /* 0x0000f20004007a0c */ /* 0x000fc40003fa6270 */
[----:B------:R-:W-:Y:S01]  /*12ff0*/  ISETP.GE.AND P1, PT, R13, c[0x0][0x3c8], PT ;  /* 0x0000f2000d007a0c */ /* 0x000fe20003f26270 */
[----:B------:R-:W-:Y:S06]  /*13000*/  @!P4 ST.E.64 [R24.64], R142 ;  /* 0x0000008e1800c985 */ /* 0x000fec000c101b08 */
[----:B------:R-:W-:-:S04]  /*13010*/  @!P2 LEA R26, P0, R4, R2, 0x2 ;  /* 0x00000002041aa211 */ /* 0x000fc800078010ff */
[----:B------:R-:W-:Y:S02]  /*13020*/  @!P2 LEA.HI.X R27, R4, R3, R41, 0x2, P0 ;  /* 0x00000003041ba211 */ /* 0x000fe400000f1429 */
[----:B------:R-:W-:-:S03]  /*13030*/  ISETP.GE.AND P2, PT, R14, c[0x0][0x3c8], PT ;  /* 0x0000f2000e007a0c */ /* 0x000fc60003f46270 */
[----:B------:R-:W-:Y:S01]  /*13040*/  @!P5 ST.E.64 [R26.64], R146 ;  /* 0x000000921a00d985 */ /* 0x000fe2000c101b08 */
[----:B------:R-:W-:Y:S02]  /*13050*/  ISETP.GE.AND P5, PT, R10, c[0x0][0x3c8], PT ;  /* 0x0000f2000a007a0c */ /* 0x000fe40003fa6270 */
[----:B--2---:R-:W-:-:S04]  /*13060*/  @!P6 LEA R22, P0, R16, R2, 0x2 ;  /* 0x000000021016e211 */ /* 0x004fc800078010ff */
[-C--:B------:R-:W-:Y:S02]  /*13070*/  @!P6 LEA.HI.X R23, R16, R3.reuse, R43, 0x2, P0 ;  /* 0x000000031017e211 */ /* 0x080fe400000f142b */
[-C--:B-1----:R-:W-:Y:S02]  /*13080*/  @!P3 LEA R20, P0, R15, R2.reuse, 0x2 ;  /* 0x000000020f14b211 */ /* 0x082fe400078010ff */
[-C--:B------:R-:W-:Y:S01]  /*13090*/  @!P1 LEA R16, P4, R13, R2.reuse, 0x2 ;  /* 0x000000020d109211 */ /* 0x080fe200078810ff */
[----:B------:R-:W-:Y:S01]  /*130a0*/  @!P6 ST.E.64 [R22.64], R150 ;  /* 0x000000961600e985 */ /* 0x000fe2000c101b08 */
[-C--:B------:R-:W-:Y:S02]  /*130b0*/  @!P3 LEA.HI.X R21, R15, R3.reuse, R44, 0x2, P0 ;  /* 0x000000030f15b211 */ /* 0x080fe400000f142c */
[C---:B------:R-:W-:Y:S02]  /*130c0*/  @!P2 LEA R18, P0, R14.reuse, R2, 0x2 ;  /* 0x000000020e12a211 */ /* 0x040fe400078010ff */
[-C--:B------:R-:W-:Y:S01]  /*130d0*/  @!P1 LEA.HI.X R17, R13, R3.reuse, R46, 0x2, P4 ;  /* 0x000000030d119211 */ /* 0x080fe200020f142e */
[----:B------:R-:W-:Y:S01]  /*130e0*/  @!P3 ST.E.64 [R20.64], R154 ;  /* 0x0000009a1400b985 */ /* 0x000fe2000c101b08 */
[----:B------:R-:W-:-:S02]  /*130f0*/  @!P2 LEA.HI.X R19, R14, R3, R45, 0x2, P0 ;  /* 0x000000030e13a211 */ /* 0x000fc400000f142d */
[----:B------:R-:W-:Y:S02]  /*13100*/  ISETP.GE.AND P0, PT, R12, c[0x0][0x3c8], PT ;  /* 0x0000f2000c007a0c */ /* 0x000fe40003f06270 */
[----:B------:R-:W-:Y:S01]  /*13110*/  ISETP.GE.AND P4, PT, R0, c[0x0][0x3c8], PT ;  /* 0x0000f20000007a0c */ /* 0x000fe20003f86270 */
[----:B------:R1:W-:Y:S01]  /*13120*/  @!P2 ST.E.64 [R18.64], R158 ;  /* 0x0000009e1200a985 */ /* 0x0003e2000c101b08 */
[----:B------:R-:W-:Y:S02]  /*13130*/  ISETP.GE.AND P3, PT, R11, c[0x0][0x3c8], PT ;  /* 0x0000f2000b007a0c */ /* 0x000fe40003f66270 */
[----:B------:R-:W-:Y:S01]  /*13140*/  ISETP.GE.AND P6, PT, R9, c[0x0][0x3c8], PT ;  /* 0x0000f20009007a0c */ /* 0x000fe20003fc6270 */
[----:B------:R2:W-:Y:S06]  /*13150*/  @!P1 ST.E.64 [R16.64], R162 ;  /* 0x000000a210009985 */ /* 0x0005ec000c101b08 */
[----:B------:R-:W-:-:S04]  /*13160*/  @!P0 LEA R14, P2, R12, R2, 0x2 ;  /* 0x000000020c0e8211 */ /* 0x000fc800078410ff */
[----:B------:R-:W-:Y:S02]  /*13170*/  @!P0 LEA.HI.X R15, R12, R3, R47, 0x2, P2 ;  /* 0x000000030c0f8211 */ /* 0x000fe400010f142f */
[----:B------:R-:W-:-:S03]  /*13180*/  @!P3 LEA R12, P2, R11, R2, 0x2 ;  /* 0x000000020b0cb211 */ /* 0x000fc600078410ff */
[----:B------:R3:W-:Y:S01]  /*13190*/  @!P0 ST.E.64 [R14.64], R166 ;  /* 0x000000a60e008985 */ /* 0x0007e2000c101b08 */
[----:B------:R-:W-:Y:S02]  /*131a0*/  @!P3 LEA.HI.X R13, R11, R3, R48, 0x2, P2 ;  /* 0x000000030b0db211 */ /* 0x000fe400010f1430 */
[----:B------:R-:W-:-:S03]  /*131b0*/  ISETP.GE.AND P2, PT, R6, c[0x0][0x3c8], PT ;  /* 0x0000f20006007a0c */ /* 0x000fc60003f46270 */
[----:B------:R4:W-:Y:S01]  /*131c0*/  @!P3 ST.E.64 [R12.64], R170 ;  /* 0x000000aa0c00b985 */ /* 0x0009e2000c101b08 */
[----:B------:R-:W-:Y:S02]  /*131d0*/  ISETP.GE.AND P3, PT, R7, c[0x0][0x3c8], PT ;  /* 0x0000f20007007a0c */ /* 0x000fe40003f66270 */
[-C--:B-1----:R-:W-:Y:S02]  /*131e0*/  @!P4 LEA R18, P0, R0, R2.reuse, 0x2 ;  /* 0x000000020012c211 */ /* 0x082fe400078010ff */
[----:B------:R-:W-:Y:S02]  /*131f0*/  ISETP.GE.AND P4, PT, R8, c[0x0][0x3c8], PT ;  /* 0x0000f20008007a0c */ /* 0x000fe40003f86270 */
[----:B--2---:R-:W-:-:S04]  /*13200*/  @!P5 LEA R16, P1, R10, R2, 0x2 ;  /* 0x000000020a10d211 */ /* 0x004fc800078210ff */
[----:B------:R-:W-:Y:S02]  /*13210*/  @!P5 LEA.HI.X R17, R10, R3, R50, 0x2, P1 ;  /* 0x000000030a11d211 */ /* 0x000fe400008f1432 */
[----:B------:R-:W-:-:S03]  /*13220*/  ISETP.GE.AND P1, PT, R0, c[0x0][0x3c8], PT ;  /* 0x0000f20000007a0c */ /* 0x000fc60003f26270 */
[----:B------:R-:W-:Y:S01]  /*13230*/  @!P5 ST.E.64 [R16.64], R116 ;  /* 0x000000741000d985 */ /* 0x000fe2000c101b08 */
[----:B------:R-:W-:-:S09]  /*13240*/  ISETP.GE.AND P5, PT, R34, c[0x0][0x3c8], PT ;  /* 0x0000f20022007a0c */ /* 0x000fd20003fa6270 */
[----:B------:R-:W-:Y:S02]  /*13250*/  @!P1 LEA.HI.X R19, R0, R3, R49, 0x2, P0 ;  /* 0x0000000300139211 */ /* 0x000fe400000f1431 */
[----:B---3--:R-:W-:-:S03]  /*13260*/  @!P6 LEA R14, P0, R9, R2, 0x2 ;  /* 0x00000002090ee211 */ /* 0x008fc600078010ff */
[----:B------:R-:W-:Y:S01]  /*13270*/  @!P1 ST.E.64 [R18.64], R190 ;  /* 0x000000be12009985 */ /* 0x000fe2000c101b08 */
[-C--:B------:R-:W-:Y:S02]  /*13280*/  @!P6 LEA.HI.X R15, R9, R3.reuse, R51, 0x2, P0 ;  /* 0x00000003090fe211 */ /* 0x080fe400000f1433 */
[CC--:B----4-:R-:W-:Y:S02]  /*13290*/  @!P4 LEA R12, P0, R8.reuse, R2.reuse, 0x2 ;  /* 0x00000002080cc211 */ /* 0x0d0fe400078010ff */
[----:B------:R-:W-:Y:S01]  /*132a0*/  ISETP.GE.AND P1, PT, R5, c[0x0][0x3c8], PT ;  /* 0x0000f20005007a0c */ /* 0x000fe20003f26270 */
[----:B------:R-:W-:Y:S01]  /*132b0*/  @!P6 ST.E.64 [R14.64], R192 ;  /* 0x000000c00e00e985 */ /* 0x000fe2000c101b08 */
[-C--:B------:R-:W-:Y:S02]  /*132c0*/  @!P4 LEA.HI.X R13, R8, R3.reuse, R52, 0x2, P0 ;  /* 0x00000003080dc211 */ /* 0x080fe400000f1434 */
[----:B------:R-:W-:Y:S02]  /*132d0*/  @!P3 LEA R10, P0, R7, R2, 0x2 ;  /* 0x00000002070ab211 */ /* 0x000fe400078010ff */
[----:B------:R-:W-:Y:S01]  /*132e0*/  ISETP.GE.AND P6, PT, R31, c[0x0][0x3c8], PT ;  /* 0x0000f2001f007a0c */ /* 0x000fe20003fc6270 */
[----:B------:R-:W-:Y:S01]  /*132f0*/  @!P4 ST.E.64 [R12.64], R66 ;  /* 0x000000420c00c985 */ /* 0x000fe2000c101b08 */
[----:B------:R-:W-:-:S02]  /*13300*/  @!P3 LEA.HI.X R11, R7, R3, R53, 0x2, P0 ;  /* 0x00000003070bb211 */ /* 0x000fc400000f1435 */
[-C--:B------:R-:W-:Y:S02]  /*13310*/  @!P2 LEA R8, P0, R6, R2.reuse, 0x2 ;  /* 0x000000020608a211 */ /* 0x080fe400078010ff */
[----:B------:R-:W-:Y:S01]  /*13320*/  ISETP.GE.AND P4, PT, R30, c[0x0][0x3c8], PT ;  /* 0x0000f2001e007a0c */ /* 0x000fe20003f86270 */
[----:B------:R1:W-:Y:S01]  /*13330*/  @!P3 ST.E.64 [R10.64], R70 ;  /* 0x000000460a00b985 */ /* 0x0003e2000c101b08 */
[-C--:B------:R-:W-:Y:S02]  /*13340*/  @!P2 LEA.HI.X R9, R6, R3.reuse, R54, 0x2, P0 ;  /* 0x000000030609a211 */ /* 0x080fe400000f1436 */
[----:B------:R-:W-:Y:S02]  /*13350*/  ISETP.GE.AND P0, PT, R28, c[0x0][0x3c8], PT ;  /* 0x0000f2001c007a0c */ /* 0x000fe40003f06270 */
[C---:B------:R-:W-:Y:S01]  /*13360*/  @!P1 LEA R4, P3, R5.reuse, R2, 0x2 ;  /* 0x0000000205049211 */ /* 0x040fe200078610ff */
[----:B------:R2:W-:Y:S03]  /*13370*/  @!P2 ST.E.64 [R8.64], R74 ;  /* 0x0000004a0800a985 */ /* 0x0005e6000c101b08 */
[----:B------:R-:W-:-:S05]  /*13380*/  @!P1 LEA.HI.X R5, R5, R3, R55, 0x2, P3 ;  /* 0x0000000305059211 */ /* 0x000fca00018f1437 */
[----:B------:R3:W-:Y:S02]  /*13390*/  @!P1 ST.E.64 [R4.64], R78 ;  /* 0x0000004e04009985 */ /* 0x0007e4000c101b08 */
[----:B------:R-:W-:-:S04]  /*133a0*/  @!P0 LEA R6, P3, R28, R2, 0x2 ;  /* 0x000000021c068211 */ /* 0x000fc800078610ff */
[----:B------:R-:W-:Y:S02]  /*133b0*/  @!P0 LEA.HI.X R7, R28, R3, R56, 0x2, P3 ;  /* 0x000000031c078211 */ /* 0x000fe400018f1438 */
[----:B------:R-:W-:-:S03]  /*133c0*/  ISETP.GE.AND P3, PT, R29, c[0x0][0x3c8], PT ;  /* 0x0000f2001d007a0c */ /* 0x000fc60003f66270 */
[----:B------:R4:W-:Y:S01]  /*133d0*/  @!P0 ST.E.64 [R6.64], R82 ;  /* 0x0000005206008985 */ /* 0x0009e2000c101b08 */
[----:B-1----:R-:W-:-:S04]  /*133e0*/  @!P6 LEA R10, P0, R31, R2, 0x2 ;  /* 0x000000021f0ae211 */ /* 0x002fc800078010ff */
[----:B------:R-:W-:-:S05]  /*133f0*/  @!P6 LEA.HI.X R11, R31, R3, R59, 0x2, P0 ;  /* 0x000000031f0be211 */ /* 0x000fca00000f143b */
[----:B--2---:R-:W-:-:S04]  /*13400*/  @!P3 LEA R8, P1, R29, R2, 0x2 ;  /* 0x000000021d08b211 */ /* 0x004fc800078210ff */
[----:B------:R-:W-:Y:S02]  /*13410*/  @!P3 LEA.HI.X R9, R29, R3, R57, 0x2, P1 ;  /* 0x000000031d09b211 */ /* 0x000fe400008f1439 */
[----:B------:R-:W-:Y:S02]  /*13420*/  ISETP.GE.AND P1, PT, R33, c[0x0][0x3c8], PT ;  /* 0x0000f20021007a0c */ /* 0x000fe40003f26270 */
[----:B---3--:R-:W-:-:S04]  /*13430*/  @!P4 LEA R4, P2, R30, R2, 0x2 ;  /* 0x000000021e04c211 */ /* 0x008fc800078410ff */
[----:B------:R-:W-:Y:S02]  /*13440*/  @!P4 LEA.HI.X R5, R30, R3, R58, 0x2, P2 ;  /* 0x000000031e05c211 */ /* 0x000fe400010f143a */
[----:B------:R-:W-:-:S03]  /*13450*/  ISETP.GE.AND P2, PT, R32, c[0x0][0x3c8], PT ;  /* 0x0000f20020007a0c */ /* 0x000fc60003f46270 */
[----:B------:R1:W-:Y:S01]  /*13460*/  @!P4 ST.E.64 [R4.64], R86 ;  /* 0x000000560400c985 */ /* 0x0003e2000c101b08 */
[----:B------:R-:W-:-:S03]  /*13470*/  ISETP.GE.AND P4, PT, R35, c[0x0][0x3c8], PT ;  /* 0x0000f20023007a0c */ /* 0x000fc60003f86270 */
[----:B------:R2:W-:Y:S01]  /*13480*/  @!P3 ST.E.64 [R8.64], R90 ;  /* 0x0000005a0800b985 */ /* 0x0005e2000c101b08 */
[----:B------:R-:W-:-:S03]  /*13490*/  ISETP.GE.AND P3, PT, R36, c[0x0][0x3c8], PT ;  /* 0x0000f20024007a0c */ /* 0x000fc60003f66270 */
[----:B------:R3:W-:Y:S02]  /*134a0*/  @!P6 ST.E.64 [R10.64], R94 ;  /* 0x0000005e0a00e985 */ /* 0x0007e4000c101b08 */
[----:B----4-:R-:W-:-:S04]  /*134b0*/  @!P2 LEA R6, P0, R32, R2, 0x2 ;  /* 0x000000022006a211 */ /* 0x010fc800078010ff */
[----:B------:R-:W-:-:S05]  /*134c0*/  @!P2 LEA.HI.X R7, R32, R3, R60, 0x2, P0 ;  /* 0x000000032007a211 */ /* 0x000fca00000f143c */
[----:B------:R4:W-:Y:S01]  /*134d0*/  @!P2 ST.E.64 [R6.64], R98 ;  /* 0x000000620600a985 */ /* 0x0009e2000c101b08 */
[----:B-----5:R-:W-:Y:S02]  /*134e0*/  ISETP.GE.AND P2, PT, R199, c[0x0][0x3c8], PT ;  /* 0x0000f200c7007a0c */ /* 0x020fe40003f46270 */
[----:B-1----:R-:W-:-:S04]  /*134f0*/  @!P1 LEA R4, P0, R33, R2, 0x2 ;  /* 0x0000000221049211 */ /* 0x002fc800078010ff */
[----:B------:R-:W-:Y:S02]  /*13500*/  @!P1 LEA.HI.X R5, R33, R3, R61, 0x2, P0 ;  /* 0x0000000321059211 */ /* 0x000fe400000f143d */
[----:B--2---:R-:W-:-:S03]  /*13510*/  @!P5 LEA R8, P0, R34, R2, 0x2 ;  /* 0x000000022208d211 */ /* 0x004fc600078010ff */
[----:B------:R1:W-:Y:S01]  /*13520*/  @!P1 ST.E.64 [R4.64], R102 ;  /* 0x0000006604009985 */ /* 0x0003e2000c101b08 */
[----:B------:R-:W-:Y:S02]  /*13530*/  @!P5 LEA.HI.X R9, R34, R3, R62, 0x2, P0 ;  /* 0x000000032209d211 */ /* 0x000fe400000f143e */
[----:B------:R-:W-:Y:S02]  /*13540*/  ISETP.GE.AND P1, PT, R197, c[0x0][0x3c8], PT ;  /* 0x0000f200c5007a0c */ /* 0x000fe40003f26270 */
[----:B------:R-:W-:Y:S01]  /*13550*/  ISETP.GE.AND P0, PT, R195, c[0x0][0x3c8], PT ;  /* 0x0000f200c3007a0c */ /* 0x000fe20003f06270 */
[----:B------:R2:W-:Y:S01]  /*13560*/  @!P5 ST.E.64 [R8.64], R106 ;  /* 0x0000006a0800d985 */ /* 0x0005e2000c101b08 */
[----:B---3--:R-:W-:-:S04]  /*13570*/  @!P3 LEA R10, P5, R36, R2, 0x2 ;  /* 0x00000002240ab211 */ /* 0x008fc800078a10ff */
[----:B------:R-:W-:-:S05]  /*13580*/  @!P3 LEA.HI.X R11, R36, R3, R64, 0x2, P5 ;  /* 0x00000003240bb211 */ /* 0x000fca00028f1440 */
[----:B----4-:R-:W-:-:S04]  /*13590*/  @!P1 LEA R6, P5, R197, R2, 0x2 ;  /* 0x00000002c5069211 */ /* 0x010fc800078a10ff */
[----:B------:R-:W-:Y:S02]  /*135a0*/  @!P1 LEA.HI.X R7, R197, R3, R198, 0x2, P5 ;  /* 0x00000003c5079211 */ /* 0x000fe400028f14c6 */
[----:B-1----:R-:W-:-:S04]  /*135b0*/  @!P4 LEA R4, P6, R35, R2, 0x2 ;  /* 0x000000022304c211 */ /* 0x002fc800078c10ff */
[----:B------:R-:W-:-:S05]  /*135c0*/  @!P4 LEA.HI.X R5, R35, R3, R63, 0x2, P6 ;  /* 0x000000032305c211 */ /* 0x000fca00030f143f */
[----:B------:R1:W-:Y:S01]  /*135d0*/  @!P4 ST.E.64 [R4.64], R110 ;  /* 0x0000006e0400c985 */ /* 0x0003e2000c101b08 */
[----:B--2---:R-:W-:-:S03]  /*135e0*/  @!P2 LEA R8, P4, R199, R2, 0x2 ;  /* 0x00000002c708a211 */ /* 0x004fc600078810ff */
[----:B------:R2:W-:Y:S01]  /*135f0*/  @!P3 ST.E.64 [R10.64], R114 ;  /* 0x000000720a00b985 */ /* 0x0005e2000c101b08 */
[----:B------:R-:W-:-:S05]  /*13600*/  @!P2 LEA.HI.X R9, R199, R3, R200, 0x2, P4 ;  /* 0x00000003c709a211 */ /* 0x000fca00020f14c8 */
[----:B------:R2:W-:Y:S04]  /*13610*/  @!P2 ST.E.64 [R8.64], R118 ;  /* 0x000000760800a985 */ /* 0x0005e8000c101b08 */
[----:B------:R2:W-:Y:S01]  /*13620*/  @!P1 ST.E.64 [R6.64], R122 ;  /* 0x0000007a06009985 */ /* 0x0005e2000c101b08 */
[----:B-1----:R-:W-:-:S04]  /*13630*/  @!P0 LEA R4, P4, R195, R2, 0x2 ;  /* 0x00000002c3048211 */ /* 0x002fc800078810ff */
        /* <DEDUP_REMOVED lines=8> */
.L_x_2148:
[----:B------:R-:W3:Y:S02]  /*136c0*/  S2R R4, SR_TID.X ;  /* 0x0000000000047919 */ /* 0x000ee40000002100 */
[----:B---3--:R-:W-:-:S13]  /*136d0*/  ISETP.GT.AND P0, PT, R4, 0x7f, PT ;  /* 0x0000007f0400780c */ /* 0x008fda0003f04270 */
[----:B------:R-:W-:Y:S05]  /*136e0*/  @P0 BRA `(.L_x_2152) ;  /* 0x0000029000000947 */ /* 0x000fea0003800000 */
[----:B------:R-:W3:Y:S01]  /*136f0*/  LDL.LU R3, [R1+0x58] ;  /* 0x0000580001037983 */ /* 0x000ee20000300800 */
[----:B----4-:R-:W-:-:S05]  /*13700*/  MOV R2, c[0x0][0x4e8] ;  /* 0x00013a0000027a02 */ /* 0x010fca0000000f00 */
[----:B------:R-:W-:Y:S01]  /*13710*/  IMAD R0, R2, c[0x0][0x388], RZ ;  /* 0x0000e20002007a24 */ /* 0x000fe200078e02ff */
[----:B---3--:R-:W-:-:S04]  /*13720*/  IADD3 R4, R3, R4, RZ ;  /* 0x0000000403047210 */ /* 0x008fc80007ffe0ff */
[----:B------:R-:W-:-:S13]  /*13730*/  ISETP.GE.AND P0, PT, R4, R0, PT ;  /* 0x000000000400720c */ /* 0x000fda0003f06270 */
[----:B------:R-:W-:Y:S05]  /*13740*/  @P0 BRA `(.L_x_2152) ;  /* 0x0000023000000947 */ /* 0x000fea0003800000 */
[----:B------:R-:W3:Y:S04]  /*13750*/  LDL.LU R3, [R1+0x40] ;  /* 0x0000400001037983 */ /* 0x000ee80000300800 */
[----:B------:R-:W4:Y:S04]  /*13760*/  LDL.LU R9, [R1+0x50] ;  /* 0x0000500001097983 */ /* 0x000f280000300800 */
[----:B------:R-:W5:Y:S01]  /*13770*/  LDL.LU R8, [R1+0x54] ;  /* 0x0000540001087983 */ /* 0x000f620000300800 */
[----:B------:R-:W-:-:S13]  /*13780*/  ISETP.NE.AND P0, PT, R2, 0x1, PT ;  /* 0x000000010200780c */ /* 0x000fda0003f05270 */
[----:B--2---:R-:W-:Y:S01]  /*13790*/  @P0 IMAD.HI.U32 R7, R4, c[0x0][0x4ec], RZ ;  /* 0x00013b0004070a27 */ /* 0x004fe200078e00ff */
[----:B---3--:R-:W-:Y:S02]  /*137a0*/  SHF.R.S32.HI R0, RZ, 0x1f, R3 ;  /* 0x0000001fff007819 */ /* 0x008fe40000011403 */
[----:B----4-:R-:W-:-:S03]  /*137b0*/  SHF.R.S32.HI R6, RZ, 0x1f, R9 ;  /* 0x0000001fff067819 */ /* 0x010fc60000011409 */
[----:B------:R-:W-:-:S04]  /*137c0*/  IMAD R0, R0, c[0x0][0x4d0], RZ ;  /* 0x0001340000007a24 */ /* 0x000fc800078e02ff */
[C---:B------:R-:W-:Y:S01]  /*137d0*/  IMAD R5, R3.reuse, c[0x0][0x4d4], R0 ;  /* 0x0001350003057a24 */ /* 0x040fe200078e0200 */
[----:B------:R-:W-:Y:S01]  /*137e0*/  MOV R0, R4 ;  /* 0x0000000400007202 */ /* 0x000fe20000000f00 */
[----:B------:R-:W-:Y:S01]  /*137f0*/  IMAD.WIDE.U32 R2, R3, c[0x0][0x4d0], RZ ;  /* 0x0001340003027a25 */ /* 0x000fe200078e00ff */
[----:B------:R-:W-:-:S03]  /*13800*/  @P0 SHF.R.U32.HI R0, RZ, c[0x0][0x4f0], R7 ;  /* 0x00013c00ff000a19 */ /* 0x000fc60000011607 */
[----:B------:R-:W-:Y:S01]  /*13810*/  IMAD R6, R6, c[0x0][0x4d8], RZ ;  /* 0x0001360006067a24 */ /* 0x000fe200078e02ff */
[----:B------:R-:W-:Y:S02]  /*13820*/  IADD3 R3, R3, R5, RZ ;  /* 0x0000000503037210 */ /* 0x000fe40007ffe0ff */
[----:B-----5:R-:W-:Y:S01]  /*13830*/  SHF.R.S32.HI R5, RZ, 0x1f, R8 ;  /* 0x0000001fff057819 */ /* 0x020fe20000011408 */
        /* <DEDUP_REMOVED lines=20> */
.L_x_2152:
[----:B------:R-:W-:Y:S05]  /*13980*/  BSYNC B1 ;  /* 0x0000000000017941 */ /* 0x000fea0003800000 */
.L_x_2147:
[----:B------:R-:W-:-:S13]  /*13990*/  ISETP.NE.AND P0, PT, RZ, UR6, PT ;  /* 0x00000006ff007c0c */ /* 0x000fda000bf05270 */
[----:B------:R-:W-:Y:S01]  /*139a0*/  @P0 WARPSYNC 0xffffffff ;  /* 0xffffffff00000948 */ /* 0x000fe20003800000 */
[----:B------:R-:W-:Y:S06]  /*139b0*/  @P0 BAR.SYNC.DEFER_BLOCKING 0x5, 0x100 ;  /* 0x0144000000000b1d */ /* 0x000fec0000010000 */
[----:B--2---:R-:W2:Y:S04]  /*139c0*/  @P0 LDS R0, [0x28100] ;  /* 0x02810000ff000984 */ /* 0x004ea80000000800 */
[----:B--2---:R2:W-:Y:S04]  /*139d0*/  @P0 STL [R1+0x5c], R0 ;  /* 0x00005c0001000387 */ /* 0x0045e80000100800 */
[----:B------:R-:W-:Y:S06]  /*139e0*/  @P0 BAR.ARV 0x4, 0x100 ;  /* 0x0104000000000b1d */ /* 0x000fec0000002000 */
[----:B------:R-:W-:Y:S05]  /*139f0*/  @P0 BRA `(.L_x_2153) ;  /* 0x0000009000000947 */ /* 0x000fea0003800000 */
[----:B------:R-:W-:Y:S05]  /*13a00*/  BRA.DIV ~URZ, `(.L_x_2154) ;  /* 0x000005a27f007947 */ /* 0x000fea000b800000 */
[----:B--2---:R2:W1:Y:S02]  /*13a10*/  SHFL.IDX PT, R0, R172, RZ, 0x1f ;  /* 0x00001fffac007589 */ /* 0x00446400000e0000 */
.L_x_2165:
[----:B-1-34-:R-:W1:Y:S01]  /*13a20*/  S2R R2, SR_TID.X ;  /* 0x0000000000027919 */ /* 0x01ae620000002100 */
[----:B------:R-:W-:Y:S03]  /*13a30*/  WARPSYNC 0xffffffff ;  /* 0xffffffff00007948 */ /* 0x000fe60003800000 */
[----:B------:R-:W-:Y:S06]  /*13a40*/  BAR.SYNC.DEFER_BLOCKING 0x4, 0x100 ;  /* 0x0104000000007b1d */ /* 0x000fec0000010000 */
[----:B------:R3:W-:Y:S01]  /*13a50*/  STL [R1+0x5c], R0 ;  /* 0x00005c0001007387 */ /* 0x0007e20000100800 */
[----:B-1----:R-:W-:-:S13]  /*13a60*/  LOP3.LUT P0, RZ, R2, 0xff, RZ, 0xc0, !PT ;  /* 0x000000ff02ff7812 */ /* 0x002fda000780c0ff */
[----:B------:R3:W-:Y:S04]  /*13a70*/  @!P0 STS [0x28100], R172 ;  /* 0x028100acff008388 */ /* 0x0007e80000000800 */
[----:B------:R-:W-:Y:S06]  /*13a80*/  BAR.ARV 0x5, 0x100 ;  /* 0x0144000000007b1d */ /* 0x000fec0000002000 */
.L_x_2153:
[----:B--23--:R-:W2:Y:S02]  /*13a90*/  LDL R0, [R1+0x5c] ;  /* 0x00005c0001007983 */ /* 0x00cea40000100800 */
[----:B--2---:R-:W-:-:S13]  /*13aa0*/  ISETP.GE.AND P0, PT, R0, c[0x0][0x538], PT ;  /* 0x00014e0000007a0c */ /* 0x004fda0003f06270 */
[----:B-1--45:R-:W-:Y:S01]  /*13ab0*/  @P0 CALL.REL.NOINC `(.L_x_2155) ;  /* 0x0000001000000944 */ /* 0x032fe20003c00000 */
[----:B------:R-:W-:Y:S05]  /*13ac0*/  BRA `(.L_x_2156) ;  /* 0xfffeced000007947 */ /* 0x000fea000383ffff */
.L_x_2155:
[----:B------:R-:W-:Y:S05]  /*13ad0*/  EXIT ;  /* 0x000000000000794d */ /* 0x000fea0003800000 */
.L_x_2125:
[----:B------:R-:W-:Y:S01]  /*13ae0*/  IMAD.MOV.U32 R12, RZ, RZ, R10 ;  /* 0x000000ffff0c7224 */ /* 0x000fe200078e000a */
[----:B------:R-:W-:Y:S01]  /*13af0*/  MOV R9, RZ ;  /* 0x000000ff00097202 */ /* 0x000fe20000000f00 */
[----:B-1----:R-:W-:Y:S01]  /*13b00*/  IMAD.MOV.U32 R3, RZ, RZ, 0x181f ;  /* 0x0000181fff037424 */ /* 0x002fe200078e00ff */
[----:B------:R-:W-:Y:S02]  /*13b10*/  MOV R2, 0x13b30 ;  /* 0x00013b3000027802 */ /* 0x000fe40000000f00 */
[----:B------:R-:W-:Y:S05]  /*13b20*/  CALL.REL.NOINC `($__internal_43_$__cuda_sm70_shflsync_idx_p) ;  /* 0x0000054000007944 */ /* 0x000fea0003c00000 */
[----:B------:R-:W-:Y:S01]  /*13b30*/  MOV R6, R9 ;  /* 0x0000000900067202 */ /* 0x000fe20000000f00 */
[----:B------:R-:W-:Y:S05]  /*13b40*/  BRA `(.L_x_2157) ;  /* 0xfffee02000007947 */ /* 0x000fea000383ffff */
.L_x_2126:
[----:B------:R-:W-:Y:S01]  /*13b50*/  IMAD.MOV.U32 R12, RZ, RZ, R11 ;  /* 0x000000ffff0c7224 */ /* 0x000fe200078e000b */
[----:B------:R-:W-:Y:S01]  /*13b60*/  MOV R9, RZ ;  /* 0x000000ff00097202 */ /* 0x000fe20000000f00 */
[----:B-1----:R-:W-:Y:S01]  /*13b70*/  IMAD.MOV.U32 R3, RZ, RZ, 0x181f ;  /* 0x0000181fff037424 */ /* 0x002fe200078e00ff */
[----:B------:R-:W-:Y:S02]  /*13b80*/  MOV R2, 0x13ba0 ;  /* 0x00013ba000027802 */ /* 0x000fe40000000f00 */
[----:B--23--:R-:W-:Y:S05]  /*13b90*/  CALL.REL.NOINC `($__internal_43_$__cuda_sm70_shflsync_idx_p) ;  /* 0x000004d000007944 */ /* 0x00cfea0003c00000 */
[----:B------:R-:W-:Y:S01]  /*13ba0*/  MOV R2, R9 ;  /* 0x0000000900027202 */ /* 0x000fe20000000f00 */
[----:B------:R-:W-:Y:S05]  /*13bb0*/  BRA `(.L_x_2158) ;  /* 0xfffedfd000007947 */ /* 0x000fea000383ffff */
.L_x_2129:
[----:B--2---:R-:W-:Y:S01]  /*13bc0*/  IMAD.MOV.U32 R12, RZ, RZ, R10 ;  /* 0x000000ffff0c7224 */ /* 0x004fe200078e000a */
[----:B------:R-:W-:Y:S01]  /*13bd0*/  MOV R9, 0x1 ;  /* 0x0000000100097802 */ /* 0x000fe20000000f00 */
[----:B------:R-:W-:Y:S01]  /*13be0*/  IMAD.MOV.U32 R3, RZ, RZ, 0x181f ;  /* 0x0000181fff037424 */ /* 0x000fe200078e00ff */
[----:B----4-:R-:W-:-:S02]  /*13bf0*/  MOV R2, 0x13c10 ;  /* 0x00013c1000027802 */ /* 0x010fc40000000f00 */
[----:B-1-3--:R-:W-:Y:S05]  /*13c00*/  CALL.REL.NOINC `($__internal_43_$__cuda_sm70_shflsync_idx_p) ;  /* 0x0000046000007944 */ /* 0x00afea0003c00000 */
[----:B------:R-:W-:Y:S01]  /*13c10*/  IMAD.MOV.U32 R6, RZ, RZ, R9 ;  /* 0x000000ffff067224 */ /* 0x000fe200078e0009 */
[----:B------:R-:W-:Y:S01]  /*13c20*/  MOV R9, 0x1 ;  /* 0x0000000100097802 */ /* 0x000fe20000000f00 */
[----:B------:R-:W-:Y:S01]  /*13c30*/  IMAD.MOV.U32 R12, RZ, RZ, R11 ;  /* 0x000000ffff0c7224 */ /* 0x000fe200078e000b */
[----:B------:R-:W-:-:S02]  /*13c40*/  MOV R3, 0x181f ;  /* 0x0000181f00037802 */ /* 0x000fc40000000f00 */
[----:B------:R-:W-:Y:S02]  /*13c50*/  MOV R2, 0x13c70 ;  /* 0x00013c7000027802 */ /* 0x000fe40000000f00 */
[----:B------:R-:W-:Y:S05]  /*13c60*/  CALL.REL.NOINC `($__internal_43_$__cuda_sm70_shflsync_idx_p) ;  /* 0x0000040000007944 */ /* 0x000fea0003c00000 */
[----:B------:R-:W-:Y:S01]  /*13c70*/  MOV R2, R9 ;  /* 0x0000000900027202 */ /* 0x000fe20000000f00 */
[----:B------:R-:W-:Y:S05]  /*13c80*/  BRA `(.L_x_2159) ;  /* 0xfffee0d000007947 */ /* 0x000fea000383ffff */
.L_x_2132:
[----:B-1----:R-:W-:Y:S01]  /*13c90*/  IMAD.MOV.U32 R12, RZ, RZ, R10 ;  /* 0x000000ffff0c7224 */ /* 0x002fe200078e000a */
[----:B------:R-:W-:Y:S01]  /*13ca0*/  MOV R9, 0x2 ;  /* 0x0000000200097802 */ /* 0x000fe20000000f00 */
[----:B------:R-:W-:Y:S01]  /*13cb0*/  IMAD.MOV.U32 R3, RZ, RZ, 0x181f ;  /* 0x0000181fff037424 */ /* 0x000fe200078e00ff */
[----:B--2---:R-:W-:Y:S02]  /*13cc0*/  MOV R2, 0x13ce0 ;  /* 0x00013ce000027802 */ /* 0x004fe40000000f00 */
[----:B---3--:R-:W-:Y:S05]  /*13cd0*/  CALL.REL.NOINC `($__internal_43_$__cuda_sm70_shflsync_idx_p) ;  /* 0x0000039000007944 */ /* 0x008fea0003c00000 */
[----:B------:R-:W-:Y:S01]  /*13ce0*/  MOV R6, R9 ;  /* 0x0000000900067202 */ /* 0x000fe20000000f00 */
[----:B------:R-:W-:Y:S05]  /*13cf0*/  BRA `(.L_x_2160) ;  /* 0xfffee21000007947 */ /* 0x000fea000383ffff */
.L_x_2133:
[----:B------:R-:W-:Y:S01]  /*13d00*/  IMAD.MOV.U32 R12, RZ, RZ, R11 ;  /* 0x000000ffff0c7224 */ /* 0x000fe200078e000b */
[----:B------:R-:W-:Y:S01]  /*13d10*/  MOV R9, 0x2 ;  /* 0x0000000200097802 */ /* 0x000fe20000000f00 */
[----:B------:R-:W-:Y:S01]  /*13d20*/  IMAD.MOV.U32 R3, RZ, RZ, 0x181f ;  /* 0x0000181fff037424 */ /* 0x000fe200078e00ff */
[----:B--2---:R-:W-:Y:S02]  /*13d30*/  MOV R2, 0x13d50 ;  /* 0x00013d5000027802 */ /* 0x004fe40000000f00 */
[----:B-1-34-:R-:W-:Y:S05]  /*13d40*/  CALL.REL.NOINC `($__internal_43_$__cuda_sm70_shflsync_idx_p) ;  /* 0x0000032000007944 */ /* 0x01afea0003c00000 */
[----:B------:R-:W-:Y:S01]  /*13d50*/  MOV R2, R9 ;  /* 0x0000000900027202 */ /* 0x000fe20000000f00 */
[----:B------:R-:W-:Y:S05]  /*13d60*/  BRA `(.L_x_2161) ;  /* 0xfffee1c000007947 */ /* 0x000fea000383ffff */
.L_x_2136:
[----:B-1----:R-:W-:Y:S01]  /*13d70*/  IMAD.MOV.U32 R12, RZ, RZ, R10 ;  /* 0x000000ffff0c7224 */ /* 0x002fe200078e000a */
[----:B------:R-:W-:Y:S01]  /*13d80*/  MOV R9, 0x3 ;  /* 0x0000000300097802 */ /* 0x000fe20000000f00 */
[----:B------:R-:W-:Y:S01]  /*13d90*/  IMAD.MOV.U32 R3, RZ, RZ, 0x181f ;  /* 0x0000181fff037424 */ /* 0x000fe200078e00ff */
[----:B------:R-:W-:-:S02]  /*13da0*/  MOV R2, 0x13dc0 ;  /* 0x00013dc000027802 */ /* 0x000fc40000000f00 */
[----:B--234-:R-:W-:Y:S05]  /*13db0*/  CALL.REL.NOINC `($__internal_43_$__cuda_sm70_shflsync_idx_p) ;  /* 0x000002b000007944 */ /* 0x01cfea0003c00000 */
        /* <DEDUP_REMOVED lines=8> */
.L_x_2143:
[----:B------:R1:W5:Y:S01]  /*13e40*/  LDL R2, [R1+0x4] ;  /* 0x0000040001027983 */ /* 0x0003620000100800 */
[----:B------:R-:W-:Y:S02]  /*13e50*/  MOV R5, 0x2 ;  /* 0x0000000200057802 */ /* 0x000fe40000000f00 */
[----:B------:R-:W-:Y:S02]  /*13e60*/  MOV R3, 0x13e80 ;  /* 0x00013e8000037802 */ /* 0x000fe40000000f00 */
[----:B-1---5:R-:W-:Y:S05]  /*13e70*/  CALL.REL.NOINC `($__internal_42_$__cuda_sm70_shflsync_bfly_p) ;  /* 0x000001a000007944 */ /* 0x022fea0003c00000 */
[----:B------:R-:W-:Y:S01]  /*13e80*/  MOV R0, R5 ;  /* 0x0000000500007202 */ /* 0x000fe20000000f00 */
[----:B------:R-:W-:Y:S05]  /*13e90*/  BRA `(.L_x_2163) ;  /* 0xffffd1a000007947 */ /* 0x000fea000383ffff */
.L_x_2144:
[----:B------:R-:W-:Y:S01]  /*13ea0*/  IMAD.MOV.U32 R2, RZ, RZ, R0 ;  /* 0x000000ffff027224 */ /* 0x000fe200078e0000 */
[----:B------:R-:W-:Y:S02]  /*13eb0*/  MOV R5, 0x1 ;  /* 0x0000000100057802 */ /* 0x000fe40000000f00 */
[----:B------:R-:W-:Y:S02]  /*13ec0*/  MOV R3, 0x13ee0 ;  /* 0x00013ee000037802 */ /* 0x000fe40000000f00 */
[----:B-----5:R-:W-:Y:S05]  /*13ed0*/  CALL.REL.NOINC `($__internal_42_$__cuda_sm70_shflsync_bfly_p) ;  /* 0x0000014000007944 */ /* 0x020fea0003c00000 */
[----:B------:R1:W5:Y:S01]  /*13ee0*/  LDL R2, [R1+0x8] ;  /* 0x0000080001027983 */ /* 0x0003620000100800 */
[----:B------:R-:W-:Y:S01]  /*13ef0*/  FADD.FTZ R0, R0, R5 ;  /* 0x0000000500007221 */ /* 0x000fe20000010000 */
[----:B------:R-:W-:-:S02]  /*13f00*/  MOV R5, 0x2 ;  /* 0x0000000200057802 */ /* 0x000fc40000000f00 */
[----:B------:R-:W-:Y:S02]  /*13f10*/  MOV R3, 0x13f30 ;  /* 0x00013f3000037802 */ /* 0x000fe40000000f00 */
[----:B-1---5:R-:W-:Y:S05]  /*13f20*/  CALL.REL.NOINC `($__internal_42_$__cuda_sm70_shflsync_bfly_p) ;  /* 0x000000f000007944 */ /* 0x022fea0003c00000 */
[----:B------:R-:W2:Y:S01]  /*13f30*/  LDL.LU R2, [R1+0x8] ;  /* 0x0000080001027983 */ /* 0x000ea20000300800 */
[----:B------:R-:W-:Y:S01]  /*13f40*/  MOV R3, 0x13f90 ;  /* 0x00013f9000037802 */ /* 0x000fe20000000f00 */
[----:B--2---:R-:W-:Y:S01]  /*13f50*/  FADD.FTZ R4, R2, R5 ;  /* 0x0000000502047221 */ /* 0x004fe20000010000 */
[----:B------:R-:W-:-:S04]  /*13f60*/  MOV R5, 0x1 ;  /* 0x0000000100057802 */ /* 0x000fc80000000f00 */
[----:B------:R-:W-:Y:S02]  /*13f70*/  MOV R2, R4 ;  /* 0x0000000400027202 */ /* 0x000fe40000000f00 */
[----:B------:R-:W-:Y:S05]  /*13f80*/  CALL.REL.NOINC `($__internal_42_$__cuda_sm70_shflsync_bfly_p) ;  /* 0x0000009000007944 */ /* 0x000fea0003c00000 */
[----:B------:R-:W-:Y:S01]  /*13f90*/  MOV R3, R5 ;  /* 0x0000000500037202 */ /* 0x000fe20000000f00 */
[----:B------:R-:W-:Y:S05]  /*13fa0*/  BRA `(.L_x_2164) ;  /* 0xffffd12000007947 */ /* 0x000fea000383ffff */
.L_x_2154:
[----:B-1----:R-:W-:Y:S01]  /*13fb0*/  IMAD.MOV.U32 R12, RZ, RZ, R172 ;  /* 0x000000ffff0c7224 */ /* 0x002fe200078e00ac */
[----:B------:R-:W-:Y:S01]  /*13fc0*/  MOV R9, RZ ;  /* 0x000000ff00097202 */ /* 0x000fe20000000f00 */
[----:B------:R-:W-:Y:S01]  /*13fd0*/  IMAD.MOV.U32 R3, RZ, RZ, 0x1f ;  /* 0x0000001fff037424 */ /* 0x000fe200078e00ff */
[----:B---34-:R-:W-:Y:S02]  /*13fe0*/  MOV R2, 0x14000 ;  /* 0x0001400000027802 */ /* 0x018fe40000000f00 */
[----:B--2--5:R-:W-:Y:S05]  /*13ff0*/  CALL.REL.NOINC `($__internal_43_$__cuda_sm70_shflsync_idx_p) ;  /* 0x0000007000007944 */ /* 0x024fea0003c00000 */
[----:B------:R-:W-:Y:S01]  /*14000*/  MOV R0, R9 ;  /* 0x0000000900007202 */ /* 0x000fe20000000f00 */
[----:B------:R-:W-:Y:S05]  /*14010*/  BRA `(.L_x_2165) ;  /* 0xfffffa0000007947 */ /* 0x000fea000383ffff */
        .weak           $__internal_42_$__cuda_sm70_shflsync_bfly_p
        .type           $__internal_42_$__cuda_sm70_shflsync_bfly_p,@function
        .size           $__internal_42_$__cuda_sm70_shflsync_bfly_p,($__internal_43_$__cuda_sm70_shflsync_idx_p - $__internal_42_$__cuda_sm70_shflsync_bfly_p)
$__internal_42_$__cuda_sm70_shflsync_bfly_p:
[----:B------:R-:W-:Y:S04]  /*14020*/  WARPSYNC R6 ;  /* 0x0000000600007348 */ /* 0x000fe80003800000 */
[----:B------:R1:W2:Y:S02]  /*14030*/  SHFL.BFLY PT, R5, R2, R5, R7 ;  /* 0x0c00000502057389 */ /* 0x0002a400000e0007 */
[----:B-1----:R-:W-:-:S02]  /*14040*/  MOV R2, R3 ;  /* 0x0000000300027202 */ /* 0x002fc40000000f00 */
[----:B------:R-:W-:-:S04]  /*14050*/  MOV R3, 0x0 ;  /* 0x0000000000037802 */ /* 0x000fc80000000f00 */
[----:B--2---:R-:W-:Y:S05]  /*14060*/  RET.REL.NODEC R2 `(_ZN7cutlass13device_kernelIN5flash19enable_sm80_to_sm89INS1_16FlashAttnFwdSm80INS1_25CollectiveMainloopFwdSm80ILi8ELi1ELb0EN4cute5tupleIJNS5_1CILi128EEENS7_ILi96EEENS7_ILi256EEEEEELi256ENS_6half_tEfNS_4arch4Sm80ELb1ELb0ELb0ELb0ELb0ELb0ELb1ELb1EEENS1_21CollectiveEpilogueFwdINS6_IJS8_SA_S9_EEENS6_IJNS7_ILi1EEESI_SI_EEESC_SE_Li256ELb0ELb1ELb1ELb0EEENS1_30DynamicPersistentTileSchedulerILi256ELi256ELb1ELb1ELb0EEEEEEEEEvNT_6ParamsE) ;  /* 0xfffebf9002007950 */ /* 0x004fea0003c3ffff */
        .weak           $__internal_43_$__cuda_sm70_shflsync_idx_p
        .type           $__internal_43_$__cuda_sm70_shflsync_idx_p,@function
        .size           $__internal_43_$__cuda_sm70_shflsync_idx_p,(.L_x_2614 - $__internal_43_$__cuda_sm70_shflsync_idx_p)
$__internal_43_$__cuda_sm70_shflsync_idx_p:
[----:B------:R-:W-:-:S04]  /*14070*/  MOV R13, 0xffffffff ;  /* 0xffffffff000d7802 */ /* 0x000fc80000000f00 */
[----:B------:R-:W-:Y:S04]  /*14080*/  WARPSYNC R13 ;  /* 0x0000000d00007348 */ /* 0x000fe80003800000 */
[----:B------:R1:W2:Y:S02]  /*14090*/  SHFL.IDX PT, R9, R12, R9, R3 ;  /* 0x000000090c097389 */ /* 0x0002a400000e0003 */
[----:B-1----:R-:W-:-:S04]  /*140a0*/  MOV R3, 0x0 ;  /* 0x0000000000037802 */ /* 0x002fc80000000f00 */
[----:B--2---:R-:W-:Y:S05]  /*140b0*/  RET.REL.NODEC R2 `(_ZN7cutlass13device_kernelIN5flash19enable_sm80_to_sm89INS1_16FlashAttnFwdSm80INS1_25CollectiveMainloopFwdSm80ILi8ELi1ELb0EN4cute5tupleIJNS5_1CILi128EEENS7_ILi96EEENS7_ILi256EEEEEELi256ENS_6half_tEfNS_4arch4Sm80ELb1ELb0ELb0ELb0ELb0ELb0ELb1ELb1EEENS1_21CollectiveEpilogueFwdINS6_IJS8_SA_S9_EEENS6_IJNS7_ILi1EEESI_SI_EEESC_SE_Li256ELb0ELb1ELb1ELb0EEENS1_30DynamicPersistentTileSchedulerILi256ELi256ELb1ELb1ELb0EEEEEEEEEvNT_6ParamsE) ;  /* 0xfffebf4002007950 */ /* 0x004fea0003c3ffff */
.L_x_2166:
        /* <DEDUP_REMOVED lines=12> */
.L_x_2614:


//--------------------- .text._ZN7cutlass13device_kernelIN5flash19enable_sm80_to_sm89INS1_16FlashAttnFwdSm80INS1_25CollectiveMainloopFwdSm80ILi8ELi1ELb0EN4cute5tupleIJNS5_1CILi128EEENS7_ILi64EEENS7_ILi256EEEEEELi256ENS_6half_tEfNS_4arch4Sm80ELb1ELb0ELb0ELb1ELb0ELb0ELb1ELb1EEENS1_21CollectiveEpilogueFwdINS6_IJS8_SA_S9_EEENS6_IJNS7_ILi1EEESI_SI_EEESC_SE_Li256ELb1ELb1ELb1ELb0EEENS1_36VarlenDynamicPersistentTileSchedulerILi128ELi64ELi256ELi256ELb1ELb1ELb0ELb1ELb1ELb1EEEEEEEEEvNT_6ParamsE --------------------------
	.section	.text._ZN7cutlass13device_kernelIN5flash19enable_sm80_to_sm89INS1_16FlashAttnFwdSm80INS1_25CollectiveMainloopFwdSm80ILi8ELi1ELb0EN4cute5tupleIJNS5_1CILi128EEENS7_ILi64EEENS7_ILi256EEEEEELi256ENS_6half_tEfNS_4arch4Sm80ELb1ELb0ELb0ELb1ELb0ELb0ELb1ELb1EEENS1_21CollectiveEpilogueFwdINS6_IJS8_SA_S9_EEENS6_IJNS7_ILi1EEESI_SI_EEESC_SE_Li256ELb1ELb1ELb1ELb0EEENS1_36VarlenDynamicPersistentTileSchedulerILi128ELi64ELi256ELi256ELb1ELb1ELb0ELb1ELb1ELb1EEEEEEEEEvNT_6ParamsE,"ax",@progbits
	.sectioninfo	@"SHI_REGISTERS=255"
	.align	128
.text._ZN7cutlass13device_kernelIN5flash19enable_sm80_to_sm89INS1_16FlashAttnFwdSm80INS1_25CollectiveMainloopFwdSm80ILi8ELi1ELb0EN4cute5tupleIJNS5_1CILi128EEENS7_ILi64EEENS7_ILi256EEEEEELi256ENS_6half_tEfNS_4arch4Sm80ELb1ELb0ELb0ELb1ELb0ELb0ELb1ELb1EEENS1_21CollectiveEpilogueFwdINS6_IJS8_SA_S9_EEENS6_IJNS7_ILi1EEESI_SI_EEESC_SE_Li256ELb1ELb1ELb1ELb0EEENS1_36VarlenDynamicPersistentTileSchedulerILi128ELi64ELi256ELi256ELb1ELb1ELb0ELb1ELb1ELb1EEEEEEEEEvNT_6ParamsE:
        .type           _ZN7cutlass13device_kernelIN5flash19enable_sm80_to_sm89INS1_16FlashAttnFwdSm80INS1_25CollectiveMainloopFwdSm80ILi8ELi1ELb0EN4cute5tupleIJNS5_1CILi128EEENS7_ILi64EEENS7_ILi256EEEEEELi256ENS_6half_tEfNS_4arch4Sm80ELb1ELb0ELb0ELb1ELb0ELb0ELb1ELb1EEENS1_21CollectiveEpilogueFwdINS6_IJS8_SA_S9_EEENS6_IJNS7_ILi1EEESI_SI_EEESC_SE_Li256ELb1ELb1ELb1ELb0EEENS1_36VarlenDynamicPersistentTileSchedulerILi128ELi64ELi256ELi256ELb1ELb1ELb0ELb1ELb1ELb1EEEEEEEEEvNT_6ParamsE,@function
        .size           _ZN7cutlass13device_kernelIN5flash19enable_sm80_to_sm89INS1_16FlashAttnFwdSm80INS1_25CollectiveMainloopFwdSm80ILi8ELi1ELb0EN4cute5tupleIJNS5_1CILi128EEENS7_ILi64EEENS7_ILi256EEEEEELi256ENS_6half_tEfNS_4arch4Sm80ELb1ELb0ELb0ELb1ELb0ELb0ELb1ELb1EEENS1_21CollectiveEpilogueFwdINS6_IJS8_SA_S9_EEENS6_IJNS7_ILi1EEESI_SI_EEESC_SE_Li256ELb1ELb1ELb1ELb0EEENS1_36VarlenDynamicPersistentTileSchedulerILi128ELi64ELi256ELi256ELb1ELb1ELb0ELb1ELb1ELb1EEEEEEEEEvNT_6ParamsE,(.L_x_2617 - _ZN7cutlass13device_kernelIN5flash19enable_sm80_to_sm89INS1_16FlashAttnFwdSm80INS1_25CollectiveMainloopFwdSm80ILi8ELi1ELb0EN4cute5tupleIJNS5_1CILi128EEENS7_ILi64EEENS7_ILi256EEEEEELi256ENS_6half_tEfNS_4arch4Sm80ELb1ELb0ELb0ELb1ELb0ELb0ELb1ELb1EEENS1_21CollectiveEpilogueFwdINS6_IJS8_SA_S9_EEENS6_IJNS7_ILi1EEESI_SI_EEESC_SE_Li256ELb1ELb1ELb1ELb0EEENS1_36VarlenDynamicPersistentTileSchedulerILi128ELi64ELi256ELi256ELb1ELb1ELb0ELb1ELb1ELb1EEEEEEEEEvNT_6ParamsE)
        .other          _ZN7cutlass13device_kernelIN5flash19enable_sm80_to_sm89INS1_16FlashAttnFwdSm80INS1_25CollectiveMainloopFwdSm80ILi8ELi1ELb0EN4cute5tupleIJNS5_1CILi128EEENS7_ILi64EEENS7_ILi256EEEEEELi256ENS_6half_tEfNS_4arch4Sm80ELb1ELb0ELb0ELb1ELb0ELb0ELb1ELb1EEENS1_21CollectiveEpilogueFwdINS6_IJS8_SA_S9_EEENS6_IJNS7_ILi1EEESI_SI_EEESC_SE_Li256ELb1ELb1ELb1ELb0EEENS1_36VarlenDynamicPersistentTileSchedulerILi128ELi64ELi256ELi256ELb1ELb1ELb0ELb1ELb1ELb1EEEEEEEEEvNT_6ParamsE,@"STO_CUDA_ENTRY STV_DEFAULT"
_ZN7cutlass13device_kernelIN5flash19enable_sm80_to_sm89INS1_16FlashAttnFwdSm80INS1_25CollectiveMainloopFwdSm80ILi8ELi1ELb0EN4cute5tupleIJNS5_1CILi128EEENS7_ILi64EEENS7_ILi256EEEEEELi256ENS_6half_tEfNS_4arch4Sm80ELb1ELb0ELb0ELb1ELb0ELb0ELb1ELb1EEENS1_21CollectiveEpilogueFwdINS6_IJS8_SA_S9_EEENS6_IJNS7_ILi1EEESI_SI_EEESC_SE_Li256ELb1ELb1ELb1ELb0EEENS1_36VarlenDynamicPersistentTileSchedulerILi128ELi64ELi256ELi256ELb1ELb1ELb0ELb1ELb1ELb1EEEEEEEEEvNT_6ParamsE:
[----:B------:R-:W-:-:S03]  /*0000*/  MOV R1, c[0x0][0x28] ;  /* 0x00000a0000017a02 */ /* 0x000fc60000000f00 */
[----:B------:R-:W1:Y:S01]  /*0010*/  S2R R246, SR_TID.X ;  /* 0x0000000000f67919 */ /* 0x000e620000002100 */
[----:B------:R-:W-:Y:S01]  /*0020*/  IADD3 R1, R1, -0x88, RZ ;  /* 0xffffff7801017810 */ /* 0x000fe20007ffe0ff */
[----:B------:R-:W-:Y:S01]  /*0030*/  ULDC.64 UR6, c[0x0][0x118] ;  /* 0x0000460000067ab9 */ /* 0x000fe20000000a00 */
[----:B------:R-:W-:Y:S01]  /*0040*/  IMAD.MOV.U32 R245, RZ, RZ, RZ ;  /* 0x000000fffff57224 */ /* 0x000fe200078e00ff */
[----:B------:R-:W-:Y:S01]  /*0050*/  MOV R240, 0xffffffff ;  /* 0xffffffff00f07802 */ /* 0x000fe20000000f00 */
[----:B------:R-:W-:Y:S02]  /*0060*/  IMAD.MOV.U32 R244, RZ, RZ, -0x1 ;  /* 0xfffffffffff47424 */ /* 0x000fe400078e00ff */
[----:B------:R-:W-:Y:S01]  /*0070*/  IMAD.MOV.U32 R235, RZ, RZ, -0x1 ;  /* 0xffffffffffeb7424 */ /* 0x000fe200078e00ff */
        /* <DEDUP_REMOVED lines=49> */
.L_x_2172:
[----:B------:R-:W-:-:S04]  /*0390*/  IADD3 R12, R12, 0x1f, RZ ;  /* 0x0000001f0c0c7810 */ /* 0x000fc80007ffe0ff */
[----:B------:R-:W-:-:S13]  /*03a0*/  ISETP.GE.AND P0, PT, R12, c[0x0][0x53c], PT ;  /* 0x00014f000c007a0c */ /* 0x000fda0003f06270 */
[----:B------:R-:W-:Y:S05]  /*03b0*/  @P0 BRA `(.L_x_2169) ;  /* 0x00000af000000947 */ /* 0x000fea0003800000 */
[----:B------:R-:W-:Y:S02]  /*03c0*/  IADD3 R5, R3, R12, RZ ;  /* 0x0000000c03057210 */ /* 0x000fe40007ffe0ff */
[----:B------:R-:W-:Y:S02]  /*03d0*/  MOV R15, RZ ;  /* 0x000000ff000f7202 */ /* 0x000fe40000000f00 */
[----:B------:R-:W-:Y:S02]  /*03e0*/  ISETP.GE.OR P0, PT, R5, c[0x0][0x53c], !P6 ;  /* 0x00014f0005007a0c */ /* 0x000fe40007706670 */
[----:B------:R-:W-:-:S11]  /*03f0*/  MOV R10, RZ ;  /* 0x000000ff000a7202 */ /* 0x000fd60000000f00 */
        /* <DEDUP_REMOVED lines=9> */
.L_x_2269:
        /* <DEDUP_REMOVED lines=16> */
.L_x_2270:
[----:B---3--:R-:W-:-:S05]  /*0590*/  IMAD R5, R5, c[0x0][0x538], RZ ;  /* 0x00014e0005057a24 */ /* 0x008fca00078e02ff */
[----:B------:R-:W-:-:S04]  /*05a0*/  IADD3 R2, R5, R2, RZ ;  /* 0x0000000205027210 */ /* 0x000fc80007ffe0ff */
[----:B------:R-:W-:-:S13]  /*05b0*/  ISETP.GT.AND P0, PT, R2, UR4, PT ;  /* 0x0000000402007c0c */ /* 0x000fda000bf04270 */
[----:B-12---:R-:W-:Y:S05]  /*05c0*/  @!P0 BRA `(.L_x_2172) ;  /* 0xfffffdc000008947 */ /* 0x006fea000383ffff */
.L_x_2168:
[----:B--2---:R-:W-:-:S05]  /*05d0*/  IADD3 R236, -R5, R2, RZ ;  /* 0x0000000205ec7210 */ /* 0x004fca0007ffe1ff */
[----:B------:R-:W-:-:S05]  /*05e0*/  IMAD R0, R13, c[0x0][0x538], R236 ;  /* 0x00014e000d007a24 */ /* 0x000fca00078e02ec */
[----:B------:R-:W-:Y:S01]  /*05f0*/  ISETP.GT.AND P0, PT, R0, UR4, PT ;  /* 0x0000000400007c0c */ /* 0x000fe2000bf04270 */
[----:B------:R-:W-:-:S12]  /*0600*/  BRA.DIV ~URZ, `(.L_x_2173) ;  /* 0x000129c27f007947 */ /* 0x000fd8000b800000 */
[----:B------:R-:W-:-:S04]  /*0610*/  VOTE.ANY R11, PT, !P0 ;  /* 0x00000000000b7806 */ /* 0x000fc800040e0100 */
.L_x_2271:
[----:B------:R-:W1:Y:S02]  /*0620*/  POPC R4, R11 ;  /* 0x0000000b00047309 */ /* 0x000e640000000000 */
[----:B-1----:R-:W-:Y:S01]  /*0630*/  IADD3 R239, R4, R12, RZ ;  /* 0x0000000c04ef7210 */ /* 0x002fe20007ffe0ff */
[----:B------:R-:W-:Y:S05]  /*0640*/  BRA.DIV ~URZ, `(.L_x_2174) ;  /* 0x000129c27f007947 */ /* 0x000fea000b800000 */
[----:B------:R1:W2:Y:S01]  /*0650*/  SHFL.IDX PT, R15, R15, R4, 0x1f ;  /* 0x00001f040f0f7589 */ /* 0x0002a200000e0000 */
[----:B------:R-:W-:-:S03]  /*0660*/  MOV R17, RZ ;  /* 0x000000ff00117202 */ /* 0x000fc60000000f00 */
[----:B------:R1:W3:Y:S04]  /*0670*/  SHFL.IDX PT, R10, R10, R4, 0x1f ;  /* 0x00001f040a0a7589 */ /* 0x0002e800000e0000 */
.L_x_2272:
[----:B------:R-:W-:Y:S01]  /*0680*/  ISETP.NE.AND P0, PT, R11, RZ, PT ;  /* 0x000000ff0b00720c */ /* 0x000fe20003f05270 */
[----:B------:R-:W-:-:S12]  /*0690*/  BSSY B0, `(.L_x_2175) ;  /* 0x0000005000007945 */ /* 0x000fd80003800000 */
[----:B------:R-:W-:Y:S05]  /*06a0*/  @!P0 BRA `(.L_x_2176) ;  /* 0x0000003000008947 */ /* 0x000fea0003800000 */
[----:B-1----:R-:W-:Y:S01]  /*06b0*/  IADD3 R4, R4, -0x1, RZ ;  /* 0xffffffff04047810 */ /* 0x002fe20007ffe0ff */
[----:B------:R-:W-:Y:S05]  /*06c0*/  BRA.DIV ~URZ, `(.L_x_2177) ;  /* 0x00012a027f007947 */ /* 0x000fea000b800000 */
[----:B------:R1:W4:Y:S02]  /*06d0*/  SHFL.IDX PT, R17, R13, R4, 0x1f ;  /* 0x00001f040d117589 */ /* 0x00032400000e0000 */
.L_x_2176:
[----:B------:R-:W-:Y:S05]  /*06e0*/  BSYNC B0 ;  /* 0x0000000000007941 */ /* 0x000fea0003800000 */
.L_x_2175:
[----:B---3--:R-:W-:Y:S01]  /*06f0*/  ISETP.NE.AND P0, PT, R10, 0x1, PT ;  /* 0x000000010a00780c */ /* 0x008fe20003f05270 */
[----:B----4-:R-:W-:Y:S01]  /*0700*/  IMAD R236, R17, c[0x0][0x538], R236 ;  /* 0x00014e0011ec7a24 */ /* 0x010fe200078e02ec */
[----:B------:R-:W-:Y:S04]  /*0710*/  BSSY B0, `(.L_x_2178) ;  /* 0x0000076000007945 */ /* 0x000fe80003800000 */
[----:B-1----:R-:W-:-:S07]  /*0720*/  IADD3 R4, -R236, UR4, RZ ;  /* 0x00000004ec047c10 */ /* 0x002fce000fffe1ff */
[----:B------:R-:W-:Y:S05]  /*0730*/  @!P0 BRA `(.L_x_2179) ;  /* 0x0000037000008947 */ /* 0x000fea0003800000 */
[-C--:B--2---:R-:W-:Y:S02]  /*0740*/  IABS R6, R15.reuse ;  /* 0x0000000f00067213 */ /* 0x084fe40000000000 */
[----:B------:R-:W-:Y:S02]  /*0750*/  IABS R7, R10 ;  /* 0x0000000a00077213 */ /* 0x000fe40000000000 */
[----:B------:R-:W1:Y:S01]  /*0760*/  I2F.RP R12, R6 ;  /* 0x00000006000c7306 */ /* 0x000e620000209400 */
[----:B------:R-:W-:Y:S02]  /*0770*/  IABS R2, R4 ;  /* 0x0000000400027213 */ /* 0x000fe40000000000 */
[----:B------:R-:W-:-:S05]  /*0780*/  IABS R0, R15 ;  /* 0x0000000f00007213 */ /* 0x000fca0000000000 */
[----:B------:R-:W-:Y:S01]  /*0790*/  I2F.RP R11, R7 ;  /* 0x00000007000b7306 */ /* 0x000fe20000209400 */
[----:B------:R-:W-:-:S07]  /*07a0*/  IMAD.MOV R0, RZ, RZ, -R0 ;  /* 0x000000ffff007224 */ /* 0x000fce00078e0a00 */
[----:B-1----:R-:W1:Y:S02]  /*07b0*/  MUFU.RCP R8, R12 ;  /* 0x0000000c00087308 */ /* 0x002e640000001000 */
[----:B-1----:R-:W-:-:S06]  /*07c0*/  IADD3 R8, R8, 0xffffffe, RZ ;  /* 0x0ffffffe08087810 */ /* 0x002fcc0007ffe0ff */
[----:B------:R-:W1:Y:S02]  /*07d0*/  F2I.FTZ.U32.TRUNC.NTZ R9, R8 ;  /* 0x0000000800097305 */ /* 0x000e64000021f000 */
[----:B-1----:R-:W-:Y:S02]  /*07e0*/  IMAD.MOV R5, RZ, RZ, -R9 ;  /* 0x000000ffff057224 */ /* 0x002fe400078e0a09 */
[----:B------:R-:W-:Y:S02]  /*07f0*/  IMAD.MOV.U32 R8, RZ, RZ, RZ ;  /* 0x000000ffff087224 */ /* 0x000fe400078e00ff */
[----:B------:R-:W-:-:S04]  /*0800*/  IMAD R5, R5, R6, RZ ;  /* 0x0000000605057224 */ /* 0x000fc800078e02ff */
[----:B------:R-:W-:Y:S02]  /*0810*/  IMAD.HI.U32 R5, R9, R5, R8 ;  /* 0x0000000509057227 */ /* 0x000fe400078e0008 */
[----:B------:R-:W1:Y:S04]  /*0820*/  MUFU.RCP R8, R11 ;  /* 0x0000000b00087308 */ /* 0x000e680000001000 */
[----:B------:R-:W-:-:S04]  /*0830*/  IMAD.HI.U32 R5, R5, R2, RZ ;  /* 0x0000000205057227 */ /* 0x000fc800078e00ff */
[----:B------:R-:W-:Y:S01]  /*0840*/  IMAD R9, R5, R0, R2 ;  /* 0x0000000005097224 */ /* 0x000fe200078e0202 */
[----:B------:R-:W-:-:S04]  /*0850*/  LOP3.LUT R0, R4, R15, RZ, 0x3c, !PT ;  /* 0x0000000f04007212 */ /* 0x000fc800078e3cff */
[----:B------:R-:W-:Y:S02]  /*0860*/  ISETP.GT.U32.AND P1, PT, R6, R9, PT ;  /* 0x000000090600720c */ /* 0x000fe40003f24070 */
[----:B------:R-:W-:Y:S02]  /*0870*/  ISETP.GE.AND P0, PT, R0, RZ, PT ;  /* 0x000000ff0000720c */ /* 0x000fe40003f06270 */
[----:B-1----:R-:W-:Y:S02]  /*0880*/  IADD3 R8, R8, 0xffffffe, RZ ;  /* 0x0ffffffe08087810 */ /* 0x002fe40007ffe0ff */
[----:B------:R-:W-:-:S05]  /*0890*/  IABS R0, R10 ;  /* 0x0000000a00007213 */ /* 0x000fca0000000000 */
[----:B------:R-:W-:Y:S02]  /*08a0*/  IMAD.MOV R0, RZ, RZ, -R0 ;  /* 0x000000ffff007224 */ /* 0x000fe400078e0a00 */
[----:B------:R-:W-:Y:S01]  /*08b0*/  @!P1 IMAD.IADD R9, R9, 0x1, -R6 ;  /* 0x0000000109099824 */ /* 0x000fe200078e0a06 */
[----:B------:R-:W-:Y:S02]  /*08c0*/  @!P1 IADD3 R5, R5, 0x1, RZ ;  /* 0x0000000105059810 */ /* 0x000fe40007ffe0ff */
[----:B------:R-:W-:Y:S02]  /*08d0*/  ISETP.NE.AND P1, PT, R15, RZ, PT ;  /* 0x000000ff0f00720c */ /* 0x000fe40003f25270 */
[----:B------:R-:W-:Y:S02]  /*08e0*/  ISETP.GE.U32.AND P2, PT, R9, R6, PT ;  /* 0x000000060900720c */ /* 0x000fe40003f46070 */
[----:B------:R-:W1:Y:S11]  /*08f0*/  F2I.FTZ.U32.TRUNC.NTZ R9, R8 ;  /* 0x0000000800097305 */ /* 0x000e76000021f000 */
[----:B------:R-:W-:Y:S01]  /*0900*/  @P2 IADD3 R5, R5, 0x1, RZ ;  /* 0x0000000105052810 */ /* 0x000fe20007ffe0ff */
[----:B-1----:R-:W-:-:S04]  /*0910*/  IMAD.MOV R6, RZ, RZ, -R9 ;  /* 0x000000ffff067224 */ /* 0x002fc800078e0a09 */
[----:B------:R-:W-:Y:S01]  /*0920*/  @!P0 IMAD.MOV R5, RZ, RZ, -R5 ;  /* 0x000000ffff058224 */ /* 0x000fe200078e0a05 */
[----:B------:R-:W-:Y:S01]  /*0930*/  @!P1 LOP3.LUT R5, RZ, R15, RZ, 0x33, !PT ;  /* 0x0000000fff059212 */ /* 0x000fe200078e33ff */
[----:B------:R-:W-:Y:S02]  /*0940*/  IMAD R6, R6, R7, RZ ;  /* 0x0000000706067224 */ /* 0x000fe400078e02ff */
[----:B------:R-:W-:Y:S01]  /*0950*/  IMAD.MOV.U32 R8, RZ, RZ, RZ ;  /* 0x000000ffff087224 */ /* 0x000fe200078e00ff */
[----:B------:R-:W-:-:S03]  /*0960*/  IABS R2, R5 ;  /* 0x0000000500027213 */ /* 0x000fc60000000000 */
[----:B------:R-:W-:-:S06]  /*0970*/  IMAD.HI.U32 R6, R9, R6, R8 ;  /* 0x0000000609067227 */ /* 0x000fcc00078e0008 */
[----:B------:R-:W-:-:S04]  /*0980*/  IMAD.HI.U32 R9, R6, R2, RZ ;  /* 0x0000000206097227 */ /* 0x000fc800078e00ff */
[----:B------:R-:W-:Y:S02]  /*0990*/  IMAD R0, R9, R0, R2 ;  /* 0x0000000009007224 */ /* 0x000fe400078e0202 */
[----:B------:R-:W-:-:S03]  /*09a0*/  IMAD.MOV R2, RZ, RZ, -R5 ;  /* 0x000000ffff027224 */ /* 0x000fc600078e0a05 */
[----:B------:R-:W-:Y:S01]  /*09b0*/  ISETP.GT.U32.AND P1, PT, R7, R0, PT ;  /* 0x000000000700720c */ /* 0x000fe20003f24070 */
[----:B------:R-:W-:-:S12]  /*09c0*/  IMAD R11, R15, R2, R4 ;  /* 0x000000020f0b7224 */ /* 0x000fd800078e0204 */
        /* <DEDUP_REMOVED lines=9> */
[--C-:B------:R-:W-:Y:S02]  /*0a60*/  IMAD.MOV R0, RZ, RZ, -R9.reuse ;  /* 0x000000ffff007224 */ /* 0x100fe400078e0a09 */
[C---:B------:R-:W-:Y:S02]  /*0a70*/  IMAD R9, R10.reuse, 0x1000000, R9 ;  /* 0x010000000a097824 */ /* 0x040fe400078e0209 */
[----:B------:R-:W-:-:S04]  /*0a80*/  IMAD R0, R10, R0, R5 ;  /* 0x000000000a007224 */ /* 0x000fc800078e0205 */
[----:B------:R-:W-:Y:S01]  /*0a90*/  IMAD R238, R0, 0x10000, R9 ;  /* 0x0001000000ee7824 */ /* 0x000fe200078e0209 */
[----:B------:R-:W-:Y:S05]  /*0aa0*/  BRA `(.L_x_2180) ;  /* 0x000003c000007947 */ /* 0x000fea0003800000 */
.L_x_2179:
[----:B------:R-:W-:-:S04]  /*0ab0*/  IMAD.MOV.U32 R0, RZ, RZ, 0x4 ;  /* 0x00000004ff007424 */ /* 0x000fc800078e00ff */
[----:B------:R-:W-:-:S05]  /*0ac0*/  IMAD.WIDE R12, R239, R0, c[0x0][0x590] ;  /* 0x00016400ef0c7625 */ /* 0x000fca00078e0200 */
[----:B------:R-:W3:Y:S01]  /*0ad0*/  LDG.E R6, [R12.64] ;  /* 0x000000060c067981 */ /* 0x000ee2000c1e1900 */
[----:B------:R-:W-:Y:S01]  /*0ae0*/  IABS R2, R4 ;  /* 0x0000000400027213 */ /* 0x000fe20000000000 */
[----:B--23--:R-:W-:-:S05]  /*0af0*/  IMAD R5, R6, R15, RZ ;  /* 0x0000000f06057224 */ /* 0x00cfca00078e02ff */
[-C--:B------:R-:W-:Y:S02]  /*0b00*/  IABS R8, R5.reuse ;  /* 0x0000000500087213 */ /* 0x080fe40000000000 */
[----:B------:R-:W-:Y:S02]  /*0b10*/  IABS R0, R5 ;  /* 0x0000000500007213 */ /* 0x000fe40000000000 */
[----:B------:R-:W1:Y:S03]  /*0b20*/  I2F.RP R9, R8 ;  /* 0x0000000800097306 */ /* 0x000e660000209400 */
[----:B------:R-:W-:-:S05]  /*0b30*/  IMAD.MOV R0, RZ, RZ, -R0 ;  /* 0x000000ffff007224 */ /* 0x000fca00078e0a00 */
[----:B-1----:R-:W1:Y:S02]  /*0b40*/  MUFU.RCP R10, R9 ;  /* 0x00000009000a7308 */ /* 0x002e640000001000 */
[----:B-1----:R-:W-:-:S06]  /*0b50*/  IADD3 R10, R10, 0xffffffe, RZ ;  /* 0x0ffffffe0a0a7810 */ /* 0x002fcc0007ffe0ff */
[----:B------:R-:W1:Y:S02]  /*0b60*/  F2I.FTZ.U32.TRUNC.NTZ R11, R10 ;  /* 0x0000000a000b7305 */ /* 0x000e64000021f000 */
[----:B-1----:R-:W-:Y:S02]  /*0b70*/  IMAD.MOV R7, RZ, RZ, -R11 ;  /* 0x000000ffff077224 */ /* 0x002fe400078e0a0b */
[----:B------:R-:W-:Y:S02]  /*0b80*/  IMAD.MOV.U32 R10, RZ, RZ, RZ ;  /* 0x000000ffff0a7224 */ /* 0x000fe400078e00ff */
[----:B------:R-:W-:-:S04]  /*0b90*/  IMAD R7, R7, R8, RZ ;  /* 0x0000000807077224 */ /* 0x000fc800078e02ff */
[----:B------:R-:W-:-:S06]  /*0ba0*/  IMAD.HI.U32 R7, R11, R7, R10 ;  /* 0x000000070b077227 */ /* 0x000fcc00078e000a */
[----:B------:R-:W-:-:S04]  /*0bb0*/  IMAD.HI.U32 R11, R7, R2, RZ ;  /* 0x00000002070b7227 */ /* 0x000fc800078e00ff */
[----:B------:R-:W-:Y:S01]  /*0bc0*/  IMAD R7, R11, R0, R2 ;  /* 0x000000000b077224 */ /* 0x000fe200078e0202 */
[----:B------:R-:W-:-:S04]  /*0bd0*/  LOP3.LUT R0, R4, R5, RZ, 0x3c, !PT ;  /* 0x0000000504007212 */ /* 0x000fc800078e3cff */
[----:B------:R-:W-:Y:S02]  /*0be0*/  ISETP.GT.U32.AND P1, PT, R8, R7, PT ;  /* 0x000000070800720c */ /* 0x000fe40003f24070 */
[----:B------:R-:W-:-:S11]  /*0bf0*/  ISETP.GE.AND P0, PT, R0, RZ, PT ;  /* 0x000000ff0000720c */ /* 0x000fd60003f06270 */
[----:B------:R-:W-:Y:S01]  /*0c00*/  @!P1 IMAD.IADD R7, R7, 0x1, -R8 ;  /* 0x0000000107079824 */ /* 0x000fe200078e0a08 */
[----:B------:R-:W-:Y:S02]  /*0c10*/  @!P1 IADD3 R11, R11, 0x1, RZ ;  /* 0x000000010b0b9810 */ /* 0x000fe40007ffe0ff */
[----:B------:R-:W-:Y:S02]  /*0c20*/  ISETP.NE.AND P1, PT, R5, RZ, PT ;  /* 0x000000ff0500720c */ /* 0x000fe40003f25270 */
[----:B------:R-:W-:-:S13]  /*0c30*/  ISETP.GE.U32.AND P2, PT, R7, R8, PT ;  /* 0x000000080700720c */ /* 0x000fda0003f46070 */
[----:B------:R-:W-:-:S05]  /*0c40*/  @P2 IADD3 R11, R11, 0x1, RZ ;  /* 0x000000010b0b2810 */ /* 0x000fca0007ffe0ff */
[----:B------:R-:W-:Y:S01]  /*0c50*/  @!P0 IMAD.MOV R11, RZ, RZ, -R11 ;  /* 0x000000ffff0b8224 */ /* 0x000fe200078e0a0b */
[----:B------:R-:W-:-:S05]  /*0c60*/  @!P1 LOP3.LUT R11, RZ, R5, RZ, 0x33, !PT ;  /* 0x00000005ff0b9212 */ /* 0x000fca00078e33ff */
[----:B------:R-:W-:Y:S02]  /*0c70*/  IMAD R0, R6, R11, RZ ;  /* 0x0000000b06007224 */ /* 0x000fe400078e02ff */
[----:B------:R-:W-:-:S03]  /*0c80*/  IMAD.MOV R8, RZ, RZ, -R11 ;  /* 0x000000ffff087224 */ /* 0x000fc600078e0a0b */
[----:B------:R-:W-:Y:S01]  /*0c90*/  IADD3 R7, -R0, c[0x0][0x538], RZ ;  /* 0x00014e0000077a10 */ /* 0x000fe20007ffe1ff */
[----:B------:R-:W-:Y:S02]  /*0ca0*/  IMAD R5, R5, R8, R4 ;  /* 0x0000000805057224 */ /* 0x000fe400078e0204 */
[----:B------:R-:W-:Y:S01]  /*0cb0*/  IMAD.MOV.U32 R8, RZ, RZ, RZ ;  /* 0x000000ffff087224 */ /* 0x000fe200078e00ff */
[----:B------:R-:W-:Y:S02]  /*0cc0*/  IMNMX R6, R6, R7, PT ;  /* 0x0000000706067217 */ /* 0x000fe40003800200 */
[----:B------:R-:W-:Y:S02]  /*0cd0*/  IABS R4, R5 ;  /* 0x0000000500047213 */ /* 0x000fe40000000000 */
[----:B------:R-:W-:Y:S01]  /*0ce0*/  IABS R7, R6 ;  /* 0x0000000600077213 */ /* 0x000fe20000000000 */
[----:B------:R-:W-:Y:S01]  /*0cf0*/  IMAD.MOV R238, RZ, RZ, -R6 ;  /* 0x000000ffffee7224 */ /* 0x000fe200078e0a06 */
[----:B------:R-:W-:-:S02]  /*0d00*/  IADD3 R0, R0, 0x1000000, R5 ;  /* 0x0100000000007810 */ /* 0x000fc40007ffe005 */
[----:B------:R-:W1:Y:S08]  /*0d10*/  I2F.RP R10, R7 ;  /* 0x00000007000a7306 */ /* 0x000e700000209400 */
[----:B-1----:R-:W1:Y:S02]  /*0d20*/  MUFU.RCP R9, R10 ;  /* 0x0000000a00097308 */ /* 0x002e640000001000 */
[----:B-1----:R-:W-:-:S06]  /*0d30*/  IADD3 R9, R9, 0xffffffe, RZ ;  /* 0x0ffffffe09097810 */ /* 0x002fcc0007ffe0ff */
[----:B------:R-:W1:Y:S02]  /*0d40*/  F2I.FTZ.U32.TRUNC.NTZ R9, R9 ;  /* 0x0000000900097305 */ /* 0x000e64000021f000 */
[----:B-1----:R-:W-:-:S04]  /*0d50*/  IMAD.MOV R2, RZ, RZ, -R9 ;  /* 0x000000ffff027224 */ /* 0x002fc800078e0a09 */
[----:B------:R-:W-:Y:S01]  /*0d60*/  IMAD R11, R2, R7, RZ ;  /* 0x00000007020b7224 */ /* 0x000fe200078e02ff */
[----:B------:R-:W-:-:S03]  /*0d70*/  IABS R2, R6 ;  /* 0x0000000600027213 */ /* 0x000fc60000000000 */
        /* <DEDUP_REMOVED lines=14> */
[----:B------:R-:W-:Y:S02]  /*0e60*/  IMAD R238, R11, R238, R0 ;  /* 0x000000ee0bee7224 */ /* 0x000fe400078e0200 */
.L_x_2180:
[----:B------:R-:W-:Y:S05]  /*0e70*/  BSYNC B0 ;  /* 0x0000000000007941 */ /* 0x000fea0003800000 */
.L_x_2178:
[----:B------:R-:W-:-:S04]  /*0e80*/  LOP3.LUT R0, RZ, R11, RZ, 0x33, !PT ;  /* 0x0000000bff007212 */ /* 0x000fc800078e33ff */
[----:B------:R-:W-:Y:S01]  /*0e90*/  IADD3 R237, R0, R15, RZ ;  /* 0x0000000f00ed7210 */ /* 0x000fe20007ffe0ff */
[----:B------:R-:W-:Y:S05]  /*0ea0*/  BRA `(.L_x_2181) ;  /* 0x0000004000007947 */ /* 0x000fea0003800000 */
.L_x_2169:
[----:B--2---:R-:W-:Y:S01]  /*0eb0*/  IMAD.MOV.U32 R237, RZ, RZ, RZ ;  /* 0x000000ffffed7224 */ /* 0x004fe200078e00ff */
[----:B------:R-:W-:Y:S01]  /*0ec0*/  MOV R238, RZ ;  /* 0x000000ff00ee7202 */ /* 0x000fe20000000f00 */
[----:B------:R-:W-:Y:S01]  /*0ed0*/  IMAD.U32 R236, RZ, RZ, UR4 ;  /* 0x00000004ffec7e24 */ /* 0x000fe2000f8e00ff */
[----:B------:R-:W-:Y:S02]  /*0ee0*/  MOV R239, c[0x0][0x53c] ;  /* 0x00014f0000ef7a02 */ /* 0x000fe40000000f00 */
.L_x_2181:
[----:B------:R-:W-:Y:S01]  /*0ef0*/  ISETP.NE.AND P0, PT, R3, RZ, PT ;  /* 0x000000ff0300720c */ /* 0x000fe20003f05270 */
[----:B------:R-:W-:-:S12]  /*0f00*/  WARPSYNC 0xffffffff ;  /* 0xffffffff00007948 */ /* 0x000fd80003800000 */
[----:B------:R1:W-:Y:S04]  /*0f10*/  @!P0 STS.128 [0x20100], R236 ;  /* 0x020100ecff008388 */ /* 0x0003e80000000c00 */
[----:B------:R-:W-:Y:S06]  /*0f20*/  BAR.ARV 0x5, 0x100 ;  /* 0x0144000000007b1d */ /* 0x000fec0000002000 */
.L_x_2167:
[----:B-12---:R-:W-:-:S13]  /*0f30*/  ISETP.GE.AND P0, PT, R239, c[0x0][0x53c], PT ;  /* 0x00014f00ef007a0c */ /* 0x006fda0003f06270 */
[----:B------:R-:W-:Y:S05]  /*0f40*/  @P0 EXIT ;  /* 0x000000000000094d */ /* 0x000fea0003800000 */
[----:B------:R-:W-:-:S04]  /*0f50*/  SHF.R.S32.HI R11, RZ, 0x1f, R246 ;  /* 0x0000001fff0b7819 */ /* 0x000fc800000114f6 */
[CC--:B------:R-:W-:Y:S02]  /*0f60*/  LEA.HI R9, R11.reuse, R246.reuse, RZ, 0x4 ;  /* 0x000000f60b097211 */ /* 0x0c0fe400078f20ff */
[----:B------:R-:W-:Y:S02]  /*0f70*/  LEA.HI R2, R11, R246, RZ, 0x3 ;  /* 0x000000f60b027211 */ /* 0x000fe400078f18ff */
[----:B------:R-:W-:Y:S02]  /*0f80*/  SHF.R.S32.HI R0, RZ, 0x4, R9 ;  /* 0x00000004ff007819 */ /* 0x000fe40000011409 */
[----:B------:R-:W-:Y:S02]  /*0f90*/  LOP3.LUT R5, R2, 0xfffffff8, RZ, 0xc0, !PT ;  /* 0xfffffff802057812 */ /* 0x000fe400078ec0ff */
[----:B------:R-:W-:Y:S02]  /*0fa0*/  SHF.R.S32.HI R18, RZ, 0x3, R2 ;  /* 0x00000003ff127819 */ /* 0x000fe40000011402 */
[C---:B------:R-:W-:Y:S01]  /*0fb0*/  LEA.HI R4, R9.reuse, R0, RZ, 0x1 ;  /* 0x0000000009047211 */ /* 0x040fe200078f08ff */
[----:B------:R-:W-:Y:S01]  /*0fc0*/  IMAD.IADD R5, R246, 0x1, -R5 ;  /* 0x00000001f6057824 */ /* 0x000fe200078e0a05 */
[----:B------:R-:W-:Y:S01]  /*0fd0*/  LOP3.LUT R9, R9, 0xfffffff0, RZ, 0xc0, !PT ;  /* 0xfffffff009097812 */ /* 0x000fe200078ec0ff */
[----:B------:R-:W-:Y:S01]  /*0fe0*/  IMAD.SHL.U32 R249, R18, 0x40, RZ ;  /* 0x0000004012f97824 */ /* 0x000fe200078e00ff */
[----:B------:R-:W-:Y:S01]  /*0ff0*/  LOP3.LUT R4, R4, 0xfffffffe, RZ, 0xc0, !PT ;  /* 0xfffffffe04047812 */ /* 0x000fe200078ec0ff */
[----:B------:R-:W-:Y:S01]  /*1000*/  IMAD.SHL.U32 R16, R5, 0x8, RZ ;  /* 0x0000000805107824 */ /* 0x000fe200078e00ff */
[-C--:B------:R-:W-:Y:S01]  /*1010*/  LEA.HI R7, R11, R246.reuse, RZ, 0x2 ;  /* 0x000000f60b077211 */ /* 0x080fe200078f10ff */
[----:B------:R-:W-:Y:S01]  /*1020*/  IMAD.IADD R9, R246, 0x1, -R9 ;  /* 0x00000001f6097824 */ /* 0x000fe200078e0a09 */
[----:B------:R-:W-:Y:S01]  /*1030*/  LOP3.LUT R249, R249, 0x1c0, RZ, 0xc0, !PT ;  /* 0x000001c0f9f97812 */ /* 0x000fe200078ec0ff */
[----:B------:R-:W-:Y:S01]  /*1040*/  IMAD.IADD R4, R0, 0x1, -R4 ;  /* 0x0000000100047824 */ /* 0x000fe200078e0a04 */
[----:B------:R-:W-:Y:S01]  /*1050*/  LEA.HI R12, R11, R246, RZ, 0x5 ;  /* 0x000000f60b0c7211 */ /* 0x000fe200078f28ff */
[----:B------:R-:W-:Y:S01]  /*1060*/  IMAD.SHL.U32 R3, R5, 0x40, RZ ;  /* 0x0000004005037824 */ /* 0x000fe200078e00ff */
[----:B------:R-:W-:-:S02]  /*1070*/  SHF.R.S32.HI R10, RZ, 0x1f, R9 ;  /* 0x0000001fff0a7819 */ /* 0x000fc40000011409 */
[----:B------:R-:W-:Y:S02]  /*1080*/  LOP3.LUT R0, R249, 0x38, R16, 0xf8, !PT ;  /* 0x00000038f9007812 */ /* 0x000fe400078ef810 */
[----:B------:R-:W-:Y:S02]  /*1090*/  SHF.R.U32.HI R249, RZ, 0x3, R249 ;  /* 0x00000003fff97819 */ /* 0x000fe400000116f9 */
[----:B------:R-:W-:Y:S02]  /*10a0*/  LEA.HI R10, R10, R9, RZ, 0x3 ;  /* 0x000000090a0a7211 */ /* 0x000fe400078f18ff */
[----:B------:R-:W-:Y:S02]  /*10b0*/  LOP3.LUT R249, R0, R249, RZ, 0x3c, !PT ;  /* 0x000000f900f97212 */ /* 0x000fe400078e3cff */
[C---:B------:R-:W-:Y:S01]  /*10c0*/  LOP3.LUT R6, R10.reuse, 0xfffffff8, RZ, 0xc0, !PT ;  /* 0xfffffff80a067812 */ /* 0x040fe200078ec0ff */
[----:B------:R-:W-:Y:S01]  /*10d0*/  IMAD.SHL.U32 R10, R10, 0x40, RZ ;  /* 0x000000400a0a7824 */ /* 0x000fe200078e00ff */
[----:B------:R-:W-:-:S02]  /*10e0*/  LEA.HI R0, R11, R246, RZ, 0x6 ;  /* 0x000000f60b007211 */ /* 0x000fc400078f30ff */
[--C-:B------:R-:W-:Y:S01]  /*10f0*/  SHF.R.S32.HI R13, RZ, 0x2, R7.reuse ;  /* 0x00000002ff0d7819 */ /* 0x100fe20000011407 */
[----:B------:R-:W-:Y:S01]  /*1100*/  IMAD.IADD R6, R9, 0x1, -R6 ;  /* 0x0000000109067824 */ /* 0x000fe200078e0a06 */
[----:B------:R-:W-:Y:S01]  /*1110*/  SHF.R.S32.HI R8, RZ, 0x1f, R7 ;  /* 0x0000001fff087819 */ /* 0x000fe20000011407 */
[----:B------:R-:W-:Y:S01]  /*1120*/  IMAD.SHL.U32 R0, R0, 0x8, RZ ;  /* 0x0000000800007824 */ /* 0x000fe200078e00ff */
[----:B------:R-:W-:Y:S02]  /*1130*/  LOP3.LUT R11, R12, 0xffffffe0, RZ, 0xc0, !PT ;  /* 0xffffffe00c0b7812 */ /* 0x000fe400078ec0ff */
[----:B------:R-:W-:Y:S02]  /*1140*/  LEA.HI R8, R8, R13, RZ, 0x3 ;  /* 0x0000000d08087211 */ /* 0x000fe400078f18ff */
[--C-:B------:R-:W-:Y:S01]  /*1150*/  SHF.R.S32.HI R9, RZ, 0x5, R12.reuse ;  /* 0x00000005ff097819 */ /* 0x100fe2000001140c */
[----:B------:R-:W-:Y:S01]  /*1160*/  IMAD.IADD R15, R246, 0x1, -R11 ;  /* 0x00000001f60f7824 */ /* 0x000fe200078e0a0b */
[----:B------:R-:W-:Y:S01]  /*1170*/  SHF.R.S32.HI R12, RZ, 0x1f, R12 ;  /* 0x0000001fff0c7819 */ /* 0x000fe2000001140c */
[----:B------:R-:W-:Y:S01]  /*1180*/  IMAD.SHL.U32 R11, R4, 0x8, RZ ;  /* 0x00000008040b7824 */ /* 0x000fe200078e00ff */
[----:B------:R-:W-:-:S02]  /*1190*/  LOP3.LUT R8, R8, 0xfffffff8, RZ, 0xc0, !PT ;  /* 0xfffffff808087812 */ /* 0x000fc400078ec0ff */
[----:B------:R-:W-:Y:S02]  /*11a0*/  LOP3.LUT R3, R3, 0x1c0, RZ, 0xc0, !PT ;  /* 0x000001c003037812 */ /* 0x000fe400078ec0ff */
[----:B------:R-:W-:Y:S01]  /*11b0*/  LEA.HI R12, R12, R9, RZ, 0x3 ;  /* 0x000000090c0c7211 */ /* 0x000fe200078f18ff */
[----:B------:R-:W-:Y:S01]  /*11c0*/  IMAD.IADD R8, R13, 0x1, -R8 ;  /* 0x000000010d087824 */ /* 0x000fe200078e0a08 */
[----:B------:R-:W-:Y:S02]  /*11d0*/  SHF.R.S32.HI R251, RZ, 0x1f, R15 ;  /* 0x0000001ffffb7819 */ /* 0x000fe4000001140f */
[----:B------:R-:W-:Y:S02]  /*11e0*/  LOP3.LUT R7, R7, 0xfffffffc, RZ, 0xc0, !PT ;  /* 0xfffffffc07077812 */ /* 0x000fe400078ec0ff */
[----:B------:R-:W-:Y:S02]  /*11f0*/  LOP3.LUT R2, R3, 0x8, R2, 0xf8, !PT ;  /* 0x0000000803027812 */ /* 0x000fe400078ef802 */
[----:B------:R-:W-:-:S02]  /*1200*/  LOP3.LUT R12, R12, 0xffffff8, RZ, 0xc0, !PT ;  /* 0x0ffffff80c0c7812 */ /* 0x000fc400078ec0ff */
[----:B------:R-:W-:Y:S02]  /*1210*/  LEA.HI R251, R251, R15, RZ, 0x2 ;  /* 0x0000000ffbfb7211 */ /* 0x000fe400078f10ff */
[----:B------:R-:W-:Y:S01]  /*1220*/  SHF.R.U32.HI R3, RZ, 0x3, R3 ;  /* 0x00000003ff037819 */ /* 0x000fe20000011603 */
[----:B------:R-:W-:Y:S01]  /*1230*/  IMAD.IADD R12, R9, 0x1, -R12 ;  /* 0x00000001090c7824 */ /* 0x000fe200078e0a0c */
[----:B------:R-:W-:Y:S01]  /*1240*/  LOP3.LUT R249, R249, 0x7ffffe00, R0, 0xf8, !PT ;  /* 0x7ffffe00f9f97812 */ /* 0x000fe200078ef800 */
[----:B------:R-:W-:Y:S01]  /*1250*/  IMAD.IADD R0, R246, 0x1, -R7 ;  /* 0x00000001f6007824 */ /* 0x000fe200078e0a07 */
[----:B------:R-:W-:Y:S01]  /*1260*/  LOP3.LUT R13, R8, 0x1, RZ, 0xc0, !PT ;  /* 0x00000001080d7812 */ /* 0x000fe200078ec0ff */
[----:B------:R-:W-:Y:S01]  /*1270*/  IMAD.SHL.U32 R9, R9, 0x400, RZ ;  /* 0x0000040009097824 */ /* 0x000fe200078e00ff */
[----:B------:R-:W-:Y:S01]  /*1280*/  SHF.R.S32.HI R7, RZ, 0x2, R251 ;  /* 0x00000002ff077819 */ /* 0x000fe200000114fb */
[----:B------:R-:W-:Y:S01]  /*1290*/  IMAD.SHL.U32 R249, R249, 0x2, RZ ;  /* 0x00000002f9f97824 */ /* 0x000fe200078e00ff */
[----:B------:R-:W-:Y:S01]  /*12a0*/  LOP3.LUT R3, R2, R3, RZ, 0x3c, !PT ;  /* 0x0000000302037212 */ /* 0x000fe200078e3cff */
[----:B------:R-:W-:Y:S01]  /*12b0*/  IMAD.SHL.U32 R2, R6, 0x40, RZ ;  /* 0x0000004006027824 */ /* 0x000fe200078e00ff */
[----:B------:R-:W-:Y:S01]  /*12c0*/  ISETP.NE.U32.AND P0, PT, R13, 0x1, PT ;  /* 0x000000010d00780c */ /* 0x000fe20003f05070 */
[----:B------:R-:W-:Y:S01]  /*12d0*/  IMAD R14, R12, 0x10, R7 ;  /* 0x000000100c0e7824 */ /* 0x000fe200078e0207 */
[----:B------:R-:W-:-:S02]  /*12e0*/  LEA.HI R7, R0, R0, RZ, 0x1 ;  /* 0x0000000000077211 */ /* 0x000fc400078f08ff */
[----:B------:R-:W-:Y:S02]  /*12f0*/  LOP3.LUT R2, R2, 0x1c0, RZ, 0xc0, !PT ;  /* 0x000001c002027812 */ /* 0x000fe400078ec0ff */
[C---:B------:R-:W-:Y:S01]  /*1300*/  R2P PR, R8.reuse, 0x6 ;  /* 0x0000000608007804 */ /* 0x040fe20000000000 */
[----:B------:R-:W-:Y:S01]  /*1310*/  IMAD.SHL.U32 R8, R8, 0x40, RZ ;  /* 0x0000004008087824 */ /* 0x000fe200078e00ff */
[----:B------:R-:W-:Y:S01]  /*1320*/  LOP3.LUT R7, R7, 0x1ffffffe, RZ, 0xc0, !PT ;  /* 0x1ffffffe07077812 */ /* 0x000fe200078ec0ff */
[----:B------:R1:W-:Y:S01]  /*1330*/  STL [R1], R14 ;  /* 0x0000000e01007387 */ /* 0x0003e20000100800 */
[----:B------:R-:W-:Y:S02]  /*1340*/  LOP3.LUT R11, R2, 0x8, R11, 0xf8, !PT ;  /* 0x00000008020b7812 */ /* 0x000fe400078ef80b */
[----:B------:R-:W-:Y:S01]  /*1350*/  SHF.R.U32.HI R2, RZ, 0x3, R2 ;  /* 0x00000003ff027819 */ /* 0x000fe20000011602 */
[----:B------:R-:W-:Y:S01]  /*1360*/  IMAD.IADD R252, R0, 0x1, -R7 ;  /* 0x0000000100fc7824 */ /* 0x000fe200078e0a07 */
[----:B------:R-:W-:-:S02]  /*1370*/  LOP3.LUT R251, R251, 0x7ffffffc, RZ, 0xc0, !PT ;  /* 0x7ffffffcfbfb7812 */ /* 0x000fc400078ec0ff */
[----:B------:R-:W-:Y:S01]  /*1380*/  LOP3.LUT R8, R8, 0x1c0, RZ, 0xc0, !PT ;  /* 0x000001c008087812 */ /* 0x000fe200078ec0ff */
[----:B------:R-:W-:Y:S01]  /*1390*/  IMAD R252, R252, 0x8, R14 ;  /* 0x00000008fcfc7824 */ /* 0x000fe200078e020e */
[----:B------:R-:W-:Y:S01]  /*13a0*/  LOP3.LUT R2, R11, R2, RZ, 0x3c, !PT ;  /* 0x000000020b027212 */ /* 0x000fe200078e3cff */
[----:B------:R-:W-:Y:S01]  /*13b0*/  IMAD R11, R0, 0x2, R9 ;  /* 0x00000002000b7824 */ /* 0x000fe200078e0209 */
[----:B------:R-:W-:Y:S01]  /*13c0*/  LOP3.LUT R7, R10, 0xfffffe00, RZ, 0xc0, !PT ;  /* 0xfffffe000a077812 */ /* 0x000fe200078ec0ff */
[----:B------:R-:W-:Y:S01]  /*13d0*/  IMAD.IADD R251, R15, 0x1, -R251 ;  /* 0x000000010ffb7824 */ /* 0x000fe200078e0afb */
[----:B------:R-:W-:Y:S01]  /*13e0*/  LEA.HI R8, R8, R8, RZ, 0x1d ;  /* 0x0000000808087211 */ /* 0x000fe200078fe8ff */
[----:B------:R-:W-:Y:S01]  /*13f0*/  IMAD R0, R4, 0x200, R3 ;  /* 0x0000020004007824 */ /* 0x000fe200078e0203 */
[----:B------:R-:W-:Y:S01]  /*1400*/  LOP3.LUT P4, RZ, R5, 0x2, RZ, 0xc0, !PT ;  /* 0x0000000205ff7812 */ /* 0x000fe2000788c0ff */
[----:B------:R-:W-:Y:S01]  /*1410*/  IMAD.SHL.U32 R251, R251, 0x2, RZ ;  /* 0x00000002fbfb7824 */ /* 0x000fe200078e00ff */
[-C--:B------:R-:W-:Y:S01]  /*1420*/  IADD3 R4, R2, R7.reuse, R9 ;  /* 0x0000000702047210 */ /* 0x080fe20007ffe009 */
[----:B------:R-:W-:Y:S01]  /*1430*/  IMAD.MOV.U32 R9, RZ, RZ, 0x20 ;  /* 0x00000020ff097424 */ /* 0x000fe200078e00ff */
[C---:B------:R-:W-:Y:S01]  /*1440*/  LOP3.LUT P3, RZ, R5.reuse, 0x4, RZ, 0xc0, !PT ;  /* 0x0000000405ff7812 */ /* 0x040fe2000786c0ff */
[----:B------:R-:W-:Y:S01]  /*1450*/  IMAD R5, R5, 0x20, R18 ;  /* 0x0000002005057824 */ /* 0x000fe200078e0212 */
[----:B------:R-:W-:Y:S01]  /*1460*/  LOP3.LUT P6, RZ, R6, 0x2, RZ, 0xc0, !PT ;  /* 0x0000000206ff7812 */ /* 0x000fe200078cc0ff */
[----:B------:R-:W-:Y:S01]  /*1470*/  IMAD.IADD R8, R11, 0x1, R8 ;  /* 0x000000010b087824 */ /* 0x000fe200078e0208 */
[----:B------:R-:W-:Y:S01]  /*1480*/  SHF.R.S32.HI R17, RZ, 0x1f, R16 ;  /* 0x0000001fff117819 */ /* 0x000fe20000011410 */
[----:B------:R-:W-:Y:S01]  /*1490*/  IMAD.MOV.U32 R3, RZ, RZ, 0x40 ;  /* 0x00000040ff037424 */ /* 0x000fe200078e00ff */
[----:B------:R-:W-:Y:S01]  /*14a0*/  LOP3.LUT R2, R2, R7, RZ, 0xfc, !PT ;  /* 0x0000000702027212 */ /* 0x000fe200078efcff */
[----:B------:R2:W-:Y:S01]  /*14b0*/  STL [R1+0x4], R5 ;  /* 0x0000040501007387 */ /* 0x0005e20000100800 */
[----:B------:R-:W-:-:S02]  /*14c0*/  LEA R233, R0, 0x8100, 0x1 ;  /* 0x0000810000e97811 */ /* 0x000fc400078e08ff */
[C---:B------:R-:W-:Y:S01]  /*14d0*/  SEL R7, R9.reuse, 0xffffffe0, !P1 ;  /* 0xffffffe009077807 */ /* 0x040fe20004800000 */
[----:B------:R3:W-:Y:S01]  /*14e0*/  STL.64 [R1+0x10], R16 ;  /* 0x0000101001007387 */ /* 0x0007e20000100a00 */
[----:B------:R-:W-:Y:S02]  /*14f0*/  SEL R0, R9, 0xffffffe0, !P6 ;  /* 0xffffffe009007807 */ /* 0x000fe40007000000 */
[C---:B------:R-:W-:Y:S02]  /*1500*/  IADD3 R10, R251.reuse, 0x8, RZ ;  /* 0x00000008fb0a7810 */ /* 0x040fe40007ffe0ff */
[C---:B------:R-:W-:Y:S02]  /*1510*/  IADD3 R9, R251.reuse, 0x10, RZ ;  /* 0x00000010fb097810 */ /* 0x040fe40007ffe0ff */
[C---:B------:R-:W-:Y:S02]  /*1520*/  IADD3 R19, R251.reuse, 0xb0, RZ ;  /* 0x000000b0fb137810 */ /* 0x040fe40007ffe0ff */
[----:B------:R-:W-:-:S02]  /*1530*/  IADD3 R9, R251, 0xf8, RZ ;  /* 0x000000f8fb097810 */ /* 0x000fc40007ffe0ff */
[----:B------:R-:W-:Y:S02]  /*1540*/  LEA R10, R8, 0x80, 0x1 ;  /* 0x00000080080a7811 */ /* 0x000fe400078e08ff */
[C---:B-1----:R-:W-:Y:S02]  /*1550*/  IADD3 R14, R251.reuse, 0xd8, RZ ;  /* 0x000000d8fb0e7810 */ /* 0x042fe40007ffe0ff */
[----:B------:R-:W-:Y:S01]  /*1560*/  LOP3.LUT P5, RZ, R6, 0x4, RZ, 0xc0, !PT ;  /* 0x0000000406ff7812 */ /* 0x000fe200078ac0ff */
[----:B------:R-:W-:Y:S01]  /*1570*/  STL [R1+0x24], R10 ;  /* 0x0000240a01007387 */ /* 0x000fe20000100800 */
[----:B------:R-:W-:Y:S02]  /*1580*/  IADD3 R11, R251, 0xf0, RZ ;  /* 0x000000f0fb0b7810 */ /* 0x000fe40007ffe0ff */
[----:B------:R-:W-:Y:S02]  /*1590*/  IADD3 R231, R233, 0x20, RZ ;  /* 0x00000020e9e77810 */ /* 0x000fe40007ffe0ff */
[----:B--2---:R-:W-:-:S02]  /*15a0*/  SEL R5, R3, 0xffffffc0, !P2 ;  /* 0xffffffc003057807 */ /* 0x004fc40005000000 */
[----:B------:R-:W-:Y:S02]  /*15b0*/  SEL R6, R3, 0xffffffc0, !P3 ;  /* 0xffffffc003067807 */ /* 0x000fe40005800000 */
[----:B------:R-:W-:Y:S02]  /*15c0*/  SHF.R.S32.HI R8, RZ, 0x1f, R19 ;  /* 0x0000001fff087819 */ /* 0x000fe40000011413 */
[----:B---3--:R-:W-:Y:S01]  /*15d0*/  IADD3 R17, R251, 0xc0, RZ ;  /* 0x000000c0fb117810 */ /* 0x008fe20007ffe0ff */
[C---:B------:R-:W-:Y:S01]  /*15e0*/  IMAD.IADD R229, R233.reuse, 0x1, R6 ;  /* 0x00000001e9e57824 */ /* 0x040fe200078e0206 */
[----:B------:R-:W-:Y:S02]  /*15f0*/  @P4 IADD3 R231, R233, -0x20, RZ ;  /* 0xffffffe0e9e74810 */ /* 0x000fe40007ffe0ff */
[----:B------:R-:W-:Y:S02]  /*1600*/  SHF.R.S32.HI R8, RZ, 0x1f, R17 ;  /* 0x0000001fff087819 */ /* 0x000fe40000011411 */
[----:B------:R-:W-:Y:S01]  /*1610*/  SHF.R.S32.HI R9, RZ, 0x1f, R9 ;  /* 0x0000001fff097819 */ /* 0x000fe20000011409 */
[----:B------:R-:W-:Y:S01]  /*1620*/  IMAD.IADD R9, R10, 0x1, R7 ;  /* 0x000000010a097824 */ /* 0x000fe200078e0207 */
[----:B------:R-:W-:Y:S01]  /*1630*/  SHF.R.S32.HI R8, RZ, 0x1f, R14 ;  /* 0x0000001fff087819 */ /* 0x000fe2000001140e */
[----:B------:R-:W-:Y:S01]  /*1640*/  IMAD.IADD R220, R6, 0x1, R231 ;  /* 0x0000000106dc7824 */ /* 0x000fe200078e02e7 */
[----:B------:R-:W-:Y:S01]  /*1650*/  SHF.R.S32.HI R8, RZ, 0x1f, R11 ;  /* 0x0000001fff087819 */ /* 0x000fe2000001140b */
[C-C-:B------:R-:W-:Y:S01]  /*1660*/  IMAD.IADD R11, R10.reuse, 0x1, R5.reuse ;  /* 0x000000010a0b7824 */ /* 0x140fe200078e0205 */
[C---:B------:R-:W-:Y:S01]  /*1670*/  IADD3 R8, R10.reuse, -0x10, RZ ;  /* 0xfffffff00a087810 */ /* 0x040fe20007ffe0ff */
[----:B------:R-:W-:Y:S01]  /*1680*/  IMAD.IADD R6, R9, 0x1, R5 ;  /* 0x0000000109067824 */ /* 0x000fe200078e0205 */
[----:B------:R-:W-:-:S02]  /*1690*/  @P0 IADD3 R8, R10, 0x10, RZ ;  /* 0x000000100a080810 */ /* 0x000fc40007ffe0ff */
[----:B------:R-:W-:Y:S01]  /*16a0*/  STL [R1+0x18], R11 ;  /* 0x0000180b01007387 */ /* 0x000fe20000100800 */
[----:B------:R-:W-:Y:S02]  /*16b0*/  LEA R234, R4, 0x10100, 0x1 ;  /* 0x0001010004ea7811 */ /* 0x000fe400078e08ff */
[----:B------:R-:W-:Y:S01]  /*16c0*/  LEA R227, R2, 0x100, 0x1 ;  /* 0x0000010002e37811 */ /* 0x000fe200078e08ff */
[----:B------:R-:W-:Y:S01]  /*16d0*/  STL [R1+0x1c], R9 ;  /* 0x00001c0901007387 */ /* 0x000fe20000100800 */
[----:B------:R-:W-:Y:S01]  /*16e0*/  IMAD.IADD R2, R5, 0x1, R8 ;  /* 0x0000000105027824 */ /* 0x000fe200078e0208 */
[----:B------:R-:W-:Y:S01]  /*16f0*/  IADD3 R250, R16, 0x40, RZ ;  /* 0x0000004010fa7810 */ /* 0x000fe20007ffe0ff */
[----:B------:R-:W-:Y:S01]  /*1700*/  IMAD.IADD R232, R234, 0x1, R0 ;  /* 0x00000001eae87824 */ /* 0x000fe200078e0200 */
[----:B------:R1:W-:Y:S01]  /*1710*/  STL [R1+0x28], R6 ;  /* 0x0000280601007387 */ /* 0x0003e20000100800 */
[----:B------:R-:W-:Y:S01]  /*1720*/  IMAD.IADD R226, R0, 0x1, R227 ;  /* 0x0000000100e27824 */ /* 0x000fe200078e02e3 */
[----:B------:R-:W-:-:S02]  /*1730*/  IADD3 R247, R16, 0x80, RZ ;  /* 0x0000008010f77810 */ /* 0x000fc40007ffe0ff */
[----:B------:R2:W-:Y:S01]  /*1740*/  STL [R1+0x20], R8 ;  /* 0x0000200801007387 */ /* 0x0005e20000100800 */
[----:B------:R-:W-:Y:S02]  /*1750*/  IADD3 R248, R16, 0xc0, RZ ;  /* 0x000000c010f87810 */ /* 0x000fe40007ffe0ff */
[----:B------:R-:W-:Y:S01]  /*1760*/  SEL R3, R3, 0xffffffc0, !P5 ;  /* 0xffffffc003037807 */ /* 0x000fe20006800000 */
[----:B------:R2:W-:Y:S01]  /*1770*/  STL [R1+0x2c], R2 ;  /* 0x00002c0201007387 */ /* 0x0005e20000100800 */
[C---:B------:R-:W-:Y:S02]  /*1780*/  IADD3 R18, R251.reuse, 0xb8, RZ ;  /* 0x000000b8fb127810 */ /* 0x040fe40007ffe0ff */
[C---:B------:R-:W-:Y:S01]  /*1790*/  IADD3 R16, R251.reuse, 0xc8, RZ ;  /* 0x000000c8fb107810 */ /* 0x040fe20007ffe0ff */
[----:B------:R-:W-:Y:S01]  /*17a0*/  IMAD.IADD R230, R234, 0x1, R3 ;  /* 0x00000001eae67824 */ /* 0x000fe200078e0203 */
[----:B------:R-:W-:Y:S01]  /*17b0*/  IADD3 R15, R251, 0xd0, RZ ;  /* 0x000000d0fb0f7810 */ /* 0x000fe20007ffe0ff */
[----:B------:R-:W-:Y:S01]  /*17c0*/  IMAD.IADD R225, R3, 0x1, R227 ;  /* 0x0000000103e17824 */ /* 0x000fe200078e02e3 */
[C---:B------:R-:W-:Y:S01]  /*17d0*/  IADD3 R13, R251.reuse, 0xe0, RZ ;  /* 0x000000e0fb0d7810 */ /* 0x040fe20007ffe0ff */
[----:B------:R-:W-:Y:S01]  /*17e0*/  IMAD.IADD R228, R232, 0x1, R3 ;  /* 0x00000001e8e47824 */ /* 0x000fe200078e0203 */
[----:B------:R-:W-:Y:S01]  /*17f0*/  IADD3 R12, R251, 0xe8, RZ ;  /* 0x000000e8fb0c7810 */ /* 0x000fe20007ffe0ff */
[----:B------:R-:W-:Y:S01]  /*1800*/  IMAD.IADD R224, R3, 0x1, R226 ;  /* 0x0000000103e07824 */ /* 0x000fe200078e02e2 */
[----:B------:R-:W-:-:S02]  /*1810*/  SHF.R.S32.HI R243, RZ, 0x1f, R250 ;  /* 0x0000001ffff37819 */ /* 0x000fc400000114fa */
[----:B------:R-:W-:Y:S02]  /*1820*/  SHF.R.S32.HI R242, RZ, 0x1f, R247 ;  /* 0x0000001ffff27819 */ /* 0x000fe400000114f7 */
[----:B------:R-:W-:Y:S01]  /*1830*/  SHF.R.S32.HI R241, RZ, 0x1f, R248 ;  /* 0x0000001ffff17819 */ /* 0x000fe200000114f8 */
[----:B-1----:R-:W-:Y:S01]  /*1840*/  IMAD.IADD R6, R7, 0x1, R8 ;  /* 0x0000000107067824 */ /* 0x002fe200078e0208 */
[----:B------:R-:W-:Y:S02]  /*1850*/  SHF.R.S32.HI R18, RZ, 0x1f, R18 ;  /* 0x0000001fff127819 */ /* 0x000fe40000011412 */
[----:B------:R-:W-:Y:S01]  /*1860*/  SHF.R.S32.HI R16, RZ, 0x1f, R16 ;  /* 0x0000001fff107819 */ /* 0x000fe20000011410 */
[----:B------:R-:W-:Y:S01]  /*1870*/  IMAD.IADD R0, R6, 0x1, R5 ;  /* 0x0000000106007824 */ /* 0x000fe200078e0205 */
[----:B------:R2:W-:Y:S01]  /*1880*/  STL [R1+0x30], R6 ;  /* 0x0000300601007387 */ /* 0x0005e20000100800 */
[----:B------:R-:W-:Y:S02]  /*1890*/  SHF.R.S32.HI R15, RZ, 0x1f, R15 ;  /* 0x0000001fff0f7819 */ /* 0x000fe4000001140f */
[----:B------:R-:W-:Y:S01]  /*18a0*/  SHF.R.S32.HI R13, RZ, 0x1f, R13 ;  /* 0x0000001fff0d7819 */ /* 0x000fe2000001140d */
[----:B------:R2:W-:Y:S01]  /*18b0*/  STL [R1+0x34], R0 ;  /* 0x0000340001007387 */ /* 0x0005e20000100800 */
[----:B------:R-:W-:-:S02]  /*18c0*/  SHF.R.S32.HI R12, RZ, 0x1f, R12 ;  /* 0x0000001fff0c7819 */ /* 0x000fc4000001140c */
        /* <DEDUP_REMOVED lines=14> */
[----:B--2---:R-:W-:Y:S02]  /*19b0*/  IADD3 R208, R231, 0x7800, RZ ;  /* 0x00007800e7d07810 */ /* 0x004fe40007ffe0ff */
.L_x_2268:
[----:B------:R-:W-:-:S04]  /*19c0*/  IMAD.MOV.U32 R2, RZ, RZ, 0x4 ;  /* 0x00000004ff027424 */ /* 0x000fc800078e00ff */
[----:B------:R-:W-:-:S05]  /*19d0*/  IMAD.WIDE R4, R239, R2, c[0x0][0x588] ;  /* 0x00016200ef047625 */ /* 0x000fca00078e0202 */
[----:B------:R1:W2:Y:S01]  /*19e0*/  LDG.E R24, [R4.64] ;  /* 0x0000000604187981 */ /* 0x0002a2000c1e1900 */
        /* <DEDUP_REMOVED lines=9> */
[----:B-1----:R-:W-:Y:S01]  /*1a80*/  IMAD.MOV.U32 R5, RZ, RZ, RZ ;  /* 0x000000ffff057224 */ /* 0x002fe200078e00ff */
[----:B--2---:R-:W-:Y:S01]  /*1a90*/  SHF.R.S32.HI R23, RZ, 0x1f, R24 ;  /* 0x0000001fff177819 */ /* 0x004fe20000011418 */
[----:B------:R1:W-:Y:S01]  /*1aa0*/  STL [R1+0x3c], R24 ;  /* 0x00003c1801007387 */ /* 0x0003e20000100800 */
[C---:B------:R-:W-:Y:S02]  /*1ab0*/  @P0 LEA R14, P1, R24.reuse, c[0x0][0x370], 0x2 ;  /* 0x0000dc00180e0a11 */ /* 0x040fe400078210ff */
[C---:B------:R-:W-:Y:S01]  /*1ac0*/  LEA R10, P3, R24.reuse, c[0x0][0x348], 0x2 ;  /* 0x0000d200180a7a11 */ /* 0x040fe200078610ff */
[----:B------:R1:W-:Y:S01]  /*1ad0*/  STL [R1+0x38], R23 ;  /* 0x0000381701007387 */ /* 0x0003e20000100800 */
[----:B------:R-:W-:-:S05]  /*1ae0*/  @P0 LEA.HI.X R15, R24, c[0x0][0x374], R23, 0x2, P1 ;  /* 0x0000dd00180f0a11 */ /* 0x000fca00008f1417 */
[----:B------:R1:W5:Y:S01]  /*1af0*/  @P0 LDG.E R7, [R14.64] ;  /* 0x000000060e070981 */ /* 0x000362000c1e1900 */
[C---:B------:R-:W-:Y:S02]  /*1b00*/  @P4 LEA R12, P0, R24.reuse, c[0x0][0x360], 0x2 ;  /* 0x0000d800180c4a11 */ /* 0x040fe400078010ff */
[C---:B------:R-:W-:Y:S02]  /*1b10*/  LEA R8, P1, R24.reuse, c[0x0][0x350], 0x2 ;  /* 0x0000d40018087a11 */ /* 0x040fe400078210ff */
[C-C-:B------:R-:W-:Y:S02]  /*1b20*/  @P4 LEA.HI.X R13, R24.reuse, c[0x0][0x364], R23.reuse, 0x2, P0 ;  /* 0x0000d900180d4a11 */ /* 0x140fe400000f1417 */
[C-C-:B------:R-:W-:Y:S02]  /*1b30*/  LEA.HI.X R11, R24.reuse, c[0x0][0x34c], R23.reuse, 0x2, P3 ;  /* 0x0000d300180b7a11 */ /* 0x140fe400018f1417 */
[----:B------:R-:W-:Y:S01]  /*1b40*/  LEA.HI.X R9, R24, c[0x0][0x354], R23, 0x2, P1 ;  /* 0x0000d50018097a11 */ /* 0x000fe200008f1417 */
[----:B------:R-:W2:Y:S04]  /*1b50*/  @P4 LDG.E R0, [R12.64] ;  /* 0x000000060c004981 */ /* 0x000ea8000c1e1900 */
[----:B------:R1:W5:Y:S04]  /*1b60*/  @P2 LDG.E R5, [R10.64] ;  /* 0x000000060a052981 */ /* 0x000368000c1e1900 */
[----:B------:R1:W5:Y:S01]  /*1b70*/  @P6 LDG.E R6, [R8.64] ;  /* 0x0000000608066981 */ /* 0x000362000c1e1900 */
[----:B------:R-:W-:Y:S01]  /*1b80*/  LOP3.LUT R22, R238, 0xffff, RZ, 0xc0, !PT ;  /* 0x0000ffffee167812 */ /* 0x000fe200078ec0ff */
[----:B------:R-:W-:Y:S04]  /*1b90*/  YIELD ;  /* 0x0000000000007946 */ /* 0x000fe80003800000 */
[----:B------:R1:W-:Y:S04]  /*1ba0*/  STL [R1+0x40], R22 ;  /* 0x0000401601007387 */ /* 0x0003e80000100800 */
[----:B--2---:R1:W-:Y:S01]  /*1bb0*/  @P4 STL [R1+0x74], R0 ;  /* 0x0000740001004387 */ /* 0x0043e20000100800 */
[----:B------:R-:W-:Y:S05]  /*1bc0*/  @P4 BRA `(.L_x_2182) ;  /* 0x0000007000004947 */ /* 0x000fea0003800000 */
[----:B-1----:R-:W-:-:S05]  /*1bd0*/  MOV R0, c[0x0][0x168] ;  /* 0x00005a0000007a02 */ /* 0x002fca0000000f00 */
[----:B------:R1:W-:Y:S01]  /*1be0*/  STL [R1+0x74], R0 ;  /* 0x0000740001007387 */ /* 0x0003e20000100800 */
[----:B------:R-:W-:Y:S05]  /*1bf0*/  @!P2 BRA `(.L_x_2182) ;  /* 0x000000400000a947 */ /* 0x000fea0003800000 */
[----:B-1----:R-:W2:Y:S04]  /*1c00*/  LDG.E R0, [R10.64] ;  /* 0x000000060a007981 */ /* 0x002ea8000c1e1900 */
[----:B------:R-:W2:Y:S02]  /*1c10*/  LDG.E R3, [R10.64+0x4] ;  /* 0x000004060a037981 */ /* 0x000ea4000c1e1900 */
[----:B--2---:R-:W-:-:S05]  /*1c20*/  IADD3 R0, -R0, R3, RZ ;  /* 0x0000000300007210 */ /* 0x004fca0007ffe1ff */
[----:B------:R1:W-:Y:S02]  /*1c30*/  STL [R1+0x74], R0 ;  /* 0x0000740001007387 */ /* 0x0003e40000100800 */
.L_x_2182:
[----:B------:R-:W-:-:S04]  /*1c40*/  ISETP.NE.U32.AND P0, PT, RZ, c[0x0][0x368], PT ;  /* 0x0000da00ff007a0c */ /* 0x000fc80003f05070 */
[----:B------:R-:W-:-:S13]  /*1c50*/  ISETP.NE.AND.EX P0, PT, RZ, c[0x0][0x36c], PT, P0 ;  /* 0x0000db00ff007a0c */ /* 0x000fda0003f05300 */
[----:B------:R-:W-:Y:S05]  /*1c60*/  @!P0 BRA `(.L_x_2183) ;  /* 0x0000004000008947 */ /* 0x000fea0003800000 */
[----:B-1----:R-:W-:-:S04]  /*1c70*/  LEA R8, P0, R24, c[0x0][0x368], 0x2 ;  /* 0x0000da0018087a11 */ /* 0x002fc800078010ff */
[----:B------:R-:W-:-:S05]  /*1c80*/  LEA.HI.X R9, R24, c[0x0][0x36c], R23, 0x2, P0 ;  /* 0x0000db0018097a11 */ /* 0x000fca00000f1417 */
[----:B------:R1:W5:Y:S01]  /*1c90*/  LDG.E R4, [R8.64] ;  /* 0x0000000608047981 */ /* 0x000362000c1e1900 */
[----:B------:R-:W-:Y:S05]  /*1ca0*/  BRA `(.L_x_2184) ;  /* 0x0000005000007947 */ /* 0x000fea0003800000 */
.L_x_2183:
[----:B------:R-:W-:Y:S01]  /*1cb0*/  MOV R4, c[0x0][0x1d0] ;  /* 0x0000740000047a02 */ /* 0x000fe20000000f00 */
[----:B------:R-:W-:Y:S05]  /*1cc0*/  @!P6 BRA `(.L_x_2184) ;  /* 0x000000300000e947 */ /* 0x000fea0003800000 */
[----:B------:R-:W2:Y:S04]  /*1cd0*/  LDG.E R4, [R8.64] ;  /* 0x0000000608047981 */ /* 0x000ea8000c1e1900 */
[----:B------:R-:W2:Y:S02]  /*1ce0*/  LDG.E R3, [R8.64+0x4] ;  /* 0x0000040608037981 */ /* 0x000ea4000c1e1900 */
[----:B--2---:R-:W-:Y:S02]  /*1cf0*/  IADD3 R4, -R4, R3, RZ ;  /* 0x0000000304047210 */ /* 0x004fe40007ffe1ff */
.L_x_2184:
[----:B------:R-:W2:Y:S01]  /*1d00*/  LDL R3, [R1+0x74] ;  /* 0x0000740001037983 */ /* 0x000ea20000100800 */
[----:B-1----:R-:W-:Y:S01]  /*1d10*/  IMAD.MOV.U32 R0, RZ, RZ, c[0x0][0x2c4] ;  /* 0x0000b100ff007624 */ /* 0x002fe200078e00ff */
[----:B------:R-:W-:Y:S01]  /*1d20*/  BSSY B0, `(.L_x_2185) ;  /* 0x000003a000007945 */ /* 0x000fe20003800000 */
[----:B------:R-:W-:-:S02]  /*1d30*/  IMAD.SHL.U32 R237, R237, 0x80, RZ ;  /* 0x00000080eded7824 */ /* 0x000fc400078e00ff */
[--C-:B-----5:R-:W-:Y:S01]  /*1d40*/  IMAD.IADD R8, R4, 0x1, -R7.reuse ;  /* 0x0000000104087824 */ /* 0x120fe200078e0a07 */
[----:B------:R-:W-:Y:S01]  /*1d50*/  ISETP.NE.AND P1, PT, R0, 0x1, PT ;  /* 0x000000010000780c */ /* 0x000fe20003f25270 */
[----:B------:R-:W-:Y:S01]  /*1d60*/  IMAD.IADD R6, R6, 0x1, R7 ;  /* 0x0000000106067824 */ /* 0x000fe200078e0207 */
[----:B------:R-:W-:Y:S02]  /*1d70*/  IADD3 R0, R237, 0x7f, RZ ;  /* 0x0000007fed007810 */ /* 0x000fe40007ffe0ff */
[----:B------:R-:W-:Y:S01]  /*1d80*/  IADD3 R9, R8, 0x3f, RZ ;  /* 0x0000003f08097810 */ /* 0x000fe20007ffe0ff */
[----:B------:R1:W-:Y:S08]  /*1d90*/  STL [R1+0x78], R8 ;  /* 0x0000780801007387 */ /* 0x0003f00000100800 */
[----:B------:R-:W-:-:S05]  /*1da0*/  @P1 IMAD.HI.U32 R4, R0, c[0x0][0x2c8], RZ ;  /* 0x0000b20000041a27 */ /* 0x000fca00078e00ff */
[----:B------:R-:W-:Y:S02]  /*1db0*/  @P1 SHF.R.U32.HI R0, RZ, c[0x0][0x2cc], R4 ;  /* 0x0000b300ff001a19 */ /* 0x000fe40000011604 */
[----:B------:R-:W-:-:S04]  /*1dc0*/  SHF.R.S32.HI R4, RZ, 0x1f, R9 ;  /* 0x0000001fff047819 */ /* 0x000fc80000011409 */
[----:B------:R-:W-:-:S04]  /*1dd0*/  LEA.HI R4, R4, R9, RZ, 0x6 ;  /* 0x0000000904047211 */ /* 0x000fc800078f30ff */
[----:B------:R-:W-:Y:S02]  /*1de0*/  SHF.R.S32.HI R4, RZ, 0x6, R4 ;  /* 0x00000006ff047819 */ /* 0x000fe40000011404 */
[----:B--2---:R-:W-:-:S05]  /*1df0*/  IADD3 R3, R8, 0x40, -R3 ;  /* 0x0000004008037810 */ /* 0x004fca0007ffe803 */
[----:B------:R-:W-:-:S05]  /*1e00*/  IMAD.IADD R3, R3, 0x1, R0 ;  /* 0x0000000103037824 */ /* 0x000fca00078e0200 */
[----:B------:R-:W-:-:S04]  /*1e10*/  SHF.R.S32.HI R0, RZ, 0x1f, R3 ;  /* 0x0000001fff007819 */ /* 0x000fc80000011403 */
[----:B------:R-:W-:Y:S02]  /*1e20*/  LEA.HI R3, R0, R3, RZ, 0x6 ;  /* 0x0000000300037211 */ /* 0x000fe400078f30ff */
[C---:B------:R-:W-:Y:S02]  /*1e30*/  LOP3.LUT R0, R238.reuse, 0xff000000, RZ, 0xc0, !PT ;  /* 0xff000000ee007812 */ /* 0x040fe400078ec0ff */
[----:B------:R-:W-:Y:S02]  /*1e40*/  LOP3.LUT R238, R238, 0xff0000, RZ, 0xc0, !PT ;  /* 0x00ff0000eeee7812 */ /* 0x000fe400078ec0ff */
[----:B------:R-:W-:Y:S02]  /*1e50*/  SHF.R.U32.HI R9, RZ, 0x8, R0 ;  /* 0x00000008ff097819 */ /* 0x000fe40000011600 */
[----:B------:R-:W-:Y:S02]  /*1e60*/  SHF.R.S32.HI R3, RZ, 0x6, R3 ;  /* 0x00000006ff037819 */ /* 0x000fe40000011403 */
[----:B------:R-:W-:-:S02]  /*1e70*/  LEA.HI R0, R238, R9, RZ, 0x10 ;  /* 0x00000009ee007211 */ /* 0x000fc400078f80ff */
[----:B------:R-:W-:Y:S01]  /*1e80*/  IMNMX R3, R4, R3, PT ;  /* 0x0000000304037217 */ /* 0x000fe20003800200 */
[----:B------:R-:W-:Y:S01]  /*1e90*/  IMAD.MOV.U32 R4, RZ, RZ, RZ ;  /* 0x000000ffff047224 */ /* 0x000fe200078e00ff */
[----:B------:R-:W-:Y:S02]  /*1ea0*/  LOP3.LUT R14, R0, 0xff, RZ, 0xc0, !PT ;  /* 0x000000ff000e7812 */ /* 0x000fe400078ec0ff */
[----:B-1----:R-:W-:Y:S02]  /*1eb0*/  SHF.R.U32.HI R8, RZ, 0x10, R0 ;  /* 0x00000010ff087819 */ /* 0x002fe40000011600 */
[----:B------:R-:W-:Y:S01]  /*1ec0*/  ISETP.GE.AND P0, PT, R3, 0x1, PT ;  /* 0x000000010300780c */ /* 0x000fe20003f06270 */
[----:B------:R1:W-:Y:S04]  /*1ed0*/  STL [R1+0x54], R14 ;  /* 0x0000540e01007387 */ /* 0x0003e80000100800 */
[----:B------:R1:W-:Y:S08]  /*1ee0*/  STL [R1+0x50], R8 ;  /* 0x0000500801007387 */ /* 0x0003f00000100800 */
[----:B------:R-:W-:Y:S05]  /*1ef0*/  @!P0 BRA `(.L_x_2186) ;  /* 0x000001c000008947 */ /* 0x000fea0003800000 */
[----:B------:R-:W-:-:S04]  /*1f00*/  ISETP.NE.AND P0, PT, R8, RZ, PT ;  /* 0x000000ff0800720c */ /* 0x000fc80003f05270 */
[----:B-1----:R-:W-:-:S04]  /*1f10*/  SEL R8, R8, c[0x0][0x338], P0 ;  /* 0x0000ce0008087a07 */ /* 0x002fc80000000000 */
[-C--:B------:R-:W-:Y:S02]  /*1f20*/  IABS R9, R8.reuse ;  /* 0x0000000800097213 */ /* 0x080fe40000000000 */
[----:B------:R-:W-:Y:S02]  /*1f30*/  IADD3 R11, R8, -0x1, R3 ;  /* 0xffffffff080b7810 */ /* 0x000fe40007ffe003 */
[----:B------:R-:W1:Y:S01]  /*1f40*/  I2F.RP R10, R9 ;  /* 0x00000009000a7306 */ /* 0x000e620000209400 */
[----:B------:R-:W-:-:S05]  /*1f50*/  IABS R0, R8 ;  /* 0x0000000800007213 */ /* 0x000fca0000000000 */
[----:B------:R-:W-:Y:S02]  /*1f60*/  IMAD.MOV R0, RZ, RZ, -R0 ;  /* 0x000000ffff007224 */ /* 0x000fe400078e0a00 */
[----:B-1----:R-:W1:Y:S02]  /*1f70*/  MUFU.RCP R12, R10 ;  /* 0x0000000a000c7308 */ /* 0x002e640000001000 */
[----:B-1----:R-:W-:-:S06]  /*1f80*/  IADD3 R12, R12, 0xffffffe, RZ ;  /* 0x0ffffffe0c0c7810 */ /* 0x002fcc0007ffe0ff */
[----:B------:R-:W1:Y:S02]  /*1f90*/  F2I.FTZ.U32.TRUNC.NTZ R13, R12 ;  /* 0x0000000c000d7305 */ /* 0x000e64000021f000 */
[--C-:B-1----:R-:W-:Y:S02]  /*1fa0*/  IMAD.MOV R4, RZ, RZ, -R13.reuse ;  /* 0x000000ffff047224 */ /* 0x102fe400078e0a0d */
[----:B------:R-:W-:Y:S02]  /*1fb0*/  IMAD.MOV.U32 R12, RZ, RZ, RZ ;  /* 0x000000ffff0c7224 */ /* 0x000fe400078e00ff */
[----:B------:R-:W-:Y:S01]  /*1fc0*/  IMAD R7, R4, R9, RZ ;  /* 0x0000000904077224 */ /* 0x000fe200078e02ff */
[----:B------:R-:W-:Y:S02]  /*1fd0*/  IABS R4, R11 ;  /* 0x0000000b00047213 */ /* 0x000fe40000000000 */
[----:B------:R-:W-:Y:S01]  /*1fe0*/  LOP3.LUT R11, R11, R8, RZ, 0x3c, !PT ;  /* 0x000000080b0b7212 */ /* 0x000fe200078e3cff */
[----:B------:R-:W-:-:S03]  /*1ff0*/  IMAD.HI.U32 R7, R13, R7, R12 ;  /* 0x000000070d077227 */ /* 0x000fc600078e000c */
[----:B------:R-:W-:-:S03]  /*2000*/  ISETP.GE.AND P0, PT, R11, RZ, PT ;  /* 0x000000ff0b00720c */ /* 0x000fc60003f06270 */
        /* <DEDUP_REMOVED lines=8> */
[----:B------:R-:W-:-:S04]  /*2090*/  IMAD.MOV.U32 R4, RZ, RZ, R7 ;  /* 0x000000ffff047224 */ /* 0x000fc800078e0007 */
[----:B------:R-:W-:Y:S01]  /*20a0*/  @!P0 IMAD.MOV R4, RZ, RZ, -R4 ;  /* 0x000000ffff048224 */ /* 0x000fe200078e0a04 */
[----:B------:R-:W-:Y:S02]  /*20b0*/  @!P3 LOP3.LUT R4, RZ, R8, RZ, 0x33, !PT ;  /* 0x00000008ff04b212 */ /* 0x000fe400078e33ff */
.L_x_2186:
[----:B------:R-:W-:Y:S05]  /*20c0*/  BSYNC B0 ;  /* 0x0000000000007941 */ /* 0x000fea0003800000 */
.L_x_2185:
[----:B-1----:R-:W-:Y:S01]  /*20d0*/  IMAD R8, R14, R4, RZ ;  /* 0x000000040e087224 */ /* 0x002fe200078e02ff */
[----:B------:R-:W-:Y:S01]  /*20e0*/  PRMT R7, RZ, 0x7610, R7 ;  /* 0x00007610ff077816 */ /* 0x000fe20000000007 */
[----:B------:R-:W-:Y:S01]  /*20f0*/  CS2R R130, SRZ ;  /* 0x0000000000827805 */ /* 0x000fe2000001ff00 */
[----:B------:R-:W-:Y:S01]  /*2100*/  MOV R0, RZ ;  /* 0x000000ff00007202 */ /* 0x000fe20000000f00 */
[----:B------:R-:W-:Y:S01]  /*2110*/  IMAD.IADD R4, R8, 0x1, R4 ;  /* 0x0000000108047824 */ /* 0x000fe200078e0204 */
[----:B------:R1:W-:Y:S01]  /*2120*/  STL [R1+0x4c], R8 ;  /* 0x00004c0801007387 */ /* 0x0003e20000100800 */
[----:B------:R-:W-:Y:S01]  /*2130*/  CS2R R128, SRZ ;  /* 0x0000000000807805 */ /* 0x000fe2000001ff00 */
[----:B------:R-:W-:Y:S01]  /*2140*/  CS2R R126, SRZ ;  /* 0x00000000007e7805 */ /* 0x000fe2000001ff00 */
[----:B------:R-:W-:Y:S01]  /*2150*/  CS2R R124, SRZ ;  /* 0x00000000007c7805 */ /* 0x000fe2000001ff00 */
[----:B------:R-:W-:Y:S01]  /*2160*/  IMNMX R3, R3, R4, PT ;  /* 0x0000000403037217 */ /* 0x000fe20003800200 */
[----:B------:R-:W-:Y:S01]  /*2170*/  IMAD.MOV.U32 R4, RZ, RZ, RZ ;  /* 0x000000ffff047224 */ /* 0x000fe200078e00ff */
        /* <DEDUP_REMOVED lines=62> */
[----:B-1----:R-:W2:Y:S01]  /*2560*/  LDL R12, [R1+0x4] ;  /* 0x00000400010c7983 */ /* 0x002ea20000100800 */
[----:B------:R-:W-:-:S03]  /*2570*/  ISETP.NE.U32.AND P0, PT, RZ, c[0x0][0x340], PT ;  /* 0x0000d000ff007a0c */ /* 0x000fc60003f05070 */
[----:B------:R-:W3:Y:S01]  /*2580*/  LDL.64 R20, [R1+0x10] ;  /* 0x0000100001147983 */ /* 0x000ee20000100a00 */
[----:B------:R-:W-:-:S03]  /*2590*/  ISETP.NE.AND.EX P0, PT, RZ, c[0x0][0x344], PT, P0 ;  /* 0x0000d100ff007a0c */ /* 0x000fc60003f05300 */
[----:B------:R-:W4:Y:S10]  /*25a0*/  LDL.LU R18, [R1+0x44] ;  /* 0x0000440001127983 */ /* 0x000f340000300800 */
[----:B------:R-:W-:-:S05]  /*25b0*/  @P0 IMAD.WIDE R10, R24, R2, c[0x0][0x340] ;  /* 0x0000d000180a0625 */ /* 0x000fca00078e0202 */
[----:B------:R1:W5:Y:S01]  /*25c0*/  @P0 LDG.E R0, [R10.64] ;  /* 0x000000060a000981 */ /* 0x000362000c1e1900 */
[----:B------:R-:W-:Y:S01]  /*25d0*/  SHF.R.S32.HI R2, RZ, 0x1f, R5 ;  /* 0x0000001fff027819 */ /* 0x000fe20000011405 */
[----:B------:R-:W-:-:S04]  /*25e0*/  IMAD.WIDE.U32 R8, R5, c[0x0][0x178], RZ ;  /* 0x00005e0005087a25 */ /* 0x000fc800078e00ff */
[----:B------:R-:W-:-:S04]  /*25f0*/  IMAD R2, R2, c[0x0][0x178], RZ ;  /* 0x00005e0002027a24 */ /* 0x000fc800078e02ff */
[----:B------:R-:W-:Y:S01]  /*2600*/  IMAD R5, R5, c[0x0][0x17c], R2 ;  /* 0x00005f0005057a24 */ /* 0x000fe200078e0202 */
[----:B------:R-:W-:-:S03]  /*2610*/  SHF.R.S32.HI R19, RZ, 0x1f, R246 ;  /* 0x0000001fff137819 */ /* 0x000fc600000114f6 */
[----:B------:R-:W-:Y:S01]  /*2620*/  IMAD.IADD R9, R9, 0x1, R5 ;  /* 0x0000000109097824 */ /* 0x000fe200078e0205 */
[----:B------:R-:W-:Y:S02]  /*2630*/  SEL R4, R23, RZ, !P2 ;  /* 0x000000ff17047207 */ /* 0x000fe40005000000 */
[----:B------:R-:W-:Y:S01]  /*2640*/  LEA.HI R19, R19, R246, RZ, 0x3 ;  /* 0x000000f613137211 */ /* 0x000fe200078f18ff */
[----:B------:R-:W-:-:S03]  /*2650*/  IMAD.WIDE.U32 R8, R22, c[0x0][0x1b8], R8 ;  /* 0x00006e0016087a25 */ /* 0x000fc600078e0008 */
[----:B------:R-:W-:Y:S01]  /*2660*/  SHF.R.S32.HI R19, RZ, 0x3, R19 ;  /* 0x00000003ff137819 */ /* 0x000fe20000011413 */
[----:B------:R-:W-:Y:S02]  /*2670*/  IMAD R9, R22, c[0x0][0x1bc], R9 ;  /* 0x00006f0016097a24 */ /* 0x000fe400078e0209 */
[----:B-1----:R-:W-:Y:S01]  /*2680*/  IMAD R11, R4, c[0x0][0x1c0], RZ ;  /* 0x00007000040b7a24 */ /* 0x002fe200078e02ff */
[----:B------:R-:W-:Y:S02]  /*2690*/  ISETP.GE.AND P4, PT, R250, c[0x0][0x1d4], PT ;  /* 0x00007500fa007a0c */ /* 0x000fe40003f86270 */
[----:B------:R-:W-:Y:S01]  /*26a0*/  ISETP.GE.AND P3, PT, R247, c[0x0][0x1d4], PT ;  /* 0x00007500f7007a0c */ /* 0x000fe20003f66270 */
[----:B--2---:R-:W-:Y:S01]  /*26b0*/  IMAD.IADD R2, R12, 0x1, R237 ;  /* 0x000000010c027824 */ /* 0x004fe200078e02ed */
[----:B------:R-:W-:-:S03]  /*26c0*/  SEL R12, R24, RZ, !P2 ;  /* 0x000000ff180c7207 */ /* 0x000fc60005000000 */
[----:B------:R-:W-:-:S04]  /*26d0*/  @P1 IMAD.HI.U32 R7, R2, c[0x0][0x2c8], RZ ;  /* 0x0000b20002071a27 */ /* 0x000fc800078e00ff */
[----:B------:R-:W-:Y:S01]  /*26e0*/  IMAD.MOV.U32 R5, RZ, RZ, R2 ;  /* 0x000000ffff057224 */ /* 0x000fe200078e0002 */
[----:B------:R-:W-:Y:S01]  /*26f0*/  @P1 SHF.R.U32.HI R5, RZ, c[0x0][0x2cc], R7 ;  /* 0x0000b300ff051a19 */ /* 0x000fe20000011607 */
[C---:B------:R-:W-:Y:S01]  /*2700*/  IMAD R4, R12.reuse, c[0x0][0x1c4], R11 ;  /* 0x000071000c047a24 */ /* 0x040fe200078e020b */
[----:B------:R-:W-:Y:S01]  /*2710*/  SHF.R.S32.HI R7, RZ, 0x1f, R6 ;  /* 0x0000001fff077819 */ /* 0x000fe20000011406 */
[----:B------:R-:W-:Y:S01]  /*2720*/  IMAD.WIDE.U32 R12, R12, c[0x0][0x1c0], R8 ;  /* 0x000070000c0c7a25 */ /* 0x000fe200078e0008 */
[----:B------:R-:W-:-:S04]  /*2730*/  IADD3 R9, P2, R19, R6, RZ ;  /* 0x0000000613097210 */ /* 0x000fc80007f5e0ff */
[----:B------:R-:W-:-:S05]  /*2740*/  LEA.HI.X.SX32 R7, R19, R7, 0x1, P2 ;  /* 0x0000000713077211 */ /* 0x000fca00010f0eff */
[C---:B------:R-:W-:Y:S02]  /*2750*/  IMAD R8, R7.reuse, c[0x0][0x1e0], RZ ;  /* 0x0000780007087a24 */ /* 0x040fe400078e02ff */
[----:B------:R-:W-:Y:S02]  /*2760*/  IMAD R7, R7, c[0x0][0x208], RZ ;  /* 0x0000820007077a24 */ /* 0x000fe400078e02ff */
[----:B---3--:R-:W-:-:S04]  /*2770*/  IMAD.WIDE.U32 R16, R9, c[0x0][0x1e0], R20 ;  /* 0x0000780009107a25 */ /* 0x008fc800078e0014 */
[----:B------:R-:W-:-:S04]  /*2780*/  IMAD.WIDE.U32 R14, R9, c[0x0][0x208], R20 ;  /* 0x00008200090e7a25 */ /* 0x000fc800078e0014 */
[C---:B------:R-:W-:Y:S02]  /*2790*/  IMAD R8, R9.reuse, c[0x0][0x1e4], R8 ;  /* 0x0000790009087a24 */ /* 0x040fe400078e0208 */
[----:B------:R-:W-:Y:S02]  /*27a0*/  IMAD R7, R9, c[0x0][0x20c], R7 ;  /* 0x0000830009077a24 */ /* 0x000fe400078e0207 */
[----:B------:R-:W-:Y:S01]  /*27b0*/  IMAD.IADD R13, R13, 0x1, R4 ;  /* 0x000000010d0d7824 */ /* 0x000fe200078e0204 */
[--C-:B------:R-:W-:Y:S01]  /*27c0*/  SHF.R.S32.HI R4, RZ, 0x1f, R5.reuse ;  /* 0x0000001fff047819 */ /* 0x100fe20000011405 */
[----:B------:R-:W-:Y:S01]  /*27d0*/  IMAD.MOV R9, RZ, RZ, -R5 ;  /* 0x000000ffff097224 */ /* 0x000fe200078e0a05 */
[----:B------:R-:W-:Y:S02]  /*27e0*/  ISETP.GE.AND P5, PT, R20, c[0x0][0x1d4], PT ;  /* 0x0000750014007a0c */ /* 0x000fe40003fa6270 */
[----:B------:R-:W-:Y:S01]  /*27f0*/  SEL R6, RZ, 0xffffffff, P4 ;  /* 0xffffffffff067807 */ /* 0x000fe20002000000 */
[----:B------:R-:W-:-:S02]  /*2800*/  IMAD R9, R9, c[0x0][0x2c4], R2 ;  /* 0x0000b10009097a24 */ /* 0x000fc400078e0202 */
[----:B------:R-:W-:Y:S01]  /*2810*/  IMAD R4, R4, c[0x0][0x1b0], RZ ;  /* 0x00006c0004047a24 */ /* 0x000fe200078e02ff */
[----:B------:R-:W-:Y:S01]  /*2820*/  SEL R11, RZ, 0x1, P5 ;  /* 0x00000001ff0b7807 */ /* 0x000fe20002800000 */
[C---:B------:R-:W-:Y:S01]  /*2830*/  IMAD.WIDE.U32 R12, R5.reuse, c[0x0][0x1b0], R12 ;  /* 0x00006c00050c7a25 */ /* 0x040fe200078e000c */
[----:B------:R-:W-:Y:S02]  /*2840*/  SHF.L.U32 R6, R6, 0x1, RZ ;  /* 0x0000000106067819 */ /* 0x000fe400000006ff */
[----:B------:R-:W-:Y:S01]  /*2850*/  SHF.R.S32.HI R2, RZ, 0x1f, R9 ;  /* 0x0000001fff027819 */ /* 0x000fe20000011409 */
[----:B------:R-:W-:Y:S01]  /*2860*/  IMAD R4, R5, c[0x0][0x1b4], R4 ;  /* 0x00006d0005047a24 */ /* 0x000fe200078e0204 */
[----:B------:R-:W-:Y:S01]  /*2870*/  LOP3.LUT R6, R6, 0x2, R11, 0xe2, !PT ;  /* 0x0000000206067812 */ /* 0x000fe200078ee20b */
[----:B------:R-:W-:Y:S01]  /*2880*/  IMAD.IADD R15, R15, 0x1, R7 ;  /* 0x000000010f0f7824 */ /* 0x000fe200078e0207 */
[----:B------:R-:W-:Y:S01]  /*2890*/  MOV R10, R12 ;  /* 0x0000000c000a7202 */ /* 0x000fe20000000f00 */
[----:B------:R-:W-:Y:S01]  /*28a0*/  IMAD.IADD R11, R13, 0x1, R4 ;  /* 0x000000010d0b7824 */ /* 0x000fe200078e0204 */
[----:B-----5:R-:W-:Y:S01]  /*28b0*/  @P0 SHF.R.S32.HI R7, RZ, 0x1f, R0 ;  /* 0x0000001fff070819 */ /* 0x020fe20000011400 */
[----:B------:R-:W-:-:S02]  /*28c0*/  IMAD R2, R2, c[0x0][0x1a8], RZ ;  /* 0x00006a0002027a24 */ /* 0x000fc400078e02ff */
[----:B------:R-:W-:Y:S02]  /*28d0*/  @!P0 IMAD.MOV.U32 R0, RZ, RZ, R24 ;  /* 0x000000ffff008224 */ /* 0x000fe400078e0018 */
[----:B------:R-:W-:Y:S02]  /*28e0*/  @!P0 IMAD.MOV.U32 R7, RZ, RZ, R23 ;  /* 0x000000ffff078224 */ /* 0x000fe400078e0017 */
[C---:B------:R-:W-:Y:S01]  /*28f0*/  IMAD R12, R9.reuse, c[0x0][0x1ac], R2 ;  /* 0x00006b00090c7a24 */ /* 0x040fe200078e0202 */
[----:B------:R-:W-:Y:S01]  /*2900*/  SEL R2, R0, RZ, !P6 ;  /* 0x000000ff00027207 */ /* 0x000fe20007000000 */
[----:B------:R-:W-:Y:S01]  /*2910*/  IMAD.WIDE.U32 R10, R9, c[0x0][0x1a8], R10 ;  /* 0x00006a00090a7a25 */ /* 0x000fe200078e000a */
[----:B------:R-:W-:Y:S02]  /*2920*/  SEL R7, R7, RZ, !P6 ;  /* 0x000000ff07077207 */ /* 0x000fe40007000000 */
[----:B------:R-:W-:Y:S02]  /*2930*/  ISETP.GE.AND P6, PT, R20, c[0x0][0x198], PT ;  /* 0x0000660014007a0c */ /* 0x000fe40003fc6270 */
[----:B------:R-:W-:-:S02]  /*2940*/  IADD3 R12, R11, R12, RZ ;  /* 0x0000000c0b0c7210 */ /* 0x000fc40007ffe0ff */
[----:B------:R-:W-:Y:S02]  /*2950*/  LEA R13, P0, R10, c[0x0][0x160], 0x1 ;  /* 0x000058000a0d7a11 */ /* 0x000fe400078008ff */
[----:B----4-:R-:W-:Y:S02]  /*2960*/  LOP3.LUT R18, R18, 0xfffffff7, RZ, 0xc0, !PT ;  /* 0xfffffff712127812 */ /* 0x010fe400078ec0ff */
[----:B------:R-:W-:Y:S02]  /*2970*/  LEA.HI.X R12, R10, c[0x0][0x164], R12, 0x1, P0 ;  /* 0x000059000a0c7a11 */ /* 0x000fe400000f0c0c */
[----:B------:R-:W-:-:S03]  /*2980*/  ISETP.GE.AND P0, PT, R250, c[0x0][0x198], PT ;  /* 0x00006600fa007a0c */ /* 0x000fc60003f06270 */
[----:B------:R-:W-:Y:S02]  /*2990*/  @P6 LOP3.LUT R18, R18, 0x8, RZ, 0xfc, !PT ;  /* 0x0000000812126812 */ /* 0x000fe400078efcff */
[----:B------:R-:W-:Y:S02]  /*29a0*/  ISETP.GE.AND P2, PT, R248, c[0x0][0x1d4], PT ;  /* 0x00007500f8007a0c */ /* 0x000fe40003f46270 */
[----:B------:R-:W-:Y:S02]  /*29b0*/  LOP3.LUT R18, R18, 0xfffffffb, RZ, 0xc0, !PT ;  /* 0xfffffffb12127812 */ /* 0x000fe400078ec0ff */
[----:B------:R-:W-:Y:S02]  /*29c0*/  SEL R5, RZ, 0x4, P3 ;  /* 0x00000004ff057807 */ /* 0x000fe40001800000 */
[----:B------:R-:W-:Y:S02]  /*29d0*/  SEL R29, RZ, 0x8, P2 ;  /* 0x00000008ff1d7807 */ /* 0x000fe40001000000 */
[----:B------:R-:W-:-:S02]  /*29e0*/  IADD3 R17, R17, R8, RZ ;  /* 0x0000000811117210 */ /* 0x000fc40007ffe0ff */
[----:B------:R-:W-:Y:S02]  /*29f0*/  ISETP.GE.AND P6, PT, R247, c[0x0][0x198], PT ;  /* 0x00006600f7007a0c */ /* 0x000fe40003fc6270 */
[----:B------:R-:W-:Y:S02]  /*2a00*/  @P0 LOP3.LUT R18, R18, 0x4, RZ, 0xfc, !PT ;  /* 0x0000000412120812 */ /* 0x000fe400078efcff */
[----:B------:R-:W-:Y:S01]  /*2a10*/  LOP3.LUT R29, R29, R6, R5, 0xfe, !PT ;  /* 0x000000061d1d7212 */ /* 0x000fe200078efe05 */
[----:B------:R-:W-:Y:S01]  /*2a20*/  IMAD.WIDE.U32 R4, R22, c[0x0][0x1e8], R16 ;  /* 0x00007a0016047a25 */ /* 0x000fe200078e0010 */
[----:B------:R-:W-:Y:S02]  /*2a30*/  ISETP.GE.AND P0, PT, R248, c[0x0][0x198], PT ;  /* 0x00006600f8007a0c */ /* 0x000fe40003f06270 */
[----:B------:R-:W-:Y:S01]  /*2a40*/  LOP3.LUT R18, R18, 0xfffffffe, RZ, 0xc0, !PT ;  /* 0xfffffffe12127812 */ /* 0x000fe200078ec0ff */
[----:B------:R-:W-:-:S03]  /*2a50*/  IMAD.WIDE.U32 R8, R22, c[0x0][0x210], R14 ;  /* 0x0000840016087a25 */ /* 0x000fc600078e000e */
[----:B------:R-:W-:Y:S01]  /*2a60*/  LOP3.LUT R18, R18, 0xfffffffd, RZ, 0xc0, !PT ;  /* 0xfffffffd12127812 */ /* 0x000fe200078ec0ff */
[C---:B------:R-:W-:Y:S02]  /*2a70*/  IMAD R5, R22.reuse, c[0x0][0x1ec], R5 ;  /* 0x00007b0016057a24 */ /* 0x040fe400078e0205 */
[----:B------:R-:W-:Y:S02]  /*2a80*/  IMAD R11, R7, c[0x0][0x1f0], RZ ;  /* 0x00007c00070b7a24 */ /* 0x000fe400078e02ff */
[----:B------:R-:W-:Y:S01]  /*2a90*/  IMAD R9, R22, c[0x0][0x214], R9 ;  /* 0x0000850016097a24 */ /* 0x000fe200078e0209 */
[----:B------:R-:W-:Y:S01]  /*2aa0*/  @P6 LOP3.LUT R18, R18, 0x2, RZ, 0xfc, !PT ;  /* 0x0000000212126812 */ /* 0x000fe200078efcff */
[C---:B------:R-:W-:Y:S02]  /*2ab0*/  IMAD R0, R2.reuse, c[0x0][0x1f4], R11 ;  /* 0x00007d0002007a24 */ /* 0x040fe400078e020b */
[----:B------:R-:W-:Y:S01]  /*2ac0*/  IMAD.WIDE.U32 R4, R2, c[0x0][0x1f0], R4 ;  /* 0x00007c0002047a25 */ /* 0x000fe200078e0004 */
[----:B------:R-:W-:-:S03]  /*2ad0*/  @P0 LOP3.LUT R18, R18, 0x1, RZ, 0xfc, !PT ;  /* 0x0000000112120812 */ /* 0x000fc600078efcff */
[----:B------:R-:W-:Y:S01]  /*2ae0*/  IMAD.WIDE.U32 R14, R2, c[0x0][0x218], R8 ;  /* 0x00008600020e7a25 */ /* 0x000fe200078e0008 */
[----:B------:R1:W-:Y:S03]  /*2af0*/  STL.64 [R1+0x68], R4 ;  /* 0x0000680401007387 */ /* 0x0003e60000100a00 */
[----:B------:R-:W-:Y:S01]  /*2b00*/  IMAD.IADD R0, R5, 0x1, R0 ;  /* 0x0000000105007824 */ /* 0x000fe200078e0200 */
[----:B------:R1:W-:Y:S04]  /*2b10*/  STL.64 [R1+0x60], R14 ;  /* 0x0000600e01007387 */ /* 0x0003e80000100a00 */
[----:B------:R1:W-:Y:S04]  /*2b20*/  STL [R1+0x48], R0 ;  /* 0x0000480001007387 */ /* 0x0003e80000100800 */
[----:B------:R1:W-:Y:S01]  /*2b30*/  STL [R1+0x44], R18 ;  /* 0x0000441201007387 */ /* 0x0003e20000100800 */
[----:B------:R-:W-:-:S04]  /*2b40*/  IMAD R7, R7, c[0x0][0x218], RZ ;  /* 0x0000860007077a24 */ /* 0x000fc800078e02ff */
[----:B------:R-:W-:Y:S01]  /*2b50*/  IMAD R238, R2, c[0x0][0x21c], R7 ;  /* 0x0000870002ee7a24 */ /* 0x000fe200078e0207 */
[----:B------:R-:W-:Y:S01]  /*2b60*/  IADD3 R2, R3, -0x1, RZ ;  /* 0xffffffff03027810 */ /* 0x000fe20007ffe0ff */
[----:B------:R-:W-:-:S03]  /*2b70*/  IMAD.IADD R11, R19, 0x1, R237 ;  /* 0x00000001130b7824 */ /* 0x000fc600078e02ed */
[----:B------:R-:W-:Y:S01]  /*2b80*/  IADD3 R238, R15, R238, RZ ;  /* 0x000000ee0fee7210 */ /* 0x000fe20007ffe0ff */
[----:B------:R-:W-:Y:S05]  /*2b90*/  BRA.DIV ~URZ, `(.L_x_2188) ;  /* 0x000105927f007947 */ /* 0x000fea000b800000 */
[----:B-1----:R1:W2:Y:S02]  /*2ba0*/  SHFL.IDX PT, R14, R12, RZ, 0x181f ;  /* 0x00181fff0c0e7589 */ /* 0x0022a400000e0000 */
.L_x_2273:
[----:B------:R-:W-:Y:S05]  /*2bb0*/  BRA.DIV ~URZ, `(.L_x_2189) ;  /* 0x000105e27f007947 */ /* 0x000fea000b800000 */
[----:B------:R3:W4:Y:S02]  /*2bc0*/  SHFL.IDX PT, R5, R13, RZ, 0x181f ;  /* 0x00181fff0d057589 */ /* 0x00072400000e0000 */
.L_x_2274:
[----:B------:R-:W5:Y:S01]  /*2bd0*/  LDL R0, [R1+0x74] ;  /* 0x0000740001007983 */ /* 0x000f620000100800 */
[----:B------:R-:W-:Y:S01]  /*2be0*/  BSSY B0, `(.L_x_2190) ;  /* 0x000001d000007945 */ /* 0x000fe20003800000 */
[----:B-----5:R-:W-:-:S05]  /*2bf0*/  IMAD R10, R0, c[0x0][0x2c4], RZ ;  /* 0x0000b100000a7a24 */ /* 0x020fca00078e02ff */
[----:B------:R-:W-:-:S13]  /*2c00*/  ISETP.GE.AND P0, PT, R11, R10, PT ;  /* 0x0000000a0b00720c */ /* 0x000fda0003f06270 */
[----:B------:R-:W-:Y:S05]  /*2c10*/  @P0 BRA `(.L_x_2191) ;  /* 0x0000019000000947 */ /* 0x000fea0003800000 */
[----:B------:R-:W5:Y:S04]  /*2c20*/  LDL.64 R6, [R1+0x10] ;  /* 0x0000100001067983 */ /* 0x000f680000100a00 */
[----:B---3--:R-:W3:Y:S01]  /*2c30*/  LDL R15, [R1+0x44] ;  /* 0x00004400010f7983 */ /* 0x008ee20000100800 */
[----:B------:R-:W-:Y:S02]  /*2c40*/  P2R R4, PR, RZ, 0x4 ;  /* 0x00000004ff047803 */ /* 0x000fe40000000000 */
[----:B------:R-:W-:Y:S02]  /*2c50*/  P2R R0, PR, RZ, 0x2 ;  /* 0x00000002ff007803 */ /* 0x000fe40000000000 */
[----:B----45:R-:W-:-:S04]  /*2c60*/  LEA R16, P0, R6, R5, 0x1 ;  /* 0x0000000506107211 */ /* 0x030fc800078008ff */
[-C--:B--2---:R-:W-:Y:S02]  /*2c70*/  LEA.HI.X R17, R6, R14.reuse, R7, 0x1, P0 ;  /* 0x0000000e06117211 */ /* 0x084fe400000f0c07 */
[CC--:B------:R-:W-:Y:S02]  /*2c80*/  LEA R8, P0, R250.reuse, R5.reuse, 0x1 ;  /* 0x00000005fa087211 */ /* 0x0c0fe400078008ff */
[----:B---3--:R-:W-:Y:S02]  /*2c90*/  LOP3.LUT P2, RZ, R15, 0x8, RZ, 0xc0, !PT ;  /* 0x000000080fff7812 */ /* 0x008fe4000784c0ff */
[----:B------:R-:W-:Y:S02]  /*2ca0*/  LEA.HI.X R9, R250, R14, R243, 0x1, P0 ;  /* 0x0000000efa097211 */ /* 0x000fe400000f0cf3 */
[----:B------:R-:W-:Y:S02]  /*2cb0*/  LEA R6, P0, R247, R5, 0x1 ;  /* 0x00000005f7067211 */ /* 0x000fe400078008ff */
[----:B------:R-:W-:-:S02]  /*2cc0*/  LOP3.LUT P1, RZ, R15, 0x4, RZ, 0xc0, !PT ;  /* 0x000000040fff7812 */ /* 0x000fc4000782c0ff */
[-C--:B------:R-:W-:Y:S02]  /*2cd0*/  LEA.HI.X R7, R247, R14.reuse, R242, 0x1, P0 ;  /* 0x0000000ef7077211 */ /* 0x080fe400000f0cf2 */
[C---:B------:R-:W-:Y:S02]  /*2ce0*/  LEA R18, P0, R248.reuse, R5, 0x1 ;  /* 0x00000005f8127211 */ /* 0x040fe400078008ff */
[C---:B------:R-:W-:Y:S01]  /*2cf0*/  LOP3.LUT P6, RZ, R15.reuse, 0x1, RZ, 0xc0, !PT ;  /* 0x000000010fff7812 */ /* 0x040fe200078cc0ff */
[----:B------:R-:W-:Y:S01]  /*2d00*/  @!PT LDS RZ, [RZ] ;  /* 0x00000000fffff984 */ /* 0x000fe20000000800 */
[----:B------:R-:W-:Y:S01]  /*2d10*/  @!PT LDS RZ, [RZ] ;  /* 0x00000000fffff984 */ /* 0x000fe20000000800 */
[----:B------:R-:W-:Y:S01]  /*2d20*/  @!PT LDS RZ, [RZ] ;  /* 0x00000000fffff984 */ /* 0x000fe20000000800 */
[----:B------:R2:W-:Y:S01]  /*2d30*/  LDGSTS.E.BYPASS.LTC128B.128 [R249+0x10100], [R16.64], !P2 ;  /* 0x1010000010f97fae */ /* 0x0005e2000d101d46 */
[----:B------:R-:W-:Y:S02]  /*2d40*/  LEA.HI.X R19, R248, R14, R241, 0x1, P0 ;  /* 0x0000000ef8137211 */ /* 0x000fe400000f0cf1 */
[----:B------:R-:W-:Y:S02]  /*2d50*/  LOP3.LUT P0, RZ, R15, 0x2, RZ, 0xc0, !PT ;  /* 0x000000020fff7812 */ /* 0x000fe4000780c0ff */
[----:B------:R-:W-:Y:S01]  /*2d60*/  ISETP.NE.AND P2, PT, R4, RZ, PT ;  /* 0x000000ff0400720c */ /* 0x000fe20003f45270 */
[----:B------:R2:W-:Y:S01]  /*2d70*/  LDGSTS.E.BYPASS.LTC128B.128 [R249+0x14100], [R8.64], !P1 ;  /* 0x1410000008f97fae */ /* 0x0005e2000c901d46 */
[----:B------:R-:W-:-:S09]  /*2d80*/  ISETP.NE.AND P1, PT, R0, RZ, PT ;  /* 0x000000ff0000720c */ /* 0x000fd20003f25270 */
[----:B------:R2:W-:Y:S04]  /*2d90*/  LDGSTS.E.BYPASS.LTC128B.128 [R249+0x18100], [R6.64], !P0 ;  /* 0x1810000006f97fae */ /* 0x0005e8000c101d46 */
[----:B------:R2:W-:Y:S02]  /*2da0*/  LDGSTS.E.BYPASS.LTC128B.128 [R249+0x1c100], [R18.64], !P6 ;  /* 0x1c10000012f97fae */ /* 0x0005e4000f101d46 */
.L_x_2191:
[----:B------:R-:W-:Y:S05]  /*2db0*/  BSYNC B0 ;  /* 0x0000000000007941 */ /* 0x000fea0003800000 */
.L_x_2190:
[----:B------:R-:W-:Y:S05]  /*2dc0*/  BRA.DIV ~URZ, `(.L_x_2192) ;  /* 0x000104327f007947 */ /* 0x000fea000b800000 */
[----:B--2---:R2:W1:Y:S04]  /*2dd0*/  SHFL.IDX PT, R14, R12, 0x1, 0x181f ;  /* 0x00381f000c0e7f89 */ /* 0x00446800000e0000 */
[----:B----4-:R2:W4:Y:S02]  /*2de0*/  SHFL.IDX PT, R5, R13, 0x1, 0x181f ;  /* 0x00381f000d057f89 */ /* 0x01052400000e0000 */
.L_x_2275:
[----:B------:R-:W-:Y:S01]  /*2df0*/  IADD3 R7, R11, 0x20, RZ ;  /* 0x000000200b077810 */ /* 0x000fe20007ffe0ff */
[----:B------:R-:W-:Y:S03]  /*2e00*/  BSSY B0, `(.L_x_2193) ;  /* 0x000001c000007945 */ /* 0x000fe60003800000 */
[----:B------:R-:W-:-:S13]  /*2e10*/  ISETP.GE.AND P0, PT, R7, R10, PT ;  /* 0x0000000a0700720c */ /* 0x000fda0003f06270 */
[----:B------:R-:W-:Y:S05]  /*2e20*/  @P0 BRA `(.L_x_2194) ;  /* 0x0000019000000947 */ /* 0x000fea0003800000 */
[----:B------:R-:W5:Y:S04]  /*2e30*/  LDL.64 R8, [R1+0x10] ;  /* 0x0000100001087983 */ /* 0x000f680000100a00 */
[----:B--2---:R-:W2:Y:S01]  /*2e40*/  LDL R15, [R1+0x44] ;  /* 0x00004400010f7983 */ /* 0x004ea20000100800 */
[----:B------:R-:W-:Y:S02]  /*2e50*/  P2R R4, PR, RZ, 0x4 ;  /* 0x00000004ff047803 */ /* 0x000fe40000000000 */
[----:B------:R-:W-:Y:S02]  /*2e60*/  P2R R0, PR, RZ, 0x2 ;  /* 0x00000002ff007803 */ /* 0x000fe40000000000 */
[----:B----45:R-:W-:-:S04]  /*2e70*/  LEA R16, P0, R8, R5, 0x1 ;  /* 0x0000000508107211 */ /* 0x030fc800078008ff */
[-C--:B-1----:R-:W-:Y:S02]  /*2e80*/  LEA.HI.X R17, R8, R14.reuse, R9, 0x1, P0 ;  /* 0x0000000e08117211 */ /* 0x082fe400000f0c09 */
[CC--:B------:R-:W-:Y:S02]  /*2e90*/  LEA R8, P0, R250.reuse, R5.reuse, 0x1 ;  /* 0x00000005fa087211 */ /* 0x0c0fe400078008ff */
[----:B--2---:R-:W-:Y:S02]  /*2ea0*/  LOP3.LUT P2, RZ, R15, 0x8, RZ, 0xc0, !PT ;  /* 0x000000080fff7812 */ /* 0x004fe4000784c0ff */
        /* <DEDUP_REMOVED lines=17> */
.L_x_2194:
[----:B------:R-:W-:Y:S05]  /*2fc0*/  BSYNC B0 ;  /* 0x0000000000007941 */ /* 0x000fea0003800000 */
.L_x_2193:
[----:B------:R-:W-:Y:S05]  /*2fd0*/  BRA.DIV ~URZ, `(.L_x_2195) ;  /* 0x000102e27f007947 */ /* 0x000fea000b800000 */
[----:B-1----:R1:W2:Y:S02]  /*2fe0*/  SHFL.IDX PT, R14, R12, 0x2, 0x181f ;  /* 0x00581f000c0e7f89 */ /* 0x0022a400000e0000 */
.L_x_2276:
[----:B------:R-:W-:Y:S05]  /*2ff0*/  BRA.DIV ~URZ, `(.L_x_2196) ;  /* 0x000103327f007947 */ /* 0x000fea000b800000 */
[----:B----4-:R4:W1:Y:S02]  /*3000*/  SHFL.IDX PT, R5, R13, 0x2, 0x181f ;  /* 0x00581f000d057f89 */ /* 0x01086400000e0000 */
.L_x_2277:
[----:B------:R-:W-:Y:S01]  /*3010*/  IADD3 R7, R11, 0x40, RZ ;  /* 0x000000400b077810 */ /* 0x000fe20007ffe0ff */
[----:B------:R-:W-:Y:S03]  /*3020*/  BSSY B0, `(.L_x_2197) ;  /* 0x000001c000007945 */ /* 0x000fe60003800000 */
[----:B------:R-:W-:-:S13]  /*3030*/  ISETP.GE.AND P0, PT, R7, R10, PT ;  /* 0x0000000a0700720c */ /* 0x000fda0003f06270 */
[----:B------:R-:W-:Y:S05]  /*3040*/  @P0 BRA `(.L_x_2198) ;  /* 0x0000019000000947 */ /* 0x000fea0003800000 */
[----:B------:R-:W5:Y:S04]  /*3050*/  LDL.64 R8, [R1+0x10] ;  /* 0x0000100001087983 */ /* 0x000f680000100a00 */
[----:B---3--:R-:W3:Y:S01]  /*3060*/  LDL R15, [R1+0x44] ;  /* 0x00004400010f7983 */ /* 0x008ee20000100800 */
[----:B------:R-:W-:Y:S02]  /*3070*/  P2R R4, PR, RZ, 0x4 ;  /* 0x00000004ff047803 */ /* 0x000fe40000000000 */
[----:B------:R-:W-:Y:S02]  /*3080*/  P2R R0, PR, RZ, 0x2 ;  /* 0x00000002ff007803 */ /* 0x000fe40000000000 */
[----:B-1---5:R-:W-:-:S04]  /*3090*/  LEA R16, P0, R8, R5, 0x1 ;  /* 0x0000000508107211 */ /* 0x022fc800078008ff */
        /* <DEDUP_REMOVED lines=20> */
.L_x_2198:
[----:B------:R-:W-:Y:S05]  /*31e0*/  BSYNC B0 ;  /* 0x0000000000007941 */ /* 0x000fea0003800000 */
.L_x_2197:
[----:B------:R-:W-:Y:S05]  /*31f0*/  BRA.DIV ~URZ, `(.L_x_2199) ;  /* 0x000101927f007947 */ /* 0x000fea000b800000 */
[----:B-12---:R-:W1:Y:S04]  /*3200*/  SHFL.IDX PT, R12, R12, 0x3, 0x181f ;  /* 0x00781f000c0c7f89 */ /* 0x006e6800000e0000 */
[----:B------:R2:W3:Y:S02]  /*3210*/  SHFL.IDX PT, R5, R13, 0x3, 0x181f ;  /* 0x00781f000d057f89 */ /* 0x0004e400000e0000 */
.L_x_2278:
[----:B------:R-:W5:Y:S04]  /*3220*/  LDL.64 R6, [R1+0x10] ;  /* 0x0000100001067983 */ /* 0x000f680000100a00 */
[----:B--2---:R-:W2:Y:S04]  /*3230*/  LDL R4, [R1+0x44] ;  /* 0x0000440001047983 */ /* 0x004ea80000100800 */
[----:B----4-:R-:W4:Y:S04]  /*3240*/  LDL R170, [R1+0x78] ;  /* 0x0000780001aa7983 */ /* 0x010f280000100800 */
[----:B---3--:R-:W3:Y:S04]  /*3250*/  LDL.64 R80, [R1+0x68] ;  /* 0x0000680001507983 */ /* 0x008ee80000100a00 */
[----:B------:R-:W2:Y:S04]  /*3260*/  LDL R78, [R1+0x48] ;  /* 0x00004800014e7983 */ /* 0x000ea80000100800 */
[----:B------:R-:W3:Y:S01]  /*3270*/  LDL.64 R20, [R1+0x60] ;  /* 0x0000600001147983 */ /* 0x000ee20000100a00 */
[----:B------:R-:W-:-:S02]  /*3280*/  IADD3 R11, R11, 0x60, RZ ;  /* 0x000000600b0b7810 */ /* 0x000fc40007ffe0ff */
[----:B------:R-:W-:Y:S01]  /*3290*/  SHF.R.S32.HI R18, RZ, 0x1f, R246 ;  /* 0x0000001fff127819 */ /* 0x000fe200000114f6 */
[----:B------:R-:W3:Y:S01]  /*32a0*/  LDL R168, [R1+0x4c] ;  /* 0x00004c0001a87983 */ /* 0x000ee20000100800 */
[----:B------:R-:W-:Y:S02]  /*32b0*/  ISETP.GE.AND P6, PT, R11, R10, PT ;  /* 0x0000000a0b00720c */ /* 0x000fe40003fc6270 */
[----:B------:R-:W-:Y:S02]  /*32c0*/  LEA.HI R18, R18, R246, RZ, 0x3 ;  /* 0x000000f612127211 */ /* 0x000fe400078f18ff */
[----:B------:R-:W-:Y:S02]  /*32d0*/  P2R R0, PR, RZ, 0x4 ;  /* 0x00000004ff007803 */ /* 0x000fe40000000000 */
[----:B------:R-:W-:Y:S02]  /*32e0*/  P2R R30, PR, RZ, 0x2 ;  /* 0x00000002ff1e7803 */ /* 0x000fe40000000000 */
[----:B------:R-:W-:-:S02]  /*32f0*/  SHF.R.S32.HI R18, RZ, 0x3, R18 ;  /* 0x00000003ff127819 */ /* 0x000fc40000011412 */
[----:B------:R-:W-:Y:S02]  /*3300*/  P2R R31, PR, RZ, 0x20 ;  /* 0x00000020ff1f7803 */ /* 0x000fe40000000000 */
[----:B------:R-:W-:Y:S02]  /*3310*/  P2R R36, PR, RZ, 0x10 ;  /* 0x00000010ff247803 */ /* 0x000fe40000000000 */
[----:B-----5:R-:W-:-:S04]  /*3320*/  @!P6 LEA R8, P0, R6, R5, 0x1 ;  /* 0x000000050608e211 */ /* 0x020fc800078008ff */
[----:B-1----:R-:W-:Y:S02]  /*3330*/  @!P6 LEA.HI.X R9, R6, R12, R7, 0x1, P0 ;  /* 0x0000000c0609e211 */ /* 0x002fe400000f0c07 */
[----:B------:R-:W-:-:S04]  /*3340*/  @!P6 LEA R16, P0, R250, R5, 0x1 ;  /* 0x00000005fa10e211 */ /* 0x000fc800078008ff */
[----:B------:R-:W-:Y:S02]  /*3350*/  @!P6 LEA.HI.X R17, R250, R12, R243, 0x1, P0 ;  /* 0x0000000cfa11e211 */ /* 0x000fe400000f0cf3 */
[----:B------:R-:W-:-:S04]  /*3360*/  @!P6 LEA R14, P0, R247, R5, 0x1 ;  /* 0x00000005f70ee211 */ /* 0x000fc800078008ff */
[----:B------:R-:W-:Y:S02]  /*3370*/  @!P6 LEA.HI.X R15, R247, R12, R242, 0x1, P0 ;  /* 0x0000000cf70fe211 */ /* 0x000fe400000f0cf2 */
[C---:B--2---:R-:W-:Y:S02]  /*3380*/  LOP3.LUT P0, RZ, R4.reuse, 0x8, RZ, 0xc0, !PT ;  /* 0x0000000804ff7812 */ /* 0x044fe4000780c0ff */
[C---:B------:R-:W-:Y:S02]  /*3390*/  LOP3.LUT P2, RZ, R4.reuse, 0x4, RZ, 0xc0, !PT ;  /* 0x0000000404ff7812 */ /* 0x040fe4000784c0ff */
[----:B------:R-:W-:-:S09]  /*33a0*/  LOP3.LUT P1, RZ, R4, 0x1, RZ, 0xc0, !PT ;  /* 0x0000000104ff7812 */ /* 0x000fd2000782c0ff */
[----:B------:R-:W-:Y:S01]  /*33b0*/  @!PT LDS RZ, [RZ] ;  /* 0x00000000fffff984 */ /* 0x000fe20000000800 */
[----:B------:R-:W-:Y:S01]  /*33c0*/  @!PT LDS RZ, [RZ] ;  /* 0x00000000fffff984 */ /* 0x000fe20000000800 */
[----:B------:R-:W-:Y:S01]  /*33d0*/  @!PT LDS RZ, [RZ] ;  /* 0x00000000fffff984 */ /* 0x000fe20000000800 */
[----:B------:R1:W-:Y:S01]  /*33e0*/  @!P6 LDGSTS.E.BYPASS.LTC128B.128 [R249+0x13100], [R8.64], !P0 ;  /* 0x1310000008f9efae */ /* 0x0003e2000c101d46 */
[C---:B------:R-:W-:Y:S02]  /*33f0*/  @!P6 LEA R10, P0, R248.reuse, R5, 0x1 ;  /* 0x00000005f80ae211 */ /* 0x040fe400078008ff */
[----:B------:R-:W-:Y:S01]  /*3400*/  SHF.R.S32.HI R7, RZ, 0x1f, R2 ;  /* 0x0000001fff077819 */ /* 0x000fe20000011402 */
[----:B------:R2:W-:Y:S01]  /*3410*/  @!P6 LDGSTS.E.BYPASS.LTC128B.128 [R249+0x17100], [R16.64], !P2 ;  /* 0x1710000010f9efae */ /* 0x0005e2000d101d46 */
[----:B------:R-:W-:Y:S02]  /*3420*/  @!P6 LEA.HI.X R11, R248, R12, R241, 0x1, P0 ;  /* 0x0000000cf80be211 */ /* 0x000fe400000f0cf1 */
[----:B------:R-:W-:Y:S01]  /*3430*/  LOP3.LUT P0, RZ, R4, 0x2, RZ, 0xc0, !PT ;  /* 0x0000000204ff7812 */ /* 0x000fe2000780c0ff */
[----:B----4-:R-:W-:-:S04]  /*3440*/  IMAD.IADD R5, R170, 0x1, -R18 ;  /* 0x00000001aa057824 */ /* 0x010fc800078e0a12 */
[----:B------:R-:W-:Y:S02]  /*3450*/  IMAD R6, R2, -0x40, R5 ;  /* 0xffffffc002067824 */ /* 0x000fe400078e0205 */
[----:B------:R-:W-:Y:S01]  /*3460*/  IMAD R5, R7, c[0x0][0x1e0], RZ ;  /* 0x0000780007057a24 */ /* 0x000fe200078e02ff */
[----:B------:R-:W-:-:S05]  /*3470*/  ISETP.NE.AND P2, PT, R0, RZ, PT ;  /* 0x000000ff0000720c */ /* 0x000fca0003f45270 */
[----:B------:R4:W-:Y:S01]  /*3480*/  @!P6 LDGSTS.E.BYPASS.LTC128B.128 [R249+0x1b100], [R14.64], !P0 ;  /* 0x1b1000000ef9efae */ /* 0x0009e2000c101d46 */
[----:B------:R-:W-:-:S03]  /*3490*/  ISETP.GE.AND P0, PT, R6, 0x1, PT ;  /* 0x000000010600780c */ /* 0x000fc60003f06270 */
[----:B------:R5:W-:Y:S01]  /*34a0*/  @!P6 LDGSTS.E.BYPASS.LTC128B.128 [R249+0x1f100], [R10.64], !P1 ;  /* 0x1f1000000af9efae */ /* 0x000be2000c901d46 */
[----:B------:R-:W-:-:S03]  /*34b0*/  IMAD R0, R2, c[0x0][0x1e4], R5 ;  /* 0x0000790002007a24 */ /* 0x000fc600078e0205 */
[----:B------:R-:W0:Y:S01]  /*34c0*/  LDGDEPBAR ;  /* 0x00000000000079af */ /* 0x000e220000000000 */
[----:B------:R-:W-:Y:S01]  /*34d0*/  WARPSYNC 0xffffffff ;  /* 0xffffffff00007948 */ /* 0x000fe20003800000 */
[----:B-1----:R-:W-:Y:S02]  /*34e0*/  IMAD.WIDE.U32 R8, R2, c[0x0][0x1e0], RZ ;  /* 0x0000780002087a25 */ /* 0x002fe400078e00ff */
[----:B------:R-:W-:Y:S02]  /*34f0*/  BAR.SYNC.DEFER_BLOCKING 0x0 ;  /* 0x0000000000007b1d */ /* 0x000fe40000010000 */
[----:B------:R-:W-:Y:S01]  /*3500*/  IMAD.IADD R0, R9, 0x1, R0 ;  /* 0x0000000109007824 */ /* 0x000fe200078e0200 */
[----:B---3--:R-:W-:-:S04]  /*3510*/  LEA R5, P6, R8, R80, 0x6 ;  /* 0x0000005008057211 */ /* 0x008fc800078c30ff */
[----:B------:R-:W-:Y:S02]  /*3520*/  LEA.HI.X R0, R8, R78, R0, 0x6, P6 ;  /* 0x0000004e08007211 */ /* 0x000fe400030f3400 */
[----:B------:R-:W-:-:S04]  /*3530*/  @P0 LEA R12, P6, R5, c[0x0][0x1c8], 0x1 ;  /* 0x00007200050c0a11 */ /* 0x000fc800078c08ff */
[----:B------:R-:W-:Y:S02]  /*3540*/  @P0 LEA.HI.X R13, R5, c[0x0][0x1cc], R0, 0x1, P6 ;  /* 0x00007300050d0a11 */ /* 0x000fe400030f0c00 */
[----:B------:R-:W-:Y:S01]  /*3550*/  ISETP.GE.AND P6, PT, R6, 0x21, PT ;  /* 0x000000210600780c */ /* 0x000fe20003fc6270 */
[----:B------:R-:W-:-:S04]  /*3560*/  IMAD.MOV.U32 R4, RZ, RZ, 0x20 ;  /* 0x00000020ff047424 */ /* 0x000fc800078e00ff */
[C---:B-----5:R-:W-:Y:S01]  /*3570*/  IMAD.WIDE.U32 R10, R4.reuse, c[0x0][0x1e0], RZ ;  /* 0x00007800040a7a25 */ /* 0x060fe200078e00ff */
[----:B------:R-:W-:Y:S01]  /*3580*/  @!PT LDS RZ, [RZ] ;  /* 0x00000000fffff984 */ /* 0x000fe20000000800 */
[----:B------:R-:W-:Y:S01]  /*3590*/  @!PT LDS RZ, [RZ] ;  /* 0x00000000fffff984 */ /* 0x000fe20000000800 */
[----:B------:R-:W-:Y:S01]  /*35a0*/  @!PT LDS RZ, [RZ] ;  /* 0x00000000fffff984 */ /* 0x000fe20000000800 */
[----:B------:R4:W-:Y:S03]  /*35b0*/  @P0 LDGSTS.E.BYPASS.LTC128B.128 [R249+0x8100], [R12.64], !P5 ;  /* 0x081000000cf90fae */ /* 0x0009e6000e901d46 */
[----:B------:R-:W-:Y:S01]  /*35c0*/  IMAD R9, R4, c[0x0][0x1e4], RZ ;  /* 0x0000790004097a24 */ /* 0x000fe200078e02ff */
[----:B------:R4:W-:Y:S04]  /*35d0*/  @P0 LDGSTS.E.BYPASS.LTC128B.128 [R249+0xa100], [R12.64+0x80], !P4 ;  /* 0x0a1000800cf90fae */ /* 0x0009e8000e101d46 */
[----:B------:R4:W-:Y:S04]  /*35e0*/  @P0 LDGSTS.E.BYPASS.LTC128B.128 [R249+0xc100], [R12.64+0x100], !P3 ;  /* 0x0c1001000cf90fae */ /* 0x0009e8000d901d46 */
[----:B------:R4:W-:Y:S01]  /*35f0*/  @P0 LDGSTS.E.BYPASS.LTC128B.128 [R249+0xe100], [R12.64+0x180], !P2 ;  /* 0x0e1001800cf90fae */ /* 0x0009e2000d101d46 */
[----:B------:R-:W-:-:S04]  /*3600*/  @P6 IADD3 R5, P0, R5, R10, RZ ;  /* 0x0000000a05056210 */ /* 0x000fc80007f1e0ff */
[----:B------:R-:W-:Y:S02]  /*3610*/  @P6 IADD3.X R0, R0, R11, R9, P0, !PT ;  /* 0x0000000b00006210 */ /* 0x000fe400007fe409 */
[----:B------:R-:W-:-:S04]  /*3620*/  @P6 LEA R10, P0, R5, c[0x0][0x1c8], 0x1 ;  /* 0x00007200050a6a11 */ /* 0x000fc800078008ff */
[----:B------:R-:W-:-:S05]  /*3630*/  @P6 LEA.HI.X R11, R5, c[0x0][0x1cc], R0, 0x1, P0 ;  /* 0x00007300050b6a11 */ /* 0x000fca00000f0c00 */
[----:B------:R1:W-:Y:S04]  /*3640*/  @P6 LDGSTS.E.BYPASS.LTC128B.128 [R249+0x9100], [R10.64], !P5 ;  /* 0x091000000af96fae */ /* 0x0003e8000e901d46 */
[----:B------:R1:W-:Y:S04]  /*3650*/  @P6 LDGSTS.E.BYPASS.LTC128B.128 [R249+0xb100], [R10.64+0x80], !P4 ;  /* 0x0b1000800af96fae */ /* 0x0003e8000e101d46 */
[----:B------:R1:W-:Y:S04]  /*3660*/  @P6 LDGSTS.E.BYPASS.LTC128B.128 [R249+0xd100], [R10.64+0x100], !P3 ;  /* 0x0d1001000af96fae */ /* 0x0003e8000d901d46 */
[----:B------:R1:W-:Y:S04]  /*3670*/  @P6 LDGSTS.E.BYPASS.LTC128B.128 [R249+0xf100], [R10.64+0x180], !P2 ;  /* 0x0f1001800af96fae */ /* 0x0003e8000d101d46 */
[----:B------:R-:W0:Y:S01]  /*3680*/  LDGDEPBAR ;  /* 0x00000000000079af */ /* 0x000e220000000000 */
[----:B------:R-:W-:-:S02]  /*3690*/  IMAD R7, R7, c[0x0][0x208], RZ ;  /* 0x0000820007077a24 */ /* 0x000fc400078e02ff */
[----:B------:R-:W-:-:S04]  /*36a0*/  IMAD.WIDE.U32 R8, R2, c[0x0][0x208], RZ ;  /* 0x0000820002087a25 */ /* 0x000fc800078e00ff */
[----:B------:R-:W-:Y:S01]  /*36b0*/  IMAD R7, R2, c[0x0][0x20c], R7 ;  /* 0x0000830002077a24 */ /* 0x000fe200078e0207 */
[----:B------:R-:W-:-:S03]  /*36c0*/  LEA R5, P0, R8, R20, 0x6 ;  /* 0x0000001408057211 */ /* 0x000fc600078030ff */
[----:B------:R-:W-:Y:S01]  /*36d0*/  IMAD.IADD R7, R9, 0x1, R7 ;  /* 0x0000000109077824 */ /* 0x000fe200078e0207 */
[----:B------:R-:W-:Y:S01]  /*36e0*/  LOP3.LUT R6, R29, 0x1, RZ, 0xc0, !PT ;  /* 0x000000011d067812 */ /* 0x000fe200078ec0ff */
[----:B------:R-:W-:-:S03]  /*36f0*/  IMAD R0, R2, -0x40, R170 ;  /* 0xffffffc002007824 */ /* 0x000fc600078e02aa */
[----:B------:R-:W-:Y:S01]  /*3700*/  LEA.HI.X R4, R8, R238, R7, 0x6, P0 ;  /* 0x000000ee08047211 */ /* 0x000fe200000f3407 */
[----:B------:R-:W-:Y:S01]  /*3710*/  IMAD.MOV.U32 R7, RZ, RZ, c[0x0][0x208] ;  /* 0x00008200ff077624 */ /* 0x000fe200078e00ff */
[----:B------:R-:W-:Y:S01]  /*3720*/  LEA R38, P0, R5, c[0x0][0x1f8], 0x1 ;  /* 0x00007e0005267a11 */ /* 0x000fe200078008ff */
[----:B------:R-:W-:-:S04]  /*3730*/  DEPBAR.LE SB0, 0x1 ;  /* 0x000080400000791a */ /* 0x000fc80000000000 */
[----:B------:R-:W-:-:S04]  /*3740*/  DEPBAR.LE SB0, 0x0 ;  /* 0x000080000000791a */ /* 0x000fc80000000000 */
[----:B------:R-:W-:Y:S01]  /*3750*/  BAR.SYNC.DEFER_BLOCKING 0x0 ;  /* 0x0000000000007b1d */ /* 0x000fe20000010000 */
[----:B------:R-:W-:Y:S01]  /*3760*/  LEA.HI.X R39, R5, c[0x0][0x1fc], R4, 0x1, P0 ;  /* 0x00007f0005277a11 */ /* 0x000fe200000f0c04 */
[----:B------:R-:W-:Y:S01]  /*3770*/  IMAD.MOV.U32 R5, RZ, RZ, c[0x0][0x20c] ;  /* 0x00008300ff057624 */ /* 0x000fe200078e00ff */
[C---:B------:R-:W-:Y:S01]  /*3780*/  LEA R76, P0, R7.reuse, R38, 0x6 ;  /* 0x00000026074c7211 */ /* 0x040fe200078030ff */
[----:B------:R-:W-:Y:S01]  /*3790*/  IMAD.IADD R28, R0, 0x1, -R18 ;  /* 0x00000001001c7824 */ /* 0x000fe200078e0a12 */
[----:B------:R-:W-:Y:S02]  /*37a0*/  ISETP.NE.U32.AND P5, PT, R6, 0x1, PT ;  /* 0x000000010600780c */ /* 0x000fe40003fa5070 */
[----:B------:R-:W-:Y:S02]  /*37b0*/  LEA.HI.X R77, R7, R39, R5, 0x6, P0 ;  /* 0x00000027074d7211 */ /* 0x000fe400000f3405 */
[C---:B------:R-:W-:Y:S02]  /*37c0*/  ISETP.LT.OR P0, PT, R28.reuse, 0x1, P5 ;  /* 0x000000011c00780c */ /* 0x040fe40002f01670 */
[----:B------:R-:W-:Y:S01]  /*37d0*/  LOP3.LUT P1, RZ, R29, 0x2, RZ, 0xc0, !PT ;  /* 0x000000021dff7812 */ /* 0x000fe2000782c0ff */
[----:B------:R-:W-:Y:S04]  /*37e0*/  LDSM.16.M88.4 R24, [R234] ;  /* 0x00000000ea18783b */ /* 0x000fe80000000200 */
[----:B------:R-:W3:Y:S04]  /*37f0*/  LDSM.16.M88.4 R48, [R233] ;  /* 0x00000000e930783b */ /* 0x000ee80000000200 */
[----:B------:R-:W5:Y:S04]  /*3800*/  LDSM.16.M88.4 R40, [R233+0x800] ;  /* 0x00080000e928783b */ /* 0x000f680000000200 */
[----:B------:R-:W-:Y:S04]  /*3810*/  LDSM.16.M88.4 R32, [R233+0x1000] ;  /* 0x00100000e920783b */ /* 0x000fe80000000200 */
[----:B------:R-:W3:Y:S04]  /*3820*/  LDSM.16.M88.4 R56, [R233+0x1800] ;  /* 0x00180000e938783b */ /* 0x000ee80000000200 */
[----:B------:R-:W-:Y:S04]  /*3830*/  LDSM.16.M88.4 R4, [R232] ;  /* 0x00000000e804783b */ /* 0x000fe80000000200 */
[----:B------:R-:W3:Y:S04]  /*3840*/  LDSM.16.M88.4 R20, [R231] ;  /* 0x00000000e714783b */ /* 0x000ee80000000200 */
[----:B--2---:R-:W2:Y:S04]  /*3850*/  LDSM.16.M88.4 R16, [R223] ;  /* 0x00000000df10783b */ /* 0x004ea80000000200 */
[----:B----4-:R-:W4:Y:S04]  /*3860*/  LDSM.16.M88.4 R12, [R222] ;  /* 0x00000000de0c783b */ /* 0x010f280000000200 */
[----:B-1----:R-:W1:Y:S04]  /*3870*/  LDSM.16.M88.4 R8, [R221] ;  /* 0x00000000dd08783b */ /* 0x002e680000000200 */
        /* <DEDUP_REMOVED lines=8> */
[C---:B------:R-:W-:Y:S02]  /*3900*/  ISETP.LT.OR P5, PT, R28.reuse, 0x21, P5 ;  /* 0x000000211c00780c */ /* 0x040fe40002fa1670 */
[----:B------:R-:W-:-:S09]  /*3910*/  ISETP.LT.OR P1, PT, R28, 0x21, !P1 ;  /* 0x000000211c00780c */ /* 0x000fd20004f21670 */
[----:B------:R1:W-:Y:S01]  /*3920*/  LDGSTS.E.BYPASS.LTC128B.128 [R249+0x4100], [R38.64+0x100], !P0 ;  /* 0x0410010026f97fae */ /* 0x0003e2000c101d46 */
[----:B------:R-:W-:-:S04]  /*3930*/  LOP3.LUT P0, RZ, R29, 0x8, RZ, 0xc0, !PT ;  /* 0x000000081dff7812 */ /* 0x000fc8000780c0ff */
[C---:B------:R-:W-:Y:S02]  /*3940*/  ISETP.LT.OR P4, PT, R28.reuse, 0x1, !P0 ;  /* 0x000000011c00780c */ /* 0x040fe40004781670 */
[C---:B------:R-:W-:Y:S02]  /*3950*/  ISETP.LT.OR P6, PT, R28.reuse, 0x21, !P6 ;  /* 0x000000211c00780c */ /* 0x040fe400077c1670 */
[----:B------:R-:W-:Y:S01]  /*3960*/  ISETP.LT.OR P0, PT, R28, 0x21, !P0 ;  /* 0x000000211c00780c */ /* 0x000fe20004701670 */
[C---:B---3--:R-:W-:Y:S08]  /*3970*/  HMMA.16816.F32 R52, R24.reuse, R48, RZ ;  /* 0x000000301834723c */ /* 0x048ff000000018ff */
[----:B------:R1:W-:Y:S01]  /*3980*/  LDGSTS.E.BYPASS.LTC128B.128 [R249+0x6100], [R38.64+0x180], !P4 ;  /* 0x0610018026f97fae */ /* 0x0003e2000e101d46 */
[----:B------:R-:W-:Y:S01]  /*3990*/  ISETP.NE.AND P4, PT, R36, RZ, PT ;  /* 0x000000ff2400720c */ /* 0x000fe20003f85270 */
[----:B-----5:R-:W-:Y:S02]  /*39a0*/  HMMA.16816.F32 R44, R24, R40, RZ ;  /* 0x00000028182c723c */ /* 0x020fe400000018ff */
[----:B------:R3:W-:Y:S01]  /*39b0*/  LDGSTS.E.BYPASS.LTC128B.128 [R249+0x1100], [R76.64], !P5 ;  /* 0x011000004cf97fae */ /* 0x0007e2000e901d46 */
[----:B------:R-:W-:-:S03]  /*39c0*/  ISETP.NE.AND P5, PT, R31, RZ, PT ;  /* 0x000000ff1f00720c */ /* 0x000fc60003fa5270 */
[----:B------:R3:W-:Y:S01]  /*39d0*/  LDGSTS.E.BYPASS.LTC128B.128 [R249+0x3100], [R76.64+0x80], !P1 ;  /* 0x031000804cf97fae */ /* 0x0007e2000c901d46 */
[----:B------:R-:W-:Y:S01]  /*39e0*/  ISETP.NE.AND P1, PT, R30, RZ, PT ;  /* 0x000000ff1e00720c */ /* 0x000fe20003f25270 */
[C---:B------:R-:W-:Y:S02]  /*39f0*/  HMMA.16816.F32 R48, R24.reuse, R50, RZ ;  /* 0x000000321830723c */ /* 0x040fe400000018ff */
[----:B------:R3:W-:Y:S04]  /*3a00*/  LDGSTS.E.BYPASS.LTC128B.128 [R249+0x5100], [R76.64+0x100], !P6 ;  /* 0x051001004cf97fae */ /* 0x0007e8000f101d46 */
[----:B------:R3:W-:Y:S02]  /*3a10*/  LDGSTS.E.BYPASS.LTC128B.128 [R249+0x7100], [R76.64+0x180], !P0 ;  /* 0x071001804cf97fae */ /* 0x0007e4000c101d46 */
[C---:B------:R-:W-:Y:S02]  /*3a20*/  HMMA.16816.F32 R40, R24.reuse, R42, RZ ;  /* 0x0000002a1828723c */ /* 0x040fe400000018ff */
[----:B------:R-:W-:Y:S04]  /*3a30*/  LDSM.16.M88.4 R72, [R229] ;  /* 0x00000000e548783b */ /* 0x000fe80000000200 */
[----:B------:R-:W-:Y:S02]  /*3a40*/  LDSM.16.M88.4 R68, [R229+0x800] ;  /* 0x00080000e544783b */ /* 0x000fe40000000200 */
[C---:B------:R-:W-:Y:S02]  /*3a50*/  HMMA.16816.F32 R28, R24.reuse, R56, RZ ;  /* 0x00000038181c723c */ /* 0x040fe400000018ff */
[----:B------:R-:W-:Y:S04]  /*3a60*/  LDSM.16.M88.4 R64, [R229+0x1000] ;  /* 0x00100000e540783b */ /* 0x000fe80000000200 */
[----:B------:R-:W-:Y:S02]  /*3a70*/  LDSM.16.M88.4 R60, [R229+0x1800] ;  /* 0x00180000e53c783b */ /* 0x000fe40000000200 */
[C---:B-1----:R-:W-:Y:S02]  /*3a80*/  HMMA.16816.F32 R36, R24.reuse, R32, RZ ;  /* 0x000000201824723c */ /* 0x042fe400000018ff */
[----:B------:R-:W0:Y:S06]  /*3a90*/  LDGDEPBAR ;  /* 0x00000000000079af */ /* 0x000e2c0000000000 */
[C---:B------:R-:W-:Y:S08]  /*3aa0*/  HMMA.16816.F32 R32, R24.reuse, R34, RZ ;  /* 0x000000221820723c */ /* 0x040ff000000018ff */
[----:B------:R-:W-:Y:S01]  /*3ab0*/  HMMA.16816.F32 R24, R24, R58, RZ ;  /* 0x0000003a1818723c */ /* 0x000fe200000018ff */
[----:B------:R-:W1:Y:S07]  /*3ac0*/  LDSM.16.M88.4 R56, [R230] ;  /* 0x00000000e638783b */ /* 0x000e6e0000000200 */
[C---:B------:R-:W-:Y:S08]  /*3ad0*/  HMMA.16816.F32 R52, R4.reuse, R20, R52 ;  /* 0x000000140434723c */ /* 0x040ff00000001834 */
[C---:B------:R-:W-:Y:S01]  /*3ae0*/  HMMA.16816.F32 R48, R4.reuse, R22, R48 ;  /* 0x000000160430723c */ /* 0x040fe20000001830 */
[----:B------:R-:W-:Y:S07]  /*3af0*/  LDSM.16.M88.4 R20, [R220] ;  /* 0x00000000dc14783b */ /* 0x000fee0000000200 */
[C---:B--2---:R-:W-:Y:S08]  /*3b00*/  HMMA.16816.F32 R44, R4.reuse, R16, R44 ;  /* 0x00000010042c723c */ /* 0x044ff0000000182c */
[C---:B------:R-:W-:Y:S01]  /*3b10*/  HMMA.16816.F32 R40, R4.reuse, R18, R40 ;  /* 0x000000120428723c */ /* 0x040fe20000001828 */
[----:B------:R-:W-:Y:S07]  /*3b20*/  LDSM.16.M88.4 R16, [R220+0x800] ;  /* 0x00080000dc10783b */ /* 0x000fee0000000200 */
[C---:B----4-:R-:W-:Y:S08]  /*3b30*/  HMMA.16816.F32 R36, R4.reuse, R12, R36 ;  /* 0x0000000c0424723c */ /* 0x050ff00000001824 */
[C---:B------:R-:W-:Y:S01]  /*3b40*/  HMMA.16816.F32 R32, R4.reuse, R14, R32 ;  /* 0x0000000e0420723c */ /* 0x040fe20000001820 */
[----:B------:R-:W-:Y:S07]  /*3b50*/  LDSM.16.M88.4 R12, [R220+0x1000] ;  /* 0x00100000dc0c783b */ /* 0x000fee0000000200 */
[C---:B------:R-:W-:Y:S08]  /*3b60*/  HMMA.16816.F32 R28, R4.reuse, R8, R28 ;  /* 0x00000008041c723c */ /* 0x040ff0000000181c */
[----:B------:R-:W-:Y:S01]  /*3b70*/  HMMA.16816.F32 R24, R4, R10, R24 ;  /* 0x0000000a0418723c */ /* 0x000fe20000001818 */
[----:B------:R-:W2:Y:S04]  /*3b80*/  LDSM.16.M88.4 R4, [R228] ;  /* 0x00000000e404783b */ /* 0x000ea80000000200 */
[----:B------:R-:W4:Y:S03]  /*3b90*/  LDSM.16.M88.4 R8, [R220+0x1800] ;  /* 0x00180000dc08783b */ /* 0x000f260000000200 */
        /* <DEDUP_REMOVED lines=12> */
[----:B------:R-:W5:Y:S03]  /*3c60*/  LDSM.16.M88.4 R60, [R233+0x3800] ;  /* 0x00380000e93c783b */ /* 0x000f660000000200 */
        /* <DEDUP_REMOVED lines=12> */
[----:B------:R-:W4:Y:S03]  /*3d30*/  LDSM.16.M88.4 R8, [R216] ;  /* 0x00000000d808783b */ /* 0x000f260000000200 */
        /* <DEDUP_REMOVED lines=9> */
[C---:B-----5:R-:W-:Y:S08]  /*3dd0*/  HMMA.16816.F32 R28, R56.reuse, R60, R28 ;  /* 0x0000003c381c723c */ /* 0x060ff0000000181c */
[----:B------:R-:W-:Y:S01]  /*3de0*/  HMMA.16816.F32 R24, R56, R62, R24 ;  /* 0x0000003e3818723c */ /* 0x000fe20000001818 */
[----:B------:R-:W1:Y:S04]  /*3df0*/  LDSM.16.M88.4 R56, [R230+0x4000] ;  /* 0x00400000e638783b */ /* 0x000e680000000200 */
[----:B------:R-:W5:Y:S03]  /*3e00*/  LDSM.16.M88.4 R60, [R229+0x3800] ;  /* 0x00380000e53c783b */ /* 0x000f660000000200 */
        /* <DEDUP_REMOVED lines=100> */
[C---:B-----5:R-:W-:Y:S08]  /*4450*/  HMMA.16816.F32 R28, R56.reuse, R60, R28 ;  /* 0x0000003c381c723c */ /* 0x060ff0000000181c */
[----:B------:R-:W-:Y:S01]  /*4460*/  HMMA.16816.F32 R24, R56, R62, R24 ;  /* 0x0000003e3818723c */ /* 0x000fe20000001818 */
[----:B------:R-:W5:Y:S04]  /*4470*/  LDSM.16.M88.4 R60, [R229+0x7000] ;  /* 0x00700000e53c783b */ /* 0x000f680000000200 */
[----:B------:R-:W1:Y:S03]  /*4480*/  LDSM.16.M88.4 R56, [R229+0x7800] ;  /* 0x00780000e538783b */ /* 0x000e660000000200 */
[C---:B--2---:R-:W-:Y:S08]  /*4490*/  HMMA.16816.F32 R52, R4.reuse, R20, R52 ;  /* 0x000000140434723c */ /* 0x044ff00000001834 */
[C---:B------:R-:W-:Y:S01]  /*44a0*/  HMMA.16816.F32 R48, R4.reuse, R22, R48 ;  /* 0x000000160430723c */ /* 0x040fe20000001830 */
[----:B------:R-:W-:Y:S07]  /*44b0*/  LDSM.16.M88.4 R20, [R228+0xc000] ;  /* 0x00c00000e414783b */ /* 0x000fee0000000200 */
        /* <DEDUP_REMOVED lines=8> */
[----:B------:R-:W4:Y:S04]  /*4540*/  LDSM.16.M88.4 R8, [R220+0x7000] ;  /* 0x00700000dc08783b */ /* 0x000f280000000200 */
[----:B------:R-:W2:Y:S01]  /*4550*/  LDSM.16.M88.4 R4, [R220+0x7800] ;  /* 0x00780000dc04783b */ /* 0x000ea20000000200 */
[----:B------:R-:W-:Y:S01]  /*4560*/  ISETP.GT.AND P0, PT, R2, R168, PT ;  /* 0x000000a80200720c */ /* 0x000fe20003f04270 */
[----:B------:R-:W-:-:S04]  /*4570*/  DEPBAR.LE SB0, 0x0 ;  /* 0x000080000000791a */ /* 0x000fc80000000000 */
[C---:B-1----:R-:W-:Y:S08]  /*4580*/  HMMA.16816.F32 R52, R72.reuse, R68, R52 ;  /* 0x000000444834723c */ /* 0x042ff00000001834 */
[C---:B------:R-:W-:Y:S08]  /*4590*/  HMMA.16816.F32 R48, R72.reuse, R70, R48 ;  /* 0x000000464830723c */ /* 0x040ff00000001830 */
[C---:B------:R-:W-:Y:S08]  /*45a0*/  HMMA.16816.F32 R44, R72.reuse, R64, R44 ;  /* 0x00000040482c723c */ /* 0x040ff0000000182c */
[C---:B------:R-:W-:Y:S08]  /*45b0*/  HMMA.16816.F32 R40, R72.reuse, R66, R40 ;  /* 0x000000424828723c */ /* 0x040ff00000001828 */
[C---:B-----5:R-:W-:Y:S08]  /*45c0*/  HMMA.16816.F32 R36, R72.reuse, R60, R36 ;  /* 0x0000003c4824723c */ /* 0x060ff00000001824 */
        /* <DEDUP_REMOVED lines=8> */
[C---:B----4-:R-:W-:Y:S08]  /*4650*/  HMMA.16816.F32 R36, R20.reuse, R8, R36 ;  /* 0x000000081424723c */ /* 0x050ff00000001824 */
[C---:B------:R-:W-:Y:S08]  /*4660*/  HMMA.16816.F32 R32, R20.reuse, R10, R32 ;  /* 0x0000000a1420723c */ /* 0x040ff00000001820 */
[C---:B------:R-:W-:Y:S08]  /*4670*/  HMMA.16816.F32 R28, R20.reuse, R4, R28 ;  /* 0x00000004141c723c */ /* 0x040ff0000000181c */
[----:B------:R-:W-:Y:S01]  /*4680*/  HMMA.16816.F32 R24, R20, R6, R24 ;  /* 0x000000061418723c */ /* 0x000fe20000001818 */
[----:B------:R-:W-:Y:S06]  /*4690*/  BAR.SYNC.DEFER_BLOCKING 0x0 ;  /* 0x0000000000007b1d */ /* 0x000fec0000010000 */
[----:B------:R-:W-:Y:S01]  /*46a0*/  @!UPT UIADD3 URZ, URZ, URZ, URZ ;  /* 0x0000003f3f3ff290 */ /* 0x000fe2000fffe03f */
[----:B------:R-:W-:Y:S11]  /*46b0*/  @!P0 BRA `(.L_x_2201) ;  /* 0x0000019000008947 */ /* 0x000ff60003800000 */
[----:B---3--:R-:W-:-:S04]  /*46c0*/  IADD3 R7, R3, -0x2, RZ ;  /* 0xfffffffe03077810 */ /* 0x008fc80007ffe0ff */
        /* <DEDUP_REMOVED lines=8> */
[----:B------:R-:W-:Y:S01]  /*4750*/  LEA.HI.X R6, R4, R78, R6, 0x6, P0 ;  /* 0x0000004e04067211 */ /* 0x000fe200000f3406 */
[----:B------:R-:W-:Y:S01]  /*4760*/  IMAD.MOV.U32 R4, RZ, RZ, c[0x0][0x1e4] ;  /* 0x00007900ff047624 */ /* 0x000fe200078e00ff */
        /* <DEDUP_REMOVED lines=14> */
.L_x_2201:
[----:B---3--:R-:W-:Y:S05]  /*4850*/  BSYNC B0 ;  /* 0x0000000000007941 */ /* 0x008fea0003800000 */
.L_x_2200:
[----:B------:R-:W2:Y:S01]  /*4860*/  LDL R172, [R1+0x74] ;  /* 0x0000740001ac7983 */ /* 0x000ea20000100800 */
[----:B------:R-:W-:Y:S01]  /*4870*/  IMAD.IADD R7, R252, 0x1, R237 ;  /* 0x00000001fc077824 */ /* 0x000fe200078e02ed */
[----:B------:R-:W-:Y:S01]  /*4880*/  IADD3 R200, R3, -0x2, RZ ;  /* 0xfffffffe03c87810 */ /* 0x000fe20007ffe0ff */
[----:B------:R-:W-:Y:S01]  /*4890*/  IMAD.MOV.U32 R5, RZ, RZ, -0x40 ;  /* 0xffffffc0ff057424 */ /* 0x000fe200078e00ff */
[----:B------:R-:W-:Y:S01]  /*48a0*/  LDSM.16.MT88.4 R72, [R227+0x4000] ;  /* 0x00400000e348783b */ /* 0x000fe20000004200 */
[----:B------:R-:W-:-:S03]  /*48b0*/  @P1 IMAD.HI.U32 R4, R7, c[0x0][0x2c8], RZ ;  /* 0x0000b20007041a27 */ /* 0x000fc600078e00ff */
[----:B------:R-:W-:Y:S01]  /*48c0*/  LDSM.16.MT88.4 R152, [R224] ;  /* 0x00000000e098783b */ /* 0x000fe20000004200 */
[----:B------:R-:W-:Y:S01]  /*48d0*/  IMAD R2, R2, R5, 0x1 ;  /* 0x0000000102027424 */ /* 0x000fe200078e0205 */
[----:B------:R-:W-:Y:S01]  /*48e0*/  @P1 SHF.R.U32.HI R7, RZ, c[0x0][0x2cc], R4 ;  /* 0x0000b300ff071a19 */ /* 0x000fe20000011604 */
[----:B------:R-:W-:Y:S01]  /*48f0*/  IMAD.IADD R0, R0, 0x1, -R251 ;  /* 0x0000000100007824 */ /* 0x000fe200078e0afb */
[----:B------:R-:W-:Y:S02]  /*4900*/  LDSM.16.MT88.4 R88, [R225+0x4000] ;  /* 0x00400000e158783b */ /* 0x000fe40000004200 */
[----:B------:R-:W-:Y:S02]  /*4910*/  IADD3 R2, -R251, R2, R170 ;  /* 0x00000002fb027210 */ /* 0x000fe40007ffe1aa */
[----:B------:R-:W3:Y:S04]  /*4920*/  SHFL.IDX PT, R6, R7, RZ, 0x1c1f ;  /* 0x001c1fff07067589 */ /* 0x000ee800000e0000 */
[----:B------:R-:W4:Y:S04]  /*4930*/  SHFL.IDX PT, R4, R7, 0x1, 0x1c1f ;  /* 0x003c1f0007047f89 */ /* 0x000f2800000e0000 */
[----:B------:R-:W-:Y:S04]  /*4940*/  LDSM.16.MT88.4 R64, [R224+0x2000] ;  /* 0x00200000e040783b */ /* 0x000fe80000004200 */
[----:B------:R-:W-:Y:S04]  /*4950*/  LDSM.16.MT88.4 R104, [R227+0x6000] ;  /* 0x00600000e368783b */ /* 0x000fe80000004200 */
[----:B------:R-:W-:Y:S04]  /*4960*/  LDSM.16.MT88.4 R96, [R224+0x4000] ;  /* 0x00400000e060783b */ /* 0x000fe80000004200 */
[----:B------:R-:W-:Y:S04]  /*4970*/  LDSM.16.MT88.4 R136, [R226] ;  /* 0x00000000e288783b */ /* 0x000fe80000004200 */
[----:B------:R-:W-:Y:S04]  /*4980*/  LDSM.16.MT88.4 R144, [R225] ;  /* 0x00000000e190783b */ /* 0x000fe80000004200 */
[----:B------:R-:W-:Y:S04]  /*4990*/  LDSM.16.MT88.4 R20, [R226+0x800] ;  /* 0x00080000e214783b */ /* 0x000fe80000004200 */
[----:B------:R-:W-:Y:S04]  /*49a0*/  LDSM.16.MT88.4 R56, [R225+0x2000] ;  /* 0x00200000e138783b */ /* 0x000fe80000004200 */
[----:B------:R-:W-:Y:S04]  /*49b0*/  LDSM.16.MT88.4 R80, [R226+0x4000] ;  /* 0x00400000e250783b */ /* 0x000fe80000004200 */
[----:B------:R-:W-:Y:S04]  /*49c0*/  LDSM.16.MT88.4 R156, [R227] ;  /* 0x00000000e39c783b */ /* 0x000fe80000004200 */
[----:B------:R-:W0:Y:S01]  /*49d0*/  LDGDEPBAR ;  /* 0x00000000000079af */ /* 0x000e220000000000 */
[----:B--2---:R-:W-:-:S04]  /*49e0*/  IMAD.IADD R5, R2, 0x1, -R172 ;  /* 0x0000000102057824 */ /* 0x004fc800078e0aac */
[C---:B-1-3--:R-:W-:Y:S02]  /*49f0*/  IMAD.IADD R9, R5.reuse, 0x1, R6 ;  /* 0x0000000105097824 */ /* 0x04afe400078e0206 */
[----:B----4-:R-:W-:-:S03]  /*4a00*/  IMAD.IADD R5, R5, 0x1, R4 ;  /* 0x0000000105057824 */ /* 0x010fc600078e0204 */
[C---:B------:R-:W-:Y:S02]  /*4a10*/  IMNMX R2, R0.reuse, R9, PT ;  /* 0x0000000900027217 */ /* 0x040fe40003800200 */
[----:B------:R-:W-:Y:S02]  /*4a20*/  IMNMX R0, R0, R5, PT ;  /* 0x0000000500007217 */ /* 0x000fe40003800200 */
[C---:B------:R-:W-:Y:S02]  /*4a30*/  ISETP.GT.AND P6, PT, R2.reuse, RZ, PT ;  /* 0x000000ff0200720c */ /* 0x040fe40003fc4270 */
[----:B------:R-:W-:Y:S02]  /*4a40*/  ISETP.GT.AND P0, PT, R2, 0x1, PT ;  /* 0x000000010200780c */ /* 0x000fe40003f04270 */
[----:B------:R-:W-:Y:S02]  /*4a50*/  FSEL R52, R52, -INF , P6 ;  /* 0xff80000034347808 */ /* 0x000fe40003000000 */
[----:B------:R-:W-:-:S02]  /*4a60*/  ISETP.GT.AND P6, PT, R2, 0x8, PT ;  /* 0x000000080200780c */ /* 0x000fc40003fc4270 */
[----:B------:R-:W-:Y:S02]  /*4a70*/  FSEL R53, R53, -INF , P0 ;  /* 0xff80000035357808 */ /* 0x000fe40000000000 */
[----:B------:R-:W-:Y:S02]  /*4a80*/  FSEL R13, R48, -INF , P6 ;  /* 0xff800000300d7808 */ /* 0x000fe40003000000 */
[C---:B------:R-:W-:Y:S02]  /*4a90*/  ISETP.GT.AND P0, PT, R2.reuse, 0x9, PT ;  /* 0x000000090200780c */ /* 0x040fe40003f04270 */
[----:B------:R-:W-:Y:S02]  /*4aa0*/  ISETP.GT.AND P6, PT, R2, 0x10, PT ;  /* 0x000000100200780c */ /* 0x000fe40003fc4270 */
[----:B------:R-:W-:Y:S02]  /*4ab0*/  FMNMX.FTZ R4, R52, R53, !PT ;  /* 0x0000003534047209 */ /* 0x000fe40007810000 */
[----:B------:R-:W-:-:S02]  /*4ac0*/  FSEL R49, R49, -INF , P0 ;  /* 0xff80000031317808 */ /* 0x000fc40000000000 */
[----:B------:R-:W-:Y:S02]  /*4ad0*/  FSEL R11, R44, -INF , P6 ;  /* 0xff8000002c0b7808 */ /* 0x000fe40003000000 */
[C---:B------:R-:W-:Y:S02]  /*4ae0*/  ISETP.GT.AND P0, PT, R2.reuse, 0x11, PT ;  /* 0x000000110200780c */ /* 0x040fe40003f04270 */
[----:B------:R-:W-:Y:S02]  /*4af0*/  ISETP.GT.AND P6, PT, R2, 0x18, PT ;  /* 0x000000180200780c */ /* 0x000fe40003fc4270 */
[----:B------:R-:W-:Y:S02]  /*4b00*/  FMNMX.FTZ R4, R13, R4, !PT ;  /* 0x000000040d047209 */ /* 0x000fe40007810000 */
[----:B------:R-:W-:Y:S02]  /*4b10*/  FSEL R45, R45, -INF , P0 ;  /* 0xff8000002d2d7808 */ /* 0x000fe40000000000 */
[----:B------:R-:W-:-:S02]  /*4b20*/  FSEL R7, R40, -INF , P6 ;  /* 0xff80000028077808 */ /* 0x000fc40003000000 */
[----:B------:R-:W-:Y:S02]  /*4b30*/  FMNMX.FTZ R4, R49, R4, !PT ;  /* 0x0000000431047209 */ /* 0x000fe40007810000 */
[C---:B------:R-:W-:Y:S02]  /*4b40*/  ISETP.GT.AND P0, PT, R2.reuse, 0x19, PT ;  /* 0x000000190200780c */ /* 0x040fe40003f04270 */
[----:B------:R-:W-:Y:S02]  /*4b50*/  ISETP.GT.AND P6, PT, R2, 0x20, PT ;  /* 0x000000200200780c */ /* 0x000fe40003fc4270 */
[----:B------:R-:W-:Y:S02]  /*4b60*/  FMNMX.FTZ R4, R11, R4, !PT ;  /* 0x000000040b047209 */ /* 0x000fe40007810000 */
[----:B------:R-:W-:Y:S02]  /*4b70*/  FSEL R41, R41, -INF , P0 ;  /* 0xff80000029297808 */ /* 0x000fe40000000000 */
[----:B------:R-:W-:-:S02]  /*4b80*/  FSEL R116, R36, -INF , P6 ;  /* 0xff80000024747808 */ /* 0x000fc40003000000 */
        /* <DEDUP_REMOVED lines=10> */
[----:B------:R-:W-:Y:S02]  /*4c30*/  ISETP.GT.AND P0, PT, R2, 0x31, PT ;  /* 0x000000310200780c */ /* 0x000fe40003f04270 */
[----:B------:R-:W-:-:S02]  /*4c40*/  ISETP.GT.AND P6, PT, R0, RZ, PT ;  /* 0x000000ff0000720c */ /* 0x000fc40003fc4270 */
[----:B------:R-:W-:Y:S02]  /*4c50*/  FMNMX.FTZ R5, R41, R4, !PT ;  /* 0x0000000429057209 */ /* 0x000fe40007810000 */
[----:B------:R-:W-:Y:S02]  /*4c60*/  FSEL R125, R29, -INF , P0 ;  /* 0xff8000001d7d7808 */ /* 0x000fe40000000000 */
[----:B------:R-:W-:Y:S02]  /*4c70*/  FSEL R54, R54, -INF , P6 ;  /* 0xff80000036367808 */ /* 0x000fe40003000000 */
[----:B------:R-:W-:Y:S02]  /*4c80*/  FMNMX.FTZ R4, R116, R5, !PT ;  /* 0x0000000574047209 */ /* 0x000fe40007810000 */
[C---:B------:R-:W-:Y:S02]  /*4c90*/  ISETP.GT.AND P0, PT, R0.reuse, 0x1, PT ;  /* 0x000000010000780c */ /* 0x040fe40003f04270 */
[----:B------:R-:W-:-:S02]  /*4ca0*/  ISETP.GT.AND P6, PT, R0, 0x8, PT ;  /* 0x000000080000780c */ /* 0x000fc40003fc4270 */
[----:B------:R-:W-:Y:S02]  /*4cb0*/  FMNMX.FTZ R5, R117, R4, !PT ;  /* 0x0000000475057209 */ /* 0x000fe40007810000 */
[----:B------:R-:W-:Y:S02]  /*4cc0*/  FSEL R55, R55, -INF , P0 ;  /* 0xff80000037377808 */ /* 0x000fe40000000000 */
[----:B------:R-:W-:Y:S02]  /*4cd0*/  FSEL R9, R50, -INF , P6 ;  /* 0xff80000032097808 */ /* 0x000fe40003000000 */
[----:B------:R-:W-:Y:S02]  /*4ce0*/  ISETP.GT.AND P6, PT, R2, 0x38, PT ;  /* 0x000000380200780c */ /* 0x000fe40003fc4270 */
[----:B------:R-:W-:Y:S02]  /*4cf0*/  FMNMX.FTZ R4, R118, R5, !PT ;  /* 0x0000000576047209 */ /* 0x000fe40007810000 */
[----:B------:R-:W-:-:S02]  /*4d00*/  ISETP.GT.AND P0, PT, R0, 0x9, PT ;  /* 0x000000090000780c */ /* 0x000fc40003f04270 */
[----:B------:R-:W-:Y:S02]  /*4d10*/  FMNMX.FTZ R6, R54, R55, !PT ;  /* 0x0000003736067209 */ /* 0x000fe40007810000 */
[----:B------:R-:W-:Y:S02]  /*4d20*/  FSEL R126, R24, -INF , P6 ;  /* 0xff800000187e7808 */ /* 0x000fe40003000000 */
[----:B------:R-:W-:Y:S02]  /*4d30*/  ISETP.GT.AND P6, PT, R0, 0x10, PT ;  /* 0x000000100000780c */ /* 0x000fe40003fc4270 */
[----:B------:R-:W-:Y:S02]  /*4d40*/  FMNMX.FTZ R5, R119, R4, !PT ;  /* 0x0000000477057209 */ /* 0x000fe40007810000 */
[----:B------:R-:W-:Y:S02]  /*4d50*/  FSEL R51, R51, -INF , P0 ;  /* 0xff80000033337808 */ /* 0x000fe40000000000 */
[----:B------:R-:W-:-:S02]  /*4d60*/  FMNMX.FTZ R6, R9, R6, !PT ;  /* 0x0000000609067209 */ /* 0x000fc40007810000 */
[----:B------:R-:W-:Y:S02]  /*4d70*/  FSEL R15, R46, -INF , P6 ;  /* 0xff8000002e0f7808 */ /* 0x000fe40003000000 */
[----:B------:R-:W-:Y:S02]  /*4d80*/  FMNMX.FTZ R4, R124, R5, !PT ;  /* 0x000000057c047209 */ /* 0x000fe40007810000 */
[----:B------:R-:W-:Y:S02]  /*4d90*/  ISETP.GT.AND P6, PT, R2, 0x39, PT ;  /* 0x000000390200780c */ /* 0x000fe40003fc4270 */
[----:B------:R-:W-:Y:S02]  /*4da0*/  ISETP.GT.AND P0, PT, R0, 0x11, PT ;  /* 0x000000110000780c */ /* 0x000fe40003f04270 */
[----:B------:R-:W-:Y:S02]  /*4db0*/  FMNMX.FTZ R6, R51, R6, !PT ;  /* 0x0000000633067209 */ /* 0x000fe40007810000 */
[----:B------:R-:W-:-:S02]  /*4dc0*/  FMNMX.FTZ R5, R125, R4, !PT ;  /* 0x000000047d057209 */ /* 0x000fc40007810000 */
[----:B------:R-:W-:Y:S02]  /*4dd0*/  FSEL R127, R25, -INF , P6 ;  /* 0xff800000197f7808 */ /* 0x000fe40003000000 */
[----:B------:R-:W-:Y:S02]  /*4de0*/  FSEL R47, R47, -INF , P0 ;  /* 0xff8000002f2f7808 */ /* 0x000fe40000000000 */
[----:B------:R-:W-:Y:S02]  /*4df0*/  ISETP.GT.AND P6, PT, R0, 0x18, PT ;  /* 0x000000180000780c */ /* 0x000fe40003fc4270 */
[----:B------:R-:W-:Y:S02]  /*4e00*/  FMNMX.FTZ R4, R15, R6, !PT ;  /* 0x000000060f047209 */ /* 0x000fe40007810000 */
[----:B------:R-:W-:Y:S02]  /*4e10*/  FMNMX.FTZ R2, R126, R5, !PT ;  /* 0x000000057e027209 */ /* 0x000fe40007810000 */
[----:B------:R-:W-:-:S02]  /*4e20*/  ISETP.GT.AND P0, PT, R0, 0x19, PT ;  /* 0x000000190000780c */ /* 0x000fc40003f04270 */
[----:B------:R-:W-:Y:S02]  /*4e30*/  FSEL R5, R42, -INF , P6 ;  /* 0xff8000002a057808 */ /* 0x000fe40003000000 */
        /* <DEDUP_REMOVED lines=10> */
[----:B------:R-:W-:-:S02]  /*4ee0*/  FMNMX.FTZ R2, R127, R2, !PT ;  /* 0x000000027f027209 */ /* 0x000fc40007810000 */
[----:B------:R-:W-:Y:S02]  /*4ef0*/  ISETP.GT.AND P0, PT, R0, 0x29, PT ;  /* 0x000000290000780c */ /* 0x000fe40003f04270 */
[----:B------:R-:W-:Y:S01]  /*4f00*/  FSEL R165, R34, -INF , P6 ;  /* 0xff80000022a57808 */ /* 0x000fe20003000000 */
[----:B------:R-:W1:Y:S01]  /*4f10*/  SHFL.BFLY PT, R17, R2, 0x2, 0x1f ;  /* 0x0c401f0002117f89 */ /* 0x000e6200000e0000 */
[----:B------:R-:W-:Y:S02]  /*4f20*/  FMNMX.FTZ R4, R171, R4, !PT ;  /* 0x00000004ab047209 */ /* 0x000fe40007810000 */
[----:B------:R-:W-:Y:S02]  /*4f30*/  FSEL R167, R35, -INF , P0 ;  /* 0xff80000023a77808 */ /* 0x000fe40000000000 */
[----:B------:R-:W-:Y:S02]  /*4f40*/  ISETP.GT.AND P6, PT, R0, 0x30, PT ;  /* 0x000000300000780c */ /* 0x000fe40003fc4270 */
[----:B------:R-:W-:-:S02]  /*4f50*/  FMNMX.FTZ R4, R165, R4, !PT ;  /* 0x00000004a5047209 */ /* 0x000fc40007810000 */
[----:B------:R-:W-:Y:S02]  /*4f60*/  ISETP.GT.AND P0, PT, R0, 0x31, PT ;  /* 0x000000310000780c */ /* 0x000fe40003f04270 */
[----:B------:R-:W-:Y:S02]  /*4f70*/  FSEL R35, R30, -INF , P6 ;  /* 0xff8000001e237808 */ /* 0x000fe40003000000 */
        /* <DEDUP_REMOVED lines=8> */
[----:B------:R-:W-:Y:S01]  /*5000*/  FMNMX.FTZ R4, R31, R4, !PT ;  /* 0x000000041f047209 */ /* 0x000fe20007810000 */
[----:B------:R-:W-:Y:S01]  /*5010*/  LDSM.16.MT88.4 R24, [R227+0x800] ;  /* 0x00080000e318783b */ /* 0x000fe20000004200 */
[----:B-1----:R-:W-:-:S02]  /*5020*/  FMNMX.FTZ R17, R2, R17, !PT ;  /* 0x0000001102117209 */ /* 0x002fc40007810000 */
        /* <DEDUP_REMOVED lines=9> */
[--C-:B------:R-:W-:Y:S02]  /*50c0*/  FFMA.FTZ R32, R41, c[0x0][0x2d0], -R166.reuse ;  /* 0x0000b40029207a23 */ /* 0x100fe400000108a6 */
[--C-:B------:R-:W-:Y:S02]  /*50d0*/  FFMA.FTZ R113, R52, c[0x0][0x2d0], -R166.reuse ;  /* 0x0000b40034717a23 */ /* 0x100fe400000108a6 */
[--C-:B------:R-:W-:Y:S02]  /*50e0*/  FFMA.FTZ R110, R53, c[0x0][0x2d0], -R166.reuse ;  /* 0x0000b400356e7a23 */ /* 0x100fe400000108a6 */
[--C-:B------:R-:W-:Y:S01]  /*50f0*/  FFMA.FTZ R111, R13, c[0x0][0x2d0], -R166.reuse ;  /* 0x0000b4000d6f7a23 */ /* 0x100fe200000108a6 */
[----:B------:R-:W-:Y:S01]  /*5100*/  MUFU.EX2 R32, R32 ;  /* 0x0000002000207308 */ /* 0x000fe20000000800 */
[--C-:B------:R-:W-:Y:S02]  /*5110*/  FFMA.FTZ R122, R49, c[0x0][0x2d0], -R166.reuse ;  /* 0x0000b400317a7a23 */ /* 0x100fe400000108a6 */
[----:B------:R-:W-:-:S02]  /*5120*/  FFMA.FTZ R121, R11, c[0x0][0x2d0], -R166 ;  /* 0x0000b4000b797a23 */ /* 0x000fc400000108a6 */
[--C-:B------:R-:W-:Y:S02]  /*5130*/  FFMA.FTZ R164, R45, c[0x0][0x2d0], -R166.reuse ;  /* 0x0000b4002da47a23 */ /* 0x100fe400000108a6 */
[----:B------:R-:W-:Y:S01]  /*5140*/  FFMA.FTZ R173, R7, c[0x0][0x2d0], -R166 ;  /* 0x0000b40007ad7a23 */ /* 0x000fe200000108a6 */
[----:B------:R-:W-:Y:S01]  /*5150*/  MUFU.EX2 R113, R113 ;  /* 0x0000007100717308 */ /* 0x000fe20000000800 */
[----:B-1----:R-:W-:Y:S02]  /*5160*/  FMNMX.FTZ R2, R4, R17, !PT ;  /* 0x0000001104027209 */ /* 0x002fe40007810000 */
[----:B------:R-:W-:Y:S02]  /*5170*/  LDSM.16.MT88.4 R16, [R225+0x800] ;  /* 0x00080000e110783b */ /* 0x000fe40000004200 */
[C---:B------:R-:W-:Y:S01]  /*5180*/  FSETP.NEU.FTZ.AND P0, PT, R2.reuse, -INF , PT ;  /* 0xff8000000200780b */ /* 0x040fe20003f1d000 */
[----:B------:R-:W-:Y:S02]  /*5190*/  FMUL.FTZ R28, R2, c[0x0][0x2d0] ;  /* 0x0000b400021c7a20 */ /* 0x000fe40000410000 */
[----:B------:R-:W1:Y:S03]  /*51a0*/  MUFU.EX2 R110, R110 ;  /* 0x0000006e006e7308 */ /* 0x000e660000000800 */
[----:B------:R-:W-:-:S05]  /*51b0*/  FSEL R28, R28, RZ, P0 ;  /* 0x000000ff1c1c7208 */ /* 0x000fca0000000000 */
[----:B------:R-:W-:Y:S01]  /*51c0*/  MUFU.EX2 R111, R111 ;  /* 0x0000006f006f7308 */ /* 0x000fe20000000800 */
[--C-:B------:R-:W-:Y:S02]  /*51d0*/  FFMA.FTZ R175, R43, c[0x0][0x2d0], -R28.reuse ;  /* 0x0000b4002baf7a23 */ /* 0x100fe4000001081c */
[----:B------:R-:W2:Y:S01]  /*51e0*/  LDSM.16.MT88.4 R40, [R227+0x2000] ;  /* 0x00200000e328783b */ /* 0x000ea20000004200 */
[--C-:B------:R-:W-:Y:S02]  /*51f0*/  FFMA.FTZ R109, R54, c[0x0][0x2d0], -R28.reuse ;  /* 0x0000b400366d7a23 */ /* 0x100fe4000001081c */
[--C-:B------:R-:W-:Y:S02]  /*5200*/  FFMA.FTZ R108, R55, c[0x0][0x2d0], -R28.reuse ;  /* 0x0000b400376c7a23 */ /* 0x100fe4000001081c */
[--C-:B------:R-:W-:Y:S01]  /*5210*/  FFMA.FTZ R123, R9, c[0x0][0x2d0], -R28.reuse ;  /* 0x0000b400097b7a23 */ /* 0x100fe2000001081c */
[----:B------:R-:W3:Y:S01]  /*5220*/  MUFU.EX2 R122, R122 ;  /* 0x0000007a007a7308 */ /* 0x000ee20000000800 */
[--C-:B------:R-:W-:Y:S01]  /*5230*/  FFMA.FTZ R120, R51, c[0x0][0x2d0], -R28.reuse ;  /* 0x0000b40033787a23 */ /* 0x100fe2000001081c */
[----:B------:R-:W4:Y:S01]  /*5240*/  LDSM.16.MT88.4 R8, [R227+0x2800] ;  /* 0x00280000e308783b */ /* 0x000f220000004200 */
[----:B-1----:R-:W-:Y:S01]  /*5250*/  F2FP.PACK_AB R128, R110, R113 ;  /* 0x000000716e80723e */ /* 0x002fe200000000ff */
[----:B------:R-:W-:-:S02]  /*5260*/  FFMA.FTZ R177, R15, c[0x0][0x2d0], -R28 ;  /* 0x0000b4000fb17a23 */ /* 0x000fc4000001081c */
[--C-:B------:R-:W-:Y:S01]  /*5270*/  FFMA.FTZ R34, R47, c[0x0][0x2d0], -R28.reuse ;  /* 0x0000b4002f227a23 */ /* 0x100fe2000001081c */
[----:B------:R-:W1:Y:S01]  /*5280*/  LDSM.16.MT88.4 R12, [R224+0x800] ;  /* 0x00080000e00c783b */ /* 0x000e620000004200 */
[----:B------:R-:W-:Y:S01]  /*5290*/  MUFU.EX2 R109, R109 ;  /* 0x0000006d006d7308 */ /* 0x000fe20000000800 */
[----:B------:R-:W-:Y:S02]  /*52a0*/  FFMA.FTZ R30, R5, c[0x0][0x2d0], -R28 ;  /* 0x0000b400051e7a23 */ /* 0x000fe4000001081c */
[----:B------:R-:W-:Y:S01]  /*52b0*/  FADD.FTZ R110, R113, R110 ;  /* 0x0000006e716e7221 */ /* 0x000fe20000010000 */
[----:B------:R-:W-:Y:S04]  /*52c0*/  LDSM.16.MT88.4 R48, [R226+0x2000] ;  /* 0x00200000e230783b */ /* 0x000fe80000004200 */
[----:B------:R-:W5:Y:S01]  /*52d0*/  MUFU.EX2 R108, R108 ;  /* 0x0000006c006c7308 */ /* 0x000f620000000800 */
[----:B---3--:R-:W-:Y:S01]  /*52e0*/  F2FP.PACK_AB R130, R122, R111 ;  /* 0x0000006f7a82723e */ /* 0x008fe200000000ff */
[----:B------:R-:W-:Y:S06]  /*52f0*/  LDSM.16.MT88.4 R112, [R226+0x6000] ;  /* 0x00600000e270783b */ /* 0x000fec0000004200 */
[----:B------:R-:W-:Y:S08]  /*5300*/  MUFU.EX2 R123, R123 ;  /* 0x0000007b007b7308 */ /* 0x000ff00000000800 */
[----:B------:R-:W3:Y:S01]  /*5310*/  MUFU.EX2 R120, R120 ;  /* 0x0000007800787308 */ /* 0x000ee20000000800 */
[----:B-----5:R-:W-:-:S07]  /*5320*/  F2FP.PACK_AB R129, R108, R109 ;  /* 0x0000006d6c81723e */ /* 0x020fce00000000ff */
[----:B------:R-:W-:Y:S01]  /*5330*/  MUFU.EX2 R121, R121 ;  /* 0x0000007900797308 */ /* 0x000fe20000000800 */
[----:B---3--:R-:W-:-:S07]  /*5340*/  F2FP.PACK_AB R131, R120, R123 ;  /* 0x0000007b7883723e */ /* 0x008fce00000000ff */
[----:B------:R-:W3:Y:S01]  /*5350*/  MUFU.EX2 R164, R164 ;  /* 0x000000a400a47308 */ /* 0x000ee20000000800 */
[C---:B--2---:R-:W-:Y:S07]  /*5360*/  HMMA.16816.F32 R36, R128.reuse, R40, RZ ;  /* 0x000000288024723c */ /* 0x044fee00000018ff */
[----:B------:R-:W2:Y:S01]  /*5370*/  MUFU.EX2 R173, R173 ;  /* 0x000000ad00ad7308 */ /* 0x000ea20000000800 */
[C---:B------:R-:W-:Y:S07]  /*5380*/  HMMA.16816.F32 R40, R128.reuse, R42, RZ ;  /* 0x0000002a8028723c */ /* 0x040fee00000018ff */
[----:B------:R-:W-:Y:S01]  /*5390*/  MUFU.EX2 R177, R177 ;  /* 0x000000b100b17308 */ /* 0x000fe20000000800 */
[----:B---3--:R-:W-:Y:S01]  /*53a0*/  F2FP.PACK_AB R4, R164, R121 ;  /* 0x00000079a404723e */ /* 0x008fe200000000ff */
[C---:B------:R-:W-:Y:S06]  /*53b0*/  HMMA.16816.F32 R68, R128.reuse, R72, RZ ;  /* 0x000000488044723c */ /* 0x040fec00000018ff */
[----:B------:R-:W3:Y:S01]  /*53c0*/  MUFU.EX2 R34, R34 ;  /* 0x0000002200227308 */ /* 0x000ee20000000800 */
[----:B--2---:R-:W-:Y:S01]  /*53d0*/  F2FP.PACK_AB R6, R32, R173 ;  /* 0x000000ad2006723e */ /* 0x004fe200000000ff */
[C---:B------:R-:W-:Y:S06]  /*53e0*/  HMMA.16816.F32 R72, R128.reuse, R74, RZ ;  /* 0x0000004a8048723c */ /* 0x040fec00000018ff */
[----:B------:R-:W-:Y:S02]  /*53f0*/  MUFU.EX2 R30, R30 ;  /* 0x0000001e001e7308 */ /* 0x000fe40000000800 */
[C---:B------:R-:W-:Y:S06]  /*5400*/  HMMA.16816.F32 R148, R128.reuse, R152, RZ ;  /* 0x000000988094723c */ /* 0x040fec00000018ff */
[----:B------:R-:W2:Y:S01]  /*5410*/  MUFU.EX2 R175, R175 ;  /* 0x000000af00af7308 */ /* 0x000ea20000000800 */
[----:B---3--:R-:W-:Y:S01]  /*5420*/  F2FP.PACK_AB R5, R34, R177 ;  /* 0x000000b12205723e */ /* 0x008fe200000000ff */
[C---:B------:R-:W-:Y:S08]  /*5430*/  HMMA.16816.F32 R152, R128.reuse, R154, RZ ;  /* 0x0000009a8098723c */ /* 0x040ff000000018ff */
[----:B------:R-:W-:Y:S01]  /*5440*/  HMMA.16816.F32 R84, R128, R88, RZ ;  /* 0x000000588054723c */ /* 0x000fe200000018ff */
[----:B--2---:R-:W-:-:S07]  /*5450*/  F2FP.PACK_AB R7, R175, R30 ;  /* 0x0000001eaf07723e */ /* 0x004fce00000000ff */
[----:B------:R-:W-:Y:S08]  /*5460*/  HMMA.16816.F32 R88, R128, R90, RZ ;  /* 0x0000005a8058723c */ /* 0x000ff000000018ff */
[C---:B----4-:R-:W-:Y:S08]  /*5470*/  HMMA.16816.F32 R36, R4.reuse, R8, R36 ;  /* 0x000000080424723c */ /* 0x050ff00000001824 */
[C---:B------:R-:W-:Y:S01]  /*5480*/  HMMA.16816.F32 R40, R4.reuse, R10, R40 ;  /* 0x0000000a0428723c */ /* 0x040fe20000001828 */
[----:B------:R-:W2:Y:S07]  /*5490*/  LDSM.16.MT88.4 R8, [R227+0x4800] ;  /* 0x00480000e308783b */ /* 0x000eae0000004200 */
[C---:B-1----:R-:W-:Y:S08]  /*54a0*/  HMMA.16816.F32 R148, R4.reuse, R12, R148 ;  /* 0x0000000c0494723c */ /* 0x042ff00000001894 */
[----:B------:R-:W-:Y:S01]  /*54b0*/  HMMA.16816.F32 R152, R4, R14, R152 ;  /* 0x0000000e0498723c */ /* 0x000fe20000001898 */
[----:B------:R-:W1:Y:S07]  /*54c0*/  LDSM.16.MT88.4 R12, [R224+0x2800] ;  /* 0x00280000e00c783b */ /* 0x000e6e0000004200 */
[C---:B------:R-:W-:Y:S08]  /*54d0*/  HMMA.16816.F32 R60, R128.reuse, R64, RZ ;  /* 0x00000040803c723c */ /* 0x040ff000000018ff */
[C---:B------:R-:W-:Y:S08]  /*54e0*/  HMMA.16816.F32 R64, R128.reuse, R66, RZ ;  /* 0x000000428040723c */ /* 0x040ff000000018ff */
[----:B------:R-:W-:Y:S08]  /*54f0*/  HMMA.16816.F32 R100, R128, R104, RZ ;  /* 0x000000688064723c */ /* 0x000ff000000018ff */
[C---:B--2---:R-:W-:Y:S08]  /*5500*/  HMMA.16816.F32 R68, R4.reuse, R8, R68 ;  /* 0x000000080444723c */ /* 0x044ff00000001844 */
        /* <DEDUP_REMOVED lines=9> */
[----:B------:R-:W-:Y:S01]  /*55a0*/  HMMA.16816.F32 R88, R4, R10, R88 ;  /* 0x0000000a0458723c */ /* 0x000fe20000001858 */
[----:B------:R-:W2:Y:S07]  /*55b0*/  LDSM.16.MT88.4 R8, [R227+0x6800] ;  /* 0x00680000e308783b */ /* 0x000eae0000004200 */
[C---:B------:R-:W-:Y:S08]  /*55c0*/  HMMA.16816.F32 R136, R128.reuse, R138, RZ ;  /* 0x0000008a8088723c */ /* 0x040ff000000018ff */
[----:B------:R-:W-:Y:S08]  /*55d0*/  HMMA.16816.F32 R140, R128, R144, RZ ;  /* 0x00000090808c723c */ /* 0x000ff000000018ff */
[----:B-1----:R-:W-:Y:S07]  /*55e0*/  HMMA.16816.F32 R92, R4, R12, R92 ;  /* 0x0000000c045c723c */ /* 0x002fee000000185c */
[----:B------:R-:W-:Y:S01]  /*55f0*/  FADD.FTZ R12, R109, R108 ;  /* 0x0000006c6d0c7221 */ /* 0x000fe20000010000 */
[----:B------:R-:W-:Y:S01]  /*5600*/  HMMA.16816.F32 R144, R128, R146, RZ ;  /* 0x000000928090723c */ /* 0x000fe200000018ff */
[----:B------:R-:W-:-:S02]  /*5610*/  FADD.FTZ R13, R111, R110 ;  /* 0x0000006e6f0d7221 */ /* 0x000fc40000010000 */
[----:B------:R-:W-:Y:S02]  /*5620*/  FADD.FTZ R123, R123, R12 ;  /* 0x0000000c7b7b7221 */ /* 0x000fe40000010000 */
[----:B------:R-:W-:Y:S02]  /*5630*/  FADD.FTZ R122, R122, R13 ;  /* 0x0000000d7a7a7221 */ /* 0x000fe40000010000 */
[--C-:B------:R-:W-:Y:S01]  /*5640*/  FFMA.FTZ R12, R124, c[0x0][0x2d0], -R166.reuse ;  /* 0x0000b4007c0c7a23 */ /* 0x100fe200000108a6 */
[----:B------:R-:W-:Y:S01]  /*5650*/  HMMA.16816.F32 R108, R128, R112, RZ ;  /* 0x00000070806c723c */ /* 0x000fe200000018ff */
[----:B------:R-:W-:-:S06]  /*5660*/  FFMA.FTZ R13, R125, c[0x0][0x2d0], -R166 ;  /* 0x0000b4007d0d7a23 */ /* 0x000fcc00000108a6 */
[----:B------:R-:W-:Y:S01]  /*5670*/  MUFU.EX2 R13, R13 ;  /* 0x0000000d000d7308 */ /* 0x000fe20000000800 */
[C---:B--2---:R-:W-:Y:S08]  /*5680*/  HMMA.16816.F32 R100, R4.reuse, R8, R100 ;  /* 0x000000080464723c */ /* 0x044ff00000001864 */
[C---:B------:R-:W-:Y:S01]  /*5690*/  HMMA.16816.F32 R104, R4.reuse, R10, R104 ;  /* 0x0000000a0468723c */ /* 0x040fe20000001868 */
[----:B------:R-:W1:Y:S07]  /*56a0*/  LDSM.16.MT88.4 R8, [R226+0x6800] ;  /* 0x00680000e208783b */ /* 0x000e6e0000004200 */
[C---:B------:R-:W-:Y:S08]  /*56b0*/  HMMA.16816.F32 R132, R4.reuse, R20, R132 ;  /* 0x000000140484723c */ /* 0x040ff00000001884 */
[C---:B------:R-:W-:Y:S01]  /*56c0*/  HMMA.16816.F32 R136, R4.reuse, R22, R136 ;  /* 0x000000160488723c */ /* 0x040fe20000001888 */
[----:B------:R-:W2:Y:S07]  /*56d0*/  LDSM.16.MT88.4 R20, [R225+0x2800] ;  /* 0x00280000e114783b */ /* 0x000eae0000004200 */
[C---:B------:R-:W-:Y:S08]  /*56e0*/  HMMA.16816.F32 R140, R4.reuse, R16, R140 ;  /* 0x00000010048c723c */ /* 0x040ff0000000188c */
[----:B------:R-:W-:Y:S01]  /*56f0*/  HMMA.16816.F32 R144, R4, R18, R144 ;  /* 0x000000120490723c */ /* 0x000fe20000001890 */
[----:B------:R-:W3:Y:S07]  /*5700*/  LDSM.16.MT88.4 R16, [R226+0x4800] ;  /* 0x00480000e210783b */ /* 0x000eee0000004200 */
[----:B------:R-:W-:Y:S08]  /*5710*/  HMMA.16816.F32 R52, R128, R56, RZ ;  /* 0x000000388034723c */ /* 0x000ff000000018ff */
[----:B-1----:R-:W-:Y:S07]  /*5720*/  HMMA.16816.F32 R108, R4, R8, R108 ;  /* 0x00000008046c723c */ /* 0x002fee000000186c */
[----:B------:R-:W-:Y:S01]  /*5730*/  FADD.FTZ R8, R120, R123 ;  /* 0x0000007b78087221 */ /* 0x000fe20000010000 */
[----:B------:R-:W-:Y:S01]  /*5740*/  HMMA.16816.F32 R112, R128, R114, RZ ;  /* 0x000000728070723c */ /* 0x000fe200000018ff */
[----:B------:R-:W-:-:S02]  /*5750*/  FADD.FTZ R9, R121, R122 ;  /* 0x0000007a79097221 */ /* 0x000fc40000010000 */
[----:B------:R-:W1:Y:S02]  /*5760*/  LDSM.16.MT88.4 R120, [R225+0x6000] ;  /* 0x00600000e178783b */ /* 0x000e640000004200 */
[----:B------:R-:W-:-:S03]  /*5770*/  FADD.FTZ R164, R164, R9 ;  /* 0x00000009a4a47221 */ /* 0x000fc60000010000 */
[C---:B------:R-:W-:Y:S08]  /*5780*/  HMMA.16816.F32 R76, R128.reuse, R80, RZ ;  /* 0x00000050804c723c */ /* 0x040ff000000018ff */
[----:B------:R-:W-:Y:S08]  /*5790*/  HMMA.16816.F32 R80, R128, R82, RZ ;  /* 0x000000528050723c */ /* 0x000ff000000018ff */
[C---:B--2---:R-:W-:Y:S07]  /*57a0*/  HMMA.16816.F32 R52, R4.reuse, R20, R52 ;  /* 0x000000140434723c */ /* 0x044fee0000001834 */
[----:B------:R-:W-:Y:S01]  /*57b0*/  FADD.FTZ R21, R177, R8 ;  /* 0x00000008b1157221 */ /* 0x000fe20000010000 */
[----:B------:R-:W-:Y:S01]  /*57c0*/  HMMA.16816.F32 R112, R4, R10, R112 ;  /* 0x0000000a0470723c */ /* 0x000fe20000001870 */
[----:B------:R-:W2:Y:S02]  /*57d0*/  LDSM.16.MT88.4 R8, [R225+0x6800] ;  /* 0x00680000e108783b */ /* 0x000ea40000004200 */
[----:B------:R-:W-:-:S04]  /*57e0*/  FADD.FTZ R21, R34, R21 ;  /* 0x0000001522157221 */ /* 0x000fc80000010000 */
[----:B------:R-:W-:Y:S01]  /*57f0*/  FADD.FTZ R20, R30, R21 ;  /* 0x000000151e147221 */ /* 0x000fe20000010000 */
[----:B---3--:R-:W-:Y:S01]  /*5800*/  HMMA.16816.F32 R76, R4, R16, R76 ;  /* 0x00000010044c723c */ /* 0x008fe2000000184c */
[----:B------:R-:W-:Y:S02]  /*5810*/  FFMA.FTZ R21, R167, c[0x0][0x2d0], -R28 ;  /* 0x0000b400a7157a23 */ /* 0x000fe4000001081c */
[----:B------:R-:W-:-:S04]  /*5820*/  FADD.FTZ R20, R175, R20 ;  /* 0x00000014af147221 */ /* 0x000fc80000010000 */
[--C-:B------:R-:W-:Y:S01]  /*5830*/  FFMA.FTZ R17, R118, c[0x0][0x2d0], -R166.reuse ;  /* 0x0000b40076117a23 */ /* 0x100fe200000108a6 */
[----:B------:R-:W-:Y:S01]  /*5840*/  HMMA.16816.F32 R80, R4, R18, R80 ;  /* 0x000000120450723c */ /* 0x000fe20000001850 */
[--C-:B------:R-:W-:Y:S01]  /*5850*/  FFMA.FTZ R16, R119, c[0x0][0x2d0], -R166.reuse ;  /* 0x0000b40077107a23 */ /* 0x100fe200000108a6 */
[----:B------:R-:W-:Y:S05]  /*5860*/  MUFU.EX2 R21, R21 ;  /* 0x0000001500157308 */ /* 0x000fea0000000800 */
[--C-:B------:R-:W-:Y:S01]  /*5870*/  FFMA.FTZ R18, R116, c[0x0][0x2d0], -R166.reuse ;  /* 0x0000b40074127a23 */ /* 0x100fe200000108a6 */
[C---:B------:R-:W-:Y:S01]  /*5880*/  HMMA.16816.F32 R96, R128.reuse, R98, RZ ;  /* 0x000000628060723c */ /* 0x040fe200000018ff */
[--C-:B------:R-:W-:Y:S01]  /*5890*/  FFMA.FTZ R19, R117, c[0x0][0x2d0], -R166.reuse ;  /* 0x0000b40075137a23 */ /* 0x100fe200000108a6 */
[----:B------:R-:W-:Y:S06]  /*58a0*/  MUFU.EX2 R17, R17 ;  /* 0x0000001100117308 */ /* 0x000fec0000000800 */
[C---:B-1----:R-:W-:Y:S02]  /*58b0*/  HMMA.16816.F32 R116, R128.reuse, R120, RZ ;  /* 0x000000788074723c */ /* 0x042fe400000018ff */
[----:B------:R-:W-:Y:S06]  /*58c0*/  MUFU.EX2 R19, R19 ;  /* 0x0000001300137308 */ /* 0x000fec0000000800 */
[C---:B------:R-:W-:Y:S02]  /*58d0*/  HMMA.16816.F32 R120, R128.reuse, R122, RZ ;  /* 0x0000007a8078723c */ /* 0x040fe400000018ff */
[----:B------:R-:W-:Y:S06]  /*58e0*/  MUFU.EX2 R16, R16 ;  /* 0x0000001000107308 */ /* 0x000fec0000000800 */
[----:B------:R-:W-:Y:S08]  /*58f0*/  HMMA.16816.F32 R160, R128, R156, RZ ;  /* 0x0000009c80a0723c */ /* 0x000ff000000018ff */
[C---:B--2---:R-:W-:Y:S08]  /*5900*/  HMMA.16816.F32 R116, R4.reuse, R8, R116 ;  /* 0x000000080474723c */ /* 0x044ff00000001874 */
[----:B------:R-:W-:Y:S01]  /*5910*/  HMMA.16816.F32 R120, R4, R10, R120 ;  /* 0x0000000a0478723c */ /* 0x000fe20000001878 */
[----:B------:R-:W1:Y:S07]  /*5920*/  LDSM.16.MT88.4 R8, [R224+0x6000] ;  /* 0x00600000e008783b */ /* 0x000e6e0000004200 */
[----:B------:R-:W-:Y:S08]  /*5930*/  HMMA.16816.F32 R156, R128, R158, RZ ;  /* 0x0000009e809c723c */ /* 0x000ff000000018ff */
[----:B------:R-:W-:Y:S07]  /*5940*/  HMMA.16816.F32 R96, R4, R14, R96 ;  /* 0x0000000e0460723c */ /* 0x000fee0000001860 */
[--C-:B------:R-:W-:Y:S01]  /*5950*/  FFMA.FTZ R14, R126, c[0x0][0x2d0], -R166.reuse ;  /* 0x0000b4007e0e7a23 */ /* 0x100fe200000108a6 */
[----:B------:R-:W-:Y:S01]  /*5960*/  HMMA.16816.F32 R44, R128, R48, RZ ;  /* 0x00000030802c723c */ /* 0x000fe200000018ff */
[----:B------:R-:W-:-:S07]  /*5970*/  FFMA.FTZ R15, R127, c[0x0][0x2d0], -R166 ;  /* 0x0000b4007f0f7a23 */ /* 0x000fce00000108a6 */
[C---:B------:R-:W-:Y:S08]  /*5980*/  HMMA.16816.F32 R48, R128.reuse, R50, RZ ;  /* 0x000000328030723c */ /* 0x040ff000000018ff */
[C---:B------:R-:W-:Y:S08]  /*5990*/  HMMA.16816.F32 R56, R128.reuse, R58, RZ ;  /* 0x0000003a8038723c */ /* 0x040ff000000018ff */
[C---:B-1----:R-:W-:Y:S08]  /*59a0*/  HMMA.16816.F32 R124, R128.reuse, R8, RZ ;  /* 0x00000008807c723c */ /* 0x042ff000000018ff */
[----:B------:R-:W-:Y:S01]  /*59b0*/  HMMA.16816.F32 R128, R128, R10, RZ ;  /* 0x0000000a8080723c */ /* 0x000fe200000018ff */
[----:B------:R-:W1:Y:S07]  /*59c0*/  LDSM.16.MT88.4 R8, [R224+0x6800] ;  /* 0x00680000e008783b */ /* 0x000e6e0000004200 */
[C---:B------:R-:W-:Y:S08]  /*59d0*/  HMMA.16816.F32 R160, R4.reuse, R24, R160 ;  /* 0x0000001804a0723c */ /* 0x040ff000000018a0 */
[C---:B------:R-:W-:Y:S01]  /*59e0*/  HMMA.16816.F32 R156, R4.reuse, R26, R156 ;  /* 0x0000001a049c723c */ /* 0x040fe2000000189c */
[----:B------:R-:W2:Y:S07]  /*59f0*/  LDSM.16.MT88.4 R24, [R226+0x2800] ;  /* 0x00280000e218783b */ /* 0x000eae0000004200 */
[C---:B------:R-:W-:Y:S01]  /*5a00*/  HMMA.16816.F32 R56, R4.reuse, R22, R56 ;  /* 0x000000160438723c */ /* 0x040fe20000001838 */
[----:B------:R-:W-:Y:S07]  /*5a10*/  MUFU.EX2 R23, R15 ;  /* 0x0000000f00177308 */ /* 0x000fee0000000800 */
[C---:B-1----:R-:W-:Y:S08]  /*5a20*/  HMMA.16816.F32 R124, R4.reuse, R8, R124 ;  /* 0x00000008047c723c */ /* 0x042ff0000000187c */
[C---:B------:R-:W-:Y:S01]  /*5a30*/  HMMA.16816.F32 R128, R4.reuse, R10, R128 ;  /* 0x0000000a0480723c */ /* 0x040fe20000001880 */
[----:B------:R-:W1:Y:S07]  /*5a40*/  LDSM.16.MT88.4 R8, [R227+0x1000] ;  /* 0x00100000e308783b */ /* 0x000e6e0000004200 */
[C---:B--2---:R-:W-:Y:S07]  /*5a50*/  HMMA.16816.F32 R44, R4.reuse, R24, R44 ;  /* 0x00000018042c723c */ /* 0x044fee000000182c */
[--C-:B------:R-:W-:Y:S01]  /*5a60*/  FFMA.FTZ R24, R33, c[0x0][0x2d0], -R28.reuse ;  /* 0x0000b40021187a23 */ /* 0x100fe2000001081c */
[----:B------:R-:W-:Y:S01]  /*5a70*/  HMMA.16816.F32 R48, R4, R26, R48 ;  /* 0x0000001a0430723c */ /* 0x000fe20000001830 */
[----:B------:R2:W3:Y:S01]  /*5a80*/  MUFU.EX2 R4, R18 ;  /* 0x0000001200047308 */ /* 0x0004e20000000800 */
[----:B------:R-:W-:-:S05]  /*5a90*/  FFMA.FTZ R25, R31, c[0x0][0x2d0], -R28 ;  /* 0x0000b4001f197a23 */ /* 0x000fca000001081c */
[--C-:B------:R-:W-:Y:S02]  /*5aa0*/  FFMA.FTZ R5, R169, c[0x0][0x2d0], -R28.reuse ;  /* 0x0000b400a9057a23 */ /* 0x100fe4000001081c */
[----:B------:R-:W-:Y:S01]  /*5ab0*/  FFMA.FTZ R6, R171, c[0x0][0x2d0], -R28 ;  /* 0x0000b400ab067a23 */ /* 0x000fe2000001081c */
[----:B------:R-:W-:Y:S01]  /*5ac0*/  MUFU.EX2 R24, R24 ;  /* 0x0000001800187308 */ /* 0x000fe20000000800 */
[----:B------:R-:W-:-:S04]  /*5ad0*/  FADD.FTZ R7, R173, R164 ;  /* 0x000000a4ad077221 */ /* 0x000fc80000010000 */
[----:B------:R-:W-:Y:S02]  /*5ae0*/  FADD.FTZ R7, R32, R7 ;  /* 0x0000000720077221 */ /* 0x000fe40000010000 */
[----:B--2---:R-:W-:Y:S01]  /*5af0*/  FFMA.FTZ R18, R165, c[0x0][0x2d0], -R28 ;  /* 0x0000b400a5127a23 */ /* 0x004fe2000001081c */
[----:B------:R-:W2:Y:S01]  /*5b00*/  MUFU.EX2 R5, R5 ;  /* 0x0000000500057308 */ /* 0x000ea20000000800 */
[----:B---3--:R-:W-:Y:S01]  /*5b10*/  FADD.FTZ R22, R4, R7 ;  /* 0x0000000704167221 */ /* 0x008fe20000010000 */
[----:B------:R-:W-:-:S06]  /*5b20*/  F2FP.PACK_AB R4, R19, R4 ;  /* 0x000000041304723e */ /* 0x000fcc00000000ff */
[----:B------:R-:W3:Y:S08]  /*5b30*/  MUFU.EX2 R6, R6 ;  /* 0x0000000600067308 */ /* 0x000ef00000000800 */
[----:B------:R-:W4:Y:S01]  /*5b40*/  MUFU.EX2 R18, R18 ;  /* 0x0000001200127308 */ /* 0x000f220000000800 */
[----:B--2---:R-:W-:Y:S02]  /*5b50*/  FADD.FTZ R7, R5, R20 ;  /* 0x0000001405077221 */ /* 0x004fe40000010000 */
[----:B------:R-:W-:-:S02]  /*5b60*/  FADD.FTZ R20, R19, R22 ;  /* 0x0000001613147221 */ /* 0x000fc40000010000 */
[C---:B---3--:R-:W-:Y:S01]  /*5b70*/  FADD.FTZ R19, R6.reuse, R7 ;  /* 0x0000000706137221 */ /* 0x048fe20000010000 */
[----:B------:R-:W-:Y:S02]  /*5b80*/  F2FP.PACK_AB R5, R6, R5 ;  /* 0x000000050605723e */ /* 0x000fe400000000ff */
[----:B------:R-:W-:Y:S01]  /*5b90*/  MUFU.EX2 R22, R14 ;  /* 0x0000000e00167308 */ /* 0x000fe20000000800 */
[----:B------:R-:W-:Y:S01]  /*5ba0*/  F2FP.PACK_AB R6, R16, R17 ;  /* 0x000000111006723e */ /* 0x000fe200000000ff */
[----:B------:R-:W-:Y:S01]  /*5bb0*/  FADD.FTZ R17, R17, R20 ;  /* 0x0000001411117221 */ /* 0x000fe20000010000 */
[----:B----4-:R-:W-:Y:S01]  /*5bc0*/  F2FP.PACK_AB R7, R21, R18 ;  /* 0x000000121507723e */ /* 0x010fe200000000ff */
[----:B------:R-:W-:-:S04]  /*5bd0*/  FADD.FTZ R18, R18, R19 ;  /* 0x0000001312127221 */ /* 0x000fc80000010000 */
[----:B------:R-:W-:Y:S01]  /*5be0*/  MUFU.EX2 R25, R25 ;  /* 0x0000001900197308 */ /* 0x000fe20000000800 */
        /* <DEDUP_REMOVED lines=50> */
[----:B------:R-:W2:Y:S05]  /*5f10*/  MUFU.EX2 R4, R12 ;  /* 0x0000000c00047308 */ /* 0x000eaa0000000800 */
[----:B------:R-:W-:-:S02]  /*5f20*/  FFMA.FTZ R5, R35, c[0x0][0x2d0], -R28 ;  /* 0x0000b40023057a23 */ /* 0x000fc4000001081c */
[----:B------:R-:W-:-:S04]  /*5f30*/  FFMA.FTZ R28, R29, c[0x0][0x2d0], -R28 ;  /* 0x0000b4001d1c7a23 */ /* 0x000fc8000001081c */
[----:B------:R-:W3:Y:S01]  /*5f40*/  MUFU.EX2 R5, R5 ;  /* 0x0000000500057308 */ /* 0x000ee20000000800 */
[----:B--2---:R-:W-:Y:S01]  /*5f50*/  FADD.FTZ R6, R4, R17 ;  /* 0x0000001104067221 */ /* 0x004fe20000010000 */
[----:B------:R-:W-:-:S06]  /*5f60*/  F2FP.PACK_AB R4, R13, R4 ;  /* 0x000000040d04723e */ /* 0x000fcc00000000ff */
[----:B------:R-:W2:Y:S01]  /*5f70*/  MUFU.EX2 R20, R28 ;  /* 0x0000001c00147308 */ /* 0x000ea20000000800 */
[----:B------:R-:W-:Y:S01]  /*5f80*/  FADD.FTZ R21, R13, R6 ;  /* 0x000000060d157221 */ /* 0x000fe20000010000 */
[----:B------:R-:W-:Y:S01]  /*5f90*/  F2FP.PACK_AB R6, R23, R22 ;  /* 0x000000161706723e */ /* 0x000fe200000000ff */
[----:B------:R-:W4:Y:S02]  /*5fa0*/  LDSM.16.MT88.4 R12, [R225+0x1800] ;  /* 0x00180000e10c783b */ /* 0x000f240000004200 */
[----:B------:R-:W-:Y:S02]  /*5fb0*/  FADD.FTZ R22, R22, R21 ;  /* 0x0000001516167221 */ /* 0x000fe40000010000 */
[----:B---3--:R-:W-:Y:S01]  /*5fc0*/  FADD.FTZ R27, R5, R18 ;  /* 0x00000012051b7221 */ /* 0x008fe20000010000 */
[C---:B------:R-:W-:Y:S01]  /*5fd0*/  F2FP.PACK_AB R5, R24.reuse, R5 ;  /* 0x000000051805723e */ /* 0x040fe200000000ff */
[----:B------:R-:W3:Y:S02]  /*5fe0*/  LDSM.16.MT88.4 R16, [R226+0x1800] ;  /* 0x00180000e210783b */ /* 0x000ee40000004200 */
[----:B------:R-:W-:Y:S01]  /*5ff0*/  FADD.FTZ R24, R24, R27 ;  /* 0x0000001b18187221 */ /* 0x000fe20000010000 */
[----:B--2---:R-:W-:-:S03]  /*6000*/  F2FP.PACK_AB R7, R20, R25 ;  /* 0x000000191407723e */ /* 0x004fc600000000ff */
[----:B------:R-:W-:-:S04]  /*6010*/  FADD.FTZ R25, R25, R24 ;  /* 0x0000001819197221 */ /* 0x000fc80000010000 */
[----:B------:R-:W-:Y:S01]  /*6020*/  FADD.FTZ R3, R20, R25 ;  /* 0x0000001914037221 */ /* 0x000fe20000010000 */
[C---:B-1----:R-:W-:Y:S08]  /*6030*/  HMMA.16816.F32 R160, R4.reuse, R8, R160 ;  /* 0x0000000804a0723c */ /* 0x042ff000000018a0 */
[C---:B------:R-:W-:Y:S01]  /*6040*/  HMMA.16816.F32 R156, R4.reuse, R10, R156 ;  /* 0x0000000a049c723c */ /* 0x040fe2000000189c */
[----:B------:R-:W1:Y:S07]  /*6050*/  LDSM.16.MT88.4 R8, [R224+0x1800] ;  /* 0x00180000e008783b */ /* 0x000e6e0000004200 */
[C---:B----4-:R-:W-:Y:S08]  /*6060*/  HMMA.16816.F32 R140, R4.reuse, R12, R140 ;  /* 0x0000000c048c723c */ /* 0x050ff0000000188c */
[C---:B---3--:R-:W-:Y:S08]  /*6070*/  HMMA.16816.F32 R132, R4.reuse, R16, R132 ;  /* 0x000000100484723c */ /* 0x048ff00000001884 */
[C---:B------:R-:W-:Y:S01]  /*6080*/  HMMA.16816.F32 R136, R4.reuse, R18, R136 ;  /* 0x000000120488723c */ /* 0x040fe20000001888 */
[----:B------:R-:W2:Y:S07]  /*6090*/  LDSM.16.MT88.4 R16, [R227+0x3800] ;  /* 0x00380000e310783b */ /* 0x000eae0000004200 */
        /* <DEDUP_REMOVED lines=37> */
[----:B------:R-:W-:Y:S07]  /*62f0*/  HMMA.16816.F32 R128, R4, R10, R128 ;  /* 0x0000000a0480723c */ /* 0x000fee0000001880 */
[----:B------:R-:W-:-:S04]  /*6300*/  @P1 IMAD.HI.U32 R4, R237, c[0x0][0x2c8], RZ ;  /* 0x0000b200ed041a27 */ /* 0x000fc800078e00ff */
[----:B------:R-:W-:Y:S01]  /*6310*/  IMAD.MOV.U32 R5, RZ, RZ, R237 ;  /* 0x000000ffff057224 */ /* 0x000fe200078e00ed */
[----:B------:R-:W-:-:S04]  /*6320*/  @P1 SHF.R.U32.HI R5, RZ, c[0x0][0x2cc], R4 ;  /* 0x0000b300ff051a19 */ /* 0x000fc80000011604 */
[----:B------:R-:W-:-:S04]  /*6330*/  IADD3 R5, R5, R170, -R172 ;  /* 0x000000aa05057210 */ /* 0x000fc80007ffe8ac */
[----:B------:R-:W-:-:S04]  /*6340*/  SHF.R.S32.HI R4, RZ, 0x1f, R5 ;  /* 0x0000001fff047819 */ /* 0x000fc80000011405 */
[----:B------:R-:W-:-:S04]  /*6350*/  LEA.HI R4, R4, R5, RZ, 0x6 ;  /* 0x0000000504047211 */ /* 0x000fc800078f30ff */
[----:B------:R-:W-:-:S04]  /*6360*/  SHF.R.S32.HI R4, RZ, 0x6, R4 ;  /* 0x00000006ff047819 */ /* 0x000fc80000011404 */
[----:B------:R-:W-:Y:S01]  /*6370*/  IMNMX R6, R168, R4, !PT ;  /* 0x00000004a8067217 */ /* 0x000fe20007800200 */
[----:B------:R-:W-:-:S03]  /*6380*/  FADD.FTZ R4, R23, R22 ;  /* 0x0000001617047221 */ /* 0x000fc60000010000 */
[----:B------:R-:W-:Y:S01]  /*6390*/  ISETP.GE.AND P0, PT, R200, R6, PT ;  /* 0x00000006c800720c */ /* 0x000fe20003f06270 */
[----:B------:R1:W-:Y:S04]  /*63a0*/  STL [R1+0x7c], R6 ;  /* 0x00007c0601007387 */ /* 0x0003e80000100800 */
[----:B------:R1:W-:Y:S04]  /*63b0*/  STL [R1+0x58], R3 ;  /* 0x0000580301007387 */ /* 0x0003e80000100800 */
[----:B------:R1:W-:Y:S04]  /*63c0*/  STL [R1+0x70], R4 ;  /* 0x0000700401007387 */ /* 0x0003e80000100800 */
[----:B------:R-:W-:Y:S05]  /*63d0*/  @!P0 BRA `(.L_x_2202) ;  /* 0x00003a0000008947 */ /* 0x000fea0003800000 */
[----:B------:R2:W-:Y:S01]  /*63e0*/  STL [R1+0x80], R200 ;  /* 0x000080c801007387 */ /* 0x0005e20000100800 */
[----:B------:R-:W-:-:S02]  /*63f0*/  MOV R165, R2 ;  /* 0x0000000200a57202 */ /* 0x000fc40000000f00 */
[----:B-1----:R-:W-:Y:S02]  /*6400*/  MOV R3, R0 ;  /* 0x0000000000037202 */ /* 0x002fe40000000f00 */
.L_x_2203:
[----:B------:R-:W3:Y:S01]  /*6410*/  LDL.64 R16, [R1+0x60] ;  /* 0x0000600001107983 */ /* 0x000ee20000100a00 */
[----:B------:R-:W-:Y:S04]  /*6420*/  DEPBAR.LE SB0, 0x0 ;  /* 0x000080000000791a */ /* 0x000fe80000000000 */
[----:B------:R-:W-:Y:S01]  /*6430*/  WARPSYNC 0xffffffff ;  /* 0xffffffff00007948 */ /* 0x000fe20003800000 */
[----:B------:R-:W4:Y:S06]  /*6440*/  LDL.LU R14, [R1+0x80] ;  /* 0x00008000010e7983 */ /* 0x000f2c0000300800 */
[----:B------:R-:W4:Y:S06]  /*6450*/  LDL R164, [R1+0x4c] ;  /* 0x00004c0001a47983 */ /* 0x000f2c0000100800 */
[----:B------:R-:W-:Y:S06]  /*6460*/  BAR.SYNC.DEFER_BLOCKING 0x0 ;  /* 0x0000000000007b1d */ /* 0x000fec0000010000 */
[----:B------:R-:W-:Y:S06]  /*6470*/  LDSM.16.M88.4 R168, [R234] ;  /* 0x00000000eaa8783b */ /* 0x000fec0000000200 */
[----:B------:R-:W1:Y:S06]  /*6480*/  LDSM.16.M88.4 R172, [R233] ;  /* 0x00000000e9ac783b */ /* 0x000e6c0000000200 */
[----:B------:R-:W5:Y:S06]  /*6490*/  LDSM.16.M88.4 R176, [R233+0x800] ;  /* 0x00080000e9b0783b */ /* 0x000f6c0000000200 */
[----:B--2---:R-:W2:Y:S06]  /*64a0*/  LDSM.16.M88.4 R180, [R233+0x1000] ;  /* 0x00100000e9b4783b */ /* 0x004eac0000000200 */
[----:B------:R-:W1:Y:S06]  /*64b0*/  LDSM.16.M88.4 R184, [R233+0x1800] ;  /* 0x00180000e9b8783b */ /* 0x000e6c0000000200 */
[----:B------:R-:W-:Y:S06]  /*64c0*/  LDSM.16.M88.4 R188, [R232] ;  /* 0x00000000e8bc783b */ /* 0x000fec0000000200 */
[----:B------:R-:W1:Y:S06]  /*64d0*/  LDSM.16.M88.4 R192, [R231] ;  /* 0x00000000e7c0783b */ /* 0x000e6c0000000200 */
[----:B------:R-:W1:Y:S06]  /*64e0*/  LDSM.16.M88.4 R196, [R223] ;  /* 0x00000000dfc4783b */ /* 0x000e6c0000000200 */
[----:B--2---:R-:W2:Y:S06]  /*64f0*/  LDSM.16.M88.4 R200, [R222] ;  /* 0x00000000dec8783b */ /* 0x004eac0000000200 */
[----:B------:R-:W1:Y:S01]  /*6500*/  LDSM.16.M88.4 R204, [R221] ;  /* 0x00000000ddcc783b */ /* 0x000e620000000200 */
[----:B----4-:R-:W-:Y:S11]  /*6510*/  ISETP.GT.AND P6, PT, R164, R14, PT ;  /* 0x0000000ea400720c */ /* 0x010ff60003fc4270 */
[----:B------:R-:W-:Y:S02]  /*6520*/  @!UPT UIADD3 URZ, URZ, URZ, URZ ;  /* 0x0000003f3f3ff290 */ /* 0x000fe4000fffe03f */
[----:B------:R-:W-:Y:S01]  /*6530*/  @!P6 SHF.R.S32.HI R5, RZ, 0x1f, R14 ;  /* 0x0000001fff05e819 */ /* 0x000fe2000001140e */
[----:B------:R-:W-:Y:S01]  /*6540*/  @!P6 IMAD.WIDE.U32 R6, R14, c[0x0][0x208], RZ ;  /* 0x000082000e06ea25 */ /* 0x000fe200078e00ff */
[----:B---3--:R-:W-:Y:S02]  /*6550*/  @!P6 IADD3 R10, P0, R16, 0x40, RZ ;  /* 0x00000040100ae810 */ /* 0x008fe40007f1e0ff */
[----:B------:R-:W-:Y:S01]  /*6560*/  @!P6 MOV R2, c[0x0][0x208] ;  /* 0x000082000002ea02 */ /* 0x000fe20000000f00 */
[----:B------:R-:W-:Y:S01]  /*6570*/  @!P6 IMAD R5, R5, c[0x0][0x208], RZ ;  /* 0x000082000505ea24 */ /* 0x000fe200078e02ff */
[----:B------:R-:W-:Y:S02]  /*6580*/  @!P6 MOV R0, c[0x0][0x20c] ;  /* 0x000083000000ea02 */ /* 0x000fe40000000f00 */
[----:B------:R-:W-:Y:S01]  /*6590*/  @!P6 IADD3.X R4, RZ, R238, RZ, P0, !PT ;  /* 0x000000eeff04e210 */ /* 0x000fe200007fe4ff */
[----:B------:R-:W-:Y:S05]  /*65a0*/  @!P6 IMAD R5, R14, c[0x0][0x20c], R5 ;  /* 0x000083000e05ea24 */ /* 0x000fea00078e0205 */
[----:B------:R-:W-:Y:S01]  /*65b0*/  @!P6 IADD3 R5, R7, R5, RZ ;  /* 0x000000050705e210 */ /* 0x000fe20007ffe0ff */
[C---:B------:R-:W-:Y:S03]  /*65c0*/  @!P6 IMAD.SHL.U32 R7, R6.reuse, 0x40, RZ ;  /* 0x000000400607e824 */ /* 0x040fe600078e00ff */
[----:B------:R-:W-:Y:S02]  /*65d0*/  @!P6 SHF.L.U64.HI R5, R6, 0x6, R5 ;  /* 0x000000060605e819 */ /* 0x000fe40000010205 */
[C---:B------:R-:W-:Y:S04]  /*65e0*/  @!P6 LEA R11, P0, R2.reuse, R7, 0x5 ;  /* 0x00000007020be211 */ /* 0x040fe800078028ff */
[----:B------:R-:W-:Y:S02]  /*65f0*/  @!P6 LEA.HI.X R13, R2, R5, R0, 0x5, P0 ;  /* 0x00000005020de211 */ /* 0x000fe400000f2c00 */
[----:B------:R-:W-:Y:S05]  /*6600*/  @!P6 IADD3 R15, P0, R7, R16, RZ ;  /* 0x00000010070fe210 */ /* 0x000fea0007f1e0ff */
[----:B------:R-:W-:Y:S01]  /*6610*/  @!P6 IMAD.X R2, R5, 0x1, R238, P0 ;  /* 0x000000010502e824 */ /* 0x000fe200000e06ee */
[----:B------:R-:W-:Y:S04]  /*6620*/  @!P6 IADD3 R9, P0, R7, R10, RZ ;  /* 0x0000000a0709e210 */ /* 0x000fe80007f1e0ff */
[----:B------:R-:W-:Y:S02]  /*6630*/  @!P6 IADD3.X R0, R5, R4, RZ, P0, !PT ;  /* 0x000000040500e210 */ /* 0x000fe400007fe4ff */
[C---:B------:R-:W-:Y:S04]  /*6640*/  @!P6 LEA R20, P0, R15.reuse, c[0x0][0x1f8], 0x1 ;  /* 0x00007e000f14ea11 */ /* 0x040fe800078008ff */
[----:B------:R-:W-:Y:S02]  /*6650*/  @!P6 LEA.HI.X R21, R15, c[0x0][0x1fc], R2, 0x1, P0 ;  /* 0x00007f000f15ea11 */ /* 0x000fe400000f0c02 */
[C---:B------:R-:W-:Y:S03]  /*6660*/  @!P6 LEA R28, P0, R9.reuse, c[0x0][0x1f8], 0x1 ;  /* 0x00007e00091cea11 */ /* 0x040fe600078008ff */
[----:B------:R-:W-:Y:S01]  /*6670*/  @!PT LDS RZ, [RZ] ;  /* 0x00000000fffff984 */ /* 0x000fe20000000800 */
[----:B------:R-:W-:Y:S01]  /*6680*/  @!PT LDS RZ, [RZ] ;  /* 0x00000000fffff984 */ /* 0x000fe20000000800 */
[----:B------:R-:W-:Y:S01]  /*6690*/  @!PT LDS RZ, [RZ] ;  /* 0x00000000fffff984 */ /* 0x000fe20000000800 */
[----:B------:R3:W-:Y:S01]  /*66a0*/  @!P6 LDGSTS.E.BYPASS.LTC128B.128 [R249+0x100], [R20.64], !P5 ;  /* 0x0010000014f9efae */ /* 0x0007e2000e901d46 */
[----:B------:R-:W-:Y:S02]  /*66b0*/  @!P6 LEA.HI.X R29, R9, c[0x0][0x1fc], R0, 0x1, P0 ;  /* 0x00007f00091dea11 */ /* 0x000fe400000f0c00 */
[C---:B------:R-:W-:Y:S03]  /*66c0*/  @!P6 IADD3 R8, P0, R16.reuse, 0x80, RZ ;  /* 0x000000801008e810 */ /* 0x040fe60007f1e0ff */
[----:B------:R4:W-:Y:S01]  /*66d0*/  @!P6 LDGSTS.E.BYPASS.LTC128B.128 [R249+0x2100], [R28.64], !P4 ;  /* 0x021000001cf9efae */ /* 0x0009e2000e101d46 */
[----:B------:R-:W-:Y:S02]  /*66e0*/  @!P6 IADD3.X R2, RZ, R238, RZ, P0, !PT ;  /* 0x000000eeff02e210 */ /* 0x000fe400007fe4ff */
[----:B------:R-:W-:Y:S05]  /*66f0*/  @!P6 IADD3 R9, P0, R7, R8, RZ ;  /* 0x000000080709e210 */ /* 0x000fea0007f1e0ff */
[----:B------:R-:W-:Y:S01]  /*6700*/  @!P6 IMAD.X R0, R5, 0x1, R2, P0 ;  /* 0x000000010500e824 */ /* 0x000fe200000e0602 */
[C---:B------:R-:W-:Y:S04]  /*6710*/  @!P6 LEA R26, P0, R9.reuse, c[0x0][0x1f8], 0x1 ;  /* 0x00007e00091aea11 */ /* 0x040fe800078008ff */
[----:B------:R-:W-:Y:S02]  /*6720*/  @!P6 LEA.HI.X R27, R9, c[0x0][0x1fc], R0, 0x1, P0 ;  /* 0x00007f00091bea11 */ /* 0x000fe400000f0c00 */
[----:B------:R-:W-:Y:S03]  /*6730*/  @!P6 IADD3 R6, P0, R16, 0xc0, RZ ;  /* 0x000000c01006e810 */ /* 0x000fe60007f1e0ff */
[----:B------:R1:W-:Y:S01]  /*6740*/  @!P6 LDGSTS.E.BYPASS.LTC128B.128 [R249+0x4100], [R26.64], !P3 ;  /* 0x041000001af9efae */ /* 0x0003e2000d901d46 */
[----:B------:R-:W-:Y:S02]  /*6750*/  @!P6 IADD3.X R0, RZ, R238, RZ, P0, !PT ;  /* 0x000000eeff00e210 */ /* 0x000fe400007fe4ff */
[----:B------:R-:W-:Y:S04]  /*6760*/  @!P6 IADD3 R12, P0, R7, R6, RZ ;  /* 0x00000006070ce210 */ /* 0x000fe80007f1e0ff */
[----:B------:R-:W-:Y:S02]  /*6770*/  @!P6 IADD3.X R5, R5, R0, RZ, P0, !PT ;  /* 0x000000000505e210 */ /* 0x000fe400007fe4ff */
[C---:B------:R-:W-:Y:S04]  /*6780*/  @!P6 LEA R32, P0, R12.reuse, c[0x0][0x1f8], 0x1 ;  /* 0x00007e000c20ea11 */ /* 0x040fe800078008ff */
[----:B------:R-:W-:Y:S02]  /*6790*/  @!P6 LEA.HI.X R33, R12, c[0x0][0x1fc], R5, 0x1, P0 ;  /* 0x00007f000c21ea11 */ /* 0x000fe400000f0c05 */
[----:B------:R-:W-:Y:S03]  /*67a0*/  @!P6 IADD3 R9, P0, R11, R10, RZ ;  /* 0x0000000a0b09e210 */ /* 0x000fe60007f1e0ff */
[----:B------:R1:W-:Y:S02]  /*67b0*/  @!P6 LDGSTS.E.BYPASS.LTC128B.128 [R249+0x6100], [R32.64], !P2 ;  /* 0x0610000020f9efae */ /* 0x0003e4000d101d46 */
[----:B------:R-:W-:Y:S01]  /*67c0*/  @!P6 IMAD.X R4, R13, 0x1, R4, P0 ;  /* 0x000000010d04e824 */ /* 0x000fe200000e0604 */
[----:B------:R-:W-:Y:S04]  /*67d0*/  @!P6 IADD3 R7, P0, R11, R8, RZ ;  /* 0x000000080b07e210 */ /* 0x000fe80007f1e0ff */
[----:B------:R-:W-:Y:S02]  /*67e0*/  @!P6 IADD3.X R2, R13, R2, RZ, P0, !PT ;  /* 0x000000020d02e210 */ /* 0x000fe400007fe4ff */
[----:B------:R-:W-:Y:S04]  /*67f0*/  @!P6 IADD3 R5, P0, R11, R6, RZ ;  /* 0x000000060b05e210 */ /* 0x000fe80007f1e0ff */
[----:B------:R-:W-:Y:S02]  /*6800*/  @!P6 IADD3.X R0, R13, R0, RZ, P0, !PT ;  /* 0x000000000d00e210 */ /* 0x000fe400007fe4ff */
[----:B------:R-:W-:Y:S05]  /*6810*/  @!P6 IADD3 R11, P0, R11, R16, RZ ;  /* 0x000000100b0be210 */ /* 0x000fea0007f1e0ff */
[----:B------:R-:W-:Y:S01]  /*6820*/  @!P6 IMAD.X R6, R13, 0x1, R238, P0 ;  /* 0x000000010d06e824 */ /* 0x000fe200000e06ee */
[C---:B------:R-:W-:Y:S04]  /*6830*/  @!P6 LEA R12, P0, R11.reuse, c[0x0][0x1f8], 0x1 ;  /* 0x00007e000b0cea11 */ /* 0x040fe800078008ff */
[----:B------:R-:W-:Y:S02]  /*6840*/  @!P6 LEA.HI.X R13, R11, c[0x0][0x1fc], R6, 0x1, P0 ;  /* 0x00007f000b0dea11 */ /* 0x000fe400000f0c06 */
[C---:B------:R-:W-:Y:S03]  /*6850*/  @!P6 LEA R16, P0, R9.reuse, c[0x0][0x1f8], 0x1 ;  /* 0x00007e000910ea11 */ /* 0x040fe600078008ff */
[----:B------:R5:W-:Y:S01]  /*6860*/  @!P6 LDGSTS.E.BYPASS.LTC128B.128 [R249+0x1100], [R12.64], !P5 ;  /* 0x011000000cf9efae */ /* 0x000be2000e901d46 */
[----:B------:R-:W-:Y:S02]  /*6870*/  @!P6 LEA.HI.X R17, R9, c[0x0][0x1fc], R4, 0x1, P0 ;  /* 0x00007f000911ea11 */ /* 0x000fe400000f0c04 */
[C---:B------:R-:W-:Y:S03]  /*6880*/  @!P6 LEA R24, P0, R7.reuse, c[0x0][0x1f8], 0x1 ;  /* 0x00007e000718ea11 */ /* 0x040fe600078008ff */
[----:B------:R2:W-:Y:S01]  /*6890*/  @!P6 LDGSTS.E.BYPASS.LTC128B.128 [R249+0x3100], [R16.64], !P4 ;  /* 0x0310000010f9efae */ /* 0x0005e2000e101d46 */
[----:B------:R-:W-:Y:S02]  /*68a0*/  @!P6 LEA.HI.X R25, R7, c[0x0][0x1fc], R2, 0x1, P0 ;  /* 0x00007f000719ea11 */ /* 0x000fe400000f0c02 */
[C---:B------:R-:W-:Y:S02]  /*68b0*/  @!P6 LEA R166, P0, R5.reuse, c[0x0][0x1f8], 0x1 ;  /* 0x00007e0005a6ea11 */ /* 0x040fe400078008ff */
[----:B------:R-:W-:Y:S01]  /*68c0*/  MOV R2, R14 ;  /* 0x0000000e00027202 */ /* 0x000fe20000000f00 */
[----:B------:R2:W-:Y:S01]  /*68d0*/  @!P6 LDGSTS.E.BYPASS.LTC128B.128 [R249+0x5100], [R24.64], !P3 ;  /* 0x0510000018f9efae */ /* 0x0005e2000d901d46 */
[----:B------:R-:W-:Y:S02]  /*68e0*/  @!P6 LEA.HI.X R167, R5, c[0x0][0x1fc], R0, 0x1, P0 ;  /* 0x00007f0005a7ea11 */ /* 0x000fe400000f0c00 */
[C---:B-1----:R-:W-:Y:S03]  /*68f0*/  HMMA.16816.F32 R4, R168.reuse, R172, RZ ;  /* 0x000000aca804723c */ /* 0x042fe600000018ff */
[----:B------:R1:W-:Y:S05]  /*6900*/  @!P6 LDGSTS.E.BYPASS.LTC128B.128 [R249+0x7100], [R166.64], !P2 ;  /* 0x07100000a6f9efae */ /* 0x0003ea000d101d46 */
[C---:B------:R-:W-:Y:S01]  /*6910*/  HMMA.16816.F32 R8, R168.reuse, R174, RZ ;  /* 0x000000aea808723c */ /* 0x040fe200000018ff */
[----:B------:R-:W-:Y:S06]  /*6920*/  LDSM.16.M88.4 R172, [R229] ;  /* 0x00000000e5ac783b */ /* 0x000fec0000000200 */
[----:B------:R-:W0:Y:S01]  /*6930*/  LDGDEPBAR ;  /* 0x00000000000079af */ /* 0x000e220000000000 */
[C---:B-----5:R-:W-:Y:S08]  /*6940*/  HMMA.16816.F32 R12, R168.reuse, R176, RZ ;  /* 0x000000b0a80c723c */ /* 0x060ff000000018ff */
[C---:B--2---:R-:W-:Y:S01]  /*6950*/  HMMA.16816.F32 R16, R168.reuse, R178, RZ ;  /* 0x000000b2a810723c */ /* 0x044fe200000018ff */
[----:B------:R-:W-:Y:S07]  /*6960*/  LDSM.16.M88.4 R176, [R229+0x800] ;  /* 0x00080000e5b0783b */ /* 0x000fee0000000200 */
[C---:B---3--:R-:W-:Y:S08]  /*6970*/  HMMA.16816.F32 R20, R168.reuse, R180, RZ ;  /* 0x000000b4a814723c */ /* 0x048ff000000018ff */
[C---:B------:R-:W-:Y:S01]  /*6980*/  HMMA.16816.F32 R24, R168.reuse, R182, RZ ;  /* 0x000000b6a818723c */ /* 0x040fe200000018ff */
[----:B------:R-:W-:Y:S07]  /*6990*/  LDSM.16.M88.4 R180, [R229+0x1000] ;  /* 0x00100000e5b4783b */ /* 0x000fee0000000200 */
[C---:B----4-:R-:W-:Y:S08]  /*69a0*/  HMMA.16816.F32 R28, R168.reuse, R184, RZ ;  /* 0x000000b8a81c723c */ /* 0x050ff000000018ff */
[----:B------:R-:W-:Y:S01]  /*69b0*/  HMMA.16816.F32 R32, R168, R186, RZ ;  /* 0x000000baa820723c */ /* 0x000fe200000018ff */
[----:B------:R-:W2:Y:S06]  /*69c0*/  LDSM.16.M88.4 R168, [R230] ;  /* 0x00000000e6a8783b */ /* 0x000eac0000000200 */
[----:B------:R-:W3:Y:S01]  /*69d0*/  LDSM.16.M88.4 R184, [R229+0x1800] ;  /* 0x00180000e5b8783b */ /* 0x000ee20000000200 */
[C---:B------:R-:W-:Y:S07]  /*69e0*/  HMMA.16816.F32 R4, R188.reuse, R192, R4 ;  /* 0x000000c0bc04723c */ /* 0x040fee0000001804 */
[----:B------:R-:W-:Y:S01]  /*69f0*/  MOV R192, R2 ;  /* 0x0000000200c07202 */ /* 0x000fe20000000f00 */
[C---:B------:R-:W-:Y:S03]  /*6a00*/  HMMA.16816.F32 R8, R188.reuse, R194, R8 ;  /* 0x000000c2bc08723c */ /* 0x040fe60000001808 */
[C---:B------:R-:W-:Y:S05]  /*6a10*/  ISETP.GT.AND P6, PT, R192.reuse, R164, PT ;  /* 0x000000a4c000720c */ /* 0x040fea0003fc4270 */
[C---:B------:R-:W-:Y:S01]  /*6a20*/  HMMA.16816.F32 R12, R188.reuse, R196, R12 ;  /* 0x000000c4bc0c723c */ /* 0x040fe2000000180c */
[----:B------:R-:W4:Y:S07]  /*6a30*/  LDL R196, [R1+0x48] ;  /* 0x0000480001c47983 */ /* 0x000f2e0000100800 */
[C---:B------:R-:W-:Y:S01]  /*6a40*/  HMMA.16816.F32 R16, R188.reuse, R198, R16 ;  /* 0x000000c6bc10723c */ /* 0x040fe20000001810 */
[----:B------:R-:W-:Y:S07]  /*6a50*/  @P6 IMAD.MOV.U32 R2, RZ, RZ, c[0x0][0x1e4] ;  /* 0x00007900ff026624 */ /* 0x000fee00078e00ff */
[C---:B------:R-:W-:Y:S07]  /*6a60*/  HMMA.16816.F32 R20, R188.reuse, R200, R20 ;  /* 0x000000c8bc14723c */ /* 0x040fee0000001814 */
[----:B------:R-:W-:Y:S01]  /*6a70*/  IADD3 R200, R192, -0x1, RZ ;  /* 0xffffffffc0c87810 */ /* 0x000fe20007ffe0ff */
[C---:B------:R-:W-:Y:S04]  /*6a80*/  HMMA.16816.F32 R24, R188.reuse, R202, R24 ;  /* 0x000000cabc18723c */ /* 0x040fe80000001818 */
[----:B-1----:R-:W-:Y:S03]  /*6a90*/  @P6 SHF.R.S32.HI R167, RZ, 0x1f, R200 ;  /* 0x0000001fffa76819 */ /* 0x002fe600000114c8 */
[----:B------:R-:W-:Y:S01]  /*6aa0*/  @P6 IMAD.WIDE.U32 R202, R200, c[0x0][0x1e0], RZ ;  /* 0x00007800c8ca6a25 */ /* 0x000fe200078e00ff */
[C---:B------:R-:W-:Y:S04]  /*6ab0*/  HMMA.16816.F32 R28, R188.reuse, R204, R28 ;  /* 0x000000ccbc1c723c */ /* 0x040fe8000000181c */
[----:B------:R-:W-:Y:S01]  /*6ac0*/  @P6 SHF.L.U32 R0, R202, 0x6, RZ ;  /* 0x00000006ca006819 */ /* 0x000fe200000006ff */
[----:B------:R-:W-:Y:S03]  /*6ad0*/  @P6 IMAD R167, R167, c[0x0][0x1e0], RZ ;  /* 0x00007800a7a76a24 */ /* 0x000fe600078e02ff */
[----:B------:R-:W-:Y:S04]  /*6ae0*/  HMMA.16816.F32 R32, R188, R206, R32 ;  /* 0x000000cebc20723c */ /* 0x000fe80000001820 */
[----:B------:R-:W-:Y:S03]  /*6af0*/  @P6 IMAD R167, R200, c[0x0][0x1e4], R167 ;  /* 0x00007900c8a76a24 */ /* 0x000fe600078e02a7 */
[----:B------:R-:W-:Y:S01]  /*6b00*/  IADD3 R206, R252, R237, RZ ;  /* 0x000000edfcce7210 */ /* 0x000fe20007ffe0ff */
[C---:B--2---:R-:W-:Y:S05]  /*6b10*/  HMMA.16816.F32 R4, R168.reuse, R172, R4 ;  /* 0x000000aca804723c */ /* 0x044fea0000001804 */
[----:B------:R-:W-:Y:S01]  /*6b20*/  @P6 IMAD.IADD R164, R203, 0x1, R167 ;  /* 0x00000001cba46824 */ /* 0x000fe200078e02a7 */
[----:B------:R-:W-:Y:S01]  /*6b30*/  @P6 MOV R167, c[0x0][0x1e0] ;  /* 0x0000780000a76a02 */ /* 0x000fe20000000f00 */
[----:B------:R-:W-:Y:S01]  /*6b40*/  @P1 IMAD.HI.U32 R205, R206, c[0x0][0x2c8], RZ ;  /* 0x0000b200cecd1a27 */ /* 0x000fe200078e00ff */
[C---:B------:R-:W-:Y:S01]  /*6b50*/  HMMA.16816.F32 R8, R168.reuse, R174, R8 ;  /* 0x000000aea808723c */ /* 0x040fe20000001808 */
[----:B------:R-:W-:Y:S03]  /*6b60*/  LDSM.16.M88.4 R172, [R228] ;  /* 0x00000000e4ac783b */ /* 0x000fe60000000200 */
[----:B------:R-:W-:Y:S02]  /*6b70*/  @P6 SHF.L.U64.HI R164, R202, 0x6, R164 ;  /* 0x00000006caa46819 */ /* 0x000fe400000102a4 */
[C---:B------:R-:W-:Y:S02]  /*6b80*/  @P6 LEA R166, P0, R167.reuse, R0, 0x5 ;  /* 0x00000000a7a66211 */ /* 0x040fe400078028ff */
[C---:B------:R-:W-:Y:S04]  /*6b90*/  HMMA.16816.F32 R12, R168.reuse, R176, R12 ;  /* 0x000000b0a80c723c */ /* 0x040fe8000000180c */
[----:B------:R-:W-:Y:S02]  /*6ba0*/  @P6 LEA.HI.X R2, R167, R164, R2, 0x5, P0 ;  /* 0x000000a4a7026211 */ /* 0x000fe400000f2c02 */
[----:B------:R-:W-:Y:S02]  /*6bb0*/  @P1 SHF.R.U32.HI R206, RZ, c[0x0][0x2cc], R205 ;  /* 0x0000b300ffce1a19 */ /* 0x000fe400000116cd */
[C---:B------:R-:W-:Y:S01]  /*6bc0*/  HMMA.16816.F32 R16, R168.reuse, R178, R16 ;  /* 0x000000b2a810723c */ /* 0x040fe20000001810 */
[----:B------:R-:W1:Y:S07]  /*6bd0*/  LDSM.16.M88.4 R176, [R220] ;  /* 0x00000000dcb0783b */ /* 0x000e6e0000000200 */
[C---:B------:R-:W-:Y:S08]  /*6be0*/  HMMA.16816.F32 R20, R168.reuse, R180, R20 ;  /* 0x000000b4a814723c */ /* 0x040ff00000001814 */
[C---:B------:R-:W-:Y:S01]  /*6bf0*/  HMMA.16816.F32 R24, R168.reuse, R182, R24 ;  /* 0x000000b6a818723c */ /* 0x040fe20000001818 */
[----:B------:R-:W2:Y:S07]  /*6c00*/  LDSM.16.M88.4 R180, [R220+0x800] ;  /* 0x00080000dcb4783b */ /* 0x000eae0000000200 */
[C---:B---3--:R-:W-:Y:S08]  /*6c10*/  HMMA.16816.F32 R28, R168.reuse, R184, R28 ;  /* 0x000000b8a81c723c */ /* 0x048ff0000000181c */
[----:B------:R-:W-:Y:S01]  /*6c20*/  HMMA.16816.F32 R32, R168, R186, R32 ;  /* 0x000000baa820723c */ /* 0x000fe20000001820 */
[----:B------:R-:W3:Y:S06]  /*6c30*/  LDSM.16.M88.4 R168, [R220+0x1000] ;  /* 0x00100000dca8783b */ /* 0x000eec0000000200 */
[----:B------:R-:W5:Y:S01]  /*6c40*/  LDSM.16.M88.4 R184, [R220+0x1800] ;  /* 0x00180000dcb8783b */ /* 0x000f620000000200 */
[C---:B-1----:R-:W-:Y:S08]  /*6c50*/  HMMA.16816.F32 R4, R172.reuse, R176, R4 ;  /* 0x000000b0ac04723c */ /* 0x042ff00000001804 */
[C---:B------:R-:W-:Y:S01]  /*6c60*/  HMMA.16816.F32 R8, R172.reuse, R178, R8 ;  /* 0x000000b2ac08723c */ /* 0x040fe20000001808 */
[----:B------:R-:W-:Y:S07]  /*6c70*/  LDSM.16.M88.4 R176, [R233+0x2000] ;  /* 0x00200000e9b0783b */ /* 0x000fee0000000200 */
[C---:B--2---:R-:W-:Y:S08]  /*6c80*/  HMMA.16816.F32 R12, R172.reuse, R180, R12 ;  /* 0x000000b4ac0c723c */ /* 0x044ff0000000180c */
[C---:B------:R-:W-:Y:S01]  /*6c90*/  HMMA.16816.F32 R16, R172.reuse, R182, R16 ;  /* 0x000000b6ac10723c */ /* 0x040fe20000001810 */
[----:B------:R-:W-:Y:S07]  /*6ca0*/  LDSM.16.M88.4 R180, [R233+0x2800] ;  /* 0x00280000e9b4783b */ /* 0x000fee0000000200 */
[C---:B---3--:R-:W-:Y:S08]  /*6cb0*/  HMMA.16816.F32 R20, R172.reuse, R168, R20 ;  /* 0x000000a8ac14723c */ /* 0x048ff00000001814 */
[C---:B------:R-:W-:Y:S01]  /*6cc0*/  HMMA.16816.F32 R24, R172.reuse, R170, R24 ;  /* 0x000000aaac18723c */ /* 0x040fe20000001818 */
[----:B------:R-:W1:Y:S07]  /*6cd0*/  LDSM.16.M88.4 R168, [R234+0x4000] ;  /* 0x00400000eaa8783b */ /* 0x000e6e0000000200 */
[C---:B-----5:R-:W-:Y:S08]  /*6ce0*/  HMMA.16816.F32 R28, R172.reuse, R184, R28 ;  /* 0x000000b8ac1c723c */ /* 0x060ff0000000181c */
        /* <DEDUP_REMOVED lines=21> */
[----:B------:R-:W-:Y:S07]  /*6e40*/  LDSM.16.M88.4 R180, [R229+0x2800] ;  /* 0x00280000e5b4783b */ /* 0x000fee0000000200 */
[C---:B--2---:R-:W-:Y:S08]  /*6e50*/  HMMA.16816.F32 R20, R172.reuse, R168, R20 ;  /* 0x000000a8ac14723c */ /* 0x044ff00000001814 */
        /* <DEDUP_REMOVED lines=89> */
[----:B------:R-:W1:Y:S07]  /*73f0*/  LDSM.16.M88.4 R180, [R211] ;  /* 0x00000000d3b4783b */ /* 0x000e6e0000000200 */
[C---:B--2---:R-:W-:Y:S08]  /*7400*/  HMMA.16816.F32 R20, R168.reuse, R172, R20 ;  /* 0x000000aca814723c */ /* 0x044ff00000001814 */
[C---:B------:R-:W-:Y:S01]  /*7410*/  HMMA.16816.F32 R24, R168.reuse, R174, R24 ;  /* 0x000000aea818723c */ /* 0x040fe20000001818 */
[----:B------:R-:W2:Y:S07]  /*7420*/  LDSM.16.M88.4 R172, [R210] ;  /* 0x00000000d2ac783b */ /* 0x000eae0000000200 */
[C---:B---3--:R-:W-:Y:S08]  /*7430*/  HMMA.16816.F32 R28, R168.reuse, R184, R28 ;  /* 0x000000b8a81c723c */ /* 0x048ff0000000181c */
[----:B------:R-:W-:Y:S01]  /*7440*/  HMMA.16816.F32 R32, R168, R186, R32 ;  /* 0x000000baa820723c */ /* 0x000fe20000001820 */
[----:B------:R-:W3:Y:S06]  /*7450*/  LDSM.16.M88.4 R168, [R209] ;  /* 0x00000000d1a8783b */ /* 0x000eec0000000200 */
[----:B------:R-:W5:Y:S01]  /*7460*/  LDSM.16.M88.4 R184, [R208] ;  /* 0x00000000d0b8783b */ /* 0x000f620000000200 */
        /* <DEDUP_REMOVED lines=9> */
[C---:B-----5:R-:W-:Y:S08]  /*7500*/  HMMA.16816.F32 R28, R176.reuse, R184, R28 ;  /* 0x000000b8b01c723c */ /* 0x060ff0000000181c */
        /* <DEDUP_REMOVED lines=12> */
[C---:B-----5:R-:W-:Y:S01]  /*75d0*/  HMMA.16816.F32 R28, R172.reuse, R184, R28 ;  /* 0x000000b8ac1c723c */ /* 0x060fe2000000181c */
[----:B------:R-:W3:Y:S07]  /*75e0*/  LDL.64 R184, [R1+0x68] ;  /* 0x0000680001b87983 */ /* 0x000eee0000100a00 */
[----:B------:R-:W-:Y:S01]  /*75f0*/  HMMA.16816.F32 R32, R172, R186, R32 ;  /* 0x000000baac20723c */ /* 0x000fe20000001820 */
[----:B------:R-:W5:Y:S06]  /*7600*/  LDL R187, [R1+0x78] ;  /* 0x0000780001bb7983 */ /* 0x000f6c0000100800 */
[----:B------:R-:W5:Y:S01]  /*7610*/  LDL R186, [R1+0x74] ;  /* 0x0000740001ba7983 */ /* 0x000f620000100800 */
[C---:B-1----:R-:W-:Y:S05]  /*7620*/  HMMA.16816.F32 R4, R168.reuse, R180, R4 ;  /* 0x000000b4a804723c */ /* 0x042fea0000001804 */
[----:B------:R-:W1:Y:S03]  /*7630*/  LDSM.16.M88.4 R172, [R220+0x7000] ;  /* 0x00700000dcac783b */ /* 0x000e660000000200 */
[C---:B------:R-:W-:Y:S03]  /*7640*/  HMMA.16816.F32 R8, R168.reuse, R182, R8 ;  /* 0x000000b6a808723c */ /* 0x040fe60000001808 */
[----:B------:R-:W4:Y:S01]  /*7650*/  LDSM.16.M88.4 R180, [R220+0x7800] ;  /* 0x00780000dcb4783b */ /* 0x000f220000000200 */
[----:B------:R-:W-:Y:S04]  /*7660*/  DEPBAR.LE SB0, 0x0 ;  /* 0x000080000000791a */ /* 0x000fe80000000000 */
[C---:B--2---:R-:W-:Y:S01]  /*7670*/  HMMA.16816.F32 R12, R168.reuse, R176, R12 ;  /* 0x000000b0a80c723c */ /* 0x044fe2000000180c */
[----:B------:R-:W-:Y:S07]  /*7680*/  BAR.SYNC.DEFER_BLOCKING 0x0 ;  /* 0x0000000000007b1d */ /* 0x000fee0000010000 */
[C---:B------:R-:W-:Y:S08]  /*7690*/  HMMA.16816.F32 R16, R168.reuse, R178, R16 ;  /* 0x000000b2a810723c */ /* 0x040ff00000001810 */
[C---:B-1----:R-:W-:Y:S08]  /*76a0*/  HMMA.16816.F32 R20, R168.reuse, R172, R20 ;  /* 0x000000aca814723c */ /* 0x042ff00000001814 */
[C---:B------:R-:W-:Y:S08]  /*76b0*/  HMMA.16816.F32 R24, R168.reuse, R174, R24 ;  /* 0x000000aea818723c */ /* 0x040ff00000001818 */
[C---:B----4-:R-:W-:Y:S08]  /*76c0*/  HMMA.16816.F32 R28, R168.reuse, R180, R28 ;  /* 0x000000b4a81c723c */ /* 0x050ff0000000181c */
[----:B------:R-:W-:Y:S07]  /*76d0*/  HMMA.16816.F32 R32, R168, R182, R32 ;  /* 0x000000b6a820723c */ /* 0x000fee0000001820 */
[----:B------:R-:W-:Y:S05]  /*76e0*/  IMAD.MOV.U32 R169, RZ, RZ, -0x40 ;  /* 0xffffffc0ffa97424 */ /* 0x000fea00078e00ff */
[----:B------:R-:W-:Y:S01]  /*76f0*/  IMAD R174, R192, R169, 0x1 ;  /* 0x00000001c0ae7424 */ /* 0x000fe200078e02a9 */
[----:B---3--:R-:W-:Y:S04]  /*7700*/  @P6 IADD3 R204, P0, R0, R184, RZ ;  /* 0x000000b800cc6210 */ /* 0x008fe80007f1e0ff */
[-C--:B------:R-:W-:Y:S02]  /*7710*/  @P6 IADD3.X R167, R164, R196.reuse, RZ, P0, !PT ;  /* 0x000000c4a4a76210 */ /* 0x080fe400007fe4ff */
[C---:B------:R-:W-:Y:S04]  /*7720*/  @P6 LEA R202, P0, R204.reuse, c[0x0][0x1c8], 0x1 ;  /* 0x00007200ccca6a11 */ /* 0x040fe800078008ff */
[----:B------:R-:W-:Y:S02]  /*7730*/  @P6 LEA.HI.X R203, R204, c[0x0][0x1cc], R167, 0x1, P0 ;  /* 0x00007300cccb6a11 */ /* 0x000fe400000f0ca7 */
[----:B------:R-:W-:Y:S03]  /*7740*/  @P6 IADD3 R201, P0, R184, 0x40, RZ ;  /* 0x00000040b8c96810 */ /* 0x000fe60007f1e0ff */
[----:B------:R-:W-:Y:S01]  /*7750*/  @!PT LDS RZ, [RZ] ;  /* 0x00000000fffff984 */ /* 0x000fe20000000800 */
[----:B------:R-:W-:Y:S01]  /*7760*/  @!PT LDS RZ, [RZ] ;  /* 0x00000000fffff984 */ /* 0x000fe20000000800 */
[----:B------:R-:W-:Y:S01]  /*7770*/  @!PT LDS RZ, [RZ] ;  /* 0x00000000fffff984 */ /* 0x000fe20000000800 */
[----:B------:R1:W-:Y:S02]  /*7780*/  @P6 LDGSTS.E.BYPASS.LTC128B.128 [R249+0x8100], [R202.64], !P5 ;  /* 0x08100000caf96fae */ /* 0x0003e4000e901d46 */
[----:B------:R-:W-:Y:S01]  /*7790*/  @P6 IMAD.X R167, RZ, RZ, R196, P0 ;  /* 0x000000ffffa76224 */ /* 0x000fe200000e06c4 */
[----:B------:R-:W-:Y:S04]  /*77a0*/  @P6 IADD3 R204, P0, R0, R201, RZ ;  /* 0x000000c900cc6210 */ /* 0x000fe80007f1e0ff */
[----:B------:R-:W-:Y:S02]  /*77b0*/  @P6 IADD3.X R207, R164, R167, RZ, P0, !PT ;  /* 0x000000a7a4cf6210 */ /* 0x000fe400007fe4ff */
[C---:B------:R-:W-:Y:S04]  /*77c0*/  @P6 LEA R198, P0, R204.reuse, c[0x0][0x1c8], 0x1 ;  /* 0x00007200ccc66a11 */ /* 0x040fe800078008ff */
[----:B------:R-:W-:Y:S02]  /*77d0*/  @P6 LEA.HI.X R199, R204, c[0x0][0x1cc], R207, 0x1, P0 ;  /* 0x00007300ccc76a11 */ /* 0x000fe400000f0ccf */
[----:B------:R-:W2:Y:S01]  /*77e0*/  SHFL.IDX PT, R204, R206, RZ, 0x1c1f ;  /* 0x001c1fffcecc7589 */ /* 0x000ea200000e0000 */
[----:B------:R-:W-:Y:S04]  /*77f0*/  @P6 IADD3 R205, P0, R184, 0x80, RZ ;  /* 0x00000080b8cd6810 */ /* 0x000fe80007f1e0ff */
[----:B------:R-:W-:Y:S01]  /*7800*/  @P6 IADD3.X R188, RZ, R196, RZ, P0, !PT ;  /* 0x000000c4ffbc6210 */ /* 0x000fe200007fe4ff */
[----:B------:R3:W4:Y:S01]  /*7810*/  SHFL.IDX PT, R207, R206, 0x1, 0x1c1f ;  /* 0x003c1f00cecf7f89 */ /* 0x00072200000e0000 */
[----:B------:R-:W-:Y:S04]  /*7820*/  @P6 IADD3 R171, P0, R0, R205, RZ ;  /* 0x000000cd00ab6210 */ /* 0x000fe80007f1e0ff */
[----:B------:R-:W-:Y:S02]  /*7830*/  @P6 IADD3.X R170, R164, R188, RZ, P0, !PT ;  /* 0x000000bca4aa6210 */ /* 0x000fe400007fe4ff */
[C---:B------:R-:W-:Y:S04]  /*7840*/  @P6 LEA R168, P0, R171.reuse, c[0x0][0x1c8], 0x1 ;  /* 0x00007200aba86a11 */ /* 0x040fe800078008ff */
[----:B------:R-:W-:Y:S02]  /*7850*/  @P6 LEA.HI.X R169, R171, c[0x0][0x1cc], R170, 0x1, P0 ;  /* 0x00007300aba96a11 */ /* 0x000fe400000f0caa */
[----:B-----5:R-:W-:Y:S02]  /*7860*/  IADD3 R170, R187, R174, -R251 ;  /* 0x000000aebbaa7210 */ /* 0x020fe40007ffe8fb */
[----:B------:R-:W-:Y:S04]  /*7870*/  @P6 IADD3 R191, P0, R184, 0xc0, RZ ;  /* 0x000000c0b8bf6810 */ /* 0x000fe80007f1e0ff */
[----:B------:R-:W-:Y:S02]  /*7880*/  @P6 IADD3.X R189, RZ, R196, RZ, P0, !PT ;  /* 0x000000c4ffbd6210 */ /* 0x000fe400007fe4ff */
[----:B---3--:R-:W-:Y:S01]  /*7890*/  @P6 IADD3 R206, P0, R0, R191, RZ ;  /* 0x000000bf00ce6210 */ /* 0x008fe20007f1e0ff */
[----:B------:R-:W-:Y:S03]  /*78a0*/  IMAD.IADD R0, R170, 0x1, -R186 ;  /* 0x00000001aa007824 */ /* 0x000fe600078e0aba */
[----:B------:R-:W-:Y:S02]  /*78b0*/  @P6 IADD3.X R171, R164, R189, RZ, P0, !PT ;  /* 0x000000bda4ab6210 */ /* 0x000fe400007fe4ff */
[----:B------:R-:W-:Y:S02]  /*78c0*/  @P6 LEA R170, P0, R206, c[0x0][0x1c8], 0x1 ;  /* 0x00007200ceaa6a11 */ /* 0x000fe400078008ff */
[C---:B--2---:R-:W-:Y:S01]  /*78d0*/  IADD3 R164, R0.reuse, R204, RZ ;  /* 0x000000cc00a47210 */ /* 0x044fe20007ffe0ff */
[----:B----4-:R-:W-:Y:S01]  /*78e0*/  IMAD.IADD R0, R0, 0x1, R207 ;  /* 0x0000000100007824 */ /* 0x010fe200078e02cf */
[----:B------:R-:W-:Y:S02]  /*78f0*/  @P6 LEA.HI.X R171, R206, c[0x0][0x1cc], R171, 0x1, P0 ;  /* 0x00007300ceab6a11 */ /* 0x000fe400000f0cab */
[----:B------:R-:W-:Y:S04]  /*7900*/  ISETP.GT.AND P0, PT, R164, RZ, PT ;  /* 0x000000ffa400720c */ /* 0x000fe80003f04270 */
[----:B------:R-:W-:Y:S02]  /*7910*/  FSEL R204, R4, -INF , P0 ;  /* 0xff80000004cc7808 */ /* 0x000fe40000000000 */
[----:B------:R-:W-:Y:S04]  /*7920*/  ISETP.GT.AND P0, PT, R164, 0x1, PT ;  /* 0x00000001a400780c */ /* 0x000fe80003f04270 */
[----:B------:R-:W-:Y:S02]  /*7930*/  FSEL R4, R5, -INF , P0 ;  /* 0xff80000005047808 */ /* 0x000fe40000000000 */
[----:B------:R-:W-:Y:S02]  /*7940*/  ISETP.GT.AND P0, PT, R0, RZ, PT ;  /* 0x000000ff0000720c */ /* 0x000fe40003f04270 */
[----:B------:R-:W-:Y:S02]  /*7950*/  FMNMX.FTZ R5, R204, R3, !PT ;  /* 0x00000003cc057209 */ /* 0x000fe40007810000 */
[----:B------:R-:W-:Y:S02]  /*7960*/  FSEL R206, R6, -INF , P0 ;  /* 0xff80000006ce7808 */ /* 0x000fe40000000000 */
        /* <DEDUP_REMOVED lines=25> */
[----:B------:R-:W-:Y:S02]  /*7b00*/  MOV R16, R198 ;  /* 0x000000c600107202 */ /* 0x000fe40000000f00 */
        /* <DEDUP_REMOVED lines=35> */
[----:B------:R-:W-:Y:S02]  /*7d40*/  FMNMX.FTZ R5, R179, R14, !PT ;  /* 0x0000000eb3057209 */ /* 0x000fe40007810000 */
[----:B------:R-:W-:Y:S02]  /*7d50*/  FMNMX.FTZ R12, R180, R7, !PT ;  /* 0x00000007b40c7209 */ /* 0x000fe40007810000 */
[----:B------:R-:W-:Y:S02]  /*7d60*/  MOV R19, R185 ;  /* 0x000000b900137202 */ /* 0x000fe40000000f00 */
        /* <DEDUP_REMOVED lines=17> */
[C---:B------:R-:W-:Y:S02]  /*7e80*/  ISETP.GT.AND P0, PT, R0.reuse, 0x31, PT ;  /* 0x000000310000780c */ /* 0x040fe40003f04270 */
[----:B------:R-:W-:Y:S02]  /*7e90*/  FMNMX.FTZ R12, R185, R12, !PT ;  /* 0x0000000cb90c7209 */ /* 0x000fe40007810000 */
[----:B------:R-:W-:Y:S02]  /*7ea0*/  FMNMX.FTZ R5, R193, R14, !PT ;  /* 0x0000000ec1057209 */ /* 0x000fe40007810000 */
[----:B------:R-:W-:Y:S02]  /*7eb0*/  FSEL R178, R31, -INF , P0 ;  /* 0xff8000001fb27808 */ /* 0x000fe40000000000 */
[----:B------:R-:W-:Y:S02]  /*7ec0*/  ISETP.GT.AND P0, PT, R0, 0x38, PT ;  /* 0x000000380000780c */ /* 0x000fe40003f04270 */
[----:B------:R-:W-:Y:S02]  /*7ed0*/  FMNMX.FTZ R5, R182, R5, !PT ;  /* 0x00000005b6057209 */ /* 0x000fe40007810000 */
[----:B------:R-:W-:Y:S02]  /*7ee0*/  FMNMX.FTZ R11, R187, R12, !PT ;  /* 0x0000000cbb0b7209 */ /* 0x000fe40007810000 */
[----:B------:R-:W-:Y:S02]  /*7ef0*/  FSEL R174, R34, -INF , P0 ;  /* 0xff80000022ae7808 */ /* 0x000fe40000000000 */
[----:B------:R-:W-:Y:S01]  /*7f00*/  ISETP.GT.AND P0, PT, R0, 0x39, PT ;  /* 0x000000390000780c */ /* 0x000fe20003f04270 */
[----:B------:R-:W2:Y:S01]  /*7f10*/  SHFL.BFLY PT, R12, R11, 0x2, 0x1f ;  /* 0x0c401f000b0c7f89 */ /* 0x000ea200000e0000 */
[----:B------:R-:W-:Y:S02]  /*7f20*/  FMNMX.FTZ R7, R178, R5, !PT ;  /* 0x00000005b2077209 */ /* 0x000fe40007810000 */
[----:B------:R-:W-:Y:S02]  /*7f30*/  FSEL R164, R35, -INF , P0 ;  /* 0xff80000023a47808 */ /* 0x000fe40000000000 */
[----:B------:R-:W-:Y:S02]  /*7f40*/  @P6 IADD3 R0, P0, R166, R18, RZ ;  /* 0x00000012a6006210 */ /* 0x000fe40007f1e0ff */
[----:B------:R-:W-:Y:S02]  /*7f50*/  FMNMX.FTZ R7, R174, R7, !PT ;  /* 0x00000007ae077209 */ /* 0x000fe40007810000 */
[----:B------:R-:W-:Y:S02]  /*7f60*/  @P6 IADD3.X R13, R2, R196, RZ, P0, !PT ;  /* 0x000000c4020d6210 */ /* 0x000fe400007fe4ff */
[----:B------:R-:W-:Y:S02]  /*7f70*/  @P6 LEA R16, P0, R0, c[0x0][0x1c8], 0x1 ;  /* 0x0000720000106a11 */ /* 0x000fe400078008ff */
[----:B------:R-:W-:Y:S02]  /*7f80*/  FMNMX.FTZ R5, R164, R7, !PT ;  /* 0x00000007a4057209 */ /* 0x000fe40007810000 */
[----:B------:R-:W-:Y:S02]  /*7f90*/  MOV R21, R17 ;  /* 0x0000001100157202 */ /* 0x000fe40000000f00 */
[----:B------:R-:W-:Y:S02]  /*7fa0*/  @P6 LEA.HI.X R17, R0, c[0x0][0x1cc], R13, 0x1, P0 ;  /* 0x0000730000116a11 */ /* 0x000fe400000f0c0d */
[----:B------:R-:W3:Y:S01]  /*7fb0*/  SHFL.BFLY PT, R0, R5, 0x2, 0x1f ;  /* 0x0c401f0005007f89 */ /* 0x000ee200000e0000 */
[----:B------:R-:W-:Y:S02]  /*7fc0*/  @P6 IADD3 R201, P0, R166, R201, RZ ;  /* 0x000000c9a6c96210 */ /* 0x000fe40007f1e0ff */
[----:B--2---:R-:W-:Y:S03]  /*7fd0*/  FMNMX.FTZ R11, R11, R12, !PT ;  /* 0x0000000c0b0b7209 */ /* 0x004fe60007810000 */
[----:B------:R2:W-:Y:S01]  /*7fe0*/  @P6 LDGSTS.E.BYPASS.LTC128B.128 [R249+0xa100], [R20.64], !P4 ;  /* 0x0a10000014f96fae */ /* 0x0005e2000e101d46 */
[----:B------:R-:W-:Y:S02]  /*7ff0*/  @P6 IADD3.X R14, R2, R167, RZ, P0, !PT ;  /* 0x000000a7020e6210 */ /* 0x000fe400007fe4ff */
[C---:B------:R-:W-:Y:S03]  /*8000*/  @P6 LEA R18, P0, R201.reuse, c[0x0][0x1c8], 0x1 ;  /* 0x00007200c9126a11 */ /* 0x040fe600078008ff */
[----:B------:R-:W4:Y:S01]  /*8010*/  SHFL.BFLY PT, R12, R11, 0x1, 0x1f ;  /* 0x0c201f000b0c7f89 */ /* 0x000f2200000e0000 */
[----:B------:R-:W-:Y:S02]  /*8020*/  @P6 LEA.HI.X R19, R201, c[0x0][0x1cc], R14, 0x1, P0 ;  /* 0x00007300c9136a11 */ /* 0x000fe400000f0c0e */
[----:B------:R-:W-:Y:S03]  /*8030*/  @P6 IADD3 R205, P0, R166, R205, RZ ;  /* 0x000000cda6cd6210 */ /* 0x000fe60007f1e0ff */
[----:B------:R5:W-:Y:S02]  /*8040*/  @P6 LDGSTS.E.BYPASS.LTC128B.128 [R249+0xc100], [R168.64], !P3 ;  /* 0x0c100000a8f96fae */ /* 0x000be4000d901d46 */
[----:B------:R-:W-:Y:S01]  /*8050*/  @P6 IMAD.X R14, R2, 0x1, R188, P0 ;  /* 0x00000001020e6824 */ /* 0x000fe200000e06bc */
[----:B------:R-:W-:Y:S02]  /*8060*/  @P6 IADD3 R166, P0, R166, R191, RZ ;  /* 0x000000bfa6a66210 */ /* 0x000fe40007f1e0ff */
[----:B---3--:R-:W-:Y:S01]  /*8070*/  FMNMX.FTZ R5, R5, R0, !PT ;  /* 0x0000000005057209 */ /* 0x008fe20007810000 */
[----:B------:R3:W-:Y:S01]  /*8080*/  @P6 LDGSTS.E.BYPASS.LTC128B.128 [R249+0xe100], [R170.64], !P2 ;  /* 0x0e100000aaf96fae */ /* 0x0007e2000d101d46 */
[----:B------:R-:W-:Y:S02]  /*8090*/  @P6 IADD3.X R7, R2, R189, RZ, P0, !PT ;  /* 0x000000bd02076210 */ /* 0x000fe400007fe4ff */
[C---:B------:R-:W-:Y:S03]  /*80a0*/  @P6 LEA R24, P0, R205.reuse, c[0x0][0x1c8], 0x1 ;  /* 0x00007200cd186a11 */ /* 0x040fe600078008ff */
[----:B------:R-:W1:Y:S01]  /*80b0*/  SHFL.BFLY PT, R2, R5, 0x1, 0x1f ;  /* 0x0c201f0005027f89 */ /* 0x000e6200000e0000 */
[----:B------:R-:W-:Y:S02]  /*80c0*/  @P6 LEA.HI.X R25, R205, c[0x0][0x1cc], R14, 0x1, P0 ;  /* 0x00007300cd196a11 */ /* 0x000fe400000f0c0e */
[C---:B------:R-:W-:Y:S02]  /*80d0*/  @P6 LEA R26, P0, R166.reuse, c[0x0][0x1c8], 0x1 ;  /* 0x00007200a61a6a11 */ /* 0x040fe400078008ff */
[----:B----4-:R-:W-:Y:S01]  /*80e0*/  FMNMX.FTZ R0, R11, R12, !PT ;  /* 0x0000000c0b007209 */ /* 0x010fe20007810000 */
[----:B------:R4:W-:Y:S01]  /*80f0*/  @P6 LDGSTS.E.BYPASS.LTC128B.128 [R249+0x9100], [R16.64], !P5 ;  /* 0x0910000010f96fae */ /* 0x0009e2000e901d46 */
[----:B------:R-:W-:Y:S02]  /*8100*/  @P6 LEA.HI.X R27, R166, c[0x0][0x1cc], R7, 0x1, P0 ;  /* 0x00007300a61b6a11 */ /* 0x000fe400000f0c07 */
[C---:B------:R-:W-:Y:S01]  /*8110*/  FSETP.NEU.FTZ.AND P0, PT, R0.reuse, -INF , PT ;  /* 0xff8000000000780b */ /* 0x040fe20003f1d000 */
[----:B------:R-:W-:Y:S02]  /*8120*/  FMUL.FTZ R11, R0, c[0x0][0x2d0] ;  /* 0x0000b400000b7a20 */ /* 0x000fe40000410000 */
[----:B------:R2:W-:Y:S03]  /*8130*/  @P6 LDGSTS.E.BYPASS.LTC128B.128 [R249+0xb100], [R18.64], !P4 ;  /* 0x0b10000012f96fae */ /* 0x0005e6000e101d46 */
[----:B------:R-:W-:Y:S03]  /*8140*/  FSEL R191, R11, RZ, P0 ;  /* 0x000000ff0bbf7208 */ /* 0x000fe60000000000 */
[----:B------:R3:W-:Y:S02]  /*8150*/  @P6 LDGSTS.E.BYPASS.LTC128B.128 [R249+0xd100], [R24.64], !P3 ;  /* 0x0d10000018f96fae */ /* 0x0007e4000d901d46 */
[--C-:B------:R-:W-:Y:S01]  /*8160*/  FFMA.FTZ R205, R4, c[0x0][0x2d0], -R191.reuse ;  /* 0x0000b40004cd7a23 */ /* 0x100fe200000108bf */
[----:B------:R-:W-:Y:S01]  /*8170*/  FSEL R4, R0, RZ, P0 ;  /* 0x000000ff00047208 */ /* 0x000fe20000000000 */
[--C-:B------:R-:W-:Y:S01]  /*8180*/  FFMA.FTZ R7, R204, c[0x0][0x2d0], -R191.reuse ;  /* 0x0000b400cc077a23 */ /* 0x100fe200000108bf */
[----:B-1----:R-:W-:Y:S01]  /*8190*/  FMNMX.FTZ R2, R5, R2, !PT ;  /* 0x0000000205027209 */ /* 0x002fe20007810000 */
[----:B------:R-:W-:Y:S01]  /*81a0*/  FFMA.FTZ R204, R207, c[0x0][0x2d0], -R191 ;  /* 0x0000b400cfcc7a23 */ /* 0x000fe200000108bf */
[----:B------:R1:W-:Y:S01]  /*81b0*/  @P6 LDGSTS.E.BYPASS.LTC128B.128 [R249+0xf100], [R26.64], !P2 ;  /* 0x0f1000001af96fae */ /* 0x0003e2000d101d46 */
[----:B------:R-:W-:Y:S01]  /*81c0*/  FADD.FTZ R3, -R4, R3 ;  /* 0x0000000304037221 */ /* 0x000fe20000010100 */
[C---:B------:R-:W-:Y:S01]  /*81d0*/  FSETP.NEU.FTZ.AND P0, PT, R2.reuse, -INF , PT ;  /* 0xff8000000200780b */ /* 0x040fe20003f1d000 */
[C---:B------:R-:W-:Y:S01]  /*81e0*/  FMUL.FTZ R207, R2.reuse, c[0x0][0x2d0] ;  /* 0x0000b40002cf7a20 */ /* 0x040fe20000410000 */
[----:B------:R-:W-:Y:S01]  /*81f0*/  MUFU.EX2 R189, R7 ;  /* 0x0000000700bd7308 */ /* 0x000fe20000000800 */
[----:B------:R-:W-:Y:S01]  /*8200*/  FMUL.FTZ R5, R3, c[0x0][0x2d0] ;  /* 0x0000b40003057a20 */ /* 0x000fe20000410000 */
[----:B------:R-:W-:Y:S01]  /*8210*/  FSEL R4, R2, RZ, P0 ;  /* 0x000000ff02047208 */ /* 0x000fe20000000000 */
[----:B------:R-:W1:Y:S01]  /*8220*/  LDSM.16.MT88.4 R12, [R227] ;  /* 0x00000000e30c783b */ /* 0x000e620000004200 */
[----:B------:R-:W-:Y:S01]  /*8230*/  FSEL R207, R207, RZ, P0 ;  /* 0x000000ffcfcf7208 */ /* 0x000fe20000000000 */
[----:B------:R-:W-:Y:S02]  /*8240*/  FFMA.FTZ R9, R9, c[0x0][0x2d0], -R191 ;  /* 0x0000b40009097a23 */ /* 0x000fe400000108bf */
[----:B------:R-:W-:Y:S02]  /*8250*/  FADD.FTZ R3, -R4, R165 ;  /* 0x000000a504037221 */ /* 0x000fe40000010100 */
[--C-:B------:R-:W-:Y:S01]  /*8260*/  FFMA.FTZ R202, R10, c[0x0][0x2d0], -R207.reuse ;  /* 0x0000b4000aca7a23 */ /* 0x100fe200000108cf */
[----:B------:R-:W-:Y:S01]  /*8270*/  MUFU.EX2 R203, R9 ;  /* 0x0000000900cb7308 */ /* 0x000fe20000000800 */
[--C-:B------:R-:W-:Y:S01]  /*8280*/  FFMA.FTZ R167, R6, c[0x0][0x2d0], -R207.reuse ;  /* 0x0000b40006a77a23 */ /* 0x100fe200000108cf */
[----:B--2---:R-:W5:Y:S01]  /*8290*/  LDSM.16.MT88.4 R20, [R226] ;  /* 0x00000000e214783b */ /* 0x004f620000004200 */
[--C-:B------:R-:W-:Y:S02]  /*82a0*/  FFMA.FTZ R201, R8, c[0x0][0x2d0], -R207.reuse ;  /* 0x0000b40008c97a23 */ /* 0x100fe400000108cf */
[--C-:B------:R-:W-:Y:S02]  /*82b0*/  FFMA.FTZ R206, R206, c[0x0][0x2d0], -R207.reuse ;  /* 0x0000b400cece7a23 */ /* 0x100fe400000108cf */
[----:B------:R-:W-:Y:S01]  /*82c0*/  FMUL.FTZ R8, R3, c[0x0][0x2d0] ;  /* 0x0000b40003087a20 */ /* 0x000fe20000410000 */
[----:B------:R-:W1:Y:S02]  /*82d0*/  LDSM.16.MT88.4 R28, [R225] ;  /* 0x00000000e11c783b */ /* 0x000e640000004200 */
[----:B------:R-:W3:Y:S04]  /*82e0*/  MUFU.EX2 R166, R5 ;  /* 0x0000000500a67308 */ /* 0x000ee80000000800 */
[----:B------:R-:W2:Y:S06]  /*82f0*/  LDL.LU R188, [R1+0x70] ;  /* 0x0000700001bc7983 */ /* 0x000eac0000300800 */
[----:B------:R-:W5:Y:S01]  /*8300*/  MUFU.EX2 R3, R8 ;  /* 0x0000000800037308 */ /* 0x000f620000000800 */
[----:B------:R-:W0:Y:S09]  /*8310*/  LDGDEPBAR ;  /* 0x00000000000079af */ /* 0x000e320000000000 */
[----:B------:R-:W1:Y:S01]  /*8320*/  MUFU.EX2 R205, R205 ;  /* 0x000000cd00cd7308 */ /* 0x000e620000000800 */
[C---:B---3--:R-:W-:Y:S02]  /*8330*/  FMUL.FTZ R4, R166.reuse, R160 ;  /* 0x000000a0a6047220 */ /* 0x048fe40000410000 */
[C---:B------:R-:W-:Y:S01]  /*8340*/  FMUL.FTZ R5, R166.reuse, R161 ;  /* 0x000000a1a6057220 */ /* 0x040fe20000410000 */
[----:B------:R-:W3:Y:S01]  /*8350*/  LDL.LU R160, [R1+0x58] ;  /* 0x0000580001a07983 */ /* 0x000ee20000300800 */
[C---:B------:R-:W-:Y:S05]  /*8360*/  FMUL.FTZ R9, R166.reuse, R157 ;  /* 0x0000009da6097220 */ /* 0x040fea0000410000 */
[----:B------:R-:W1:Y:S01]  /*8370*/  MUFU.EX2 R204, R204 ;  /* 0x000000cc00cc7308 */ /* 0x000e620000000800 */
[C---:B----4-:R-:W-:Y:S02]  /*8380*/  FMUL.FTZ R16, R166.reuse, R136 ;  /* 0x00000088a6107220 */ /* 0x050fe40000410000 */
[C---:B------:R-:W-:Y:S02]  /*8390*/  FMUL.FTZ R17, R166.reuse, R137 ;  /* 0x00000089a6117220 */ /* 0x040fe40000410000 */
[C---:B-----5:R-:W-:Y:S02]  /*83a0*/  FMUL.FTZ R6, R3.reuse, R162 ;  /* 0x000000a203067220 */ /* 0x060fe40000410000 */
[C---:B------:R-:W-:Y:S02]  /*83b0*/  FMUL.FTZ R7, R3.reuse, R163 ;  /* 0x000000a303077220 */ /* 0x040fe40000410000 */
[C---:B------:R-:W-:Y:S01]  /*83c0*/  FMUL.FTZ R8, R166.reuse, R156 ;  /* 0x0000009ca6087220 */ /* 0x040fe20000410000 */
[----:B------:R-:W-:Y:S01]  /*83d0*/  MUFU.EX2 R206, R206 ;  /* 0x000000ce00ce7308 */ /* 0x000fe20000000800 */
[C---:B------:R-:W-:Y:S02]  /*83e0*/  FMUL.FTZ R10, R3.reuse, R158 ;  /* 0x0000009e030a7220 */ /* 0x040fe40000410000 */
[----:B------:R-:W-:Y:S01]  /*83f0*/  FMUL.FTZ R11, R3, R159 ;  /* 0x0000009f030b7220 */ /* 0x000fe20000410000 */
[----:B-1----:R-:W-:Y:S01]  /*8400*/  F2FP.PACK_AB R168, R205, R189 ;  /* 0x000000bdcda8723e */ /* 0x002fe200000000ff */
[C---:B------:R-:W-:Y:S01]  /*8410*/  FMUL.FTZ R18, R3.reuse, R138 ;  /* 0x0000008a03127220 */ /* 0x040fe20000410000 */
[----:B------:R-:W-:Y:S01]  /*8420*/  LDSM.16.MT88.4 R156, [R227+0x1800] ;  /* 0x00180000e39c783b */ /* 0x000fe20000004200 */
[C---:B------:R-:W-:Y:S02]  /*8430*/  FMUL.FTZ R19, R3.reuse, R139 ;  /* 0x0000008b03137220 */ /* 0x040fe40000410000 */
[C---:B------:R-:W-:Y:S01]  /*8440*/  FMUL.FTZ R26, R3.reuse, R146 ;  /* 0x00000092031a7220 */ /* 0x040fe20000410000 */
[----:B------:R-:W1:Y:S01]  /*8450*/  MUFU.EX2 R167, R167 ;  /* 0x000000a700a77308 */ /* 0x000e620000000800 */
[----:B------:R-:W-:Y:S01]  /*8460*/  FMUL.FTZ R27, R3, R147 ;  /* 0x00000093031b7220 */ /* 0x000fe20000410000 */
[----:B------:R-:W-:Y:S01]  /*8470*/  LDSM.16.MT88.4 R136, [R227+0x2000] ;  /* 0x00200000e388783b */ /* 0x000fe20000004200 */
[C---:B------:R-:W-:Y:S01]  /*8480*/  FMUL.FTZ R25, R166.reuse, R145 ;  /* 0x00000091a6197220 */ /* 0x040fe20000410000 */
[----:B------:R-:W-:Y:S01]  /*8490*/  F2FP.PACK_AB R170, R203, R204 ;  /* 0x000000cccbaa723e */ /* 0x000fe200000000ff */
        /* <DEDUP_REMOVED lines=9> */
[----:B------:R-:W4:Y:S01]  /*8530*/  MUFU.EX2 R201, R201 ;  /* 0x000000c900c97308 */ /* 0x000f220000000800 */
[----:B------:R-:W-:Y:S02]  /*8540*/  FMUL.FTZ R39, R3, R39 ;  /* 0x0000002703277220 */ /* 0x000fe40000410000 */
[C---:B------:R-:W-:Y:S01]  /*8550*/  FMUL.FTZ R40, R166.reuse, R40 ;  /* 0x00000028a6287220 */ /* 0x040fe20000410000 */
        /* <DEDUP_REMOVED lines=11> */
[----:B----4-:R-:W-:Y:S01]  /*8610*/  F2FP.PACK_AB R171, R201, R202 ;  /* 0x000000cac9ab723e */ /* 0x010fe200000000ff */
[----:B------:R-:W-:Y:S02]  /*8620*/  FFMA.FTZ R145, R179, c[0x0][0x2d0], -R207 ;  /* 0x0000b400b3917a23 */ /* 0x000fe400000108cf */
[----:B------:R-:W-:Y:S02]  /*8630*/  FFMA.FTZ R154, R181, c[0x0][0x2d0], -R191 ;  /* 0x0000b400b59a7a23 */ /* 0x000fe400000108bf */
[----:B------:R-:W-:Y:S01]  /*8640*/  MUFU.EX2 R179, R145 ;  /* 0x0000009100b37308 */ /* 0x000fe20000000800 */
[C---:B------:R-:W-:Y:S01]  /*8650*/  FMUL.FTZ R51, R3.reuse, R51 ;  /* 0x0000003303337220 */ /* 0x040fe20000410000 */
[C---:B------:R-:W-:Y:S03]  /*8660*/  HMMA.16816.F32 R4, R168.reuse, R12, R4 ;  /* 0x0000000ca804723c */ /* 0x040fe60000001804 */
[C---:B------:R-:W-:Y:S02]  /*8670*/  FMUL.FTZ R52, R166.reuse, R52 ;  /* 0x00000034a6347220 */ /* 0x040fe40000410000 */
[C---:B------:R-:W-:Y:S02]  /*8680*/  FMUL.FTZ R53, R166.reuse, R53 ;  /* 0x00000035a6357220 */ /* 0x040fe40000410000 */
[C---:B------:R-:W-:Y:S01]  /*8690*/  FMUL.FTZ R12, R166.reuse, R132 ;  /* 0x00000084a60c7220 */ /* 0x040fe20000410000 */
[C---:B------:R-:W-:Y:S01]  /*86a0*/  HMMA.16816.F32 R8, R168.reuse, R14, R8 ;  /* 0x0000000ea808723c */ /* 0x040fe20000001808 */
[----:B------:R-:W-:Y:S03]  /*86b0*/  MUFU.EX2 R181, R154 ;  /* 0x0000009a00b57308 */ /* 0x000fe60000000800 */
[C---:B------:R-:W-:Y:S02]  /*86c0*/  FMUL.FTZ R13, R166.reuse, R133 ;  /* 0x00000085a60d7220 */ /* 0x040fe40000410000 */
[C---:B------:R-:W-:Y:S02]  /*86d0*/  FMUL.FTZ R54, R3.reuse, R54 ;  /* 0x0000003603367220 */ /* 0x040fe40000410000 */
[C---:B------:R-:W-:Y:S04]  /*86e0*/  FMUL.FTZ R14, R3.reuse, R134 ;  /* 0x00000086030e7220 */ /* 0x040fe80000410000 */
[C---:B------:R-:W-:Y:S02]  /*86f0*/  FMUL.FTZ R15, R3.reuse, R135 ;  /* 0x00000087030f7220 */ /* 0x040fe40000410000 */
[----:B------:R-:W1:Y:S01]  /*8700*/  LDSM.16.MT88.4 R132, [R224] ;  /* 0x00000000e084783b */ /* 0x000e620000004200 */
[C---:B------:R-:W-:Y:S02]  /*8710*/  FMUL.FTZ R55, R3.reuse, R55 ;  /* 0x0000003703377220 */ /* 0x040fe40000410000 */
[C---:B------:R-:W-:Y:S02]  /*8720*/  FMUL.FTZ R56, R166.reuse, R56 ;  /* 0x00000038a6387220 */ /* 0x040fe40000410000 */
[C---:B------:R-:W-:Y:S03]  /*8730*/  HMMA.16816.F32 R12, R168.reuse, R20, R12 ;  /* 0x00000014a80c723c */ /* 0x040fe6000000180c */
[C---:B------:R-:W-:Y:S02]  /*8740*/  FMUL.FTZ R57, R166.reuse, R57 ;  /* 0x00000039a6397220 */ /* 0x040fe40000410000 */
[C---:B------:R-:W-:Y:S02]  /*8750*/  FMUL.FTZ R58, R3.reuse, R58 ;  /* 0x0000003a033a7220 */ /* 0x040fe40000410000 */
[C---:B------:R-:W-:Y:S01]  /*8760*/  FMUL.FTZ R20, R166.reuse, R140 ;  /* 0x0000008ca6147220 */ /* 0x040fe20000410000 */
[C---:B------:R-:W-:Y:S04]  /*8770*/  HMMA.16816.F32 R16, R168.reuse, R22, R16 ;  /* 0x00000016a810723c */ /* 0x040fe80000001810 */
[C---:B------:R-:W-:Y:S02]  /*8780*/  FMUL.FTZ R21, R166.reuse, R141 ;  /* 0x0000008da6157220 */ /* 0x040fe40000410000 */
[C---:B------:R-:W-:Y:S02]  /*8790*/  FMUL.FTZ R59, R3.reuse, R59 ;  /* 0x0000003b033b7220 */ /* 0x040fe40000410000 */
[C---:B------:R-:W-:Y:S04]  /*87a0*/  FMUL.FTZ R22, R3.reuse, R142 ;  /* 0x0000008e03167220 */ /* 0x040fe80000410000 */
[C---:B------:R-:W-:Y:S02]  /*87b0*/  FMUL.FTZ R23, R3.reuse, R143 ;  /* 0x0000008f03177220 */ /* 0x040fe40000410000 */
[----:B------:R-:W4:Y:S01]  /*87c0*/  LDSM.16.MT88.4 R140, [R226+0x2000] ;  /* 0x00200000e28c783b */ /* 0x000f220000004200 */
        /* <DEDUP_REMOVED lines=8> */
[----:B------:R-:W-:Y:S02]  /*8850*/  FMUL.FTZ R64, R166, R64 ;  /* 0x00000040a6407220 */ /* 0x000fe40000410000 */
[C---:B------:R-:W-:Y:S04]  /*8860*/  FMUL.FTZ R30, R3.reuse, R150 ;  /* 0x00000096031e7220 */ /* 0x040fe80000410000 */
[----:B------:R-:W-:Y:S02]  /*8870*/  FMUL.FTZ R31, R3, R151 ;  /* 0x00000097031f7220 */ /* 0x000fe40000410000 */
[--C-:B------:R-:W-:Y:S02]  /*8880*/  FFMA.FTZ R149, R172, c[0x0][0x2d0], -R207.reuse ;  /* 0x0000b400ac957a23 */ /* 0x100fe400000108cf */
[----:B------:R-:W5:Y:S01]  /*8890*/  LDL R172, [R1+0x7c] ;  /* 0x00007c0001ac7983 */ /* 0x000f620000100800 */
[----:B------:R-:W-:Y:S02]  /*88a0*/  FFMA.FTZ R148, R176, c[0x0][0x2d0], -R207 ;  /* 0x0000b400b0947a23 */ /* 0x000fe400000108cf */
[C---:B-1----:R-:W-:Y:S03]  /*88b0*/  HMMA.16816.F32 R28, R168.reuse, R132, R28 ;  /* 0x00000084a81c723c */ /* 0x042fe6000000181c */
[--C-:B------:R-:W-:Y:S02]  /*88c0*/  FFMA.FTZ R151, R199, c[0x0][0x2d0], -R191.reuse ;  /* 0x0000b400c7977a23 */ /* 0x100fe400000108bf */
[C---:B------:R-:W-:Y:S02]  /*88d0*/  FMUL.FTZ R65, R166.reuse, R65 ;  /* 0x00000041a6417220 */ /* 0x040fe40000410000 */
[----:B------:R-:W-:Y:S01]  /*88e0*/  MUFU.EX2 R199, R151 ;  /* 0x0000009700c77308 */ /* 0x000fe20000000800 */
[C---:B------:R-:W-:Y:S01]  /*88f0*/  HMMA.16816.F32 R32, R168.reuse, R134, R32 ;  /* 0x00000086a820723c */ /* 0x040fe20000001820 */
[----:B------:R-:W1:Y:S03]  /*8900*/  LDSM.16.MT88.4 R132, [R225+0x2000] ;  /* 0x00200000e184783b */ /* 0x000e660000004200 */
[C---:B------:R-:W-:Y:S02]  /*8910*/  FMUL.FTZ R66, R3.reuse, R66 ;  /* 0x0000004203427220 */ /* 0x040fe40000410000 */
[C---:B------:R-:W-:Y:S02]  /*8920*/  FMUL.FTZ R67, R3.reuse, R67 ;  /* 0x0000004303437220 */ /* 0x040fe40000410000 */
[C---:B------:R-:W-:Y:S04]  /*8930*/  HMMA.16816.F32 R36, R168.reuse, R136, R36 ;  /* 0x00000088a824723c */ /* 0x040fe80000001824 */
[C---:B------:R-:W-:Y:S02]  /*8940*/  FMUL.FTZ R68, R166.reuse, R68 ;  /* 0x00000044a6447220 */ /* 0x040fe40000410000 */
[C---:B------:R-:W-:Y:S02]  /*8950*/  FMUL.FTZ R69, R166.reuse, R69 ;  /* 0x00000045a6457220 */ /* 0x040fe40000410000 */
[C---:B------:R-:W-:Y:S01]  /*8960*/  HMMA.16816.F32 R40, R168.reuse, R138, R40 ;  /* 0x0000008aa828723c */ /* 0x040fe20000001828 */
[----:B------:R-:W1:Y:S03]  /*8970*/  LDSM.16.MT88.4 R136, [R224+0x2000] ;  /* 0x00200000e088783b */ /* 0x000e660000004200 */
[C---:B------:R-:W-:Y:S02]  /*8980*/  FMUL.FTZ R70, R3.reuse, R70 ;  /* 0x0000004603467220 */ /* 0x040fe40000410000 */
[C---:B------:R-:W-:Y:S02]  /*8990*/  FMUL.FTZ R71, R3.reuse, R71 ;  /* 0x0000004703477220 */ /* 0x040fe40000410000 */
[C---:B----4-:R-:W-:Y:S04]  /*89a0*/  HMMA.16816.F32 R44, R168.reuse, R140, R44 ;  /* 0x0000008ca82c723c */ /* 0x050fe8000000182c */
[C---:B------:R-:W-:Y:S02]  /*89b0*/  FMUL.FTZ R72, R166.reuse, R72 ;  /* 0x00000048a6487220 */ /* 0x040fe40000410000 */
[C---:B------:R-:W-:Y:S02]  /*89c0*/  FMUL.FTZ R73, R166.reuse, R73 ;  /* 0x00000049a6497220 */ /* 0x040fe40000410000 */
[C---:B------:R-:W-:Y:S01]  /*89d0*/  HMMA.16816.F32 R48, R168.reuse, R142, R48 ;  /* 0x0000008ea830723c */ /* 0x040fe20000001830 */
[----:B------:R-:W4:Y:S03]  /*89e0*/  LDSM.16.MT88.4 R140, [R227+0x4000] ;  /* 0x00400000e38c783b */ /* 0x000f260000004200 */
        /* <DEDUP_REMOVED lines=15> */
[----:B------:R-:W2:Y:S03]  /*8ae0*/  LDSM.16.MT88.4 R136, [R225+0x4000] ;  /* 0x00400000e188783b */ /* 0x000ea60000004200 */
        /* <DEDUP_REMOVED lines=17> */
[----:B------:R-:W-:Y:S02]  /*8c00*/  FMUL.FTZ R95, R3, R95 ;  /* 0x0000005f035f7220 */ /* 0x000fe40000410000 */
[C---:B--2---:R-:W-:Y:S04]  /*8c10*/  HMMA.16816.F32 R84, R168.reuse, R136, R84 ;  /* 0x00000088a854723c */ /* 0x044fe80000001854 */
[C---:B------:R-:W-:Y:S02]  /*8c20*/  FMUL.FTZ R96, R166.reuse, R96 ;  /* 0x00000060a6607220 */ /* 0x040fe40000410000 */
[C---:B------:R-:W-:Y:S02]  /*8c30*/  FMUL.FTZ R97, R166.reuse, R97 ;  /* 0x00000061a6617220 */ /* 0x040fe40000410000 */
[C---:B------:R-:W-:Y:S01]  /*8c40*/  HMMA.16816.F32 R88, R168.reuse, R138, R88 ;  /* 0x0000008aa858723c */ /* 0x040fe20000001858 */
[----:B------:R-:W2:Y:S03]  /*8c50*/  LDSM.16.MT88.4 R136, [R226+0x6000] ;  /* 0x00600000e288783b */ /* 0x000ea60000004200 */
[--C-:B------:R-:W-:Y:S02]  /*8c60*/  FFMA.FTZ R144, R173, c[0x0][0x2d0], -R191.reuse ;  /* 0x0000b400ad907a23 */ /* 0x100fe400000108bf */
[C---:B------:R-:W-:Y:S02]  /*8c70*/  FMUL.FTZ R98, R3.reuse, R98 ;  /* 0x0000006203627220 */ /* 0x040fe40000410000 */
[C---:B----4-:R-:W-:Y:S01]  /*8c80*/  HMMA.16816.F32 R92, R168.reuse, R140, R92 ;  /* 0x0000008ca85c723c */ /* 0x050fe2000000185c */
[----:B------:R4:W-:Y:S03]  /*8c90*/  MUFU.EX2 R173, R144 ;  /* 0x0000009000ad7308 */ /* 0x0009e60000000800 */
[C---:B------:R-:W-:Y:S02]  /*8ca0*/  FMUL.FTZ R99, R3.reuse, R99 ;  /* 0x0000006303637220 */ /* 0x040fe40000410000 */
[----:B------:R-:W-:Y:S02]  /*8cb0*/  FMUL.FTZ R100, R166, R100 ;  /* 0x00000064a6647220 */ /* 0x000fe40000410000 */
[----:B------:R-:W-:Y:S03]  /*8cc0*/  FFMA.FTZ R140, R186, c[0x0][0x2d0], -R191 ;  /* 0x0000b400ba8c7a23 */ /* 0x000fe600000108bf */
[C---:B------:R-:W-:Y:S01]  /*8cd0*/  HMMA.16816.F32 R96, R168.reuse, R142, R96 ;  /* 0x0000008ea860723c */ /* 0x040fe20000001860 */
[----:B------:R2:W2:Y:S02]  /*8ce0*/  MUFU.EX2 R186, R140 ;  /* 0x0000008c00ba7308 */ /* 0x0004a40000000800 */
[C---:B------:R-:W-:Y:S02]  /*8cf0*/  FMUL.FTZ R101, R166.reuse, R101 ;  /* 0x00000065a6657220 */ /* 0x040fe40000410000 */
[C---:B------:R-:W-:Y:S02]  /*8d00*/  FMUL.FTZ R102, R3.reuse, R102 ;  /* 0x0000006603667220 */ /* 0x040fe40000410000 */
[----:B------:R-:W-:Y:S02]  /*8d10*/  FMUL.FTZ R103, R3, R103 ;  /* 0x0000006703677220 */ /* 0x000fe40000410000 */
[C---:B------:R-:W-:Y:S03]  /*8d20*/  FMUL.FTZ R104, R166.reuse, R104 ;  /* 0x00000068a6687220 */ /* 0x040fe60000410000 */
[----:B------:R-:W-:Y:S02]  /*8d30*/  FMUL.FTZ R105, R166, R105 ;  /* 0x00000069a6697220 */ /* 0x000fe40000410000 */
[C---:B-1----:R-:W-:Y:S03]  /*8d40*/  HMMA.16816.F32 R100, R168.reuse, R132, R100 ;  /* 0x00000084a864723c */ /* 0x042fe60000001864 */
[--C-:B----4-:R-:W-:Y:S02]  /*8d50*/  FFMA.FTZ R144, R175, c[0x0][0x2d0], -R207.reuse ;  /* 0x0000b400af907a23 */ /* 0x110fe400000108cf */
[C---:B------:R-:W-:Y:S02]  /*8d60*/  FMUL.FTZ R106, R3.reuse, R106 ;  /* 0x0000006a036a7220 */ /* 0x040fe40000410000 */
[----:B------:R-:W-:Y:S01]  /*8d70*/  FFMA.FTZ R132, R190, c[0x0][0x2d0], -R207 ;  /* 0x0000b400be847a23 */ /* 0x000fe200000108cf */
[----:B------:R1:W-:Y:S01]  /*8d80*/  MUFU.EX2 R175, R144 ;  /* 0x0000009000af7308 */ /* 0x0003e20000000800 */
[C---:B------:R-:W-:Y:S01]  /*8d90*/  FMUL.FTZ R107, R3.reuse, R107 ;  /* 0x0000006b036b7220 */ /* 0x040fe20000410000 */
[----:B--2---:R-:W2:Y:S02]  /*8da0*/  LDSM.16.MT88.4 R140, [R225+0x6000] ;  /* 0x00600000e18c783b */ /* 0x004ea40000004200 */
[C---:B------:R-:W-:Y:S02]  /*8db0*/  FMUL.FTZ R108, R166.reuse, R108 ;  /* 0x0000006ca66c7220 */ /* 0x040fe40000410000 */
[C---:B------:R-:W-:Y:S02]  /*8dc0*/  FMUL.FTZ R109, R166.reuse, R109 ;  /* 0x0000006da66d7220 */ /* 0x040fe40000410000 */
[C---:B------:R-:W-:Y:S02]  /*8dd0*/  HMMA.16816.F32 R104, R168.reuse, R134, R104 ;  /* 0x00000086a868723c */ /* 0x040fe40000001868 */
[----:B------:R4:W2:Y:S01]  /*8de0*/  MUFU.EX2 R190, R132 ;  /* 0x0000008400be7308 */ /* 0x0008a20000000800 */
[C---:B------:R-:W-:Y:S02]  /*8df0*/  FMUL.FTZ R110, R3.reuse, R110 ;  /* 0x0000006e036e7220 */ /* 0x040fe40000410000 */
[C---:B------:R-:W-:Y:S02]  /*8e00*/  FMUL.FTZ R111, R3.reuse, R111 ;  /* 0x0000006f036f7220 */ /* 0x040fe40000410000 */
[C---:B------:R-:W-:Y:S02]  /*8e10*/  FMUL.FTZ R112, R166.reuse, R112 ;  /* 0x00000070a6707220 */ /* 0x040fe40000410000 */
[----:B------:R-:W-:Y:S03]  /*8e20*/  FMUL.FTZ R113, R166, R113 ;  /* 0x00000071a6717220 */ /* 0x000fe60000410000 */
[C---:B------:R-:W-:Y:S03]  /*8e30*/  HMMA.16816.F32 R108, R168.reuse, R136, R108 ;  /* 0x00000088a86c723c */ /* 0x040fe6000000186c */
[----:B------:R-:W-:Y:S02]  /*8e40*/  FMUL.FTZ R114, R3, R114 ;  /* 0x0000007203727220 */ /* 0x000fe40000410000 */
[--C-:B-1----:R-:W-:Y:S02]  /*8e50*/  FFMA.FTZ R144, R177, c[0x0][0x2d0], -R191.reuse ;  /* 0x0000b400b1907a23 */ /* 0x102fe400000108bf */
[----:B------:R-:W-:Y:S02]  /*8e60*/  FFMA.FTZ R136, R194, c[0x0][0x2d0], -R191 ;  /* 0x0000b400c2887a23 */ /* 0x000fe400000108bf */
[----:B------:R1:W-:Y:S03]  /*8e70*/  MUFU.EX2 R177, R144 ;  /* 0x0000009000b17308 */ /* 0x0003e60000000800 */
[C---:B------:R-:W-:Y:S01]  /*8e80*/  FMUL.FTZ R115, R3.reuse, R115 ;  /* 0x0000007303737220 */ /* 0x040fe20000410000 */
[----:B----4-:R-:W4:Y:S01]  /*8e90*/  LDSM.16.MT88.4 R132, [R224+0x6000] ;  /* 0x00600000e084783b */ /* 0x010f220000004200 */
[C---:B------:R-:W-:Y:S02]  /*8ea0*/  FMUL.FTZ R116, R166.reuse, R116 ;  /* 0x00000074a6747220 */ /* 0x040fe40000410000 */
[C---:B------:R-:W-:Y:S03]  /*8eb0*/  FMUL.FTZ R117, R166.reuse, R117 ;  /* 0x00000075a6757220 */ /* 0x040fe60000410000 */
[C---:B------:R-:W-:Y:S01]  /*8ec0*/  HMMA.16816.F32 R112, R168.reuse, R138, R112 ;  /* 0x0000008aa870723c */ /* 0x040fe20000001870 */
[----:B------:R3:W3:Y:S02]  /*8ed0*/  MUFU.EX2 R194, R136 ;  /* 0x0000008800c27308 */ /* 0x0006e40000000800 */
[C---:B------:R-:W-:Y:S02]  /*8ee0*/  FMUL.FTZ R118, R3.reuse, R118 ;  /* 0x0000007603767220 */ /* 0x040fe40000410000 */
[C---:B------:R-:W-:Y:S02]  /*8ef0*/  FMUL.FTZ R119, R3.reuse, R119 ;  /* 0x0000007703777220 */ /* 0x040fe40000410000 */
[C---:B------:R-:W-:Y:S02]  /*8f00*/  FMUL.FTZ R120, R166.reuse, R120 ;  /* 0x00000078a6787220 */ /* 0x040fe40000410000 */
[----:B------:R-:W-:Y:S03]  /*8f10*/  FMUL.FTZ R121, R166, R121 ;  /* 0x00000079a6797220 */ /* 0x000fe60000410000 */
[C---:B--2---:R-:W-:Y:S03]  /*8f20*/  HMMA.16816.F32 R116, R168.reuse, R140, R116 ;  /* 0x0000008ca874723c */ /* 0x044fe60000001874 */
[C---:B------:R-:W-:Y:S02]  /*8f30*/  FMUL.FTZ R122, R3.reuse, R122 ;  /* 0x0000007a037a7220 */ /* 0x040fe40000410000 */
[C---:B------:R-:W-:Y:S02]  /*8f40*/  FMUL.FTZ R123, R3.reuse, R123 ;  /* 0x0000007b037b7220 */ /* 0x040fe40000410000 */
[----:B-1----:R-:W-:Y:S02]  /*8f50*/  FFMA.FTZ R144, R198, c[0x0][0x2d0], -R207 ;  /* 0x0000b400c6907a23 */ /* 0x002fe400000108cf */
[----:B------:R-:W-:Y:S02]  /*8f60*/  FFMA.FTZ R150, R184, c[0x0][0x2d0], -R191 ;  /* 0x0000b400b8967a23 */ /* 0x000fe400000108bf */
[----:B------:R1:W2:Y:S01]  /*8f70*/  MUFU.EX2 R198, R144 ;  /* 0x0000009000c67308 */ /* 0x0002a20000000800 */
[C---:B------:R-:W-:Y:S01]  /*8f80*/  HMMA.16816.F32 R120, R168.reuse, R142, R120 ;  /* 0x0000008ea878723c */ /* 0x040fe20000001878 */
[----:B---3--:R-:W3:Y:S02]  /*8f90*/  LDSM.16.MT88.4 R136, [R227+0x800] ;  /* 0x00080000e388783b */ /* 0x008ee40000004200 */
[C---:B------:R-:W-:Y:S02]  /*8fa0*/  FMUL.FTZ R124, R166.reuse, R124 ;  /* 0x0000007ca67c7220 */ /* 0x040fe40000410000 */
[C---:B------:R-:W-:Y:S02]  /*8fb0*/  FMUL.FTZ R125, R166.reuse, R125 ;  /* 0x0000007da67d7220 */ /* 0x040fe40000410000 */
[C---:B------:R-:W-:Y:S01]  /*8fc0*/  FMUL.FTZ R126, R3.reuse, R126 ;  /* 0x0000007e037e7220 */ /* 0x040fe20000410000 */
[----:B------:R-:W3:Y:S01]  /*8fd0*/  LDSM.16.MT88.4 R140, [R226+0x800] ;  /* 0x00080000e28c783b */ /* 0x000ee20000004200 */
[----:B------:R-:W-:Y:S03]  /*8fe0*/  FMUL.FTZ R127, R3, R127 ;  /* 0x0000007f037f7220 */ /* 0x000fe60000410000 */
[----:B------:R-:W-:Y:S02]  /*8ff0*/  FFMA.FTZ R155, R193, c[0x0][0x2d0], -R207 ;  /* 0x0000b400c19b7a23 */ /* 0x000fe400000108cf */
[--C-:B------:R-:W-:Y:S02]  /*9000*/  FFMA.FTZ R153, R183, c[0x0][0x2d0], -R191.reuse ;  /* 0x0000b400b7997a23 */ /* 0x100fe400000108bf */
[C---:B----4-:R-:W-:Y:S01]  /*9010*/  HMMA.16816.F32 R124, R168.reuse, R132, R124 ;  /* 0x00000084a87c723c */ /* 0x050fe2000000187c */
[----:B------:R4:W-:Y:S02]  /*9020*/  MUFU.EX2 R193, R155 ;  /* 0x0000009b00c17308 */ /* 0x0009e40000000800 */
[C---:B------:R-:W-:Y:S02]  /*9030*/  FMUL.FTZ R128, R166.reuse, R128 ;  /* 0x00000080a6807220 */ /* 0x040fe40000410000 */
[----:B------:R-:W-:Y:S02]  /*9040*/  FMUL.FTZ R129, R166, R129 ;  /* 0x00000081a6817220 */ /* 0x000fe40000410000 */
[C---:B------:R-:W-:Y:S01]  /*9050*/  FMUL.FTZ R130, R3.reuse, R130 ;  /* 0x0000008203827220 */ /* 0x040fe20000410000 */
[----:B-1----:R-:W1:Y:S01]  /*9060*/  LDSM.16.MT88.4 R144, [R225+0x800] ;  /* 0x00080000e190783b */ /* 0x002e620000004200 */
[C---:B------:R-:W-:Y:S02]  /*9070*/  FMUL.FTZ R131, R3.reuse, R131 ;  /* 0x0000008303837220 */ /* 0x040fe40000410000 */
[----:B------:R3:W-:Y:S01]  /*9080*/  MUFU.EX2 R183, R153 ;  /* 0x0000009900b77308 */ /* 0x0007e20000000800 */
[----:B------:R-:W-:Y:S01]  /*9090*/  F2FP.PACK_AB R132, R186, R173 ;  /* 0x000000adba84723e */ /* 0x000fe200000000ff */
[----:B------:R-:W-:Y:S01]  /*90a0*/  FFMA.FTZ R206, R3, R160, R206 ;  /* 0x000000a003ce7223 */ /* 0x000fe200000100ce */
[----:B------:R-:W-:Y:S01]  /*90b0*/  F2FP.PACK_AB R133, R190, R175 ;  /* 0x000000afbe85723e */ /* 0x000fe200000000ff */
[----:B------:R-:W-:Y:S01]  /*90c0*/  FFMA.FTZ R152, R180, c[0x0][0x2d0], -R191 ;  /* 0x0000b400b4987a23 */ /* 0x000fe200000108bf */
[----:B------:R-:W-:Y:S03]  /*90d0*/  HMMA.16816.F32 R128, R168, R134, R128 ;  /* 0x00000086a880723c */ /* 0x000fe60000001880 */
[----:B------:R-:W-:Y:S02]  /*90e0*/  FADD.FTZ R167, R167, R206 ;  /* 0x000000cea7a77221 */ /* 0x000fe40000010000 */
[----:B------:R-:W-:Y:S01]  /*90f0*/  MUFU.EX2 R168, R149 ;  /* 0x0000009500a87308 */ /* 0x000fe20000000800 */
[----:B------:R-:W-:Y:S01]  /*9100*/  FFMA.FTZ R189, R166, R188, R189 ;  /* 0x000000bca6bd7223 */ /* 0x000fe200000100bd */
[----:B------:R-:W-:Y:S01]  /*9110*/  F2FP.PACK_AB R134, R194, R177 ;  /* 0x000000b1c286723e */ /* 0x000fe200000000ff */
[----:B------:R-:W-:Y:S01]  /*9120*/  FADD.FTZ R202, R202, R167 ;  /* 0x000000a7caca7221 */ /* 0x000fe20000010000 */
[----:B--2---:R-:W-:Y:S03]  /*9130*/  F2FP.PACK_AB R135, R198, R179 ;  /* 0x000000b3c687723e */ /* 0x004fe600000000ff */
[--C-:B----4-:R-:W-:Y:S02]  /*9140*/  FFMA.FTZ R155, R182, c[0x0][0x2d0], -R207.reuse ;  /* 0x0000b400b69b7a23 */ /* 0x110fe400000108cf */
[----:B------:R-:W-:Y:S01]  /*9150*/  FADD.FTZ R202, R201, R202 ;  /* 0x000000cac9ca7221 */ /* 0x000fe20000010000 */
[----:B------:R-:W-:Y:S01]  /*9160*/  MUFU.EX2 R171, R148 ;  /* 0x0000009400ab7308 */ /* 0x000fe20000000800 */
[C---:B---3--:R-:W-:Y:S05]  /*9170*/  HMMA.16816.F32 R4, R132.reuse, R136, R4 ;  /* 0x000000888404723c */ /* 0x048fea0000001804 */
[----:B------:R-:W-:Y:S02]  /*9180*/  FFMA.FTZ R153, R174, c[0x0][0x2d0], -R207 ;  /* 0x0000b400ae997a23 */ /* 0x000fe400000108cf */
[----:B------:R-:W-:Y:S01]  /*9190*/  FADD.FTZ R205, R205, R189 ;  /* 0x000000bdcdcd7221 */ /* 0x000fe20000010000 */
[C---:B------:R-:W-:Y:S01]  /*91a0*/  HMMA.16816.F32 R8, R132.reuse, R138, R8 ;  /* 0x0000008a8408723c */ /* 0x040fe20000001808 */
[----:B------:R-:W2:Y:S01]  /*91b0*/  LDSM.16.MT88.4 R136, [R224+0x800] ;  /* 0x00080000e088783b */ /* 0x000ea20000004200 */
[----:B------:R-:W-:Y:S02]  /*91c0*/  MUFU.EX2 R174, R153 ;  /* 0x0000009900ae7308 */ /* 0x000fe40000000800 */
[----:B------:R-:W-:Y:S04]  /*91d0*/  FADD.FTZ R204, R204, R205 ;  /* 0x000000cdcccc7221 */ /* 0x000fe80000010000 */
[C---:B------:R-:W-:Y:S04]  /*91e0*/  HMMA.16816.F32 R12, R132.reuse, R140, R12 ;  /* 0x0000008c840c723c */ /* 0x040fe8000000180c */
[----:B------:R3:W-:Y:S01]  /*91f0*/  MUFU.EX2 R169, R150 ;  /* 0x0000009600a97308 */ /* 0x0007e20000000800 */
[----:B------:R-:W-:Y:S01]  /*9200*/  FADD.FTZ R204, R203, R204 ;  /* 0x000000cccbcc7221 */ /* 0x000fe20000010000 */
[----:B-----5:R-:W-:Y:S02]  /*9210*/  ISETP.GT.AND P0, PT, R192, R172, PT ;  /* 0x000000acc000720c */ /* 0x020fe40003f04270 */
[C---:B------:R-:W-:Y:S01]  /*9220*/  HMMA.16816.F32 R16, R132.reuse, R142, R16 ;  /* 0x0000008e8410723c */ /* 0x040fe20000001810 */
[----:B------:R-:W4:Y:S03]  /*9230*/  LDSM.16.MT88.4 R140, [R227+0x2800] ;  /* 0x00280000e38c783b */ /* 0x000f260000004200 */
[----:B------:R-:W-:Y:S02]  /*9240*/  FADD.FTZ R3, R173, R204 ;  /* 0x000000ccad037221 */ /* 0x000fe40000010000 */
[----:B------:R5:W-:Y:S02]  /*9250*/  MUFU.EX2 R170, R152 ;  /* 0x0000009800aa7308 */ /* 0x000be40000000800 */
[C---:B-1----:R-:W-:Y:S08]  /*9260*/  HMMA.16816.F32 R20, R132.reuse, R144, R20 ;  /* 0x000000908414723c */ /* 0x042ff00000001814 */
[C---:B------:R-:W-:Y:S01]  /*9270*/  HMMA.16816.F32 R24, R132.reuse, R146, R24 ;  /* 0x000000928418723c */ /* 0x040fe20000001818 */
[----:B------:R-:W1:Y:S03]  /*9280*/  LDSM.16.MT88.4 R144, [R226+0x2800] ;  /* 0x00280000e290783b */ /* 0x000e660000004200 */
[----:B---3--:R-:W-:Y:S04]  /*9290*/  FFMA.FTZ R150, R197, c[0x0][0x2d0], -R207 ;  /* 0x0000b400c5967a23 */ /* 0x008fe800000108cf */
[----:B------:R3:W-:Y:S01]  /*92a0*/  MUFU.EX2 R197, R150 ;  /* 0x0000009600c57308 */ /* 0x0007e20000000800 */
[C---:B--2---:R-:W-:Y:S03]  /*92b0*/  HMMA.16816.F32 R28, R132.reuse, R136, R28 ;  /* 0x00000088841c723c */ /* 0x044fe6000000181c */
[--C-:B-----5:R-:W-:Y:S05]  /*92c0*/  FFMA.FTZ R152, R195, c[0x0][0x2d0], -R191.reuse ;  /* 0x0000b400c3987a23 */ /* 0x120fea00000108bf */
[C---:B------:R-:W-:Y:S01]  /*92d0*/  HMMA.16816.F32 R32, R132.reuse, R138, R32 ;  /* 0x0000008a8420723c */ /* 0x040fe20000001820 */
[----:B------:R-:W2:Y:S01]  /*92e0*/  LDSM.16.MT88.4 R136, [R225+0x2800] ;  /* 0x00280000e188783b */ /* 0x000ea20000004200 */
[----:B------:R5:W-:Y:S06]  /*92f0*/  MUFU.EX2 R195, R152 ;  /* 0x0000009800c37308 */ /* 0x000bec0000000800 */
[C---:B----4-:R-:W-:Y:S01]  /*9300*/  HMMA.16816.F32 R36, R132.reuse, R140, R36 ;  /* 0x0000008c8424723c */ /* 0x050fe20000001824 */
[----:B---3--:R-:W-:Y:S07]  /*9310*/  LDSM.16.MT88.4 R148, [R224+0x1000] ;  /* 0x00100000e094783b */ /* 0x008fee0000004200 */
[C---:B------:R-:W-:Y:S01]  /*9320*/  HMMA.16816.F32 R40, R132.reuse, R142, R40 ;  /* 0x0000008e8428723c */ /* 0x040fe20000001828 */
[----:B------:R-:W3:Y:S07]  /*9330*/  LDSM.16.MT88.4 R140, [R224+0x2800] ;  /* 0x00280000e08c783b */ /* 0x000eee0000004200 */
[C---:B-1----:R-:W-:Y:S04]  /*9340*/  HMMA.16816.F32 R44, R132.reuse, R144, R44 ;  /* 0x00000090842c723c */ /* 0x042fe8000000182c */
[--C-:B-----5:R-:W-:Y:S02]  /*9350*/  FFMA.FTZ R152, R185, c[0x0][0x2d0], -R191.reuse ;  /* 0x0000b400b9987a23 */ /* 0x120fe400000108bf */
[----:B------:R-:W-:Y:S01]  /*9360*/  MUFU.EX2 R185, R155 ;  /* 0x0000009b00b97308 */ /* 0x000fe20000000800 */
[----:B------:R-:W-:Y:S01]  /*9370*/  FFMA.FTZ R191, R187, c[0x0][0x2d0], -R191 ;  /* 0x0000b400bbbf7a23 */ /* 0x000fe200000108bf */
[C---:B------:R-:W-:Y:S01]  /*9380*/  HMMA.16816.F32 R48, R132.reuse, R146, R48 ;  /* 0x000000928430723c */ /* 0x040fe20000001830 */
[----:B------:R-:W1:Y:S07]  /*9390*/  LDSM.16.MT88.4 R144, [R227+0x4800] ;  /* 0x00480000e390783b */ /* 0x000e6e0000004200 */
[----:B------:R4:W-:Y:S01]  /*93a0*/  MUFU.EX2 R182, R152 ;  /* 0x0000009800b67308 */ /* 0x0009e20000000800 */
[C---:B--2---:R-:W-:Y:S08]  /*93b0*/  HMMA.16816.F32 R52, R132.reuse, R136, R52 ;  /* 0x000000888434723c */ /* 0x044ff00000001834 */
[C---:B------:R-:W-:Y:S01]  /*93c0*/  HMMA.16816.F32 R56, R132.reuse, R138, R56 ;  /* 0x0000008a8438723c */ /* 0x040fe20000001838 */
[----:B------:R-:W2:Y:S01]  /*93d0*/  LDSM.16.MT88.4 R136, [R226+0x4800] ;  /* 0x00480000e288783b */ /* 0x000ea20000004200 */
[----:B------:R-:W5:Y:S06]  /*93e0*/  MUFU.EX2 R191, R191 ;  /* 0x000000bf00bf7308 */ /* 0x000f6c0000000800 */
[C---:B---3--:R-:W-:Y:S01]  /*93f0*/  HMMA.16816.F32 R60, R132.reuse, R140, R60 ;  /* 0x0000008c843c723c */ /* 0x048fe2000000183c */
[----:B----4-:R-:W-:Y:S07]  /*9400*/  LDSM.16.MT88.4 R152, [R224+0x1800] ;  /* 0x00180000e098783b */ /* 0x010fee0000004200 */
[C---:B------:R-:W-:Y:S01]  /*9410*/  HMMA.16816.F32 R64, R132.reuse, R142, R64 ;  /* 0x0000008e8440723c */ /* 0x040fe20000001840 */
[----:B------:R-:W3:Y:S03]  /*9420*/  LDSM.16.MT88.4 R140, [R225+0x4800] ;  /* 0x00480000e18c783b */ /* 0x000ee60000004200 */
[----:B-----5:R-:W-:Y:S04]  /*9430*/  F2FP.PACK_AB R166, R191, R182 ;  /* 0x000000b6bfa6723e */ /* 0x020fe800000000ff */
        /* <DEDUP_REMOVED lines=64> */
[C---:B---3--:R-:W-:Y:S07]  /*9840*/  HMMA.16816.F32 R100, R132.reuse, R140, R100 ;  /* 0x0000008c8464723c */ /* 0x048fee0000001864 */
[--C-:B------:R-:W-:Y:S01]  /*9850*/  FFMA.FTZ R140, R178, c[0x0][0x2d0], -R207.reuse ;  /* 0x0000b400b28c7a23 */ /* 0x100fe200000108cf */
[C---:B------:R-:W-:Y:S03]  /*9860*/  HMMA.16816.F32 R104, R132.reuse, R142, R104 ;  /* 0x0000008e8468723c */ /* 0x040fe60000001868 */
[----:B------:R3:W5:Y:S01]  /*9870*/  MUFU.EX2 R178, R140 ;  /* 0x0000008c00b27308 */ /* 0x0007620000000800 */
[----:B------:R-:W-:Y:S01]  /*9880*/  FFMA.FTZ R207, R164, c[0x0][0x2d0], -R207 ;  /* 0x0000b400a4cf7a23 */ /* 0x000fe200000108cf */
[----:B------:R-:W-:Y:S03]  /*9890*/  F2FP.PACK_AB R164, R183, R181 ;  /* 0x000000b5b7a4723e */ /* 0x000fe600000000ff */
[C---:B-1----:R-:W-:Y:S05]  /*98a0*/  HMMA.16816.F32 R108, R132.reuse, R144, R108 ;  /* 0x00000090846c723c */ /* 0x042fea000000186c */
[----:B------:R-:W1:Y:S03]  /*98b0*/  MUFU.EX2 R207, R207 ;  /* 0x000000cf00cf7308 */ /* 0x000e660000000800 */
[C---:B------:R-:W-:Y:S01]  /*98c0*/  HMMA.16816.F32 R112, R132.reuse, R146, R112 ;  /* 0x000000928470723c */ /* 0x040fe20000001870 */
[----:B------:R-:W-:Y:S07]  /*98d0*/  LDSM.16.MT88.4 R144, [R225+0x1800] ;  /* 0x00180000e190783b */ /* 0x000fee0000004200 */
[C---:B--2---:R-:W-:Y:S01]  /*98e0*/  HMMA.16816.F32 R116, R132.reuse, R136, R116 ;  /* 0x000000888474723c */ /* 0x044fe20000001874 */
[----:B---3--:R-:W2:Y:S03]  /*98f0*/  LDSM.16.MT88.4 R140, [R226+0x1800] ;  /* 0x00180000e28c783b */ /* 0x008ea60000004200 */
[----:B-----5:R-:W-:Y:S04]  /*9900*/  F2FP.PACK_AB R165, R178, R185 ;  /* 0x000000b9b2a5723e */ /* 0x020fe800000000ff */
[C---:B------:R-:W-:Y:S04]  /*9910*/  HMMA.16816.F32 R120, R132.reuse, R138, R120 ;  /* 0x0000008a8478723c */ /* 0x040fe80000001878 */
[----:B-1----:R-:W-:Y:S04]  /*9920*/  F2FP.PACK_AB R167, R207, R174 ;  /* 0x000000aecfa7723e */ /* 0x002fe800000000ff */
[C---:B----4-:R-:W-:Y:S08]  /*9930*/  HMMA.16816.F32 R124, R132.reuse, R148, R124 ;  /* 0x00000094847c723c */ /* 0x050ff0000000187c */
[----:B------:R-:W-:Y:S08]  /*9940*/  HMMA.16816.F32 R128, R132, R150, R128 ;  /* 0x000000968480723c */ /* 0x000ff00000001880 */
[C---:B------:R-:W-:Y:S01]  /*9950*/  HMMA.16816.F32 R160, R164.reuse, R156, R4 ;  /* 0x0000009ca4a0723c */ /* 0x040fe20000001804 */
[----:B------:R-:W1:Y:S07]  /*9960*/  LDSM.16.MT88.4 R4, [R227+0x3800] ;  /* 0x00380000e304783b */ /* 0x000e6e0000004200 */
[C---:B------:R-:W-:Y:S01]  /*9970*/  HMMA.16816.F32 R156, R164.reuse, R158, R8 ;  /* 0x0000009ea49c723c */ /* 0x040fe20000001808 */
[----:B------:R-:W3:Y:S07]  /*9980*/  LDSM.16.MT88.4 R8, [R226+0x3800] ;  /* 0x00380000e208783b */ /* 0x000eee0000004200 */
[C---:B--2---:R-:W-:Y:S01]  /*9990*/  HMMA.16816.F32 R132, R164.reuse, R140, R12 ;  /* 0x0000008ca484723c */ /* 0x044fe2000000180c */
[----:B------:R-:W2:Y:S07]  /*99a0*/  LDSM.16.MT88.4 R12, [R225+0x3800] ;  /* 0x00380000e10c783b */ /* 0x000eae0000004200 */
        /* <DEDUP_REMOVED lines=26> */
[C---:B---3--:R-:W-:Y:S07]  /*9b50*/  HMMA.16816.F32 R84, R164.reuse, R8, R84 ;  /* 0x00000008a454723c */ /* 0x048fee0000001854 */
[----:B------:R-:W-:Y:S01]  /*9b60*/  FADD.FTZ R9, R175, R202 ;  /* 0x000000caaf097221 */ /* 0x000fe20000010000 */
[C---:B------:R-:W-:Y:S04]  /*9b70*/  HMMA.16816.F32 R88, R164.reuse, R10, R88 ;  /* 0x0000000aa458723c */ /* 0x040fe80000001858 */
[----:B------:R-:W-:Y:S03]  /*9b80*/  FADD.FTZ R8, R186, R3 ;  /* 0x00000003ba087221 */ /* 0x000fe60000010000 */
[----:B------:R-:W-:Y:S01]  /*9b90*/  FADD.FTZ R10, R190, R9 ;  /* 0x00000009be0a7221 */ /* 0x000fe20000010000 */
[C---:B--2---:R-:W-:Y:S04]  /*9ba0*/  HMMA.16816.F32 R92, R164.reuse, R12, R92 ;  /* 0x0000000ca45c723c */ /* 0x044fe8000000185c */
        /* <DEDUP_REMOVED lines=15> */
[----:B------:R-:W-:Y:S04]  /*9ca0*/  FADD.FTZ R10, R193, R10 ;  /* 0x0000000ac10a7221 */ /* 0x000fe80000010000 */
[C---:B-----5:R-:W-:Y:S04]  /*9cb0*/  HMMA.16816.F32 R116, R164.reuse, R20, R116 ;  /* 0x00000014a474723c */ /* 0x060fe80000001874 */
[----:B------:R-:W-:Y:S04]  /*9cc0*/  FADD.FTZ R3, R185, R10 ;  /* 0x0000000ab9037221 */ /* 0x000fe80000010000 */
[C---:B------:R-:W-:Y:S04]  /*9cd0*/  HMMA.16816.F32 R120, R164.reuse, R22, R120 ;  /* 0x00000016a478723c */ /* 0x040fe80000001878 */
[----:B------:R-:W-:Y:S04]  /*9ce0*/  FADD.FTZ R3, R178, R3 ;  /* 0x00000003b2037221 */ /* 0x000fe80000010000 */
[C---:B-1----:R-:W-:Y:S07]  /*9cf0*/  HMMA.16816.F32 R124, R164.reuse, R4, R124 ;  /* 0x00000004a47c723c */ /* 0x042fee000000187c */
[----:B------:R-:W-:Y:S01]  /*9d00*/  FADD.FTZ R4, R195, R8 ;  /* 0x00000008c3047221 */ /* 0x000fe20000010000 */
[----:B------:R-:W-:Y:S04]  /*9d10*/  HMMA.16816.F32 R128, R164, R6, R128 ;  /* 0x00000006a480723c */ /* 0x000fe80000001880 */
[----:B------:R-:W-:Y:S03]  /*9d20*/  FADD.FTZ R4, R181, R4 ;  /* 0x00000004b5047221 */ /* 0x000fe60000010000 */
[----:B------:R-:W-:Y:S01]  /*9d30*/  FADD.FTZ R6, R174, R3 ;  /* 0x00000003ae067221 */ /* 0x000fe20000010000 */
[----:B------:R-:W-:Y:S01]  /*9d40*/  MOV R165, R2 ;  /* 0x0000000200a57202 */ /* 0x000fe20000000f00 */
[----:B------:R-:W-:Y:S03]  /*9d50*/  FADD.FTZ R5, R183, R4 ;  /* 0x00000004b7057221 */ /* 0x000fe60000010000 */
[----:B------:R-:W-:Y:S02]  /*9d60*/  FADD.FTZ R3, R207, R6 ;  /* 0x00000006cf037221 */ /* 0x000fe40000010000 */
[----:B------:R-:W-:Y:S04]  /*9d70*/  FADD.FTZ R4, R182, R5 ;  /* 0x00000005b6047221 */ /* 0x000fe80000010000 */
[----:B------:R-:W-:Y:S05]  /*9d80*/  FADD.FTZ R4, R191, R4 ;  /* 0x00000004bf047221 */ /* 0x000fea0000010000 */
[----:B------:R-:W-:Y:S06]  /*9d90*/  STL [R1+0x70], R4 ;  /* 0x0000700401007387 */ /* 0x000fec0000100800 */
[----:B------:R1:W-:Y:S06]  /*9da0*/  STL [R1+0x58], R3 ;  /* 0x0000580301007387 */ /* 0x0003ec0000100800 */
[----:B------:R2:W-:Y:S01]  /*9db0*/  STL [R1+0x80], R200 ;  /* 0x000080c801007387 */ /* 0x0005e20000100800 */
[----:B-1----:R-:W-:Y:S01]  /*9dc0*/  MOV R3, R0 ;  /* 0x0000000000037202 */ /* 0x002fe20000000f00 */
[----:B------:R-:W-:-:S05]  /*9dd0*/  @P0 BRA `(.L_x_2203) ;  /* 0xffffc63000000947 */ /* 0x000fca000383ffff */
.L_x_2202:
[----:B-1----:R-:W3:Y:S02]  /*9de0*/  LDL R4, [R1+0x4c] ;  /* 0x00004c0001047983 */ /* 0x002ee40000100800 */
[----:B---3--:R-:W-:-:S13]  /*9df0*/  ISETP.GE.AND P0, PT, R200, R4, PT ;  /* 0x00000004c800720c */ /* 0x008fda0003f06270 */
[----:B------:R-:W-:Y:S05]  /*9e00*/  @!P0 BRA `(.L_x_2204) ;  /* 0x000033b000008947 */ /* 0x000fea0003800000 */
[----:B------:R-:W-:Y:S02]  /*9e10*/  MOV R3, R2 ;  /* 0x0000000200037202 */ /* 0x000fe40000000f00 */
[----:B------:R-:W-:Y:S02]  /*9e20*/  MOV R165, R0 ;  /* 0x0000000000a57202 */ /* 0x000fe40000000f00 */
.L_x_2205:
[----:B------:R-:W3:Y:S01]  /*9e30*/  LDL.64 R166, [R1+0x60] ;  /* 0x0000600001a67983 */ /* 0x000ee20000100a00 */
[----:B------:R-:W-:Y:S01]  /*9e40*/  SHF.R.S32.HI R5, RZ, 0x1f, R200 ;  /* 0x0000001fff057819 */ /* 0x000fe200000114c8 */
[----:B------:R-:W-:Y:S04]  /*9e50*/  DEPBAR.LE SB0, 0x0 ;  /* 0x000080000000791a */ /* 0x000fe80000000000 */
[----:B------:R-:W-:Y:S01]  /*9e60*/  WARPSYNC 0xffffffff ;  /* 0xffffffff00007948 */ /* 0x000fe20003800000 */
[----:B------:R-:W-:Y:S01]  /*9e70*/  BAR.SYNC.DEFER_BLOCKING 0x0 ;  /* 0x0000000000007b1d */ /* 0x000fe20000010000 */
[----:B------:R-:W-:Y:S01]  /*9e80*/  IMAD R5, R5, c[0x0][0x208], RZ ;  /* 0x0000820005057a24 */ /* 0x000fe200078e02ff */
[----:B------:R-:W-:Y:S01]  /*9e90*/  MOV R21, c[0x0][0x208] ;  /* 0x0000820000157a02 */ /* 0x000fe20000000f00 */
[C---:B------:R-:W-:Y:S01]  /*9ea0*/  IMAD.WIDE.U32 R8, R200.reuse, c[0x0][0x208], RZ ;  /* 0x00008200c8087a25 */ /* 0x040fe200078e00ff */
[----:B------:R-:W-:Y:S03]  /*9eb0*/  MOV R14, c[0x0][0x20c] ;  /* 0x00008300000e7a02 */ /* 0x000fe60000000f00 */
[----:B------:R-:W-:Y:S01]  /*9ec0*/  IMAD R5, R200, c[0x0][0x20c], R5 ;  /* 0x00008300c8057a24 */ /* 0x000fe200078e0205 */
[C---:B------:R-:W-:Y:S04]  /*9ed0*/  SHF.L.U32 R7, R8.reuse, 0x6, RZ ;  /* 0x0000000608077819 */ /* 0x040fe800000006ff */
[----:B------:R-:W-:Y:S04]  /*9ee0*/  IADD3 R5, R9, R5, RZ ;  /* 0x0000000509057210 */ /* 0x000fe80007ffe0ff */
[----:B------:R-:W-:Y:S01]  /*9ef0*/  SHF.L.U64.HI R5, R8, 0x6, R5 ;  /* 0x0000000608057819 */ /* 0x000fe20000010205 */
[----:B------:R-:W-:Y:S06]  /*9f00*/  LDSM.16.M88.4 R32, [R234] ;  /* 0x00000000ea20783b */ /* 0x000fec0000000200 */
[----:B------:R-:W-:Y:S06]  /*9f10*/  LDSM.16.M88.4 R16, [R233+0x800] ;  /* 0x00080000e910783b */ /* 0x000fec0000000200 */
[----:B------:R-:W-:Y:S06]  /*9f20*/  LDSM.16.M88.4 R24, [R233+0x1000] ;  /* 0x00100000e918783b */ /* 0x000fec0000000200 */
[----:B------:R-:W-:Y:S06]  /*9f30*/  LDSM.16.M88.4 R168, [R233+0x1800] ;  /* 0x00180000e9a8783b */ /* 0x000fec0000000200 */
[----:B------:R-:W-:Y:S06]  /*9f40*/  LDSM.16.M88.4 R172, [R232] ;  /* 0x00000000e8ac783b */ /* 0x000fec0000000200 */
[----:B------:R-:W-:Y:S06]  /*9f50*/  LDSM.16.M88.4 R176, [R231] ;  /* 0x00000000e7b0783b */ /* 0x000fec0000000200 */
[----:B------:R-:W-:Y:S06]  /*9f60*/  LDSM.16.M88.4 R180, [R223] ;  /* 0x00000000dfb4783b */ /* 0x000fec0000000200 */
[----:B------:R-:W-:Y:S06]  /*9f70*/  LDSM.16.M88.4 R184, [R222] ;  /* 0x00000000deb8783b */ /* 0x000fec0000000200 */
[----:B------:R-:W-:Y:S06]  /*9f80*/  LDSM.16.M88.4 R188, [R221] ;  /* 0x00000000ddbc783b */ /* 0x000fec0000000200 */
[----:B------:R-:W4:Y:S06]  /*9f90*/  LDL R197, [R1+0x4c] ;  /* 0x00004c0001c57983 */ /* 0x000f2c0000100800 */
[----:B------:R-:W5:Y:S06]  /*9fa0*/  LDL.64 R198, [R1+0x68] ;  /* 0x0000680001c67983 */ /* 0x000f6c0000100a00 */
[----:B--2---:R-:W2:Y:S01]  /*9fb0*/  LDL R196, [R1+0x48] ;  /* 0x0000480001c47983 */ /* 0x004ea20000100800 */
[C---:B---3--:R-:W-:Y:S02]  /*9fc0*/  IADD3 R20, P0, R166.reuse, 0x40, RZ ;  /* 0x00000040a6147810 */ /* 0x048fe40007f1e0ff */
[C---:B------:R-:W-:Y:S02]  /*9fd0*/  IADD3 R11, P6, R7.reuse, R166, RZ ;  /* 0x000000a6070b7210 */ /* 0x040fe40007fde0ff */
[----:B------:R-:W-:Y:S02]  /*9fe0*/  IADD3 R9, P1, R7, R20, RZ ;  /* 0x0000001407097210 */ /* 0x000fe40007f3e0ff */
[-C--:B------:R-:W-:Y:S02]  /*9ff0*/  IADD3.X R4, RZ, R238.reuse, RZ, P0, !PT ;  /* 0x000000eeff047210 */ /* 0x080fe400007fe4ff */
[----:B------:R-:W-:Y:S02]  /*a000*/  LEA R22, P0, R11, c[0x0][0x1f8], 0x1 ;  /* 0x00007e000b167a11 */ /* 0x000fe400078008ff */
[----:B------:R-:W-:Y:S02]  /*a010*/  IADD3.X R2, R5, R238, RZ, P6, !PT ;  /* 0x000000ee05027210 */ /* 0x000fe400037fe4ff */
[----:B------:R-:W-:Y:S02]  /*a020*/  LEA R30, P6, R9, c[0x0][0x1f8], 0x1 ;  /* 0x00007e00091e7a11 */ /* 0x000fe400078c08ff */
[----:B------:R-:W-:Y:S02]  /*a030*/  IADD3.X R0, R5, R4, RZ, P1, !PT ;  /* 0x0000000405007210 */ /* 0x000fe40000ffe4ff */
[----:B------:R-:W-:Y:S02]  /*a040*/  LEA.HI.X R23, R11, c[0x0][0x1fc], R2, 0x1, P0 ;  /* 0x00007f000b177a11 */ /* 0x000fe400000f0c02 */
[----:B------:R-:W-:Y:S02]  /*a050*/  LEA.HI.X R31, R9, c[0x0][0x1fc], R0, 0x1, P6 ;  /* 0x00007f00091f7a11 */ /* 0x000fe400030f0c00 */
[----:B------:R-:W1:Y:S01]  /*a060*/  LDSM.16.M88.4 R8, [R233] ;  /* 0x00000000e908783b */ /* 0x000e620000000200 */
[C---:B------:R-:W-:Y:S04]  /*a070*/  IADD3 R12, P0, R166.reuse, 0x80, RZ ;  /* 0x00000080a60c7810 */ /* 0x040fe80007f1e0ff */
[----:B------:R-:W-:Y:S01]  /*a080*/  IADD3.X R6, RZ, R238, RZ, P0, !PT ;  /* 0x000000eeff067210 */ /* 0x000fe200007fe4ff */
[----:B------:R-:W-:Y:S01]  /*a090*/  @!PT LDS RZ, [RZ] ;  /* 0x00000000fffff984 */ /* 0x000fe20000000800 */
[----:B------:R-:W-:Y:S01]  /*a0a0*/  @!PT LDS RZ, [RZ] ;  /* 0x00000000fffff984 */ /* 0x000fe20000000800 */
[----:B------:R-:W-:Y:S01]  /*a0b0*/  @!PT LDS RZ, [RZ] ;  /* 0x00000000fffff984 */ /* 0x000fe20000000800 */
[----:B------:R3:W-:Y:S01]  /*a0c0*/  LDGSTS.E.BYPASS.LTC128B.128 [R249+0x100], [R22.64], !P5 ;  /* 0x0010000016f97fae */ /* 0x0007e2000e901d46 */
[----:B------:R-:W-:Y:S04]  /*a0d0*/  IADD3 R13, P1, R7, R12, RZ ;  /* 0x0000000c070d7210 */ /* 0x000fe80007f3e0ff */
[----:B------:R-:W-:Y:S01]  /*a0e0*/  LEA R28, P0, R13, c[0x0][0x1f8], 0x1 ;  /* 0x00007e000d1c7a11 */ /* 0x000fe200078008ff */
[----:B------:R1:W-:Y:S01]  /*a0f0*/  LDGSTS.E.BYPASS.LTC128B.128 [R249+0x2100], [R30.64], !P4 ;  /* 0x021000001ef97fae */ /* 0x0003e2000e101d46 */
[----:B------:R-:W-:Y:S04]  /*a100*/  IADD3.X R0, R5, R6, RZ, P1, !PT ;  /* 0x0000000605007210 */ /* 0x000fe80000ffe4ff */
[----:B------:R-:W-:Y:S02]  /*a110*/  LEA.HI.X R29, R13, c[0x0][0x1fc], R0, 0x1, P0 ;  /* 0x00007f000d1d7a11 */ /* 0x000fe400000f0c00 */
[----:B------:R-:W-:Y:S02]  /*a120*/  IADD3 R0, P0, R166, 0xc0, RZ ;  /* 0x000000c0a6007810 */ /* 0x000fe40007f1e0ff */
[----:B------:R-:W-:Y:S01]  /*a130*/  LEA R13, P1, R21, R7, 0x5 ;  /* 0x00000007150d7211 */ /* 0x000fe200078228ff */
[----:B------:R1:W-:Y:S01]  /*a140*/  LDGSTS.E.BYPASS.LTC128B.128 [R249+0x4100], [R28.64], !P3 ;  /* 0x041000001cf97fae */ /* 0x0003e2000d901d46 */
[----:B------:R-:W-:Y:S02]  /*a150*/  IADD3 R7, P6, R7, R0, RZ ;  /* 0x0000000007077210 */ /* 0x000fe40007fde0ff */
[----:B------:R-:W-:Y:S02]  /*a160*/  IADD3.X R2, RZ, R238, RZ, P0, !PT ;  /* 0x000000eeff027210 */ /* 0x000fe400007fe4ff */
[----:B------:R-:W-:Y:S02]  /*a170*/  LEA.HI.X R21, R21, R5, R14, 0x5, P1 ;  /* 0x0000000515157211 */ /* 0x000fe400008f2c0e */
[----:B------:R-:W-:Y:S02]  /*a180*/  IADD3.X R14, R5, R2, RZ, P6, !PT ;  /* 0x00000002050e7210 */ /* 0x000fe400037fe4ff */
[----:B------:R-:W-:Y:S02]  /*a190*/  IADD3 R5, P6, R13, R20, RZ ;  /* 0x000000140d057210 */ /* 0x000fe40007fde0ff */
[----:B---3--:R-:W-:Y:S02]  /*a1a0*/  LEA R22, P0, R7, c[0x0][0x1f8], 0x1 ;  /* 0x00007e0007167a11 */ /* 0x008fe400078008ff */
[----:B------:R-:W-:Y:S02]  /*a1b0*/  IADD3.X R4, R21, R4, RZ, P6, !PT ;  /* 0x0000000415047210 */ /* 0x000fe400037fe4ff */
[----:B------:R-:W-:Y:S02]  /*a1c0*/  LEA.HI.X R23, R7, c[0x0][0x1fc], R14, 0x1, P0 ;  /* 0x00007f0007177a11 */ /* 0x000fe400000f0c0e */
[----:B------:R-:W-:Y:S02]  /*a1d0*/  IADD3 R14, P1, R13, R166, RZ ;  /* 0x000000a60d0e7210 */ /* 0x000fe40007f3e0ff */
[----:B------:R-:W-:Y:S01]  /*a1e0*/  LEA R192, P6, R5, c[0x0][0x1f8], 0x1 ;  /* 0x00007e0005c07a11 */ /* 0x000fe200078c08ff */
[----:B------:R3:W-:Y:S01]  /*a1f0*/  LDGSTS.E.BYPASS.LTC128B.128 [R249+0x6100], [R22.64], !P2 ;  /* 0x0610000016f97fae */ /* 0x0007e2000d101d46 */
[----:B------:R-:W-:Y:S02]  /*a200*/  IADD3.X R7, R21, R238, RZ, P1, !PT ;  /* 0x000000ee15077210 */ /* 0x000fe40000ffe4ff */
[----:B------:R-:W-:Y:S02]  /*a210*/  LEA.HI.X R193, R5, c[0x0][0x1fc], R4, 0x1, P6 ;  /* 0x00007f0005c17a11 */ /* 0x000fe400030f0c04 */
[C---:B-1----:R-:W-:Y:S04]  /*a220*/  LEA R28, P0, R14.reuse, c[0x0][0x1f8], 0x1 ;  /* 0x00007e000e1c7a11 */ /* 0x042fe800078008ff */
[----:B------:R-:W-:Y:S02]  /*a230*/  LEA.HI.X R29, R14, c[0x0][0x1fc], R7, 0x1, P0 ;  /* 0x00007f000e1d7a11 */ /* 0x000fe400000f0c07 */
[C---:B------:R-:W-:Y:S02]  /*a240*/  IADD3 R7, P1, R13.reuse, R12, RZ ;  /* 0x0000000c0d077210 */ /* 0x040fe40007f3e0ff */
[----:B------:R-:W-:Y:S01]  /*a250*/  IADD3 R0, P0, R13, R0, RZ ;  /* 0x000000000d007210 */ /* 0x000fe20007f1e0ff */
[----:B------:R1:W-:Y:S01]  /*a260*/  LDGSTS.E.BYPASS.LTC128B.128 [R249+0x1100], [R28.64], !P5 ;  /* 0x011000001cf97fae */ /* 0x0003e2000e901d46 */
[----:B------:R-:W-:Y:S02]  /*a270*/  IADD3.X R6, R21, R6, RZ, P1, !PT ;  /* 0x0000000615067210 */ /* 0x000fe40000ffe4ff */
[----:B------:R-:W-:Y:S02]  /*a280*/  LEA R166, P1, R7, c[0x0][0x1f8], 0x1 ;  /* 0x00007e0007a67a11 */ /* 0x000fe400078208ff */
[----:B------:R-:W-:Y:S01]  /*a290*/  IADD3.X R21, R21, R2, RZ, P0, !PT ;  /* 0x0000000215157210 */ /* 0x000fe200007fe4ff */
[----:B------:R1:W-:Y:S01]  /*a2a0*/  LDGSTS.E.BYPASS.LTC128B.128 [R249+0x3100], [R192.64], !P4 ;  /* 0x03100000c0f97fae */ /* 0x0003e2000e101d46 */
[----:B------:R-:W-:Y:S02]  /*a2b0*/  LEA.HI.X R167, R7, c[0x0][0x1fc], R6, 0x1, P1 ;  /* 0x00007f0007a77a11 */ /* 0x000fe400008f0c06 */
[C---:B------:R-:W-:Y:S03]  /*a2c0*/  HMMA.16816.F32 R4, R32.reuse, R8, RZ ;  /* 0x000000082004723c */ /* 0x040fe600000018ff */
[----:B------:R1:W-:Y:S01]  /*a2d0*/  LDGSTS.E.BYPASS.LTC128B.128 [R249+0x5100], [R166.64], !P3 ;  /* 0x05100000a6f97fae */ /* 0x0003e2000d901d46 */
[----:B------:R-:W-:Y:S02]  /*a2e0*/  LEA R194, P0, R0, c[0x0][0x1f8], 0x1 ;  /* 0x00007e0000c27a11 */ /* 0x000fe400078008ff */
[----:B----4-:R-:W-:Y:S02]  /*a2f0*/  ISETP.GT.AND P6, PT, R200, R197, PT ;  /* 0x000000c5c800720c */ /* 0x010fe40003fc4270 */
[C---:B------:R-:W-:Y:S01]  /*a300*/  HMMA.16816.F32 R8, R32.reuse, R10, RZ ;  /* 0x0000000a2008723c */ /* 0x040fe200000018ff */
[----:B------:R-:W-:Y:S03]  /*a310*/  LEA.HI.X R195, R0, c[0x0][0x1fc], R21, 0x1, P0 ;  /* 0x00007f0000c37a11 */ /* 0x000fe600000f0c15 */
[----:B------:R-:W-:Y:S02]  /*a320*/  IADD3 R200, R200, -0x1, RZ ;  /* 0xffffffffc8c87810 */ /* 0x000fe40007ffe0ff */
[----:B------:R4:W-:Y:S02]  /*a330*/  LDGSTS.E.BYPASS.LTC128B.128 [R249+0x7100], [R194.64], !P2 ;  /* 0x07100000c2f97fae */ /* 0x0009e4000d101d46 */
[C---:B------:R-:W-:Y:S04]  /*a340*/  HMMA.16816.F32 R12, R32.reuse, R16, RZ ;  /* 0x00000010200c723c */ /* 0x040fe800000018ff */
[----:B------:R-:W0:Y:S04]  /*a350*/  LDGDEPBAR ;  /* 0x00000000000079af */ /* 0x000e280000000000 */
[C---:B------:R-:W-:Y:S08]  /*a360*/  HMMA.16816.F32 R16, R32.reuse, R18, RZ ;  /* 0x000000122010723c */ /* 0x040ff000000018ff */
[C---:B---3--:R-:W-:Y:S08]  /*a370*/  HMMA.16816.F32 R20, R32.reuse, R24, RZ ;  /* 0x000000182014723c */ /* 0x048ff000000018ff */
        /* <DEDUP_REMOVED lines=15> */
[----:B------:R-:W2:Y:S06]  /*a470*/  LDSM.16.M88.4 R172, [R229+0x1000] ;  /* 0x00100000e5ac783b */ /* 0x000eac0000000200 */
[----:B------:R-:W4:Y:S01]  /*a480*/  LDL.LU R191, [R1+0x70] ;  /* 0x0000700001bf7983 */ /* 0x000f220000300800 */
[C---:B-1----:R-:W-:Y:S08]  /*a490*/  HMMA.16816.F32 R4, R168.reuse, R176, R4 ;  /* 0x000000b0a804723c */ /* 0x042ff00000001804 */
[C---:B------:R-:W-:Y:S01]  /*a4a0*/  HMMA.16816.F32 R8, R168.reuse, R178, R8 ;  /* 0x000000b2a808723c */ /* 0x040fe20000001808 */
[----:B------:R-:W-:Y:S07]  /*a4b0*/  LDSM.16.M88.4 R176, [R220] ;  /* 0x00000000dcb0783b */ /* 0x000fee0000000200 */
[C---:B---3--:R-:W-:Y:S08]  /*a4c0*/  HMMA.16816.F32 R12, R168.reuse, R180, R12 ;  /* 0x000000b4a80c723c */ /* 0x048ff0000000180c */
[C---:B------:R-:W-:Y:S01]  /*a4d0*/  HMMA.16816.F32 R16, R168.reuse, R182, R16 ;  /* 0x000000b6a810723c */ /* 0x040fe20000001810 */
[----:B------:R-:W-:Y:S07]  /*a4e0*/  LDSM.16.M88.4 R180, [R220+0x800] ;  /* 0x00080000dcb4783b */ /* 0x000fee0000000200 */
[C---:B--2---:R-:W-:Y:S08]  /*a4f0*/  HMMA.16816.F32 R20, R168.reuse, R172, R20 ;  /* 0x000000aca814723c */ /* 0x044ff00000001814 */
[C---:B------:R-:W-:Y:S01]  /*a500*/  HMMA.16816.F32 R24, R168.reuse, R174, R24 ;  /* 0x000000aea818723c */ /* 0x040fe20000001818 */
[----:B------:R-:W1:Y:S07]  /*a510*/  LDSM.16.M88.4 R172, [R228] ;  /* 0x00000000e4ac783b */ /* 0x000e6e0000000200 */
[C---:B------:R-:W-:Y:S08]  /*a520*/  HMMA.16816.F32 R28, R168.reuse, R184, R28 ;  /* 0x000000b8a81c723c */ /* 0x040ff0000000181c */
        /* <DEDUP_REMOVED lines=157> */
[----:B------:R-:W3:Y:S06]  /*af00*/  LDSM.16.M88.4 R168, [R220+0x7000] ;  /* 0x00700000dca8783b */ /* 0x000eec0000000200 */
[----:B------:R-:W4:Y:S01]  /*af10*/  LDSM.16.M88.4 R184, [R220+0x7800] ;  /* 0x00780000dcb8783b */ /* 0x000f220000000200 */
[----:B------:R-:W-:Y:S04]  /*af20*/  DEPBAR.LE SB0, 0x0 ;  /* 0x000080000000791a */ /* 0x000fe80000000000 */
[C---:B-1----:R-:W-:Y:S01]  /*af30*/  HMMA.16816.F32 R4, R176.reuse, R180, R4 ;  /* 0x000000b4b004723c */ /* 0x042fe20000001804 */
[----:B------:R-:W-:Y:S06]  /*af40*/  BAR.SYNC.DEFER_BLOCKING 0x0 ;  /* 0x0000000000007b1d */ /* 0x000fec0000010000 */
[----:B------:R-:W-:Y:S01]  /*af50*/  @P6 SHF.R.S32.HI R180, RZ, 0x1f, R200 ;  /* 0x0000001fffb46819 */ /* 0x000fe200000114c8 */
[C---:B------:R-:W-:Y:S04]  /*af60*/  HMMA.16816.F32 R8, R176.reuse, R182, R8 ;  /* 0x000000b6b008723c */ /* 0x040fe80000001808 */
[----:B------:R-:W-:Y:S03]  /*af70*/  @P6 IMAD R180, R180, c[0x0][0x1e0], RZ ;  /* 0x00007800b4b46a24 */ /* 0x000fe600078e02ff */
[----:B------:R-:W-:Y:S01]  /*af80*/  @P6 MOV R182, c[0x0][0x1e0] ;  /* 0x0000780000b66a02 */ /* 0x000fe20000000f00 */
[C---:B--2---:R-:W-:Y:S01]  /*af90*/  HMMA.16816.F32 R12, R176.reuse, R172, R12 ;  /* 0x000000acb00c723c */ /* 0x044fe2000000180c */
[----:B------:R-:W-:Y:S03]  /*afa0*/  @P6 MOV R183, c[0x0][0x1e4] ;  /* 0x0000790000b76a02 */ /* 0x000fe60000000f00 */
[----:B------:R-:W-:Y:S04]  /*afb0*/  @P6 IMAD R180, R200, c[0x0][0x1e4], R180 ;  /* 0x00007900c8b46a24 */ /* 0x000fe800078e02b4 */
[C---:B------:R-:W-:Y:S04]  /*afc0*/  HMMA.16816.F32 R16, R176.reuse, R174, R16 ;  /* 0x000000aeb010723c */ /* 0x040fe80000001810 */
[----:B------:R-:W-:Y:S04]  /*afd0*/  FMNMX.FTZ R0, R4, R165, !PT ;  /* 0x000000a504007209 */ /* 0x000fe80007810000 */
[C---:B---3--:R-:W-:Y:S04]  /*afe0*/  HMMA.16816.F32 R20, R176.reuse, R168, R20 ;  /* 0x000000a8b014723c */ /* 0x048fe80000001814 */
[----:B------:R-:W-:Y:S02]  /*aff0*/  FMNMX.FTZ R167, R5, R0, !PT ;  /* 0x0000000005a77209 */ /* 0x000fe40007810000 */
[----:B------:R-:W-:Y:S02]  /*b000*/  FMNMX.FTZ R0, R6, R3, !PT ;  /* 0x0000000306007209 */ /* 0x000fe40007810000 */
[C---:B------:R-:W-:Y:S04]  /*b010*/  HMMA.16816.F32 R24, R176.reuse, R170, R24 ;  /* 0x000000aab018723c */ /* 0x040fe80000001818 */
[----:B------:R-:W-:Y:S02]  /*b020*/  FMNMX.FTZ R2, R8, R167, !PT ;  /* 0x000000a708027209 */ /* 0x000fe40007810000 */
[----:B------:R-:W-:Y:S02]  /*b030*/  FMNMX.FTZ R169, R7, R0, !PT ;  /* 0x0000000007a97209 */ /* 0x000fe40007810000 */
[C---:B----4-:R-:W-:Y:S04]  /*b040*/  HMMA.16816.F32 R28, R176.reuse, R184, R28 ;  /* 0x000000b8b01c723c */ /* 0x050fe8000000181c */
        /* <DEDUP_REMOVED lines=23> */
[----:B------:R-:W-:Y:S01]  /*b1c0*/  FMNMX.FTZ R164, R30, R171, !PT ;  /* 0x000000ab1ea47209 */ /* 0x000fe20007810000 */
[----:B------:R-:W-:Y:S01]  /*b1d0*/  @P6 IMAD.WIDE.U32 R170, R200, c[0x0][0x1e0], RZ ;  /* 0x00007800c8aa6a25 */ /* 0x000fe200078e00ff */
[----:B------:R-:W-:Y:S02]  /*b1e0*/  FMNMX.FTZ R2, R33, R0, !PT ;  /* 0x0000000021027209 */ /* 0x000fe40007810000 */
[----:B------:R-:W-:Y:S02]  /*b1f0*/  FMNMX.FTZ R167, R31, R164, !PT ;  /* 0x000000a41fa77209 */ /* 0x000fe40007810000 */
[----:B------:R-:W-:Y:S01]  /*b200*/  @P6 SHF.L.U32 R175, R170, 0x6, RZ ;  /* 0x00000006aaaf6819 */ /* 0x000fe200000006ff */
[----:B------:R-:W1:Y:S01]  /*b210*/  SHFL.BFLY PT, R173, R2, 0x2, 0x1f ;  /* 0x0c401f0002ad7f89 */ /* 0x000e6200000e0000 */
[----:B------:R-:W-:Y:S02]  /*b220*/  FMNMX.FTZ R0, R34, R167, !PT ;  /* 0x000000a722007209 */ /* 0x000fe40007810000 */
[----:B------:R-:W-:Y:S02]  /*b230*/  @P6 IADD3 R180, R171, R180, RZ ;  /* 0x000000b4abb46210 */ /* 0x000fe40007ffe0ff */
[----:B------:R-:W-:Y:S02]  /*b240*/  FMNMX.FTZ R169, R35, R0, !PT ;  /* 0x0000000023a97209 */ /* 0x000fe40007810000 */
[----:B------:R-:W-:Y:S03]  /*b250*/  @P6 SHF.L.U64.HI R180, R170, 0x6, R180 ;  /* 0x00000006aab46819 */ /* 0x000fe600000102b4 */
[----:B------:R-:W2:Y:S01]  /*b260*/  SHFL.BFLY PT, R0, R169, 0x2, 0x1f ;  /* 0x0c401f00a9007f89 */ /* 0x000ea200000e0000 */
[----:B-1----:R-:W-:Y:S05]  /*b270*/  FMNMX.FTZ R173, R2, R173, !PT ;  /* 0x000000ad02ad7209 */ /* 0x002fea0007810000 */
[----:B------:R-:W1:Y:S01]  /*b280*/  SHFL.BFLY PT, R164, R173, 0x1, 0x1f ;  /* 0x0c201f00ada47f89 */ /* 0x000e6200000e0000 */
[----:B--2---:R-:W-:Y:S02]  /*b290*/  FMNMX.FTZ R167, R169, R0, !PT ;  /* 0x00000000a9a77209 */ /* 0x004fe40007810000 */
[----:B-----5:R-:W-:Y:S03]  /*b2a0*/  @P6 IADD3 R169, P0, R175, R198, RZ ;  /* 0x000000c6afa96210 */ /* 0x020fe60007f1e0ff */
[----:B------:R-:W2:Y:S01]  /*b2b0*/  SHFL.BFLY PT, R2, R167, 0x1, 0x1f ;  /* 0x0c201f00a7027f89 */ /* 0x000ea200000e0000 */
[C---:B------:R-:W-:Y:S02]  /*b2c0*/  @P6 LEA R178, P1, R169.reuse, c[0x0][0x1c8], 0x1 ;  /* 0x00007200a9b26a11 */ /* 0x040fe400078208ff */
[-C--:B------:R-:W-:Y:S02]  /*b2d0*/  @P6 IADD3.X R0, R180, R196.reuse, RZ, P0, !PT ;  /* 0x000000c4b4006210 */ /* 0x080fe400007fe4ff */
[C---:B------:R-:W-:Y:S02]  /*b2e0*/  @P6 IADD3 R174, P0, R198.reuse, 0x40, RZ ;  /* 0x00000040c6ae6810 */ /* 0x040fe40007f1e0ff */
[----:B------:R-:W-:Y:S02]  /*b2f0*/  @P6 LEA.HI.X R179, R169, c[0x0][0x1cc], R0, 0x1, P1 ;  /* 0x00007300a9b36a11 */ /* 0x000fe400008f0c00 */
[----:B------:R-:W-:Y:S02]  /*b300*/  @P6 IADD3.X R171, RZ, R196, RZ, P0, !PT ;  /* 0x000000c4ffab6210 */ /* 0x000fe400007fe4ff */
[----:B------:R-:W-:Y:S01]  /*b310*/  @P6 IADD3 R177, P0, R175, R174, RZ ;  /* 0x000000aeafb16210 */ /* 0x000fe20007f1e0ff */
[----:B------:R3:W-:Y:S01]  /*b320*/  @P6 LDGSTS.E.BYPASS.LTC128B.128 [R249+0x8100], [R178.64], !P5 ;  /* 0x08100000b2f96fae */ /* 0x0007e2000e901d46 */
[----:B------:R-:W-:Y:S02]  /*b330*/  @P6 IADD3 R169, P1, R198, 0x80, RZ ;  /* 0x00000080c6a96810 */ /* 0x000fe40007f3e0ff */
[----:B-1----:R-:W-:Y:S02]  /*b340*/  FMNMX.FTZ R0, R173, R164, !PT ;  /* 0x000000a4ad007209 */ /* 0x002fe40007810000 */
[----:B------:R-:W-:Y:S02]  /*b350*/  @P6 IADD3.X R166, R180, R171, RZ, P0, !PT ;  /* 0x000000abb4a66210 */ /* 0x000fe400007fe4ff */
[C---:B------:R-:W-:Y:S01]  /*b360*/  @P6 LEA R176, P0, R177.reuse, c[0x0][0x1c8], 0x1 ;  /* 0x00007200b1b06a11 */ /* 0x040fe200078008ff */
[C---:B------:R-:W-:Y:S01]  /*b370*/  FADD.FTZ R164, -R0.reuse, R165 ;  /* 0x000000a500a47221 */ /* 0x040fe20000010100 */
[----:B------:R-:W-:Y:S01]  /*b380*/  @P6 IADD3.X R168, RZ, R196, RZ, P1, !PT ;  /* 0x000000c4ffa86210 */ /* 0x000fe20000ffe4ff */
[----:B------:R-:W-:Y:S01]  /*b390*/  FMUL.FTZ R190, R0, c[0x0][0x2d0] ;  /* 0x0000b40000be7a20 */ /* 0x000fe20000410000 */
[----:B------:R-:W-:Y:S01]  /*b3a0*/  @P6 LEA.HI.X R177, R177, c[0x0][0x1cc], R166, 0x1, P0 ;  /* 0x00007300b1b16a11 */ /* 0x000fe200000f0ca6 */
[----:B------:R-:W-:Y:S01]  /*b3b0*/  FMUL.FTZ R166, R164, c[0x0][0x2d0] ;  /* 0x0000b400a4a67a20 */ /* 0x000fe20000410000 */
[----:B------:R-:W-:Y:S01]  /*b3c0*/  @P6 IADD3 R181, P1, R175, R169, RZ ;  /* 0x000000a9afb56210 */ /* 0x000fe20007f3e0ff */
[----:B------:R-:W-:Y:S01]  /*b3d0*/  FFMA.FTZ R187, R4, c[0x0][0x2d0], -R190 ;  /* 0x0000b40004bb7a23 */ /* 0x000fe200000108be */
[----:B--2---:R-:W-:Y:S01]  /*b3e0*/  FMNMX.FTZ R2, R167, R2, !PT ;  /* 0x00000002a7027209 */ /* 0x004fe20007810000 */
[----:B------:R1:W2:Y:S01]  /*b3f0*/  MUFU.EX2 R164, R166 ;  /* 0x000000a600a47308 */ /* 0x0002a20000000800 */
[----:B------:R-:W-:Y:S01]  /*b400*/  @P6 IADD3.X R170, R180, R168, RZ, P1, !PT ;  /* 0x000000a8b4aa6210 */ /* 0x000fe20000ffe4ff */
[----:B------:R3:W-:Y:S01]  /*b410*/  @P6 LDGSTS.E.BYPASS.LTC128B.128 [R249+0xa100], [R176.64], !P4 ;  /* 0x0a100000b0f96fae */ /* 0x0007e2000e101d46 */
[C---:B------:R-:W-:Y:S01]  /*b420*/  @P6 LEA R172, P1, R181.reuse, c[0x0][0x1c8], 0x1 ;  /* 0x00007200b5ac6a11 */ /* 0x040fe200078208ff */
[C---:B------:R-:W-:Y:S02]  /*b430*/  FADD.FTZ R165, -R2.reuse, R3 ;  /* 0x0000000302a57221 */ /* 0x040fe40000010100 */
[----:B------:R-:W-:Y:S01]  /*b440*/  FMUL.FTZ R189, R2, c[0x0][0x2d0] ;  /* 0x0000b40002bd7a20 */ /* 0x000fe20000410000 */
[----:B------:R-:W-:Y:S01]  /*b450*/  @P6 LEA.HI.X R173, R181, c[0x0][0x1cc], R170, 0x1, P1 ;  /* 0x00007300b5ad6a11 */ /* 0x000fe200008f0caa */
[----:B------:R-:W-:Y:S01]  /*b460*/  FMUL.FTZ R3, R165, c[0x0][0x2d0] ;  /* 0x0000b400a5037a20 */ /* 0x000fe20000410000 */
[----:B------:R-:W-:Y:S01]  /*b470*/  @P6 IADD3 R170, P0, R198, 0xc0, RZ ;  /* 0x000000c0c6aa6810 */ /* 0x000fe20007f1e0ff */
[----:B------:R-:W-:Y:S01]  /*b480*/  MUFU.EX2 R187, R187 ;  /* 0x000000bb00bb7308 */ /* 0x000fe20000000800 */
[--C-:B------:R-:W-:Y:S01]  /*b490*/  FFMA.FTZ R186, R17, c[0x0][0x2d0], -R190.reuse ;  /* 0x0000b40011ba7a23 */ /* 0x100fe200000108be */
[----:B------:R4:W-:Y:S01]  /*b4a0*/  @P6 LDGSTS.E.BYPASS.LTC128B.128 [R249+0xc100], [R172.64], !P3 ;  /* 0x0c100000acf96fae */ /* 0x0009e2000d901d46 */
[----:B------:R-:W-:Y:S01]  /*b4b0*/  @P6 IADD3.X R167, RZ, R196, RZ, P0, !PT ;  /* 0x000000c4ffa76210 */ /* 0x000fe200007fe4ff */
[--C-:B------:R-:W-:Y:S01]  /*b4c0*/  FFMA.FTZ R185, R18, c[0x0][0x2d0], -R189.reuse ;  /* 0x0000b40012b97a23 */ /* 0x100fe200000108bd */
[----:B------:R-:W-:Y:S01]  /*b4d0*/  @P6 IADD3 R181, P1, R175, R170, RZ ;  /* 0x000000aaafb56210 */ /* 0x000fe20007f3e0ff */
[----:B------:R-:W-:Y:S01]  /*b4e0*/  FFMA.FTZ R188, R19, c[0x0][0x2d0], -R189 ;  /* 0x0000b40013bc7a23 */ /* 0x000fe200000108bd */
[----:B------:R-:W-:Y:S02]  /*b4f0*/  @P6 LEA R175, P0, R182, R175, 0x5 ;  /* 0x000000afb6af6211 */ /* 0x000fe400078028ff */
[----:B------:R-:W-:Y:S01]  /*b500*/  @P6 IADD3.X R184, R180, R167, RZ, P1, !PT ;  /* 0x000000a7b4b86210 */ /* 0x000fe20000ffe4ff */
[----:B------:R-:W5:Y:S01]  /*b510*/  MUFU.EX2 R3, R3 ;  /* 0x0000000300037308 */ /* 0x000f620000000800 */
[----:B------:R-:W-:Y:S02]  /*b520*/  @P6 LEA R192, P1, R181, c[0x0][0x1c8], 0x1 ;  /* 0x00007200b5c06a11 */ /* 0x000fe400078208ff */
[----:B------:R-:W-:Y:S01]  /*b530*/  @P6 LEA.HI.X R180, R182, R180, R183, 0x5, P0 ;  /* 0x000000b4b6b46211 */ /* 0x000fe200000f2cb7 */
[----:B------:R-:W-:Y:S01]  /*b540*/  FFMA.FTZ R182, R5, c[0x0][0x2d0], -R190 ;  /* 0x0000b40005b67a23 */ /* 0x000fe200000108be */
[----:B------:R-:W-:Y:S01]  /*b550*/  @P6 LEA.HI.X R193, R181, c[0x0][0x1cc], R184, 0x1, P1 ;  /* 0x00007300b5c16a11 */ /* 0x000fe200008f0cb8 */
[--C-:B------:R-:W-:Y:S01]  /*b560*/  FFMA.FTZ R181, R11, c[0x0][0x2d0], -R189.reuse ;  /* 0x0000b4000bb57a23 */ /* 0x100fe200000108bd */
[----:B------:R-:W-:Y:S01]  /*b570*/  @P6 IADD3 R165, P1, R175, R198, RZ ;  /* 0x000000c6afa56210 */ /* 0x000fe20007f3e0ff */
[----:B------:R-:W-:Y:S02]  /*b580*/  FFMA.FTZ R184, R6, c[0x0][0x2d0], -R189 ;  /* 0x0000b40006b87a23 */ /* 0x000fe400000108bd */
[----:B------:R3:W-:Y:S01]  /*b590*/  @P6 LDGSTS.E.BYPASS.LTC128B.128 [R249+0xe100], [R192.64], !P2 ;  /* 0x0e100000c0f96fae */ /* 0x0007e2000d101d46 */
[----:B------:R-:W-:Y:S01]  /*b5a0*/  @P6 LEA R194, P0, R165, c[0x0][0x1c8], 0x1 ;  /* 0x00007200a5c26a11 */ /* 0x000fe200078008ff */
[----:B------:R-:W4:Y:S01]  /*b5b0*/  MUFU.EX2 R182, R182 ;  /* 0x000000b600b67308 */ /* 0x000f220000000800 */
[----:B-1----:R-:W-:Y:S01]  /*b5c0*/  @P6 IADD3.X R166, R180, R196, RZ, P1, !PT ;  /* 0x000000c4b4a66210 */ /* 0x002fe20000ffe4ff */
[C---:B--2---:R-:W-:Y:S01]  /*b5d0*/  FMUL.FTZ R4, R164.reuse, R160 ;  /* 0x000000a0a4047220 */ /* 0x044fe20000410000 */
[----:B------:R-:W-:Y:S01]  /*b5e0*/  @P6 IADD3 R174, P1, R175, R174, RZ ;  /* 0x000000aeafae6210 */ /* 0x000fe20007f3e0ff */
[----:B------:R-:W-:Y:S01]  /*b5f0*/  FMUL.FTZ R5, R164, R161 ;  /* 0x000000a1a4057220 */ /* 0x000fe20000410000 */
[----:B------:R-:W-:Y:S01]  /*b600*/  @P6 LEA.HI.X R195, R165, c[0x0][0x1cc], R166, 0x1, P0 ;  /* 0x00007300a5c36a11 */ /* 0x000fe200000f0ca6 */
[--C-:B------:R-:W-:Y:S01]  /*b610*/  FFMA.FTZ R165, R8, c[0x0][0x2d0], -R190.reuse ;  /* 0x0000b40008a57a23 */ /* 0x100fe200000108be */
[----:B------:R-:W-:Y:S01]  /*b620*/  @P6 IADD3.X R171, R180, R171, RZ, P1, !PT ;  /* 0x000000abb4ab6210 */ /* 0x000fe20000ffe4ff */
[----:B------:R-:W-:Y:S01]  /*b630*/  FFMA.FTZ R166, R9, c[0x0][0x2d0], -R190 ;  /* 0x0000b40009a67a23 */ /* 0x000fe200000108be */
[C---:B------:R-:W-:Y:S01]  /*b640*/  @P6 LEA R196, P0, R174.reuse, c[0x0][0x1c8], 0x1 ;  /* 0x00007200aec46a11 */ /* 0x040fe200078008ff */
[----:B------:R1:W-:Y:S01]  /*b650*/  @P6 LDGSTS.E.BYPASS.LTC128B.128 [R249+0x9100], [R194.64], !P5 ;  /* 0x09100000c2f96fae */ /* 0x0003e2000e901d46 */
[----:B------:R-:W-:Y:S01]  /*b660*/  @P6 IADD3 R169, P1, R175, R169, RZ ;  /* 0x000000a9afa96210 */ /* 0x000fe20007f3e0ff */
[----:B------:R-:W-:Y:S01]  /*b670*/  MUFU.EX2 R165, R165 ;  /* 0x000000a500a57308 */ /* 0x000fe20000000800 */
[----:B------:R-:W-:Y:S01]  /*b680*/  @P6 LEA.HI.X R197, R174, c[0x0][0x1cc], R171, 0x1, P0 ;  /* 0x00007300aec56a11 */ /* 0x000fe200000f0cab */
[----:B-----5:R-:W-:Y:S01]  /*b690*/  FMUL.FTZ R6, R3, R162 ;  /* 0x000000a203067220 */ /* 0x020fe20000410000 */
[----:B------:R-:W-:Y:S01]  /*b6a0*/  @P6 IADD3 R170, P0, R175, R170, RZ ;  /* 0x000000aaafaa6210 */ /* 0x000fe20007f1e0ff */
[----:B------:R-:W-:Y:S01]  /*b6b0*/  FMUL.FTZ R11, R3, R159 ;  /* 0x0000009f030b7220 */ /* 0x000fe20000410000 */
[C---:B------:R-:W-:Y:S01]  /*b6c0*/  @P6 IADD3.X R168, R180.reuse, R168, RZ, P1, !PT ;  /* 0x000000a8b4a86210 */ /* 0x040fe20000ffe4ff */
[----:B------:R1:W-:Y:S01]  /*b6d0*/  @P6 LDGSTS.E.BYPASS.LTC128B.128 [R249+0xb100], [R196.64], !P4 ;  /* 0x0b100000c4f96fae */ /* 0x0003e2000e101d46 */
[----:B------:R-:W-:Y:S01]  /*b6e0*/  @P6 IADD3.X R167, R180, R167, RZ, P0, !PT ;  /* 0x000000a7b4a76210 */ /* 0x000fe200007fe4ff */
[----:B------:R-:W-:Y:S01]  /*b6f0*/  FFMA.FTZ R180, R10, c[0x0][0x2d0], -R189 ;  /* 0x0000b4000ab47a23 */ /* 0x000fe200000108bd */
[----:B------:R-:W-:Y:S01]  /*b700*/  @P6 LEA R8, P0, R169, c[0x0][0x1c8], 0x1 ;  /* 0x00007200a9086a11 */ /* 0x000fe200078008ff */
[----:B------:R-:W2:Y:S01]  /*b710*/  MUFU.EX2 R166, R166 ;  /* 0x000000a600a67308 */ /* 0x000ea20000000800 */
[----:B------:R-:W-:Y:S01]  /*b720*/  FMUL.FTZ R10, R3, R158 ;  /* 0x0000009e030a7220 */ /* 0x000fe20000410000 */
[----:B----4-:R-:W-:Y:S01]  /*b730*/  F2FP.PACK_AB R160, R182, R187 ;  /* 0x000000bbb6a0723e */ /* 0x010fe200000000ff */
[C---:B------:R-:W-:Y:S01]  /*b740*/  FMUL.FTZ R132, R164.reuse, R132 ;  /* 0x00000084a4847220 */ /* 0x040fe20000410000 */
[----:B------:R-:W-:Y:S01]  /*b750*/  @P6 LEA.HI.X R9, R169, c[0x0][0x1cc], R168, 0x1, P0 ;  /* 0x00007300a9096a11 */ /* 0x000fe200000f0ca8 */
[----:B------:R-:W-:Y:S01]  /*b760*/  FMUL.FTZ R133, R164, R133 ;  /* 0x00000085a4857220 */ /* 0x000fe20000410000 */
[C---:B------:R-:W-:Y:S01]  /*b770*/  @P6 LEA R198, P0, R170.reuse, c[0x0][0x1c8], 0x1 ;  /* 0x00007200aac66a11 */ /* 0x040fe200078008ff */
[----:B------:R-:W-:Y:S02]  /*b780*/  FMUL.FTZ R134, R3, R134 ;  /* 0x0000008603867220 */ /* 0x000fe40000410000 */
[----:B------:R4:W-:Y:S01]  /*b790*/  @P6 LDGSTS.E.BYPASS.LTC128B.128 [R249+0xd100], [R8.64], !P3 ;  /* 0x0d10000008f96fae */ /* 0x0009e2000d901d46 */
[----:B------:R-:W-:Y:S01]  /*b7a0*/  @P6 LEA.HI.X R199, R170, c[0x0][0x1cc], R167, 0x1, P0 ;  /* 0x00007300aac76a11 */ /* 0x000fe200000f0ca7 */
[--C-:B------:R-:W-:Y:S01]  /*b7b0*/  FFMA.FTZ R167, R7, c[0x0][0x2d0], -R189.reuse ;  /* 0x0000b40007a77a23 */ /* 0x100fe200000108bd */
[----:B------:R-:W-:Y:S01]  /*b7c0*/  MUFU.EX2 R184, R184 ;  /* 0x000000b800b87308 */ /* 0x000fe20000000800 */
[C---:B------:R-:W-:Y:S02]  /*b7d0*/  FMUL.FTZ R7, R3.reuse, R163 ;  /* 0x000000a303077220 */ /* 0x040fe40000410000 */
[----:B------:R1:W-:Y:S01]  /*b7e0*/  @P6 LDGSTS.E.BYPASS.LTC128B.128 [R249+0xf100], [R198.64], !P2 ;  /* 0x0f100000c6f96fae */ /* 0x0003e2000d101d46 */
[C---:B------:R-:W-:Y:S02]  /*b7f0*/  FMUL.FTZ R135, R3.reuse, R135 ;  /* 0x0000008703877220 */ /* 0x040fe40000410000 */
[C---:B------:R-:W-:Y:S02]  /*b800*/  FMUL.FTZ R136, R164.reuse, R136 ;  /* 0x00000088a4887220 */ /* 0x040fe40000410000 */
[----:B------:R-:W-:Y:S01]  /*b810*/  FMUL.FTZ R137, R164, R137 ;  /* 0x00000089a4897220 */ /* 0x000fe20000410000 */
[----:B------:R-:W5:Y:S01]  /*b820*/  LDSM.16.MT88.4 R168, [R227] ;  /* 0x00000000e3a8783b */ /* 0x000f620000004200 */
[----:B------:R-:W1:Y:S01]  /*b830*/  MUFU.EX2 R167, R167 ;  /* 0x000000a700a77308 */ /* 0x000e620000000800 */
[C---:B------:R-:W-:Y:S01]  /*b840*/  FMUL.FTZ R138, R3.reuse, R138 ;  /* 0x0000008a038a7220 */ /* 0x040fe20000410000 */
[----:B--2---:R-:W-:Y:S01]  /*b850*/  F2FP.PACK_AB R162, R166, R165 ;  /* 0x000000a5a6a2723e */ /* 0x004fe200000000ff */
[C---:B------:R-:W-:Y:S02]  /*b860*/  FMUL.FTZ R139, R3.reuse, R139 ;  /* 0x0000008b038b7220 */ /* 0x040fe40000410000 */
[----:B------:R-:W2:Y:S01]  /*b870*/  LDSM.16.MT88.4 R172, [R226] ;  /* 0x00000000e2ac783b */ /* 0x000ea20000004200 */
[C---:B------:R-:W-:Y:S02]  /*b880*/  FMUL.FTZ R140, R164.reuse, R140 ;  /* 0x0000008ca48c7220 */ /* 0x040fe40000410000 */
[C---:B------:R-:W-:Y:S02]  /*b890*/  FMUL.FTZ R141, R164.reuse, R141 ;  /* 0x0000008da48d7220 */ /* 0x040fe40000410000 */
[----:B------:R-:W-:Y:S01]  /*b8a0*/  MUFU.EX2 R180, R180 ;  /* 0x000000b400b47308 */ /* 0x000fe20000000800 */
[----:B---3--:R-:W3:Y:S01]  /*b8b0*/  LDSM.16.MT88.4 R176, [R225] ;  /* 0x00000000e1b0783b */ /* 0x008ee20000004200 */
[C---:B------:R-:W-:Y:S02]  /*b8c0*/  FMUL.FTZ R142, R3.reuse, R142 ;  /* 0x0000008e038e7220 */ /* 0x040fe40000410000 */
[C---:B----4-:R-:W-:Y:S02]  /*b8d0*/  FMUL.FTZ R8, R164.reuse, R156 ;  /* 0x0000009ca4087220 */ /* 0x050fe40000410000 */
[C---:B------:R-:W-:Y:S01]  /*b8e0*/  FMUL.FTZ R9, R164.reuse, R157 ;  /* 0x0000009da4097220 */ /* 0x040fe20000410000 */
[----:B------:R-:W0:Y:S01]  /*b8f0*/  LDGDEPBAR ;  /* 0x00000000000079af */ /* 0x000e220000000000 */
[----:B------:R-:W-:Y:S02]  /*b900*/  FMUL.FTZ R143, R3, R143 ;  /* 0x0000008f038f7220 */ /* 0x000fe40000410000 */
[----:B------:R-:W4:Y:S01]  /*b910*/  MUFU.EX2 R181, R181 ;  /* 0x000000b500b57308 */ /* 0x000f220000000800 */
[C---:B------:R-:W-:Y:S02]  /*b920*/  FMUL.FTZ R144, R164.reuse, R144 ;  /* 0x00000090a4907220 */ /* 0x040fe40000410000 */
[----:B------:R-:W2:Y:S01]  /*b930*/  LDSM.16.MT88.4 R156, [R224] ;  /* 0x00000000e09c783b */ /* 0x000ea20000004200 */
[----:B-1----:R-:W-:Y:S01]  /*b940*/  F2FP.PACK_AB R161, R167, R184 ;  /* 0x000000b8a7a1723e */ /* 0x002fe200000000ff */
[----:B------:R-:W-:Y:S02]  /*b950*/  FMUL.FTZ R145, R164, R145 ;  /* 0x00000091a4917220 */ /* 0x000fe40000410000 */
[C---:B------:R-:W-:Y:S02]  /*b960*/  FMUL.FTZ R146, R3.reuse, R146 ;  /* 0x0000009203927220 */ /* 0x040fe40000410000 */
[C---:B------:R-:W-:Y:S01]  /*b970*/  FMUL.FTZ R147, R3.reuse, R147 ;  /* 0x0000009303937220 */ /* 0x040fe20000410000 */
[----:B------:R-:W-:Y:S01]  /*b980*/  MUFU.EX2 R186, R186 ;  /* 0x000000ba00ba7308 */ /* 0x000fe20000000800 */
[--C-:B------:R-:W-:Y:S02]  /*b990*/  FFMA.FTZ R183, R16, c[0x0][0x2d0], -R190.reuse ;  /* 0x0000b40010b77a23 */ /* 0x100fe400000108be */
[----:B------:R-:W-:Y:S01]  /*b9a0*/  LDSM.16.MT88.4 R16, [R225+0x800] ;  /* 0x00080000e110783b */ /* 0x000fe20000004200 */
[C---:B------:R-:W-:Y:S02]  /*b9b0*/  FMUL.FTZ R148, R164.reuse, R148 ;  /* 0x00000094a4947220 */ /* 0x040fe40000410000 */
[C---:B------:R-:W-:Y:S02]  /*b9c0*/  FMUL.FTZ R149, R164.reuse, R149 ;  /* 0x00000095a4957220 */ /* 0x040fe40000410000 */
[C---:B------:R-:W-:Y:S02]  /*b9d0*/  FMUL.FTZ R150, R3.reuse, R150 ;  /* 0x0000009603967220 */ /* 0x040fe40000410000 */
[----:B------:R-:W-:Y:S01]  /*b9e0*/  FMUL.FTZ R151, R3, R151 ;  /* 0x0000009703977220 */ /* 0x000fe20000410000 */
[----:B------:R-:W1:Y:S01]  /*b9f0*/  MUFU.EX2 R183, R183 ;  /* 0x000000b700b77308 */ /* 0x000e620000000800 */
[C---:B------:R-:W-:Y:S01]  /*ba00*/  FMUL.FTZ R152, R164.reuse, R152 ;  /* 0x00000098a4987220 */ /* 0x040fe20000410000 */
[----:B----4-:R-:W-:Y:S01]  /*ba10*/  F2FP.PACK_AB R163, R181, R180 ;  /* 0x000000b4b5a3723e */ /* 0x010fe200000000ff */
[C---:B------:R-:W-:Y:S02]  /*ba20*/  FMUL.FTZ R153, R164.reuse, R153 ;  /* 0x00000099a4997220 */ /* 0x040fe40000410000 */
[C---:B------:R-:W-:Y:S02]  /*ba30*/  FMUL.FTZ R154, R3.reuse, R154 ;  /* 0x0000009a039a7220 */ /* 0x040fe40000410000 */
[C---:B------:R-:W-:Y:S02]  /*ba40*/  FMUL.FTZ R155, R3.reuse, R155 ;  /* 0x0000009b039b7220 */ /* 0x040fe40000410000 */
[C---:B-----5:R-:W-:Y:S01]  /*ba50*/  HMMA.16816.F32 R4, R160.reuse, R168, R4 ;  /* 0x000000a8a004723c */ /* 0x060fe20000001804 */
[----:B------:R-:W-:Y:S04]  /*ba60*/  MUFU.EX2 R185, R185 ;  /* 0x000000b900b97308 */ /* 0x000fe80000000800 */
[C---:B------:R-:W-:Y:S02]  /*ba70*/  FMUL.FTZ R36, R164.reuse, R36 ;  /* 0x00000024a4247220 */ /* 0x040fe40000410000 */
[C---:B------:R-:W-:Y:S01]  /*ba80*/  FMUL.FTZ R37, R164.reuse, R37 ;  /* 0x00000025a4257220 */ /* 0x040fe20000410000 */
[C---:B------:R-:W-:Y:S01]  /*ba90*/  HMMA.16816.F32 R8, R160.reuse, R170, R8 ;  /* 0x000000aaa008723c */ /* 0x040fe20000001808 */
[----:B------:R-:W4:Y:S02]  /*baa0*/  LDSM.16.MT88.4 R168, [R227+0x2000] ;  /* 0x00200000e3a8783b */ /* 0x000f240000004200 */
[----:B------:R-:W5:Y:S01]  /*bab0*/  MUFU.EX2 R188, R188 ;  /* 0x000000bc00bc7308 */ /* 0x000f620000000800 */
[C---:B------:R-:W-:Y:S02]  /*bac0*/  FMUL.FTZ R38, R3.reuse, R38 ;  /* 0x0000002603267220 */ /* 0x040fe40000410000 */
[C---:B------:R-:W-:Y:S02]  /*bad0*/  FMUL.FTZ R39, R3.reuse, R39 ;  /* 0x0000002703277220 */ /* 0x040fe40000410000 */
[C---:B--2---:R-:W-:Y:S04]  /*bae0*/  HMMA.16816.F32 R132, R160.reuse, R172, R132 ;  /* 0x000000aca084723c */ /* 0x044fe80000001884 */
        /* <DEDUP_REMOVED lines=8> */
[C---:B------:R-:W-:Y:S02]  /*bb70*/  FMUL.FTZ R45, R164.reuse, R45 ;  /* 0x0000002da42d7220 */ /* 0x040fe40000410000 */
[C---:B------:R-:W-:Y:S04]  /*bb80*/  HMMA.16816.F32 R144, R160.reuse, R178, R144 ;  /* 0x000000b2a090723c */ /* 0x040fe80000001890 */
        /* <DEDUP_REMOVED lines=23> */
[C---:B------:R-:W-:Y:S01]  /*bd00*/  FMUL.FTZ R60, R164.reuse, R60 ;  /* 0x0000003ca43c7220 */ /* 0x040fe20000410000 */
[C---:B---3--:R-:W-:Y:S03]  /*bd10*/  HMMA.16816.F32 R52, R160.reuse, R156, R52 ;  /* 0x0000009ca034723c */ /* 0x048fe60000001834 */
[C---:B------:R-:W-:Y:S02]  /*bd20*/  FMUL.FTZ R61, R164.reuse, R61 ;  /* 0x0000003da43d7220 */ /* 0x040fe40000410000 */
[C---:B------:R-:W-:Y:S02]  /*bd30*/  FMUL.FTZ R62, R3.reuse, R62 ;  /* 0x0000003e033e7220 */ /* 0x040fe40000410000 */
[C---:B------:R-:W-:Y:S01]  /*bd40*/  FMUL.FTZ R63, R3.reuse, R63 ;  /* 0x0000003f033f7220 */ /* 0x040fe20000410000 */
[C---:B------:R-:W-:Y:S01]  /*bd50*/  HMMA.16816.F32 R56, R160.reuse, R158, R56 ;  /* 0x0000009ea038723c */ /* 0x040fe20000001838 */
[----:B------:R-:W3:Y:S03]  /*bd60*/  LDSM.16.MT88.4 R156, [R226+0x4000] ;  /* 0x00400000e29c783b */ /* 0x000ee60000004200 */
[C---:B------:R-:W-:Y:S02]  /*bd70*/  FMUL.FTZ R64, R164.reuse, R64 ;  /* 0x00000040a4407220 */ /* 0x040fe40000410000 */
[C---:B------:R-:W-:Y:S02]  /*bd80*/  FMUL.FTZ R65, R164.reuse, R65 ;  /* 0x00000041a4417220 */ /* 0x040fe40000410000 */
[C---:B----4-:R-:W-:Y:S04]  /*bd90*/  HMMA.16816.F32 R60, R160.reuse, R168, R60 ;  /* 0x000000a8a03c723c */ /* 0x050fe8000000183c */
[C---:B------:R-:W-:Y:S02]  /*bda0*/  FMUL.FTZ R66, R3.reuse, R66 ;  /* 0x0000004203427220 */ /* 0x040fe40000410000 */
[C---:B------:R-:W-:Y:S02]  /*bdb0*/  FMUL.FTZ R67, R3.reuse, R67 ;  /* 0x0000004303437220 */ /* 0x040fe40000410000 */
[C---:B------:R-:W-:Y:S04]  /*bdc0*/  FMUL.FTZ R68, R164.reuse, R68 ;  /* 0x00000044a4447220 */ /* 0x040fe80000410000 */
[C---:B------:R-:W-:Y:S01]  /*bdd0*/  FMUL.FTZ R69, R164.reuse, R69 ;  /* 0x00000045a4457220 */ /* 0x040fe20000410000 */
[C---:B------:R-:W-:Y:S01]  /*bde0*/  HMMA.16816.F32 R64, R160.reuse, R170, R64 ;  /* 0x000000aaa040723c */ /* 0x040fe20000001840 */
[----:B------:R-:W4:Y:S02]  /*bdf0*/  LDSM.16.MT88.4 R168, [R225+0x4000] ;  /* 0x00400000e1a8783b */ /* 0x000f240000004200 */
[C---:B------:R-:W-:Y:S02]  /*be00*/  FMUL.FTZ R70, R3.reuse, R70 ;  /* 0x0000004603467220 */ /* 0x040fe40000410000 */
[C---:B------:R-:W-:Y:S02]  /*be10*/  FMUL.FTZ R71, R3.reuse, R71 ;  /* 0x0000004703477220 */ /* 0x040fe40000410000 */
[C---:B------:R-:W-:Y:S02]  /*be20*/  FMUL.FTZ R72, R164.reuse, R72 ;  /* 0x00000048a4487220 */ /* 0x040fe40000410000 */
[C---:B------:R-:W-:Y:S03]  /*be30*/  FMUL.FTZ R73, R164.reuse, R73 ;  /* 0x00000049a4497220 */ /* 0x040fe60000410000 */
[C---:B--2---:R-:W-:Y:S03]  /*be40*/  HMMA.16816.F32 R68, R160.reuse, R172, R68 ;  /* 0x000000aca044723c */ /* 0x044fe60000001844 */
[C---:B------:R-:W-:Y:S02]  /*be50*/  FMUL.FTZ R74, R3.reuse, R74 ;  /* 0x0000004a034a7220 */ /* 0x040fe40000410000 */
[C---:B------:R-:W-:Y:S02]  /*be60*/  FMUL.FTZ R75, R3.reuse, R75 ;  /* 0x0000004b034b7220 */ /* 0x040fe40000410000 */
[C---:B------:R-:W-:Y:S02]  /*be70*/  FMUL.FTZ R76, R164.reuse, R76 ;  /* 0x0000004ca44c7220 */ /* 0x040fe40000410000 */
[C---:B------:R-:W-:Y:S03]  /*be80*/  FMUL.FTZ R77, R164.reuse, R77 ;  /* 0x0000004da44d7220 */ /* 0x040fe60000410000 */
[C---:B------:R-:W-:Y:S01]  /*be90*/  HMMA.16816.F32 R72, R160.reuse, R174, R72 ;  /* 0x000000aea048723c */ /* 0x040fe20000001848 */
[----:B------:R-:W2:Y:S02]  /*bea0*/  LDSM.16.MT88.4 R172, [R224+0x4000] ;  /* 0x00400000e0ac783b */ /* 0x000ea40000004200 */
[C---:B------:R-:W-:Y:S02]  /*beb0*/  FMUL.FTZ R78, R3.reuse, R78 ;  /* 0x0000004e034e7220 */ /* 0x040fe40000410000 */
[C---:B------:R-:W-:Y:S02]  /*bec0*/  FMUL.FTZ R79, R3.reuse, R79 ;  /* 0x0000004f034f7220 */ /* 0x040fe40000410000 */
[C---:B------:R-:W-:Y:S02]  /*bed0*/  FMUL.FTZ R80, R164.reuse, R80 ;  /* 0x00000050a4507220 */ /* 0x040fe40000410000 */
[C---:B------:R-:W-:Y:S03]  /*bee0*/  FMUL.FTZ R81, R164.reuse, R81 ;  /* 0x00000051a4517220 */ /* 0x040fe60000410000 */
[C---:B---3--:R-:W-:Y:S03]  /*bef0*/  HMMA.16816.F32 R76, R160.reuse, R156, R76 ;  /* 0x0000009ca04c723c */ /* 0x048fe6000000184c */
[C---:B------:R-:W-:Y:S02]  /*bf00*/  FMUL.FTZ R82, R3.reuse, R82 ;  /* 0x0000005203527220 */ /* 0x040fe40000410000 */
[C---:B------:R-:W-:Y:S02]  /*bf10*/  FMUL.FTZ R83, R3.reuse, R83 ;  /* 0x0000005303537220 */ /* 0x040fe40000410000 */
[C---:B------:R-:W-:Y:S02]  /*bf20*/  FMUL.FTZ R84, R164.reuse, R84 ;  /* 0x00000054a4547220 */ /* 0x040fe40000410000 */
[C---:B------:R-:W-:Y:S03]  /*bf30*/  FMUL.FTZ R85, R164.reuse, R85 ;  /* 0x00000055a4557220 */ /* 0x040fe60000410000 */
[C---:B------:R-:W-:Y:S01]  /*bf40*/  HMMA.16816.F32 R80, R160.reuse, R158, R80 ;  /* 0x0000009ea050723c */ /* 0x040fe20000001850 */
[----:B------:R-:W3:Y:S02]  /*bf50*/  LDSM.16.MT88.4 R156, [R227+0x6000] ;  /* 0x00600000e39c783b */ /* 0x000ee40000004200 */
[C---:B------:R-:W-:Y:S02]  /*bf60*/  FMUL.FTZ R86, R3.reuse, R86 ;  /* 0x0000005603567220 */ /* 0x040fe40000410000 */
[C---:B------:R-:W-:Y:S02]  /*bf70*/  FMUL.FTZ R87, R3.reuse, R87 ;  /* 0x0000005703577220 */ /* 0x040fe40000410000 */
[C---:B------:R-:W-:Y:S02]  /*bf80*/  FMUL.FTZ R88, R164.reuse, R88 ;  /* 0x00000058a4587220 */ /* 0x040fe40000410000 */
[C---:B------:R-:W-:Y:S03]  /*bf90*/  FMUL.FTZ R89, R164.reuse, R89 ;  /* 0x00000059a4597220 */ /* 0x040fe60000410000 */
[C---:B----4-:R-:W-:Y:S03]  /*bfa0*/  HMMA.16816.F32 R84, R160.reuse, R168, R84 ;  /* 0x000000a8a054723c */ /* 0x050fe60000001854 */
[C---:B------:R-:W-:Y:S02]  /*bfb0*/  FMUL.FTZ R90, R3.reuse, R90 ;  /* 0x0000005a035a7220 */ /* 0x040fe40000410000 */
[C---:B------:R-:W-:Y:S02]  /*bfc0*/  FMUL.FTZ R91, R3.reuse, R91 ;  /* 0x0000005b035b7220 */ /* 0x040fe40000410000 */
[C---:B------:R-:W-:Y:S02]  /*bfd0*/  FMUL.FTZ R92, R164.reuse, R92 ;  /* 0x0000005ca45c7220 */ /* 0x040fe40000410000 */
[C---:B------:R-:W-:Y:S03]  /*bfe0*/  FMUL.FTZ R93, R164.reuse, R93 ;  /* 0x0000005da45d7220 */ /* 0x040fe60000410000 */
        /* <DEDUP_REMOVED lines=32> */
[----:B------:R-:W-:Y:S03]  /*c1f0*/  FMUL.FTZ R117, R164, R117 ;  /* 0x00000075a4757220 */ /* 0x000fe60000410000 */
[C---:B------:R-:W-:Y:S01]  /*c200*/  HMMA.16816.F32 R112, R160.reuse, R170, R112 ;  /* 0x000000aaa070723c */ /* 0x040fe20000001870 */
[----:B------:R-:W4:Y:S02]  /*c210*/  LDSM.16.MT88.4 R168, [R227+0x800] ;  /* 0x00080000e3a8783b */ /* 0x000f240000004200 */
[C---:B------:R-:W-:Y:S02]  /*c220*/  FMUL.FTZ R118, R3.reuse, R118 ;  /* 0x0000007603767220 */ /* 0x040fe40000410000 */
[----:B------:R-:W-:Y:S02]  /*c230*/  FMUL.FTZ R119, R3, R119 ;  /* 0x0000007703777220 */ /* 0x000fe40000410000 */
[--C-:B------:R-:W-:Y:S02]  /*c240*/  FFMA.FTZ R176, R12, c[0x0][0x2d0], -R190.reuse ;  /* 0x0000b4000cb07a23 */ /* 0x100fe400000108be */
[--C-:B------:R-:W-:Y:S03]  /*c250*/  FFMA.FTZ R177, R13, c[0x0][0x2d0], -R190.reuse ;  /* 0x0000b4000db17a23 */ /* 0x100fe600000108be */
[C---:B--2---:R-:W-:Y:S01]  /*c260*/  HMMA.16816.F32 R116, R160.reuse, R172, R116 ;  /* 0x000000aca074723c */ /* 0x044fe20000001874 */
[----:B------:R-:W-:Y:S02]  /*c270*/  MUFU.EX2 R176, R176 ;  /* 0x000000b000b07308 */ /* 0x000fe40000000800 */
[--C-:B------:R-:W-:Y:S01]  /*c280*/  FFMA.FTZ R178, R14, c[0x0][0x2d0], -R189.reuse ;  /* 0x0000b4000eb27a23 */ /* 0x100fe200000108bd */
[----:B-1----:R-:W-:Y:S01]  /*c290*/  F2FP.PACK_AB R14, R186, R183 ;  /* 0x000000b7ba0e723e */ /* 0x002fe200000000ff */
[----:B------:R-:W-:Y:S01]  /*c2a0*/  FFMA.FTZ R179, R15, c[0x0][0x2d0], -R189 ;  /* 0x0000b4000fb37a23 */ /* 0x000fe200000108bd */
[----:B-----5:R-:W-:Y:S01]  /*c2b0*/  F2FP.PACK_AB R15, R188, R185 ;  /* 0x000000b9bc0f723e */ /* 0x020fe200000000ff */
[C---:B------:R-:W-:Y:S02]  /*c2c0*/  FMUL.FTZ R120, R164.reuse, R120 ;  /* 0x00000078a4787220 */ /* 0x040fe40000410000 */
[C---:B------:R-:W-:Y:S02]  /*c2d0*/  FMUL.FTZ R121, R164.reuse, R121 ;  /* 0x00000079a4797220 */ /* 0x040fe40000410000 */
[----:B------:R-:W1:Y:S01]  /*c2e0*/  MUFU.EX2 R177, R177 ;  /* 0x000000b100b17308 */ /* 0x000e620000000800 */
[C---:B------:R-:W-:Y:S02]  /*c2f0*/  FMUL.FTZ R122, R3.reuse, R122 ;  /* 0x0000007a037a7220 */ /* 0x040fe40000410000 */
[C---:B------:R-:W-:Y:S02]  /*c300*/  FMUL.FTZ R123, R3.reuse, R123 ;  /* 0x0000007b037b7220 */ /* 0x040fe40000410000 */
[C---:B------:R-:W-:Y:S02]  /*c310*/  FMUL.FTZ R124, R164.reuse, R124 ;  /* 0x0000007ca47c7220 */ /* 0x040fe40000410000 */
[C---:B------:R-:W-:Y:S02]  /*c320*/  FMUL.FTZ R125, R164.reuse, R125 ;  /* 0x0000007da47d7220 */ /* 0x040fe40000410000 */
[C---:B------:R-:W-:Y:S01]  /*c330*/  FMUL.FTZ R126, R3.reuse, R126 ;  /* 0x0000007e037e7220 */ /* 0x040fe20000410000 */
[C---:B------:R-:W-:Y:S01]  /*c340*/  HMMA.16816.F32 R120, R160.reuse, R174, R120 ;  /* 0x000000aea078723c */ /* 0x040fe20000001878 */
[----:B------:R-:W-:Y:S01]  /*c350*/  MUFU.EX2 R178, R178 ;  /* 0x000000b200b27308 */ /* 0x000fe20000000800 */
[----:B------:R-:W2:Y:S01]  /*c360*/  LDSM.16.MT88.4 R172, [R226+0x800] ;  /* 0x00080000e2ac783b */ /* 0x000ea20000004200 */
[C---:B------:R-:W-:Y:S02]  /*c370*/  FMUL.FTZ R127, R3.reuse, R127 ;  /* 0x0000007f037f7220 */ /* 0x040fe40000410000 */
[C---:B------:R-:W-:Y:S02]  /*c380*/  FMUL.FTZ R128, R164.reuse, R128 ;  /* 0x00000080a4807220 */ /* 0x040fe40000410000 */
[C---:B------:R-:W-:Y:S02]  /*c390*/  FMUL.FTZ R129, R164.reuse, R129 ;  /* 0x00000081a4817220 */ /* 0x040fe40000410000 */
[C---:B------:R-:W-:Y:S01]  /*c3a0*/  FMUL.FTZ R130, R3.reuse, R130 ;  /* 0x0000008203827220 */ /* 0x040fe20000410000 */
[C---:B---3--:R-:W-:Y:S01]  /*c3b0*/  HMMA.16816.F32 R124, R160.reuse, R156, R124 ;  /* 0x0000009ca07c723c */ /* 0x048fe2000000187c */
[----:B------:R-:W3:Y:S02]  /*c3c0*/  MUFU.EX2 R179, R179 ;  /* 0x000000b300b37308 */ /* 0x000ee40000000800 */
[----:B------:R-:W-:Y:S01]  /*c3d0*/  FMUL.FTZ R131, R3, R131 ;  /* 0x0000008303837220 */ /* 0x000fe20000410000 */
[----:B-1----:R-:W-:Y:S01]  /*c3e0*/  F2FP.PACK_AB R12, R177, R176 ;  /* 0x000000b0b10c723e */ /* 0x002fe200000000ff */
[----:B------:R-:W-:Y:S02]  /*c3f0*/  FFMA.FTZ R187, R164, R191, R187 ;  /* 0x000000bfa4bb7223 */ /* 0x000fe400000100bb */
[----:B------:R-:W-:Y:S02]  /*c400*/  FFMA.FTZ R192, R34, c[0x0][0x2d0], -R189 ;  /* 0x0000b40022c07a23 */ /* 0x000fe400000108bd */
[----:B------:R-:W-:Y:S01]  /*c410*/  FADD.FTZ R182, R182, R187 ;  /* 0x000000bbb6b67221 */ /* 0x000fe20000010000 */
[----:B------:R-:W-:Y:S01]  /*c420*/  HMMA.16816.F32 R128, R160, R158, R128 ;  /* 0x0000009ea080723c */ /* 0x000fe20000001880 */
[----:B------:R-:W1:Y:S02]  /*c430*/  LDSM.16.MT88.4 R156, [R224+0x800] ;  /* 0x00080000e09c783b */ /* 0x000e640000004200 */
[----:B------:R-:W-:Y:S04]  /*c440*/  MUFU.EX2 R192, R192 ;  /* 0x000000c000c07308 */ /* 0x000fe80000000800 */
[----:B------:R-:W5:Y:S01]  /*c450*/  LDSM.16.MT88.4 R160, [R227+0x2800] ;  /* 0x00280000e3a0783b */ /* 0x000f620000004200 */
[----:B---3--:R-:W-:Y:S07]  /*c460*/  F2FP.PACK_AB R13, R179, R178 ;  /* 0x000000b2b30d723e */ /* 0x008fee00000000ff */
[C---:B----4-:R-:W-:Y:S07]  /*c470*/  HMMA.16816.F32 R4, R12.reuse, R168, R4 ;  /* 0x000000a80c04723c */ /* 0x050fee0000001804 */
[--C-:B------:R-:W-:Y:S01]  /*c480*/  FFMA.FTZ R168, R20, c[0x0][0x2d0], -R190.reuse ;  /* 0x0000b40014a87a23 */ /* 0x100fe200000108be */
[C---:B------:R-:W-:Y:S04]  /*c490*/  HMMA.16816.F32 R8, R12.reuse, R170, R8 ;  /* 0x000000aa0c08723c */ /* 0x040fe80000001808 */
[--C-:B------:R-:W-:Y:S01]  /*c4a0*/  FFMA.FTZ R169, R21, c[0x0][0x2d0], -R190.reuse ;  /* 0x0000b40015a97a23 */ /* 0x100fe200000108be */
[----:B------:R-:W-:Y:S02]  /*c4b0*/  MUFU.EX2 R168, R168 ;  /* 0x000000a800a87308 */ /* 0x000fe40000000800 */
[--C-:B------:R-:W-:Y:S01]  /*c4c0*/  FFMA.FTZ R170, R22, c[0x0][0x2d0], -R189.reuse ;  /* 0x0000b40016aa7a23 */ /* 0x100fe200000108bd */
[C---:B--2---:R-:W-:Y:S04]  /*c4d0*/  HMMA.16816.F32 R132, R12.reuse, R172, R132 ;  /* 0x000000ac0c84723c */ /* 0x044fe80000001884 */
[--C-:B------:R-:W-:Y:S02]  /*c4e0*/  FFMA.FTZ R171, R23, c[0x0][0x2d0], -R189.reuse ;  /* 0x0000b40017ab7a23 */ /* 0x100fe400000108bd */
[----:B------:R-:W-:Y:S01]  /*c4f0*/  LDSM.16.MT88.4 R20, [R226+0x1000] ;  /* 0x00100000e214783b */ /* 0x000fe20000004200 */
[--C-:B------:R-:W-:Y:S01]  /*c500*/  FFMA.FTZ R172, R24, c[0x0][0x2d0], -R190.reuse ;  /* 0x0000b40018ac7a23 */ /* 0x100fe200000108be */
[C---:B------:R-:W-:Y:S01]  /*c510*/  HMMA.16816.F32 R136, R12.reuse, R174, R136 ;  /* 0x000000ae0c88723c */ /* 0x040fe20000001888 */
[----:B------:R-:W2:Y:S03]  /*c520*/  MUFU.EX2 R169, R169 ;  /* 0x000000a900a97308 */ /* 0x000ea60000000800 */
[--C-:B------:R-:W-:Y:S03]  /*c530*/  FFMA.FTZ R173, R25, c[0x0][0x2d0], -R190.reuse ;  /* 0x0000b40019ad7a23 */ /* 0x100fe600000108be */
[--C-:B------:R-:W-:Y:S01]  /*c540*/  FFMA.FTZ R174, R26, c[0x0][0x2d0], -R189.reuse ;  /* 0x0000b4001aae7a23 */ /* 0x100fe200000108bd */
[C---:B------:R-:W-:Y:S03]  /*c550*/  HMMA.16816.F32 R140, R12.reuse, R16, R140 ;  /* 0x000000100c8c723c */ /* 0x040fe6000000188c */
[----:B------:R-:W-:Y:S01]  /*c560*/  MUFU.EX2 R170, R170 ;  /* 0x000000aa00aa7308 */ /* 0x000fe20000000800 */
[--C-:B------:R-:W-:Y:S02]  /*c570*/  FFMA.FTZ R175, R27, c[0x0][0x2d0], -R189.reuse ;  /* 0x0000b4001baf7a23 */ /* 0x100fe400000108bd */
[----:B------:R-:W-:Y:S02]  /*c580*/  LDSM.16.MT88.4 R24, [R225+0x1000] ;  /* 0x00100000e118783b */ /* 0x000fe40000004200 */
[C---:B------:R-:W-:Y:S04]  /*c590*/  HMMA.16816.F32 R144, R12.reuse, R18, R144 ;  /* 0x000000120c90723c */ /* 0x040fe80000001890 */
[----:B------:R-:W3:Y:S01]  /*c5a0*/  LDSM.16.MT88.4 R16, [R226+0x2800] ;  /* 0x00280000e210783b */ /* 0x000ee20000004200 */
[----:B------:R-:W4:Y:S03]  /*c5b0*/  MUFU.EX2 R171, R171 ;  /* 0x000000ab00ab7308 */ /* 0x000f260000000800 */
[C---:B-1----:R-:W-:Y:S07]  /*c5c0*/  HMMA.16816.F32 R148, R12.reuse, R156, R148 ;  /* 0x0000009c0c94723c */ /* 0x042fee0000001894 */
[----:B------:R-:W-:Y:S01]  /*c5d0*/  MUFU.EX2 R172, R172 ;  /* 0x000000ac00ac7308 */ /* 0x000fe20000000800 */
[C---:B------:R-:W-:Y:S01]  /*c5e0*/  HMMA.16816.F32 R152, R12.reuse, R158, R152 ;  /* 0x0000009e0c98723c */ /* 0x040fe20000001898 */
[----:B------:R-:W1:Y:S07]  /*c5f0*/  LDSM.16.MT88.4 R156, [R225+0x2800] ;  /* 0x00280000e19c783b */ /* 0x000e6e0000004200 */
[C---:B-----5:R-:W-:Y:S01]  /*c600*/  HMMA.16816.F32 R36, R12.reuse, R160, R36 ;  /* 0x000000a00c24723c */ /* 0x060fe20000001824 */
[----:B------:R-:W5:Y:S07]  /*c610*/  MUFU.EX2 R173, R173 ;  /* 0x000000ad00ad7308 */ /* 0x000f6e0000000800 */
[C---:B------:R-:W-:Y:S01]  /*c620*/  HMMA.16816.F32 R40, R12.reuse, R162, R40 ;  /* 0x000000a20c28723c */ /* 0x040fe20000001828 */
[----:B------:R-:W2:Y:S02]  /*c630*/  LDSM.16.MT88.4 R160, [R224+0x2800] ;  /* 0x00280000e0a0783b */ /* 0x000ea40000004200 */
[----:B------:R-:W-:Y:S05]  /*c640*/  MUFU.EX2 R174, R174 ;  /* 0x000000ae00ae7308 */ /* 0x000fea0000000800 */
[C---:B---3--:R-:W-:Y:S05]  /*c650*/  HMMA.16816.F32 R44, R12.reuse, R16, R44 ;  /* 0x000000100c2c723c */ /* 0x048fea000000182c */
[----:B------:R-:W3:Y:S03]  /*c660*/  MUFU.EX2 R175, R175 ;  /* 0x000000af00af7308 */ /* 0x000ee60000000800 */
        /* <DEDUP_REMOVED lines=25> */
[C---:B------:R-:W-:Y:S01]  /*c800*/  HMMA.16816.F32 R112, R12.reuse, R162, R112 ;  /* 0x000000a20c70723c */ /* 0x040fe20000001870 */
[----:B------:R-:W2:Y:S03]  /*c810*/  LDL.LU R162, [R1+0x58] ;  /* 0x0000580001a27983 */ /* 0x000ea60000300800 */
[--C-:B------:R-:W-:Y:S02]  /*c820*/  FFMA.FTZ R160, R32, c[0x0][0x2d0], -R190.reuse ;  /* 0x0000b40020a07a23 */ /* 0x100fe400000108be */
[--C-:B------:R-:W-:Y:S02]  /*c830*/  FFMA.FTZ R32, R31, c[0x0][0x2d0], -R189.reuse ;  /* 0x0000b4001f207a23 */ /* 0x100fe400000108bd */
[----:B------:R-:W-:Y:S01]  /*c840*/  MUFU.EX2 R34, R160 ;  /* 0x000000a000227308 */ /* 0x000fe20000000800 */
[C---:B---3--:R-:W-:Y:S08]  /*c850*/  HMMA.16816.F32 R116, R12.reuse, R16, R116 ;  /* 0x000000100c74723c */ /* 0x048ff00000001874 */
[C---:B------:R-:W-:Y:S01]  /*c860*/  HMMA.16816.F32 R120, R12.reuse, R18, R120 ;  /* 0x000000120c78723c */ /* 0x040fe20000001878 */
[----:B------:R-:W3:Y:S01]  /*c870*/  LDSM.16.MT88.4 R16, [R227+0x1000] ;  /* 0x00100000e310783b */ /* 0x000ee20000004200 */
[----:B------:R-:W-:Y:S06]  /*c880*/  MUFU.EX2 R32, R32 ;  /* 0x0000002000207308 */ /* 0x000fec0000000800 */
[C---:B-1----:R-:W-:Y:S07]  /*c890*/  HMMA.16816.F32 R124, R12.reuse, R156, R124 ;  /* 0x0000009c0c7c723c */ /* 0x042fee000000187c */
[--C-:B------:R-:W-:Y:S01]  /*c8a0*/  FFMA.FTZ R156, R28, c[0x0][0x2d0], -R190.reuse ;  /* 0x0000b4001c9c7a23 */ /* 0x100fe200000108be */
[----:B------:R-:W-:Y:S03]  /*c8b0*/  HMMA.16816.F32 R128, R12, R158, R128 ;  /* 0x0000009e0c80723c */ /* 0x000fe60000001880 */
[----:B------:R1:W-:Y:S01]  /*c8c0*/  MUFU.EX2 R164, R156 ;  /* 0x0000009c00a47308 */ /* 0x0003e20000000800 */
[----:B------:R-:W-:Y:S02]  /*c8d0*/  FFMA.FTZ R190, R33, c[0x0][0x2d0], -R190 ;  /* 0x0000b40021be7a23 */ /* 0x000fe400000108be */
[--C-:B------:R-:W-:Y:S01]  /*c8e0*/  FFMA.FTZ R33, R30, c[0x0][0x2d0], -R189.reuse ;  /* 0x0000b4001e217a23 */ /* 0x100fe200000108bd */
[----:B------:R-:W-:Y:S01]  /*c8f0*/  F2FP.PACK_AB R12, R169, R168 ;  /* 0x000000a8a90c723e */ /* 0x000fe200000000ff */
[----:B------:R-:W1:Y:S01]  /*c900*/  LDSM.16.MT88.4 R28, [R224+0x1000] ;  /* 0x00100000e01c783b */ /* 0x000e620000004200 */
[----:B----4-:R-:W-:Y:S03]  /*c910*/  F2FP.PACK_AB R13, R171, R170 ;  /* 0x000000aaab0d723e */ /* 0x010fe600000000ff */
[----:B-----5:R-:W-:Y:S01]  /*c920*/  F2FP.PACK_AB R14, R173, R172 ;  /* 0x000000acad0e723e */ /* 0x020fe200000000ff */
[----:B------:R-:W-:Y:S01]  /*c930*/  MUFU.EX2 R191, R190 ;  /* 0x000000be00bf7308 */ /* 0x000fe20000000800 */
[----:B------:R-:W-:Y:S01]  /*c940*/  F2FP.PACK_AB R15, R175, R174 ;  /* 0x000000aeaf0f723e */ /* 0x000fe200000000ff */
[----:B------:R-:W-:Y:S08]  /*c950*/  FFMA.FTZ R189, R35, c[0x0][0x2d0], -R189 ;  /* 0x0000b40023bd7a23 */ /* 0x000ff000000108bd */
[----:B------:R-:W4:Y:S01]  /*c960*/  MUFU.EX2 R35, R161 ;  /* 0x000000a100237308 */ /* 0x000f220000000800 */
[C---:B---3--:R-:W-:Y:S01]  /*c970*/  HMMA.16816.F32 R4, R12.reuse, R16, R4 ;  /* 0x000000100c04723c */ /* 0x048fe20000001804 */
[----:B-1----:R-:W-:Y:S07]  /*c980*/  LDSM.16.MT88.4 R156, [R227+0x1800] ;  /* 0x00180000e39c783b */ /* 0x002fee0000004200 */
[C---:B------:R-:W-:Y:S01]  /*c990*/  HMMA.16816.F32 R8, R12.reuse, R18, R8 ;  /* 0x000000120c08723c */ /* 0x040fe20000001808 */
[----:B------:R-:W1:Y:S01]  /*c9a0*/  LDSM.16.MT88.4 R16, [R227+0x3000] ;  /* 0x00300000e310783b */ /* 0x000e620000004200 */
[----:B------:R-:W-:Y:S06]  /*c9b0*/  MUFU.EX2 R189, R189 ;  /* 0x000000bd00bd7308 */ /* 0x000fec0000000800 */
[C---:B------:R-:W-:Y:S04]  /*c9c0*/  HMMA.16816.F32 R132, R12.reuse, R20, R132 ;  /* 0x000000140c84723c */ /* 0x040fe80000001884 */
[----:B------:R-:W3:Y:S04]  /*c9d0*/  MUFU.EX2 R33, R33 ;  /* 0x0000002100217308 */ /* 0x000ee80000000800 */
[C---:B------:R-:W-:Y:S01]  /*c9e0*/  HMMA.16816.F32 R136, R12.reuse, R22, R136 ;  /* 0x000000160c88723c */ /* 0x040fe20000001888 */
[----:B------:R-:W5:Y:S07]  /*c9f0*/  LDSM.16.MT88.4 R20, [R226+0x3000] ;  /* 0x00300000e214783b */ /* 0x000f6e0000004200 */
[C---:B------:R-:W-:Y:S08]  /*ca00*/  HMMA.16816.F32 R140, R12.reuse, R24, R140 ;  /* 0x000000180c8c723c */ /* 0x040ff0000000188c */
[C---:B------:R-:W-:Y:S01]  /*ca10*/  HMMA.16816.F32 R144, R12.reuse, R26, R144 ;  /* 0x0000001a0c90723c */ /* 0x040fe20000001890 */
[----:B------:R-:W3:Y:S07]  /*ca20*/  LDSM.16.MT88.4 R24, [R225+0x3000] ;  /* 0x00300000e118783b */ /* 0x000eee0000004200 */
[C---:B------:R-:W-:Y:S08]  /*ca30*/  HMMA.16816.F32 R148, R12.reuse, R28, R148 ;  /* 0x0000001c0c94723c */ /* 0x040ff00000001894 */
[C---:B------:R-:W-:Y:S01]  /*ca40*/  HMMA.16816.F32 R152, R12.reuse, R30, R152 ;  /* 0x0000001e0c98723c */ /* 0x040fe20000001898 */
[----:B------:R-:W-:Y:S07]  /*ca50*/  LDSM.16.MT88.4 R28, [R227+0x5000] ;  /* 0x00500000e31c783b */ /* 0x000fee0000004200 */
[C---:B-1----:R-:W-:Y:S08]  /*ca60*/  HMMA.16816.F32 R36, R12.reuse, R16, R36 ;  /* 0x000000100c24723c */ /* 0x042ff00000001824 */
[C---:B------:R-:W-:Y:S01]  /*ca70*/  HMMA.16816.F32 R40, R12.reuse, R18, R40 ;  /* 0x000000120c28723c */ /* 0x040fe20000001828 */
[----:B------:R-:W1:Y:S07]  /*ca80*/  LDSM.16.MT88.4 R16, [R224+0x3000] ;  /* 0x00300000e010783b */ /* 0x000e6e0000004200 */
[C---:B-----5:R-:W-:Y:S08]  /*ca90*/  HMMA.16816.F32 R44, R12.reuse, R20, R44 ;  /* 0x000000140c2c723c */ /* 0x060ff0000000182c */
[C---:B------:R-:W-:Y:S01]  /*caa0*/  HMMA.16816.F32 R48, R12.reuse, R22, R48 ;  /* 0x000000160c30723c */ /* 0x040fe20000001830 */
[----:B------:R-:W5:Y:S07]  /*cab0*/  LDSM.16.MT88.4 R20, [R226+0x5000] ;  /* 0x00500000e214783b */ /* 0x000f6e0000004200 */
        /* <DEDUP_REMOVED lines=9> */
[C---:B-----5:R-:W-:Y:S08]  /*cb50*/  HMMA.16816.F32 R76, R12.reuse, R20, R76 ;  /* 0x000000140c4c723c */ /* 0x060ff0000000184c */
[C---:B------:R-:W-:Y:S01]  /*cb60*/  HMMA.16816.F32 R80, R12.reuse, R22, R80 ;  /* 0x000000160c50723c */ /* 0x040fe20000001850 */
[----:B------:R-:W-:Y:S07]  /*cb70*/  LDSM.16.MT88.4 R20, [R225+0x7000] ;  /* 0x00700000e114783b */ /* 0x000fee0000004200 */
[C---:B-1----:R-:W-:Y:S08]  /*cb80*/  HMMA.16816.F32 R84, R12.reuse, R16, R84 ;  /* 0x000000100c54723c */ /* 0x042ff00000001854 */
[C---:B------:R-:W-:Y:S01]  /*cb90*/  HMMA.16816.F32 R88, R12.reuse, R18, R88 ;  /* 0x000000120c58723c */ /* 0x040fe20000001858 */
[----:B------:R-:W1:Y:S07]  /*cba0*/  LDSM.16.MT88.4 R16, [R226+0x7000] ;  /* 0x00700000e210783b */ /* 0x000e6e0000004200 */
[C---:B------:R-:W-:Y:S08]  /*cbb0*/  HMMA.16816.F32 R92, R12.reuse, R24, R92 ;  /* 0x000000180c5c723c */ /* 0x040ff0000000185c */
        /* <DEDUP_REMOVED lines=11> */
[C---:B-----5:R-:W-:Y:S04]  /*cc70*/  HMMA.16816.F32 R124, R12.reuse, R24, R124 ;  /* 0x000000180c7c723c */ /* 0x060fe8000000187c */
[----:B--2---:R-:W-:Y:S02]  /*cc80*/  FFMA.FTZ R184, R3, R162, R184 ;  /* 0x000000a203b87223 */ /* 0x004fe400000100b8 */
[----:B------:R-:W-:Y:S01]  /*cc90*/  FADD.FTZ R3, R165, R182 ;  /* 0x000000b6a5037221 */ /* 0x000fe20000010000 */
[----:B------:R-:W-:Y:S01]  /*cca0*/  MOV R165, R0 ;  /* 0x0000000000a57202 */ /* 0x000fe20000000f00 */
[----:B------:R-:W-:Y:S01]  /*ccb0*/  HMMA.16816.F32 R128, R12, R26, R128 ;  /* 0x0000001a0c80723c */ /* 0x000fe20000001880 */
[----:B------:R-:W2:Y:S03]  /*ccc0*/  LDSM.16.MT88.4 R24, [R227+0x3800] ;  /* 0x00380000e318783b */ /* 0x000ea60000004200 */
[----:B------:R-:W-:Y:S02]  /*ccd0*/  FADD.FTZ R3, R166, R3 ;  /* 0x00000003a6037221 */ /* 0x000fe40000010000 */
[----:B------:R-:W-:Y:S01]  /*cce0*/  FADD.FTZ R167, R167, R184 ;  /* 0x000000b8a7a77221 */ /* 0x000fe20000010000 */
[----:B----4-:R-:W-:Y:S02]  /*ccf0*/  F2FP.PACK_AB R12, R35, R164 ;  /* 0x000000a4230c723e */ /* 0x010fe400000000ff */
[----:B------:R-:W-:Y:S03]  /*cd00*/  F2FP.PACK_AB R13, R32, R33 ;  /* 0x00000021200d723e */ /* 0x000fe600000000ff */
[----:B------:R-:W-:Y:S01]  /*cd10*/  F2FP.PACK_AB R14, R191, R34 ;  /* 0x00000022bf0e723e */ /* 0x000fe200000000ff */
[----:B------:R-:W-:Y:S01]  /*cd20*/  FADD.FTZ R180, R180, R167 ;  /* 0x000000a7b4b47221 */ /* 0x000fe20000010000 */
[----:B------:R-:W-:Y:S03]  /*cd30*/  F2FP.PACK_AB R15, R189, R192 ;  /* 0x000000c0bd0f723e */ /* 0x000fe600000000ff */
[----:B------:R-:W-:Y:S04]  /*cd40*/  FADD.FTZ R181, R181, R180 ;  /* 0x000000b4b5b57221 */ /* 0x000fe80000010000 */
[C---:B------:R-:W-:Y:S01]  /*cd50*/  HMMA.16816.F32 R160, R12.reuse, R156, R4 ;  /* 0x0000009c0ca0723c */ /* 0x040fe20000001804 */
[----:B------:R-:W4:Y:S07]  /*cd60*/  LDSM.16.MT88.4 R4, [R226+0x3800] ;  /* 0x00380000e204783b */ /* 0x000f2e0000004200 */
[C---:B------:R-:W-:Y:S01]  /*cd70*/  HMMA.16816.F32 R156, R12.reuse, R158, R8 ;  /* 0x0000009e0c9c723c */ /* 0x040fe20000001808 */
[----:B------:R-:W5:Y:S07]  /*cd80*/  LDSM.16.MT88.4 R8, [R225+0x3800] ;  /* 0x00380000e108783b */ /* 0x000f6e0000004200 */
[C---:B-1----:R-:W-:Y:S08]  /*cd90*/  HMMA.16816.F32 R132, R12.reuse, R16, R132 ;  /* 0x000000100c84723c */ /* 0x042ff00000001884 */
[C---:B------:R-:W-:Y:S01]  /*cda0*/  HMMA.16816.F32 R136, R12.reuse, R18, R136 ;  /* 0x000000120c88723c */ /* 0x040fe20000001888 */
[----:B------:R-:W1:Y:S07]  /*cdb0*/  LDSM.16.MT88.4 R16, [R224+0x3800] ;  /* 0x00380000e010783b */ /* 0x000e6e0000004200 */
[C---:B---3--:R-:W-:Y:S08]  /*cdc0*/  HMMA.16816.F32 R140, R12.reuse, R20, R140 ;  /* 0x000000140c8c723c */ /* 0x048ff0000000188c */
[C---:B------:R-:W-:Y:S01]  /*cdd0*/  HMMA.16816.F32 R144, R12.reuse, R22, R144 ;  /* 0x000000160c90723c */ /* 0x040fe20000001890 */
[----:B------:R-:W3:Y:S07]  /*cde0*/  LDSM.16.MT88.4 R20, [R227+0x5800] ;  /* 0x00580000e314783b */ /* 0x000eee0000004200 */
[C---:B------:R-:W-:Y:S08]  /*cdf0*/  HMMA.16816.F32 R148, R12.reuse, R28, R148 ;  /* 0x0000001c0c94723c */ /* 0x040ff00000001894 */
[C---:B------:R-:W-:Y:S01]  /*ce00*/  HMMA.16816.F32 R152, R12.reuse, R30, R152 ;  /* 0x0000001e0c98723c */ /* 0x040fe20000001898 */
[----:B------:R-:W1:Y:S07]  /*ce10*/  LDSM.16.MT88.4 R28, [R226+0x5800] ;  /* 0x00580000e21c783b */ /* 0x000e6e0000004200 */
[C---:B--2---:R-:W-:Y:S08]  /*ce20*/  HMMA.16816.F32 R36, R12.reuse, R24, R36 ;  /* 0x000000180c24723c */ /* 0x044ff00000001824 */
[C---:B------:R-:W-:Y:S01]  /*ce30*/  HMMA.16816.F32 R40, R12.reuse, R26, R40 ;  /* 0x0000001a0c28723c */ /* 0x040fe20000001828 */
[----:B------:R-:W-:Y:S07]  /*ce40*/  LDSM.16.MT88.4 R24, [R225+0x7800] ;  /* 0x00780000e118783b */ /* 0x000fee0000004200 */
[C---:B----4-:R-:W-:Y:S08]  /*ce50*/  HMMA.16816.F32 R44, R12.reuse, R4, R44 ;  /* 0x000000040c2c723c */ /* 0x050ff0000000182c */
[C---:B------:R-:W-:Y:S01]  /*ce60*/  HMMA.16816.F32 R48, R12.reuse, R6, R48 ;  /* 0x000000060c30723c */ /* 0x040fe20000001830 */
[----:B------:R-:W2:Y:S07]  /*ce70*/  LDSM.16.MT88.4 R4, [R225+0x5800] ;  /* 0x00580000e104783b */ /* 0x000eae0000004200 */
[C---:B-----5:R-:W-:Y:S08]  /*ce80*/  HMMA.16816.F32 R52, R12.reuse, R8, R52 ;  /* 0x000000080c34723c */ /* 0x060ff00000001834 */
[C---:B------:R-:W-:Y:S01]  /*ce90*/  HMMA.16816.F32 R56, R12.reuse, R10, R56 ;  /* 0x0000000a0c38723c */ /* 0x040fe20000001838 */
[----:B------:R-:W4:Y:S07]  /*cea0*/  LDSM.16.MT88.4 R8, [R224+0x5800] ;  /* 0x00580000e008783b */ /* 0x000f2e0000004200 */
        /* <DEDUP_REMOVED lines=8> */
[----:B------:R-:W5:Y:S07]  /*cf30*/  LDSM.16.MT88.4 R28, [R224+0x7800] ;  /* 0x00780000e01c783b */ /* 0x000f6e0000004200 */
[C---:B--2---:R-:W-:Y:S07]  /*cf40*/  HMMA.16816.F32 R84, R12.reuse, R4, R84 ;  /* 0x000000040c54723c */ /* 0x044fee0000001854 */
[----:B------:R-:W-:Y:S01]  /*cf50*/  FADD.FTZ R4, R176, R3 ;  /* 0x00000003b0047221 */ /* 0x000fe20000010000 */
[C---:B------:R-:W-:Y:S04]  /*cf60*/  HMMA.16816.F32 R88, R12.reuse, R6, R88 ;  /* 0x000000060c58723c */ /* 0x040fe80000001858 */
[----:B------:R-:W-:Y:S03]  /*cf70*/  FADD.FTZ R4, R177, R4 ;  /* 0x00000004b1047221 */ /* 0x000fe60000010000 */
[----:B------:R-:W-:Y:S01]  /*cf80*/  FADD.FTZ R6, R178, R181 ;  /* 0x000000b5b2067221 */ /* 0x000fe20000010000 */
[C---:B----4-:R-:W-:Y:S04]  /*cf90*/  HMMA.16816.F32 R92, R12.reuse, R8, R92 ;  /* 0x000000080c5c723c */ /* 0x050fe8000000185c */
[----:B------:R-:W-:Y:S02]  /*cfa0*/  FADD.FTZ R3, R183, R4 ;  /* 0x00000004b7037221 */ /* 0x000fe40000010000 */
[----:B------:R-:W-:Y:S02]  /*cfb0*/  FADD.FTZ R6, R179, R6 ;  /* 0x00000006b3067221 */ /* 0x000fe40000010000 */
[C---:B------:R-:W-:Y:S04]  /*cfc0*/  HMMA.16816.F32 R96, R12.reuse, R10, R96 ;  /* 0x0000000a0c60723c */ /* 0x040fe80000001860 */
[----:B------:R-:W-:Y:S02]  /*cfd0*/  FADD.FTZ R3, R186, R3 ;  /* 0x00000003ba037221 */ /* 0x000fe40000010000 */
[----:B------:R-:W-:Y:S02]  /*cfe0*/  FADD.FTZ R5, R185, R6 ;  /* 0x00000006b9057221 */ /* 0x000fe40000010000 */
[C---:B-1----:R-:W-:Y:S04]  /*cff0*/  HMMA.16816.F32 R100, R12.reuse, R16, R100 ;  /* 0x000000100c64723c */ /* 0x042fe80000001864 */
[----:B------:R-:W-:Y:S02]  /*d000*/  FADD.FTZ R168, R168, R3 ;  /* 0x00000003a8a87221 */ /* 0x000fe40000010000 */
[----:B------:R-:W-:Y:S02]  /*d010*/  FADD.FTZ R5, R188, R5 ;  /* 0x00000005bc057221 */ /* 0x000fe40000010000 */
        /* <DEDUP_REMOVED lines=15> */
[C---:B-----5:R-:W-:Y:S04]  /*d110*/  HMMA.16816.F32 R124, R12.reuse, R28, R124 ;  /* 0x0000001c0c7c723c */ /* 0x060fe8000000187c */
[----:B------:R-:W-:Y:S02]  /*d120*/  FADD.FTZ R34, R34, R35 ;  /* 0x0000002322227221 */ /* 0x000fe40000010000 */
[----:B------:R-:W-:Y:S02]  /*d130*/  FADD.FTZ R33, R32, R33 ;  /* 0x0000002120217221 */ /* 0x000fe40000010000 */
[----:B------:R-:W-:Y:S01]  /*d140*/  FADD.FTZ R3, R191, R34 ;  /* 0x00000022bf037221 */ /* 0x000fe20000010000 */
[----:B------:R-:W-:Y:S03]  /*d150*/  HMMA.16816.F32 R128, R12, R30, R128 ;  /* 0x0000001e0c80723c */ /* 0x000fe60000001880 */
[----:B------:R-:W-:Y:S01]  /*d160*/  FADD.FTZ R192, R192, R33 ;  /* 0x00000021c0c07221 */ /* 0x000fe20000010000 */
[----:B------:R1:W-:Y:S03]  /*d170*/  STL [R1+0x70], R3 ;  /* 0x0000700301007387 */ /* 0x0003e60000100800 */
[----:B------:R-:W-:Y:S05]  /*d180*/  FADD.FTZ R4, R189, R192 ;  /* 0x000000c0bd047221 */ /* 0x000fea0000010000 */
[----:B------:R2:W-:Y:S01]  /*d190*/  STL [R1+0x58], R4 ;  /* 0x0000580401007387 */ /* 0x0005e20000100800 */
[----:B-1----:R-:W-:Y:S01]  /*d1a0*/  MOV R3, R2 ;  /* 0x0000000200037202 */ /* 0x002fe20000000f00 */
[----:B------:R-:W-:-:S05]  /*d1b0*/  @P6 BRA `(.L_x_2205) ;  /* 0xffffcc7000006947 */ /* 0x000fca000383ffff */
.L_x_2204:
[----:B--2---:R-:W-:Y:S02]  /*d1c0*/  MOV R4, 0x1f ;  /* 0x0000001f00047802 */ /* 0x004fe40000000f00 */
[----:B------:R-:W-:Y:S01]  /*d1d0*/  MOV R3, 0xffffffff ;  /* 0xffffffff00037802 */ /* 0x000fe20000000f00 */
[----:B------:R-:W-:Y:S05]  /*d1e0*/  BRA.DIV ~URZ, `(.L_x_2206) ;  /* 0x000062627f007947 */ /* 0x000fea000b800000 */
[----:B------:R-:W2:Y:S04]  /*d1f0*/  LDL R6, [R1+0x70] ;  /* 0x0000700001067983 */ /* 0x000ea80000100800 */
[----:B--2---:R1:W2:Y:S02]  /*d200*/  SHFL.BFLY PT, R5, R6, 0x2, 0x1f ;  /* 0x0c401f0006057f89 */ /* 0x0042a400000e0000 */
.L_x_2279:
        /* <DEDUP_REMOVED lines=9> */
.L_x_2280:
[----:B--2---:R-:W-:Y:S01]  /*d2a0*/  FADD.FTZ R5, R5, R8 ;  /* 0x0000000805057221 */ /* 0x004fe20000010000 */
[----:B------:R-:W-:Y:S02]  /*d2b0*/  FSETP.NE.FTZ.AND P1, PT, R7, RZ, PT ;  /* 0x000000ff0700720b */ /* 0x000fe40003f35000 */
[----:B------:R-:W-:Y:S02]  /*d2c0*/  MOV R6, RZ ;  /* 0x000000ff00067202 */ /* 0x000fe40000000f00 */
[----:B------:R-:W-:Y:S02]  /*d2d0*/  FSETP.NE.FTZ.AND P0, PT, R5, RZ, PT ;  /* 0x000000ff0500720b */ /* 0x000fe40003f15000 */
[----:B------:R-:W-:Y:S02]  /*d2e0*/  MOV R3, RZ ;  /* 0x000000ff00037202 */ /* 0x000fe40000000f00 */
[----:B------:R-:W-:-:S05]  /*d2f0*/  MOV R4, 0xff800000 ;  /* 0xff80000000047802 */ /* 0x000fca0000000f00 */
[----:B------:R-:W2:Y:S01]  /*d300*/  @P1 MUFU.LG2 R9, R7 ;  /* 0x0000000700091308 */ /* 0x000ea20000000c00 */
[----:B-1----:R-:W-:-:S05]  /*d310*/  @P1 MOV R8, 0x3f317218 ;  /* 0x3f31721800081802 */ /* 0x002fca0000000f00 */
[----:B------:R-:W-:Y:S02]  /*d320*/  @P1 FMUL.FTZ R8, R8, c[0x0][0x2d0] ;  /* 0x0000b40008081a20 */ /* 0x000fe40000410000 */
[----:B------:R1:W3:Y:S08]  /*d330*/  @P1 MUFU.RCP R6, R7 ;  /* 0x0000000700061308 */ /* 0x0002f00000001000 */
[----:B------:R-:W-:Y:S01]  /*d340*/  @P0 MUFU.RCP R3, R5 ;  /* 0x0000000500030308 */ /* 0x000fe20000001000 */
[----:B--2---:R-:W-:-:S04]  /*d350*/  @P1 FMUL.FTZ R9, R9, 0.69314718246459960938 ;  /* 0x3f31721809091820 */ /* 0x004fc80000410000 */
[----:B------:R-:W-:Y:S01]  /*d360*/  @P1 FFMA.FTZ R4, R8, R0, R9 ;  /* 0x0000000008041223 */ /* 0x000fe20000010009 */
[----:B------:R-:W-:Y:S02]  /*d370*/  MOV R0, 0xff800000 ;  /* 0xff80000000007802 */ /* 0x000fe40000000f00 */
[----:B------:R-:W2:Y:S01]  /*d380*/  @P0 MUFU.LG2 R5, R5 ;  /* 0x0000000500050308 */ /* 0x000ea20000000c00 */
[----:B-1----:R-:W-:Y:S01]  /*d390*/  @P0 MOV R7, 0x3f317218 ;  /* 0x3f31721800070802 */ /* 0x002fe20000000f00 */
[C---:B---3--:R-:W-:Y:S02]  /*d3a0*/  FMUL.FTZ R160, R6.reuse, R160 ;  /* 0x000000a006a07220 */ /* 0x048fe40000410000 */
        /* <DEDUP_REMOVED lines=63> */
[----:B--2---:R-:W-:Y:S02]  /*d7a0*/  @P0 FMUL.FTZ R6, R5, 0.69314718246459960938 ;  /* 0x3f31721805060820 */ /* 0x004fe40000410000 */
[----:B------:R-:W-:Y:S01]  /*d7b0*/  @P0 FMUL.FTZ R5, R7, c[0x0][0x2d0] ;  /* 0x0000b40007050a20 */ /* 0x000fe20000410000 */
[----:B------:R-:W-:Y:S01]  /*d7c0*/  MOV R7, 0x1 ;  /* 0x0000000100077802 */ /* 0x000fe20000000f00 */
        /* <DEDUP_REMOVED lines=64> */
[----:B------:R-:W-:Y:S02]  /*dbd0*/  @P0 FFMA.FTZ R0, R5, R2, R6 ;  /* 0x0000000205000223 */ /* 0x000fe40000010006 */
.L_x_2187:
[----:B-1----:R-:W-:Y:S01]  /*dbe0*/  LOP3.LUT P0, RZ, R246, 0xff, RZ, 0xc0, !PT ;  /* 0x000000fff6ff7812 */ /* 0x002fe2000780c0ff */
[----:B------:R-:W-:-:S12]  /*dbf0*/  BSSY B0, `(.L_x_2208) ;  /* 0x000000f000007945 */ /* 0x000fd80003800000 */
[----:B------:R-:W-:Y:S05]  /*dc00*/  @P0 BRA `(.L_x_2209) ;  /* 0x000000d000000947 */ /* 0x000fea0003800000 */
[----:B------:R-:W1:Y:S01]  /*dc10*/  S2R R3, SR_LANEID ;  /* 0x0000000000037919 */ /* 0x000e620000000000 */
[----:B------:R-:W-:Y:S01]  /*dc20*/  VOTEU.ANY UR4, UPT, PT ;  /* 0x0000000000047886 */ /* 0x000fe200038e0100 */
[----:B------:R-:W-:Y:S01]  /*dc30*/  IMAD.MOV.U32 R8, RZ, RZ, c[0x0][0x560] ;  /* 0x00015800ff087624 */ /* 0x000fe200078e00ff */
[----:B------:R-:W1:Y:S01]  /*dc40*/  FLO.U32 R6, UR4 ;  /* 0x0000000400067d00 */ /* 0x000e6200080e0000 */
[----:B------:R-:W-:-:S07]  /*dc50*/  IMAD.MOV.U32 R9, RZ, RZ, c[0x0][0x564] ;  /* 0x00015900ff097624 */ /* 0x000fce00078e00ff */
[----:B------:R-:W2:Y:S01]  /*dc60*/  POPC R5, UR4 ;  /* 0x0000000400057d09 */ /* 0x000ea20008000000 */
[----:B-1----:R-:W-:-:S13]  /*dc70*/  ISETP.EQ.U32.AND P0, PT, R6, R3, PT ;  /* 0x000000030600720c */ /* 0x002fda0003f02070 */
[----:B--2---:R-:W2:Y:S04]  /*dc80*/  @P0 ATOMG.E.ADD.STRONG.GPU PT, R3, [R8.64], R5 ;  /* 0x00000005080309a8 */ /* 0x004ea800081ee1c6 */
[----:B------:R-:W1:Y:S02]  /*dc90*/  S2R R2, SR_LTMASK ;  /* 0x0000000000027919 */ /* 0x000e640000003900 */
[----:B-1----:R-:W-:-:S04]  /*dca0*/  LOP3.LUT R2, R2, UR4, RZ, 0xc0, !PT ;  /* 0x0000000402027c12 */ /* 0x002fc8000f8ec0ff */
[----:B------:R-:W1:Y:S01]  /*dcb0*/  POPC R236, R2 ;  /* 0x0000000200ec7309 */ /* 0x000e620000000000 */
[----:B--2---:R-:W1:Y:S02]  /*dcc0*/  SHFL.IDX PT, R3, R3, R6, 0x1f ;  /* 0x00001f0603037589 */ /* 0x004e6400000e0000 */
[----:B-1----:R-:W-:-:S05]  /*dcd0*/  IADD3 R236, R3, c[0x0][0xc], R236 ;  /* 0x0000030003ec7a10 */ /* 0x002fca0007ffe0ec */
.L_x_2209:
[----:B------:R-:W-:Y:S05]  /*dce0*/  BSYNC B0 ;  /* 0x0000000000007941 */ /* 0x000fea0003800000 */
.L_x_2208:
        /* <DEDUP_REMOVED lines=19> */
[----:B------:R-:W4:Y:S01]  /*de20*/  LDL R20, [R1+0x3c] ;  /* 0x00003c0001147983 */ /* 0x000f220000100800 */
[----:B------:R-:W-:Y:S02]  /*de30*/  F2FP.PACK_AB R3, R133, R132 ;  /* 0x000000848503723e */ /* 0x000fe400000000ff */
[----:B------:R-:W-:Y:S02]  /*de40*/  F2FP.PACK_AB R10, R135, R134 ;  /* 0x00000086870a723e */ /* 0x000fe400000000ff */
[----:B------:R-:W-:-:S02]  /*de50*/  F2FP.PACK_AB R9, R137, R136 ;  /* 0x000000888909723e */ /* 0x000fc400000000ff */
[----:B------:R-:W-:Y:S01]  /*de60*/  F2FP.PACK_AB R8, R139, R138 ;  /* 0x0000008a8b08723e */ /* 0x000fe200000000ff */
[----:B--2---:R1:W-:Y:S04]  /*de70*/  STS [R16], R7 ;  /* 0x0000000710007388 */ /* 0x0043e80000000800 */
[----:B------:R2:W-:Y:S04]  /*de80*/  STS [R16+0x400], R6 ;  /* 0x0004000610007388 */ /* 0x0005e80000000800 */
[----:B---3--:R3:W-:Y:S04]  /*de90*/  STS [R19], R5 ;  /* 0x0000000513007388 */ /* 0x0087e80000000800 */
[----:B------:R4:W-:Y:S04]  /*dea0*/  STS [R19+0x400], R11 ;  /* 0x0004000b13007388 */ /* 0x0009e80000000800 */
[----:B----4-:R4:W-:Y:S04]  /*deb0*/  STS [R15], R3 ;  /* 0x000000030f007388 */ /* 0x0109e80000000800 */
[----:B------:R4:W-:Y:S04]  /*dec0*/  STS [R15+0x400], R10 ;  /* 0x0004000a0f007388 */ /* 0x0009e80000000800 */
[----:B------:R4:W-:Y:S01]  /*ded0*/  STS [R14], R9 ;  /* 0x000000090e007388 */ /* 0x0009e20000000800 */
[----:B-1----:R-:W-:-:S03]  /*dee0*/  F2FP.PACK_AB R7, R141, R140 ;  /* 0x0000008c8d07723e */ /* 0x002fc600000000ff */
[----:B------:R1:W-:Y:S01]  /*def0*/  STS [R14+0x400], R8 ;  /* 0x000400080e007388 */ /* 0x0003e20000000800 */
[----:B--2---:R-:W-:-:S03]  /*df00*/  F2FP.PACK_AB R6, R143, R142 ;  /* 0x0000008e8f06723e */ /* 0x004fc600000000ff */
[----:B------:R2:W-:Y:S01]  /*df10*/  STS [R13], R7 ;  /* 0x000000070d007388 */ /* 0x0005e20000000800 */
[----:B---3--:R-:W-:-:S03]  /*df20*/  F2FP.PACK_AB R5, R145, R144 ;  /* 0x000000909105723e */ /* 0x008fc600000000ff */
[----:B------:R3:W-:Y:S01]  /*df30*/  STS [R13+0x400], R6 ;  /* 0x000400060d007388 */ /* 0x0007e20000000800 */
[----:B------:R-:W-:-:S03]  /*df40*/  F2FP.PACK_AB R11, R147, R146 ;  /* 0x00000092930b723e */ /* 0x000fc600000000ff */
[----:B------:R3:W-:Y:S01]  /*df50*/  STS [R12], R5 ;  /* 0x000000050c007388 */ /* 0x0007e20000000800 */
[----:B----4-:R-:W-:-:S03]  /*df60*/  F2FP.PACK_AB R3, R149, R148 ;  /* 0x000000949503723e */ /* 0x010fc600000000ff */
[----:B------:R4:W-:Y:S01]  /*df70*/  STS [R12+0x400], R11 ;  /* 0x0004000b0c007388 */ /* 0x0009e20000000800 */
[----:B------:R-:W-:-:S03]  /*df80*/  F2FP.PACK_AB R10, R151, R150 ;  /* 0x00000096970a723e */ /* 0x000fc600000000ff */
[----:B------:R4:W-:Y:S01]  /*df90*/  STS [R18], R3 ;  /* 0x0000000312007388 */ /* 0x0009e20000000800 */
[----:B------:R-:W-:-:S03]  /*dfa0*/  F2FP.PACK_AB R9, R153, R152 ;  /* 0x000000989909723e */ /* 0x000fc600000000ff */
[----:B------:R4:W-:Y:S01]  /*dfb0*/  STS [R18+0x400], R10 ;  /* 0x0004000a12007388 */ /* 0x0009e20000000800 */
[----:B-1----:R-:W-:-:S03]  /*dfc0*/  F2FP.PACK_AB R8, R155, R154 ;  /* 0x0000009a9b08723e */ /* 0x002fc600000000ff */
[----:B------:R1:W-:Y:S01]  /*dfd0*/  STS [R17], R9 ;  /* 0x0000000911007388 */ /* 0x0003e20000000800 */
[----:B--2---:R-:W-:-:S03]  /*dfe0*/  F2FP.PACK_AB R7, R37, R36 ;  /* 0x000000242507723e */ /* 0x004fc600000000ff */
[----:B------:R2:W-:Y:S01]  /*dff0*/  STS [R17+0x400], R8 ;  /* 0x0004000811007388 */ /* 0x0005e20000000800 */
[----:B---3--:R-:W-:-:S03]  /*e000*/  F2FP.PACK_AB R6, R39, R38 ;  /* 0x000000262706723e */ /* 0x008fc600000000ff */
[----:B------:R3:W-:Y:S01]  /*e010*/  STS [R16+0x4000], R7 ;  /* 0x0040000710007388 */ /* 0x0007e20000000800 */
[----:B------:R-:W-:-:S03]  /*e020*/  F2FP.PACK_AB R5, R41, R40 ;  /* 0x000000282905723e */ /* 0x000fc600000000ff */
[----:B------:R3:W-:Y:S01]  /*e030*/  STS [R16+0x4400], R6 ;  /* 0x0044000610007388 */ /* 0x0007e20000000800 */
[----:B----4-:R-:W-:-:S03]  /*e040*/  F2FP.PACK_AB R11, R43, R42 ;  /* 0x0000002a2b0b723e */ /* 0x010fc600000000ff */
[----:B------:R4:W-:Y:S01]  /*e050*/  STS [R19+0x4000], R5 ;  /* 0x0040000513007388 */ /* 0x0009e20000000800 */
[----:B------:R-:W-:-:S03]  /*e060*/  F2FP.PACK_AB R3, R45, R44 ;  /* 0x0000002c2d03723e */ /* 0x000fc600000000ff */
[----:B------:R4:W-:Y:S01]  /*e070*/  STS [R19+0x4400], R11 ;  /* 0x0044000b13007388 */ /* 0x0009e20000000800 */
[----:B------:R-:W-:-:S03]  /*e080*/  F2FP.PACK_AB R10, R47, R46 ;  /* 0x0000002e2f0a723e */ /* 0x000fc600000000ff */
[----:B------:R4:W-:Y:S01]  /*e090*/  STS [R15+0x4000], R3 ;  /* 0x004000030f007388 */ /* 0x0009e20000000800 */
[----:B-1----:R-:W-:-:S03]  /*e0a0*/  F2FP.PACK_AB R9, R49, R48 ;  /* 0x000000303109723e */ /* 0x002fc600000000ff */
[----:B------:R1:W-:Y:S01]  /*e0b0*/  STS [R15+0x4400], R10 ;  /* 0x0044000a0f007388 */ /* 0x0003e20000000800 */
        /* <DEDUP_REMOVED lines=45> */
[----:B------:R-:W-:Y:S01]  /*e390*/  STS [R18+0x8000], R3 ;  /* 0x0080000312007388 */ /* 0x000fe20000000800 */
[----:B------:R-:W-:-:S03]  /*e3a0*/  F2FP.PACK_AB R9, R97, R96 ;  /* 0x000000606109723e */ /* 0x000fc600000000ff */
[----:B------:R-:W-:Y:S01]  /*e3b0*/  STS [R18+0x8400], R10 ;  /* 0x0084000a12007388 */ /* 0x000fe20000000800 */
[----:B----4-:R-:W-:-:S03]  /*e3c0*/  F2FP.PACK_AB R8, R99, R98 ;  /* 0x000000626308723e */ /* 0x010fc600000000ff */
[----:B------:R-:W-:Y:S01]  /*e3d0*/  STS [R17+0x8000], R9 ;  /* 0x0080000911007388 */ /* 0x000fe20000000800 */
[----:B------:R-:W-:-:S03]  /*e3e0*/  F2FP.PACK_AB R7, R101, R100 ;  /* 0x000000646507723e */ /* 0x000fc600000000ff */
[----:B------:R-:W-:Y:S01]  /*e3f0*/  STS [R17+0x8400], R8 ;  /* 0x0084000811007388 */ /* 0x000fe20000000800 */
[----:B------:R-:W-:-:S03]  /*e400*/  F2FP.PACK_AB R6, R103, R102 ;  /* 0x000000666706723e */ /* 0x000fc600000000ff */
[----:B------:R-:W-:Y:S01]  /*e410*/  STS [R16+0xc000], R7 ;  /* 0x00c0000710007388 */ /* 0x000fe20000000800 */
[----:B-1----:R-:W-:-:S03]  /*e420*/  F2FP.PACK_AB R5, R105, R104 ;  /* 0x000000686905723e */ /* 0x002fc600000000ff */
[----:B------:R1:W-:Y:S01]  /*e430*/  STS [R16+0xc400], R6 ;  /* 0x00c4000610007388 */ /* 0x0003e20000000800 */
[----:B--2---:R-:W-:-:S03]  /*e440*/  F2FP.PACK_AB R11, R107, R106 ;  /* 0x0000006a6b0b723e */ /* 0x004fc600000000ff */
[----:B-1----:R-:W2:Y:S01]  /*e450*/  LDL R16, [R1+0x38] ;  /* 0x0000380001107983 */ /* 0x002ea20000100800 */
[----:B------:R-:W-:Y:S02]  /*e460*/  F2FP.PACK_AB R3, R109, R108 ;  /* 0x0000006c6d03723e */ /* 0x000fe400000000ff */
[----:B------:R-:W-:Y:S01]  /*e470*/  F2FP.PACK_AB R10, R111, R110 ;  /* 0x0000006e6f0a723e */ /* 0x000fe200000000ff */
[----:B------:R1:W-:Y:S01]  /*e480*/  STS [R19+0xc000], R5 ;  /* 0x00c0000513007388 */ /* 0x0003e20000000800 */
[----:B------:R-:W-:Y:S02]  /*e490*/  F2FP.PACK_AB R9, R113, R112 ;  /* 0x000000707109723e */ /* 0x000fe400000000ff */
[----:B------:R-:W-:Y:S01]  /*e4a0*/  F2FP.PACK_AB R8, R115, R114 ;  /* 0x000000727308723e */ /* 0x000fe200000000ff */
[----:B------:R-:W-:Y:S01]  /*e4b0*/  STS [R19+0xc400], R11 ;  /* 0x00c4000b13007388 */ /* 0x000fe20000000800 */
[----:B------:R-:W-:Y:S02]  /*e4c0*/  F2FP.PACK_AB R7, R117, R116 ;  /* 0x000000747507723e */ /* 0x000fe400000000ff */
[----:B------:R-:W-:Y:S01]  /*e4d0*/  F2FP.PACK_AB R6, R119, R118 ;  /* 0x000000767706723e */ /* 0x000fe200000000ff */
[----:B------:R3:W-:Y:S04]  /*e4e0*/  STS [R15+0xc000], R3 ;  /* 0x00c000030f007388 */ /* 0x0007e80000000800 */
[----:B------:R4:W-:Y:S04]  /*e4f0*/  STS [R15+0xc400], R10 ;  /* 0x00c4000a0f007388 */ /* 0x0009e80000000800 */
[----:B------:R-:W-:Y:S04]  /*e500*/  STS [R14+0xc000], R9 ;  /* 0x00c000090e007388 */ /* 0x000fe80000000800 */
[----:B------:R4:W-:Y:S01]  /*e510*/  STS [R14+0xc400], R8 ;  /* 0x00c400080e007388 */ /* 0x0009e20000000800 */
[----:B-1----:R-:W-:-:S03]  /*e520*/  F2FP.PACK_AB R5, R121, R120 ;  /* 0x000000787905723e */ /* 0x002fc600000000ff */
[----:B------:R1:W-:Y:S04]  /*e530*/  STS [R13+0xc000], R7 ;  /* 0x00c000070d007388 */ /* 0x0003e80000000800 */
[----:B------:R1:W-:Y:S01]  /*e540*/  STS [R13+0xc400], R6 ;  /* 0x00c400060d007388 */ /* 0x0003e20000000800 */
[----:B---3--:R-:W-:-:S03]  /*e550*/  F2FP.PACK_AB R3, R123, R122 ;  /* 0x0000007a7b03723e */ /* 0x008fc600000000ff */
[----:B------:R3:W-:Y:S04]  /*e560*/  STS [R12+0xc000], R5 ;  /* 0x00c000050c007388 */ /* 0x0007e80000000800 */
[----:B------:R3:W-:Y:S01]  /*e570*/  STS [R12+0xc400], R3 ;  /* 0x00c400030c007388 */ /* 0x0007e20000000800 */
[----:B------:R-:W-:Y:S02]  /*e580*/  ISETP.NE.U32.AND P2, PT, RZ, c[0x0][0x508], PT ;  /* 0x00014200ff007a0c */ /* 0x000fe40003f45070 */
[----:B------:R-:W-:Y:S01]  /*e590*/  ISETP.NE.U32.AND P1, PT, RZ, c[0x0][0x500], PT ;  /* 0x00014000ff007a0c */ /* 0x000fe20003f25070 */
[----:B----4-:R-:W4:Y:S01]  /*e5a0*/  LDL.LU R15, [R1+0x50] ;  /* 0x00005000010f7983 */ /* 0x010f220000300800 */
[----:B------:R-:W-:Y:S02]  /*e5b0*/  ISETP.NE.AND.EX P2, PT, RZ, c[0x0][0x50c], PT, P2 ;  /* 0x00014300ff007a0c */ /* 0x000fe40003f45320 */
[----:B------:R-:W-:-:S02]  /*e5c0*/  F2FP.PACK_AB R14, R125, R124 ;  /* 0x0000007c7d0e723e */ /* 0x000fc400000000ff */
[----:B------:R-:W-:-:S03]  /*e5d0*/  ISETP.NE.AND.EX P1, PT, RZ, c[0x0][0x504], PT, P1 ;  /* 0x00014100ff007a0c */ /* 0x000fc60003f25310 */
[----:B------:R2:W-:Y:S01]  /*e5e0*/  STS [R18+0xc000], R14 ;  /* 0x00c0000e12007388 */ /* 0x0005e20000000800 */
[----:B-1----:R-:W-:Y:S02]  /*e5f0*/  F2FP.PACK_AB R7, R131, R130 ;  /* 0x000000828307723e */ /* 0x002fe400000000ff */
[----:B------:R-:W-:Y:S01]  /*e600*/  F2FP.PACK_AB R13, R127, R126 ;  /* 0x0000007e7f0d723e */ /* 0x000fe200000000ff */
[----:B------:R-:W-:Y:S02]  /*e610*/  IMAD.MOV.U32 R6, RZ, RZ, 0x4 ;  /* 0x00000004ff067424 */ /* 0x000fe400078e00ff */
[C---:B------:R-:W-:Y:S01]  /*e620*/  @P2 LEA R8, P0, R20.reuse, c[0x0][0x508], 0x2 ;  /* 0x0001420014082a11 */ /* 0x040fe200078010ff */
[----:B---3--:R-:W-:Y:S01]  /*e630*/  IMAD.MOV.U32 R5, RZ, RZ, RZ ;  /* 0x000000ffff057224 */ /* 0x008fe200078e00ff */
[----:B------:R1:W-:Y:S01]  /*e640*/  STS [R18+0xc400], R13 ;  /* 0x00c4000d12007388 */ /* 0x0003e20000000800 */
[----:B------:R-:W-:Y:S01]  /*e650*/  IMAD.WIDE R10, R20, R6, c[0x0][0x500] ;  /* 0x00014000140a7625 */ /* 0x000fe200078e0206 */
[----:B------:R-:W-:-:S03]  /*e660*/  F2FP.PACK_AB R12, R129, R128 ;  /* 0x00000080810c723e */ /* 0x000fc600000000ff */
[----:B------:R-:W-:Y:S02]  /*e670*/  IMAD.MOV.U32 R3, RZ, RZ, c[0x0][0x388] ;  /* 0x0000e200ff037624 */ /* 0x000fe400078e00ff */
[----:B------:R1:W-:Y:S04]  /*e680*/  STS [R17+0xc000], R12 ;  /* 0x00c0000c11007388 */ /* 0x0003e80000000800 */
[----:B------:R1:W-:Y:S04]  /*e690*/  STS [R17+0xc400], R7 ;  /* 0x00c4000711007388 */ /* 0x0003e80000000800 */
[----:B------:R-:W-:Y:S06]  /*e6a0*/  BAR.SYNC.DEFER_BLOCKING 0x1, 0x100 ;  /* 0x0044000000007b1d */ /* 0x000fec0000010000 */
[----:B------:R1:W5:Y:S01]  /*e6b0*/  @P1 LDG.E R5, [R10.64] ;  /* 0x000000060a051981 */ /* 0x000362000c1e1900 */
[----:B--2---:R-:W-:-:S05]  /*e6c0*/  @P2 LEA.HI.X R9, R20, c[0x0][0x50c], R16, 0x2, P0 ;  /* 0x0001430014092a11 */ /* 0x004fca00000f1410 */
[----:B------:R1:W5:Y:S01]  /*e6d0*/  @P2 LDG.E R3, [R8.64] ;  /* 0x0000000608032981 */ /* 0x000362000c1e1900 */
[----:B----4-:R-:W-:-:S04]  /*e6e0*/  ISETP.NE.AND P0, PT, R15, RZ, PT ;  /* 0x000000ff0f00720c */ /* 0x010fc80003f05270 */
[----:B------:R-:W-:Y:S01]  /*e6f0*/  SEL R6, R15, c[0x0][0x3d4], P0 ;  /* 0x0000f5000f067a07 */ /* 0x000fe20000000000 */
[----:B------:R-:W-:Y:S05]  /*e700*/  @P2 BRA `(.L_x_2212) ;  /* 0x0000004000002947 */ /* 0x000fea0003800000 */
[----:B-1----:R-:W-:Y:S05]  /*e710*/  @!P1 BRA `(.L_x_2212) ;  /* 0x0000003000009947 */ /* 0x002fea0003800000 */
[----:B-----5:R-:W2:Y:S04]  /*e720*/  LDG.E R3, [R10.64] ;  /* 0x000000060a037981 */ /* 0x020ea8000c1e1900 */
[----:B------:R-:W2:Y:S02]  /*e730*/  LDG.E R8, [R10.64+0x4] ;  /* 0x000004060a087981 */ /* 0x000ea4000c1e1900 */
[----:B--2---:R-:W-:Y:S02]  /*e740*/  IADD3 R3, -R3, R8, RZ ;  /* 0x0000000803037210 */ /* 0x004fe40007ffe1ff */
.L_x_2212:
[----:B-1----:R-:W2:Y:S04]  /*e750*/  LDL R23, [R1+0x40] ;  /* 0x0000400001177983 */ /* 0x002ea80000100800 */
[----:B------:R-:W3:Y:S04]  /*e760*/  LDL R17, [R1+0x54] ;  /* 0x0000540001117983 */ /* 0x000ee80000100800 */
[----:B------:R-:W4:Y:S01]  /*e770*/  LDL R24, [R1] ;  /* 0x0000000001187983 */ /* 0x000f220000100800 */
[----:B------:R-:W-:Y:S01]  /*e780*/  IMAD.MOV.U32 R22, RZ, RZ, 0x368 ;  /* 0x00000368ff167424 */ /* 0x000fe200078e00ff */
[----:B------:R-:W-:-:S04]  /*e790*/  ISETP.GT.AND P3, PT, R6, 0x1, PT ;  /* 0x000000010600780c */ /* 0x000fc80003f64270 */
[----:B------:R-:W-:-:S04]  /*e7a0*/  SEL R22, R22, 0x328, P3 ;  /* 0x0000032816167807 */ /* 0x000fc80001800000 */
[----:B------:R-:W1:Y:S08]  /*e7b0*/  LDC.64 R14, c[0x0][R22+0x170] ;  /* 0x00005c00160e7b82 */ /* 0x000e700000000a00 */
[----:B------:R1:W2:Y:S08]  /*e7c0*/  LDC.64 R10, c[0x0][R22+0x168] ;  /* 0x00005a00160a7b82 */ /* 0x0002b00000000a00 */
[----:B------:R1:W2:Y:S08]  /*e7d0*/  LDC.64 R18, c[0x0][R22+0x178] ;  /* 0x00005e0016127b82 */ /* 0x0002b00000000a00 */
[----:B------:R1:W2:Y:S01]  /*e7e0*/  LDC.64 R12, c[0x0][R22+0x160] ;  /* 0x00005800160c7b82 */ /* 0x0002a20000000a00 */
[----:B------:R-:W-:Y:S01]  /*e7f0*/  ISETP.NE.U32.AND P0, PT, RZ, c[0x0][0x500], PT ;  /* 0x00014000ff007a0c */ /* 0x000fe20003f05070 */
[----:B------:R-:W-:-:S03]  /*e800*/  IMAD.MOV.U32 R6, RZ, RZ, c[0x0][0x4e8] ;  /* 0x00013a00ff067624 */ /* 0x000fc600078e00ff */
[----:B------:R-:W-:Y:S02]  /*e810*/  ISETP.NE.AND.EX P0, PT, RZ, c[0x0][0x504], PT, P0 ;  /* 0x00014100ff007a0c */ /* 0x000fe40003f05300 */
[----:B------:R-:W-:Y:S02]  /*e820*/  ISETP.NE.AND P2, PT, R6, 0x1, PT ;  /* 0x000000010600780c */ /* 0x000fe40003f45270 */
[----:B------:R-:W-:Y:S02]  /*e830*/  SEL R7, R20, RZ, !P0 ;  /* 0x000000ff14077207 */ /* 0x000fe40004000000 */
[----:B------:R-:W-:Y:S01]  /*e840*/  SEL R8, R16, RZ, !P0 ;  /* 0x000000ff10087207 */ /* 0x000fe20004000000 */
[----:B------:R-:W-:Y:S02]  /*e850*/  IMAD.IADD R6, R252, 0x1, R237 ;  /* 0x00000001fc067824 */ /* 0x000fe400078e02ed */
[----:B-1----:R-:W-:-:S04]  /*e860*/  IMAD R9, R15, R7, RZ ;  /* 0x000000070f097224 */ /* 0x002fc800078e02ff */
[----:B------:R-:W-:Y:S02]  /*e870*/  IMAD R9, R14, R8, R9 ;  /* 0x000000080e097224 */ /* 0x000fe400078e0209 */
[----:B------:R-:W-:-:S04]  /*e880*/  @P2 IMAD.HI.U32 R8, R6, c[0x0][0x4ec], RZ ;  /* 0x00013b0006082a27 */ /* 0x000fc800078e00ff */
[----:B------:R-:W-:-:S04]  /*e890*/  IMAD.WIDE.U32 R14, R14, R7, RZ ;  /* 0x000000070e0e7225 */ /* 0x000fc800078e00ff */
[----:B------:R-:W-:Y:S01]  /*e8a0*/  IMAD.MOV.U32 R16, RZ, RZ, R6 ;  /* 0x000000ffff107224 */ /* 0x000fe200078e0006 */
[----:B------:R-:W-:Y:S01]  /*e8b0*/  @P2 SHF.R.U32.HI R16, RZ, c[0x0][0x4f0], R8 ;  /* 0x00013c00ff102a19 */ /* 0x000fe20000011608 */
[----:B------:R-:W-:Y:S01]  /*e8c0*/  IMAD.IADD R9, R15, 0x1, R9 ;  /* 0x000000010f097824 */ /* 0x000fe200078e0209 */
[----:B-----5:R-:W-:Y:S02]  /*e8d0*/  SHF.R.S32.HI R8, RZ, 0x1f, R5 ;  /* 0x0000001fff087819 */ /* 0x020fe40000011405 */
[----:B------:R-:W-:-:S04]  /*e8e0*/  SHF.R.S32.HI R22, RZ, 0x1f, R246 ;  /* 0x0000001fff167819 */ /* 0x000fc800000114f6 */
[----:B------:R-:W-:-:S04]  /*e8f0*/  LEA.HI R22, R22, R246, RZ, 0x5 ;  /* 0x000000f616167211 */ /* 0x000fc800078f28ff */
[----:B------:R-:W-:Y:S01]  /*e900*/  LOP3.LUT R22, R22, 0xffffffe0, RZ, 0xc0, !PT ;  /* 0xffffffe016167812 */ /* 0x000fe200078ec0ff */
[----:B------:R-:W-:-:S04]  /*e910*/  IMAD R3, R3, c[0x0][0x4e8], RZ ;  /* 0x00013a0003037a24 */ /* 0x000fc800078e02ff */
[----:B------:R-:W-:Y:S02]  /*e920*/  IMAD.IADD R22, R246, 0x1, -R22 ;  /* 0x00000001f6167824 */ /* 0x000fe400078e0a16 */
[----:B--2---:R-:W-:Y:S01]  /*e930*/  IMAD.WIDE.U32 R20, R10, R23, RZ ;  /* 0x000000170a147225 */ /* 0x004fe200078e00ff */
[----:B---3--:R-:W-:-:S03]  /*e940*/  SEL R17, R17, RZ, P3 ;  /* 0x000000ff11117207 */ /* 0x008fc60001800000 */
[----:B------:R-:W-:Y:S01]  /*e950*/  IMAD R10, R11, R23, RZ ;  /* 0x000000170b0a7224 */ /* 0x000fe200078e02ff */
[----:B------:R-:W-:Y:S01]  /*e960*/  IADD3 R15, P1, P0, R14, R20, R5 ;  /* 0x000000140e0f7210 */ /* 0x000fe2000783e005 */
[----:B------:R-:W-:Y:S02]  /*e970*/  IMAD.MOV R11, RZ, RZ, -R16 ;  /* 0x000000ffff0b7224 */ /* 0x000fe400078e0a10 */
[----:B------:R-:W-:Y:S02]  /*e980*/  IMAD.IADD R10, R21, 0x1, R10 ;  /* 0x00000001150a7824 */ /* 0x000fe400078e020a */
[-C--:B------:R-:W-:Y:S02]  /*e990*/  IMAD R14, R19, R17.reuse, RZ ;  /* 0x00000011130e7224 */ /* 0x080fe400078e02ff */
[----:B------:R-:W-:Y:S01]  /*e9a0*/  IMAD.WIDE.U32 R18, R18, R17, RZ ;  /* 0x0000001112127225 */ /* 0x000fe200078e00ff */
[----:B------:R-:W-:Y:S02]  /*e9b0*/  IADD3.X R9, R9, R10, R8, P1, P0 ;  /* 0x0000000a09097210 */ /* 0x000fe40000fe0408 */
[----:B------:R-:W-:Y:S01]  /*e9c0*/  SHF.R.S32.HI R10, RZ, 0x1f, R16 ;  /* 0x0000001fff0a7819 */ /* 0x000fe20000011410 */
[----:B------:R-:W-:Y:S01]  /*e9d0*/  IMAD R11, R11, c[0x0][0x4e8], R6 ;  /* 0x00013a000b0b7a24 */ /* 0x000fe200078e0206 */
[----:B------:R-:W-:Y:S01]  /*e9e0*/  IADD3 R18, P1, P0, R16, R15, R18 ;  /* 0x0000000f10127210 */ /* 0x000fe2000783e012 */
[----:B------:R-:W-:-:S02]  /*e9f0*/  IMAD.IADD R14, R19, 0x1, R14 ;  /* 0x00000001130e7824 */ /* 0x000fc400078e020e */
[----:B------:R-:W-:Y:S01]  /*ea00*/  IMAD R13, R13, R11, RZ ;  /* 0x0000000b0d0d7224 */ /* 0x000fe200078e02ff */
[----:B------:R-:W-:Y:S02]  /*ea10*/  SHF.R.S32.HI R15, RZ, 0x1f, R11 ;  /* 0x0000001fff0f7819 */ /* 0x000fe4000001140b */
[----:B------:R-:W-:Y:S01]  /*ea20*/  IADD3.X R19, R10, R9, R14, P1, P0 ;  /* 0x000000090a137210 */ /* 0x000fe20000fe040e */
[----:B------:R-:W-:Y:S02]  /*ea30*/  IMAD.MOV.U32 R9, RZ, RZ, c[0x0][0x4a8] ;  /* 0x00012a00ff097624 */ /* 0x000fe400078e00ff */
[C---:B------:R-:W-:Y:S02]  /*ea40*/  IMAD R13, R12.reuse, R15, R13 ;  /* 0x0000000f0c0d7224 */ /* 0x040fe400078e020d */
[----:B------:R-:W-:Y:S01]  /*ea50*/  IMAD.WIDE.U32 R18, R12, R11, R18 ;  /* 0x0000000b0c127225 */ /* 0x000fe200078e0012 */
[----:B------:R-:W-:-:S03]  /*ea60*/  SEL R9, R9, c[0x0][0x450], P3 ;  /* 0x0001140009097a07 */ /* 0x000fc60001800000 */
[----:B------:R-:W-:Y:S01]  /*ea70*/  IMAD.MOV.U32 R10, RZ, RZ, c[0x0][0x4ac] ;  /* 0x00012b00ff0a7624 */ /* 0x000fe200078e00ff */
[----:B------:R-:W-:Y:S01]  /*ea80*/  LEA R9, P0, R18, R9, 0x2 ;  /* 0x0000000912097211 */ /* 0x000fe200078010ff */
[----:B------:R-:W-:-:S03]  /*ea90*/  IMAD.IADD R13, R19, 0x1, R13 ;  /* 0x00000001130d7824 */ /* 0x000fc600078e020d */
[----:B------:R-:W-:-:S04]  /*eaa0*/  SEL R10, R10, c[0x0][0x454], P3 ;  /* 0x000115000a0a7a07 */ /* 0x000fc80001800000 */
[----:B------:R-:W-:Y:S01]  /*eab0*/  LEA.HI.X R18, R18, R10, R13, 0x2, P0 ;  /* 0x0000000a12127211 */ /* 0x000fe200000f140d */
[----:B------:R-:W-:Y:S01]  /*eac0*/  SHFL.IDX PT, R12, R9, RZ, 0x1c1f ;  /* 0x001c1fff090c7589 */ /* 0x000fe200000e0000 */
[----:B----4-:R-:W-:-:S03]  /*ead0*/  IMAD.IADD R10, R24, 0x1, R237 ;  /* 0x00000001180a7824 */ /* 0x010fc600078e02ed */
[----:B------:R-:W1:Y:S04]  /*eae0*/  SHFL.IDX PT, R13, R18, RZ, 0x1c1f ;  /* 0x001c1fff120d7589 */ /* 0x000e6800000e0000 */
[----:B------:R-:W-:Y:S04]  /*eaf0*/  SHFL.IDX PT, R16, R9, 0x1, 0x1c1f ;  /* 0x003c1f0009107f89 */ /* 0x000fe800000e0000 */
[----:B------:R-:W2:Y:S01]  /*eb00*/  SHFL.IDX PT, R17, R18, 0x1, 0x1c1f ;  /* 0x003c1f0012117f89 */ /* 0x000ea200000e0000 */
[----:B------:R-:W-:Y:S02]  /*eb10*/  LOP3.LUT P0, RZ, R22, 0x3, RZ, 0xc0, !PT ;  /* 0x0000000316ff7812 */ /* 0x000fe4000780c0ff */
[----:B------:R-:W-:-:S02]  /*eb20*/  IADD3 R14, R10, 0x8, RZ ;  /* 0x000000080a0e7810 */ /* 0x000fc40007ffe0ff */
[-C--:B------:R-:W-:Y:S02]  /*eb30*/  ISETP.GE.OR P1, PT, R10, R3.reuse, P0 ;  /* 0x000000030a00720c */ /* 0x080fe40000726670 */
[----:B------:R-:W-:-:S11]  /*eb40*/  ISETP.GE.OR P0, PT, R14, R3, P0 ;  /* 0x000000030e00720c */ /* 0x000fd60000706670 */
[----:B-1----:R1:W-:Y:S01]  /*eb50*/  @!P1 ST.E [R12.64], R4 ;  /* 0x000000040c009985 */ /* 0x0023e2000c101906 */
[----:B------:R-:W-:-:S03]  /*eb60*/  ISETP.GE.AND P1, PT, R10, R3, PT ;  /* 0x000000030a00720c */ /* 0x000fc60003f26270 */
[----:B--2---:R1:W-:Y:S01]  /*eb70*/  @!P0 ST.E [R16.64], R0 ;  /* 0x0000000010008985 */ /* 0x0043e2000c101906 */
[----:B------:R-:W-:Y:S01]  /*eb80*/  ISETP.GE.AND P0, PT, R14, R3, PT ;  /* 0x000000030e00720c */ /* 0x000fe20003f06270 */
[----:B------:R-:W-:Y:S05]  /*eb90*/  @P3 BRA `(.L_x_2213) ;  /* 0x0000097000003947 */ /* 0x000fea0003800000 */
[----:B------:R-:W2:Y:S01]  /*eba0*/  LDL R22, [R1+0x4] ;  /* 0x0000040001167983 */ /* 0x000ea20000100800 */
[----:B-1----:R-:W-:Y:S01]  /*ebb0*/  IMAD R0, R8, c[0x0][0x3a0], RZ ;  /* 0x0000e80008007a24 */ /* 0x002fe200078e02ff */
[----:B------:R-:W-:Y:S01]  /*ebc0*/  SHF.R.S32.HI R6, RZ, 0x1f, R7 ;  /* 0x0000001fff067819 */ /* 0x000fe20000011407 */
[C---:B------:R-:W-:Y:S01]  /*ebd0*/  IMAD.WIDE.U32 R8, R5.reuse, c[0x0][0x3a0], RZ ;  /* 0x0000e80005087a25 */ /* 0x040fe200078e00ff */
[----:B------:R1:W3:Y:S01]  /*ebe0*/  LDS.128 R72, [R249+0x80] ;  /* 0x00008000f9487984 */ /* 0x0002e20000000c00 */
[----:B------:R-:W-:Y:S02]  /*ebf0*/  SHF.R.S32.HI R76, RZ, 0x1f, R246 ;  /* 0x0000001fff4c7819 */ /* 0x000fe400000114f6 */
[----:B------:R-:W-:Y:S01]  /*ec00*/  IMAD R5, R5, c[0x0][0x3a4], R0 ;  /* 0x0000e90005057a24 */ /* 0x000fe200078e0200 */
[----:B------:R1:W4:Y:S01]  /*ec10*/  LDS.128 R68, [R249+0x1080] ;  /* 0x00108000f9447984 */ /* 0x0003220000000c00 */
[----:B------:R-:W-:Y:S01]  /*ec20*/  IMAD R6, R6, c[0x0][0x3f0], RZ ;  /* 0x0000fc0006067a24 */ /* 0x000fe200078e02ff */
[----:B------:R-:W-:-:S02]  /*ec30*/  LEA.HI R76, R76, R246, RZ, 0x3 ;  /* 0x000000f64c4c7211 */ /* 0x000fc400078f18ff */
[----:B------:R-:W-:Y:S01]  /*ec40*/  IADD3 R9, R9, R5, RZ ;  /* 0x0000000509097210 */ /* 0x000fe20007ffe0ff */
[----:B------:R1:W1:Y:S01]  /*ec50*/  LDS.128 R64, [R249+0x2080] ;  /* 0x00208000f9407984 */ /* 0x0002620000000c00 */
[----:B------:R-:W-:-:S03]  /*ec60*/  SHF.R.S32.HI R76, RZ, 0x3, R76 ;  /* 0x00000003ff4c7819 */ /* 0x000fc6000001144c */
[C---:B------:R-:W-:Y:S01]  /*ec70*/  IMAD.WIDE.U32 R8, R23.reuse, c[0x0][0x3e8], R8 ;  /* 0x0000fa0017087a25 */ /* 0x040fe200078e0008 */
[----:B------:R1:W1:Y:S01]  /*ec80*/  LDS.128 R60, [R249+0x3080] ;  /* 0x00308000f93c7984 */ /* 0x0002620000000c00 */
[-C--:B------:R-:W-:Y:S02]  /*ec90*/  IADD3 R76, R76, R237.reuse, RZ ;  /* 0x000000ed4c4c7210 */ /* 0x080fe40007ffe0ff */
[----:B------:R-:W-:Y:S01]  /*eca0*/  IMAD R9, R23, c[0x0][0x3ec], R9 ;  /* 0x0000fb0017097a24 */ /* 0x000fe200078e0209 */
[----:B------:R1:W1:Y:S03]  /*ecb0*/  LDS.128 R56, [R249+0x4080] ;  /* 0x00408000f9387984 */ /* 0x0002660000000c00 */
[----:B------:R-:W-:Y:S01]  /*ecc0*/  IMAD.WIDE.U32 R8, R7, c[0x0][0x3f0], R8 ;  /* 0x0000fc0007087a25 */ /* 0x000fe200078e0008 */
        /* <DEDUP_REMOVED lines=9> */
[----:B------:R1:W1:Y:S01]  /*ed60*/  LDS.128 R12, [R249+0xf080] ;  /* 0x00f08000f90c7984 */ /* 0x0002620000000c00 */
[----:B--2---:R-:W-:-:S03]  /*ed70*/  IADD3 R0, R22, R237, RZ ;  /* 0x000000ed16007210 */ /* 0x004fc60007ffe0ff */
[----:B------:R2:W1:Y:S01]  /*ed80*/  LDS.128 R20, [R249+0xd080] ;  /* 0x00d08000f9147984 */ /* 0x0004620000000c00 */
        /* <DEDUP_REMOVED lines=20> */
[----:B-1234-:R1:W2:Y:S02]  /*eed0*/  SHFL.IDX PT, R77, R10, RZ, 0x181f ;  /* 0x00181fff0a4d7589 */ /* 0x01e2a400000e0000 */
.L_x_2281:
[----:B------:R-:W-:Y:S05]  /*eee0*/  BRA.DIV ~URZ, `(.L_x_2215) ;  /* 0x000047127f007947 */ /* 0x000fea000b800000 */
[----:B------:R3:W4:Y:S02]  /*eef0*/  SHFL.IDX PT, R5, R11, RZ, 0x181f ;  /* 0x00181fff0b057589 */ /* 0x00072400000e0000 */
.L_x_2282:
[----:B------:R-:W-:Y:S01]  /*ef00*/  ISETP.GE.AND P0, PT, R76, R3, PT ;  /* 0x000000034c00720c */ /* 0x000fe20003f06270 */
[----:B------:R-:W-:-:S12]  /*ef10*/  BSSY B0, `(.L_x_2216) ;  /* 0x0000013000007945 */ /* 0x000fd80003800000 */
[----:B------:R-:W-:Y:S05]  /*ef20*/  @P0 BRA `(.L_x_2217) ;  /* 0x0000011000000947 */ /* 0x000fea0003800000 */
[----:B------:R-:W5:Y:S01]  /*ef30*/  LDL.64 R78, [R1+0x10] ;  /* 0x00001000014e7983 */ /* 0x000f620000100a00 */
[----:B------:R-:W-:Y:S02]  /*ef40*/  ISETP.GE.AND P5, PT, R250, c[0x0][0x3c8], PT ;  /* 0x0000f200fa007a0c */ /* 0x000fe40003fa6270 */
[----:B------:R-:W-:Y:S02]  /*ef50*/  ISETP.GE.AND P4, PT, R247, c[0x0][0x3c8], PT ;  /* 0x0000f200f7007a0c */ /* 0x000fe40003f86270 */
[----:B------:R-:W-:-:S09]  /*ef60*/  ISETP.GE.AND P3, PT, R248, c[0x0][0x3c8], PT ;  /* 0x0000f200f8007a0c */ /* 0x000fd20003f66270 */
[CC--:B----4-:R-:W-:Y:S02]  /*ef70*/  @!P5 LEA R6, P2, R250.reuse, R5.reuse, 0x1 ;  /* 0x00000005fa06d211 */ /* 0x0d0fe400078408ff */
[----:B------:R-:W-:Y:S02]  /*ef80*/  @!P4 LEA R4, P1, R247, R5, 0x1 ;  /* 0x00000005f704c211 */ /* 0x000fe400078208ff */
[----:B--2---:R-:W-:Y:S02]  /*ef90*/  @!P5 LEA.HI.X R7, R250, R77, R243, 0x1, P2 ;  /* 0x0000004dfa07d211 */ /* 0x004fe400010f0cf3 */
[----:B-----5:R-:W-:-:S13]  /*efa0*/  ISETP.GE.AND P6, PT, R78, c[0x0][0x3c8], PT ;  /* 0x0000f2004e007a0c */ /* 0x020fda0003fc6270 */
[----:B------:R-:W-:-:S04]  /*efb0*/  @!P6 LEA R8, P0, R78, R5, 0x1 ;  /* 0x000000054e08e211 */ /* 0x000fc800078008ff */
[----:B------:R-:W-:Y:S02]  /*efc0*/  @!P6 LEA.HI.X R9, R78, R77, R79, 0x1, P0 ;  /* 0x0000004d4e09e211 */ /* 0x000fe400000f0c4f */
[C---:B------:R-:W-:Y:S02]  /*efd0*/  @!P3 LEA R78, P0, R248.reuse, R5, 0x1 ;  /* 0x00000005f84eb211 */ /* 0x040fe400078008ff */
[-C--:B------:R-:W-:Y:S01]  /*efe0*/  @!P4 LEA.HI.X R5, R247, R77.reuse, R242, 0x1, P1 ;  /* 0x0000004df705c211 */ /* 0x080fe200008f0cf2 */
[----:B------:R2:W-:Y:S01]  /*eff0*/  @!P6 ST.E.128 [R8.64], R72 ;  /* 0x000000480800e985 */ /* 0x0005e2000c101d06 */
[----:B------:R-:W-:-:S03]  /*f000*/  @!P3 LEA.HI.X R79, R248, R77, R241, 0x1, P0 ;  /* 0x0000004df84fb211 */ /* 0x000fc600000f0cf1 */
[----:B------:R2:W-:Y:S04]  /*f010*/  @!P5 ST.E.128 [R6.64], R56 ;  /* 0x000000380600d985 */ /* 0x0005e8000c101d06 */
[----:B------:R2:W-:Y:S04]  /*f020*/  @!P4 ST.E.128 [R4.64], R40 ;  /* 0x000000280400c985 */ /* 0x0005e8000c101d06 */
[----:B------:R2:W-:Y:S02]  /*f030*/  @!P3 ST.E.128 [R78.64], R24 ;  /* 0x000000184e00b985 */ /* 0x0005e4000c101d06 */
.L_x_2217:
[----:B------:R-:W-:Y:S05]  /*f040*/  BSYNC B0 ;  /* 0x0000000000007941 */ /* 0x000fea0003800000 */
.L_x_2216:
[----:B------:R-:W-:Y:S05]  /*f050*/  BRA.DIV ~URZ, `(.L_x_2218) ;  /* 0x000046027f007947 */ /* 0x000fea000b800000 */
[----:B--2---:R2:W1:Y:S04]  /*f060*/  SHFL.IDX PT, R24, R10, 0x1, 0x181f ;  /* 0x00381f000a187f89 */ /* 0x00446800000e0000 */
[----:B----4-:R2:W4:Y:S02]  /*f070*/  SHFL.IDX PT, R5, R11, 0x1, 0x181f ;  /* 0x00381f000b057f89 */ /* 0x01052400000e0000 */
.L_x_2283:
[----:B------:R-:W-:Y:S01]  /*f080*/  IADD3 R0, R76, 0x20, RZ ;  /* 0x000000204c007810 */ /* 0x000fe20007ffe0ff */
[----:B------:R-:W-:Y:S03]  /*f090*/  BSSY B0, `(.L_x_2219) ;  /* 0x0000014000007945 */ /* 0x000fe60003800000 */
[----:B------:R-:W-:-:S13]  /*f0a0*/  ISETP.GE.AND P0, PT, R0, R3, PT ;  /* 0x000000030000720c */ /* 0x000fda0003f06270 */
[----:B------:R-:W-:Y:S05]  /*f0b0*/  @P0 BRA `(.L_x_2220) ;  /* 0x0000011000000947 */ /* 0x000fea0003800000 */
[----:B------:R-:W5:Y:S01]  /*f0c0*/  LDL.64 R26, [R1+0x10] ;  /* 0x00001000011a7983 */ /* 0x000f620000100a00 */
[----:B------:R-:W-:Y:S02]  /*f0d0*/  ISETP.GE.AND P2, PT, R250, c[0x0][0x3c8], PT ;  /* 0x0000f200fa007a0c */ /* 0x000fe40003f46270 */
[----:B------:R-:W-:Y:S02]  /*f0e0*/  ISETP.GE.AND P1, PT, R247, c[0x0][0x3c8], PT ;  /* 0x0000f200f7007a0c */ /* 0x000fe40003f26270 */
[----:B------:R-:W-:-:S09]  /*f0f0*/  ISETP.GE.AND P0, PT, R248, c[0x0][0x3c8], PT ;  /* 0x0000f200f8007a0c */ /* 0x000fd20003f06270 */
[CC--:B----4-:R-:W-:Y:S02]  /*f100*/  @!P2 LEA R6, P6, R250.reuse, R5.reuse, 0x1 ;  /* 0x00000005fa06a211 */ /* 0x0d0fe400078c08ff */
[----:B------:R-:W-:Y:S02]  /*f110*/  @!P1 LEA R4, P5, R247, R5, 0x1 ;  /* 0x00000005f7049211 */ /* 0x000fe400078a08ff */
[----:B-1----:R-:W-:Y:S02]  /*f120*/  @!P2 LEA.HI.X R7, R250, R24, R243, 0x1, P6 ;  /* 0x00000018fa07a211 */ /* 0x002fe400030f0cf3 */
[----:B-----5:R-:W-:-:S13]  /*f130*/  ISETP.GE.AND P3, PT, R26, c[0x0][0x3c8], PT ;  /* 0x0000f2001a007a0c */ /* 0x020fda0003f66270 */
[----:B------:R-:W-:-:S04]  /*f140*/  @!P3 LEA R8, P4, R26, R5, 0x1 ;  /* 0x000000051a08b211 */ /* 0x000fc800078808ff */
[-C--:B------:R-:W-:Y:S02]  /*f150*/  @!P3 LEA.HI.X R9, R26, R24.reuse, R27, 0x1, P4 ;  /* 0x000000181a09b211 */ /* 0x080fe400020f0c1b */
[C---:B------:R-:W-:Y:S02]  /*f160*/  @!P0 LEA R26, P4, R248.reuse, R5, 0x1 ;  /* 0x00000005f81a8211 */ /* 0x040fe400078808ff */
[-C--:B------:R-:W-:Y:S01]  /*f170*/  @!P1 LEA.HI.X R5, R247, R24.reuse, R242, 0x1, P5 ;  /* 0x00000018f7059211 */ /* 0x080fe200028f0cf2 */
[----:B------:R1:W-:Y:S01]  /*f180*/  @!P3 ST.E.128 [R8.64], R68 ;  /* 0x000000440800b985 */ /* 0x0003e2000c101d06 */
[----:B------:R-:W-:-:S03]  /*f190*/  @!P0 LEA.HI.X R27, R248, R24, R241, 0x1, P4 ;  /* 0x00000018f81b8211 */ /* 0x000fc600020f0cf1 */
[----:B------:R1:W-:Y:S04]  /*f1a0*/  @!P2 ST.E.128 [R6.64], R52 ;  /* 0x000000340600a985 */ /* 0x0003e8000c101d06 */
[----:B------:R1:W-:Y:S04]  /*f1b0*/  @!P1 ST.E.128 [R4.64], R36 ;  /* 0x0000002404009985 */ /* 0x0003e8000c101d06 */
[----:B------:R1:W-:Y:S02]  /*f1c0*/  @!P0 ST.E.128 [R26.64], R20 ;  /* 0x000000141a008985 */ /* 0x0003e4000c101d06 */
.L_x_2220:
[----:B------:R-:W-:Y:S05]  /*f1d0*/  BSYNC B0 ;  /* 0x0000000000007941 */ /* 0x000fea0003800000 */
.L_x_2219:
[----:B------:R-:W-:Y:S05]  /*f1e0*/  BRA.DIV ~URZ, `(.L_x_2221) ;  /* 0x000045327f007947 */ /* 0x000fea000b800000 */
[----:B-1----:R1:W2:Y:S02]  /*f1f0*/  SHFL.IDX PT, R20, R10, 0x2, 0x181f ;  /* 0x00581f000a147f89 */ /* 0x0022a400000e0000 */
.L_x_2284:
[----:B------:R-:W-:Y:S05]  /*f200*/  BRA.DIV ~URZ, `(.L_x_2222) ;  /* 0x000045827f007947 */ /* 0x000fea000b800000 */
[----:B----4-:R4:W1:Y:S02]  /*f210*/  SHFL.IDX PT, R5, R11, 0x2, 0x181f ;  /* 0x00581f000b057f89 */ /* 0x01086400000e0000 */
.L_x_2285:
        /* <DEDUP_REMOVED lines=8> */
[CC--:B-1----:R-:W-:Y:S02]  /*f2a0*/  @!P2 LEA R6, P6, R250.reuse, R5.reuse, 0x1 ;  /* 0x00000005fa06a211 */ /* 0x0c2fe400078c08ff */
[----:B------:R-:W-:Y:S02]  /*f2b0*/  @!P1 LEA R4, P5, R247, R5, 0x1 ;  /* 0x00000005f7049211 */ /* 0x000fe400078a08ff */
[----:B--2---:R-:W-:Y:S02]  /*f2c0*/  @!P2 LEA.HI.X R7, R250, R20, R243, 0x1, P6 ;  /* 0x00000014fa07a211 */ /* 0x004fe400030f0cf3 */
        /* <DEDUP_REMOVED lines=10> */
.L_x_2224:
[----:B------:R-:W-:Y:S05]  /*f370*/  BSYNC B0 ;  /* 0x0000000000007941 */ /* 0x000fea0003800000 */
.L_x_2223:
[----:B------:R-:W-:Y:S05]  /*f380*/  BRA.DIV ~URZ, `(.L_x_2225) ;  /* 0x000044627f007947 */ /* 0x000fea000b800000 */
[----:B-12---:R-:W1:Y:S04]  /*f390*/  SHFL.IDX PT, R10, R10, 0x3, 0x181f ;  /* 0x00781f000a0a7f89 */ /* 0x006e6800000e0000 */
[----:B------:R2:W3:Y:S02]  /*f3a0*/  SHFL.IDX PT, R5, R11, 0x3, 0x181f ;  /* 0x00781f000b057f89 */ /* 0x0004e400000e0000 */
.L_x_2286:
[----:B------:R-:W-:-:S04]  /*f3b0*/  IADD3 R76, R76, 0x60, RZ ;  /* 0x000000604c4c7810 */ /* 0x000fc80007ffe0ff */
[----:B------:R-:W-:-:S13]  /*f3c0*/  ISETP.GE.AND P0, PT, R76, R3, PT ;  /* 0x000000034c00720c */ /* 0x000fda0003f06270 */
[----:B------:R-:W-:Y:S05]  /*f3d0*/  @P0 BRA `(.L_x_2226) ;  /* 0x00002ab000000947 */ /* 0x000fea0003800000 */
[----:B------:R-:W5:Y:S01]  /*f3e0*/  LDL.64 R18, [R1+0x10] ;  /* 0x0000100001127983 */ /* 0x000f620000100a00 */
[----:B------:R-:W-:Y:S02]  /*f3f0*/  ISETP.GE.AND P1, PT, R250, c[0x0][0x3c8], PT ;  /* 0x0000f200fa007a0c */ /* 0x000fe40003f26270 */
[----:B------:R-:W-:-:S11]  /*f400*/  ISETP.GE.AND P0, PT, R247, c[0x0][0x3c8], PT ;  /* 0x0000f200f7007a0c */ /* 0x000fd60003f06270 */
[CC--:B---3--:R-:W-:Y:S02]  /*f410*/  @!P1 LEA R8, P4, R250.reuse, R5.reuse, 0x1 ;  /* 0x00000005fa089211 */ /* 0x0c8fe400078808ff */
[C---:B------:R-:W-:Y:S02]  /*f420*/  @!P0 LEA R6, P3, R247.reuse, R5, 0x1 ;  /* 0x00000005f7068211 */ /* 0x040fe400078608ff */
[-C--:B-1----:R-:W-:Y:S02]  /*f430*/  @!P1 LEA.HI.X R9, R250, R10.reuse, R243, 0x1, P4 ;  /* 0x0000000afa099211 */ /* 0x082fe400020f0cf3 */
[----:B------:R-:W-:Y:S02]  /*f440*/  @!P0 LEA.HI.X R7, R247, R10, R242, 0x1, P3 ;  /* 0x0000000af7078211 */ /* 0x000fe400018f0cf2 */
[----:B-----5:R-:W-:-:S13]  /*f450*/  ISETP.GE.AND P2, PT, R18, c[0x0][0x3c8], PT ;  /* 0x0000f20012007a0c */ /* 0x020fda0003f46270 */
[----:B------:R-:W-:-:S04]  /*f460*/  @!P2 LEA R16, P5, R18, R5, 0x1 ;  /* 0x000000051210a211 */ /* 0x000fc800078a08ff */
[----:B------:R-:W-:-:S05]  /*f470*/  @!P2 LEA.HI.X R17, R18, R10, R19, 0x1, P5 ;  /* 0x0000000a1211a211 */ /* 0x000fca00028f0c13 */
[----:B------:R1:W-:Y:S04]  /*f480*/  @!P2 ST.E.128 [R16.64], R60 ;  /* 0x0000003c1000a985 */ /* 0x0003e8000c101d06 */
        /* <DEDUP_REMOVED lines=8> */
.L_x_2213:
[----:B------:R-:W2:Y:S04]  /*f510*/  LDL.LU R3, [R1+0x40] ;  /* 0x0000400001037983 */ /* 0x000ea80000300800 */
[----:B-1----:R-:W3:Y:S01]  /*f520*/  LDL.LU R12, [R1+0x54] ;  /* 0x00005400010c7983 */ /* 0x002ee20000300800 */
[----:B------:R-:W-:Y:S01]  /*f530*/  IMAD R8, R8, c[0x0][0x408], RZ ;  /* 0x0001020008087a24 */ /* 0x000fe200078e02ff */
[----:B------:R-:W-:Y:S01]  /*f540*/  SHF.R.S32.HI R0, RZ, 0x1f, R7 ;  /* 0x0000001fff007819 */ /* 0x000fe20000011407 */
[----:B------:R-:W-:-:S04]  /*f550*/  IMAD.WIDE.U32 R10, R5, c[0x0][0x408], RZ ;  /* 0x00010200050a7a25 */ /* 0x000fc800078e00ff */
[----:B------:R-:W-:Y:S02]  /*f560*/  IMAD R5, R5, c[0x0][0x40c], R8 ;  /* 0x0001030005057a24 */ /* 0x000fe400078e0208 */
[----:B------:R-:W-:-:S03]  /*f570*/  IMAD R0, R0, c[0x0][0x440], RZ ;  /* 0x0001100000007a24 */ /* 0x000fc600078e02ff */
[----:B------:R-:W-:Y:S01]  /*f580*/  IADD3 R11, R11, R5, RZ ;  /* 0x000000050b0b7210 */ /* 0x000fe20007ffe0ff */
[----:B------:R-:W-:-:S04]  /*f590*/  IMAD R0, R7, c[0x0][0x444], R0 ;  /* 0x0001110007007a24 */ /* 0x000fc800078e0200 */
[----:B--2---:R-:W-:-:S04]  /*f5a0*/  IMAD.WIDE.U32 R4, R3, c[0x0][0x438], R10 ;  /* 0x00010e0003047a25 */ /* 0x004fc800078e000a */
[----:B------:R-:W-:Y:S02]  /*f5b0*/  IMAD R5, R3, c[0x0][0x43c], R5 ;  /* 0x00010f0003057a24 */ /* 0x000fe400078e0205 */
[----:B------:R-:W-:-:S04]  /*f5c0*/  @P2 IMAD.HI.U32 R3, R6, c[0x0][0x4ec], RZ ;  /* 0x00013b0006032a27 */ /* 0x000fc800078e00ff */
        /* <DEDUP_REMOVED lines=22> */
.L_x_2287:
[----:B------:R-:W-:Y:S05]  /*f730*/  BRA.DIV ~URZ, `(.L_x_2228) ;  /* 0x000041e27f007947 */ /* 0x000fea000b800000 */
[----:B------:R3:W4:Y:S02]  /*f740*/  SHFL.IDX PT, R5, R10, RZ, 0x1c1f ;  /* 0x001c1fff0a057589 */ /* 0x00072400000e0000 */
.L_x_2288:
        /* <DEDUP_REMOVED lines=8> */
[----:B------:R-:W-:Y:S01]  /*f7d0*/  IADD3 R0, R251, 0x20, RZ ;  /* 0x00000020fb007810 */ /* 0x000fe20007ffe0ff */
[----:B----4-:R-:W-:Y:S01]  /*f7e0*/  @!P1 IMAD.MOV.U32 R6, RZ, RZ, R5 ;  /* 0x000000ffff069224 */ /* 0x010fe200078e0005 */
[----:B------:R-:W-:Y:S01]  /*f7f0*/  ISETP.GE.AND P5, PT, R9, c[0x0][0x3c8], PT ;  /* 0x0000f20009007a0c */ /* 0x000fe20003fa6270 */
[----:B--2---:R-:W-:Y:S01]  /*f800*/  @!P1 IMAD.MOV.U32 R7, RZ, RZ, R11 ;  /* 0x000000ffff079224 */ /* 0x004fe200078e000b */
[----:B------:R-:W-:Y:S02]  /*f810*/  ISETP.GE.AND P6, PT, R0, c[0x0][0x3c8], PT ;  /* 0x0000f20000007a0c */ /* 0x000fe40003fc6270 */
[----:B------:R-:W-:Y:S01]  /*f820*/  SHF.R.S32.HI R8, RZ, 0x1f, R16 ;  /* 0x0000001fff087819 */ /* 0x000fe20000011410 */
[----:B------:R-:W-:Y:S01]  /*f830*/  @!P1 IMAD.WIDE R14, R251, 0x4, R6 ;  /* 0x00000004fb0e9825 */ /* 0x000fe200078e0206 */
[----:B------:R-:W-:-:S02]  /*f840*/  SHF.R.S32.HI R7, RZ, 0x1f, R4 ;  /* 0x0000001fff077819 */ /* 0x000fc40000011404 */
[----:B------:R-:W-:Y:S02]  /*f850*/  IADD3 R6, R251, 0x28, RZ ;  /* 0x00000028fb067810 */ /* 0x000fe40007ffe0ff */
[----:B------:R2:W-:Y:S01]  /*f860*/  @!P1 ST.E.64 [R14.64], R160 ;  /* 0x000000a00e009985 */ /* 0x0005e2000c101b06 */
[-C--:B------:R-:W-:Y:S02]  /*f870*/  @!P4 LEA R12, P1, R4, R5.reuse, 0x2 ;  /* 0x00000005040cc211 */ /* 0x080fe400078210ff */
[----:B------:R-:W-:Y:S02]  /*f880*/  @!P2 LEA R18, P3, R16, R5, 0x2 ;  /* 0x000000051012a211 */ /* 0x000fe400078610ff */
[-C--:B------:R-:W-:Y:S02]  /*f890*/  @!P4 LEA.HI.X R13, R4, R11.reuse, R7, 0x2, P1 ;  /* 0x0000000b040dc211 */ /* 0x080fe400008f1407 */
[----:B------:R-:W-:Y:S02]  /*f8a0*/  ISETP.GE.AND P1, PT, R6, c[0x0][0x3c8], PT ;  /* 0x0000f20006007a0c */ /* 0x000fe40003f26270 */
[----:B------:R-:W-:-:S02]  /*f8b0*/  @!P2 LEA.HI.X R19, R16, R11, R8, 0x2, P3 ;  /* 0x0000000b1013a211 */ /* 0x000fc400018f1408 */
[----:B------:R-:W-:Y:S02]  /*f8c0*/  SHF.R.S32.HI R8, RZ, 0x1f, R9 ;  /* 0x0000001fff087819 */ /* 0x000fe40000011409 */
[----:B------:R-:W-:Y:S01]  /*f8d0*/  SHF.R.S32.HI R7, RZ, 0x1f, R0 ;  /* 0x0000001fff077819 */ /* 0x000fe20000011400 */
[----:B------:R4:W-:Y:S01]  /*f8e0*/  @!P2 ST.E.64 [R18.64], R156 ;  /* 0x0000009c1200a985 */ /* 0x0009e2000c101b06 */
[----:B------:R-:W-:Y:S02]  /*f8f0*/  @!P5 LEA R16, P3, R9, R5, 0x2 ;  /* 0x000000050910d211 */ /* 0x000fe400078610ff */
[----:B------:R-:W-:Y:S02]  /*f900*/  IADD3 R4, R251, 0x30, RZ ;  /* 0x00000030fb047810 */ /* 0x000fe40007ffe0ff */
[----:B------:R-:W-:Y:S02]  /*f910*/  @!P5 LEA.HI.X R17, R9, R11, R8, 0x2, P3 ;  /* 0x0000000b0911d211 */ /* 0x000fe400018f1408 */
[----:B------:R-:W-:-:S02]  /*f920*/  ISETP.GE.AND P3, PT, R4, c[0x0][0x3c8], PT ;  /* 0x0000f20004007a0c */ /* 0x000fc40003f66270 */
[C---:B------:R-:W-:Y:S01]  /*f930*/  IADD3 R29, R251.reuse, 0xb0, RZ ;  /* 0x000000b0fb1d7810 */ /* 0x040fe20007ffe0ff */
[----:B------:R-:W-:Y:S01]  /*f940*/  @!P5 ST.E.64 [R16.64], R132 ;  /* 0x000000841000d985 */ /* 0x000fe2000c101b06 */
[C---:B------:R-:W-:Y:S02]  /*f950*/  IADD3 R27, R251.reuse, 0xb8, RZ ;  /* 0x000000b8fb1b7810 */ /* 0x040fe40007ffe0ff */
[C---:B------:R-:W-:Y:S01]  /*f960*/  IADD3 R25, R251.reuse, 0xc0, RZ ;  /* 0x000000c0fb197810 */ /* 0x040fe20007ffe0ff */
[----:B------:R5:W-:Y:S01]  /*f970*/  @!P4 ST.E.64 [R12.64], R136 ;  /* 0x000000880c00c985 */ /* 0x000be2000c101b06 */
[C---:B--2---:R-:W-:Y:S02]  /*f980*/  @!P6 LEA R14, P2, R0.reuse, R5, 0x2 ;  /* 0x00000005000ee211 */ /* 0x044fe400078410ff */
[----:B------:R-:W-:Y:S02]  /*f990*/  IADD3 R26, R251, 0xc8, RZ ;  /* 0x000000c8fb1a7810 */ /* 0x000fe40007ffe0ff */
[----:B------:R-:W-:-:S02]  /*f9a0*/  @!P6 LEA.HI.X R15, R0, R11, R7, 0x2, P2 ;  /* 0x0000000b000fe211 */ /* 0x000fc400010f1407 */
[----:B------:R-:W-:Y:S02]  /*f9b0*/  SHF.R.S32.HI R0, RZ, 0x1f, R6 ;  /* 0x0000001fff007819 */ /* 0x000fe40000011406 */
[C---:B------:R-:W-:Y:S01]  /*f9c0*/  @!P1 LEA R8, P2, R6.reuse, R5, 0x2 ;  /* 0x0000000506089211 */ /* 0x040fe200078410ff */
[----:B------:R-:W-:Y:S01]  /*f9d0*/  @!P6 ST.E.64 [R14.64], R140 ;  /* 0x0000008c0e00e985 */ /* 0x000fe2000c101b06 */
[----:B------:R-:W-:Y:S02]  /*f9e0*/  SHF.R.S32.HI R7, RZ, 0x1f, R4 ;  /* 0x0000001fff077819 */ /* 0x000fe40000011404 */
[----:B------:R-:W-:Y:S02]  /*f9f0*/  @!P1 LEA.HI.X R9, R6, R11, R0, 0x2, P2 ;  /* 0x0000000b06099211 */ /* 0x000fe400010f1400 */
[C---:B------:R-:W-:Y:S02]  /*fa00*/  IADD3 R0, R251.reuse, 0x38, RZ ;  /* 0x00000038fb007810 */ /* 0x040fe40007ffe0ff */
[----:B----4-:R-:W-:Y:S01]  /*fa10*/  IADD3 R18, R251, 0x40, RZ ;  /* 0x00000040fb127810 */ /* 0x010fe20007ffe0ff */
[----:B------:R2:W-:Y:S01]  /*fa20*/  @!P1 ST.E.64 [R8.64], R144 ;  /* 0x0000009008009985 */ /* 0x0005e2000c101b06 */
[----:B------:R-:W-:-:S02]  /*fa30*/  ISETP.GE.AND P5, PT, R0, c[0x0][0x3c8], PT ;  /* 0x0000f20000007a0c */ /* 0x000fc40003fa6270 */
[----:B------:R-:W-:Y:S02]  /*fa40*/  ISETP.GE.AND P4, PT, R18, c[0x0][0x3c8], PT ;  /* 0x0000f20012007a0c */ /* 0x000fe40003f86270 */
[C---:B------:R-:W-:Y:S02]  /*fa50*/  @!P3 LEA R20, P2, R4.reuse, R5, 0x2 ;  /* 0x000000050414b211 */ /* 0x040fe400078410ff */
[----:B------:R-:W-:Y:S02]  /*fa60*/  IADD3 R6, R251, 0x48, RZ ;  /* 0x00000048fb067810 */ /* 0x000fe40007ffe0ff */
[----:B------:R-:W-:Y:S02]  /*fa70*/  @!P3 LEA.HI.X R21, R4, R11, R7, 0x2, P2 ;  /* 0x0000000b0415b211 */ /* 0x000fe400010f1407 */
[----:B------:R-:W-:Y:S02]  /*fa80*/  ISETP.GE.AND P6, PT, R6, c[0x0][0x3c8], PT ;  /* 0x0000f20006007a0c */ /* 0x000fe40003fc6270 */
[----:B-----5:R-:W-:Y:S01]  /*fa90*/  SHF.R.S32.HI R12, RZ, 0x1f, R0 ;  /* 0x0000001fff0c7819 */ /* 0x020fe20000011400 */
[----:B------:R4:W-:Y:S01]  /*faa0*/  @!P3 ST.E.64 [R20.64], R148 ;  /* 0x000000941400b985 */ /* 0x0009e2000c101b06 */
[----:B------:R-:W-:-:S02]  /*fab0*/  @!P5 LEA R22, P1, R0, R5, 0x2 ;  /* 0x000000050016d211 */ /* 0x000fc400078210ff */
[C---:B------:R-:W-:Y:S02]  /*fac0*/  IADD3 R4, R251.reuse, 0x50, RZ ;  /* 0x00000050fb047810 */ /* 0x040fe40007ffe0ff */
[----:B------:R-:W-:Y:S02]  /*fad0*/  @!P5 LEA.HI.X R23, R0, R11, R12, 0x2, P1 ;  /* 0x0000000b0017d211 */ /* 0x000fe400008f140c */
[----:B------:R-:W-:Y:S02]  /*fae0*/  ISETP.GE.AND P1, PT, R4, c[0x0][0x3c8], PT ;  /* 0x0000f20004007a0c */ /* 0x000fe40003f26270 */
[----:B------:R-:W-:Y:S01]  /*faf0*/  SHF.R.S32.HI R7, RZ, 0x1f, R18 ;  /* 0x0000001fff077819 */ /* 0x000fe20000011412 */
[----:B------:R-:W-:Y:S01]  /*fb00*/  @!P5 ST.E.64 [R22.64], R152 ;  /* 0x000000981600d985 */ /* 0x000fe2000c101b06 */
[----:B------:R-:W-:Y:S02]  /*fb10*/  @!P4 LEA R16, P2, R18, R5, 0x2 ;  /* 0x000000051210c211 */ /* 0x000fe400078410ff */
[----:B------:R-:W-:-:S02]  /*fb20*/  IADD3 R0, R251, 0x58, RZ ;  /* 0x00000058fb007810 */ /* 0x000fc40007ffe0ff */
[----:B------:R-:W-:Y:S02]  /*fb30*/  @!P4 LEA.HI.X R17, R18, R11, R7, 0x2, P2 ;  /* 0x0000000b1211c211 */ /* 0x000fe400010f1407 */
[----:B------:R-:W-:Y:S02]  /*fb40*/  SHF.R.S32.HI R7, RZ, 0x1f, R6 ;  /* 0x0000001fff077819 */ /* 0x000fe40000011406 */
[----:B------:R-:W-:Y:S01]  /*fb50*/  @!P6 LEA R12, P2, R6, R5, 0x2 ;  /* 0x00000005060ce211 */ /* 0x000fe200078410ff */
[----:B------:R5:W-:Y:S01]  /*fb60*/  @!P4 ST.E.64 [R16.64], R36 ;  /* 0x000000241000c985 */ /* 0x000be2000c101b06 */
[----:B------:R-:W-:Y:S02]  /*fb70*/  ISETP.GE.AND P3, PT, R0, c[0x0][0x3c8], PT ;  /* 0x0000f20000007a0c */ /* 0x000fe40003f66270 */
[----:B------:R-:W-:Y:S02]  /*fb80*/  @!P6 LEA.HI.X R13, R6, R11, R7, 0x2, P2 ;  /* 0x0000000b060de211 */ /* 0x000fe400010f1407 */
[----:B------:R-:W-:-:S02]  /*fb90*/  SHF.R.S32.HI R6, RZ, 0x1f, R4 ;  /* 0x0000001fff067819 */ /* 0x000fc40000011404 */
[C---:B--2---:R-:W-:Y:S01]  /*fba0*/  @!P1 LEA R8, P2, R4.reuse, R5, 0x2 ;  /* 0x0000000504089211 */ /* 0x044fe200078410ff */
[----:B------:R2:W-:Y:S01]  /*fbb0*/  @!P6 ST.E.64 [R12.64], R40 ;  /* 0x000000280c00e985 */ /* 0x0005e2000c101b06 */
[C---:B------:R-:W-:Y:S02]  /*fbc0*/  IADD3 R14, R251.reuse, 0x68, RZ ;  /* 0x00000068fb0e7810 */ /* 0x040fe40007ffe0ff */
[----:B------:R-:W-:Y:S02]  /*fbd0*/  @!P1 LEA.HI.X R9, R4, R11, R6, 0x2, P2 ;  /* 0x0000000b04099211 */ /* 0x000fe400010f1406 */
[----:B------:R-:W-:Y:S02]  /*fbe0*/  IADD3 R4, R251, 0x60, RZ ;  /* 0x00000060fb047810 */ /* 0x000fe40007ffe0ff */
[----:B------:R-:W-:Y:S01]  /*fbf0*/  SHF.R.S32.HI R7, RZ, 0x1f, R0 ;  /* 0x0000001fff077819 */ /* 0x000fe20000011400 */
[----:B------:R1:W-:Y:S01]  /*fc00*/  @!P1 ST.E.64 [R8.64], R44 ;  /* 0x0000002c08009985 */ /* 0x0003e2000c101b06 */
[----:B------:R-:W-:-:S02]  /*fc10*/  ISETP.GE.AND P5, PT, R4, c[0x0][0x3c8], PT ;  /* 0x0000f20004007a0c */ /* 0x000fc40003fa6270 */
[----:B------:R-:W-:Y:S02]  /*fc20*/  @!P3 LEA R18, P2, R0, R5, 0x2 ;  /* 0x000000050012b211 */ /* 0x000fe400078410ff */
[----:B------:R-:W-:Y:S02]  /*fc30*/  ISETP.GE.AND P4, PT, R14, c[0x0][0x3c8], PT ;  /* 0x0000f2000e007a0c */ /* 0x000fe40003f86270 */
[----:B------:R-:W-:Y:S02]  /*fc40*/  IADD3 R6, R251, 0x70, RZ ;  /* 0x00000070fb067810 */ /* 0x000fe40007ffe0ff */
[----:B------:R-:W-:Y:S02]  /*fc50*/  @!P3 LEA.HI.X R19, R0, R11, R7, 0x2, P2 ;  /* 0x0000000b0013b211 */ /* 0x000fe400010f1407 */
[----:B------:R-:W-:Y:S02]  /*fc60*/  ISETP.GE.AND P6, PT, R6, c[0x0][0x3c8], PT ;  /* 0x0000f20006007a0c */ /* 0x000fe40003fc6270 */
[----:B------:R-:W-:Y:S01]  /*fc70*/  SHF.R.S32.HI R15, RZ, 0x1f, R4 ;  /* 0x0000001fff0f7819 */ /* 0x000fe20000011404 */
[----:B------:R3:W-:Y:S01]  /*fc80*/  @!P3 ST.E.64 [R18.64], R48 ;  /* 0x000000301200b985 */ /* 0x0007e2000c101b06 */
[----:B----4-:R-:W-:-:S02]  /*fc90*/  @!P5 LEA R20, P2, R4, R5, 0x2 ;  /* 0x000000050414d211 */ /* 0x010fc400078410ff */
[C---:B------:R-:W-:Y:S02]  /*fca0*/  IADD3 R0, R251.reuse, 0x78, RZ ;  /* 0x00000078fb007810 */ /* 0x040fe40007ffe0ff */
[----:B------:R-:W-:Y:S02]  /*fcb0*/  @!P5 LEA.HI.X R21, R4, R11, R15, 0x2, P2 ;  /* 0x0000000b0415d211 */ /* 0x000fe400010f140f */
[----:B------:R-:W-:Y:S02]  /*fcc0*/  ISETP.GE.AND P2, PT, R0, c[0x0][0x3c8], PT ;  /* 0x0000f20000007a0c */ /* 0x000fe40003f46270 */
[----:B------:R-:W-:Y:S01]  /*fcd0*/  SHF.R.S32.HI R7, RZ, 0x1f, R14 ;  /* 0x0000001fff077819 */ /* 0x000fe2000001140e */
[----:B------:R4:W-:Y:S01]  /*fce0*/  @!P5 ST.E.64 [R20.64], R52 ;  /* 0x000000341400d985 */ /* 0x0009e2000c101b06 */
[----:B-----5:R-:W-:Y:S02]  /*fcf0*/  @!P4 LEA R16, P1, R14, R5, 0x2 ;  /* 0x000000050e10c211 */ /* 0x020fe400078210ff */
[----:B------:R-:W-:-:S02]  /*fd00*/  IADD3 R4, R251, 0x80, RZ ;  /* 0x00000080fb047810 */ /* 0x000fc40007ffe0ff */
[----:B------:R-:W-:Y:S02]  /*fd10*/  @!P4 LEA.HI.X R17, R14, R11, R7, 0x2, P1 ;  /* 0x0000000b0e11c211 */ /* 0x000fe400008f1407 */
[----:B------:R-:W-:Y:S02]  /*fd20*/  SHF.R.S32.HI R7, RZ, 0x1f, R6 ;  /* 0x0000001fff077819 */ /* 0x000fe40000011406 */
[----:B--2---:R-:W-:Y:S01]  /*fd30*/  @!P6 LEA R12, P1, R6, R5, 0x2 ;  /* 0x00000005060ce211 */ /* 0x004fe200078210ff */
[----:B------:R2:W-:Y:S01]  /*fd40*/  @!P4 ST.E.64 [R16.64], R56 ;  /* 0x000000381000c985 */ /* 0x0005e2000c101b06 */
[----:B------:R-:W-:Y:S02]  /*fd50*/  ISETP.GE.AND P3, PT, R4, c[0x0][0x3c8], PT ;  /* 0x0000f20004007a0c */ /* 0x000fe40003f66270 */
[----:B------:R-:W-:Y:S02]  /*fd60*/  @!P6 LEA.HI.X R13, R6, R11, R7, 0x2, P1 ;  /* 0x0000000b060de211 */ /* 0x000fe400008f1407 */
[----:B------:R-:W-:-:S02]  /*fd70*/  SHF.R.S32.HI R6, RZ, 0x1f, R0 ;  /* 0x0000001fff067819 */ /* 0x000fc40000011400 */
[C---:B-1----:R-:W-:Y:S01]  /*fd80*/  @!P2 LEA R8, P1, R0.reuse, R5, 0x2 ;  /* 0x000000050008a211 */ /* 0x042fe200078210ff */
[----:B------:R1:W-:Y:S01]  /*fd90*/  @!P6 ST.E.64 [R12.64], R60 ;  /* 0x0000003c0c00e985 */ /* 0x0003e2000c101b06 */
[C---:B------:R-:W-:Y:S02]  /*fda0*/  IADD3 R14, R251.reuse, 0x90, RZ ;  /* 0x00000090fb0e7810 */ /* 0x040fe40007ffe0ff */
[----:B------:R-:W-:Y:S02]  /*fdb0*/  @!P2 LEA.HI.X R9, R0, R11, R6, 0x2, P1 ;  /* 0x0000000b0009a211 */ /* 0x000fe400008f1406 */
[----:B------:R-:W-:Y:S02]  /*fdc0*/  IADD3 R0, R251, 0x88, RZ ;  /* 0x00000088fb007810 */ /* 0x000fe40007ffe0ff */
[----:B------:R-:W-:Y:S01]  /*fdd0*/  ISETP.GE.AND P1, PT, R14, c[0x0][0x3c8], PT ;  /* 0x0000f2000e007a0c */ /* 0x000fe20003f26270 */
[----:B------:R5:W-:Y:S01]  /*fde0*/  @!P2 ST.E.64 [R8.64], R64 ;  /* 0x000000400800a985 */ /* 0x000be2000c101b06 */
[----:B------:R-:W-:-:S02]  /*fdf0*/  ISETP.GE.AND P5, PT, R0, c[0x0][0x3c8], PT ;  /* 0x0000f20000007a0c */ /* 0x000fc40003fa6270 */
[----:B------:R-:W-:Y:S02]  /*fe00*/  IADD3 R6, R251, 0x98, RZ ;  /* 0x00000098fb067810 */ /* 0x000fe40007ffe0ff */
[----:B------:R-:W-:Y:S02]  /*fe10*/  SHF.R.S32.HI R7, RZ, 0x1f, R4 ;  /* 0x0000001fff077819 */ /* 0x000fe40000011404 */
[----:B------:R-:W-:Y:S02]  /*fe20*/  ISETP.GE.AND P6, PT, R6, c[0x0][0x3c8], PT ;  /* 0x0000f20006007a0c */ /* 0x000fe40003fc6270 */
[C---:B---3--:R-:W-:Y:S02]  /*fe30*/  @!P3 LEA R18, P4, R4.reuse, R5, 0x2 ;  /* 0x000000050412b211 */ /* 0x048fe400078810ff */
[----:B------:R-:W-:Y:S02]  /*fe40*/  SHF.R.S32.HI R15, RZ, 0x1f, R0 ;  /* 0x0000001fff0f7819 */ /* 0x000fe40000011400 */
[----:B------:R-:W-:-:S02]  /*fe50*/  @!P3 LEA.HI.X R19, R4, R11, R7, 0x2, P4 ;  /* 0x0000000b0413b211 */ /* 0x000fc400020f1407 */
[-C--:B----4-:R-:W-:Y:S02]  /*fe60*/  @!P5 LEA R20, P4, R0, R5.reuse, 0x2 ;  /* 0x000000050014d211 */ /* 0x090fe400078810ff */
[----:B------:R-:W-:Y:S01]  /*fe70*/  SHF.R.S32.HI R7, RZ, 0x1f, R14 ;  /* 0x0000001fff077819 */ /* 0x000fe2000001140e */
[----:B------:R-:W-:Y:S01]  /*fe80*/  @!P3 ST.E.64 [R18.64], R68 ;  /* 0x000000441200b985 */ /* 0x000fe2000c101b06 */
[----:B--2---:R-:W-:Y:S02]  /*fe90*/  @!P1 LEA R16, P2, R14, R5, 0x2 ;  /* 0x000000050e109211 */ /* 0x004fe400078410ff */
[----:B------:R-:W-:Y:S02]  /*fea0*/  IADD3 R4, R251, 0xa0, RZ ;  /* 0x000000a0fb047810 */ /* 0x000fe40007ffe0ff */
[-C--:B------:R-:W-:Y:S02]  /*feb0*/  @!P5 LEA.HI.X R21, R0, R11.reuse, R15, 0x2, P4 ;  /* 0x0000000b0015d211 */ /* 0x080fe400020f140f */
[----:B------:R-:W-:-:S02]  /*fec0*/  @!P1 LEA.HI.X R17, R14, R11, R7, 0x2, P2 ;  /* 0x0000000b0e119211 */ /* 0x000fc400010f1407 */
[----:B------:R-:W-:Y:S01]  /*fed0*/  ISETP.GE.AND P4, PT, R4, c[0x0][0x3c8], PT ;  /* 0x0000f20004007a0c */ /* 0x000fe20003f86270 */
[----:B------:R-:W-:Y:S01]  /*fee0*/  @!P5 ST.E.64 [R20.64], R72 ;  /* 0x000000481400d985 */ /* 0x000fe2000c101b06 */
[----:B------:R-:W-:Y:S02]  /*fef0*/  SHF.R.S32.HI R7, RZ, 0x1f, R6 ;  /* 0x0000001fff077819 */ /* 0x000fe40000011406 */
[C---:B-1----:R-:W-:Y:S01]  /*ff00*/  @!P6 LEA R12, P2, R6.reuse, R5, 0x2 ;  /* 0x00000005060ce211 */ /* 0x042fe200078410ff */
[----:B------:R1:W-:Y:S01]  /*ff10*/  @!P1 ST.E.64 [R16.64], R76 ;  /* 0x0000004c10009985 */ /* 0x0003e2000c101b06 */
[----:B------:R-:W-:Y:S02]  /*ff20*/  IADD3 R0, R251, 0xa8, RZ ;  /* 0x000000a8fb007810 */ /* 0x000fe40007ffe0ff */
[----:B------:R-:W-:Y:S02]  /*ff30*/  @!P6 LEA.HI.X R13, R6, R11, R7, 0x2, P2 ;  /* 0x0000000b060de211 */ /* 0x000fe400010f1407 */
[----:B------:R-:W-:-:S02]  /*ff40*/  ISETP.GE.AND P2, PT, R0, c[0x0][0x3c8], PT ;  /* 0x0000f20000007a0c */ /* 0x000fc40003f46270 */
[----:B------:R-:W-:Y:S01]  /*ff50*/  SHF.R.S32.HI R6, RZ, 0x1f, R4 ;  /* 0x0000001fff067819 */ /* 0x000fe20000011404 */
[----:B------:R2:W-:Y:S01]  /*ff60*/  @!P6 ST.E.64 [R12.64], R80 ;  /* 0x000000500c00e985 */ /* 0x0005e2000c101b06 */
[C---:B-----5:R-:W-:Y:S02]  /*ff70*/  @!P4 LEA R8, P3, R4.reuse, R5, 0x2 ;  /* 0x000000050408c211 */ /* 0x060fe400078610ff */
[----:B------:R-:W-:Y:S02]  /*ff80*/  ISETP.GE.AND P5, PT, R29, c[0x0][0x3c8], PT ;  /* 0x0000f2001d007a0c */ /* 0x000fe40003fa6270 */
[----:B------:R-:W-:Y:S02]  /*ff90*/  ISETP.GE.AND P1, PT, R27, c[0x0][0x3c8], PT ;  /* 0x0000f2001b007a0c */ /* 0x000fe40003f26270 */
[----:B------:R-:W-:Y:S02]  /*ffa0*/  @!P4 LEA.HI.X R9, R4, R11, R6, 0x2, P3 ;  /* 0x0000000b0409c211 */ /* 0x000fe400018f1406 */
[----:B------:R-:W-:-:S02]  /*ffb0*/  SHF.R.S32.HI R4, RZ, 0x1f, R0 ;  /* 0x0000001fff047819 */ /* 0x000fc40000011400 */
[C---:B------:R-:W-:Y:S01]  /*ffc0*/  @!P2 LEA R6, P3, R0.reuse, R5, 0x2 ;  /* 0x000000050006a211 */ /* 0x040fe200078610ff */
[----:B------:R3:W-:Y:S01]  /*ffd0*/  @!P4 ST.E.64 [R8.64], R84 ;  /* 0x000000540800c985 */ /* 0x0007e2000c101b06 */
[----:B------:R-:W-:Y:S02]  /*ffe0*/  IADD3 R30, R251, 0xb0, RZ ;  /* 0x000000b0fb1e7810 */ /* 0x000fe40007ffe0ff */
[----:B------:R-:W-:Y:S02]  /*fff0*/  @!P2 LEA.HI.X R7, R0, R11, R4, 0x2, P3 ;  /* 0x0000000b0007a211 */ /* 0x000fe400018f1404 */
[----:B------:R-:W-:Y:S02]  /*10000*/  ISETP.GE.AND P6, PT, R25, c[0x0][0x3c8], PT ;  /* 0x0000f20019007a0c */ /* 0x000fe40003fc6270 */
[----:B------:R-:W-:Y:S01]  /*10010*/  ISETP.GE.AND P4, PT, R26, c[0x0][0x3c8], PT ;  /* 0x0000f2001a007a0c */ /* 0x000fe20003f86270 */
[----:B------:R4:W-:Y:S01]  /*10020*/  @!P2 ST.E.64 [R6.64], R88 ;  /* 0x000000580600a985 */ /* 0x0009e2000c101b06 */
[----:B------:R-:W-:-:S02]  /*10030*/  IADD3 R28, R251, 0xb8, RZ ;  /* 0x000000b8fb1c7810 */ /* 0x000fc40007ffe0ff */
[-C--:B------:R-:W-:Y:S02]  /*10040*/  @!P5 LEA R14, P3, R29, R5.reuse, 0x2 ;  /* 0x000000051d0ed211 */ /* 0x080fe400078610ff */
[----:B------:R-:W-:Y:S02]  /*10050*/  SHF.R.S32.HI R30, RZ, 0x1f, R30 ;  /* 0x0000001fff1e7819 */ /* 0x000fe4000001141e */
[----:B------:R-:W-:Y:S02]  /*10060*/  SHF.R.S32.HI R28, RZ, 0x1f, R28 ;  /* 0x0000001fff1c7819 */ /* 0x000fe4000001141c */
[----:B-1----:R-:W-:Y:S02]  /*10070*/  @!P1 LEA R16, P2, R27, R5, 0x2 ;  /* 0x000000051b109211 */ /* 0x002fe400078410ff */
        /* <DEDUP_REMOVED lines=8> */
[----:B------:R-:W-:Y:S02]  /*10100*/  IADD3 R28, R251, 0xd8, RZ ;  /* 0x000000d8fb1c7810 */ /* 0x000fe40007ffe0ff */
[----:B--2---:R-:W-:-:S02]  /*10110*/  @!P6 LEA R12, P2, R25, R5, 0x2 ;  /* 0x00000005190ce211 */ /* 0x004fc400078410ff */
[----:B------:R-:W-:Y:S02]  /*10120*/  SHF.R.S32.HI R29, RZ, 0x1f, R29 ;  /* 0x0000001fff1d7819 */ /* 0x000fe4000001141d */
[----:B---3--:R-:W-:Y:S02]  /*10130*/  @!P4 LEA R8, P5, R26, R5, 0x2 ;  /* 0x000000051a08c211 */ /* 0x008fe400078a10ff */
[----:B------:R-:W-:Y:S02]  /*10140*/  SHF.R.S32.HI R27, RZ, 0x1f, R27 ;  /* 0x0000001fff1b7819 */ /* 0x000fe4000001141b */
[----:B------:R-:W-:Y:S02]  /*10150*/  ISETP.GE.AND P1, PT, R28, c[0x0][0x3c8], PT ;  /* 0x0000f2001c007a0c */ /* 0x000fe40003f26270 */
[-C--:B------:R-:W-:Y:S02]  /*10160*/  @!P6 LEA.HI.X R13, R25, R11.reuse, R29, 0x2, P2 ;  /* 0x0000000b190de211 */ /* 0x080fe400010f141d */
[----:B------:R-:W-:-:S02]  /*10170*/  @!P4 LEA.HI.X R9, R26, R11, R27, 0x2, P5 ;  /* 0x0000000b1a09c211 */ /* 0x000fc400028f141b */
[C---:B------:R-:W-:Y:S01]  /*10180*/  IADD3 R26, R251.reuse, 0xd0, RZ ;  /* 0x000000d0fb1a7810 */ /* 0x040fe20007ffe0ff */
[----:B------:R2:W-:Y:S01]  /*10190*/  @!P6 ST.E.64 [R12.64], R100 ;  /* 0x000000640c00e985 */ /* 0x0005e2000c101b06 */
[----:B------:R-:W-:Y:S02]  /*101a0*/  IADD3 R25, R251, 0xe0, RZ ;  /* 0x000000e0fb197810 */ /* 0x000fe40007ffe0ff */
[----:B----4-:R-:W-:Y:S01]  /*101b0*/  @!P3 LEA R6, P2, R24, R5, 0x2 ;  /* 0x000000051806b211 */ /* 0x010fe200078410ff */
[----:B------:R3:W-:Y:S01]  /*101c0*/  @!P4 ST.E.64 [R8.64], R104 ;  /* 0x000000680800c985 */ /* 0x0007e2000c101b06 */
[----:B------:R-:W-:Y:S02]  /*101d0*/  SHF.R.S32.HI R26, RZ, 0x1f, R26 ;  /* 0x0000001fff1a7819 */ /* 0x000fe4000001141a */
[----:B------:R-:W-:Y:S02]  /*101e0*/  ISETP.GE.AND P6, PT, R25, c[0x0][0x3c8], PT ;  /* 0x0000f20019007a0c */ /* 0x000fe40003fc6270 */
[----:B------:R-:W-:-:S02]  /*101f0*/  IADD3 R27, R251, 0xe8, RZ ;  /* 0x000000e8fb1b7810 */ /* 0x000fc40007ffe0ff */
[C---:B------:R-:W-:Y:S02]  /*10200*/  IADD3 R29, R251.reuse, 0xd8, RZ ;  /* 0x000000d8fb1d7810 */ /* 0x040fe40007ffe0ff */
[----:B------:R-:W-:Y:S02]  /*10210*/  @!P3 LEA.HI.X R7, R24, R11, R26, 0x2, P2 ;  /* 0x0000000b1807b211 */ /* 0x000fe400010f141a */
[----:B------:R-:W-:Y:S02]  /*10220*/  IADD3 R26, R251, 0xf0, RZ ;  /* 0x000000f0fb1a7810 */ /* 0x000fe40007ffe0ff */
[----:B------:R-:W-:Y:S01]  /*10230*/  ISETP.GE.AND P5, PT, R27, c[0x0][0x3c8], PT ;  /* 0x0000f2001b007a0c */ /* 0x000fe20003fa6270 */
[----:B------:R4:W-:Y:S01]  /*10240*/  @!P3 ST.E.64 [R6.64], R108 ;  /* 0x0000006c0600b985 */ /* 0x0009e2000c101b06 */
[----:B------:R-:W-:Y:S02]  /*10250*/  SHF.R.S32.HI R29, RZ, 0x1f, R29 ;  /* 0x0000001fff1d7819 */ /* 0x000fe4000001141d */
[----:B-1----:R-:W-:-:S02]  /*10260*/  @!P1 LEA R14, P2, R28, R5, 0x2 ;  /* 0x000000051c0e9211 */ /* 0x002fc400078410ff */
[C---:B------:R-:W-:Y:S02]  /*10270*/  IADD3 R24, R251.reuse, 0xf8, RZ ;  /* 0x000000f8fb187810 */ /* 0x040fe40007ffe0ff */
[----:B------:R-:W-:Y:S02]  /*10280*/  ISETP.GE.AND P4, PT, R26, c[0x0][0x3c8], PT ;  /* 0x0000f2001a007a0c */ /* 0x000fe40003f86270 */
[----:B------:R-:W-:Y:S02]  /*10290*/  @!P1 LEA.HI.X R15, R28, R11, R29, 0x2, P2 ;  /* 0x0000000b1c0f9211 */ /* 0x000fe400010f141d */
[----:B------:R-:W-:Y:S02]  /*102a0*/  ISETP.GE.AND P3, PT, R24, c[0x0][0x3c8], PT ;  /* 0x0000f20018007a0c */ /* 0x000fe40003f66270 */
[----:B------:R-:W-:Y:S01]  /*102b0*/  IADD3 R28, R251, 0xe0, RZ ;  /* 0x000000e0fb1c7810 */ /* 0x000fe20007ffe0ff */
[----:B------:R4:W-:Y:S01]  /*102c0*/  @!P1 ST.E.64 [R14.64], R112 ;  /* 0x000000700e009985 */ /* 0x0009e2000c101b06 */
[----:B-----5:R-:W-:-:S02]  /*102d0*/  @!P6 LEA R16, P2, R25, R5, 0x2 ;  /* 0x000000051910e211 */ /* 0x020fc400078410ff */
[----:B------:R-:W-:Y:S02]  /*102e0*/  SHF.R.S32.HI R28, RZ, 0x1f, R28 ;  /* 0x0000001fff1c7819 */ /* 0x000fe4000001141c */
[----:B------:R-:W-:Y:S02]  /*102f0*/  IADD3 R18, R251, 0xe8, RZ ;  /* 0x000000e8fb127810 */ /* 0x000fe40007ffe0ff */
[----:B--2---:R-:W-:Y:S02]  /*10300*/  @!P5 LEA R12, P1, R27, R5, 0x2 ;  /* 0x000000051b0cd211 */ /* 0x004fe400078210ff */
[----:B------:R-:W-:Y:S02]  /*10310*/  @!P6 LEA.HI.X R17, R25, R11, R28, 0x2, P2 ;  /* 0x0000000b1911e211 */ /* 0x000fe400010f141c */
[----:B------:R-:W-:Y:S02]  /*10320*/  SHF.R.S32.HI R18, RZ, 0x1f, R18 ;  /* 0x0000001fff127819 */ /* 0x000fe40000011412 */
[C---:B------:R-:W-:Y:S01]  /*10330*/  IADD3 R0, R251.reuse, 0xf0, RZ ;  /* 0x000000f0fb007810 */ /* 0x040fe20007ffe0ff */
[----:B------:R4:W-:Y:S01]  /*10340*/  @!P6 ST.E.64 [R16.64], R116 ;  /* 0x000000741000e985 */ /* 0x0009e2000c101b06 */
[----:B------:R-:W-:-:S02]  /*10350*/  IADD3 R25, R251, 0xf8, RZ ;  /* 0x000000f8fb197810 */ /* 0x000fc40007ffe0ff */
[----:B------:R-:W-:Y:S02]  /*10360*/  @!P4 LEA R4, P2, R26, R5, 0x2 ;  /* 0x000000051a04c211 */ /* 0x000fe400078410ff */
[----:B------:R-:W-:Y:S02]  /*10370*/  SHF.R.S32.HI R0, RZ, 0x1f, R0 ;  /* 0x0000001fff007819 */ /* 0x000fe40000011400 */
[----:B------:R-:W-:Y:S02]  /*10380*/  @!P5 LEA.HI.X R13, R27, R11, R18, 0x2, P1 ;  /* 0x0000000b1b0dd211 */ /* 0x000fe400008f1412 */
[----:B------:R-:W-:Y:S02]  /*10390*/  SHF.R.S32.HI R25, RZ, 0x1f, R25 ;  /* 0x0000001fff197819 */ /* 0x000fe40000011419 */
[----:B---3--:R-:W-:Y:S01]  /*103a0*/  @!P3 LEA R8, P1, R24, R5, 0x2 ;  /* 0x000000051808b211 */ /* 0x008fe200078210ff */
[----:B------:R4:W-:Y:S01]  /*103b0*/  @!P5 ST.E.64 [R12.64], R120 ;  /* 0x000000780c00d985 */ /* 0x0009e2000c101b06 */
[----:B------:R-:W-:-:S02]  /*103c0*/  @!P4 LEA.HI.X R5, R26, R11, R0, 0x2, P2 ;  /* 0x0000000b1a05c211 */ /* 0x000fc400010f1400 */
[----:B------:R-:W-:-:S03]  /*103d0*/  @!P3 LEA.HI.X R9, R24, R11, R25, 0x2, P1 ;  /* 0x0000000b1809b211 */ /* 0x000fc600008f1419 */
[----:B------:R4:W-:Y:S04]  /*103e0*/  @!P4 ST.E.64 [R4.64], R124 ;  /* 0x0000007c0400c985 */ /* 0x0009e8000c101b06 */
[----:B------:R4:W-:Y:S02]  /*103f0*/  @!P3 ST.E.64 [R8.64], R128 ;  /* 0x000000800800b985 */ /* 0x0009e4000c101b06 */
.L_x_2230:
[----:B------:R-:W-:Y:S05]  /*10400*/  BSYNC B0 ;  /* 0x0000000000007941 */ /* 0x000fea0003800000 */
.L_x_2229:
[----:B------:R-:W-:Y:S05]  /*10410*/  BRA.DIV ~URZ, `(.L_x_2231) ;  /* 0x000035627f007947 */ /* 0x000fea000b800000 */
[----:B-1----:R-:W1:Y:S04]  /*10420*/  SHFL.IDX PT, R3, R3, 0x1, 0x1c1f ;  /* 0x003c1f0003037f89 */ /* 0x002e6800000e0000 */
[----:B----4-:R4:W3:Y:S02]  /*10430*/  SHFL.IDX PT, R5, R10, 0x1, 0x1c1f ;  /* 0x003c1f000a057f89 */ /* 0x0108e400000e0000 */
.L_x_2289:
[----:B------:R-:W-:Y:S05]  /*10440*/  @P0 BRA `(.L_x_2226) ;  /* 0x00001a4000000947 */ /* 0x000fea0003800000 */
[C---:B------:R-:W-:Y:S02]  /*10450*/  ISETP.GE.AND P1, PT, R251.reuse, c[0x0][0x3c8], PT ;  /* 0x0000f200fb007a0c */ /* 0x040fe40003f26270 */
[----:B--2---:R-:W-:-:S02]  /*10460*/  IADD3 R11, R251, 0x8, RZ ;  /* 0x00000008fb0b7810 */ /* 0x004fc40007ffe0ff */
[----:B------:R-:W-:Y:S02]  /*10470*/  IADD3 R0, R251, 0x18, RZ ;  /* 0x00000018fb007810 */ /* 0x000fe40007ffe0ff */
[----:B------:R-:W-:Y:S02]  /*10480*/  ISETP.GE.AND P4, PT, R11, c[0x0][0x3c8], PT ;  /* 0x0000f2000b007a0c */ /* 0x000fe40003f86270 */
[----:B------:R-:W-:Y:S02]  /*10490*/  ISETP.GE.AND P3, PT, R0, c[0x0][0x3c8], PT ;  /* 0x0000f20000007a0c */ /* 0x000fe40003f66270 */
[C---:B------:R-:W-:Y:S02]  /*104a0*/  IADD3 R4, R251.reuse, 0x20, RZ ;  /* 0x00000020fb047810 */ /* 0x040fe40007ffe0ff */
[----:B------:R-:W-:Y:S01]  /*104b0*/  IADD3 R9, R251, 0x10, RZ ;  /* 0x00000010fb097810 */ /* 0x000fe20007ffe0ff */
[----:B---3--:R-:W-:Y:S01]  /*104c0*/  @!P1 IMAD.MOV.U32 R6, RZ, RZ, R5 ;  /* 0x000000ffff069224 */ /* 0x008fe200078e0005 */
[----:B------:R-:W-:Y:S01]  /*104d0*/  ISETP.GE.AND P2, PT, R4, c[0x0][0x3c8], PT ;  /* 0x0000f20004007a0c */ /* 0x000fe20003f46270 */
[----:B-1----:R-:W-:Y:S01]  /*104e0*/  @!P1 IMAD.MOV.U32 R7, RZ, RZ, R3 ;  /* 0x000000ffff079224 */ /* 0x002fe200078e0003 */
[----:B------:R-:W-:-:S02]  /*104f0*/  ISETP.GE.AND P0, PT, R9, c[0x0][0x3c8], PT ;  /* 0x0000f20009007a0c */ /* 0x000fc40003f06270 */
[C---:B----4-:R-:W-:Y:S01]  /*10500*/  IADD3 R10, R251.reuse, 0x28, RZ ;  /* 0x00000028fb0a7810 */ /* 0x050fe20007ffe0ff */
[----:B------:R-:W-:Y:S01]  /*10510*/  @!P1 IMAD.WIDE R16, R251, 0x4, R6 ;  /* 0x00000004fb109825 */ /* 0x000fe200078e0206 */
[----:B------:R-:W-:Y:S02]  /*10520*/  SHF.R.S32.HI R6, RZ, 0x1f, R0 ;  /* 0x0000001fff067819 */ /* 0x000fe40000011400 */
[-C--:B------:R-:W-:Y:S02]  /*10530*/  @!P3 LEA R12, P5, R0, R5.reuse, 0x2 ;  /* 0x00000005000cb211 */ /* 0x080fe400078a10ff */
[----:B------:R1:W-:Y:S01]  /*10540*/  @!P1 ST.E.64 [R16.64], R162 ;  /* 0x000000a210009985 */ /* 0x0003e2000c101b06 */
[----:B------:R-:W-:Y:S02]  /*10550*/  ISETP.GE.AND P1, PT, R10, c[0x0][0x3c8], PT ;  /* 0x0000f2000a007a0c */ /* 0x000fe40003f26270 */
[----:B------:R-:W-:Y:S02]  /*10560*/  SHF.R.S32.HI R8, RZ, 0x1f, R11 ;  /* 0x0000001fff087819 */ /* 0x000fe4000001140b */
[----:B------:R-:W-:-:S02]  /*10570*/  @!P4 LEA R14, P6, R11, R5, 0x2 ;  /* 0x000000050b0ec211 */ /* 0x000fc400078c10ff */
[-C--:B------:R-:W-:Y:S02]  /*10580*/  @!P3 LEA.HI.X R13, R0, R3.reuse, R6, 0x2, P5 ;  /* 0x00000003000db211 */ /* 0x080fe400028f1406 */
[----:B------:R-:W-:Y:S02]  /*10590*/  @!P4 LEA.HI.X R15, R11, R3, R8, 0x2, P6 ;  /* 0x000000030b0fc211 */ /* 0x000fe400030f1408 */
[----:B------:R-:W-:Y:S02]  /*105a0*/  SHF.R.S32.HI R6, RZ, 0x1f, R9 ;  /* 0x0000001fff067819 */ /* 0x000fe40000011409 */
[----:B------:R-:W-:Y:S01]  /*105b0*/  SHF.R.S32.HI R0, RZ, 0x1f, R4 ;  /* 0x0000001fff007819 */ /* 0x000fe20000011404 */
[----:B------:R-:W-:Y:S01]  /*105c0*/  @!P4 ST.E.64 [R14.64], R158 ;  /* 0x0000009e0e00c985 */ /* 0x000fe2000c101b06 */
[----:B------:R-:W-:Y:S02]  /*105d0*/  @!P0 LEA R18, P6, R9, R5, 0x2 ;  /* 0x0000000509128211 */ /* 0x000fe400078c10ff */
[----:B------:R-:W-:-:S02]  /*105e0*/  IADD3 R8, R251, 0x30, RZ ;  /* 0x00000030fb087810 */ /* 0x000fc40007ffe0ff */
[----:B------:R-:W-:Y:S02]  /*105f0*/  @!P0 LEA.HI.X R19, R9, R3, R6, 0x2, P6 ;  /* 0x0000000309138211 */ /* 0x000fe400030f1406 */
[-C--:B------:R-:W-:Y:S02]  /*10600*/  @!P1 LEA R6, P6, R10, R5.reuse, 0x2 ;  /* 0x000000050a069211 */ /* 0x080fe400078c10ff */
[C---:B------:R-:W-:Y:S01]  /*10610*/  IADD3 R20, R251.reuse, 0x40, RZ ;  /* 0x00000040fb147810 */ /* 0x040fe20007ffe0ff */
[----:B------:R2:W-:Y:S01]  /*10620*/  @!P0 ST.E.64 [R18.64], R134 ;  /* 0x0000008612008985 */ /* 0x0005e2000c101b06 */
[----:B------:R-:W-:Y:S02]  /*10630*/  IADD3 R29, R251, 0xb0, RZ ;  /* 0x000000b0fb1d7810 */ /* 0x000fe40007ffe0ff */
[----:B------:R-:W-:Y:S01]  /*10640*/  ISETP.GE.AND P4, PT, R20, c[0x0][0x3c8], PT ;  /* 0x0000f20014007a0c */ /* 0x000fe20003f86270 */
[----:B------:R3:W-:Y:S01]  /*10650*/  @!P3 ST.E.64 [R12.64], R138 ;  /* 0x0000008a0c00b985 */ /* 0x0007e2000c101b06 */
[----:B-1----:R-:W-:-:S02]  /*10660*/  @!P2 LEA R16, P5, R4, R5, 0x2 ;  /* 0x000000050410a211 */ /* 0x002fc400078a10ff */
[C---:B------:R-:W-:Y:S02]  /*10670*/  IADD3 R24, R251.reuse, 0xc0, RZ ;  /* 0x000000c0fb187810 */ /* 0x040fe40007ffe0ff */
[-C--:B------:R-:W-:Y:S02]  /*10680*/  @!P2 LEA.HI.X R17, R4, R3.reuse, R0, 0x2, P5 ;  /* 0x000000030411a211 */ /* 0x080fe400028f1400 */
[----:B------:R-:W-:Y:S02]  /*10690*/  SHF.R.S32.HI R0, RZ, 0x1f, R10 ;  /* 0x0000001fff007819 */ /* 0x000fe4000001140a */
[----:B------:R-:W-:Y:S01]  /*106a0*/  ISETP.GE.AND P5, PT, R8, c[0x0][0x3c8], PT ;  /* 0x0000f20008007a0c */ /* 0x000fe20003fa6270 */
[----:B------:R1:W-:Y:S01]  /*106b0*/  @!P2 ST.E.64 [R16.64], R142 ;  /* 0x0000008e1000a985 */ /* 0x0003e2000c101b06 */
[----:B------:R-:W-:Y:S02]  /*106c0*/  @!P1 LEA.HI.X R7, R10, R3, R0, 0x2, P6 ;  /* 0x000000030a079211 */ /* 0x000fe400030f1400 */
[----:B------:R-:W-:-:S02]  /*106d0*/  IADD3 R0, R251, 0x38, RZ ;  /* 0x00000038fb007810 */ /* 0x000fc40007ffe0ff */
[----:B------:R-:W-:Y:S01]  /*106e0*/  SHF.R.S32.HI R4, RZ, 0x1f, R8 ;  /* 0x0000001fff047819 */ /* 0x000fe20000011408 */
[----:B------:R4:W-:Y:S01]  /*106f0*/  @!P1 ST.E.64 [R6.64], R146 ;  /* 0x0000009206009985 */ /* 0x0009e2000c101b06 */
[----:B------:R-:W-:Y:S02]  /*10700*/  ISETP.GE.AND P0, PT, R0, c[0x0][0x3c8], PT ;  /* 0x0000f20000007a0c */ /* 0x000fe40003f06270 */
[----:B------:R-:W-:Y:S02]  /*10710*/  IADD3 R10, R251, 0x48, RZ ;  /* 0x00000048fb0a7810 */ /* 0x000fe40007ffe0ff */
[----:B------:R-:W-:Y:S02]  /*10720*/  SHF.R.S32.HI R9, RZ, 0x1f, R0 ;  /* 0x0000001fff097819 */ /* 0x000fe40000011400 */
[----:B------:R-:W-:Y:S02]  /*10730*/  @!P5 LEA R22, P6, R8, R5, 0x2 ;  /* 0x000000050816d211 */ /* 0x000fe400078c10ff */
[----:B------:R-:W-:-:S02]  /*10740*/  ISETP.GE.AND P3, PT, R10, c[0x0][0x3c8], PT ;  /* 0x0000f2000a007a0c */ /* 0x000fc40003f66270 */
[----:B------:R-:W-:Y:S02]  /*10750*/  @!P5 LEA.HI.X R23, R8, R3, R4, 0x2, P6 ;  /* 0x000000030817d211 */ /* 0x000fe400030f1404 */
[----:B------:R-:W-:Y:S02]  /*10760*/  IADD3 R4, R251, 0x50, RZ ;  /* 0x00000050fb047810 */ /* 0x000fe40007ffe0ff */
[C---:B--2---:R-:W-:Y:S01]  /*10770*/  @!P0 LEA R18, P2, R0.reuse, R5, 0x2 ;  /* 0x0000000500128211 */ /* 0x044fe200078410ff */
[----:B------:R2:W-:Y:S01]  /*10780*/  @!P5 ST.E.64 [R22.64], R150 ;  /* 0x000000961600d985 */ /* 0x0005e2000c101b06 */
[----:B------:R-:W-:Y:S02]  /*10790*/  SHF.R.S32.HI R8, RZ, 0x1f, R20 ;  /* 0x0000001fff087819 */ /* 0x000fe40000011414 */
[----:B------:R-:W-:Y:S02]  /*107a0*/  @!P0 LEA.HI.X R19, R0, R3, R9, 0x2, P2 ;  /* 0x0000000300138211 */ /* 0x000fe400010f1409 */
[----:B------:R-:W-:-:S02]  /*107b0*/  ISETP.GE.AND P2, PT, R4, c[0x0][0x3c8], PT ;  /* 0x0000f20004007a0c */ /* 0x000fc40003f46270 */
[C---:B------:R-:W-:Y:S01]  /*107c0*/  @!P4 LEA R14, P6, R20.reuse, R5, 0x2 ;  /* 0x00000005140ec211 */ /* 0x040fe200078c10ff */
[----:B------:R5:W-:Y:S01]  /*107d0*/  @!P0 ST.E.64 [R18.64], R154 ;  /* 0x0000009a12008985 */ /* 0x000be2000c101b06 */
[----:B------:R-:W-:Y:S02]  /*107e0*/  IADD3 R0, R251, 0x58, RZ ;  /* 0x00000058fb007810 */ /* 0x000fe40007ffe0ff */
[----:B------:R-:W-:Y:S02]  /*107f0*/  @!P4 LEA.HI.X R15, R20, R3, R8, 0x2, P6 ;  /* 0x00000003140fc211 */ /* 0x000fe400030f1408 */
[----:B------:R-:W-:Y:S02]  /*10800*/  SHF.R.S32.HI R8, RZ, 0x1f, R10 ;  /* 0x0000001fff087819 */ /* 0x000fe4000001140a */
[----:B---3--:R-:W-:Y:S01]  /*10810*/  @!P3 LEA R12, P6, R10, R5, 0x2 ;  /* 0x000000050a0cb211 */ /* 0x008fe200078c10ff */
[----:B------:R-:W-:Y:S01]  /*10820*/  @!P4 ST.E.64 [R14.64], R38 ;  /* 0x000000260e00c985 */ /* 0x000fe2000c101b06 */
[----:B------:R-:W-:-:S02]  /*10830*/  ISETP.GE.AND P1, PT, R0, c[0x0][0x3c8], PT ;  /* 0x0000f20000007a0c */ /* 0x000fc40003f26270 */
[----:B------:R-:W-:Y:S02]  /*10840*/  @!P3 LEA.HI.X R13, R10, R3, R8, 0x2, P6 ;  /* 0x000000030a0db211 */ /* 0x000fe400030f1408 */
[----:B------:R-:W-:Y:S02]  /*10850*/  SHF.R.S32.HI R8, RZ, 0x1f, R4 ;  /* 0x0000001fff087819 */ /* 0x000fe40000011404 */
[C---:B------:R-:W-:Y:S01]  /*10860*/  @!P2 LEA R10, P6, R4.reuse, R5, 0x2 ;  /* 0x00000005040aa211 */ /* 0x040fe200078c10ff */
[----:B------:R3:W-:Y:S01]  /*10870*/  @!P3 ST.E.64 [R12.64], R42 ;  /* 0x0000002a0c00b985 */ /* 0x0007e2000c101b06 */
[C---:B-1----:R-:W-:Y:S02]  /*10880*/  IADD3 R16, R251.reuse, 0x68, RZ ;  /* 0x00000068fb107810 */ /* 0x042fe40007ffe0ff */
[----:B------:R-:W-:Y:S02]  /*10890*/  @!P2 LEA.HI.X R11, R4, R3, R8, 0x2, P6 ;  /* 0x00000003040ba211 */ /* 0x000fe400030f1408 */
[----:B------:R-:W-:-:S02]  /*108a0*/  IADD3 R4, R251, 0x60, RZ ;  /* 0x00000060fb047810 */ /* 0x000fc40007ffe0ff */
[----:B------:R-:W-:Y:S01]  /*108b0*/  SHF.R.S32.HI R8, RZ, 0x1f, R0 ;  /* 0x0000001fff087819 */ /* 0x000fe20000011400 */
[----:B------:R1:W-:Y:S01]  /*108c0*/  @!P2 ST.E.64 [R10.64], R46 ;  /* 0x0000002e0a00a985 */ /* 0x0003e2000c101b06 */
[----:B------:R-:W-:Y:S02]  /*108d0*/  ISETP.GE.AND P0, PT, R4, c[0x0][0x3c8], PT ;  /* 0x0000f20004007a0c */ /* 0x000fe40003f06270 */
[----:B------:R-:W-:Y:S02]  /*108e0*/  @!P1 LEA R20, P6, R0, R5, 0x2 ;  /* 0x0000000500149211 */ /* 0x000fe400078c10ff */
[----:B------:R-:W-:Y:S02]  /*108f0*/  ISETP.GE.AND P5, PT, R16, c[0x0][0x3c8], PT ;  /* 0x0000f20010007a0c */ /* 0x000fe40003fa6270 */
[----:B----4-:R-:W-:Y:S02]  /*10900*/  IADD3 R6, R251, 0x70, RZ ;  /* 0x00000070fb067810 */ /* 0x010fe40007ffe0ff */
[----:B------:R-:W-:-:S02]  /*10910*/  @!P1 LEA.HI.X R21, R0, R3, R8, 0x2, P6 ;  /* 0x0000000300159211 */ /* 0x000fc400030f1408 */
[----:B------:R-:W-:Y:S02]  /*10920*/  ISETP.GE.AND P4, PT, R6, c[0x0][0x3c8], PT ;  /* 0x0000f20006007a0c */ /* 0x000fe40003f86270 */
[----:B------:R-:W-:Y:S01]  /*10930*/  SHF.R.S32.HI R8, RZ, 0x1f, R4 ;  /* 0x0000001fff087819 */ /* 0x000fe20000011404 */
[----:B------:R4:W-:Y:S01]  /*10940*/  @!P1 ST.E.64 [R20.64], R50 ;  /* 0x0000003214009985 */ /* 0x0009e2000c101b06 */
[C---:B--2---:R-:W-:Y:S02]  /*10950*/  @!P0 LEA R22, P3, R4.reuse, R5, 0x2 ;  /* 0x0000000504168211 */ /* 0x044fe400078610ff */
[----:B------:R-:W-:Y:S02]  /*10960*/  IADD3 R0, R251, 0x78, RZ ;  /* 0x00000078fb007810 */ /* 0x000fe40007ffe0ff */
[----:B------:R-:W-:Y:S02]  /*10970*/  @!P0 LEA.HI.X R23, R4, R3, R8, 0x2, P3 ;  /* 0x0000000304178211 */ /* 0x000fe400018f1408 */
[----:B------:R-:W-:-:S02]  /*10980*/  ISETP.GE.AND P3, PT, R0, c[0x0][0x3c8], PT ;  /* 0x0000f20000007a0c */ /* 0x000fc40003f66270 */
[----:B------:R-:W-:Y:S01]  /*10990*/  SHF.R.S32.HI R7, RZ, 0x1f, R16 ;  /* 0x0000001fff077819 */ /* 0x000fe20000011410 */
[----:B------:R-:W-:Y:S01]  /*109a0*/  @!P0 ST.E.64 [R22.64], R54 ;  /* 0x0000003616008985 */ /* 0x000fe2000c101b06 */
[C---:B-----5:R-:W-:Y:S02]  /*109b0*/  @!P5 LEA R18, P6, R16.reuse, R5, 0x2 ;  /* 0x000000051012d211 */ /* 0x060fe400078c10ff */
[----:B------:R-:W-:Y:S02]  /*109c0*/  IADD3 R4, R251, 0x80, RZ ;  /* 0x00000080fb047810 */ /* 0x000fe40007ffe0ff */
[----:B------:R-:W-:Y:S02]  /*109d0*/  @!P5 LEA.HI.X R19, R16, R3, R7, 0x2, P6 ;  /* 0x000000031013d211 */ /* 0x000fe400030f1407 */
[----:B------:R-:W-:Y:S02]  /*109e0*/  SHF.R.S32.HI R7, RZ, 0x1f, R6 ;  /* 0x0000001fff077819 */ /* 0x000fe40000011406 */
[----:B------:R-:W-:Y:S01]  /*109f0*/  @!P4 LEA R8, P6, R6, R5, 0x2 ;  /* 0x000000050608c211 */ /* 0x000fe200078c10ff */
[----:B------:R-:W-:Y:S01]  /*10a00*/  @!P5 ST.E.64 [R18.64], R58 ;  /* 0x0000003a1200d985 */ /* 0x000fe2000c101b06 */
[----:B------:R-:W-:-:S02]  /*10a10*/  ISETP.GE.AND P2, PT, R4, c[0x0][0x3c8], PT ;  /* 0x0000f20004007a0c */ /* 0x000fc40003f46270 */
[----:B------:R-:W-:Y:S02]  /*10a20*/  @!P4 LEA.HI.X R9, R6, R3, R7, 0x2, P6 ;  /* 0x000000030609c211 */ /* 0x000fe400030f1407 */
[----:B------:R-:W-:Y:S02]  /*10a30*/  SHF.R.S32.HI R6, RZ, 0x1f, R0 ;  /* 0x0000001fff067819 */ /* 0x000fe40000011400 */
[C---:B---3--:R-:W-:Y:S01]  /*10a40*/  @!P3 LEA R12, P6, R0.reuse, R5, 0x2 ;  /* 0x00000005000cb211 */ /* 0x048fe200078c10ff */
[----:B------:R2:W-:Y:S01]  /*10a50*/  @!P4 ST.E.64 [R8.64], R62 ;  /* 0x0000003e0800c985 */ /* 0x0005e2000c101b06 */
[C---:B------:R-:W-:Y:S02]  /*10a60*/  IADD3 R14, R251.reuse, 0x90, RZ ;  /* 0x00000090fb0e7810 */ /* 0x040fe40007ffe0ff */
[----:B------:R-:W-:Y:S02]  /*10a70*/  @!P3 LEA.HI.X R13, R0, R3, R6, 0x2, P6 ;  /* 0x00000003000db211 */ /* 0x000fe400030f1406 */
[----:B------:R-:W-:-:S02]  /*10a80*/  IADD3 R0, R251, 0x88, RZ ;  /* 0x00000088fb007810 */ /* 0x000fc40007ffe0ff */
[----:B------:R-:W-:Y:S01]  /*10a90*/  ISETP.GE.AND P0, PT, R14, c[0x0][0x3c8], PT ;  /* 0x0000f2000e007a0c */ /* 0x000fe20003f06270 */
[----:B------:R-:W-:Y:S01]  /*10aa0*/  @!P3 ST.E.64 [R12.64], R66 ;  /* 0x000000420c00b985 */ /* 0x000fe2000c101b06 */
[----:B------:R-:W-:Y:S02]  /*10ab0*/  ISETP.GE.AND P1, PT, R0, c[0x0][0x3c8], PT ;  /* 0x0000f20000007a0c */ /* 0x000fe40003f26270 */
[----:B------:R-:W-:Y:S02]  /*10ac0*/  IADD3 R6, R251, 0x98, RZ ;  /* 0x00000098fb067810 */ /* 0x000fe40007ffe0ff */
[----:B------:R-:W-:Y:S02]  /*10ad0*/  SHF.R.S32.HI R7, RZ, 0x1f, R4 ;  /* 0x0000001fff077819 */ /* 0x000fe40000011404 */
[----:B------:R-:W-:Y:S02]  /*10ae0*/  ISETP.GE.AND P5, PT, R6, c[0x0][0x3c8], PT ;  /* 0x0000f20006007a0c */ /* 0x000fe40003fa6270 */
[----:B-1----:R-:W-:-:S02]  /*10af0*/  @!P2 LEA R10, P6, R4, R5, 0x2 ;  /* 0x00000005040aa211 */ /* 0x002fc400078c10ff */
[----:B------:R-:W-:Y:S02]  /*10b00*/  SHF.R.S32.HI R15, RZ, 0x1f, R0 ;  /* 0x0000001fff0f7819 */ /* 0x000fe40000011400 */
[----:B------:R-:W-:Y:S02]  /*10b10*/  @!P2 LEA.HI.X R11, R4, R3, R7, 0x2, P6 ;  /* 0x00000003040ba211 */ /* 0x000fe400030f1407 */
[-C--:B----4-:R-:W-:Y:S02]  /*10b20*/  @!P1 LEA R20, P4, R0, R5.reuse, 0x2 ;  /* 0x0000000500149211 */ /* 0x090fe400078810ff */
[----:B------:R-:W-:Y:S01]  /*10b30*/  SHF.R.S32.HI R7, RZ, 0x1f, R14 ;  /* 0x0000001fff077819 */ /* 0x000fe2000001140e */
[----:B------:R1:W-:Y:S01]  /*10b40*/  @!P2 ST.E.64 [R10.64], R70 ;  /* 0x000000460a00a985 */ /* 0x0003e2000c101b06 */
[----:B------:R-:W-:Y:S02]  /*10b50*/  @!P0 LEA R16, P6, R14, R5, 0x2 ;  /* 0x000000050e108211 */ /* 0x000fe400078c10ff */
[----:B------:R-:W-:-:S02]  /*10b60*/  @!P1 LEA.HI.X R21, R0, R3, R15, 0x2, P4 ;  /* 0x0000000300159211 */ /* 0x000fc400020f140f */
[----:B------:R-:W-:Y:S02]  /*10b70*/  @!P0 LEA.HI.X R17, R14, R3, R7, 0x2, P6 ;  /* 0x000000030e118211 */ /* 0x000fe400030f1407 */
[----:B------:R-:W-:Y:S01]  /*10b80*/  IADD3 R4, R251, 0xa0, RZ ;  /* 0x000000a0fb047810 */ /* 0x000fe20007ffe0ff */
[----:B------:R-:W-:Y:S01]  /*10b90*/  @!P1 ST.E.64 [R20.64], R74 ;  /* 0x0000004a14009985 */ /* 0x000fe2000c101b06 */
[----:B------:R-:W-:Y:S02]  /*10ba0*/  SHF.R.S32.HI R0, RZ, 0x1f, R6 ;  /* 0x0000001fff007819 */ /* 0x000fe40000011406 */
[----:B------:R-:W-:Y:S01]  /*10bb0*/  @!P5 LEA R14, P6, R6, R5, 0x2 ;  /* 0x00000005060ed211 */ /* 0x000fe200078c10ff */
[----:B------:R-:W-:Y:S01]  /*10bc0*/  @!P0 ST.E.64 [R16.64], R78 ;  /* 0x0000004e10008985 */ /* 0x000fe2000c101b06 */
[----:B------:R-:W-:Y:S02]  /*10bd0*/  ISETP.GE.AND P4, PT, R4, c[0x0][0x3c8], PT ;  /* 0x0000f20004007a0c */ /* 0x000fe40003f86270 */
[----:B------:R-:W-:-:S02]  /*10be0*/  @!P5 LEA.HI.X R15, R6, R3, R0, 0x2, P6 ;  /* 0x00000003060fd211 */ /* 0x000fc400030f1400 */
[----:B------:R-:W-:Y:S02]  /*10bf0*/  IADD3 R0, R251, 0xa8, RZ ;  /* 0x000000a8fb007810 */ /* 0x000fe40007ffe0ff */
[----:B------:R-:W-:Y:S01]  /*10c00*/  ISETP.GE.AND P2, PT, R29, c[0x0][0x3c8], PT ;  /* 0x0000f2001d007a0c */ /* 0x000fe20003f46270 */
[----:B------:R-:W-:Y:S01]  /*10c10*/  @!P5 ST.E.64 [R14.64], R82 ;  /* 0x000000520e00d985 */ /* 0x000fe2000c101b06 */
[----:B------:R-:W-:Y:S02]  /*10c20*/  ISETP.GE.AND P3, PT, R0, c[0x0][0x3c8], PT ;  /* 0x0000f20000007a0c */ /* 0x000fe40003f66270 */
[----:B------:R-:W-:Y:S02]  /*10c30*/  IADD3 R26, R251, 0xb8, RZ ;  /* 0x000000b8fb1a7810 */ /* 0x000fe40007ffe0ff */
[----:B------:R-:W-:Y:S02]  /*10c40*/  SHF.R.S32.HI R6, RZ, 0x1f, R4 ;  /* 0x0000001fff067819 */ /* 0x000fe40000011404 */
[----:B--2---:R-:W-:-:S02]  /*10c50*/  @!P4 LEA R8, P6, R4, R5, 0x2 ;  /* 0x000000050408c211 */ /* 0x004fc400078c10ff */
[----:B------:R-:W-:Y:S02]  /*10c60*/  ISETP.GE.AND P0, PT, R24, c[0x0][0x3c8], PT ;  /* 0x0000f20018007a0c */ /* 0x000fe40003f06270 */
[----:B------:R-:W-:Y:S02]  /*10c70*/  ISETP.GE.AND P1, PT, R26, c[0x0][0x3c8], PT ;  /* 0x0000f2001a007a0c */ /* 0x000fe40003f26270 */
[----:B------:R-:W-:Y:S02]  /*10c80*/  @!P4 LEA.HI.X R9, R4, R3, R6, 0x2, P6 ;  /* 0x000000030409c211 */ /* 0x000fe400030f1406 */
[----:B------:R-:W-:Y:S02]  /*10c90*/  SHF.R.S32.HI R4, RZ, 0x1f, R0 ;  /* 0x0000001fff047819 */ /* 0x000fe40000011400 */
[----:B------:R-:W-:Y:S01]  /*10ca0*/  @!P3 LEA R6, P6, R0, R5, 0x2 ;  /* 0x000000050006b211 */ /* 0x000fe200078c10ff */
[----:B------:R2:W-:Y:S01]  /*10cb0*/  @!P4 ST.E.64 [R8.64], R86 ;  /* 0x000000560800c985 */ /* 0x0005e2000c101b06 */
[----:B------:R-:W-:-:S02]  /*10cc0*/  IADD3 R31, R251, 0xb0, RZ ;  /* 0x000000b0fb1f7810 */ /* 0x000fc40007ffe0ff */
[----:B------:R-:W-:Y:S02]  /*10cd0*/  @!P3 LEA.HI.X R7, R0, R3, R4, 0x2, P6 ;  /* 0x000000030007b211 */ /* 0x000fe400030f1404 */
[----:B------:R-:W-:Y:S02]  /*10ce0*/  IADD3 R30, R251, 0xc8, RZ ;  /* 0x000000c8fb1e7810 */ /* 0x000fe40007ffe0ff */
[----:B------:R-:W-:Y:S01]  /*10cf0*/  @!P2 LEA R18, P5, R29, R5, 0x2 ;  /* 0x000000051d12a211 */ /* 0x000fe200078a10ff */
[----:B------:R3:W-:Y:S01]  /*10d00*/  @!P3 ST.E.64 [R6.64], R90 ;  /* 0x0000005a0600b985 */ /* 0x0007e2000c101b06 */
[----:B------:R-:W-:Y:S02]  /*10d10*/  SHF.R.S32.HI R31, RZ, 0x1f, R31 ;  /* 0x0000001fff1f7819 */ /* 0x000fe4000001141f */
[C---:B------:R-:W-:Y:S02]  /*10d20*/  IADD3 R27, R251.reuse, 0xd0, RZ ;  /* 0x000000d0fb1b7810 */ /* 0x040fe40007ffe0ff */
[----:B------:R-:W-:-:S02]  /*10d30*/  IADD3 R25, R251, 0xc0, RZ ;  /* 0x000000c0fb197810 */ /* 0x000fc40007ffe0ff */
[----:B------:R-:W-:Y:S02]  /*10d40*/  IADD3 R28, R251, 0xb8, RZ ;  /* 0x000000b8fb1c7810 */ /* 0x000fe40007ffe0ff */
[----:B------:R-:W-:Y:S02]  /*10d50*/  ISETP.GE.AND P4, PT, R30, c[0x0][0x3c8], PT ;  /* 0x0000f2001e007a0c */ /* 0x000fe40003f86270 */
[----:B------:R-:W-:Y:S02]  /*10d60*/  @!P2 LEA.HI.X R19, R29, R3, R31, 0x2, P5 ;  /* 0x000000031d13a211 */ /* 0x000fe400028f141f */
[----:B-1----:R-:W-:Y:S02]  /*10d70*/  @!P0 LEA R10, P3, R24, R5, 0x2 ;  /* 0x00000005180a8211 */ /* 0x002fe400078610ff */
[----:B------:R-:W-:Y:S01]  /*10d80*/  SHF.R.S32.HI R25, RZ, 0x1f, R25 ;  /* 0x0000001fff197819 */ /* 0x000fe20000011419 */
[----:B------:R-:W-:Y:S01]  /*10d90*/  @!P2 ST.E.64 [R18.64], R94 ;  /* 0x0000005e1200a985 */ /* 0x000fe2000c101b06 */
[----:B------:R-:W-:-:S02]  /*10da0*/  ISETP.GE.AND P5, PT, R27, c[0x0][0x3c8], PT ;  /* 0x0000f2001b007a0c */ /* 0x000fc40003fa6270 */
[----:B------:R-:W-:Y:S02]  /*10db0*/  @!P1 LEA R12, P6, R26, R5, 0x2 ;  /* 0x000000051a0c9211 */ /* 0x000fe400078c10ff */
[----:B------:R-:W-:Y:S02]  /*10dc0*/  SHF.R.S32.HI R28, RZ, 0x1f, R28 ;  /* 0x0000001fff1c7819 */ /* 0x000fe4000001141c */
[-C--:B------:R-:W-:Y:S02]  /*10dd0*/  @!P0 LEA.HI.X R11, R24, R3.reuse, R25, 0x2, P3 ;  /* 0x00000003180b8211 */ /* 0x080fe400018f1419 */
[----:B------:R-:W-:Y:S02]  /*10de0*/  @!P1 LEA.HI.X R13, R26, R3, R28, 0x2, P6 ;  /* 0x000000031a0d9211 */ /* 0x000fe400030f141c */
[C---:B------:R-:W-:Y:S02]  /*10df0*/  IADD3 R25, R251.reuse, 0xd8, RZ ;  /* 0x000000d8fb197810 */ /* 0x040fe40007ffe0ff */
[----:B------:R-:W-:Y:S01]  /*10e00*/  IADD3 R31, R251, 0xc8, RZ ;  /* 0x000000c8fb1f7810 */ /* 0x000fe20007ffe0ff */
[----:B------:R1:W-:Y:S01]  /*10e10*/  @!P1 ST.E.64 [R12.64], R98 ;  /* 0x000000620c009985 */ /* 0x0003e2000c101b06 */
[----:B------:R-:W-:-:S02]  /*10e20*/  ISETP.GE.AND P3, PT, R25, c[0x0][0x3c8], PT ;  /* 0x0000f20019007a0c */ /* 0x000fc40003f66270 */
[C---:B------:R-:W-:Y:S01]  /*10e30*/  IADD3 R29, R251.reuse, 0xd0, RZ ;  /* 0x000000d0fb1d7810 */ /* 0x040fe20007ffe0ff */
[----:B------:R4:W-:Y:S01]  /*10e40*/  @!P0 ST.E.64 [R10.64], R102 ;  /* 0x000000660a008985 */ /* 0x0009e2000c101b06 */
[-C--:B--2---:R-:W-:Y:S02]  /*10e50*/  @!P4 LEA R8, P0, R30, R5.reuse, 0x2 ;  /* 0x000000051e08c211 */ /* 0x084fe400078010ff */
[----:B------:R-:W-:Y:S02]  /*10e60*/  SHF.R.S32.HI R31, RZ, 0x1f, R31 ;  /* 0x0000001fff1f7819 */ /* 0x000fe4000001141f */
[----:B------:R-:W-:Y:S02]  /*10e70*/  IADD3 R28, R251, 0xe0, RZ ;  /* 0x000000e0fb1c7810 */ /* 0x000fe40007ffe0ff */
[----:B------:R-:W-:Y:S02]  /*10e80*/  SHF.R.S32.HI R29, RZ, 0x1f, R29 ;  /* 0x0000001fff1d7819 */ /* 0x000fe4000001141d */
[----:B---3--:R-:W-:-:S02]  /*10e90*/  @!P5 LEA R6, P6, R27, R5, 0x2 ;  /* 0x000000051b06d211 */ /* 0x008fc400078c10ff */
[C---:B------:R-:W-:Y:S02]  /*10ea0*/  IADD3 R26, R251.reuse, 0xe8, RZ ;  /* 0x000000e8fb1a7810 */ /* 0x040fe40007ffe0ff */
[----:B------:R-:W-:Y:S02]  /*10eb0*/  IADD3 R24, R251, 0xf0, RZ ;  /* 0x000000f0fb187810 */ /* 0x000fe40007ffe0ff */
[-C--:B------:R-:W-:Y:S02]  /*10ec0*/  @!P4 LEA.HI.X R9, R30, R3.reuse, R31, 0x2, P0 ;  /* 0x000000031e09c211 */ /* 0x080fe400000f141f */
[----:B------:R-:W-:Y:S02]  /*10ed0*/  ISETP.GE.AND P2, PT, R28, c[0x0][0x3c8], PT ;  /* 0x0000f2001c007a0c */ /* 0x000fe40003f46270 */
[----:B------:R-:W-:Y:S01]  /*10ee0*/  @!P5 LEA.HI.X R7, R27, R3, R29, 0x2, P6 ;  /* 0x000000031b07d211 */ /* 0x000fe200030f141d */
[----:B------:R2:W-:Y:S01]  /*10ef0*/  @!P4 ST.E.64 [R8.64], R106 ;  /* 0x0000006a0800c985 */ /* 0x0005e2000c101b06 */
[----:B------:R-:W-:-:S02]  /*10f00*/  ISETP.GE.AND P1, PT, R26, c[0x0][0x3c8], PT ;  /* 0x0000f2001a007a0c */ /* 0x000fc40003f26270 */
[----:B------:R-:W-:Y:S01]  /*10f10*/  IADD3 R27, R251, 0xd8, RZ ;  /* 0x000000d8fb1b7810 */ /* 0x000fe20007ffe0ff */
[----:B------:R2:W-:Y:S01]  /*10f20*/  @!P5 ST.E.64 [R6.64], R110 ;  /* 0x0000006e0600d985 */ /* 0x0005e2000c101b06 */
[----:B------:R-:W-:Y:S02]  /*10f30*/  ISETP.GE.AND P0, PT, R24, c[0x0][0x3c8], PT ;  /* 0x0000f20018007a0c */ /* 0x000fe40003f06270 */
[----:B-1----:R-:W-:Y:S02]  /*10f40*/  @!P3 LEA R12, P4, R25, R5, 0x2 ;  /* 0x00000005190cb211 */ /* 0x002fe400078810ff */
[----:B------:R-:W-:Y:S02]  /*10f50*/  SHF.R.S32.HI R27, RZ, 0x1f, R27 ;  /* 0x0000001fff1b7819 */ /* 0x000fe4000001141b */
[----:B------:R-:W-:Y:S02]  /*10f60*/  IADD3 R29, R251, 0xe0, RZ ;  /* 0x000000e0fb1d7810 */ /* 0x000fe40007ffe0ff */
[----:B------:R-:W-:-:S02]  /*10f70*/  @!P3 LEA.HI.X R13, R25, R3, R27, 0x2, P4 ;  /* 0x00000003190db211 */ /* 0x000fc400020f141b */
[C---:B------:R-:W-:Y:S02]  /*10f80*/  IADD3 R27, R251.reuse, 0xe8, RZ ;  /* 0x000000e8fb1b7810 */ /* 0x040fe40007ffe0ff */
[----:B------:R-:W-:Y:S01]  /*10f90*/  IADD3 R25, R251, 0xf0, RZ ;  /* 0x000000f0fb197810 */ /* 0x000fe20007ffe0ff */
[----:B------:R2:W-:Y:S01]  /*10fa0*/  @!P3 ST.E.64 [R12.64], R114 ;  /* 0x000000720c00b985 */ /* 0x0005e2000c101b06 */
[-C--:B------:R-:W-:Y:S02]  /*10fb0*/  @!P2 LEA R16, P6, R28, R5.reuse, 0x2 ;  /* 0x000000051c10a211 */ /* 0x080fe400078c10ff */
[----:B------:R-:W-:Y:S02]  /*10fc0*/  SHF.R.S32.HI R29, RZ, 0x1f, R29 ;  /* 0x0000001fff1d7819 */ /* 0x000fe4000001141d */
[----:B------:R-:W-:Y:S02]  /*10fd0*/  @!P1 LEA R14, P5, R26, R5, 0x2 ;  /* 0x000000051a0e9211 */ /* 0x000fe400078a10ff */
[----:B------:R-:W-:-:S02]  /*10fe0*/  SHF.R.S32.HI R27, RZ, 0x1f, R27 ;  /* 0x0000001fff1b7819 */ /* 0x000fc4000001141b */
[----:B------:R-:W-:Y:S02]  /*10ff0*/  SHF.R.S32.HI R25, RZ, 0x1f, R25 ;  /* 0x0000001fff197819 */ /* 0x000fe40000011419 */
[----:B----4-:R-:W-:Y:S02]  /*11000*/  @!P0 LEA R10, P4, R24, R5, 0x2 ;  /* 0x00000005180a8211 */ /* 0x010fe400078810ff */
[-C--:B------:R-:W-:Y:S02]  /*11010*/  @!P2 LEA.HI.X R17, R28, R3.reuse, R29, 0x2, P6 ;  /* 0x000000031c11a211 */ /* 0x080fe400030f141d */
[-C--:B------:R-:W-:Y:S02]  /*11020*/  @!P1 LEA.HI.X R15, R26, R3.reuse, R27, 0x2, P5 ;  /* 0x000000031a0f9211 */ /* 0x080fe400028f141b */
[----:B------:R-:W-:Y:S01]  /*11030*/  @!P0 LEA.HI.X R11, R24, R3, R25, 0x2, P4 ;  /* 0x00000003180b8211 */ /* 0x000fe200020f1419 */
[----:B------:R2:W-:Y:S01]  /*11040*/  @!P2 ST.E.64 [R16.64], R118 ;  /* 0x000000761000a985 */ /* 0x0005e2000c101b06 */
[----:B------:R-:W-:-:S03]  /*11050*/  IADD3 R24, R251, 0xf8, RZ ;  /* 0x000000f8fb187810 */ /* 0x000fc60007ffe0ff */
[----:B------:R2:W-:Y:S04]  /*11060*/  @!P1 ST.E.64 [R14.64], R122 ;  /* 0x0000007a0e009985 */ /* 0x0005e8000c101b06 */
[----:B------:R2:W-:Y:S01]  /*11070*/  @!P0 ST.E.64 [R10.64], R126 ;  /* 0x0000007e0a008985 */ /* 0x0005e2000c101b06 */
[----:B------:R-:W-:-:S13]  /*11080*/  ISETP.GE.AND P0, PT, R24, c[0x0][0x3c8], PT ;  /* 0x0000f20018007a0c */ /* 0x000fda0003f06270 */
[----:B------:R-:W-:Y:S05]  /*11090*/  @P0 BRA `(.L_x_2226) ;  /* 0x00000df000000947 */ /* 0x000fea0003800000 */
[----:B------:R-:W-:Y:S02]  /*110a0*/  IADD3 R0, R251, 0xf8, RZ ;  /* 0x000000f8fb007810 */ /* 0x000fe40007ffe0ff */
[----:B------:R-:W-:Y:S02]  /*110b0*/  LEA R4, P0, R24, R5, 0x2 ;  /* 0x0000000518047211 */ /* 0x000fe400078010ff */
[----:B------:R-:W-:-:S04]  /*110c0*/  SHF.R.S32.HI R0, RZ, 0x1f, R0 ;  /* 0x0000001fff007819 */ /* 0x000fc80000011400 */
[----:B------:R-:W-:-:S05]  /*110d0*/  LEA.HI.X R5, R24, R3, R0, 0x2, P0 ;  /* 0x0000000318057211 */ /* 0x000fca00000f1400 */
[----:B------:R1:W-:Y:S01]  /*110e0*/  ST.E.64 [R4.64], R130 ;  /* 0x0000008204007985 */ /* 0x0003e2000c101b06 */
[----:B------:R-:W-:Y:S05]  /*110f0*/  BRA `(.L_x_2226) ;  /* 0x00000d9000007947 */ /* 0x000fea0003800000 */
.L_x_2211:
[----:B------:R-:W2:Y:S04]  /*11100*/  LDL.LU R4, [R1+0x50] ;  /* 0x0000500001047983 */ /* 0x000ea80000300800 */
[----:B------:R-:W3:Y:S04]  /*11110*/  LDL R5, [R1+0x3c] ;  /* 0x00003c0001057983 */ /* 0x000ee80000100800 */
[----:B------:R-:W4:Y:S01]  /*11120*/  LDL R10, [R1+0x38] ;  /* 0x00003800010a7983 */ /* 0x000f220000100800 */
        /* <DEDUP_REMOVED lines=16> */
[----:B-----5:R-:W2:Y:S04]  /*11230*/  LDG.E R3, [R6.64] ;  /* 0x0000000606037981 */ /* 0x020ea8000c1e1900 */
[----:B-1----:R-:W2:Y:S02]  /*11240*/  LDG.E R8, [R6.64+0x4] ;  /* 0x0000040606087981 */ /* 0x002ea4000c1e1900 */
[----:B--2---:R-:W-:Y:S02]  /*11250*/  IADD3 R3, -R3, R8, RZ ;  /* 0x0000000803037210 */ /* 0x004fe40007ffe1ff */
.L_x_2232:
[----:B------:R-:W-:Y:S01]  /*11260*/  ISETP.GT.AND P0, PT, R246, 0x7f, PT ;  /* 0x0000007ff600780c */ /* 0x000fe20003f04270 */
[----:B------:R-:W-:Y:S01]  /*11270*/  BSSY B0, `(.L_x_2233) ;  /* 0x0000036000007945 */ /* 0x000fe20003800000 */
[----:B------:R-:W-:Y:S02]  /*11280*/  SEL R5, R5, RZ, !P2 ;  /* 0x000000ff05057207 */ /* 0x000fe40005000000 */
[----:B-1----:R-:W-:-:S02]  /*11290*/  SEL R7, R10, RZ, !P2 ;  /* 0x000000ff0a077207 */ /* 0x002fc40005000000 */
[----:B-----5:R-:W-:-:S07]  /*112a0*/  SHF.R.S32.HI R8, RZ, 0x1f, R0 ;  /* 0x0000001fff087819 */ /* 0x020fce0000011400 */
        /* <DEDUP_REMOVED lines=8> */
[----:B------:R-:W-:Y:S01]  /*11330*/  ISETP.GT.AND P2, PT, R4, 0x1, PT ;  /* 0x000000010400780c */ /* 0x000fe20003f44270 */
[----:B------:R-:W-:Y:S01]  /*11340*/  IMAD.MOV.U32 R9, RZ, RZ, c[0x0][0x4e8] ;  /* 0x00013a00ff097624 */ /* 0x000fe200078e00ff */
[----:B------:R-:W-:Y:S02]  /*11350*/  MOV R12, R6 ;  /* 0x00000006000c7202 */ /* 0x000fe40000000f00 */
[----:B------:R-:W-:-:S02]  /*11360*/  SEL R26, R26, 0x328, P2 ;  /* 0x000003281a1a7807 */ /* 0x000fc40001000000 */
[----:B------:R-:W-:Y:S02]  /*11370*/  ISETP.NE.AND P0, PT, R9, 0x1, PT ;  /* 0x000000010900780c */ /* 0x000fe40003f05270 */
[----:B------:R-:W1:Y:S08]  /*11380*/  LDC.64 R24, c[0x0][R26+0x170] ;  /* 0x00005c001a187b82 */ /* 0x000e700000000a00 */
[----:B------:R-:W2:Y:S03]  /*11390*/  LDC.64 R18, c[0x0][R26+0x168] ;  /* 0x00005a001a127b82 */ /* 0x000ea60000000a00 */
[----:B------:R-:W-:-:S05]  /*113a0*/  @P0 IMAD.HI.U32 R11, R6, c[0x0][0x4ec], RZ ;  /* 0x00013b00060b0a27 */ /* 0x000fca00078e00ff */
[----:B------:R-:W4:Y:S01]  /*113b0*/  LDC.64 R22, c[0x0][R26+0x178] ;  /* 0x00005e001a167b82 */ /* 0x000f220000000a00 */
[----:B------:R-:W-:-:S07]  /*113c0*/  @P0 SHF.R.U32.HI R12, RZ, c[0x0][0x4f0], R11 ;  /* 0x00013c00ff0c0a19 */ /* 0x000fce000001160b */
[----:B------:R-:W5:Y:S01]  /*113d0*/  LDC.64 R20, c[0x0][R26+0x160] ;  /* 0x000058001a147b82 */ /* 0x000f620000000a00 */
[-C--:B-1----:R-:W-:Y:S02]  /*113e0*/  IMAD R14, R25, R5.reuse, RZ ;  /* 0x00000005190e7224 */ /* 0x082fe400078e02ff */
[----:B------:R-:W-:-:S04]  /*113f0*/  IMAD.WIDE.U32 R16, R24, R5, RZ ;  /* 0x0000000518107225 */ /* 0x000fc800078e00ff */
[----:B------:R-:W-:-:S05]  /*11400*/  IMAD R9, R24, R7, R14 ;  /* 0x0000000718097224 */ /* 0x000fca00078e020e */
[----:B------:R-:W-:Y:S01]  /*11410*/  IADD3 R9, R17, R9, RZ ;  /* 0x0000000911097210 */ /* 0x000fe20007ffe0ff */
[-C--:B--2---:R-:W-:Y:S02]  /*11420*/  IMAD R10, R19, R15.reuse, RZ ;  /* 0x0000000f130a7224 */ /* 0x084fe400078e02ff */
[----:B------:R-:W-:Y:S01]  /*11430*/  IMAD.WIDE.U32 R18, R18, R15, RZ ;  /* 0x0000000f12127225 */ /* 0x000fe200078e00ff */
[----:B---3--:R-:W-:-:S03]  /*11440*/  SEL R11, R13, RZ, P2 ;  /* 0x000000ff0d0b7207 */ /* 0x008fc60001000000 */
[----:B------:R-:W-:Y:S01]  /*11450*/  IMAD.IADD R13, R19, 0x1, R10 ;  /* 0x00000001130d7824 */ /* 0x000fe200078e020a */
[----:B------:R-:W-:Y:S01]  /*11460*/  IADD3 R19, P1, P0, R16, R18, R0 ;  /* 0x0000001210137210 */ /* 0x000fe2000783e000 */
[----:B------:R-:W-:Y:S02]  /*11470*/  IMAD.MOV R15, RZ, RZ, -R12 ;  /* 0x000000ffff0f7224 */ /* 0x000fe400078e0a0c */
[----:B----4-:R-:W-:Y:S01]  /*11480*/  IMAD R10, R23, R11, RZ ;  /* 0x0000000b170a7224 */ /* 0x010fe200078e02ff */
[----:B------:R-:W-:Y:S01]  /*11490*/  IADD3.X R9, R9, R13, R8, P1, P0 ;  /* 0x0000000d09097210 */ /* 0x000fe20000fe0408 */
[----:B------:R-:W-:-:S04]  /*114a0*/  IMAD.WIDE.U32 R22, R22, R11, RZ ;  /* 0x0000000b16167225 */ /* 0x000fc800078e00ff */
[----:B------:R-:W-:Y:S01]  /*114b0*/  IMAD R15, R15, c[0x0][0x4e8], R6 ;  /* 0x00013a000f0f7a24 */ /* 0x000fe200078e0206 */
[----:B------:R-:W-:Y:S02]  /*114c0*/  IADD3 R22, P1, P0, R12, R19, R22 ;  /* 0x000000130c167210 */ /* 0x000fe4000783e016 */
[----:B------:R-:W-:Y:S01]  /*114d0*/  IADD3 R10, R23, R10, RZ ;  /* 0x0000000a170a7210 */ /* 0x000fe20007ffe0ff */
[----:B-----5:R-:W-:Y:S01]  /*114e0*/  IMAD R11, R21, R15, RZ ;  /* 0x0000000f150b7224 */ /* 0x020fe200078e02ff */
[----:B------:R-:W-:Y:S02]  /*114f0*/  SHF.R.S32.HI R12, RZ, 0x1f, R12 ;  /* 0x0000001fff0c7819 */ /* 0x000fe4000001140c */
[----:B------:R-:W-:Y:S02]  /*11500*/  SHF.R.S32.HI R6, RZ, 0x1f, R15 ;  /* 0x0000001fff067819 */ /* 0x000fe4000001140f */
[----:B------:R-:W-:Y:S01]  /*11510*/  IADD3.X R23, R12, R9, R10, P1, P0 ;  /* 0x000000090c177210 */ /* 0x000fe20000fe040a */
[----:B------:R-:W-:Y:S01]  /*11520*/  IMAD.MOV.U32 R9, RZ, RZ, c[0x0][0x4a8] ;  /* 0x00012a00ff097624 */ /* 0x000fe200078e00ff */
[----:B------:R-:W-:Y:S01]  /*11530*/  MOV R10, c[0x0][0x4ac] ;  /* 0x00012b00000a7a02 */ /* 0x000fe20000000f00 */
[----:B------:R-:W-:-:S02]  /*11540*/  IMAD R6, R20, R6, R11 ;  /* 0x0000000614067224 */ /* 0x000fc400078e020b */
[----:B------:R-:W-:Y:S01]  /*11550*/  IMAD.WIDE.U32 R22, R20, R15, R22 ;  /* 0x0000000f14167225 */ /* 0x000fe200078e0016 */
[----:B------:R-:W-:Y:S02]  /*11560*/  SEL R9, R9, c[0x0][0x450], P2 ;  /* 0x0001140009097a07 */ /* 0x000fe40001000000 */
[----:B------:R-:W-:Y:S01]  /*11570*/  SEL R10, R10, c[0x0][0x454], P2 ;  /* 0x000115000a0a7a07 */ /* 0x000fe20001000000 */
[----:B------:R-:W-:Y:S01]  /*11580*/  IMAD.IADD R11, R23, 0x1, R6 ;  /* 0x00000001170b7824 */ /* 0x000fe200078e0206 */
[C---:B------:R-:W-:Y:S02]  /*11590*/  LEA R12, P0, R22.reuse, R9, 0x2 ;  /* 0x00000009160c7211 */ /* 0x040fe400078010ff */
[----:B------:R-:W-:Y:S02]  /*115a0*/  MOV R9, 0xff800000 ;  /* 0xff80000000097802 */ /* 0x000fe40000000f00 */
[----:B------:R-:W-:-:S05]  /*115b0*/  LEA.HI.X R13, R22, R10, R11, 0x2, P0 ;  /* 0x0000000a160d7211 */ /* 0x000fca00000f140b */
[----:B------:R1:W-:Y:S04]  /*115c0*/  STG.E [R12.64], R9 ;  /* 0x000000090c007986 */ /* 0x0003e8000c101906 */
.L_x_2234:
[----:B------:R-:W-:Y:S05]  /*115d0*/  BSYNC B0 ;  /* 0x0000000000007941 */ /* 0x000fea0003800000 */
.L_x_2233:
[----:B------:R-:W-:-:S13]  /*115e0*/  ISETP.GT.AND P0, PT, R4, 0x1, PT ;  /* 0x000000010400780c */ /* 0x000fda0003f04270 */
[----:B------:R-:W-:Y:S05]  /*115f0*/  @P0 BRA `(.L_x_2226) ;  /* 0x0000089000000947 */ /* 0x000fea0003800000 */
[----:B-1----:R-:W2:Y:S04]  /*11600*/  LDL.LU R9, [R1+0x40] ;  /* 0x0000400001097983 */ /* 0x002ea80000300800 */
[----:B------:R-:W3:Y:S01]  /*11610*/  LDL R6, [R1+0x4] ;  /* 0x0000040001067983 */ /* 0x000ee20000100800 */
[----:B------:R-:W-:Y:S01]  /*11620*/  MOV R4, c[0x0][0x4e8] ;  /* 0x00013a0000047a02 */ /* 0x000fe20000000f00 */
[----:B------:R-:W-:-:S03]  /*11630*/  IMAD R11, R8, c[0x0][0x3a0], RZ ;  /* 0x0000e800080b7a24 */ /* 0x000fc600078e02ff */
[----:B------:R-:W-:Y:S01]  /*11640*/  ISETP.NE.AND P0, PT, R4, 0x1, PT ;  /* 0x000000010400780c */ /* 0x000fe20003f05270 */
[C---:B------:R-:W-:Y:S01]  /*11650*/  IMAD R11, R0.reuse, c[0x0][0x3a4], R11 ;  /* 0x0000e900000b7a24 */ /* 0x040fe200078e020b */
[----:B--2---:R-:W-:Y:S01]  /*11660*/  MOV R12, R9 ;  /* 0x00000009000c7202 */ /* 0x004fe20000000f00 */
[----:B------:R-:W-:Y:S01]  /*11670*/  IMAD.WIDE.U32 R8, R0, c[0x0][0x3a0], RZ ;  /* 0x0000e80000087a25 */ /* 0x000fe200078e00ff */
[----:B---3--:R-:W-:-:S04]  /*11680*/  IADD3 R0, R6, R237, RZ ;  /* 0x000000ed06007210 */ /* 0x008fc80007ffe0ff */
[----:B------:R-:W-:Y:S02]  /*11690*/  IADD3 R9, R9, R11, RZ ;  /* 0x0000000b09097210 */ /* 0x000fe40007ffe0ff */
[----:B------:R-:W-:-:S03]  /*116a0*/  MOV R6, R0 ;  /* 0x0000000000067202 */ /* 0x000fc60000000f00 */
[----:B------:R-:W-:-:S04]  /*116b0*/  @P0 IMAD.HI.U32 R4, R0, c[0x0][0x4ec], RZ ;  /* 0x00013b0000040a27 */ /* 0x000fc800078e00ff */
[----:B------:R-:W-:Y:S01]  /*116c0*/  IMAD.WIDE.U32 R10, R12, c[0x0][0x3e8], R8 ;  /* 0x0000fa000c0a7a25 */ /* 0x000fe200078e0008 */
[----:B------:R-:W-:-:S03]  /*116d0*/  @P0 SHF.R.U32.HI R6, RZ, c[0x0][0x4f0], R4 ;  /* 0x00013c00ff060a19 */ /* 0x000fc60000011604 */
[----:B------:R-:W-:Y:S01]  /*116e0*/  IMAD R8, R7, c[0x0][0x3f0], RZ ;  /* 0x0000fc0007087a24 */ /* 0x000fe200078e02ff */
[----:B------:R-:W-:Y:S01]  /*116f0*/  SHF.R.S32.HI R4, RZ, 0x1f, R6 ;  /* 0x0000001fff047819 */ /* 0x000fe20000011406 */
[----:B------:R-:W-:Y:S01]  /*11700*/  IMAD R11, R12, c[0x0][0x3ec], R11 ;  /* 0x0000fb000c0b7a24 */ /* 0x000fe200078e020b */
[----:B------:R-:W-:Y:S01]  /*11710*/  SHF.R.S32.HI R12, RZ, 0x1f, R246 ;  /* 0x0000001fff0c7819 */ /* 0x000fe200000114f6 */
[C---:B------:R-:W-:Y:S02]  /*11720*/  IMAD R8, R5.reuse, c[0x0][0x3f4], R8 ;  /* 0x0000fd0005087a24 */ /* 0x040fe400078e0208 */
[----:B------:R-:W-:Y:S01]  /*11730*/  IMAD.WIDE.U32 R10, R5, c[0x0][0x3f0], R10 ;  /* 0x0000fc00050a7a25 */ /* 0x000fe200078e000a */
[----:B------:R-:W-:Y:S02]  /*11740*/  IADD3 R5, -R6, RZ, RZ ;  /* 0x000000ff06057210 */ /* 0x000fe40007ffe1ff */
[----:B------:R-:W-:Y:S01]  /*11750*/  LEA.HI R12, R12, R246, RZ, 0x3 ;  /* 0x000000f60c0c7211 */ /* 0x000fe200078f18ff */
[----:B------:R-:W-:Y:S01]  /*11760*/  IMAD R7, R4, c[0x0][0x3e0], RZ ;  /* 0x0000f80004077a24 */ /* 0x000fe200078e02ff */
[----:B------:R-:W-:Y:S01]  /*11770*/  IADD3 R11, R11, R8, RZ ;  /* 0x000000080b0b7210 */ /* 0x000fe20007ffe0ff */
[----:B------:R-:W-:Y:S01]  /*11780*/  IMAD R5, R5, c[0x0][0x4e8], R0 ;  /* 0x00013a0005057a24 */ /* 0x000fe200078e0200 */
[----:B------:R-:W-:Y:S01]  /*11790*/  SHF.R.S32.HI R12, RZ, 0x3, R12 ;  /* 0x00000003ff0c7819 */ /* 0x000fe2000001140c */
[----:B------:R-:W-:-:S02]  /*117a0*/  IMAD R7, R6, c[0x0][0x3e4], R7 ;  /* 0x0000f90006077a24 */ /* 0x000fc400078e0207 */
[----:B------:R-:W-:Y:S01]  /*117b0*/  IMAD.WIDE.U32 R10, R6, c[0x0][0x3e0], R10 ;  /* 0x0000f800060a7a25 */ /* 0x000fe200078e000a */
[----:B------:R-:W-:Y:S02]  /*117c0*/  SHF.R.S32.HI R0, RZ, 0x1f, R5 ;  /* 0x0000001fff007819 */ /* 0x000fe40000011405 */
        /* <DEDUP_REMOVED lines=10> */
.L_x_2290:
[----:B------:R-:W-:Y:S05]  /*11870*/  BRA.DIV ~URZ, `(.L_x_2236) ;  /* 0x000022327f007947 */ /* 0x000fea000b800000 */
[----:B------:R3:W4:Y:S02]  /*11880*/  SHFL.IDX PT, R5, R10, RZ, 0x181f ;  /* 0x00181fff0a057589 */ /* 0x00072400000e0000 */
.L_x_2291:
[----:B------:R-:W-:Y:S01]  /*11890*/  IMAD R14, R3, c[0x0][0x4e8], RZ ;  /* 0x00013a00030e7a24 */ /* 0x000fe200078e02ff */
[----:B------:R-:W-:Y:S04]  /*118a0*/  BSSY B0, `(.L_x_2237) ;  /* 0x0000014000007945 */ /* 0x000fe80003800000 */
        /* <DEDUP_REMOVED lines=11> */
[-C--:B------:R-:W-:Y:S02]  /*11960*/  @!P3 LEA.HI.X R9, R16, R12.reuse, R17, 0x1, P4 ;  /* 0x0000000c1009b211 */ /* 0x080fe400020f0c11 */
[C---:B------:R-:W-:Y:S02]  /*11970*/  @!P0 LEA R16, P4, R248.reuse, R5, 0x1 ;  /* 0x00000005f8108211 */ /* 0x040fe400078808ff */
[-C--:B------:R-:W-:Y:S01]  /*11980*/  @!P1 LEA.HI.X R5, R247, R12.reuse, R242, 0x1, P5 ;  /* 0x0000000cf7059211 */ /* 0x080fe200028f0cf2 */
[----:B------:R2:W-:Y:S01]  /*11990*/  @!P3 ST.E.128 [R8.64], RZ ;  /* 0x000000ff0800b985 */ /* 0x0005e2000c101d06 */
[----:B------:R-:W-:-:S03]  /*119a0*/  @!P0 LEA.HI.X R17, R248, R12, R241, 0x1, P4 ;  /* 0x0000000cf8118211 */ /* 0x000fc600020f0cf1 */
[----:B------:R2:W-:Y:S04]  /*119b0*/  @!P2 ST.E.128 [R6.64], RZ ;  /* 0x000000ff0600a985 */ /* 0x0005e8000c101d06 */
[----:B------:R2:W-:Y:S04]  /*119c0*/  @!P1 ST.E.128 [R4.64], RZ ;  /* 0x000000ff04009985 */ /* 0x0005e8000c101d06 */
[----:B------:R2:W-:Y:S02]  /*119d0*/  @!P0 ST.E.128 [R16.64], RZ ;  /* 0x000000ff10008985 */ /* 0x0005e4000c101d06 */
.L_x_2238:
[----:B------:R-:W-:Y:S05]  /*119e0*/  BSYNC B0 ;  /* 0x0000000000007941 */ /* 0x000fea0003800000 */
.L_x_2237:
[----:B------:R-:W-:Y:S05]  /*119f0*/  BRA.DIV ~URZ, `(.L_x_2239) ;  /* 0x000021127f007947 */ /* 0x000fea000b800000 */
[----:B------:R1:W3:Y:S04]  /*11a00*/  SHFL.IDX PT, R3, R11, 0x1, 0x181f ;  /* 0x00381f000b037f89 */ /* 0x0002e800000e0000 */
[----:B--2-4-:R1:W2:Y:S02]  /*11a10*/  SHFL.IDX PT, R5, R10, 0x1, 0x181f ;  /* 0x00381f000a057f89 */ /* 0x0142a400000e0000 */
.L_x_2292:
[----:B------:R-:W-:Y:S01]  /*11a20*/  IADD3 R7, R237, 0x20, RZ ;  /* 0x00000020ed077810 */ /* 0x000fe20007ffe0ff */
[----:B------:R-:W-:Y:S03]  /*11a30*/  BSSY B0, `(.L_x_2240) ;  /* 0x0000014000007945 */ /* 0x000fe60003800000 */
[----:B------:R-:W-:-:S13]  /*11a40*/  ISETP.GE.AND P0, PT, R7, R14, PT ;  /* 0x0000000e0700720c */ /* 0x000fda0003f06270 */
[----:B------:R-:W-:Y:S05]  /*11a50*/  @P0 BRA `(.L_x_2241) ;  /* 0x0000011000000947 */ /* 0x000fea0003800000 */
[----:B------:R-:W4:Y:S01]  /*11a60*/  LDL.64 R12, [R1+0x10] ;  /* 0x00001000010c7983 */ /* 0x000f220000100a00 */
[----:B------:R-:W-:Y:S02]  /*11a70*/  ISETP.GE.AND P2, PT, R250, c[0x0][0x3c8], PT ;  /* 0x0000f200fa007a0c */ /* 0x000fe40003f46270 */
[----:B------:R-:W-:Y:S02]  /*11a80*/  ISETP.GE.AND P1, PT, R247, c[0x0][0x3c8], PT ;  /* 0x0000f200f7007a0c */ /* 0x000fe40003f26270 */
[----:B------:R-:W-:-:S09]  /*11a90*/  ISETP.GE.AND P0, PT, R248, c[0x0][0x3c8], PT ;  /* 0x0000f200f8007a0c */ /* 0x000fd20003f06270 */
[CC--:B--2---:R-:W-:Y:S02]  /*11aa0*/  @!P2 LEA R6, P6, R250.reuse, R5.reuse, 0x1 ;  /* 0x00000005fa06a211 */ /* 0x0c4fe400078c08ff */
[----:B------:R-:W-:Y:S02]  /*11ab0*/  @!P1 LEA R4, P5, R247, R5, 0x1 ;  /* 0x00000005f7049211 */ /* 0x000fe400078a08ff */
[----:B---3--:R-:W-:Y:S02]  /*11ac0*/  @!P2 LEA.HI.X R7, R250, R3, R243, 0x1, P6 ;  /* 0x00000003fa07a211 */ /* 0x008fe400030f0cf3 */
[----:B----4-:R-:W-:-:S13]  /*11ad0*/  ISETP.GE.AND P3, PT, R12, c[0x0][0x3c8], PT ;  /* 0x0000f2000c007a0c */ /* 0x010fda0003f66270 */
[----:B------:R-:W-:-:S04]  /*11ae0*/  @!P3 LEA R8, P4, R12, R5, 0x1 ;  /* 0x000000050c08b211 */ /* 0x000fc800078808ff */
[----:B------:R-:W-:Y:S02]  /*11af0*/  @!P3 LEA.HI.X R9, R12, R3, R13, 0x1, P4 ;  /* 0x000000030c09b211 */ /* 0x000fe400020f0c0d */
[C---:B------:R-:W-:Y:S02]  /*11b00*/  @!P0 LEA R12, P4, R248.reuse, R5, 0x1 ;  /* 0x00000005f80c8211 */ /* 0x040fe400078808ff */
[-C--:B------:R-:W-:Y:S01]  /*11b10*/  @!P1 LEA.HI.X R5, R247, R3.reuse, R242, 0x1, P5 ;  /* 0x00000003f7059211 */ /* 0x080fe200028f0cf2 */
[----:B------:R2:W-:Y:S01]  /*11b20*/  @!P3 ST.E.128 [R8.64], RZ ;  /* 0x000000ff0800b985 */ /* 0x0005e2000c101d06 */
[----:B------:R-:W-:-:S03]  /*11b30*/  @!P0 LEA.HI.X R13, R248, R3, R241, 0x1, P4 ;  /* 0x00000003f80d8211 */ /* 0x000fc600020f0cf1 */
[----:B------:R2:W-:Y:S04]  /*11b40*/  @!P2 ST.E.128 [R6.64], RZ ;  /* 0x000000ff0600a985 */ /* 0x0005e8000c101d06 */
[----:B------:R2:W-:Y:S04]  /*11b50*/  @!P1 ST.E.128 [R4.64], RZ ;  /* 0x000000ff04009985 */ /* 0x0005e8000c101d06 */
[----:B------:R2:W-:Y:S02]  /*11b60*/  @!P0 ST.E.128 [R12.64], RZ ;  /* 0x000000ff0c008985 */ /* 0x0005e4000c101d06 */
.L_x_2241:
[----:B------:R-:W-:Y:S05]  /*11b70*/  BSYNC B0 ;  /* 0x0000000000007941 */ /* 0x000fea0003800000 */
.L_x_2240:
[----:B------:R-:W-:Y:S05]  /*11b80*/  BRA.DIV ~URZ, `(.L_x_2242) ;  /* 0x000020427f007947 */ /* 0x000fea000b800000 */
[----:B---3--:R3:W4:Y:S02]  /*11b90*/  SHFL.IDX PT, R3, R11, 0x2, 0x181f ;  /* 0x00581f000b037f89 */ /* 0x00872400000e0000 */
.L_x_2293:
[----:B------:R-:W-:Y:S05]  /*11ba0*/  BRA.DIV ~URZ, `(.L_x_2243) ;  /* 0x000020927f007947 */ /* 0x000fea000b800000 */
[----:B--2---:R2:W1:Y:S02]  /*11bb0*/  SHFL.IDX PT, R5, R10, 0x2, 0x181f ;  /* 0x00581f000a057f89 */ /* 0x00446400000e0000 */
.L_x_2294:
        /* <DEDUP_REMOVED lines=10> */
[----:B----4-:R-:W-:Y:S02]  /*11c60*/  @!P2 LEA.HI.X R7, R250, R3, R243, 0x1, P6 ;  /* 0x00000003fa07a211 */ /* 0x010fe400030f0cf3 */
[----:B-----5:R-:W-:-:S13]  /*11c70*/  ISETP.GE.AND P3, PT, R12, c[0x0][0x3c8], PT ;  /* 0x0000f2000c007a0c */ /* 0x020fda0003f66270 */
        /* <DEDUP_REMOVED lines=9> */
.L_x_2245:
[----:B------:R-:W-:Y:S05]  /*11d10*/  BSYNC B0 ;  /* 0x0000000000007941 */ /* 0x000fea0003800000 */
.L_x_2244:
[----:B------:R-:W-:Y:S05]  /*11d20*/  BRA.DIV ~URZ, `(.L_x_2246) ;  /* 0x00001f727f007947 */ /* 0x000fea000b800000 */
[----:B-1-3--:R-:W1:Y:S04]  /*11d30*/  SHFL.IDX PT, R11, R11, 0x3, 0x181f ;  /* 0x00781f000b0b7f89 */ /* 0x00ae6800000e0000 */
[----:B------:R3:W2:Y:S02]  /*11d40*/  SHFL.IDX PT, R5, R10, 0x3, 0x181f ;  /* 0x00781f000a057f89 */ /* 0x0006a400000e0000 */
.L_x_2295:
[----:B------:R-:W-:-:S04]  /*11d50*/  IADD3 R237, R237, 0x60, RZ ;  /* 0x00000060eded7810 */ /* 0x000fc80007ffe0ff */
[----:B------:R-:W-:-:S13]  /*11d60*/  ISETP.GE.AND P0, PT, R237, R14, PT ;  /* 0x0000000eed00720c */ /* 0x000fda0003f06270 */
[----:B------:R-:W-:Y:S05]  /*11d70*/  @P0 BRA `(.L_x_2226) ;  /* 0x0000011000000947 */ /* 0x000fea0003800000 */
[----:B------:R-:W5:Y:S01]  /*11d80*/  LDL.64 R12, [R1+0x10] ;  /* 0x00001000010c7983 */ /* 0x000f620000100a00 */
[----:B------:R-:W-:Y:S02]  /*11d90*/  ISETP.GE.AND P2, PT, R250, c[0x0][0x3c8], PT ;  /* 0x0000f200fa007a0c */ /* 0x000fe40003f46270 */
[----:B------:R-:W-:Y:S02]  /*11da0*/  ISETP.GE.AND P1, PT, R247, c[0x0][0x3c8], PT ;  /* 0x0000f200f7007a0c */ /* 0x000fe40003f26270 */
[----:B------:R-:W-:-:S09]  /*11db0*/  ISETP.GE.AND P0, PT, R248, c[0x0][0x3c8], PT ;  /* 0x0000f200f8007a0c */ /* 0x000fd20003f06270 */
[CC--:B--2---:R-:W-:Y:S02]  /*11dc0*/  @!P2 LEA R6, P6, R250.reuse, R5.reuse, 0x1 ;  /* 0x00000005fa06a211 */ /* 0x0c4fe400078c08ff */
[----:B------:R-:W-:Y:S02]  /*11dd0*/  @!P1 LEA R4, P5, R247, R5, 0x1 ;  /* 0x00000005f7049211 */ /* 0x000fe400078a08ff */
[----:B-1----:R-:W-:Y:S02]  /*11de0*/  @!P2 LEA.HI.X R7, R250, R11, R243, 0x1, P6 ;  /* 0x0000000bfa07a211 */ /* 0x002fe400030f0cf3 */
[----:B-----5:R-:W-:-:S13]  /*11df0*/  ISETP.GE.AND P3, PT, R12, c[0x0][0x3c8], PT ;  /* 0x0000f2000c007a0c */ /* 0x020fda0003f66270 */
[----:B------:R-:W-:-:S04]  /*11e00*/  @!P3 LEA R8, P4, R12, R5, 0x1 ;  /* 0x000000050c08b211 */ /* 0x000fc800078808ff */
[----:B------:R-:W-:Y:S02]  /*11e10*/  @!P3 LEA.HI.X R9, R12, R11, R13, 0x1, P4 ;  /* 0x0000000b0c09b211 */ /* 0x000fe400020f0c0d */
[C---:B---3--:R-:W-:Y:S02]  /*11e20*/  @!P0 LEA R10, P4, R248.reuse, R5, 0x1 ;  /* 0x00000005f80a8211 */ /* 0x048fe400078808ff */
[-C--:B------:R-:W-:Y:S01]  /*11e30*/  @!P1 LEA.HI.X R5, R247, R11.reuse, R242, 0x1, P5 ;  /* 0x0000000bf7059211 */ /* 0x080fe200028f0cf2 */
[----:B------:R1:W-:Y:S01]  /*11e40*/  @!P3 ST.E.128 [R8.64], RZ ;  /* 0x000000ff0800b985 */ /* 0x0003e2000c101d06 */
[----:B------:R-:W-:-:S03]  /*11e50*/  @!P0 LEA.HI.X R11, R248, R11, R241, 0x1, P4 ;  /* 0x0000000bf80b8211 */ /* 0x000fc600020f0cf1 */
[----:B------:R1:W-:Y:S04]  /*11e60*/  @!P2 ST.E.128 [R6.64], RZ ;  /* 0x000000ff0600a985 */ /* 0x0003e8000c101d06 */
[----:B------:R1:W-:Y:S04]  /*11e70*/  @!P1 ST.E.128 [R4.64], RZ ;  /* 0x000000ff04009985 */ /* 0x0003e8000c101d06 */
[----:B------:R1:W-:Y:S02]  /*11e80*/  @!P0 ST.E.128 [R10.64], RZ ;  /* 0x000000ff0a008985 */ /* 0x0003e4000c101d06 */
.L_x_2226:
[----:B------:R-:W-:Y:S05]  /*11e90*/  BSYNC B1 ;  /* 0x0000000000017941 */ /* 0x000fea0003800000 */
.L_x_2210:
[----:B------:R-:W5:Y:S02]  /*11ea0*/  LDL R0, [R1+0x8] ;  /* 0x0000080001007983 */ /* 0x000f640000100800 */
[----:B-----5:R-:W-:-:S13]  /*11eb0*/  ISETP.NE.AND P0, PT, R0, RZ, PT ;  /* 0x000000ff0000720c */ /* 0x020fda0003f05270 */
[----:B------:R-:W-:Y:S01]  /*11ec0*/  @P0 WARPSYNC 0xffffffff ;  /* 0xffffffff00000948 */ /* 0x000fe20003800000 */
[----:B------:R-:W-:Y:S06]  /*11ed0*/  @P0 BAR.SYNC.DEFER_BLOCKING 0x5, 0x100 ;  /* 0x0144000000000b1d */ /* 0x000fec0000010000 */
[----:B------:R-:W4:Y:S04]  /*11ee0*/  @P0 LDS.128 R236, [0x20100] ;  /* 0x02010000ffec0984 */ /* 0x000f280000000c00 */
[----:B------:R-:W-:Y:S06]  /*11ef0*/  @P0 BAR.ARV 0x4, 0x100 ;  /* 0x0104000000000b1d */ /* 0x000fec0000002000 */
[----:B------:R-:W-:Y:S05]  /*11f00*/  @P0 BRA `(.L_x_2247) ;  /* 0x00000ea000000947 */ /* 0x000fea0003800000 */
[----:B-1234-:R-:W-:Y:S01]  /*11f10*/  LOP3.LUT R10, R246, 0x1f, RZ, 0xc0, !PT ;  /* 0x0000001ff60a7812 */ /* 0x01efe200078ec0ff */
[----:B------:R-:W-:-:S03]  /*11f20*/  IMAD.MOV.U32 R12, RZ, RZ, RZ ;  /* 0x000000ffff0c7224 */ /* 0x000fc600078e00ff */
[----:B------:R-:W-:Y:S01]  /*11f30*/  ISETP.NE.AND P5, PT, R10, 0x1f, PT ;  /* 0x0000001f0a00780c */ /* 0x000fe20003fa5270 */
[----:B------:R-:W-:Y:S10]  /*11f40*/  BRA.DIV ~URZ, `(.L_x_2248) ;  /* 0x00001e127f007947 */ /* 0x000ff4000b800000 */
[----:B------:R1:W2:Y:S02]  /*11f50*/  SHFL.IDX PT, R3, R2, RZ, 0x1f ;  /* 0x00001fff02037589 */ /* 0x0002a400000e0000 */
.L_x_2296:
[----:B------:R-:W-:Y:S05]  /*11f60*/  BRA.DIV ~URZ, `(.L_x_2249) ;  /* 0x00001e627f007947 */ /* 0x000fea000b800000 */
[----:B-1----:R-:W1:Y:S02]  /*11f70*/  SHFL.IDX PT, R2, R2, 0x1, 0x1f ;  /* 0x00201f0002027f89 */ /* 0x002e6400000e0000 */
.L_x_2297:
[----:B------:R-:W-:Y:S02]  /*11f80*/  IMAD.IADD R5, R239, 0x1, R10 ;  /* 0x00000001ef057824 */ /* 0x000fe400078e020a */
[----:B------:R-:W-:-:S03]  /*11f90*/  IMAD.MOV.U32 R237, RZ, RZ, RZ ;  /* 0x000000ffffed7224 */ /* 0x000fc600078e00ff */
        /* <DEDUP_REMOVED lines=16> */
.L_x_2298:
        /* <DEDUP_REMOVED lines=16> */
.L_x_2299:
[----:B----4-:R-:W-:Y:S01]  /*121a0*/  IMAD R5, R5, c[0x0][0x538], RZ ;  /* 0x00014e0005057a24 */ /* 0x010fe200078e02ff */
[----:B------:R-:W-:Y:S04]  /*121b0*/  BSSY B1, `(.L_x_2252) ;  /* 0x00000ba000017945 */ /* 0x000fe80003800000 */
[----:B-1----:R-:W-:-:S04]  /*121c0*/  IADD3 R236, R5, R2, RZ ;  /* 0x0000000205ec7210 */ /* 0x002fc80007ffe0ff */
[----:B--2---:R-:W-:-:S13]  /*121d0*/  ISETP.GT.AND P6, PT, R236, R3, PT ;  /* 0x00000003ec00720c */ /* 0x004fda0003fc4270 */
[----:B------:R-:W-:Y:S05]  /*121e0*/  @P6 BRA `(.L_x_2253) ;  /* 0x0000024000006947 */ /* 0x000fea0003800000 */
.L_x_2257:
        /* <DEDUP_REMOVED lines=16> */
.L_x_2300:
        /* <DEDUP_REMOVED lines=12> */
[----:B---3--:R-:W1:Y:S02]  /*123b0*/  SHFL.UP PT, R13, R0, 0x10, RZ ;  /* 0x06000000000d7989 */ /* 0x008e6400000e00ff */
[----:B-1----:R-:W-:-:S05]  /*123c0*/  SEL R13, R13, RZ, P4 ;  /* 0x000000ff0d0d7207 */ /* 0x002fca0002000000 */
[----:B------:R-:W-:-:S05]  /*123d0*/  IMAD.IADD R13, R0, 0x1, R13 ;  /* 0x00000001000d7824 */ /* 0x000fca00078e020d */
[----:B------:R1:W2:Y:S02]  /*123e0*/  SHFL.IDX PT, R5, R13, 0x1f, 0x1f ;  /* 0x03e01f000d057f89 */ /* 0x0002a400000e0000 */
.L_x_2301:
[----:B--2---:R-:W-:-:S05]  /*123f0*/  IMAD R5, R5, c[0x0][0x538], RZ ;  /* 0x00014e0005057a24 */ /* 0x004fca00078e02ff */
[----:B------:R-:W-:-:S04]  /*12400*/  IADD3 R236, R5, R236, RZ ;  /* 0x000000ec05ec7210 */ /* 0x000fc80007ffe0ff */
[----:B------:R-:W-:-:S13]  /*12410*/  ISETP.GT.AND P6, PT, R236, R3, PT ;  /* 0x00000003ec00720c */ /* 0x000fda0003fc4270 */
[----:B-1----:R-:W-:Y:S05]  /*12420*/  @!P6 BRA `(.L_x_2257) ;  /* 0xfffffdc00000e947 */ /* 0x002fea000383ffff */
.L_x_2253:
[----:B------:R-:W-:-:S05]  /*12430*/  IADD3 R236, -R5, R236, RZ ;  /* 0x000000ec05ec7210 */ /* 0x000fca0007ffe1ff */
[----:B------:R-:W-:-:S05]  /*12440*/  IMAD R0, R13, c[0x0][0x538], R236 ;  /* 0x00014e000d007a24 */ /* 0x000fca00078e02ec */
[----:B------:R-:W-:Y:S01]  /*12450*/  ISETP.GT.AND P0, PT, R0, R3, PT ;  /* 0x000000030000720c */ /* 0x000fe20003f04270 */
[----:B------:R-:W-:-:S12]  /*12460*/  BRA.DIV ~URZ, `(.L_x_2258) ;  /* 0x00001db27f007947 */ /* 0x000fd8000b800000 */
[----:B------:R-:W-:-:S04]  /*12470*/  VOTE.ANY R11, PT, !P0 ;  /* 0x00000000000b7806 */ /* 0x000fc800040e0100 */
.L_x_2302:
[----:B------:R-:W1:Y:S02]  /*12480*/  POPC R4, R11 ;  /* 0x0000000b00047309 */ /* 0x000e640000000000 */
[----:B-1----:R-:W-:Y:S01]  /*12490*/  IADD3 R239, R4, R239, RZ ;  /* 0x000000ef04ef7210 */ /* 0x002fe20007ffe0ff */
[----:B------:R-:W-:Y:S05]  /*124a0*/  BRA.DIV ~URZ, `(.L_x_2259) ;  /* 0x00001db27f007947 */ /* 0x000fea000b800000 */
[----:B------:R1:W2:Y:S04]  /*124b0*/  SHFL.IDX PT, R237, R237, R4, 0x1f ;  /* 0x00001f04eded7589 */ /* 0x0002a800000e0000 */
[----:B------:R1:W4:Y:S02]  /*124c0*/  SHFL.IDX PT, R2, R12, R4, 0x1f ;  /* 0x00001f040c027589 */ /* 0x00032400000e0000 */
.L_x_2303:
[----:B------:R-:W-:Y:S01]  /*124d0*/  ISETP.NE.AND P0, PT, R11, RZ, PT ;  /* 0x000000ff0b00720c */ /* 0x000fe20003f05270 */
[----:B------:R-:W-:-:S12]  /*124e0*/  BSSY B0, `(.L_x_2260) ;  /* 0x0000005000007945 */ /* 0x000fd80003800000 */
[----:B------:R-:W-:Y:S05]  /*124f0*/  @!P0 BRA `(.L_x_2261) ;  /* 0x0000003000008947 */ /* 0x000fea0003800000 */
[----:B-1----:R-:W-:Y:S01]  /*12500*/  IADD3 R4, R4, -0x1, RZ ;  /* 0xffffffff04047810 */ /* 0x002fe20007ffe0ff */
[----:B------:R-:W-:Y:S05]  /*12510*/  BRA.DIV ~URZ, `(.L_x_2262) ;  /* 0x00001df27f007947 */ /* 0x000fea000b800000 */
[----:B------:R1:W3:Y:S02]  /*12520*/  SHFL.IDX PT, R15, R13, R4, 0x1f ;  /* 0x00001f040d0f7589 */ /* 0x0002e400000e0000 */
.L_x_2261:
[----:B------:R-:W-:Y:S05]  /*12530*/  BSYNC B0 ;  /* 0x0000000000007941 */ /* 0x000fea0003800000 */
.L_x_2260:
[----:B----4-:R-:W-:Y:S01]  /*12540*/  ISETP.NE.AND P0, PT, R2, 0x1, PT ;  /* 0x000000010200780c */ /* 0x010fe20003f05270 */
[----:B---3--:R-:W-:Y:S01]  /*12550*/  IMAD R236, R15, c[0x0][0x538], R236 ;  /* 0x00014e000fec7a24 */ /* 0x008fe200078e02ec */
[----:B------:R-:W-:Y:S04]  /*12560*/  BSSY B0, `(.L_x_2263) ;  /* 0x0000077000007945 */ /* 0x000fe80003800000 */
[----:B------:R-:W-:-:S07]  /*12570*/  IADD3 R6, -R236, R3, RZ ;  /* 0x00000003ec067210 */ /* 0x000fce0007ffe1ff */
[----:B------:R-:W-:Y:S05]  /*12580*/  @!P0 BRA `(.L_x_2264) ;  /* 0x0000037000008947 */ /* 0x000fea0003800000 */
[-C--:B-12---:R-:W-:Y:S02]  /*12590*/  IABS R4, R237.reuse ;  /* 0x000000ed00047213 */ /* 0x086fe40000000000 */
        /* <DEDUP_REMOVED lines=12> */
[----:B------:R-:W-:-:S06]  /*12660*/  IMAD.HI.U32 R8, R13, R8, R12 ;  /* 0x000000080d087227 */ /* 0x000fcc00078e000c */
[----:B------:R-:W-:Y:S02]  /*12670*/  IMAD.HI.U32 R5, R8, R3, RZ ;  /* 0x0000000308057227 */ /* 0x000fe400078e00ff */
[----:B------:R-:W1:Y:S02]  /*12680*/  MUFU.RCP R8, R11 ;  /* 0x0000000b00087308 */ /* 0x000e640000001000 */
[----:B------:R-:W-:Y:S01]  /*12690*/  IMAD R3, R5, R0, R3 ;  /* 0x0000000005037224 */ /* 0x000fe200078e0203 */
[----:B------:R-:W-:-:S04]  /*126a0*/  LOP3.LUT R0, R6, R237, RZ, 0x3c, !PT ;  /* 0x000000ed06007212 */ /* 0x000fc800078e3cff */
[----:B------:R-:W-:Y:S02]  /*126b0*/  ISETP.GT.U32.AND P1, PT, R4, R3, PT ;  /* 0x000000030400720c */ /* 0x000fe40003f24070 */
[----:B------:R-:W-:Y:S02]  /*126c0*/  ISETP.GE.AND P0, PT, R0, RZ, PT ;  /* 0x000000ff0000720c */ /* 0x000fe40003f06270 */
[----:B------:R-:W-:Y:S02]  /*126d0*/  IABS R0, R2 ;  /* 0x0000000200007213 */ /* 0x000fe40000000000 */
[----:B-1----:R-:W-:-:S03]  /*126e0*/  IADD3 R8, R8, 0xffffffe, RZ ;  /* 0x0ffffffe08087810 */ /* 0x002fc60007ffe0ff */
[----:B------:R-:W-:-:S04]  /*126f0*/  IMAD.MOV R0, RZ, RZ, -R0 ;  /* 0x000000ffff007224 */ /* 0x000fc800078e0a00 */
[----:B------:R-:W-:Y:S01]  /*12700*/  @!P1 IMAD.IADD R3, R3, 0x1, -R4 ;  /* 0x0000000103039824 */ /* 0x000fe200078e0a04 */
[----:B------:R-:W1:Y:S01]  /*12710*/  F2I.FTZ.U32.TRUNC.NTZ R9, R8 ;  /* 0x0000000800097305 */ /* 0x000e62000021f000 */
[----:B------:R-:W-:Y:S02]  /*12720*/  @!P1 IADD3 R5, R5, 0x1, RZ ;  /* 0x0000000105059810 */ /* 0x000fe40007ffe0ff */
[----:B------:R-:W-:Y:S02]  /*12730*/  ISETP.NE.AND P1, PT, R237, RZ, PT ;  /* 0x000000ffed00720c */ /* 0x000fe40003f25270 */
[----:B------:R-:W-:Y:S01]  /*12740*/  ISETP.GE.U32.AND P2, PT, R3, R4, PT ;  /* 0x000000040300720c */ /* 0x000fe20003f46070 */
[----:B-1----:R-:W-:-:S12]  /*12750*/  IMAD.MOV R4, RZ, RZ, -R9 ;  /* 0x000000ffff047224 */ /* 0x002fd800078e0a09 */
[----:B------:R-:W-:Y:S01]  /*12760*/  @P2 IADD3 R5, R5, 0x1, RZ ;  /* 0x0000000105052810 */ /* 0x000fe20007ffe0ff */
[----:B------:R-:W-:Y:S02]  /*12770*/  IMAD.MOV.U32 R8, RZ, RZ, RZ ;  /* 0x000000ffff087224 */ /* 0x000fe400078e00ff */
[----:B------:R-:W-:Y:S02]  /*12780*/  IMAD R4, R4, R7, RZ ;  /* 0x0000000704047224 */ /* 0x000fe400078e02ff */
[----:B------:R-:W-:Y:S01]  /*12790*/  @!P0 IMAD.MOV R5, RZ, RZ, -R5 ;  /* 0x000000ffff058224 */ /* 0x000fe200078e0a05 */
[----:B------:R-:W-:Y:S01]  /*127a0*/  @!P1 LOP3.LUT R5, RZ, R237, RZ, 0x33, !PT ;  /* 0x000000edff059212 */ /* 0x000fe200078e33ff */
[----:B------:R-:W-:-:S03]  /*127b0*/  IMAD.HI.U32 R4, R9, R4, R8 ;  /* 0x0000000409047227 */ /* 0x000fc600078e0008 */
[----:B------:R-:W-:-:S05]  /*127c0*/  IABS R3, R5 ;  /* 0x0000000500037213 */ /* 0x000fca0000000000 */
        /* <DEDUP_REMOVED lines=16> */
[----:B------:R-:W-:-:S04]  /*128d0*/  IMAD R5, R2, 0x1000000, R4 ;  /* 0x0100000002057824 */ /* 0x000fc800078e0204 */
[----:B------:R-:W-:Y:S01]  /*128e0*/  IMAD R238, R0, 0x10000, R5 ;  /* 0x0001000000ee7824 */ /* 0x000fe200078e0205 */
[----:B------:R-:W-:Y:S05]  /*128f0*/  BRA `(.L_x_2265) ;  /* 0x000003d000007947 */ /* 0x000fea0003800000 */
.L_x_2264:
[----:B------:R-:W-:-:S04]  /*12900*/  IMAD.MOV.U32 R0, RZ, RZ, 0x4 ;  /* 0x00000004ff007424 */ /* 0x000fc800078e00ff */
[----:B-1----:R-:W-:-:S05]  /*12910*/  IMAD.WIDE R12, R239, R0, c[0x0][0x590] ;  /* 0x00016400ef0c7625 */ /* 0x002fca00078e0200 */
        /* <DEDUP_REMOVED lines=24> */
[----:B------:R-:W-:-:S04]  /*12aa0*/  IMAD.MOV.U32 R2, RZ, RZ, R9 ;  /* 0x000000ffff027224 */ /* 0x000fc800078e0009 */
        /* <DEDUP_REMOVED lines=8> */
[----:B------:R-:W-:Y:S01]  /*12b30*/  IABS R7, R3 ;  /* 0x0000000300077213 */ /* 0x000fe20000000000 */
[----:B------:R-:W-:Y:S01]  /*12b40*/  IMAD.MOV R238, RZ, RZ, -R3 ;  /* 0x000000ffffee7224 */ /* 0x000fe200078e0a03 */
[----:B------:R-:W-:Y:S02]  /*12b50*/  IADD3 R4, R4, 0x1000000, R5 ;  /* 0x0100000004047810 */ /* 0x000fe40007ffe005 */
[----:B------:R-:W1:Y:S08]  /*12b60*/  I2F.RP R11, R7 ;  /* 0x00000007000b7306 */ /* 0x000e700000209400 */
[----:B-1----:R-:W1:Y:S02]  /*12b70*/  MUFU.RCP R8, R11 ;  /* 0x0000000b00087308 */ /* 0x002e640000001000 */
[----:B-1----:R-:W-:-:S06]  /*12b80*/  IADD3 R8, R8, 0xffffffe, RZ ;  /* 0x0ffffffe08087810 */ /* 0x002fcc0007ffe0ff */
[----:B------:R-:W1:Y:S02]  /*12b90*/  F2I.FTZ.U32.TRUNC.NTZ R9, R8 ;  /* 0x0000000800097305 */ /* 0x000e64000021f000 */
[----:B-1----:R-:W-:Y:S02]  /*12ba0*/  IMAD.MOV R0, RZ, RZ, -R9 ;  /* 0x000000ffff007224 */ /* 0x002fe400078e0a09 */
[----:B------:R-:W-:Y:S02]  /*12bb0*/  IMAD.MOV.U32 R8, RZ, RZ, RZ ;  /* 0x000000ffff087224 */ /* 0x000fe400078e00ff */
        /* <DEDUP_REMOVED lines=17> */
.L_x_2265:
[----:B------:R-:W-:Y:S05]  /*12cd0*/  BSYNC B0 ;  /* 0x0000000000007941 */ /* 0x000fea0003800000 */
.L_x_2263:
[----:B------:R-:W-:-:S04]  /*12ce0*/  LOP3.LUT R0, RZ, R9, RZ, 0x33, !PT ;  /* 0x00000009ff007212 */ /* 0x000fc800078e33ff */
[----:B------:R-:W-:Y:S01]  /*12cf0*/  IADD3 R237, R0, R237, RZ ;  /* 0x000000ed00ed7210 */ /* 0x000fe20007ffe0ff */
[----:B------:R-:W-:Y:S05]  /*12d00*/  BRA `(.L_x_2266) ;  /* 0x0000004000007947 */ /* 0x000fea0003800000 */
.L_x_2254:
[----:B------:R-:W-:Y:S01]  /*12d10*/  IMAD.MOV.U32 R236, RZ, RZ, R3 ;  /* 0x000000ffffec7224 */ /* 0x000fe200078e0003 */
[----:B------:R-:W-:Y:S01]  /*12d20*/  MOV R238, RZ ;  /* 0x000000ff00ee7202 */ /* 0x000fe20000000f00 */
[----:B------:R-:W-:Y:S01]  /*12d30*/  IMAD.MOV.U32 R237, RZ, RZ, RZ ;  /* 0x000000ffffed7224 */ /* 0x000fe200078e00ff */
[----:B------:R-:W-:Y:S02]  /*12d40*/  MOV R239, c[0x0][0x53c] ;  /* 0x00014f0000ef7a02 */ /* 0x000fe40000000f00 */
.L_x_2266:
[----:B------:R-:W-:Y:S05]  /*12d50*/  BSYNC B1 ;  /* 0x0000000000017941 */ /* 0x000fea0003800000 */
.L_x_2252:
[----:B------:R-:W-:Y:S01]  /*12d60*/  WARPSYNC 0xffffffff ;  /* 0xffffffff00007948 */ /* 0x000fe20003800000 */
[----:B------:R-:W-:Y:S01]  /*12d70*/  BAR.SYNC.DEFER_BLOCKING 0x4, 0x100 ;  /* 0x0104000000007b1d */ /* 0x000fe20000010000 */
[----:B------:R-:W-:-:S13]  /*12d80*/  ISETP.NE.AND P0, PT, R10, RZ, PT ;  /* 0x000000ff0a00720c */ /* 0x000fda0003f05270 */
[----:B------:R1:W-:Y:S04]  /*12d90*/  @!P0 STS.128 [0x20100], R236 ;  /* 0x020100ecff008388 */ /* 0x0003e80000000c00 */
[----:B------:R-:W-:Y:S06]  /*12da0*/  BAR.ARV 0x5, 0x100 ;  /* 0x0144000000007b1d */ /* 0x000fec0000002000 */
.L_x_2247:
[----:B----4-:R-:W-:-:S13]  /*12db0*/  ISETP.GE.AND P0, PT, R239, c[0x0][0x53c], PT ;  /* 0x00014f00ef007a0c */ /* 0x010fda0003f06270 */
[----:B-123--:R-:W-:Y:S01]  /*12dc0*/  @P0 CALL.REL.NOINC `(.L_x_2267) ;  /* 0x0000001000000944 */ /* 0x00efe20003c00000 */
[----:B------:R-:W-:Y:S05]  /*12dd0*/  BRA `(.L_x_2268) ;  /* 0xfffeebe000007947 */ /* 0x000fea000383ffff */
.L_x_2267:
[----:B------:R-:W-:Y:S05]  /*12de0*/  EXIT ;  /* 0x000000000000794d */ /* 0x000fea0003800000 */
.L_x_2170:
[----:B------:R-:W-:Y:S02]  /*12df0*/  MOV R4, 0x1 ;  /* 0x0000000100047802 */ /* 0x000fe40000000f00 */
[----:B------:R-:W-:Y:S02]  /*12e00*/  MOV R0, 0x12e20 ;  /* 0x00012e2000007802 */ /* 0x000fe40000000f00 */
[----:B--2---:R-:W-:Y:S05]  /*12e10*/  CALL.REL.NOINC `($__internal_46_$__cuda_sm70_shflsync_up_p) ;  /* 0x000015f000007944 */ /* 0x004fea0003c00000 */
[----:B-12---:R-:W-:Y:S05]  /*12e20*/  BRA `(.L_x_2269) ;  /* 0xfffed66000007947 */ /* 0x006fea000383ffff */
.L_x_2171:
[----:B------:R-:W-:Y:S02]  /*12e30*/  MOV R4, 0x2 ;  /* 0x0000000200047802 */ /* 0x000fe40000000f00 */
[----:B------:R-:W-:Y:S02]  /*12e40*/  MOV R0, 0x12e60 ;  /* 0x00012e6000007802 */ /* 0x000fe40000000f00 */
[----:B--2---:R-:W-:Y:S05]  /*12e50*/  CALL.REL.NOINC `($__internal_46_$__cuda_sm70_shflsync_up_p) ;  /* 0x000015b000007944 */ /* 0x004fea0003c00000 */
[----:B--2---:R-:W-:Y:S02]  /*12e60*/  SEL R4, R4, RZ, P4 ;  /* 0x000000ff04047207 */ /* 0x004fe40002000000 */
[----:B------:R-:W-:-:S03]  /*12e70*/  MOV R0, 0x12eb0 ;  /* 0x00012eb000007802 */ /* 0x000fc60000000f00 */
[----:B-1----:R-:W-:Y:S02]  /*12e80*/  IMAD.IADD R13, R13, 0x1, R4 ;  /* 0x000000010d0d7824 */ /* 0x002fe400078e0204 */
[----:B------:R-:W-:Y:S02]  /*12e90*/  IMAD.MOV.U32 R4, RZ, RZ, 0x4 ;  /* 0x00000004ff047424 */ /* 0x000fe400078e00ff */
[----:B------:R-:W-:Y:S05]  /*12ea0*/  CALL.REL.NOINC `($__internal_46_$__cuda_sm70_shflsync_up_p) ;  /* 0x0000156000007944 */ /* 0x000fea0003c00000 */
        /* <DEDUP_REMOVED lines=11> */
[----:B------:R-:W-:Y:S02]  /*12f60*/  MOV R5, 0x1f ;  /* 0x0000001f00057802 */ /* 0x000fe40000000f00 */
[----:B------:R-:W-:Y:S01]  /*12f70*/  MOV R0, 0x12fc0 ;  /* 0x00012fc000007802 */ /* 0x000fe20000000f00 */
[----:B-1----:R-:W-:Y:S02]  /*12f80*/  IMAD.IADD R13, R13, 0x1, R4 ;  /* 0x000000010d0d7824 */ /* 0x002fe400078e0204 */
[----:B------:R-:W-:Y:S02]  /*12f90*/  IMAD.MOV.U32 R4, RZ, RZ, 0x1f ;  /* 0x0000001fff047424 */ /* 0x000fe400078e00ff */
[----:B------:R-:W-:-:S02]  /*12fa0*/  IMAD.MOV.U32 R7, RZ, RZ, R13 ;  /* 0x000000ffff077224 */ /* 0x000fc400078e000d */
[----:B------:R-:W-:Y:S05]  /*12fb0*/  CALL.REL.NOINC `($__internal_45_$__cuda_sm70_shflsync_idx_p) ;  /* 0x0000140000007944 */ /* 0x000fea0003c00000 */
[----:B-12---:R-:W-:Y:S05]  /*12fc0*/  BRA `(.L_x_2270) ;  /* 0xfffed5c000007947 */ /* 0x006fea000383ffff */
.L_x_2173:
[----:B------:R-:W-:Y:S02]  /*12fd0*/  SEL R2, RZ, 0x1, P0 ;  /* 0x00000001ff027807 */ /* 0x000fe40000000000 */
[----:B------:R-:W-:-:S02]  /*12fe0*/  MOV R0, 0x13000 ;  /* 0x0001300000007802 */ /* 0x000fc40000000f00 */
[----:B------:R-:W-:Y:S05]  /*12ff0*/  CALL.REL.NOINC `($__internal_47_$__cuda_sm70_votesync_ballot) ;  /* 0x0000146000007944 */ /* 0x000fea0003c00000 */
[----:B------:R-:W-:Y:S05]  /*13000*/  BRA `(.L_x_2271) ;  /* 0xfffed61000007947 */ /* 0x000fea000383ffff */
.L_x_2174:
[----:B------:R-:W-:Y:S01]  /*13010*/  IMAD.MOV.U32 R7, RZ, RZ, R15 ;  /* 0x000000ffff077224 */ /* 0x000fe200078e000f */
[----:B------:R-:W-:-:S02]  /*13020*/  MOV R5, 0x1f ;  /* 0x0000001f00057802 */ /* 0x000fc40000000f00 */
[----:B------:R-:W-:Y:S02]  /*13030*/  MOV R0, 0x13050 ;  /* 0x0001305000007802 */ /* 0x000fe40000000f00 */
[----:B------:R-:W-:Y:S05]  /*13040*/  CALL.REL.NOINC `($__internal_45_$__cuda_sm70_shflsync_idx_p) ;  /* 0x0000137000007944 */ /* 0x000fea0003c00000 */
[----:B--2---:R-:W-:Y:S01]  /*13050*/  IMAD.MOV.U32 R15, RZ, RZ, R5 ;  /* 0x000000ffff0f7224 */ /* 0x004fe200078e0005 */
[----:B------:R-:W-:Y:S01]  /*13060*/  MOV R17, RZ ;  /* 0x000000ff00117202 */ /* 0x000fe20000000f00 */
[----:B-1----:R-:W-:Y:S01]  /*13070*/  IMAD.MOV.U32 R7, RZ, RZ, R10 ;  /* 0x000000ffff077224 */ /* 0x002fe200078e000a */
[----:B------:R-:W-:Y:S02]  /*13080*/  MOV R5, 0x1f ;  /* 0x0000001f00057802 */ /* 0x000fe40000000f00 */
[----:B------:R-:W-:Y:S02]  /*13090*/  MOV R0, 0x130b0 ;  /* 0x000130b000007802 */ /* 0x000fe40000000f00 */
[----:B------:R-:W-:Y:S05]  /*130a0*/  CALL.REL.NOINC `($__internal_45_$__cuda_sm70_shflsync_idx_p) ;  /* 0x0000131000007944 */ /* 0x000fea0003c00000 */
[----:B--2---:R-:W-:Y:S01]  /*130b0*/  MOV R10, R5 ;  /* 0x00000005000a7202 */ /* 0x004fe20000000f00 */
[----:B-1----:R-:W-:Y:S05]  /*130c0*/  BRA `(.L_x_2272) ;  /* 0xfffed5b000007947 */ /* 0x002fea000383ffff */
.L_x_2177:
[----:B------:R-:W-:Y:S01]  /*130d0*/  IMAD.MOV.U32 R7, RZ, RZ, R13 ;  /* 0x000000ffff077224 */ /* 0x000fe200078e000d */
[----:B------:R-:W-:Y:S02]  /*130e0*/  MOV R5, 0x1f ;  /* 0x0000001f00057802 */ /* 0x000fe40000000f00 */
[----:B------:R-:W-:Y:S02]  /*130f0*/  MOV R0, 0x13110 ;  /* 0x0001311000007802 */ /* 0x000fe40000000f00 */
[----:B--23--:R-:W-:Y:S05]  /*13100*/  CALL.REL.NOINC `($__internal_45_$__cuda_sm70_shflsync_idx_p) ;  /* 0x000012b000007944 */ /* 0x00cfea0003c00000 */
[----:B--2---:R-:W-:Y:S01]  /*13110*/  MOV R17, R5 ;  /* 0x0000000500117202 */ /* 0x004fe20000000f00 */
[----:B-1----:R-:W-:Y:S05]  /*13120*/  BRA `(.L_x_2176) ;  /* 0xfffed5b000007947 */ /* 0x002fea000383ffff */
.L_x_2188:
[----:B------:R-:W-:Y:S01]  /*13130*/  IMAD.MOV.U32 R7, RZ, RZ, R12 ;  /* 0x000000ffff077224 */ /* 0x000fe200078e000c */
[----:B-1----:R-:W-:Y:S01]  /*13140*/  MOV R4, RZ ;  /* 0x000000ff00047202 */ /* 0x002fe20000000f00 */
[----:B------:R-:W-:Y:S01]  /*13150*/  IMAD.MOV.U32 R5, RZ, RZ, 0x181f ;  /* 0x0000181fff057424 */ /* 0x000fe200078e00ff */
[----:B------:R-:W-:-:S02]  /*13160*/  MOV R0, 0x13180 ;  /* 0x0001318000007802 */ /* 0x000fc40000000f00 */
[----:B------:R-:W-:Y:S05]  /*13170*/  CALL.REL.NOINC `($__internal_45_$__cuda_sm70_shflsync_idx_p) ;  /* 0x0000124000007944 */ /* 0x000fea0003c00000 */
[----:B--2---:R-:W-:Y:S01]  /*13180*/  MOV R14, R5 ;  /* 0x00000005000e7202 */ /* 0x004fe20000000f00 */
[----:B-1----:R-:W-:Y:S05]  /*13190*/  BRA `(.L_x_2273) ;  /* 0xfffefa1000007947 */ /* 0x002fea000383ffff */
.L_x_2189:
[----:B------:R-:W-:Y:S01]  /*131a0*/  IMAD.MOV.U32 R7, RZ, RZ, R13 ;  /* 0x000000ffff077224 */ /* 0x000fe200078e000d */
[----:B------:R-:W-:Y:S01]  /*131b0*/  MOV R4, RZ ;  /* 0x000000ff00047202 */ /* 0x000fe20000000f00 */
[----:B------:R-:W-:Y:S01]  /*131c0*/  IMAD.MOV.U32 R5, RZ, RZ, 0x181f ;  /* 0x0000181fff057424 */ /* 0x000fe200078e00ff */
[----:B------:R-:W-:-:S02]  /*131d0*/  MOV R0, 0x131f0 ;  /* 0x000131f000007802 */ /* 0x000fc40000000f00 */
[----:B-12---:R-:W-:Y:S05]  /*131e0*/  CALL.REL.NOINC `($__internal_45_$__cuda_sm70_shflsync_idx_p) ;  /* 0x000011d000007944 */ /* 0x006fea0003c00000 */
[----:B-12---:R-:W-:Y:S05]  /*131f0*/  BRA `(.L_x_2274) ;  /* 0xfffef9d000007947 */ /* 0x006fea000383ffff */
.L_x_2192:
[----:B--2---:R-:W-:Y:S01]  /*13200*/  IMAD.MOV.U32 R7, RZ, RZ, R12 ;  /* 0x000000ffff077224 */ /* 0x004fe200078e000c */
[----:B------:R-:W-:Y:S01]  /*13210*/  MOV R4, 0x1 ;  /* 0x0000000100047802 */ /* 0x000fe20000000f00 */
[----:B----4-:R-:W-:Y:S01]  /*13220*/  IMAD.MOV.U32 R5, RZ, RZ, 0x181f ;  /* 0x0000181fff057424 */ /* 0x010fe200078e00ff */
[----:B------:R-:W-:-:S02]  /*13230*/  MOV R0, 0x13250 ;  /* 0x0001325000007802 */ /* 0x000fc40000000f00 */
[----:B-1-3--:R-:W-:Y:S05]  /*13240*/  CALL.REL.NOINC `($__internal_45_$__cuda_sm70_shflsync_idx_p) ;  /* 0x0000117000007944 */ /* 0x00afea0003c00000 */
[----:B--2---:R-:W-:Y:S01]  /*13250*/  IMAD.MOV.U32 R14, RZ, RZ, R5 ;  /* 0x000000ffff0e7224 */ /* 0x004fe200078e0005 */
[----:B-1----:R-:W-:Y:S01]  /*13260*/  MOV R4, 0x1 ;  /* 0x0000000100047802 */ /* 0x002fe20000000f00 */
[----:B------:R-:W-:Y:S01]  /*13270*/  IMAD.MOV.U32 R7, RZ, RZ, R13 ;  /* 0x000000ffff077224 */ /* 0x000fe200078e000d */
[----:B------:R-:W-:-:S02]  /*13280*/  MOV R5, 0x181f ;  /* 0x0000181f00057802 */ /* 0x000fc40000000f00 */
[----:B------:R-:W-:Y:S02]  /*13290*/  MOV R0, 0x132b0 ;  /* 0x000132b000007802 */ /* 0x000fe40000000f00 */
[----:B------:R-:W-:Y:S05]  /*132a0*/  CALL.REL.NOINC `($__internal_45_$__cuda_sm70_shflsync_idx_p) ;  /* 0x0000111000007944 */ /* 0x000fea0003c00000 */
[----:B-12---:R-:W-:Y:S05]  /*132b0*/  BRA `(.L_x_2275) ;  /* 0xfffefb3000007947 */ /* 0x006fea000383ffff */
.L_x_2195:
[----:B-1----:R-:W-:Y:S01]  /*132c0*/  IMAD.MOV.U32 R7, RZ, RZ, R12 ;  /* 0x000000ffff077224 */ /* 0x002fe200078e000c */
[----:B------:R-:W-:Y:S01]  /*132d0*/  MOV R4, 0x2 ;  /* 0x0000000200047802 */ /* 0x000fe20000000f00 */
[----:B----4-:R-:W-:Y:S01]  /*132e0*/  IMAD.MOV.U32 R5, RZ, RZ, 0x181f ;  /* 0x0000181fff057424 */ /* 0x010fe200078e00ff */
[----:B------:R-:W-:Y:S02]  /*132f0*/  MOV R0, 0x13310 ;  /* 0x0001331000007802 */ /* 0x000fe40000000f00 */
[----:B--23--:R-:W-:Y:S05]  /*13300*/  CALL.REL.NOINC `($__internal_45_$__cuda_sm70_shflsync_idx_p) ;  /* 0x000010b000007944 */ /* 0x00cfea0003c00000 */
[----:B--2---:R-:W-:Y:S01]  /*13310*/  MOV R14, R5 ;  /* 0x00000005000e7202 */ /* 0x004fe20000000f00 */
[----:B-1----:R-:W-:Y:S05]  /*13320*/  BRA `(.L_x_2276) ;  /* 0xfffefcc000007947 */ /* 0x002fea000383ffff */
.L_x_2196:
[----:B------:R-:W-:Y:S01]  /*13330*/  IMAD.MOV.U32 R7, RZ, RZ, R13 ;  /* 0x000000ffff077224 */ /* 0x000fe200078e000d */
[----:B------:R-:W-:Y:S01]  /*13340*/  MOV R4, 0x2 ;  /* 0x0000000200047802 */ /* 0x000fe20000000f00 */
[----:B----4-:R-:W-:Y:S01]  /*13350*/  IMAD.MOV.U32 R5, RZ, RZ, 0x181f ;  /* 0x0000181fff057424 */ /* 0x010fe200078e00ff */
[----:B------:R-:W-:Y:S02]  /*13360*/  MOV R0, 0x13380 ;  /* 0x0001338000007802 */ /* 0x000fe40000000f00 */
[----:B-123--:R-:W-:Y:S05]  /*13370*/  CALL.REL.NOINC `($__internal_45_$__cuda_sm70_shflsync_idx_p) ;  /* 0x0000104000007944 */ /* 0x00efea0003c00000 */
[----:B-12---:R-:W-:Y:S05]  /*13380*/  BRA `(.L_x_2277) ;  /* 0xfffefc8000007947 */ /* 0x006fea000383ffff */
.L_x_2199:
[----:B-1----:R-:W-:Y:S01]  /*13390*/  IMAD.MOV.U32 R7, RZ, RZ, R12 ;  /* 0x000000ffff077224 */ /* 0x002fe200078e000c */
[----:B------:R-:W-:Y:S01]  /*133a0*/  MOV R4, 0x3 ;  /* 0x0000000300047802 */ /* 0x000fe20000000f00 */
[----:B------:R-:W-:Y:S01]  /*133b0*/  IMAD.MOV.U32 R5, RZ, RZ, 0x181f ;  /* 0x0000181fff057424 */ /* 0x000fe200078e00ff */
[----:B------:R-:W-:-:S02]  /*133c0*/  MOV R0, 0x133e0 ;  /* 0x000133e000007802 */ /* 0x000fc40000000f00 */
[----:B--234-:R-:W-:Y:S05]  /*133d0*/  CALL.REL.NOINC `($__internal_45_$__cuda_sm70_shflsync_idx_p) ;  /* 0x00000fe000007944 */ /* 0x01cfea0003c00000 */
[----:B--2---:R-:W-:Y:S01]  /*133e0*/  IMAD.MOV.U32 R12, RZ, RZ, R5 ;  /* 0x000000ffff0c7224 */ /* 0x004fe200078e0005 */
[----:B-1----:R-:W-:Y:S01]  /*133f0*/  MOV R4, 0x3 ;  /* 0x0000000300047802 */ /* 0x002fe20000000f00 */
[----:B------:R-:W-:Y:S01]  /*13400*/  IMAD.MOV.U32 R7, RZ, RZ, R13 ;  /* 0x000000ffff077224 */ /* 0x000fe200078e000d */
[----:B------:R-:W-:-:S02]  /*13410*/  MOV R5, 0x181f ;  /* 0x0000181f00057802 */ /* 0x000fc40000000f00 */
[----:B------:R-:W-:Y:S02]  /*13420*/  MOV R0, 0x13440 ;  /* 0x0001344000007802 */ /* 0x000fe40000000f00 */
[----:B------:R-:W-:Y:S05]  /*13430*/  CALL.REL.NOINC `($__internal_45_$__cuda_sm70_shflsync_idx_p) ;  /* 0x00000f8000007944 */ /* 0x000fea0003c00000 */
[----:B-12---:R-:W-:Y:S05]  /*13440*/  BRA `(.L_x_2278) ;  /* 0xfffefdd000007947 */ /* 0x006fea000383ffff */
.L_x_2206:
[----:B------:R1:W5:Y:S01]  /*13450*/  LDL R8, [R1+0x70] ;  /* 0x0000700001087983 */ /* 0x0003620000100800 */
[----:B------:R-:W-:Y:S02]  /*13460*/  MOV R5, 0x2 ;  /* 0x0000000200057802 */ /* 0x000fe40000000f00 */
[----:B------:R-:W-:Y:S02]  /*13470*/  MOV R6, 0x13490 ;  /* 0x0001349000067802 */ /* 0x000fe40000000f00 */
[----:B-1---5:R-:W-:Y:S05]  /*13480*/  CALL.REL.NOINC `($__internal_44_$__cuda_sm70_shflsync_bfly_p) ;  /* 0x00000ee000007944 */ /* 0x022fea0003c00000 */
[----:B-12---:R-:W-:Y:S05]  /*13490*/  BRA `(.L_x_2279) ;  /* 0xffff9d7000007947 */ /* 0x006fea000383ffff */
.L_x_2207:
[----:B------:R-:W-:Y:S01]  /*134a0*/  IMAD.MOV.U32 R8, RZ, RZ, R10 ;  /* 0x000000ffff087224 */ /* 0x000fe200078e000a */
[----:B------:R-:W-:Y:S02]  /*134b0*/  MOV R5, 0x1 ;  /* 0x0000000100057802 */ /* 0x000fe40000000f00 */
[----:B------:R-:W-:Y:S02]  /*134c0*/  MOV R6, 0x134e0 ;  /* 0x000134e000067802 */ /* 0x000fe40000000f00 */
[----:B------:R-:W-:Y:S05]  /*134d0*/  CALL.REL.NOINC `($__internal_44_$__cuda_sm70_shflsync_bfly_p) ;  /* 0x00000e9000007944 */ /* 0x000fea0003c00000 */
[----:B-1----:R1:W5:Y:S01]  /*134e0*/  LDL R8, [R1+0x58] ;  /* 0x0000580001087983 */ /* 0x0023620000100800 */
[----:B--2---:R-:W-:Y:S01]  /*134f0*/  FADD.FTZ R7, R10, R5 ;  /* 0x000000050a077221 */ /* 0x004fe20000010000 */
[----:B------:R-:W-:Y:S02]  /*13500*/  MOV R5, 0x2 ;  /* 0x0000000200057802 */ /* 0x000fe40000000f00 */
[----:B------:R-:W-:-:S02]  /*13510*/  MOV R6, 0x13530 ;  /* 0x0001353000067802 */ /* 0x000fc40000000f00 */
[----:B-1---5:R-:W-:Y:S05]  /*13520*/  CALL.REL.NOINC `($__internal_44_$__cuda_sm70_shflsync_bfly_p) ;  /* 0x00000e4000007944 */ /* 0x022fea0003c00000 */
[----:B------:R-:W3:Y:S02]  /*13530*/  LDL.LU R6, [R1+0x58] ;  /* 0x0000580001067983 */ /* 0x000ee40000300800 */
[----:B-123--:R-:W-:Y:S01]  /*13540*/  FADD.FTZ R8, R6, R5 ;  /* 0x0000000506087221 */ /* 0x00efe20000010000 */
[----:B------:R-:W-:-:S02]  /*13550*/  MOV R5, 0x1 ;  /* 0x0000000100057802 */ /* 0x000fc40000000f00 */
[----:B------:R-:W-:Y:S02]  /*13560*/  MOV R6, 0x13580 ;  /* 0x0001358000067802 */ /* 0x000fe40000000f00 */
[----:B------:R-:W-:Y:S05]  /*13570*/  CALL.REL.NOINC `($__internal_44_$__cuda_sm70_shflsync_bfly_p) ;  /* 0x00000df000007944 */ /* 0x000fea0003c00000 */
[----:B-12---:R-:W-:Y:S05]  /*13580*/  BRA `(.L_x_2280) ;  /* 0xffff9d1000007947 */ /* 0x006fea000383ffff */
.L_x_2214:
[----:B-1234-:R-:W-:Y:S01]  /*13590*/  IMAD.MOV.U32 R7, RZ, RZ, R10 ;  /* 0x000000ffff077224 */ /* 0x01efe200078e000a */
[----:B------:R-:W-:Y:S01]  /*135a0*/  MOV R4, RZ ;  /* 0x000000ff00047202 */ /* 0x000fe20000000f00 */
[----:B------:R-:W-:Y:S01]  /*135b0*/  IMAD.MOV.U32 R5, RZ, RZ, 0x181f ;  /* 0x0000181fff057424 */ /* 0x000fe200078e00ff */
[----:B------:R-:W-:Y:S02]  /*135c0*/  MOV R0, 0x135e0 ;  /* 0x000135e000007802 */ /* 0x000fe40000000f00 */
[----:B------:R-:W-:Y:S05]  /*135d0*/  CALL.REL.NOINC `($__internal_45_$__cuda_sm70_shflsync_idx_p) ;  /* 0x00000de000007944 */ /* 0x000fea0003c00000 */
[----:B--2---:R-:W-:Y:S01]  /*135e0*/  MOV R77, R5 ;  /* 0x00000005004d7202 */ /* 0x004fe20000000f00 */
[----:B-1----:R-:W-:Y:S05]  /*135f0*/  BRA `(.L_x_2281) ;  /* 0xffffb8e000007947 */ /* 0x002fea000383ffff */
.L_x_2215:
[----:B------:R-:W-:Y:S01]  /*13600*/  IMAD.MOV.U32 R7, RZ, RZ, R11 ;  /* 0x000000ffff077224 */ /* 0x000fe200078e000b */
[----:B------:R-:W-:Y:S01]  /*13610*/  MOV R4, RZ ;  /* 0x000000ff00047202 */ /* 0x000fe20000000f00 */
[----:B------:R-:W-:Y:S01]  /*13620*/  IMAD.MOV.U32 R5, RZ, RZ, 0x181f ;  /* 0x0000181fff057424 */ /* 0x000fe200078e00ff */
[----:B------:R-:W-:Y:S02]  /*13630*/  MOV R0, 0x13650 ;  /* 0x0001365000007802 */ /* 0x000fe40000000f00 */
[----:B-12---:R-:W-:Y:S05]  /*13640*/  CALL.REL.NOINC `($__internal_45_$__cuda_sm70_shflsync_idx_p) ;  /* 0x00000d7000007944 */ /* 0x006fea0003c00000 */
[----:B-12---:R-:W-:Y:S05]  /*13650*/  BRA `(.L_x_2282) ;  /* 0xffffb8a000007947 */ /* 0x006fea000383ffff */
.L_x_2218:
        /* <DEDUP_REMOVED lines=12> */
.L_x_2221:
[----:B-1----:R-:W-:Y:S01]  /*13720*/  IMAD.MOV.U32 R7, RZ, RZ, R10 ;  /* 0x000000ffff077224 */ /* 0x002fe200078e000a */
[----:B------:R-:W-:Y:S01]  /*13730*/  MOV R4, 0x2 ;  /* 0x0000000200047802 */ /* 0x000fe20000000f00 */
[----:B----4-:R-:W-:Y:S01]  /*13740*/  IMAD.MOV.U32 R5, RZ, RZ, 0x181f ;  /* 0x0000181fff057424 */ /* 0x010fe200078e00ff */
[----:B------:R-:W-:Y:S02]  /*13750*/  MOV R0, 0x13770 ;  /* 0x0001377000007802 */ /* 0x000fe40000000f00 */
[----:B--23--:R-:W-:Y:S05]  /*13760*/  CALL.REL.NOINC `($__internal_45_$__cuda_sm70_shflsync_idx_p) ;  /* 0x00000c5000007944 */ /* 0x00cfea0003c00000 */
[----:B--2---:R-:W-:Y:S01]  /*13770*/  MOV R20, R5 ;  /* 0x0000000500147202 */ /* 0x004fe20000000f00 */
[----:B-1----:R-:W-:Y:S05]  /*13780*/  BRA `(.L_x_2284) ;  /* 0xffffba7000007947 */ /* 0x002fea000383ffff */
.L_x_2222:
[----:B------:R-:W-:Y:S01]  /*13790*/  IMAD.MOV.U32 R7, RZ, RZ, R11 ;  /* 0x000000ffff077224 */ /* 0x000fe200078e000b */
[----:B------:R-:W-:Y:S01]  /*137a0*/  MOV R4, 0x2 ;  /* 0x0000000200047802 */ /* 0x000fe20000000f00 */
[----:B----4-:R-:W-:Y:S01]  /*137b0*/  IMAD.MOV.U32 R5, RZ, RZ, 0x181f ;  /* 0x0000181fff057424 */ /* 0x010fe200078e00ff */
[----:B------:R-:W-:Y:S02]  /*137c0*/  MOV R0, 0x137e0 ;  /* 0x000137e000007802 */ /* 0x000fe40000000f00 */
[----:B-123--:R-:W-:Y:S05]  /*137d0*/  CALL.REL.NOINC `($__internal_45_$__cuda_sm70_shflsync_idx_p) ;  /* 0x00000be000007944 */ /* 0x00efea0003c00000 */
[----:B-12---:R-:W-:Y:S05]  /*137e0*/  BRA `(.L_x_2285) ;  /* 0xffffba3000007947 */ /* 0x006fea000383ffff */
.L_x_2225:
        /* <DEDUP_REMOVED lines=12> */
.L_x_2227:
[----:B------:R-:W-:Y:S01]  /*138b0*/  IMAD.MOV.U32 R7, RZ, RZ, R3 ;  /* 0x000000ffff077224 */ /* 0x000fe200078e0003 */
[----:B------:R-:W-:Y:S01]  /*138c0*/  MOV R4, RZ ;  /* 0x000000ff00047202 */ /* 0x000fe20000000f00 */
[----:B------:R-:W-:Y:S01]  /*138d0*/  IMAD.MOV.U32 R5, RZ, RZ, 0x1c1f ;  /* 0x00001c1fff057424 */ /* 0x000fe200078e00ff */
[----:B------:R-:W-:Y:S02]  /*138e0*/  MOV R0, 0x13900 ;  /* 0x0001390000007802 */ /* 0x000fe40000000f00 */
[----:B------:R-:W-:Y:S05]  /*138f0*/  CALL.REL.NOINC `($__internal_45_$__cuda_sm70_shflsync_idx_p) ;  /* 0x00000ac000007944 */ /* 0x000fea0003c00000 */
[----:B--2---:R-:W-:Y:S01]  /*13900*/  MOV R11, R5 ;  /* 0x00000005000b7202 */ /* 0x004fe20000000f00 */
[----:B-1----:R-:W-:Y:S05]  /*13910*/  BRA `(.L_x_2287) ;  /* 0xffffbe1000007947 */ /* 0x002fea000383ffff */
.L_x_2228:
[----:B------:R-:W-:Y:S01]  /*13920*/  IMAD.MOV.U32 R7, RZ, RZ, R10 ;  /* 0x000000ffff077224 */ /* 0x000fe200078e000a */
[----:B------:R-:W-:Y:S01]  /*13930*/  MOV R4, RZ ;  /* 0x000000ff00047202 */ /* 0x000fe20000000f00 */
[----:B------:R-:W-:Y:S01]  /*13940*/  IMAD.MOV.U32 R5, RZ, RZ, 0x1c1f ;  /* 0x00001c1fff057424 */ /* 0x000fe200078e00ff */
[----:B------:R-:W-:Y:S02]  /*13950*/  MOV R0, 0x13970 ;  /* 0x0001397000007802 */ /* 0x000fe40000000f00 */
[----:B-12---:R-:W-:Y:S05]  /*13960*/  CALL.REL.NOINC `($__internal_45_$__cuda_sm70_shflsync_idx_p) ;  /* 0x00000a5000007944 */ /* 0x006fea0003c00000 */
[----:B-12---:R-:W-:Y:S05]  /*13970*/  BRA `(.L_x_2288) ;  /* 0xffffbdd000007947 */ /* 0x006fea000383ffff */
.L_x_2231:
[----:B----4-:R-:W-:Y:S01]  /*13980*/  IMAD.MOV.U32 R7, RZ, RZ, R3 ;  /* 0x000000ffff077224 */ /* 0x010fe200078e0003 */
[----:B------:R-:W-:Y:S01]  /*13990*/  MOV R4, 0x1 ;  /* 0x0000000100047802 */ /* 0x000fe20000000f00 */
[----:B------:R-:W-:Y:S01]  /*139a0*/  IMAD.MOV.U32 R5, RZ, RZ, 0x1c1f ;  /* 0x00001c1fff057424 */ /* 0x000fe200078e00ff */
[----:B------:R-:W-:-:S02]  /*139b0*/  MOV R0, 0x139d0 ;  /* 0x000139d000007802 */ /* 0x000fc40000000f00 */
[----:B-123--:R-:W-:Y:S05]  /*139c0*/  CALL.REL.NOINC `($__internal_45_$__cuda_sm70_shflsync_idx_p) ;  /* 0x000009f000007944 */ /* 0x00efea0003c00000 */
[----:B--2---:R-:W-:Y:S01]  /*139d0*/  IMAD.MOV.U32 R3, RZ, RZ, R5 ;  /* 0x000000ffff037224 */ /* 0x004fe200078e0005 */
[----:B-1----:R-:W-:Y:S01]  /*139e0*/  MOV R4, 0x1 ;  /* 0x0000000100047802 */ /* 0x002fe20000000f00 */
[----:B------:R-:W-:Y:S01]  /*139f0*/  IMAD.MOV.U32 R7, RZ, RZ, R10 ;  /* 0x000000ffff077224 */ /* 0x000fe200078e000a */
[----:B------:R-:W-:-:S02]  /*13a00*/  MOV R5, 0x1c1f ;  /* 0x00001c1f00057802 */ /* 0x000fc40000000f00 */
[----:B------:R-:W-:Y:S02]  /*13a10*/  MOV R0, 0x13a30 ;  /* 0x00013a3000007802 */ /* 0x000fe40000000f00 */
[----:B------:R-:W-:Y:S05]  /*13a20*/  CALL.REL.NOINC `($__internal_45_$__cuda_sm70_shflsync_idx_p) ;  /* 0x0000099000007944 */ /* 0x000fea0003c00000 */
[----:B-12---:R-:W-:Y:S05]  /*13a30*/  BRA `(.L_x_2289) ;  /* 0xffffca0000007947 */ /* 0x006fea000383ffff */
.L_x_2235:
[----:B------:R-:W-:Y:S01]  /*13a40*/  IMAD.MOV.U32 R7, RZ, RZ, R11 ;  /* 0x000000ffff077224 */ /* 0x000fe200078e000b */
[----:B------:R-:W-:Y:S01]  /*13a50*/  MOV R4, RZ ;  /* 0x000000ff00047202 */ /* 0x000fe20000000f00 */
[----:B------:R-:W-:Y:S01]  /*13a60*/  IMAD.MOV.U32 R5, RZ, RZ, 0x181f ;  /* 0x0000181fff057424 */ /* 0x000fe200078e00ff */
[----:B------:R-:W-:Y:S02]  /*13a70*/  MOV R0, 0x13a90 ;  /* 0x00013a9000007802 */ /* 0x000fe40000000f00 */
[----:B------:R-:W-:Y:S05]  /*13a80*/  CALL.REL.NOINC `($__internal_45_$__cuda_sm70_shflsync_idx_p) ;  /* 0x0000093000007944 */ /* 0x000fea0003c00000 */
[----:B--2---:R-:W-:Y:S01]  /*13a90*/  MOV R12, R5 ;  /* 0x00000005000c7202 */ /* 0x004fe20000000f00 */
[----:B-1----:R-:W-:Y:S05]  /*13aa0*/  BRA `(.L_x_2290) ;  /* 0xffffddc000007947 */ /* 0x002fea000383ffff */
.L_x_2236:
[----:B------:R-:W-:Y:S01]  /*13ab0*/  IMAD.MOV.U32 R7, RZ, RZ, R10 ;  /* 0x000000ffff077224 */ /* 0x000fe200078e000a */
[----:B------:R-:W-:Y:S01]  /*13ac0*/  MOV R4, RZ ;  /* 0x000000ff00047202 */ /* 0x000fe20000000f00 */
[----:B------:R-:W-:Y:S01]  /*13ad0*/  IMAD.MOV.U32 R5, RZ, RZ, 0x181f ;  /* 0x0000181fff057424 */ /* 0x000fe200078e00ff */
[----:B------:R-:W-:Y:S02]  /*13ae0*/  MOV R0, 0x13b00 ;  /* 0x00013b0000007802 */ /* 0x000fe40000000f00 */
[----:B-12---:R-:W-:Y:S05]  /*13af0*/  CALL.REL.NOINC `($__internal_45_$__cuda_sm70_shflsync_idx_p) ;  /* 0x000008c000007944 */ /* 0x006fea0003c00000 */
[----:B-12---:R-:W-:Y:S05]  /*13b00*/  BRA `(.L_x_2291) ;  /* 0xffffdd8000007947 */ /* 0x006fea000383ffff */
.L_x_2239:
        /* <DEDUP_REMOVED lines=12> */
.L_x_2242:
[----:B--2---:R-:W-:Y:S01]  /*13bd0*/  IMAD.MOV.U32 R7, RZ, RZ, R11 ;  /* 0x000000ffff077224 */ /* 0x004fe200078e000b */
[----:B------:R-:W-:Y:S01]  /*13be0*/  MOV R4, 0x2 ;  /* 0x0000000200047802 */ /* 0x000fe20000000f00 */
[----:B------:R-:W-:Y:S01]  /*13bf0*/  IMAD.MOV.U32 R5, RZ, RZ, 0x181f ;  /* 0x0000181fff057424 */ /* 0x000fe200078e00ff */
[----:B------:R-:W-:Y:S02]  /*13c00*/  MOV R0, 0x13c20 ;  /* 0x00013c2000007802 */ /* 0x000fe40000000f00 */
[----:B-1-3--:R-:W-:Y:S05]  /*13c10*/  CALL.REL.NOINC `($__internal_45_$__cuda_sm70_shflsync_idx_p) ;  /* 0x000007a000007944 */ /* 0x00afea0003c00000 */
[----:B--2---:R-:W-:Y:S01]  /*13c20*/  MOV R3, R5 ;  /* 0x0000000500037202 */ /* 0x004fe20000000f00 */
[----:B-1----:R-:W-:Y:S05]  /*13c30*/  BRA `(.L_x_2293) ;  /* 0xffffdf6000007947 */ /* 0x002fea000383ffff */
.L_x_2243:
[----:B--2---:R-:W-:Y:S01]  /*13c40*/  IMAD.MOV.U32 R7, RZ, RZ, R10 ;  /* 0x000000ffff077224 */ /* 0x004fe200078e000a */
[----:B------:R-:W-:Y:S01]  /*13c50*/  MOV R4, 0x2 ;  /* 0x0000000200047802 */ /* 0x000fe20000000f00 */
[----:B------:R-:W-:Y:S01]  /*13c60*/  IMAD.MOV.U32 R5, RZ, RZ, 0x181f ;  /* 0x0000181fff057424 */ /* 0x000fe200078e00ff */
[----:B------:R-:W-:Y:S02]  /*13c70*/  MOV R0, 0x13c90 ;  /* 0x00013c9000007802 */ /* 0x000fe40000000f00 */
[----:B-1-34-:R-:W-:Y:S05]  /*13c80*/  CALL.REL.NOINC `($__internal_45_$__cuda_sm70_shflsync_idx_p) ;  /* 0x0000073000007944 */ /* 0x01afea0003c00000 */
[----:B-12---:R-:W-:Y:S05]  /*13c90*/  BRA `(.L_x_2294) ;  /* 0xffffdf2000007947 */ /* 0x006fea000383ffff */
.L_x_2246:
        /* <DEDUP_REMOVED lines=12> */
.L_x_2248:
[----:B------:R-:W-:Y:S01]  /*13d60*/  IMAD.MOV.U32 R7, RZ, RZ, R2 ;  /* 0x000000ffff077224 */ /* 0x000fe200078e0002 */
[----:B------:R-:W-:Y:S01]  /*13d70*/  MOV R4, RZ ;  /* 0x000000ff00047202 */ /* 0x000fe20000000f00 */
[----:B------:R-:W-:Y:S01]  /*13d80*/  IMAD.MOV.U32 R5, RZ, RZ, 0x1f ;  /* 0x0000001fff057424 */ /* 0x000fe200078e00ff */
[----:B------:R-:W-:Y:S02]  /*13d90*/  MOV R0, 0x13db0 ;  /* 0x00013db000007802 */ /* 0x000fe40000000f00 */
[----:B------:R-:W-:Y:S05]  /*13da0*/  CALL.REL.NOINC `($__internal_45_$__cuda_sm70_shflsync_idx_p) ;  /* 0x0000061000007944 */ /* 0x000fea0003c00000 */
[----:B--2---:R-:W-:Y:S01]  /*13db0*/  MOV R3, R5 ;  /* 0x0000000500037202 */ /* 0x004fe20000000f00 */
[----:B-1----:R-:W-:Y:S05]  /*13dc0*/  BRA `(.L_x_2296) ;  /* 0xffffe19000007947 */ /* 0x002fea000383ffff */
.L_x_2249:
[----:B------:R-:W-:Y:S01]  /*13dd0*/  IMAD.MOV.U32 R7, RZ, RZ, R2 ;  /* 0x000000ffff077224 */ /* 0x000fe200078e0002 */
[----:B------:R-:W-:Y:S01]  /*13de0*/  MOV R4, 0x1 ;  /* 0x0000000100047802 */ /* 0x000fe20000000f00 */
[----:B------:R-:W-:Y:S01]  /*13df0*/  IMAD.MOV.U32 R5, RZ, RZ, 0x1f ;  /* 0x0000001fff057424 */ /* 0x000fe200078e00ff */
[----:B------:R-:W-:Y:S02]  /*13e00*/  MOV R0, 0x13e20 ;  /* 0x00013e2000007802 */ /* 0x000fe40000000f00 */
[----:B-12---:R-:W-:Y:S05]  /*13e10*/  CALL.REL.NOINC `($__internal_45_$__cuda_sm70_shflsync_idx_p) ;  /* 0x000005a000007944 */ /* 0x006fea0003c00000 */
[----:B--2---:R-:W-:Y:S01]  /*13e20*/  MOV R2, R5 ;  /* 0x0000000500027202 */ /* 0x004fe20000000f00 */
[----:B-1----:R-:W-:Y:S05]  /*13e30*/  BRA `(.L_x_2297) ;  /* 0xffffe14000007947 */ /* 0x002fea000383ffff */
.L_x_2250:
[----:B------:R-:W-:Y:S02]  /*13e40*/  MOV R4, 0x1 ;  /* 0x0000000100047802 */ /* 0x000fe40000000f00 */
[----:B------:R-:W-:-:S02]  /*13e50*/  MOV R0, 0x13e70 ;  /* 0x00013e7000007802 */ /* 0x000fc40000000f00 */
[----:B-12---:R-:W-:Y:S05]  /*13e60*/  CALL.REL.NOINC `($__internal_46_$__cuda_sm70_shflsync_up_p) ;  /* 0x000005a000007944 */ /* 0x006fea0003c00000 */
[----:B-12---:R-:W-:Y:S05]  /*13e70*/  BRA `(.L_x_2298) ;  /* 0xffffe22000007947 */ /* 0x006fea000383ffff */
.L_x_2251:
[----:B------:R-:W-:Y:S02]  /*13e80*/  MOV R4, 0x2 ;  /* 0x0000000200047802 */ /* 0x000fe40000000f00 */
[----:B------:R-:W-:-:S02]  /*13e90*/  MOV R0, 0x13eb0 ;  /* 0x00013eb000007802 */ /* 0x000fc40000000f00 */
[----:B-12---:R-:W-:Y:S05]  /*13ea0*/  CALL.REL.NOINC `($__internal_46_$__cuda_sm70_shflsync_up_p) ;  /* 0x0000056000007944 */ /* 0x006fea0003c00000 */
        /* <DEDUP_REMOVED lines=23> */
.L_x_2255:
[----:B---3--:R-:W-:Y:S01]  /*14020*/  IMAD.MOV.U32 R13, RZ, RZ, R2 ;  /* 0x000000ffff0d7224 */ /* 0x008fe200078e0002 */
[----:B------:R-:W-:-:S02]  /*14030*/  MOV R4, 0x1 ;  /* 0x0000000100047802 */ /* 0x000fc40000000f00 */
[----:B------:R-:W-:Y:S02]  /*14040*/  MOV R0, 0x14060 ;  /* 0x0001406000007802 */ /* 0x000fe40000000f00 */
[----:B------:R-:W-:Y:S05]  /*14050*/  CALL.REL.NOINC `($__internal_46_$__cuda_sm70_shflsync_up_p) ;  /* 0x000003b000007944 */ /* 0x000fea0003c00000 */
[----:B-12---:R-:W-:Y:S05]  /*14060*/  BRA `(.L_x_2300) ;  /* 0xffffe28000007947 */ /* 0x006fea000383ffff */
.L_x_2256:
[----:B---3--:R-:W-:Y:S01]  /*14070*/  IMAD.MOV.U32 R13, RZ, RZ, R2 ;  /* 0x000000ffff0d7224 */ /* 0x008fe200078e0002 */
[----:B------:R-:W-:Y:S02]  /*14080*/  MOV R4, 0x2 ;  /* 0x0000000200047802 */ /* 0x000fe40000000f00 */
[----:B------:R-:W-:Y:S02]  /*14090*/  MOV R0, 0x140b0 ;  /* 0x000140b000007802 */ /* 0x000fe40000000f00 */
[----:B------:R-:W-:Y:S05]  /*140a0*/  CALL.REL.NOINC `($__internal_46_$__cuda_sm70_shflsync_up_p) ;  /* 0x0000036000007944 */ /* 0x000fea0003c00000 */
[----:B-12---:R-:W-:Y:S01]  /*140b0*/  SEL R13, R4, RZ, P1 ;  /* 0x000000ff040d7207 */ /* 0x006fe20000800000 */
[----:B------:R-:W-:Y:S01]  /*140c0*/  IMAD.MOV.U32 R4, RZ, RZ, 0x4 ;  /* 0x00000004ff047424 */ /* 0x000fe200078e00ff */
[----:B------:R-:W-:-:S03]  /*140d0*/  MOV R0, 0x14100 ;  /* 0x0001410000007802 */ /* 0x000fc60000000f00 */
[----:B------:R-:W-:Y:S02]  /*140e0*/  IMAD.IADD R13, R2, 0x1, R13 ;  /* 0x00000001020d7824 */ /* 0x000fe400078e020d */
        /* <DEDUP_REMOVED lines=19> */
.L_x_2258:
[----:B------:R-:W-:Y:S02]  /*14220*/  SEL R2, RZ, 0x1, P0 ;  /* 0x00000001ff027807 */ /* 0x000fe40000000000 */
[----:B------:R-:W-:-:S02]  /*14230*/  MOV R0, 0x14250 ;  /* 0x0001425000007802 */ /* 0x000fc40000000f00 */
[----:B---3--:R-:W-:Y:S05]  /*14240*/  CALL.REL.NOINC `($__internal_47_$__cuda_sm70_votesync_ballot) ;  /* 0x0000021000007944 */ /* 0x008fea0003c00000 */
[----:B------:R-:W-:Y:S05]  /*14250*/  BRA `(.L_x_2302) ;  /* 0xffffe22000007947 */ /* 0x000fea000383ffff */
.L_x_2259:
[----:B------:R-:W-:Y:S01]  /*14260*/  IMAD.MOV.U32 R7, RZ, RZ, R237 ;  /* 0x000000ffff077224 */ /* 0x000fe200078e00ed */
[----:B------:R-:W-:-:S02]  /*14270*/  MOV R5, 0x1f ;  /* 0x0000001f00057802 */ /* 0x000fc40000000f00 */
[----:B------:R-:W-:Y:S02]  /*14280*/  MOV R0, 0x142a0 ;  /* 0x000142a000007802 */ /* 0x000fe40000000f00 */
[----:B---3--:R-:W-:Y:S05]  /*14290*/  CALL.REL.NOINC `($__internal_45_$__cuda_sm70_shflsync_idx_p) ;  /* 0x0000012000007944 */ /* 0x008fea0003c00000 */
[----:B--2---:R-:W-:Y:S01]  /*142a0*/  IMAD.MOV.U32 R237, RZ, RZ, R5 ;  /* 0x000000ffffed7224 */ /* 0x004fe200078e0005 */
[----:B-1----:R-:W-:Y:S01]  /*142b0*/  MOV R7, R12 ;  /* 0x0000000c00077202 */ /* 0x002fe20000000f00 */
[----:B------:R-:W-:Y:S01]  /*142c0*/  IMAD.MOV.U32 R5, RZ, RZ, 0x1f ;  /* 0x0000001fff057424 */ /* 0x000fe200078e00ff */
[----:B------:R-:W-:Y:S02]  /*142d0*/  MOV R0, 0x142f0 ;  /* 0x000142f000007802 */ /* 0x000fe40000000f00 */
[----:B------:R-:W-:Y:S05]  /*142e0*/  CALL.REL.NOINC `($__internal_45_$__cuda_sm70_shflsync_idx_p) ;  /* 0x000000d000007944 */ /* 0x000fea0003c00000 */
[----:B--2---:R-:W-:Y:S01]  /*142f0*/  MOV R2, R5 ;  /* 0x0000000500027202 */ /* 0x004fe20000000f00 */
[----:B-1----:R-:W-:Y:S05]  /*14300*/  BRA `(.L_x_2303) ;  /* 0xffffe1c000007947 */ /* 0x002fea000383ffff */
.L_x_2262:
[----:B------:R-:W-:Y:S01]  /*14310*/  IMAD.MOV.U32 R7, RZ, RZ, R13 ;  /* 0x000000ffff077224 */ /* 0x000fe200078e000d */
[----:B------:R-:W-:Y:S02]  /*14320*/  MOV R5, 0x1f ;  /* 0x0000001f00057802 */ /* 0x000fe40000000f00 */
[----:B------:R-:W-:Y:S02]  /*14330*/  MOV R0, 0x14350 ;  /* 0x0001435000007802 */ /* 0x000fe40000000f00 */
[----:B--234-:R-:W-:Y:S05]  /*14340*/  CALL.REL.NOINC `($__internal_45_$__cuda_sm70_shflsync_idx_p) ;  /* 0x0000007000007944 */ /* 0x01cfea0003c00000 */
[----:B--2---:R-:W-:Y:S01]  /*14350*/  MOV R15, R5 ;  /* 0x00000005000f7202 */ /* 0x004fe20000000f00 */
[----:B-1----:R-:W-:Y:S05]  /*14360*/  BRA `(.L_x_2261) ;  /* 0xffffe1c000007947 */ /* 0x002fea000383ffff */
        .weak           $__internal_44_$__cuda_sm70_shflsync_bfly_p
        .type           $__internal_44_$__cuda_sm70_shflsync_bfly_p,@function
        .size           $__internal_44_$__cuda_sm70_shflsync_bfly_p,($__internal_45_$__cuda_sm70_shflsync_idx_p - $__internal_44_$__cuda_sm70_shflsync_bfly_p)
$__internal_44_$__cuda_sm70_shflsync_bfly_p:
[----:B------:R-:W-:Y:S01]  /*14370*/  MOV R12, R6 ;  /* 0x00000006000c7202 */ /* 0x000fe20000000f00 */
[----:B------:R-:W-:Y:S04]  /*14380*/  WARPSYNC R3 ;  /* 0x0000000300007348 */ /* 0x000fe80003800000 */
[----:B------:R-:W-:Y:S01]  /*14390*/  MOV R13, 0x0 ;  /* 0x00000000000d7802 */ /* 0x000fe20000000f00 */
[----:B------:R1:W2:Y:S03]  /*143a0*/  SHFL.BFLY PT, R5, R8, R5, R4 ;  /* 0x0c00000508057389 */ /* 0x0002a600000e0004 */
[----:B------:R-:W-:Y:S05]  /*143b0*/  RET.REL.NODEC R12 `(_ZN7cutlass13device_kernelIN5flash19enable_sm80_to_sm89INS1_16FlashAttnFwdSm80INS1_25CollectiveMainloopFwdSm80ILi8ELi1ELb0EN4cute5tupleIJNS5_1CILi128EEENS7_ILi64EEENS7_ILi256EEEEEELi256ENS_6half_tEfNS_4arch4Sm80ELb1ELb0ELb0ELb1ELb0ELb0ELb1ELb1EEENS1_21CollectiveEpilogueFwdINS6_IJS8_SA_S9_EEENS6_IJNS7_ILi1EEESI_SI_EEESC_SE_Li256ELb1ELb1ELb1ELb0EEENS1_36VarlenDynamicPersistentTileSchedulerILi128ELi64ELi256ELi256ELb1ELb1ELb0ELb1ELb1ELb1EEEEEEEEEvNT_6ParamsE) ;  /* 0xfffebc400c007950 */ /* 0x000fea0003c3ffff */
        .weak           $__internal_45_$__cuda_sm70_shflsync_idx_p
        .type           $__internal_45_$__cuda_sm70_shflsync_idx_p,@function
        .size           $__internal_45_$__cuda_sm70_shflsync_idx_p,($__internal_46_$__cuda_sm70_shflsync_up_p - $__internal_45_$__cuda_sm70_shflsync_idx_p)
$__internal_45_$__cuda_sm70_shflsync_idx_p:
[----:B------:R-:W-:Y:S01]  /*143c0*/  MOV R8, R0 ;  /* 0x0000000000087202 */ /* 0x000fe20000000f00 */
[----:B------:R-:W-:Y:S04]  /*143d0*/  WARPSYNC R240 ;  /* 0x000000f000007348 */ /* 0x000fe80003800000 */
[----:B------:R-:W-:Y:S01]  /*143e0*/  MOV R9, 0x0 ;  /* 0x0000000000097802 */ /* 0x000fe20000000f00 */
[----:B------:R1:W2:Y:S03]  /*143f0*/  SHFL.IDX PT, R5, R7, R4, R5 ;  /* 0x0000000407057389 */ /* 0x0002a600000e0005 */
[----:B------:R-:W-:Y:S05]  /*14400*/  RET.REL.NODEC R8 `(_ZN7cutlass13device_kernelIN5flash19enable_sm80_to_sm89INS1_16FlashAttnFwdSm80INS1_25CollectiveMainloopFwdSm80ILi8ELi1ELb0EN4cute5tupleIJNS5_1CILi128EEENS7_ILi64EEENS7_ILi256EEEEEELi256ENS_6half_tEfNS_4arch4Sm80ELb1ELb0ELb0ELb1ELb0ELb0ELb1ELb1EEENS1_21CollectiveEpilogueFwdINS6_IJS8_SA_S9_EEENS6_IJNS7_ILi1EEESI_SI_EEESC_SE_Li256ELb1ELb1ELb1ELb0EEENS1_36VarlenDynamicPersistentTileSchedulerILi128ELi64ELi256ELi256ELb1ELb1ELb0ELb1ELb1ELb1EEEEEEEEEvNT_6ParamsE) ;  /* 0xfffebbf008007950 */ /* 0x000fea0003c3ffff */
        .weak           $__internal_46_$__cuda_sm70_shflsync_up_p
        .type           $__internal_46_$__cuda_sm70_shflsync_up_p,@function
        .size           $__internal_46_$__cuda_sm70_shflsync_up_p,($__internal_47_$__cuda_sm70_votesync_ballot - $__internal_46_$__cuda_sm70_shflsync_up_p)
$__internal_46_$__cuda_sm70_shflsync_up_p:
[----:B------:R-:W-:Y:S01]  /*14410*/  MOV R6, R0 ;  /* 0x0000000000067202 */ /* 0x000fe20000000f00 */
[----:B------:R-:W-:Y:S04]  /*14420*/  WARPSYNC R244 ;  /* 0x000000f400007348 */ /* 0x000fe80003800000 */
[----:B------:R-:W-:Y:S01]  /*14430*/  MOV R7, 0x0 ;  /* 0x0000000000077802 */ /* 0x000fe20000000f00 */
[----:B------:R1:W2:Y:S03]  /*14440*/  SHFL.UP PT, R4, R13, R4, R245 ;  /* 0x040000040d047389 */ /* 0x0002a600000e00f5 */
[----:B------:R-:W-:Y:S05]  /*14450*/  RET.REL.NODEC R6 `(_ZN7cutlass13device_kernelIN5flash19enable_sm80_to_sm89INS1_16FlashAttnFwdSm80INS1_25CollectiveMainloopFwdSm80ILi8ELi1ELb0EN4cute5tupleIJNS5_1CILi128EEENS7_ILi64EEENS7_ILi256EEEEEELi256ENS_6half_tEfNS_4arch4Sm80ELb1ELb0ELb0ELb1ELb0ELb0ELb1ELb1EEENS1_21CollectiveEpilogueFwdINS6_IJS8_SA_S9_EEENS6_IJNS7_ILi1EEESI_SI_EEESC_SE_Li256ELb1ELb1ELb1ELb0EEENS1_36VarlenDynamicPersistentTileSchedulerILi128ELi64ELi256ELi256ELb1ELb1ELb0ELb1ELb1ELb1EEEEEEEEEvNT_6ParamsE) ;  /* 0xfffebba006007950 */ /* 0x000fea0003c3ffff */
        .weak           $__internal_47_$__cuda_sm70_votesync_ballot
        .type           $__internal_47_$__cuda_sm70_votesync_ballot,@function
        .size           $__internal_47_$__cuda_sm70_votesync_ballot,(.L_x_2617 - $__internal_47_$__cuda_sm70_votesync_ballot)
$__internal_47_$__cuda_sm70_votesync_ballot:
[----:B------:R-:W-:Y:S01]  /*14460*/  ISETP.NE.U32.AND P0, PT, R2, 0x1, PT ;  /* 0x000000010200780c */ /* 0x000fe20003f05070 */
[----:B------:R-:W-:Y:S01]  /*14470*/  IMAD.MOV.U32 R4, RZ, RZ, R0 ;  /* 0x000000ffff047224 */ /* 0x000fe200078e0000 */
[----:B------:R-:W-:Y:S04]  /*14480*/  WARPSYNC R235 ;  /* 0x000000eb00007348 */ /* 0x000fe80003800000 */
[----:B------:R-:W-:-:S07]  /*14490*/  IMAD.MOV.U32 R5, RZ, RZ, 0x0 ;  /* 0x00000000ff057424 */ /* 0x000fce00078e00ff */
[----:B------:R-:W-:-:S04]  /*144a0*/  VOTE.ANY R2, PT, !P0 ;  /* 0x0000000000027806 */ /* 0x000fc800040e0100 */
[----:B------:R-:W-:Y:S01]  /*144b0*/  LOP3.LUT R11, R2, R235, RZ, 0xc0, !PT ;  /* 0x000000eb020b7212 */ /* 0x000fe200078ec0ff */
[----:B------:R-:W-:Y:S06]  /*144c0*/  RET.REL.NODEC R4 `(_ZN7cutlass13device_kernelIN5flash19enable_sm80_to_sm89INS1_16FlashAttnFwdSm80INS1_25CollectiveMainloopFwdSm80ILi8ELi1ELb0EN4cute5tupleIJNS5_1CILi128EEENS7_ILi64EEENS7_ILi256EEEEEELi256ENS_6half_tEfNS_4arch4Sm80ELb1ELb0ELb0ELb1ELb0ELb0ELb1ELb1EEENS1_21CollectiveEpilogueFwdINS6_IJS8_SA_S9_EEENS6_IJNS7_ILi1EEESI_SI_EEESC_SE_Li256ELb1ELb1ELb1ELb0EEENS1_36VarlenDynamicPersistentTileSchedulerILi128ELi64ELi256ELi256ELb1ELb1ELb0ELb1ELb1ELb1EEEEEEEEEvNT_6ParamsE) ;  /* 0xfffebb3004007950 */ /* 0x000fec0003c3ffff */
.L_x_2304:
        /* <DEDUP_REMOVED lines=11> */
.L_x_2617:


//--------------------- .text._ZN7cutlass13device_kernelIN5flash19enable_sm80_to_sm89INS1_16FlashAttnFwdSm80INS1_25CollectiveMainloopFwdSm80ILi8ELi1ELb0EN4cute5tupleIJNS5_1CILi128EEENS7_ILi48EEENS7_ILi256EEEEEELi256ENS_6half_tEfNS_4arch4Sm80ELb1ELb0ELb0ELb1ELb0ELb1ELb1ELb1EEENS1_21CollectiveEpilogueFwdINS6_IJS8_SA_S9_EEENS6_IJNS7_ILi1EEESI_SI_EEESC_SE_Li256ELb1ELb1ELb1ELb0EEENS1_36VarlenDynamicPersistentTileSchedulerILi128ELi48ELi256ELi256ELb1ELb1ELb0ELb1ELb1ELb1EEEEEEEEEvNT_6ParamsE --------------------------
	.section	.text._ZN7cutlass13device_kernelIN5flash19enable_sm80_to_sm89INS1_16FlashAttnFwdSm80INS1_25CollectiveMainloopFwdSm80ILi8ELi1ELb0EN4cute5tupleIJNS5_1CILi128EEENS7_ILi48EEENS7_ILi256EEEEEELi256ENS_6half_tEfNS_4arch4Sm80ELb1ELb0ELb0ELb1ELb0ELb1ELb1ELb1EEENS1_21CollectiveEpilogueFwdINS6_IJS8_SA_S9_EEENS6_IJNS7_ILi1EEESI_SI_EEESC_SE_Li256ELb1ELb1ELb1ELb0EEENS1_36VarlenDynamicPersistentTileSchedulerILi128ELi48ELi256ELi256ELb1ELb1ELb0ELb1ELb1ELb1EEEEEEEEEvNT_6ParamsE,"ax",@progbits
	.sectioninfo	@"SHI_REGISTERS=255"
	.align	128
.text._ZN7cutlass13device_kernelIN5flash19enable_sm80_to_sm89INS1_16FlashAttnFwdSm80INS1_25CollectiveMainloopFwdSm80ILi8ELi1ELb0EN4cute5tupleIJNS5_1CILi128EEENS7_ILi48EEENS7_ILi256EEEEEELi256ENS_6half_tEfNS_4arch4Sm80ELb1ELb0ELb0ELb1ELb0ELb1ELb1ELb1EEENS1_21CollectiveEpilogueFwdINS6_IJS8_SA_S9_EEENS6_IJNS7_ILi1EEESI_SI_EEESC_SE_Li256ELb1ELb1ELb1ELb0EEENS1_36VarlenDynamicPersistentTileSchedulerILi128ELi48ELi256ELi256ELb1ELb1ELb0ELb1ELb1ELb1EEEEEEEEEvNT_6ParamsE:
        .type           _ZN7cutlass13device_kernelIN5flash19enable_sm80_to_sm89INS1_16FlashAttnFwdSm80INS1_25CollectiveMainloopFwdSm80ILi8ELi1ELb0EN4cute5tupleIJNS5_1CILi128EEENS7_ILi48EEENS7_ILi256EEEEEELi256ENS_6half_tEfNS_4arch4Sm80ELb1ELb0ELb0ELb1ELb0ELb1ELb1ELb1EEENS1_21CollectiveEpilogueFwdINS6_IJS8_SA_S9_EEENS6_IJNS7_ILi1EEESI_SI_EEESC_SE_Li256ELb1ELb1ELb1ELb0EEENS1_36VarlenDynamicPersistentTileSchedulerILi128ELi48ELi256ELi256ELb1ELb1ELb0ELb1ELb1ELb1EEEEEEEEEvNT_6ParamsE,@function
        .size           _ZN7cutlass13device_kernelIN5flash19enable_sm80_to_sm89INS1_16FlashAttnFwdSm80INS1_25CollectiveMainloopFwdSm80ILi8ELi1ELb0EN4cute5tupleIJNS5_1CILi128EEENS7_ILi48EEENS7_ILi256EEEEEELi256ENS_6half_tEfNS_4arch4Sm80ELb1ELb0ELb0ELb1ELb0ELb1ELb1ELb1EEENS1_21CollectiveEpilogueFwdINS6_IJS8_SA_S9_EEENS6_IJNS7_ILi1EEESI_SI_EEESC_SE_Li256ELb1ELb1ELb1ELb0EEENS1_36VarlenDynamicPersistentTileSchedulerILi128ELi48ELi256ELi256ELb1ELb1ELb0ELb1ELb1ELb1EEEEEEEEEvNT_6ParamsE,(.L_x_2622 - _ZN7cutlass13device_kernelIN5flash19enable_sm80_to_sm89INS1_16FlashAttnFwdSm80INS1_25CollectiveMainloopFwdSm80ILi8ELi1ELb0EN4cute5tupleIJNS5_1CILi128EEENS7_ILi48EEENS7_ILi256EEEEEELi256ENS_6half_tEfNS_4arch4Sm80ELb1ELb0ELb0ELb1ELb0ELb1ELb1ELb1EEENS1_21CollectiveEpilogueFwdINS6_IJS8_SA_S9_EEENS6_IJNS7_ILi1EEESI_SI_EEESC_SE_Li256ELb1ELb1ELb1ELb0EEENS1_36VarlenDynamicPersistentTileSchedulerILi128ELi48ELi256ELi256ELb1ELb1ELb0ELb1ELb1ELb1EEEEEEEEEvNT_6ParamsE)
        .other          _ZN7cutlass13device_kernelIN5flash19enable_sm80_to_sm89INS1_16FlashAttnFwdSm80INS1_25CollectiveMainloopFwdSm80ILi8ELi1ELb0EN4cute5tupleIJNS5_1CILi128EEENS7_ILi48EEENS7_ILi256EEEEEELi256ENS_6half_tEfNS_4arch4Sm80ELb1ELb0ELb0ELb1ELb0ELb1ELb1ELb1EEENS1_21CollectiveEpilogueFwdINS6_IJS8_SA_S9_EEENS6_IJNS7_ILi1EEESI_SI_EEESC_SE_Li256ELb1ELb1ELb1ELb0EEENS1_36VarlenDynamicPersistentTileSchedulerILi128ELi48ELi256ELi256ELb1ELb1ELb0ELb1ELb1ELb1EEEEEEEEEvNT_6ParamsE,@"STO_CUDA_ENTRY STV_DEFAULT"
_ZN7cutlass13device_kernelIN5flash19enable_sm80_to_sm89INS1_16FlashAttnFwdSm80INS1_25CollectiveMainloopFwdSm80ILi8ELi1ELb0EN4cute5tupleIJNS5_1CILi128EEENS7_ILi48EEENS7_ILi256EEEEEELi256ENS_6half_tEfNS_4arch4Sm80ELb1ELb0ELb0ELb1ELb0ELb1ELb1ELb1EEENS1_21CollectiveEpilogueFwdINS6_IJS8_SA_S9_EEENS6_IJNS7_ILi1EEESI_SI_EEESC_SE_Li256ELb1ELb1ELb1ELb0EEENS1_36VarlenDynamicPersistentTileSchedulerILi128ELi48ELi256ELi256ELb1ELb1ELb0ELb1ELb1ELb1EEEEEEEEEvNT_6ParamsE:
        /* <DEDUP_REMOVED lines=15> */
[----:B------:R-:W-:-:S02]  /*00f0*/  IMAD.MOV.U32 R10, RZ, RZ, RZ ;  /* 0x000000ffff0a7224 */ /* 0x000fc400078e00ff */
[----:B------:R-:W-:Y:S01]  /*0100*/  IMAD.MOV.U32 R8, RZ, RZ, RZ ;  /* 0x000000ffff087224 */ /* 0x000fe200078e00ff */
        /* <DEDUP_REMOVED lines=13> */
[----:B------:R-:W-:Y:S02]  /*01e0*/  ISETP.GE.U32.AND P1, PT, R14, 0x10, PT ;  /* 0x000000100e00780c */ /* 0x000fe40003f26070 */
[----:B------:R-:W-:Y:S01]  /*01f0*/  MOV R7, RZ ;  /* 0x000000ff00077202 */ /* 0x000fe20000000f00 */
[----:B--2---:R-:W-:-:S05]  /*0200*/  IMAD R4, R10, R8, RZ ;  /* 0x000000080a047224 */ /* 0x004fca00078e02ff */
[----:B------:R-:W2:Y:S02]  /*0210*/  SHFL.UP PT, R0, R4, 0x1, RZ ;  /* 0x0420000004007989 */ /* 0x000ea400000e00ff */
[----:B--2---:R-:W-:-:S05]  /*0220*/  SEL R0, R0, RZ, P5 ;  /* 0x000000ff00007207 */ /* 0x004fca0002800000 */
[----:B------:R-:W-:-:S05]  /*0230*/  IMAD.IADD R4, R4, 0x1, R0 ;  /* 0x0000000104047824 */ /* 0x000fca00078e0200 */
[----:B------:R-:W2:Y:S02]  /*0240*/  SHFL.UP PT, R0, R4, 0x2, RZ ;  /* 0x0440000004007989 */ /* 0x000ea400000e00ff */
[----:B--2---:R-:W-:-:S04]  /*0250*/  SEL R0, R0, RZ, P4 ;  /* 0x000000ff00007207 */ /* 0x004fc80002000000 */
[----:B------:R-:W-:-:S05]  /*0260*/  IADD3 R4, R4, R0, RZ ;  /* 0x0000000004047210 */ /* 0x000fca0007ffe0ff */
        /* <DEDUP_REMOVED lines=16> */
.L_x_2310:
        /* <DEDUP_REMOVED lines=17> */
.L_x_2521:
        /* <DEDUP_REMOVED lines=16> */
.L_x_2522:
[----:B--2---:R-:W-:-:S05]  /*0580*/  IMAD R0, R0, c[0x0][0x538], RZ ;  /* 0x00014e0000007a24 */ /* 0x004fca00078e02ff */
[----:B------:R-:W-:-:S04]  /*0590*/  IADD3 R6, R0, R6, RZ ;  /* 0x0000000600067210 */ /* 0x000fc80007ffe0ff */
[----:B------:R-:W-:-:S13]  /*05a0*/  ISETP.GT.AND P0, PT, R6, UR4, PT ;  /* 0x0000000406007c0c */ /* 0x000fda000bf04270 */
[----:B-1----:R-:W-:Y:S05]  /*05b0*/  @!P0 BRA `(.L_x_2310) ;  /* 0xfffffdb000008947 */ /* 0x002fea000383ffff */
.L_x_2306:
[----:B------:R-:W-:-:S05]  /*05c0*/  IADD3 R12, -R0, R6, RZ ;  /* 0x00000006000c7210 */ /* 0x000fca0007ffe1ff */
[----:B------:R-:W-:-:S05]  /*05d0*/  IMAD R0, R4, c[0x0][0x538], R12 ;  /* 0x00014e0004007a24 */ /* 0x000fca00078e020c */
[----:B------:R-:W-:Y:S01]  /*05e0*/  ISETP.GT.AND P0, PT, R0, UR4, PT ;  /* 0x0000000400007c0c */ /* 0x000fe2000bf04270 */
[----:B------:R-:W-:-:S12]  /*05f0*/  BRA.DIV ~URZ, `(.L_x_2311) ;  /* 0x00020d627f007947 */ /* 0x000fd8000b800000 */
[----:B------:R-:W-:-:S04]  /*0600*/  VOTE.ANY R11, PT, !P0 ;  /* 0x00000000000b7806 */ /* 0x000fc800040e0100 */
.L_x_2523:
[----:B------:R-:W1:Y:S02]  /*0610*/  POPC R0, R11 ;  /* 0x0000000b00007309 */ /* 0x000e640000000000 */
[----:B-1----:R-:W-:-:S05]  /*0620*/  IADD3 R2, R0, R7, RZ ;  /* 0x0000000700027210 */ /* 0x002fca0007ffe0ff */
[----:B------:R1:W-:Y:S01]  /*0630*/  STL [R1+0xc], R2 ;  /* 0x00000c0201007387 */ /* 0x0003e20000100800 */
[----:B------:R-:W-:Y:S05]  /*0640*/  BRA.DIV ~URZ, `(.L_x_2312) ;  /* 0x00020d627f007947 */ /* 0x000fea000b800000 */
[----:B------:R2:W3:Y:S01]  /*0650*/  SHFL.IDX PT, R13, R10, R0, 0x1f ;  /* 0x00001f000a0d7589 */ /* 0x0004e200000e0000 */
[----:B------:R-:W-:-:S03]  /*0660*/  MOV R6, RZ ;  /* 0x000000ff00067202 */ /* 0x000fc60000000f00 */
[----:B------:R2:W4:Y:S04]  /*0670*/  SHFL.IDX PT, R10, R8, R0, 0x1f ;  /* 0x00001f00080a7589 */ /* 0x00052800000e0000 */
.L_x_2524:
[----:B------:R-:W-:Y:S01]  /*0680*/  ISETP.NE.AND P0, PT, R11, RZ, PT ;  /* 0x000000ff0b00720c */ /* 0x000fe20003f05270 */
[----:B------:R-:W-:-:S12]  /*0690*/  BSSY B0, `(.L_x_2313) ;  /* 0x0000005000007945 */ /* 0x000fd80003800000 */
[----:B------:R-:W-:Y:S05]  /*06a0*/  @!P0 BRA `(.L_x_2314) ;  /* 0x0000003000008947 */ /* 0x000fea0003800000 */
[----:B------:R-:W-:Y:S01]  /*06b0*/  IADD3 R5, R0, -0x1, RZ ;  /* 0xffffffff00057810 */ /* 0x000fe20007ffe0ff */
[----:B------:R-:W-:Y:S05]  /*06c0*/  BRA.DIV ~URZ, `(.L_x_2315) ;  /* 0x00020dc27f007947 */ /* 0x000fea000b800000 */
[----:B------:R1:W2:Y:S02]  /*06d0*/  SHFL.IDX PT, R6, R4, R5, 0x1f ;  /* 0x00001f0504067589 */ /* 0x0002a400000e0000 */
.L_x_2314:
[----:B------:R-:W-:Y:S05]  /*06e0*/  BSYNC B0 ;  /* 0x0000000000007941 */ /* 0x000fea0003800000 */
.L_x_2313:
[----:B--2---:R-:W-:Y:S01]  /*06f0*/  IMAD R0, R6, c[0x0][0x538], R12 ;  /* 0x00014e0006007a24 */ /* 0x004fe200078e020c */
[----:B----4-:R-:W-:Y:S01]  /*0700*/  ISETP.NE.AND P0, PT, R10, 0x1, PT ;  /* 0x000000010a00780c */ /* 0x010fe20003f05270 */
[----:B------:R-:W-:Y:S03]  /*0710*/  BSSY B0, `(.L_x_2316) ;  /* 0x0000089000007945 */ /* 0x000fe60003800000 */
[----:B------:R2:W-:Y:S01]  /*0720*/  STL [R1], R0 ;  /* 0x0000000001007387 */ /* 0x0005e20000100800 */
[----:B------:R-:W-:-:S08]  /*0730*/  IADD3 R9, -R0, UR4, RZ ;  /* 0x0000000400097c10 */ /* 0x000fd0000fffe1ff */
[----:B------:R-:W-:Y:S05]  /*0740*/  @!P0 BRA `(.L_x_2317) ;  /* 0x000003f000008947 */ /* 0x000fea0003800000 */
[-C--:B--23--:R-:W-:Y:S02]  /*0750*/  IABS R0, R13.reuse ;  /* 0x0000000d00007213 */ /* 0x08cfe40000000000 */
[----:B------:R-:W-:-:S03]  /*0760*/  IABS R6, R13 ;  /* 0x0000000d00067213 */ /* 0x000fc60000000000 */
[----:B-1----:R-:W-:Y:S01]  /*0770*/  IMAD.MOV.U32 R5, RZ, RZ, R0 ;  /* 0x000000ffff057224 */ /* 0x002fe200078e0000 */
        /* <DEDUP_REMOVED lines=60> */
.L_x_2317:
[----:B------:R-:W4:Y:S01]  /*0b40*/  LDL R3, [R1+0xc] ;  /* 0x00000c0001037983 */ /* 0x000f220000100800 */
[----:B-1----:R-:W-:-:S04]  /*0b50*/  IMAD.MOV.U32 R2, RZ, RZ, 0x4 ;  /* 0x00000004ff027424 */ /* 0x002fc800078e00ff */
[----:B----4-:R-:W-:-:S05]  /*0b60*/  IMAD.WIDE R2, R3, R2, c[0x0][0x590] ;  /* 0x0001640003027625 */ /* 0x010fca00078e0202 */
[----:B------:R-:W4:Y:S02]  /*0b70*/  LDG.E R7, [R2.64] ;  /* 0x0000000602077981 */ /* 0x000f24000c1e1900 */
[----:B---34-:R-:W-:-:S05]  /*0b80*/  IMAD R11, R7, R13, RZ ;  /* 0x0000000d070b7224 */ /* 0x018fca00078e02ff */
[-C--:B--2---:R-:W-:Y:S02]  /*0b90*/  IABS R0, R11.reuse ;  /* 0x0000000b00007213 */ /* 0x084fe40000000000 */
        /* <DEDUP_REMOVED lines=64> */
.L_x_2318:
[----:B------:R-:W-:Y:S05]  /*0fa0*/  BSYNC B0 ;  /* 0x0000000000007941 */ /* 0x000fea0003800000 */
.L_x_2316:
[----:B------:R-:W-:-:S04]  /*0fb0*/  LOP3.LUT R0, RZ, R0, RZ, 0x33, !PT ;  /* 0x00000000ff007212 */ /* 0x000fc800078e33ff */
[----:B------:R-:W-:-:S05]  /*0fc0*/  IADD3 R0, R0, R13, RZ ;  /* 0x0000000d00007210 */ /* 0x000fca0007ffe0ff */
[----:B------:R2:W-:Y:S01]  /*0fd0*/  STL [R1+0x4], R0 ;  /* 0x0000040001007387 */ /* 0x0005e20000100800 */
[----:B------:R-:W-:Y:S05]  /*0fe0*/  BRA `(.L_x_2319) ;  /* 0x0000006000007947 */ /* 0x000fea0003800000 */
.L_x_2307:
[----:B------:R-:W-:Y:S01]  /*0ff0*/  MOV R0, UR4 ;  /* 0x0000000400007c02 */ /* 0x000fe20008000f00 */
[----:B------:R-:W-:Y:S04]  /*1000*/  STL [R1+0x4], RZ ;  /* 0x000004ff01007387 */ /* 0x000fe80000100800 */
[----:B------:R-:W-:Y:S04]  /*1010*/  STL [R1+0x8], RZ ;  /* 0x000008ff01007387 */ /* 0x000fe80000100800 */
[----:B------:R1:W-:Y:S02]  /*1020*/  STL [R1], R0 ;  /* 0x0000000001007387 */ /* 0x0003e40000100800 */
[----:B-1----:R-:W-:-:S05]  /*1030*/  MOV R0, c[0x0][0x53c] ;  /* 0x00014f0000007a02 */ /* 0x002fca0000000f00 */
[----:B------:R1:W-:Y:S02]  /*1040*/  STL [R1+0xc], R0 ;  /* 0x00000c0001007387 */ /* 0x0003e40000100800 */
.L_x_2319:
[----:B------:R-:W3:Y:S04]  /*1050*/  LDL R4, [R1] ;  /* 0x0000000001047983 */ /* 0x000ee80000100800 */
[----:B------:R-:W3:Y:S04]  /*1060*/  LDL R5, [R1+0x4] ;  /* 0x0000040001057983 */ /* 0x000ee80000100800 */
[----:B------:R-:W3:Y:S04]  /*1070*/  LDL R6, [R1+0x8] ;  /* 0x0000080001067983 */ /* 0x000ee80000100800 */
[----:B------:R-:W3:Y:S01]  /*1080*/  LDL R7, [R1+0xc] ;  /* 0x00000c0001077983 */ /* 0x000ee20000100800 */
[----:B------:R-:W-:Y:S01]  /*1090*/  ISETP.NE.AND P0, PT, R14, RZ, PT ;  /* 0x000000ff0e00720c */ /* 0x000fe20003f05270 */
[----:B------:R-:W-:-:S12]  /*10a0*/  WARPSYNC 0xffffffff ;  /* 0xffffffff00007948 */ /* 0x000fd80003800000 */
[----:B---3--:R3:W-:Y:S04]  /*10b0*/  @!P0 STS.128 [0x20080], R4 ;  /* 0x02008004ff008388 */ /* 0x0087e80000000c00 */
[----:B------:R-:W-:Y:S06]  /*10c0*/  BAR.ARV 0x5, 0x100 ;  /* 0x0144000000007b1d */ /* 0x000fec0000002000 */
.L_x_2305:
        /* <DEDUP_REMOVED lines=10> */
[----:B---3--:R-:W-:-:S02]  /*1170*/  LOP3.LUT R4, R8, 0xfffffff8, RZ, 0xc0, !PT ;  /* 0xfffffff808047812 */ /* 0x008fc400078ec0ff */
[----:B------:R-:W-:Y:S02]  /*1180*/  LOP3.LUT R0, R0, 0xfffffffe, RZ, 0xc0, !PT ;  /* 0xfffffffe00007812 */ /* 0x000fe400078ec0ff */
[----:B------:R-:W-:Y:S01]  /*1190*/  SHF.R.S32.HI R218, RZ, 0x3, R8 ;  /* 0x00000003ffda7819 */ /* 0x000fe20000011408 */
[----:B------:R-:W-:Y:S01]  /*11a0*/  IMAD.IADD R10, R15, 0x1, -R4 ;  /* 0x000000010f0a7824 */ /* 0x000fe200078e0a04 */
[----:B------:R-:W-:Y:S01]  /*11b0*/  SHF.R.S32.HI R6, RZ, 0x2, R14 ;  /* 0x00000002ff067819 */ /* 0x000fe2000001140e */
        /* <DEDUP_REMOVED lines=34> */
[C---:B------:R-:W-:Y:S01]  /*13e0*/  IMAD.IADD R0, R15.reuse, 0x1, -R5 ;  /* 0x000000010f007824 */ /* 0x040fe200078e0a05 */
        /* <DEDUP_REMOVED lines=33> */
[----:B------:R-:W-:Y:S01]  /*1600*/  IMAD.MOV.U32 R8, RZ, RZ, 0x40 ;  /* 0x00000040ff087424 */ /* 0x000fe200078e00ff */
[----:B------:R-:W-:Y:S01]  /*1610*/  IADD3 R5, R16, 0x80, RZ ;  /* 0x0000008010057810 */ /* 0x000fe20007ffe0ff */
[----:B------:R1:W-:Y:S01]  /*1620*/  STL [R1+0x50], R17 ;  /* 0x0000501101007387 */ /* 0x0003e20000100800 */
[----:B------:R-:W-:-:S02]  /*1630*/  IADD3 R3, R2, R4, R6 ;  /* 0x0000000402037210 */ /* 0x000fc40007ffe006 */
[----:B------:R-:W-:Y:S01]  /*1640*/  LOP3.LUT R4, R2, R4, RZ, 0xfc, !PT ;  /* 0x0000000402047212 */ /* 0x000fe200078efcff */
[----:B------:R-:W-:Y:S01]  /*1650*/  STL [R1+0x20], R16 ;  /* 0x0000201001007387 */ /* 0x000fe20000100800 */
[----:B------:R-:W-:Y:S02]  /*1660*/  IADD3 R2, R218, 0x20, RZ ;  /* 0x00000020da027810 */ /* 0x000fe40007ffe0ff */
[----:B------:R-:W-:Y:S01]  /*1670*/  LOP3.LUT R2, R9, 0x7ffffffc, RZ, 0xc0, !PT ;  /* 0x7ffffffc09027812 */ /* 0x000fe200078ec0ff */
[----:B------:R-:W-:Y:S01]  /*1680*/  IMAD R9, R14, 0x8, R17 ;  /* 0x000000080e097824 */ /* 0x000fe200078e0211 */
[----:B------:R-:W-:Y:S02]  /*1690*/  SEL R6, R7, 0xffffffe0, !P1 ;  /* 0xffffffe007067807 */ /* 0x000fe40004800000 */
[----:B------:R-:W-:Y:S01]  /*16a0*/  IADD3 R15, R16, 0x70, RZ ;  /* 0x00000070100f7810 */ /* 0x000fe20007ffe0ff */
[----:B------:R-:W-:Y:S01]  /*16b0*/  IMAD.IADD R2, R18, 0x1, -R2 ;  /* 0x0000000112027824 */ /* 0x000fe200078e0a02 */
[----:B------:R-:W-:-:S02]  /*16c0*/  @P0 IADD3 R15, R5, 0x10, RZ ;  /* 0x00000010050f0810 */ /* 0x000fc40007ffe0ff */
[----:B------:R-:W-:Y:S01]  /*16d0*/  SEL R5, R8, 0xffffffc0, !P2 ;  /* 0xffffffc008057807 */ /* 0x000fe20005000000 */
[----:B------:R-:W-:Y:S01]  /*16e0*/  IMAD.SHL.U32 R231, R2, 0x2, RZ ;  /* 0x0000000202e77824 */ /* 0x000fe200078e00ff */
[----:B------:R-:W-:Y:S01]  /*16f0*/  SEL R2, R7, 0xffffffe0, !P4 ;  /* 0xffffffe007027807 */ /* 0x000fe20006000000 */
[----:B------:R-:W-:Y:S01]  /*1700*/  STL [R1+0x24], R15 ;  /* 0x0000240f01007387 */ /* 0x000fe20000100800 */
[----:B------:R-:W-:Y:S02]  /*1710*/  LEA R163, R0, 0xa080, 0x1 ;  /* 0x0000a08000a37811 */ /* 0x000fe400078e08ff */
[C---:B------:R-:W-:Y:S01]  /*1720*/  IADD3 R18, R231.reuse, 0x10, RZ ;  /* 0x00000010e7127810 */ /* 0x040fe20007ffe0ff */
[----:B------:R2:W-:Y:S01]  /*1730*/  STL [R1+0x48], R9 ;  /* 0x0000480901007387 */ /* 0x0005e20000100800 */
[C---:B------:R-:W-:Y:S02]  /*1740*/  IADD3 R13, R231.reuse, 0x20, RZ ;  /* 0x00000020e70d7810 */ /* 0x040fe40007ffe0ff */
[----:B------:R-:W-:-:S02]  /*1750*/  IADD3 R7, R231, 0x48, RZ ;  /* 0x00000048e7077810 */ /* 0x000fc40007ffe0ff */
[C---:B------:R-:W-:Y:S02]  /*1760*/  IADD3 R19, R231.reuse, 0x8, RZ ;  /* 0x00000008e7137810 */ /* 0x040fe40007ffe0ff */
[----:B------:R-:W-:Y:S02]  /*1770*/  SHF.R.S32.HI R7, RZ, 0x1f, R18 ;  /* 0x0000001fff077819 */ /* 0x000fe40000011412 */
[C---:B-1----:R-:W-:Y:S02]  /*1780*/  IADD3 R17, R231.reuse, 0x18, RZ ;  /* 0x00000018e7117810 */ /* 0x042fe40007ffe0ff */
[----:B------:R-:W-:Y:S01]  /*1790*/  SHF.R.S32.HI R7, RZ, 0x1f, R13 ;  /* 0x0000001fff077819 */ /* 0x000fe2000001140d */
[----:B------:R-:W-:Y:S01]  /*17a0*/  IMAD.IADD R7, R16, 0x1, R6 ;  /* 0x0000000110077824 */ /* 0x000fe200078e0206 */
[----:B------:R-:W-:Y:S01]  /*17b0*/  IADD3 R11, R231, 0x30, RZ ;  /* 0x00000030e70b7810 */ /* 0x000fe20007ffe0ff */
[----:B------:R-:W-:Y:S01]  /*17c0*/  IMAD.IADD R6, R6, 0x1, R15 ;  /* 0x0000000106067824 */ /* 0x000fe200078e020f */
[----:B------:R-:W-:-:S02]  /*17d0*/  SEL R0, R8, 0xffffffc0, !P3 ;  /* 0xffffffc008007807 */ /* 0x000fc40005800000 */
[----:B------:R-:W-:Y:S01]  /*17e0*/  SHF.R.S32.HI R8, RZ, 0x1f, R19 ;  /* 0x0000001fff087819 */ /* 0x000fe20000011413 */
[----:B------:R1:W-:Y:S01]  /*17f0*/  STL [R1+0x2c], R7 ;  /* 0x00002c0701007387 */ /* 0x0003e20000100800 */
[----:B------:R-:W-:Y:S02]  /*1800*/  SHF.R.S32.HI R8, RZ, 0x1f, R17 ;  /* 0x0000001fff087819 */ /* 0x000fe40000011411 */
[----:B------:R-:W-:Y:S01]  /*1810*/  LEA R196, R3, 0x10080, 0x1 ;  /* 0x0001008003c47811 */ /* 0x000fe200078e08ff */
[----:B------:R-:W-:Y:S01]  /*1820*/  IMAD.IADD R3, R5, 0x1, R15 ;  /* 0x0000000105037824 */ /* 0x000fe200078e020f */
[----:B------:R-:W-:Y:S02]  /*1830*/  LEA R192, R4, 0x4080, 0x1 ;  /* 0x0000408004c07811 */ /* 0x000fe400078e08ff */
        /* <DEDUP_REMOVED lines=10> */
[----:B--2---:R-:W-:Y:S01]  /*18e0*/  IADD3 R9, R231, 0x40, RZ ;  /* 0x00000040e7097810 */ /* 0x004fe20007ffe0ff */
[----:B------:R-:W-:Y:S01]  /*18f0*/  IMAD.IADD R199, R196, 0x1, R0 ;  /* 0x00000001c4c77824 */ /* 0x000fe200078e0200 */
[----:B------:R-:W-:Y:S01]  /*1900*/  IADD3 R160, R156, 0x20, RZ ;  /* 0x000000209ca07810 */ /* 0x000fe20007ffe0ff */
[----:B------:R-:W-:Y:S01]  /*1910*/  IMAD.IADD R195, R0, 0x1, R192 ;  /* 0x0000000100c37824 */ /* 0x000fe200078e02c0 */
[----:B------:R-:W-:Y:S01]  /*1920*/  IADD3 R159, R156, 0x60, RZ ;  /* 0x000000609c9f7810 */ /* 0x000fe20007ffe0ff */
[----:B------:R-:W-:Y:S01]  /*1930*/  IMAD.IADD R198, R197, 0x1, R0 ;  /* 0x00000001c5c67824 */ /* 0x000fe200078e0200 */
[----:B------:R-:W-:Y:S01]  /*1940*/  IADD3 R220, R150, 0xc0, RZ ;  /* 0x000000c096dc7810 */ /* 0x000fe20007ffe0ff */
[----:B------:R-:W-:Y:S01]  /*1950*/  IMAD.IADD R194, R0, 0x1, R193 ;  /* 0x0000000100c27824 */ /* 0x000fe200078e02c1 */
[----:B------:R-:W-:Y:S01]  /*1960*/  SHF.R.S32.HI R12, RZ, 0x1f, R12 ;  /* 0x0000001fff0c7819 */ /* 0x000fe2000001140c */
[----:B-1----:R-:W-:Y:S01]  /*1970*/  IMAD.IADD R7, R5, 0x1, R7 ;  /* 0x0000000105077824 */ /* 0x002fe200078e0207 */
[----:B------:R-:W-:-:S02]  /*1980*/  SHF.R.S32.HI R10, RZ, 0x1f, R10 ;  /* 0x0000001fff0a7819 */ /* 0x000fc4000001140a */
[----:B------:R-:W-:Y:S02]  /*1990*/  SHF.R.S32.HI R9, RZ, 0x1f, R9 ;  /* 0x0000001fff097819 */ /* 0x000fe40000011409 */
[----:B------:R3:W-:Y:S04]  /*19a0*/  STL [R1+0x38], R7 ;  /* 0x0000380701007387 */ /* 0x0007e80000100800 */
[----:B------:R3:W-:Y:S04]  /*19b0*/  STL [R1+0x34], R3 ;  /* 0x0000340301007387 */ /* 0x0007e80000100800 */
[----:B------:R3:W-:Y:S04]  /*19c0*/  STL [R1+0x28], R6 ;  /* 0x0000280601007387 */ /* 0x0007e80000100800 */
[----:B------:R3:W-:Y:S02]  /*19d0*/  STL [R1+0x30], R2 ;  /* 0x0000300201007387 */ /* 0x0007e40000100800 */
.L_x_2520:
[----:B------:R-:W2:Y:S01]  /*19e0*/  LDL R0, [R1+0xc] ;  /* 0x00000c0001007983 */ /* 0x000ea20000100800 */
        /* <DEDUP_REMOVED lines=13> */
[----:B------:R-:W-:-:S02]  /*1ac0*/  IMAD.MOV.U32 R176, RZ, RZ, RZ ;  /* 0x000000ffffb07224 */ /* 0x000fc400078e00ff */
[----:B------:R-:W-:Y:S01]  /*1ad0*/  IMAD.MOV.U32 R12, RZ, RZ, RZ ;  /* 0x000000ffff0c7224 */ /* 0x000fe200078e00ff */
[----:B--2---:R-:W-:Y:S02]  /*1ae0*/  SHF.R.S32.HI R16, RZ, 0x1f, R252 ;  /* 0x0000001fff107819 */ /* 0x004fe400000114fc */
[C---:B------:R-:W-:Y:S02]  /*1af0*/  @P4 LEA R2, P0, R252.reuse, c[0x0][0x360], 0x2 ;  /* 0x0000d800fc024a11 */ /* 0x040fe400078010ff */
[C---:B------:R-:W-:Y:S01]  /*1b00*/  @P2 LEA R4, P1, R252.reuse, c[0x0][0x370], 0x2 ;  /* 0x0000dc00fc042a11 */ /* 0x040fe200078210ff */
[----:B------:R1:W-:Y:S01]  /*1b10*/  STL [R1+0x1c], R16 ;  /* 0x00001c1001007387 */ /* 0x0003e20000100800 */
[C-C-:B------:R-:W-:Y:S02]  /*1b20*/  @P4 LEA.HI.X R3, R252.reuse, c[0x0][0x364], R16.reuse, 0x2, P0 ;  /* 0x0000d900fc034a11 */ /* 0x140fe400000f1410 */
[----:B------:R-:W-:-:S03]  /*1b30*/  @P2 LEA.HI.X R5, R252, c[0x0][0x374], R16, 0x2, P1 ;  /* 0x0000dd00fc052a11 */ /* 0x000fc600008f1410 */
[----:B------:R2:W3:Y:S01]  /*1b40*/  @P4 LDG.E R0, [R2.64] ;  /* 0x0000000602004981 */ /* 0x0004e2000c1e1900 */
[----:B------:R-:W-:-:S03]  /*1b50*/  ISETP.NE.U32.AND P0, PT, RZ, c[0x0][0x350], PT ;  /* 0x0000d400ff007a0c */ /* 0x000fc60003f05070 */
[----:B------:R1:W5:Y:S01]  /*1b60*/  @P2 LDG.E R167, [R4.64] ;  /* 0x0000000604a72981 */ /* 0x000362000c1e1900 */
[----:B------:R-:W-:Y:S02]  /*1b70*/  ISETP.NE.AND.EX P6, PT, RZ, c[0x0][0x354], PT, P0 ;  /* 0x0000d500ff007a0c */ /* 0x000fe40003fc5300 */
[----:B------:R-:W-:-:S04]  /*1b80*/  LEA R6, P2, R252, c[0x0][0x348], 0x2 ;  /* 0x0000d200fc067a11 */ /* 0x000fc800078410ff */
[----:B------:R-:W-:-:S05]  /*1b90*/  LEA.HI.X R7, R252, c[0x0][0x34c], R16, 0x2, P2 ;  /* 0x0000d300fc077a11 */ /* 0x000fca00010f1410 */
[----:B------:R3:W5:Y:S01]  /*1ba0*/  @P3 LDG.E R176, [R6.64] ;  /* 0x0000000606b03981 */ /* 0x000762000c1e1900 */
[C---:B--2---:R-:W-:Y:S02]  /*1bb0*/  LEA R2, P0, R252.reuse, c[0x0][0x358], 0x2 ;  /* 0x0000d600fc027a11 */ /* 0x044fe400078010ff */
[C---:B-1----:R-:W-:Y:S02]  /*1bc0*/  LEA R4, P1, R252.reuse, c[0x0][0x350], 0x2 ;  /* 0x0000d400fc047a11 */ /* 0x042fe400078210ff */
[C-C-:B------:R-:W-:Y:S02]  /*1bd0*/  LEA.HI.X R3, R252.reuse, c[0x0][0x35c], R16.reuse, 0x2, P0 ;  /* 0x0000d700fc037a11 */ /* 0x140fe400000f1410 */
[----:B------:R-:W-:-:S03]  /*1be0*/  LEA.HI.X R5, R252, c[0x0][0x354], R16, 0x2, P1 ;  /* 0x0000d500fc057a11 */ /* 0x000fc600008f1410 */
[----:B------:R1:W5:Y:S04]  /*1bf0*/  @P5 LDG.E R12, [R2.64] ;  /* 0x00000006020c5981 */ /* 0x000368000c1e1900 */
[----:B------:R1:W5:Y:S01]  /*1c00*/  @P6 LDG.E R166, [R4.64] ;  /* 0x0000000604a66981 */ /* 0x000362000c1e1900 */
[----:B----4-:R-:W-:-:S05]  /*1c10*/  LOP3.LUT R24, R9, 0xffff, RZ, 0xc0, !PT ;  /* 0x0000ffff09187812 */ /* 0x010fca00078ec0ff */
[----:B------:R1:W-:Y:S01]  /*1c20*/  STL [R1+0x14], R24 ;  /* 0x0000141801007387 */ /* 0x0003e20000100800 */
[----:B------:R-:W-:Y:S01]  /*1c30*/  YIELD ;  /* 0x0000000000007946 */ /* 0x000fe20003800000 */
[----:B------:R-:W-:Y:S02]  /*1c40*/  P2R R13, PR, RZ, 0x40 ;  /* 0x00000040ff0d7803 */ /* 0x000fe40000000000 */
        /* <DEDUP_REMOVED lines=9> */
.L_x_2320:
[----:B------:R-:W-:-:S04]  /*1ce0*/  ISETP.NE.U32.AND P0, PT, RZ, c[0x0][0x368], PT ;  /* 0x0000da00ff007a0c */ /* 0x000fc80003f05070 */
[----:B------:R-:W-:-:S13]  /*1cf0*/  ISETP.NE.AND.EX P0, PT, RZ, c[0x0][0x36c], PT, P0 ;  /* 0x0000db00ff007a0c */ /* 0x000fda0003f05300 */
[----:B------:R-:W-:Y:S05]  /*1d00*/  @!P0 BRA `(.L_x_2321) ;  /* 0x0000004000008947 */ /* 0x000fea0003800000 */
[----:B-1----:R-:W-:-:S04]  /*1d10*/  LEA R4, P0, R252, c[0x0][0x368], 0x2 ;  /* 0x0000da00fc047a11 */ /* 0x002fc800078010ff */
[----:B------:R-:W-:-:S05]  /*1d20*/  LEA.HI.X R5, R252, c[0x0][0x36c], R16, 0x2, P0 ;  /* 0x0000db00fc057a11 */ /* 0x000fca00000f1410 */
[----:B------:R1:W5:Y:S01]  /*1d30*/  LDG.E R11, [R4.64] ;  /* 0x00000006040b7981 */ /* 0x000362000c1e1900 */
[----:B------:R-:W-:Y:S05]  /*1d40*/  BRA `(.L_x_2322) ;  /* 0x0000005000007947 */ /* 0x000fea0003800000 */
.L_x_2321:
[----:B------:R-:W-:Y:S01]  /*1d50*/  MOV R11, c[0x0][0x1d0] ;  /* 0x00007400000b7a02 */ /* 0x000fe20000000f00 */
[----:B------:R-:W-:Y:S05]  /*1d60*/  @!P6 BRA `(.L_x_2322) ;  /* 0x000000300000e947 */ /* 0x000fea0003800000 */
[----:B------:R-:W2:Y:S04]  /*1d70*/  LDG.E R6, [R4.64] ;  /* 0x0000000604067981 */ /* 0x000ea8000c1e1900 */
[----:B-1----:R-:W2:Y:S02]  /*1d80*/  LDG.E R0, [R4.64+0x4] ;  /* 0x0000040604007981 */ /* 0x002ea4000c1e1900 */
[----:B--2---:R-:W-:Y:S02]  /*1d90*/  IADD3 R11, -R6, R0, RZ ;  /* 0x00000000060b7210 */ /* 0x004fe40007ffe1ff */
.L_x_2322:
[----:B-1----:R-:W2:Y:S04]  /*1da0*/  LDL R4, [R1+0x10] ;  /* 0x0000100001047983 */ /* 0x002ea80000100800 */
[----:B------:R-:W3:Y:S04]  /*1db0*/  LDL.LU R0, [R1+0x4] ;  /* 0x0000040001007983 */ /* 0x000ee80000300800 */
[----:B------:R1:W4:Y:S01]  /*1dc0*/  @P5 LDG.E R5, [R2.64] ;  /* 0x0000000602055981 */ /* 0x000322000c1e1900 */
[----:B------:R-:W-:-:S04]  /*1dd0*/  ISETP.NE.U32.AND P0, PT, RZ, c[0x0][0x378], PT ;  /* 0x0000de00ff007a0c */ /* 0x000fc80003f05070 */
[----:B------:R-:W-:Y:S01]  /*1de0*/  ISETP.NE.AND.EX P1, PT, RZ, c[0x0][0x37c], PT, P0 ;  /* 0x0000df00ff007a0c */ /* 0x000fe20003f25300 */
[----:B--2---:R-:W-:Y:S02]  /*1df0*/  IMAD.MOV.U32 R8, RZ, RZ, R4 ;  /* 0x000000ffff087224 */ /* 0x004fe400078e0004 */
[----:B------:R1:W4:Y:S01]  /*1e00*/  @P5 LDG.E R4, [R2.64+0x4] ;  /* 0x0000040602045981 */ /* 0x000322000c1e1900 */
[----:B-----5:R-:W-:Y:S02]  /*1e10*/  IMAD.MOV.U32 R146, RZ, RZ, R11 ;  /* 0x000000ffff927224 */ /* 0x020fe400078e000b */
[----:B------:R-:W-:-:S05]  /*1e20*/  IMAD.MOV.U32 R6, RZ, RZ, c[0x0][0x2c4] ;  /* 0x0000b100ff067624 */ /* 0x000fca00078e00ff */
[----:B------:R-:W-:Y:S02]  /*1e30*/  ISETP.NE.AND P2, PT, R6, 0x1, PT ;  /* 0x000000010600780c */ /* 0x000fe40003f45270 */
[----:B-1----:R-:W-:-:S04]  /*1e40*/  @P1 LEA R2, P0, R252, c[0x0][0x378], 0x2 ;  /* 0x0000de00fc021a11 */ /* 0x002fc800078010ff */
[----:B------:R-:W-:-:S05]  /*1e50*/  @P1 LEA.HI.X R3, R252, c[0x0][0x37c], R16, 0x2, P0 ;  /* 0x0000df00fc031a11 */ /* 0x000fca00000f1410 */
[----:B------:R3:W5:Y:S01]  /*1e60*/  @P1 LDG.E R146, [R2.64] ;  /* 0x0000000602921981 */ /* 0x000762000c1e1900 */
[----:B------:R-:W-:Y:S02]  /*1e70*/  IMAD.IADD R7, R11, 0x1, -R167 ;  /* 0x000000010b077824 */ /* 0x000fe400078e0aa7 */
[----:B---3--:R-:W-:Y:S02]  /*1e80*/  IMAD.SHL.U32 R2, R0, 0x80, RZ ;  /* 0x0000008000027824 */ /* 0x008fe400078e00ff */
[----:B------:R-:W-:-:S03]  /*1e90*/  IMAD.MOV.U32 R0, RZ, RZ, c[0x0][0x228] ;  /* 0x00008a00ff007624 */ /* 0x000fc600078e00ff */
[----:B------:R1:W-:Y:S02]  /*1ea0*/  STL [R1+0x18], R2 ;  /* 0x0000180201007387 */ /* 0x0003e40000100800 */
[----:B-1----:R-:W-:-:S05]  /*1eb0*/  IADD3 R2, R2, 0x7f, RZ ;  /* 0x0000007f02027810 */ /* 0x002fca0007ffe0ff */
[----:B------:R-:W-:-:S05]  /*1ec0*/  @P2 IMAD.HI.U32 R3, R2, c[0x0][0x2c8], RZ ;  /* 0x0000b20002032a27 */ /* 0x000fca00078e00ff */
[----:B------:R-:W-:Y:S01]  /*1ed0*/  @P2 SHF.R.U32.HI R2, RZ, c[0x0][0x2cc], R3 ;  /* 0x0000b300ff022a19 */ /* 0x000fe20000011603 */
[----:B------:R-:W-:Y:S01]  /*1ee0*/  BSSY B0, `(.L_x_2323) ;  /* 0x000003a000007945 */ /* 0x000fe20003800000 */
[----:B------:R-:W-:-:S04]  /*1ef0*/  LOP3.LUT R217, R217, 0xffffffbf, RZ, 0xc0, !PT ;  /* 0xffffffbfd9d97812 */ /* 0x000fc800078ec0ff */
[----:B------:R-:W-:Y:S01]  /*1f00*/  @P2 LOP3.LUT R217, R217, 0x40, RZ, 0xfc, !PT ;  /* 0x00000040d9d92812 */ /* 0x000fe200078efcff */
[----:B----4-:R-:W-:-:S04]  /*1f10*/  @P5 IMAD.IADD R0, R4, 0x1, -R5 ;  /* 0x0000000104005824 */ /* 0x010fc800078e0a05 */
[----:B------:R-:W-:-:S05]  /*1f20*/  IMAD.IADD R6, R7, 0x1, R0 ;  /* 0x0000000107067824 */ /* 0x000fca00078e0200 */
[C---:B------:R-:W-:Y:S02]  /*1f30*/  IADD3 R170, R6.reuse, 0x30, -R8 ;  /* 0x0000003006aa7810 */ /* 0x040fe40007ffe808 */
[----:B------:R-:W-:Y:S02]  /*1f40*/  IADD3 R4, R6, 0x2f, RZ ;  /* 0x0000002f06047810 */ /* 0x000fe40007ffe0ff */
[----:B------:R-:W-:Y:S01]  /*1f50*/  LOP3.LUT R5, R9, 0xff000000, RZ, 0xc0, !PT ;  /* 0xff00000009057812 */ /* 0x000fe200078ec0ff */
[----:B------:R-:W-:Y:S01]  /*1f60*/  IMAD.IADD R3, R170, 0x1, R2 ;  /* 0x00000001aa037824 */ /* 0x000fe200078e0202 */
[----:B------:R1:W-:Y:S01]  /*1f70*/  STL [R1+0x4], R6 ;  /* 0x0000040601007387 */ /* 0x0003e20000100800 */
[----:B------:R-:W-:Y:S01]  /*1f80*/  IMAD.HI R2, R4, 0x2aaaaaab, RZ ;  /* 0x2aaaaaab04027827 */ /* 0x000fe200078e02ff */
[----:B------:R-:W-:-:S04]  /*1f90*/  SHF.R.U32.HI R8, RZ, 0x8, R5 ;  /* 0x00000008ff087819 */ /* 0x000fc80000011605 */
[----:B------:R-:W-:-:S04]  /*1fa0*/  SHF.R.U32.HI R4, RZ, 0x1f, R2 ;  /* 0x0000001fff047819 */ /* 0x000fc80000011602 */
[----:B------:R-:W-:Y:S01]  /*1fb0*/  LEA.HI.SX32 R169, R2, R4, 0x1d ;  /* 0x0000000402a97211 */ /* 0x000fe200078feaff */
[----:B-1----:R-:W-:Y:S01]  /*1fc0*/  IMAD.HI R6, R3, 0x2aaaaaab, RZ ;  /* 0x2aaaaaab03067827 */ /* 0x002fe200078e02ff */
[----:B------:R-:W-:-:S04]  /*1fd0*/  LOP3.LUT R3, R9, 0xff0000, RZ, 0xc0, !PT ;  /* 0x00ff000009037812 */ /* 0x000fc800078ec0ff */
[----:B------:R-:W-:Y:S02]  /*1fe0*/  LEA.HI R3, R3, R8, RZ, 0x10 ;  /* 0x0000000803037211 */ /* 0x000fe400078f80ff */
[----:B------:R-:W-:Y:S02]  /*1ff0*/  SHF.R.U32.HI R5, RZ, 0x1f, R6 ;  /* 0x0000001fff057819 */ /* 0x000fe40000011606 */
[----:B------:R-:W-:Y:S02]  /*2000*/  SHF.R.U32.HI R9, RZ, 0x10, R3 ;  /* 0x00000010ff097819 */ /* 0x000fe40000011603 */
[----:B------:R-:W-:Y:S02]  /*2010*/  LOP3.LUT R15, R3, 0xff, RZ, 0xc0, !PT ;  /* 0x000000ff030f7812 */ /* 0x000fe400078ec0ff */
[----:B------:R-:W-:Y:S01]  /*2020*/  LEA.HI.SX32 R2, R6, R5, 0x1d ;  /* 0x0000000506027211 */ /* 0x000fe200078feaff */
[----:B------:R1:W-:Y:S03]  /*2030*/  STL [R1+0x40], R9 ;  /* 0x0000400901007387 */ /* 0x0003e60000100800 */
[----:B------:R-:W-:Y:S01]  /*2040*/  IMNMX R5, R169, R2, PT ;  /* 0x00000002a9057217 */ /* 0x000fe20003800200 */
[----:B------:R1:W-:Y:S03]  /*2050*/  STL [R1+0x44], R15 ;  /* 0x0000440f01007387 */ /* 0x0003e60000100800 */
[----:B------:R-:W-:-:S02]  /*2060*/  ISETP.GE.AND P0, PT, R5, 0x1, PT ;  /* 0x000000010500780c */ /* 0x000fc40003f06270 */
[----:B------:R-:W-:Y:S01]  /*2070*/  ISETP.NE.AND P1, PT, R9, RZ, PT ;  /* 0x000000ff0900720c */ /* 0x000fe20003f25270 */
[----:B------:R-:W-:-:S03]  /*2080*/  IMAD.MOV.U32 R2, RZ, RZ, RZ ;  /* 0x000000ffff027224 */ /* 0x000fc600078e00ff */
[----:B------:R-:W-:-:S07]  /*2090*/  SEL R141, R9, c[0x0][0x338], P1 ;  /* 0x0000ce00098d7a07 */ /* 0x000fce0000800000 */
[----:B------:R-:W-:Y:S05]  /*20a0*/  @!P0 BRA `(.L_x_2324) ;  /* 0x000001d000008947 */ /* 0x000fea0003800000 */
[----:B------:R-:W-:Y:S02]  /*20b0*/  IABS R2, R141 ;  /* 0x0000008d00027213 */ /* 0x000fe40000000000 */
[----:B------:R-:W-:-:S03]  /*20c0*/  IADD3 R6, R141, -0x1, R5 ;  /* 0xffffffff8d067810 */ /* 0x000fc60007ffe005 */
[----:B------:R-:W-:Y:S01]  /*20d0*/  IMAD.MOV.U32 R4, RZ, RZ, R2 ;  /* 0x000000ffff047224 */ /* 0x000fe200078e0002 */
[----:B------:R-:W-:-:S03]  /*20e0*/  IABS R10, R6 ;  /* 0x00000006000a7213 */ /* 0x000fc60000000000 */
[----:B------:R-:W2:Y:S08]  /*20f0*/  I2F.RP R2, R4 ;  /* 0x0000000400027306 */ /* 0x000eb00000209400 */
[----:B--2---:R-:W2:Y:S02]  /*2100*/  MUFU.RCP R2, R2 ;  /* 0x0000000200027308 */ /* 0x004ea40000001000 */
[----:B--2---:R-:W-:-:S06]  /*2110*/  IADD3 R2, R2, 0xffffffe, RZ ;  /* 0x0ffffffe02027810 */ /* 0x004fcc0007ffe0ff */
[----:B------:R-:W2:Y:S02]  /*2120*/  F2I.FTZ.U32.TRUNC.NTZ R3, R2 ;  /* 0x0000000200037305 */ /* 0x000ea4000021f000 */
[----:B--2---:R-:W-:-:S04]  /*2130*/  IMAD.MOV R2, RZ, RZ, -R3 ;  /* 0x000000ffff027224 */ /* 0x004fc800078e0a03 */
[----:B------:R-:W-:Y:S01]  /*2140*/  IMAD.MOV.U32 R8, RZ, RZ, R2 ;  /* 0x000000ffff087224 */ /* 0x000fe200078e0002 */
[----:B------:R-:W-:-:S03]  /*2150*/  IABS R2, R141 ;  /* 0x0000008d00027213 */ /* 0x000fc60000000000 */
[----:B------:R-:W-:Y:S02]  /*2160*/  IMAD R8, R8, R4, RZ ;  /* 0x0000000408087224 */ /* 0x000fe400078e02ff */
[----:B-1----:R-:W-:Y:S02]  /*2170*/  IMAD.MOV R9, RZ, RZ, -R2 ;  /* 0x000000ffff097224 */ /* 0x002fe400078e0a02 */
        /* <DEDUP_REMOVED lines=16> */
.L_x_2324:
[----:B------:R-:W-:Y:S05]  /*2280*/  BSYNC B0 ;  /* 0x0000000000007941 */ /* 0x000fea0003800000 */
.L_x_2323:
[----:B------:R-:W-:Y:S01]  /*2290*/  IMAD R3, R15, R2, RZ ;  /* 0x000000020f037224 */ /* 0x000fe200078e02ff */
[----:B------:R-:W2:Y:S01]  /*22a0*/  S2R R8, SR_TID.X ;  /* 0x0000000000087919 */ /* 0x000ea20000002100 */
[C---:B------:R-:W-:Y:S01]  /*22b0*/  IMAD.SHL.U32 R6, R218.reuse, 0x40, RZ ;  /* 0x00000040da067824 */ /* 0x040fe200078e00ff */
[----:B------:R-:W-:Y:S01]  /*22c0*/  IADD3 R23, R218, 0x20, RZ ;  /* 0x00000020da177810 */ /* 0x000fe20007ffe0ff */
[C---:B------:R-:W-:Y:S01]  /*22d0*/  IMAD.IADD R2, R3.reuse, 0x1, R2 ;  /* 0x0000000103027824 */ /* 0x040fe200078e0202 */
[----:B------:R-:W-:Y:S01]  /*22e0*/  SHF.R.S32.HI R151, RZ, 0x1f, R150 ;  /* 0x0000001fff977819 */ /* 0x000fe20000011496 */
[----:B------:R-:W-:Y:S01]  /*22f0*/  IMAD R3, R3, 0x30, -R7 ;  /* 0x0000003003037824 */ /* 0x000fe200078e0a07 */
[----:B------:R-:W-:Y:S02]  /*2300*/  LOP3.LUT R147, R6, 0x1c0, RZ, 0xc0, !PT ;  /* 0x000001c006937812 */ /* 0x000fe400078ec0ff */
[----:B------:R-:W-:-:S02]  /*2310*/  IMNMX R2, R5, R2, PT ;  /* 0x0000000205027217 */ /* 0x000fc40003800200 */
[----:B------:R-:W-:Y:S02]  /*2320*/  IMNMX R3, RZ, R3, !PT ;  /* 0x00000003ff037217 */ /* 0x000fe40007800200 */
[----:B------:R-:W-:Y:S01]  /*2330*/  SHF.R.S32.HI R6, RZ, 0x1f, R23 ;  /* 0x0000001fff067819 */ /* 0x000fe20000011417 */
[----:B------:R-:W-:Y:S01]  /*2340*/  IMAD R2, R2, 0x30, -R7 ;  /* 0x0000003002027824 */ /* 0x000fe200078e0a07 */
[----:B------:R-:W-:Y:S01]  /*2350*/  SHF.R.U32.HI R179, RZ, 0x3, R147 ;  /* 0x00000003ffb37819 */ /* 0x000fe20000011693 */
[----:B------:R-:W-:-:S03]  /*2360*/  IMAD.WIDE.U32 R4, R3, -0x55555555, RZ ;  /* 0xaaaaaaab03047825 */ /* 0x000fc600078e00ff */
[----:B------:R-:W-:Y:S01]  /*2370*/  IMNMX R2, R2, R0, PT ;  /* 0x0000000002027217 */ /* 0x000fe20003800200 */
[----:B------:R-:W-:Y:S01]  /*2380*/  IMAD.SHL.U32 R7, R23, 0x40, RZ ;  /* 0x0000004017077824 */ /* 0x000fe200078e00ff */
[----:B------:R-:W-:Y:S02]  /*2390*/  SHF.R.U32.HI R135, RZ, 0x5, R5 ;  /* 0x00000005ff877819 */ /* 0x000fe40000011605 */
[----:B------:R-:W-:Y:S02]  /*23a0*/  ISETP.GT.AND P0, PT, R2, R3, PT ;  /* 0x000000030200720c */ /* 0x000fe40003f04270 */
[----:B--2---:R-:W-:Y:S02]  /*23b0*/  SHF.R.S32.HI R188, RZ, 0x1f, R8 ;  /* 0x0000001fffbc7819 */ /* 0x004fe40000011408 */
[----:B------:R-:W-:Y:S02]  /*23c0*/  LOP3.LUT R148, R7, 0x1c0, RZ, 0xc0, !PT ;  /* 0x000001c007947812 */ /* 0x000fe400078ec0ff */
[----:B------:R-:W-:-:S02]  /*23d0*/  LEA.HI R5, R188, R8, RZ, 0x6 ;  /* 0x00000008bc057211 */ /* 0x000fc400078f30ff */
[----:B------:R-:W-:-:S05]  /*23e0*/  SHF.R.U32.HI R186, RZ, 0x3, R148 ;  /* 0x00000003ffba7819 */ /* 0x000fca0000011694 */
[----:B------:R-:W-:Y:S01]  /*23f0*/  @P0 IADD3 R3, R2, 0x2f, RZ ;  /* 0x0000002f02030810 */ /* 0x000fe20007ffe0ff */
[----:B------:R-:W-:-:S04]  /*2400*/  IMAD.MOV.U32 R2, RZ, RZ, R135 ;  /* 0x000000ffff027224 */ /* 0x000fc800078e0087 */
[----:B------:R-:W-:-:S05]  /*2410*/  @P0 IMAD.HI R3, R3, 0x2aaaaaab, RZ ;  /* 0x2aaaaaab03030827 */ /* 0x000fca00078e02ff */
[----:B------:R-:W-:-:S04]  /*2420*/  @P0 SHF.R.U32.HI R4, RZ, 0x1f, R3 ;  /* 0x0000001fff040819 */ /* 0x000fc80000011603 */
[----:B------:R-:W-:Y:S01]  /*2430*/  @P0 LEA.HI.SX32 R2, R3, R4, 0x1d ;  /* 0x0000000403020211 */ /* 0x000fe200078feaff */
[----:B------:R-:W-:Y:S01]  /*2440*/  IMAD.SHL.U32 R3, R5, 0x8, RZ ;  /* 0x0000000805037824 */ /* 0x000fe200078e00ff */
[----:B------:R-:W-:Y:S02]  /*2450*/  LOP3.LUT R4, R147, 0x38, R150, 0xf8, !PT ;  /* 0x0000003893047812 */ /* 0x000fe400078ef896 */
[----:B------:R-:W-:Y:S02]  /*2460*/  ISETP.GT.AND P0, PT, R2, R135, PT ;  /* 0x000000870200720c */ /* 0x000fe40003f04270 */
[----:B------:R-:W-:Y:S02]  /*2470*/  LEA.HI R5, R6, R23, RZ, 0x3 ;  /* 0x0000001706057211 */ /* 0x000fe400078f18ff */
[----:B------:R-:W-:Y:S02]  /*2480*/  LOP3.LUT R149, R3, 0xfffffe00, RZ, 0xc0, !PT ;  /* 0xfffffe0003957812 */ /* 0x000fe400078ec0ff */
[----:B------:R-:W-:Y:S01]  /*2490*/  LOP3.LUT R3, R4, R179, RZ, 0x3c, !PT ;  /* 0x000000b304037212 */ /* 0x000fe200078e3cff */
[----:B------:R-:W-:-:S04]  /*24a0*/  IMAD.SHL.U32 R4, R5, 0x40, RZ ;  /* 0x0000004005047824 */ /* 0x000fc800078e00ff */
[----:B------:R-:W-:Y:S01]  /*24b0*/  IMAD.IADD R3, R149, 0x1, R3 ;  /* 0x0000000195037824 */ /* 0x000fe200078e0203 */
[----:B------:R-:W-:-:S03]  /*24c0*/  LOP3.LUT R153, R4, 0xfffffe00, RZ, 0xc0, !PT ;  /* 0xfffffe0004997812 */ /* 0x000fc600078ec0ff */
[----:B------:R-:W-:Y:S01]  /*24d0*/  IMAD.SHL.U32 R212, R3, 0x2, RZ ;  /* 0x0000000203d47824 */ /* 0x000fe200078e00ff */
        /* <DEDUP_REMOVED lines=9> */
[----:B------:R-:W-:Y:S02]  /*2570*/  SEL R21, R16, RZ, !P5 ;  /* 0x000000ff10157207 */ /* 0x000fe40006800000 */
[----:B------:R-:W-:Y:S01]  /*2580*/  SEL R20, R252, RZ, !P5 ;  /* 0x000000fffc147207 */ /* 0x000fe20006800000 */
[----:B------:R-:W-:Y:S01]  /*2590*/  IMAD R3, R138, c[0x0][0x238], RZ ;  /* 0x00008e008a037a24 */ /* 0x000fe200078e02ff */
[----:B------:R-:W-:Y:S01]  /*25a0*/  MOV R2, R4 ;  /* 0x0000000400027202 */ /* 0x000fe20000000f00 */
[----:B------:R-:W-:Y:S01]  /*25b0*/  IMAD R4, R21, c[0x0][0x248], RZ ;  /* 0x0000920015047a24 */ /* 0x000fe200078e02ff */
[----:B------:R-:W-:Y:S01]  /*25c0*/  MOV R175, c[0x0][0x238] ;  /* 0x00008e0000af7a02 */ /* 0x000fe20000000f00 */
[----:B------:R-:W-:Y:S01]  /*25d0*/  IMAD R3, R121, c[0x0][0x23c], R3 ;  /* 0x00008f0079037a24 */ /* 0x000fe200078e0203 */
[----:B------:R-:W-:Y:S01]  /*25e0*/  ISETP.GE.AND P4, PT, R150, c[0x0][0x1d4], PT ;  /* 0x0000750096007a0c */ /* 0x000fe20003f86270 */
[----:B------:R-:W-:Y:S01]  /*25f0*/  IMAD.WIDE.U32 R142, R144, c[0x0][0x238], RZ ;  /* 0x00008e00908e7a25 */ /* 0x000fe200078e00ff */
[----:B------:R-:W-:-:S02]  /*2600*/  SHF.L.U32 R185, R175, 0x5, RZ ;  /* 0x00000005afb97819 */ /* 0x000fc400000006ff */
[----:B------:R-:W-:Y:S01]  /*2610*/  IADD3 R3, R5, R3, RZ ;  /* 0x0000000305037210 */ /* 0x000fe20007ffe0ff */
[----:B------:R-:W-:Y:S01]  /*2620*/  IMAD R5, R36, -0x30, R0 ;  /* 0xffffffd024057824 */ /* 0x000fe200078e0200 */
[----:B------:R-:W-:Y:S01]  /*2630*/  SHF.L.U64.HI R175, R175, R168, c[0x0][0x23c] ;  /* 0x00008f00afaf7619 */ /* 0x000fe200000102a8 */
[----:B------:R-:W-:Y:S01]  /*2640*/  IMAD.IADD R172, R143, 0x1, R172 ;  /* 0x000000018fac7824 */ /* 0x000fe200078e02ac */
[----:B------:R-:W-:Y:S01]  /*2650*/  LOP3.LUT R217, R217, 0xfffffffe, RZ, 0xc0, !PT ;  /* 0xfffffffed9d97812 */ /* 0x000fe200078ec0ff */
[----:B------:R-:W-:Y:S01]  /*2660*/  IMAD.WIDE.U32 R2, R24, c[0x0][0x240], R2 ;  /* 0x0000900018027a25 */ /* 0x000fe200078e0002 */
[----:B------:R-:W-:Y:S02]  /*2670*/  IMNMX R6, R5, 0x30, PT ;  /* 0x0000003005067817 */ /* 0x000fe40003800200 */
[----:B------:R-:W-:Y:S01]  /*2680*/  ISETP.GE.AND P6, PT, R152, c[0x0][0x1d4], PT ;  /* 0x0000750098007a0c */ /* 0x000fe20003fc6270 */
[----:B------:R-:W-:Y:S01]  /*2690*/  IMAD R3, R24, c[0x0][0x244], R3 ;  /* 0x0000910018037a24 */ /* 0x000fe200078e0203 */
[----:B------:R-:W-:Y:S01]  /*26a0*/  @P4 LOP3.LUT R217, R217, 0x1, RZ, 0xfc, !PT ;  /* 0x00000001d9d94812 */ /* 0x000fe200078efcff */
[----:B------:R-:W-:Y:S01]  /*26b0*/  IMAD R5, R20, c[0x0][0x24c], R4 ;  /* 0x0000930014057a24 */ /* 0x000fe200078e0204 */
[----:B------:R-:W-:Y:S01]  /*26c0*/  IADD3 R4, -R218, R6, RZ ;  /* 0x00000006da047210 */ /* 0x000fe20007ffe1ff */
[----:B------:R-:W-:Y:S01]  /*26d0*/  IMAD.WIDE.U32 R124, R20, c[0x0][0x248], R2 ;  /* 0x00009200147c7a25 */ /* 0x000fe200078e0002 */
[----:B------:R-:W-:-:S02]  /*26e0*/  SHF.R.S32.HI R3, RZ, 0x1f, R36 ;  /* 0x0000001fff037819 */ /* 0x000fc40000011424 */
[----:B------:R-:W-:Y:S01]  /*26f0*/  ISETP.GT.AND P0, PT, R4, 0x20, PT ;  /* 0x000000200400780c */ /* 0x000fe20003f04270 */
[----:B------:R-:W-:Y:S01]  /*2700*/  IMAD R2, R172, R36, RZ ;  /* 0x00000024ac027224 */ /* 0x000fe200078e02ff */
[----:B------:R-:W-:Y:S01]  /*2710*/  MOV R122, R124 ;  /* 0x0000007c007a7202 */ /* 0x000fe20000000f00 */
[----:B------:R-:W-:Y:S01]  /*2720*/  IMAD.IADD R123, R125, 0x1, R5 ;  /* 0x000000017d7b7824 */ /* 0x000fe200078e0205 */
[----:B------:R-:W-:Y:S01]  /*2730*/  ISETP.GE.AND P1, PT, R4, 0x1, PT ;  /* 0x000000010400780c */ /* 0x000fe20003f26270 */
[-C--:B------:R-:W-:Y:S01]  /*2740*/  IMAD R3, R3, R142.reuse, R2 ;  /* 0x0000008e03037224 */ /* 0x080fe200078e0202 */
[----:B------:R-:W-:Y:S01]  /*2750*/  ISETP.GE.AND P5, PT, R219, c[0x0][0x1d4], PT ;  /* 0x00007500db007a0c */ /* 0x000fe20003fa6270 */
[----:B------:R-:W-:Y:S01]  /*2760*/  IMAD.WIDE.U32 R6, R36, R142, R122 ;  /* 0x0000008e24067225 */ /* 0x000fe200078e007a */
[----:B------:R-:W-:-:S03]  /*2770*/  ISETP.GE.AND P4, PT, R220, c[0x0][0x1d4], PT ;  /* 0x00007500dc007a0c */ /* 0x000fc60003f86270 */
[----:B------:R-:W-:Y:S02]  /*2780*/  IMAD.IADD R3, R7, 0x1, R3 ;  /* 0x0000000107037824 */ /* 0x000fe400078e0203 */
[----:B------:R-:W-:-:S04]  /*2790*/  @P0 IADD3 R7, P2, R185, R6, RZ ;  /* 0x00000006b9070210 */ /* 0x000fc80007f5e0ff */
[C---:B------:R-:W-:Y:S02]  /*27a0*/  @P1 LEA R4, P3, R6.reuse, c[0x0][0x220], 0x1 ;  /* 0x0000880006041a11 */ /* 0x040fe400078608ff */
[----:B------:R-:W-:Y:S02]  /*27b0*/  @P0 IADD3.X R8, R3, R175, RZ, P2, !PT ;  /* 0x000000af03080210 */ /* 0x000fe400017fe4ff */
[C---:B------:R-:W-:Y:S02]  /*27c0*/  @P0 LEA R2, P2, R7.reuse, c[0x0][0x220], 0x1 ;  /* 0x0000880007020a11 */ /* 0x040fe400078408ff */
[----:B------:R-:W-:Y:S02]  /*27d0*/  @P1 LEA.HI.X R5, R6, c[0x0][0x224], R3, 0x1, P3 ;  /* 0x0000890006051a11 */ /* 0x000fe400018f0c03 */
[----:B------:R-:W-:Y:S02]  /*27e0*/  @P0 LEA.HI.X R3, R7, c[0x0][0x224], R8, 0x1, P2 ;  /* 0x0000890007030a11 */ /* 0x000fe400010f0c08 */
[----:B------:R-:W-:-:S02]  /*27f0*/  LOP3.LUT P2, RZ, R217, 0x1, RZ, 0xc0, !PT ;  /* 0x00000001d9ff7812 */ /* 0x000fc4000784c0ff */
[----:B------:R-:W-:-:S11]  /*2800*/  ISETP.NE.AND P3, PT, R13, RZ, PT ;  /* 0x000000ff0d00720c */ /* 0x000fd60003f65270 */
        /* <DEDUP_REMOVED lines=11> */
[----:B------:R-:W-:-:S02]  /*28c0*/  ISETP.NE.U32.AND P0, PT, RZ, c[0x0][0x340], PT ;  /* 0x0000d000ff007a0c */ /* 0x000fc40003f05070 */
[----:B------:R-:W-:Y:S02]  /*28d0*/  IADD3 R13, R11, R166, RZ ;  /* 0x000000a60b0d7210 */ /* 0x000fe40007ffe0ff */
[----:B------:R-:W-:Y:S01]  /*28e0*/  SHF.R.S32.HI R157, RZ, 0x1f, R156 ;  /* 0x0000001fff9d7819 */ /* 0x000fe2000001149c */
[C---:B------:R-:W-:Y:S01]  /*28f0*/  IMAD R12, R22.reuse, c[0x0][0x290], RZ ;  /* 0x0000a400160c7a24 */ /* 0x040fe200078e02ff */
[----:B------:R-:W-:Y:S01]  /*2900*/  ISETP.NE.AND.EX P0, PT, RZ, c[0x0][0x344], PT, P0 ;  /* 0x0000d100ff007a0c */ /* 0x000fe20003f05300 */
[----:B------:R-:W-:Y:S02]  /*2910*/  IMAD R17, R22, c[0x0][0x1e0], RZ ;  /* 0x0000780016117a24 */ /* 0x000fe400078e02ff */
[----:B------:R-:W-:Y:S01]  /*2920*/  IMAD.WIDE.U32 R182, R218, c[0x0][0x1e0], RZ ;  /* 0x00007800dab67a25 */ /* 0x000fe200078e00ff */
[----:B------:R-:W-:Y:S01]  /*2930*/  MOV R178, c[0x0][0x280] ;  /* 0x0000a00000b27a02 */ /* 0x000fe20000000f00 */
[----:B------:R-:W0:Y:S08]  /*2940*/  LDGDEPBAR ;  /* 0x00000000000079af */ /* 0x000e300000000000 */
[----:B---3--:R-:W-:-:S05]  /*2950*/  @P0 IMAD.WIDE R2, R252, R14, c[0x0][0x340] ;  /* 0x0000d000fc020625 */ /* 0x008fca00078e020e */
[----:B------:R3:W4:Y:S01]  /*2960*/  @P0 LDG.E R6, [R2.64] ;  /* 0x0000000602060981 */ /* 0x000722000c1e1900 */
[----:B------:R-:W-:Y:S01]  /*2970*/  SHF.R.S32.HI R19, RZ, 0x1f, R13 ;  /* 0x0000001fff137819 */ /* 0x000fe2000001140d */
[----:B--2---:R-:W-:Y:S01]  /*2980*/  IMAD R5, R22, c[0x0][0x280], RZ ;  /* 0x0000a00016057a24 */ /* 0x004fe200078e02ff */
[----:B------:R-:W-:Y:S01]  /*2990*/  MOV R187, c[0x0][0x27c] ;  /* 0x00009f0000bb7a02 */ /* 0x000fe20000000f00 */
[----:B------:R-:W-:Y:S01]  /*29a0*/  IMAD.WIDE.U32 R10, R218, c[0x0][0x290], R150 ;  /* 0x0000a400da0a7a25 */ /* 0x000fe200078e0096 */
[----:B------:R-:W-:Y:S01]  /*29b0*/  WARPSYNC 0xffffffff ;  /* 0xffffffff00007948 */ /* 0x000fe20003800000 */
[C---:B------:R-:W-:Y:S02]  /*29c0*/  SHF.L.U64.HI R162, R178.reuse, R168, c[0x0][0x284] ;  /* 0x0000a100b2a27619 */ /* 0x040fe400000102a8 */
[----:B------:R-:W-:Y:S01]  /*29d0*/  IMAD R4, R19, c[0x0][0x1e0], RZ ;  /* 0x0000780013047a24 */ /* 0x000fe200078e02ff */
[----:B------:R-:W-:Y:S01]  /*29e0*/  SHF.L.U32 R178, R178, 0x5, RZ ;  /* 0x00000005b2b27819 */ /* 0x000fe200000006ff */
[----:B-1----:R-:W-:-:S02]  /*29f0*/  IMAD R15, R218, c[0x0][0x284], R5 ;  /* 0x0000a100da0f7a24 */ /* 0x002fc400078e0205 */
[----:B------:R-:W-:Y:S02]  /*2a00*/  IMAD R4, R13, c[0x0][0x1e4], R4 ;  /* 0x000079000d047a24 */ /* 0x000fe400078e0204 */
[C---:B------:R-:W-:Y:S02]  /*2a10*/  IMAD R12, R218.reuse, c[0x0][0x294], R12 ;  /* 0x0000a500da0c7a24 */ /* 0x040fe400078e020c */
[----:B------:R-:W-:Y:S02]  /*2a20*/  IMAD R17, R218, c[0x0][0x1e4], R17 ;  /* 0x00007900da117a24 */ /* 0x000fe400078e0211 */
[----:B------:R-:W-:Y:S02]  /*2a30*/  IMAD.MOV.U32 R177, RZ, RZ, c[0x0][0x290] ;  /* 0x0000a400ffb17624 */ /* 0x000fe400078e00ff */
[C---:B------:R-:W-:Y:S01]  /*2a40*/  IMAD R173, R144.reuse, c[0x0][0x1e4], RZ ;  /* 0x0000790090ad7a24 */ /* 0x040fe200078e02ff */
[----:B------:R-:W-:Y:S01]  /*2a50*/  IADD3 R137, R183, R17, RZ ;  /* 0x00000011b7897210 */ /* 0x000fe20007ffe0ff */
[C---:B------:R-:W-:Y:S01]  /*2a60*/  IMAD R174, R144.reuse, c[0x0][0x284], RZ ;  /* 0x0000a10090ae7a24 */ /* 0x040fe200078e02ff */
[----:B------:R-:W-:Y:S01]  /*2a70*/  SHF.L.U64.HI R161, R177, R168, c[0x0][0x294] ;  /* 0x0000a500b1a17619 */ /* 0x000fe200000102a8 */
[----:B------:R-:W-:-:S02]  /*2a80*/  IMAD R171, R144, c[0x0][0x294], RZ ;  /* 0x0000a50090ab7a24 */ /* 0x000fc400078e02ff */
[----:B---3--:R-:W-:-:S04]  /*2a90*/  IMAD.WIDE.U32 R2, R13, c[0x0][0x1e0], RZ ;  /* 0x000078000d027a25 */ /* 0x008fc800078e00ff */
[----:B------:R-:W-:Y:S02]  /*2aa0*/  IMAD.IADD R3, R3, 0x1, R4 ;  /* 0x0000000103037824 */ /* 0x000fe400078e0204 */
[----:B------:R-:W-:-:S04]  /*2ab0*/  IMAD.WIDE.U32 R4, R218, c[0x0][0x280], R156 ;  /* 0x0000a000da047a25 */ /* 0x000fc800078e009c */
[C---:B------:R-:W-:Y:S01]  /*2ac0*/  IMAD.WIDE.U32 R2, R24.reuse, c[0x0][0x1e8], R2 ;  /* 0x00007a0018027a25 */ /* 0x040fe200078e0002 */
[----:B------:R-:W-:Y:S02]  /*2ad0*/  IADD3 R9, R5, R15, RZ ;  /* 0x0000000f05097210 */ /* 0x000fe40007ffe0ff */
[----:B------:R-:W-:Y:S01]  /*2ae0*/  MOV R8, R4 ;  /* 0x0000000400087202 */ /* 0x000fe20000000f00 */
[----:B------:R-:W-:Y:S02]  /*2af0*/  IMAD R3, R24, c[0x0][0x1ec], R3 ;  /* 0x00007b0018037a24 */ /* 0x000fe400078e0203 */
[----:B------:R-:W-:-:S04]  /*2b00*/  IMAD.WIDE.U32 R164, R144, c[0x0][0x1e0], RZ ;  /* 0x0000780090a47a25 */ /* 0x000fc800078e00ff */
[----:B------:R-:W-:Y:S01]  /*2b10*/  IMAD.WIDE.U32 R154, R144, c[0x0][0x280], RZ ;  /* 0x0000a000909a7a25 */ /* 0x000fe200078e00ff */
[----:B------:R-:W-:-:S03]  /*2b20*/  IADD3 R173, R165, R173, RZ ;  /* 0x000000ada5ad7210 */ /* 0x000fc60007ffe0ff */
[----:B------:R-:W-:-:S04]  /*2b30*/  IMAD.WIDE.U32 R144, R144, c[0x0][0x290], RZ ;  /* 0x0000a40090907a25 */ /* 0x000fc800078e00ff */
[----:B-----5:R-:W-:Y:S01]  /*2b40*/  IMAD.WIDE.U32 R106, R146, c[0x0][0x280], R8 ;  /* 0x0000a000926a7a25 */ /* 0x020fe200078e0008 */
[----:B------:R-:W-:-:S03]  /*2b50*/  IADD3 R171, R145, R171, RZ ;  /* 0x000000ab91ab7210 */ /* 0x000fc60007ffe0ff */
[----:B------:R-:W-:Y:S02]  /*2b60*/  IMAD.SHL.U32 R177, R177, 0x20, RZ ;  /* 0x00000020b1b17824 */ /* 0x000fe400078e00ff */
[----:B------:R-:W-:Y:S01]  /*2b70*/  IMAD.IADD R174, R155, 0x1, R174 ;  /* 0x000000019bae7824 */ /* 0x000fe200078e02ae */
[----:B----4-:R-:W-:Y:S01]  /*2b80*/  @P0 SHF.R.S32.HI R5, RZ, 0x1f, R6 ;  /* 0x0000001fff050819 */ /* 0x010fe20000011406 */
[----:B------:R-:W-:Y:S01]  /*2b90*/  @!P0 IMAD.MOV.U32 R6, RZ, RZ, R252 ;  /* 0x000000ffff068224 */ /* 0x000fe200078e00fc */
[----:B------:R-:W-:-:S04]  /*2ba0*/  @!P0 MOV R5, R16 ;  /* 0x0000001000058202 */ /* 0x000fc80000000f00 */
[----:B------:R-:W-:Y:S01]  /*2bb0*/  SEL R14, R6, RZ, !P3 ;  /* 0x000000ff060e7207 */ /* 0x000fe20005800000 */
[----:B------:R-:W-:Y:S01]  /*2bc0*/  IMAD.WIDE.U32 R6, R218, c[0x0][0x290], R156 ;  /* 0x0000a400da067a25 */ /* 0x000fe200078e009c */
[----:B------:R-:W-:-:S03]  /*2bd0*/  SEL R18, R5, RZ, !P3 ;  /* 0x000000ff05127207 */ /* 0x000fc60005800000 */
[----:B------:R-:W-:Y:S01]  /*2be0*/  IMAD.WIDE.U32 R90, R14, c[0x0][0x1f0], R2 ;  /* 0x00007c000e5a7a25 */ /* 0x000fe200078e0002 */
[----:B------:R-:W-:Y:S02]  /*2bf0*/  MOV R2, R10 ;  /* 0x0000000a00027202 */ /* 0x000fe40000000f00 */
[----:B------:R-:W-:Y:S01]  /*2c00*/  SHF.R.S32.HI R10, RZ, 0x1f, R146 ;  /* 0x0000001fff0a7819 */ /* 0x000fe20000011492 */
[----:B------:R-:W-:Y:S01]  /*2c10*/  IMAD.WIDE.U32 R4, R218, c[0x0][0x280], R150 ;  /* 0x0000a000da047a25 */ /* 0x000fe200078e0096 */
[----:B------:R-:W-:Y:S02]  /*2c20*/  IADD3 R3, R12, R11, RZ ;  /* 0x0000000b0c037210 */ /* 0x000fe40007ffe0ff */
[----:B------:R-:W-:Y:S01]  /*2c30*/  IADD3 R120, P1, P0, R90, R182, R150 ;  /* 0x000000b65a787210 */ /* 0x000fe2000783e096 */
[----:B------:R-:W-:Y:S01]  /*2c40*/  IMAD R16, R18, c[0x0][0x1f0], RZ ;  /* 0x00007c0012107a24 */ /* 0x000fe200078e02ff */
[----:B------:R-:W-:Y:S01]  /*2c50*/  IADD3 R5, R15, R5, RZ ;  /* 0x000000050f057210 */ /* 0x000fe20007ffe0ff */
[----:B------:R-:W-:-:S02]  /*2c60*/  IMAD R11, R10, c[0x0][0x280], RZ ;  /* 0x0000a0000a0b7a24 */ /* 0x000fc400078e02ff */
[----:B------:R-:W-:Y:S02]  /*2c70*/  IMAD R16, R14, c[0x0][0x1f4], R16 ;  /* 0x00007d000e107a24 */ /* 0x000fe400078e0210 */
[----:B------:R-:W-:Y:S01]  /*2c80*/  IMAD.IADD R7, R7, 0x1, R12 ;  /* 0x0000000107077824 */ /* 0x000fe200078e020c */
[----:B------:R-:W-:Y:S01]  /*2c90*/  SHF.L.U32 R12, R187, 0x1, RZ ;  /* 0x00000001bb0c7819 */ /* 0x000fe200000006ff */
[----:B------:R-:W-:Y:S02]  /*2ca0*/  IMAD R10, R10, c[0x0][0x290], RZ ;  /* 0x0000a4000a0a7a24 */ /* 0x000fe400078e02ff */
[----:B------:R-:W-:Y:S02]  /*2cb0*/  IMAD.IADD R89, R91, 0x1, R16 ;  /* 0x000000015b597824 */ /* 0x000fe400078e0210 */
[C---:B------:R-:W-:Y:S02]  /*2cc0*/  IMAD R11, R146.reuse, c[0x0][0x284], R11 ;  /* 0x0000a100920b7a24 */ /* 0x040fe400078e020b */
[C---:B------:R-:W-:Y:S01]  /*2cd0*/  IMAD R10, R146.reuse, c[0x0][0x294], R10 ;  /* 0x0000a500920a7a24 */ /* 0x040fe200078e020a */
[----:B------:R-:W-:Y:S01]  /*2ce0*/  IADD3.X R119, R89, R137, R151, P1, P0 ;  /* 0x0000008959777210 */ /* 0x000fe20000fe0497 */
[----:B------:R-:W-:Y:S01]  /*2cf0*/  IMAD.WIDE.U32 R102, R146, c[0x0][0x290], R6 ;  /* 0x0000a40092667a25 */ /* 0x000fe200078e0006 */
[----:B------:R-:W-:-:S02]  /*2d00*/  ISETP.GE.AND P1, PT, R150, c[0x0][0x27c], PT ;  /* 0x00009f0096007a0c */ /* 0x000fc40003f26270 */
[----:B------:R-:W-:Y:S01]  /*2d10*/  IADD3 R118, R107, R11, RZ ;  /* 0x0000000b6b767210 */ /* 0x000fe20007ffe0ff */
[----:B------:R-:W-:Y:S01]  /*2d20*/  IMAD.WIDE.U32 R100, R146, c[0x0][0x290], R2 ;  /* 0x0000a40092647a25 */ /* 0x000fe200078e0002 */
[----:B------:R-:W-:-:S03]  /*2d30*/  IADD3 R117, R103, R10, RZ ;  /* 0x0000000a67757210 */ /* 0x000fc60007ffe0ff */
[----:B------:R-:W-:Y:S01]  /*2d40*/  IMAD.WIDE.U32 R104, R146, c[0x0][0x280], R4 ;  /* 0x0000a00092687a25 */ /* 0x000fe200078e0004 */
[----:B------:R-:W-:-:S03]  /*2d50*/  IADD3 R115, R10, R101, RZ ;  /* 0x000000650a737210 */ /* 0x000fc60007ffe0ff */
[----:B------:R-:W-:Y:S02]  /*2d60*/  IMAD.IADD R116, R11, 0x1, R105 ;  /* 0x000000010b747824 */ /* 0x000fe400078e0269 */
[--C-:B------:R-:W-:Y:S01]  /*2d70*/  IMAD.WIDE.U32 R2, R24, c[0x0][0x260], R150.reuse ;  /* 0x0000980018027a25 */ /* 0x100fe200078e0096 */
[----:B------:R-:W-:Y:S01]  /*2d80*/  IADD3 R140, P0, R218, R13, RZ ;  /* 0x0000000dda8c7210 */ /* 0x000fe20007f1e0ff */
[----:B------:R-:W-:Y:S01]  /*2d90*/  BAR.SYNC.DEFER_BLOCKING 0x0 ;  /* 0x0000000000007b1d */ /* 0x000fe20000010000 */
[----:B------:R-:W-:Y:S01]  /*2da0*/  SEL R11, RZ, c[0x0][0x27c], !P1 ;  /* 0x00009f00ff0b7a07 */ /* 0x000fe20004800000 */
[----:B------:R-:W-:Y:S01]  /*2db0*/  IMAD.WIDE.U32 R6, R24, c[0x0][0x210], R150 ;  /* 0x0000840018067a25 */ /* 0x000fe200078e0096 */
[----:B------:R-:W-:-:S03]  /*2dc0*/  IADD3 R8, -R12, c[0x0][0x1d4], RZ ;  /* 0x000075000c087a10 */ /* 0x000fc60007ffe1ff */
[----:B------:R-:W-:Y:S01]  /*2dd0*/  IMAD.MOV.U32 R4, RZ, RZ, R2 ;  /* 0x000000ffff047224 */ /* 0x000fe200078e0002 */
[----:B------:R-:W-:Y:S01]  /*2de0*/  ULDC.U8 UR4, c[0x0][0x298] ;  /* 0x0000a60000047ab9 */ /* 0x000fe20000000000 */
[----:B------:R-:W-:Y:S02]  /*2df0*/  IMAD.MOV.U32 R2, RZ, RZ, R6 ;  /* 0x000000ffff027224 */ /* 0x000fe400078e0006 */
[----:B------:R-:W-:Y:S01]  /*2e00*/  IMAD.X R139, R22, 0x1, R19, P0 ;  /* 0x00000001168b7824 */ /* 0x000fe200000e0613 */
[----:B------:R-:W-:Y:S01]  /*2e10*/  ISETP.GE.AND P0, PT, R152, c[0x0][0x27c], PT ;  /* 0x00009f0098007a0c */ /* 0x000fe20003f06270 */
[----:B------:R-:W-:Y:S01]  /*2e20*/  IMAD R5, R24, c[0x0][0x264], R3 ;  /* 0x0000990018057a24 */ /* 0x000fe200078e0203 */
[----:B------:R-:W-:Y:S01]  /*2e30*/  SHF.R.S32.HI R19, RZ, 0x1f, R23 ;  /* 0x0000001fff137819 */ /* 0x000fe20000011417 */
[----:B------:R-:W-:Y:S02]  /*2e40*/  IMAD.IADD R6, R150, 0x1, R11 ;  /* 0x0000000196067824 */ /* 0x000fe400078e020b */
[----:B------:R-:W-:Y:S01]  /*2e50*/  IMAD R3, R24, c[0x0][0x214], R7 ;  /* 0x0000850018037a24 */ /* 0x000fe200078e0207 */
[CC--:B------:R-:W-:Y:S01]  /*2e60*/  SEL R7, R12.reuse, R8.reuse, !P1 ;  /* 0x000000080c077207 */ /* 0x0c0fe20004800000 */
[----:B------:R-:W-:Y:S01]  /*2e70*/  IMAD R10, R21, c[0x0][0x268], RZ ;  /* 0x00009a00150a7a24 */ /* 0x000fe200078e02ff */
[----:B------:R-:W-:Y:S01]  /*2e80*/  SEL R8, R12, R8, !P0 ;  /* 0x000000080c087207 */ /* 0x000fe20004000000 */
[----:B------:R-:W-:Y:S01]  /*2e90*/  IMAD.WIDE.U32 R98, R20, c[0x0][0x268], R4 ;  /* 0x00009a0014627a25 */ /* 0x000fe200078e0004 */
[----:B------:R-:W-:-:S02]  /*2ea0*/  SEL R4, RZ, c[0x0][0x27c], !P0 ;  /* 0x00009f00ff047a07 */ /* 0x000fc40004000000 */
[----:B------:R-:W-:Y:S01]  /*2eb0*/  SHF.R.S32.HI R5, RZ, 0x1f, R6 ;  /* 0x0000001fff057819 */ /* 0x000fe20000011406 */
[----:B------:R-:W-:Y:S01]  /*2ec0*/  IMAD R9, R18, c[0x0][0x218], RZ ;  /* 0x0000860012097a24 */ /* 0x000fe200078e02ff */
[----:B------:R-:W-:Y:S01]  /*2ed0*/  ISETP.NE.AND P0, PT, RZ, UR4, PT ;  /* 0x00000004ff007c0c */ /* 0x000fe2000bf05270 */
[----:B------:R-:W-:Y:S01]  /*2ee0*/  IMAD R18, R20, c[0x0][0x26c], R10 ;  /* 0x00009b0014127a24 */ /* 0x000fe200078e020a */
[----:B------:R-:W-:Y:S01]  /*2ef0*/  SHF.R.S32.HI R10, RZ, 0x1f, R7 ;  /* 0x0000001fff0a7819 */ /* 0x000fe20000011407 */
[C---:B------:R-:W-:Y:S01]  /*2f00*/  IMAD.WIDE.U32 R96, R14.reuse, c[0x0][0x218], R2 ;  /* 0x000086000e607a25 */ /* 0x040fe200078e0002 */
[CC--:B------:R-:W-:Y:S02]  /*2f10*/  LEA.HI R2, R5.reuse, R6.reuse, RZ, 0x6 ;  /* 0x0000000605027211 */ /* 0x0c0fe400078f30ff */
[----:B------:R-:W-:Y:S01]  /*2f20*/  LEA.HI R3, R5, R6, RZ, 0x3 ;  /* 0x0000000605037211 */ /* 0x000fe200078f18ff */
[----:B------:R-:W-:Y:S01]  /*2f30*/  IMAD R17, R14, c[0x0][0x21c], R9 ;  /* 0x000087000e117a24 */ /* 0x000fe200078e0209 */
[----:B------:R-:W-:Y:S01]  /*2f40*/  SHF.R.S32.HI R9, RZ, 0x1f, R8 ;  /* 0x0000001fff097819 */ /* 0x000fe20000011408 */
[----:B------:R-:W-:Y:S01]  /*2f50*/  IMAD.IADD R4, R152, 0x1, R4 ;  /* 0x0000000198047824 */ /* 0x000fe200078e0204 */
[----:B------:R-:W-:Y:S01]  /*2f60*/  LEA.HI R11, R10, R7, RZ, 0x4 ;  /* 0x000000070a0b7211 */ /* 0x000fe200078f20ff */
[----:B------:R-:W-:Y:S01]  /*2f70*/  IMAD.MOV.U32 R184, RZ, RZ, c[0x0][0x1e0] ;  /* 0x00007800ffb87624 */ /* 0x000fe200078e00ff */
[----:B------:R-:W-:Y:S01]  /*2f80*/  SHF.R.S32.HI R6, RZ, 0x6, R2 ;  /* 0x00000006ff067819 */ /* 0x000fe20000011402 */
[----:B------:R-:W-:Y:S01]  /*2f90*/  IMAD.WIDE.U32 R180, R23, c[0x0][0x1e0], RZ ;  /* 0x0000780017b47a25 */ /* 0x000fe200078e00ff */
[----:B------:R-:W-:-:S02]  /*2fa0*/  LOP3.LUT R7, R148, 0x38, R3, 0xf8, !PT ;  /* 0x0000003894077812 */ /* 0x000fc400078ef803 */
[----:B------:R-:W-:Y:S01]  /*2fb0*/  SHF.R.S32.HI R5, RZ, 0x1f, R4 ;  /* 0x0000001fff057819 */ /* 0x000fe20000011404 */
[----:B------:R-:W-:Y:S01]  /*2fc0*/  IMAD.IADD R108, R99, 0x1, R18 ;  /* 0x00000001636c7824 */ /* 0x000fe200078e0212 */
[----:B------:R-:W-:Y:S01]  /*2fd0*/  LEA.HI R10, R9, R8, RZ, 0x4 ;  /* 0x00000008090a7211 */ /* 0x000fe200078f20ff */
[C---:B------:R-:W-:Y:S01]  /*2fe0*/  IMAD R9, R6.reuse, 0xc00, R149 ;  /* 0x00000c0006097824 */ /* 0x040fe200078e0295 */
[----:B------:R-:W-:Y:S01]  /*2ff0*/  LOP3.LUT R8, R147, 0x38, R3, 0xf8, !PT ;  /* 0x0000003893087812 */ /* 0x000fe200078ef803 */
[----:B------:R-:W-:Y:S01]  /*3000*/  IMAD R6, R6, 0xc00, R153 ;  /* 0x00000c0006067824 */ /* 0x000fe200078e0299 */
[----:B------:R-:W-:Y:S01]  /*3010*/  LOP3.LUT R7, R7, R186, RZ, 0x3c, !PT ;  /* 0x000000ba07077212 */ /* 0x000fe200078e3cff */
[----:B------:R-:W-:Y:S01]  /*3020*/  IMAD.IADD R95, R97, 0x1, R17 ;  /* 0x00000001615f7824 */ /* 0x000fe200078e0211 */
[CC--:B------:R-:W-:Y:S02]  /*3030*/  LEA.HI R2, R5.reuse, R4.reuse, RZ, 0x3 ;  /* 0x0000000405027211 */ /* 0x0c0fe400078f18ff */
[----:B------:R-:W-:Y:S01]  /*3040*/  LOP3.LUT R8, R8, R179, RZ, 0x3c, !PT ;  /* 0x000000b308087212 */ /* 0x000fe200078e3cff */
[----:B------:R-:W-:Y:S01]  /*3050*/  IMAD.IADD R15, R6, 0x1, R7 ;  /* 0x00000001060f7824 */ /* 0x000fe200078e0207 */
[----:B------:R-:W-:-:S02]  /*3060*/  LEA.HI R4, R5, R4, RZ, 0x6 ;  /* 0x0000000405047211 */ /* 0x000fc400078f30ff */
[----:B------:R-:W-:Y:S01]  /*3070*/  LOP3.LUT R6, R148, 0x38, R2, 0xf8, !PT ;  /* 0x0000003894067812 */ /* 0x000fe200078ef802 */
[----:B------:R-:W-:Y:S01]  /*3080*/  IMAD.IADD R16, R9, 0x1, R8 ;  /* 0x0000000109107824 */ /* 0x000fe200078e0208 */
[----:B------:R-:W-:Y:S01]  /*3090*/  SHF.R.S32.HI R4, RZ, 0x6, R4 ;  /* 0x00000006ff047819 */ /* 0x000fe20000011404 */
[----:B------:R-:W-:Y:S01]  /*30a0*/  IMAD.SHL.U32 R132, R15, 0x2, RZ ;  /* 0x000000020f847824 */ /* 0x000fe200078e00ff */
[----:B------:R-:W-:Y:S01]  /*30b0*/  SHF.R.S32.HI R5, RZ, 0x4, R11 ;  /* 0x00000004ff057819 */ /* 0x000fe2000001140b */
[----:B------:R-:W-:Y:S01]  /*30c0*/  IMAD.SHL.U32 R133, R16, 0x2, RZ ;  /* 0x0000000210857824 */ /* 0x000fe200078e00ff */
[----:B------:R-:W-:Y:S01]  /*30d0*/  SHF.R.S32.HI R9, RZ, 0x4, R10 ;  /* 0x00000004ff097819 */ /* 0x000fe2000001140a */
[C---:B------:R-:W-:Y:S01]  /*30e0*/  IMAD R11, R4.reuse, 0xc00, R149 ;  /* 0x00000c00040b7824 */ /* 0x040fe200078e0295 */
[----:B------:R-:W-:Y:S01]  /*30f0*/  LOP3.LUT R7, R147, 0x38, R2, 0xf8, !PT ;  /* 0x0000003893077812 */ /* 0x000fe200078ef802 */
[----:B------:R-:W-:Y:S01]  /*3100*/  IMAD R10, R4, 0xc00, R153 ;  /* 0x00000c00040a7824 */ /* 0x000fe200078e0299 */
[----:B------:R-:W-:-:S02]  /*3110*/  LOP3.LUT R6, R6, R186, RZ, 0x3c, !PT ;  /* 0x000000ba06067212 */ /* 0x000fc400078e3cff */
[----:B------:R-:W-:Y:S02]  /*3120*/  LEA.HI.SX32 R5, R3, R5, 0x1d ;  /* 0x0000000503057211 */ /* 0x000fe400078feaff */
[----:B------:R-:W-:Y:S01]  /*3130*/  LEA.HI.SX32 R4, R2, R9, 0x1d ;  /* 0x0000000902047211 */ /* 0x000fe200078feaff */
[----:B------:R-:W-:Y:S01]  /*3140*/  IMAD.IADD R13, R10, 0x1, R6 ;  /* 0x000000010a0d7824 */ /* 0x000fe200078e0206 */
[----:B------:R-:W-:Y:S01]  /*3150*/  LOP3.LUT R8, R7, R179, RZ, 0x3c, !PT ;  /* 0x000000b307087212 */ /* 0x000fe200078e3cff */
[----:B------:R-:W-:Y:S01]  /*3160*/  IMAD.SHL.U32 R93, R5, 0x8, RZ ;  /* 0x00000008055d7824 */ /* 0x000fe200078e00ff */
[----:B------:R-:W-:Y:S01]  /*3170*/  SHF.R.S32.HI R7, RZ, 0x1f, R5 ;  /* 0x0000001fff077819 */ /* 0x000fe20000011405 */
[----:B------:R-:W-:Y:S01]  /*3180*/  IMAD.SHL.U32 R94, R4, 0x8, RZ ;  /* 0x00000008045e7824 */ /* 0x000fe200078e00ff */
[----:B------:R-:W-:Y:S01]  /*3190*/  SHF.R.S32.HI R6, RZ, 0x1f, R4 ;  /* 0x0000001fff067819 */ /* 0x000fe20000011404 */
[----:B------:R-:W-:Y:S01]  /*31a0*/  IMAD.IADD R14, R11, 0x1, R8 ;  /* 0x000000010b0e7824 */ /* 0x000fe200078e0208 */
[----:B------:R-:W-:Y:S01]  /*31b0*/  LEA.HI R9, R7, R5, RZ, 0x3 ;  /* 0x0000000507097211 */ /* 0x000fe200078f18ff */
[----:B------:R-:W-:Y:S01]  /*31c0*/  IMAD.SHL.U32 R130, R13, 0x2, RZ ;  /* 0x000000020d827824 */ /* 0x000fe200078e00ff */
[----:B------:R-:W-:Y:S01]  /*31d0*/  LEA.HI R4, R6, R4, RZ, 0x3 ;  /* 0x0000000406047211 */ /* 0x000fe200078f18ff */
[----:B------:R-:W-:Y:S01]  /*31e0*/  IMAD.SHL.U32 R131, R14, 0x2, RZ ;  /* 0x000000020e837824 */ /* 0x000fe200078e00ff */
[----:B------:R-:W-:-:S02]  /*31f0*/  LOP3.LUT R7, R147, 0x38, R94, 0xf8, !PT ;  /* 0x0000003893077812 */ /* 0x000fc400078ef85e */
[C---:B------:R-:W-:Y:S02]  /*3200*/  LOP3.LUT R6, R148.reuse, 0x38, R93, 0xf8, !PT ;  /* 0x0000003894067812 */ /* 0x040fe400078ef85d */
[----:B------:R-:W-:Y:S02]  /*3210*/  SHF.R.S32.HI R5, RZ, 0x3, R9 ;  /* 0x00000003ff057819 */ /* 0x000fe40000011409 */
[----:B------:R-:W-:Y:S02]  /*3220*/  LOP3.LUT R8, R147, 0x38, R93, 0xf8, !PT ;  /* 0x0000003893087812 */ /* 0x000fe400078ef85d */
[----:B------:R-:W-:Y:S01]  /*3230*/  SHF.R.S32.HI R4, RZ, 0x3, R4 ;  /* 0x00000003ff047819 */ /* 0x000fe20000011404 */
[----:B------:R-:W-:Y:S01]  /*3240*/  IMAD R9, R5, 0xc00, R149 ;  /* 0x00000c0005097824 */ /* 0x000fe200078e0295 */
[----:B------:R-:W-:Y:S02]  /*3250*/  LOP3.LUT R12, R148, 0x38, R94, 0xf8, !PT ;  /* 0x00000038940c7812 */ /* 0x000fe400078ef85e */
[----:B------:R-:W-:-:S02]  /*3260*/  LOP3.LUT R10, R7, R179, RZ, 0x3c, !PT ;  /* 0x000000b3070a7212 */ /* 0x000fc400078e3cff */
[-C--:B------:R-:W-:Y:S01]  /*3270*/  LOP3.LUT R7, R6, R186.reuse, RZ, 0x3c, !PT ;  /* 0x000000ba06077212 */ /* 0x080fe200078e3cff */
[----:B------:R-:W-:Y:S01]  /*3280*/  IMAD R6, R5, 0xc00, R153 ;  /* 0x00000c0005067824 */ /* 0x000fe200078e0299 */
[----:B------:R-:W-:Y:S01]  /*3290*/  LOP3.LUT R11, R8, R179, RZ, 0x3c, !PT ;  /* 0x000000b3080b7212 */ /* 0x000fe200078e3cff */
[C---:B------:R-:W-:Y:S01]  /*32a0*/  IMAD R8, R4.reuse, 0xc00, R149 ;  /* 0x00000c0004087824 */ /* 0x040fe200078e0295 */
[----:B------:R-:W-:Y:S01]  /*32b0*/  LOP3.LUT R110, R3, 0xfffffff8, RZ, 0xc0, !PT ;  /* 0xfffffff8036e7812 */ /* 0x000fe200078ec0ff */
[----:B------:R-:W-:Y:S01]  /*32c0*/  IMAD R5, R4, 0xc00, R153 ;  /* 0x00000c0004057824 */ /* 0x000fe200078e0299 */
[----:B------:R-:W-:Y:S01]  /*32d0*/  LOP3.LUT R4, R12, R186, RZ, 0x3c, !PT ;  /* 0x000000ba0c047212 */ /* 0x000fe200078e3cff */
[----:B------:R-:W-:Y:S01]  /*32e0*/  IMAD.IADD R9, R9, 0x1, R11 ;  /* 0x0000000109097824 */ /* 0x000fe200078e020b */
[----:B------:R-:W-:Y:S01]  /*32f0*/  LOP3.LUT R109, R2, 0xfffffff8, RZ, 0xc0, !PT ;  /* 0xfffffff8026d7812 */ /* 0x000fe200078ec0ff */
[----:B------:R-:W-:Y:S01]  /*3300*/  IMAD.IADD R8, R8, 0x1, R10 ;  /* 0x0000000108087824 */ /* 0x000fe200078e020a */
[----:B------:R-:W-:Y:S01]  /*3310*/  SHF.L.U64.HI R168, R184, R168, c[0x0][0x1e4] ;  /* 0x00007900b8a87619 */ /* 0x000fe200000102a8 */
[----:B------:R-:W-:Y:S01]  /*3320*/  IMAD.IADD R5, R5, 0x1, R4 ;  /* 0x0000000105057824 */ /* 0x000fe200078e0204 */
[----:B------:R-:W-:Y:S01]  /*3330*/  P2R R136, PR, RZ, 0x1 ;  /* 0x00000001ff887803 */ /* 0x000fe20000000000 */
[----:B------:R-:W-:Y:S01]  /*3340*/  IMAD R4, R19, c[0x0][0x1e0], RZ ;  /* 0x0000780013047a24 */ /* 0x000fe200078e02ff */
[----:B------:R-:W-:Y:S01]  /*3350*/  SHF.R.S32.HI R114, RZ, 0x1f, R110 ;  /* 0x0000001fff727819 */ /* 0x000fe2000001146e */
[----:B------:R-:W-:Y:S01]  /*3360*/  IMAD.IADD R6, R6, 0x1, R7 ;  /* 0x0000000106067824 */ /* 0x000fe200078e0207 */
[----:B------:R-:W-:Y:S01]  /*3370*/  SHF.R.S32.HI R113, RZ, 0x1f, R109 ;  /* 0x0000001fff717819 */ /* 0x000fe2000001146d */
[----:B------:R-:W-:Y:S01]  /*3380*/  IMAD R4, R23, c[0x0][0x1e4], R4 ;  /* 0x0000790017047a24 */ /* 0x000fe200078e0204 */
[----:B------:R-:W-:Y:S01]  /*3390*/  SHF.R.S32.HI R112, RZ, 0x1f, R93 ;  /* 0x0000001fff707819 */ /* 0x000fe2000001145d */
[----:B------:R-:W-:Y:S01]  /*33a0*/  IMAD.SHL.U32 R184, R184, 0x20, RZ ;  /* 0x00000020b8b87824 */ /* 0x000fe200078e00ff */
[----:B------:R-:W-:Y:S01]  /*33b0*/  SHF.R.S32.HI R111, RZ, 0x1f, R94 ;  /* 0x0000001fff6f7819 */ /* 0x000fe2000001145e */
[----:B------:R-:W-:Y:S01]  /*33c0*/  IMAD.IADD R134, R181, 0x1, R4 ;  /* 0x00000001b5867824 */ /* 0x000fe200078e0204 */
[----:B------:R-:W-:Y:S01]  /*33d0*/  ISETP.GE.AND P0, PT, R187, 0x1, PT ;  /* 0x00000001bb00780c */ /* 0x000fe20003f06270 */
[----:B------:R-:W-:-:S02]  /*33e0*/  IMAD.SHL.U32 R129, R9, 0x2, RZ ;  /* 0x0000000209817824 */ /* 0x000fc400078e00ff */
[----:B------:R-:W-:Y:S02]  /*33f0*/  IMAD.SHL.U32 R128, R8, 0x2, RZ ;  /* 0x0000000208807824 */ /* 0x000fe400078e00ff */
[----:B------:R-:W-:Y:S02]  /*3400*/  IMAD.SHL.U32 R127, R6, 0x2, RZ ;  /* 0x00000002067f7824 */ /* 0x000fe400078e00ff */
[----:B------:R-:W-:Y:S02]  /*3410*/  IMAD.SHL.U32 R126, R5, 0x2, RZ ;  /* 0x00000002057e7824 */ /* 0x000fe400078e00ff */
.L_x_2366:
        /* <DEDUP_REMOVED lines=76> */
.L_x_2330:
[----:B------:R-:W-:Y:S05]  /*38e0*/  BSYNC B0 ;  /* 0x0000000000007941 */ /* 0x000fea0003800000 */
.L_x_2329:
        /* <DEDUP_REMOVED lines=68> */
.L_x_2332:
[----:B------:R-:W-:Y:S05]  /*3d30*/  BSYNC B0 ;  /* 0x0000000000007941 */ /* 0x000fea0003800000 */
.L_x_2331:
        /* <DEDUP_REMOVED lines=83> */
.L_x_2336:
[----:B------:R-:W-:Y:S05]  /*4270*/  BSYNC B0 ;  /* 0x0000000000007941 */ /* 0x000fea0003800000 */
.L_x_2335:
        /* <DEDUP_REMOVED lines=56> */
.L_x_2338:
[----:B------:R-:W-:Y:S05]  /*4600*/  BSYNC B0 ;  /* 0x0000000000007941 */ /* 0x000fea0003800000 */
.L_x_2337:
        /* <DEDUP_REMOVED lines=56> */
.L_x_2340:
[----:B------:R-:W-:Y:S05]  /*4990*/  BSYNC B0 ;  /* 0x0000000000007941 */ /* 0x000fea0003800000 */
.L_x_2339:
        /* <DEDUP_REMOVED lines=55> */
.L_x_2334:
[----:B------:R-:W-:Y:S05]  /*4d10*/  BSYNC B1 ;  /* 0x0000000000017941 */ /* 0x000fea0003800000 */
.L_x_2333:
        /* <DEDUP_REMOVED lines=57> */
.L_x_2343:
[----:B------:R-:W-:Y:S05]  /*50b0*/  BSYNC B0 ;  /* 0x0000000000007941 */ /* 0x000fea0003800000 */
.L_x_2342:
        /* <DEDUP_REMOVED lines=56> */
.L_x_2345:
[----:B------:R-:W-:Y:S05]  /*5440*/  BSYNC B0 ;  /* 0x0000000000007941 */ /* 0x000fea0003800000 */
.L_x_2344:
        /* <DEDUP_REMOVED lines=56> */
.L_x_2347:
[----:B------:R-:W-:Y:S05]  /*57d0*/  BSYNC B0 ;  /* 0x0000000000007941 */ /* 0x000fea0003800000 */
.L_x_2346:
        /* <DEDUP_REMOVED lines=56> */
.L_x_2328:
        /* <DEDUP_REMOVED lines=36> */
.L_x_2349:
[----:B------:R-:W-:Y:S05]  /*5da0*/  BSYNC B0 ;  /* 0x0000000000007941 */ /* 0x000fea0003800000 */
.L_x_2348:
        /* <DEDUP_REMOVED lines=59> */
.L_x_2351:
[----:B------:R-:W-:Y:S05]  /*6160*/  BSYNC B0 ;  /* 0x0000000000007941 */ /* 0x000fea0003800000 */
.L_x_2350:
        /* <DEDUP_REMOVED lines=143> */
.L_x_2355:
[----:B------:R-:W-:Y:S05]  /*6a60*/  BSYNC B0 ;  /* 0x0000000000007941 */ /* 0x000fea0003800000 */
.L_x_2354:
        /* <DEDUP_REMOVED lines=114> */
.L_x_2353:
[----:B------:R-:W-:Y:S05]  /*7190*/  BSYNC B1 ;  /* 0x0000000000017941 */ /* 0x000fea0003800000 */
.L_x_2352:
        /* <DEDUP_REMOVED lines=37> */
[----:B------:R-:W-:Y:S01]  /*73f0*/  @!P0 HADD2.F32 R20, -RZ, R68.H1_H1 ;  /* 0x30000044ff148230 */ /* 0x000fe20000004100 */
[----:B------:R-:W-:Y:S01]  /*7400*/  @!P0 FFMA.FTZ R54, R3, R8, -R19 ;  /* 0x0000000803368223 */ /* 0x000fe20000010813 */
[----:B------:R-:W-:Y:S01]  /*7410*/  @!P0 HADD2.F32 R22, -RZ, R16.H0_H0 ;  /* 0x20000010ff168230 */ /* 0x000fe20000004100 */
[-C--:B------:R-:W-:Y:S01]  /*7420*/  @!P0 FMUL.FTZ R19, R17, R5.reuse ;  /* 0x0000000511138220 */ /* 0x080fe20000410000 */
[----:B------:R-:W-:Y:S01]  /*7430*/  @!P0 HADD2.F32 R28, -RZ, R69.H1_H1 ;  /* 0x30000045ff1c8230 */ /* 0x000fe20000004100 */
        /* <DEDUP_REMOVED lines=37> */
[----:B------:R-:W-:Y:S01]  /*7690*/  @!P0 HADD2.F32 R32, -RZ, R69.H0_H0 ;  /* 0x20000045ff208230 */ /* 0x000fe20000004100 */
        /* <DEDUP_REMOVED lines=38> */
.L_x_2357:
[----:B------:R-:W-:Y:S05]  /*7900*/  BSYNC B0 ;  /* 0x0000000000007941 */ /* 0x000fea0003800000 */
.L_x_2356:
        /* <DEDUP_REMOVED lines=117> */
.L_x_2327:
        /* <DEDUP_REMOVED lines=22> */
.L_x_2359:
[----:B------:R-:W-:Y:S05]  /*81c0*/  BSYNC B0 ;  /* 0x0000000000007941 */ /* 0x000fea0003800000 */
.L_x_2358:
        /* <DEDUP_REMOVED lines=19> */
.L_x_2341:
[----:B------:R-:W-:Y:S05]  /*8300*/  BSYNC B2 ;  /* 0x0000000000027941 */ /* 0x000fea0003800000 */
.L_x_2326:
[----:B--2---:R-:W-:Y:S01]  /*8310*/  IMAD.WIDE.U32 R2, R36, 0x30, RZ ;  /* 0x0000003024027825 */ /* 0x004fe200078e00ff */
[----:B------:R-:W-:Y:S01]  /*8320*/  LOP3.LUT P3, RZ, R217, 0x1, RZ, 0xc0, !PT ;  /* 0x00000001d9ff7812 */ /* 0x000fe2000786c0ff */
[----:B------:R-:W-:Y:S02]  /*8330*/  BSSY B0, `(.L_x_2360) ;  /* 0x0000046000007945 */ /* 0x000fe40003800000 */
[----:B-1----:R-:W-:Y:S01]  /*8340*/  IMAD R5, R92, 0x30, RZ ;  /* 0x000000305c057824 */ /* 0x002fe200078e02ff */
[-C--:B------:R-:W-:Y:S03]  /*8350*/  IADD3 R4, P0, R121, R2.reuse, RZ ;  /* 0x0000000279047210 */ /* 0x080fe60007f1e0ff */
[----:B------:R-:W-:Y:S04]  /*8360*/  IMAD.IADD R5, R3, 0x1, R5 ;  /* 0x0000000103057824 */ /* 0x000fe800078e0205 */
[C---:B------:R-:W-:Y:S01]  /*8370*/  IMAD.X R3, R5.reuse, 0x1, R138, P0 ;  /* 0x0000000105037824 */ /* 0x040fe200000e068a */
[----:B------:R-:W-:Y:S01]  /*8380*/  IADD3 R16, P0, R140, R2, RZ ;  /* 0x000000028c107210 */ /* 0x000fe20007f1e0ff */
[----:B------:R-:W-:Y:S03]  /*8390*/  IMAD.IADD R2, R88, 0x1, -R218 ;  /* 0x0000000158027824 */ /* 0x000fe600078e0ada */
[----:B------:R-:W-:Y:S02]  /*83a0*/  IADD3.X R17, R5, R139, RZ, P0, !PT ;  /* 0x0000008b05117210 */ /* 0x000fe400007fe4ff */
[----:B------:R-:W-:Y:S11]  /*83b0*/  ISETP.GE.AND P0, PT, R2, 0x21, PT ;  /* 0x000000210200780c */ /* 0x000ff60003f06270 */
[----:B------:R-:W-:Y:S02]  /*83c0*/  @!UPT UIADD3 URZ, URZ, URZ, URZ ;  /* 0x0000003f3f3ff290 */ /* 0x000fe4000fffe03f */
[----:B------:R-:W-:Y:S04]  /*83d0*/  @P0 IADD3 R5, P1, R4, 0x20, RZ ;  /* 0x0000002004050810 */ /* 0x000fe80007f3e0ff */
[----:B------:R-:W-:Y:S02]  /*83e0*/  @P0 IADD3.X R8, RZ, R3, RZ, P1, !PT ;  /* 0x00000003ff080210 */ /* 0x000fe40000ffe4ff */
[----:B------:R-:W-:Y:S11]  /*83f0*/  ISETP.GE.AND P1, PT, R2, 0x1, PT ;  /* 0x000000010200780c */ /* 0x000ff60003f26270 */
[----:B------:R-:W-:Y:S02]  /*8400*/  @!UPT UIADD3 URZ, URZ, URZ, URZ ;  /* 0x0000003f3f3ff290 */ /* 0x000fe4000fffe03f */
[----:B------:R-:W-:Y:S01]  /*8410*/  @P1 IMAD R6, R3, c[0x0][0x258], RZ ;  /* 0x0000960003061a24 */ /* 0x000fe200078e02ff */
[----:B------:R-:W-:Y:S01]  /*8420*/  @P1 MOV R3, R108 ;  /* 0x0000006c00031202 */ /* 0x000fe20000000f00 */
[----:B------:R-:W-:Y:S04]  /*8430*/  @P1 IMAD.MOV.U32 R2, RZ, RZ, R98 ;  /* 0x000000ffff021224 */ /* 0x000fe800078e0062 */
[C---:B------:R-:W-:Y:S04]  /*8440*/  @P1 IMAD.WIDE.U32 R2, R4.reuse, c[0x0][0x258], R2 ;  /* 0x0000960004021a25 */ /* 0x040fe800078e0002 */
[----:B------:R-:W-:Y:S01]  /*8450*/  @P1 IMAD R4, R4, c[0x0][0x25c], R6 ;  /* 0x0000970004041a24 */ /* 0x000fe200078e0206 */
[----:B------:R-:W-:Y:S03]  /*8460*/  @P1 LEA R6, P2, R2, c[0x0][0x250], 0x1 ;  /* 0x0000940002061a11 */ /* 0x000fe600078408ff */
[----:B------:R-:W-:Y:S02]  /*8470*/  @P1 IMAD.IADD R3, R3, 0x1, R4 ;  /* 0x0000000103031824 */ /* 0x000fe400078e0204 */
[----:B------:R-:W-:Y:S03]  /*8480*/  @P0 IMAD R4, R8, c[0x0][0x258], RZ ;  /* 0x0000960008040a24 */ /* 0x000fe600078e02ff */
[----:B------:R-:W-:Y:S01]  /*8490*/  @P1 LEA.HI.X R7, R2, c[0x0][0x254], R3, 0x1, P2 ;  /* 0x0000950002071a11 */ /* 0x000fe200010f0c03 */
[----:B------:R-:W-:Y:S01]  /*84a0*/  @P0 IMAD.MOV.U32 R3, RZ, RZ, R108 ;  /* 0x000000ffff030224 */ /* 0x000fe200078e006c */
[----:B------:R-:W-:Y:S03]  /*84b0*/  @P0 MOV R2, R98 ;  /* 0x0000006200020202 */ /* 0x000fe60000000f00 */
[----:B------:R-:W-:Y:S01]  /*84c0*/  @!PT LDS RZ, [RZ] ;  /* 0x00000000fffff984 */ /* 0x000fe20000000800 */
[----:B------:R-:W-:Y:S01]  /*84d0*/  @!PT LDS RZ, [RZ] ;  /* 0x00000000fffff984 */ /* 0x000fe20000000800 */
[----:B------:R-:W-:Y:S01]  /*84e0*/  @!PT LDS RZ, [RZ] ;  /* 0x00000000fffff984 */ /* 0x000fe20000000800 */
[----:B------:R1:W-:Y:S02]  /*84f0*/  @P1 LDGSTS.E.BYPASS.LTC128B.128 [R212+0x4080], [R6.64], !P3 ;  /* 0x0408000006d41fae */ /* 0x0003e4000d901d46 */
[C---:B------:R-:W-:Y:S02]  /*8500*/  @P0 IMAD.WIDE.U32 R2, R5.reuse, c[0x0][0x258], R2 ;  /* 0x0000960005020a25 */ /* 0x040fe400078e0002 */
[----:B------:R1:W-:Y:S02]  /*8510*/  @P1 LDGSTS.E.BYPASS.LTC128B.128 [R212+0x5880], [R6.64+0x80], !P6 ;  /* 0x0588008006d41fae */ /* 0x0003e4000f101d46 */
[----:B------:R-:W-:Y:S01]  /*8520*/  @P0 IMAD R5, R5, c[0x0][0x25c], R4 ;  /* 0x0000970005050a24 */ /* 0x000fe200078e0204 */
[C---:B------:R-:W-:Y:S01]  /*8530*/  @P0 LEA R4, P2, R2.reuse, c[0x0][0x250], 0x1 ;  /* 0x0000940002040a11 */ /* 0x040fe200078408ff */
[----:B------:R1:W-:Y:S03]  /*8540*/  @P1 LDGSTS.E.BYPASS.LTC128B.128 [R212+0x7080], [R6.64+0x100], !P5 ;  /* 0x0708010006d41fae */ /* 0x0003e6000e901d46 */
[----:B------:R-:W-:Y:S01]  /*8550*/  @P0 IADD3 R3, R3, R5, RZ ;  /* 0x0000000503030210 */ /* 0x000fe20007ffe0ff */
[----:B------:R1:W-:Y:S03]  /*8560*/  @P1 LDGSTS.E.BYPASS.LTC128B.128 [R212+0x8880], [R6.64+0x180], !P4 ;  /* 0x0888018006d41fae */ /* 0x0003e6000e101d46 */
        /* <DEDUP_REMOVED lines=34> */
.L_x_2361:
[----:B-1----:R-:W-:Y:S05]  /*8790*/  BSYNC B0 ;  /* 0x0000000000007941 */ /* 0x002fea0003800000 */
.L_x_2360:
        /* <DEDUP_REMOVED lines=30> */
.L_x_2363:
[----:B------:R-:W-:Y:S05]  /*8980*/  BSYNC B0 ;  /* 0x0000000000007941 */ /* 0x000fea0003800000 */
.L_x_2362:
        /* <DEDUP_REMOVED lines=13> */
[C---:B------:R-:W-:Y:S11]  /*8a60*/  ISETP.GE.AND P1, PT, R5.reuse, 0x1, PT ;  /* 0x000000010500780c */ /* 0x040ff60003f26270 */
        /* <DEDUP_REMOVED lines=22> */
.L_x_2365:
[----:B------:R-:W-:Y:S05]  /*8bd0*/  BSYNC B0 ;  /* 0x0000000000007941 */ /* 0x000fea0003800000 */
.L_x_2364:
[----:B------:R-:W0:Y:S01]  /*8be0*/  LDGDEPBAR ;  /* 0x00000000000079af */ /* 0x000e220000000000 */
[----:B------:R-:W-:Y:S01]  /*8bf0*/  IADD3 R36, R36, -0x1, RZ ;  /* 0xffffffff24247810 */ /* 0x000fe20007ffe0ff */
[----:B------:R-:W-:-:S05]  /*8c00*/  @P3 BRA `(.L_x_2366) ;  /* 0xffffa81000003947 */ /* 0x000fca000383ffff */
[----:B------:R-:W-:Y:S01]  /*8c10*/  WARPSYNC 0xffffffff ;  /* 0xffffffff00007948 */ /* 0x000fe20003800000 */
[----:B------:R-:W-:Y:S06]  /*8c20*/  BAR.SYNC.DEFER_BLOCKING 0x0 ;  /* 0x0000000000007b1d */ /* 0x000fec0000010000 */
.L_x_2325:
[----:B------:R-:W2:Y:S01]  /*8c30*/  LDL R17, [R1+0x18] ;  /* 0x0000180001117983 */ /* 0x000ea20000100800 */
[----:B------:R-:W-:-:S05]  /*8c40*/  IMAD.MOV.U32 R0, RZ, RZ, c[0x0][0x2c4] ;  /* 0x0000b100ff007624 */ /* 0x000fca00078e00ff */
[----:B------:R-:W-:Y:S01]  /*8c50*/  ISETP.NE.AND P3, PT, R0, 0x1, PT ;  /* 0x000000010000780c */ /* 0x000fe20003f65270 */
[----:B------:R-:W-:Y:S01]  /*8c60*/  BSSY B0, `(.L_x_2367) ;  /* 0x000002a000007945 */ /* 0x000fe20003800000 */
[----:B------:R-:W-:Y:S01]  /*8c70*/  IMAD.IADD R10, R166, 0x1, R167 ;  /* 0x00000001a60a7824 */ /* 0x000fe200078e02a7 */
[----:B--2---:R-:W-:-:S10]  /*8c80*/  IADD3 R0, R17, 0x7f, RZ ;  /* 0x0000007f11007810 */ /* 0x004fd40007ffe0ff */
[----:B-1----:R-:W-:-:S05]  /*8c90*/  @P3 IMAD.HI.U32 R2, R0, c[0x0][0x2c8], RZ ;  /* 0x0000b20000023a27 */ /* 0x002fca00078e00ff */
[----:B------:R-:W-:-:S05]  /*8ca0*/  @P3 SHF.R.U32.HI R0, RZ, c[0x0][0x2cc], R2 ;  /* 0x0000b300ff003a19 */ /* 0x000fca0000011602 */
[----:B------:R-:W-:-:S04]  /*8cb0*/  IMAD.IADD R0, R170, 0x1, R0 ;  /* 0x00000001aa007824 */ /* 0x000fc800078e0200 */
[----:B------:R-:W-:-:S05]  /*8cc0*/  IMAD.HI R0, R0, 0x2aaaaaab, RZ ;  /* 0x2aaaaaab00007827 */ /* 0x000fca00078e02ff */
[----:B------:R-:W-:-:S04]  /*8cd0*/  SHF.R.U32.HI R2, RZ, 0x1f, R0 ;  /* 0x0000001fff027819 */ /* 0x000fc80000011600 */
[----:B------:R-:W-:-:S04]  /*8ce0*/  LEA.HI.SX32 R0, R0, R2, 0x1d ;  /* 0x0000000200007211 */ /* 0x000fc800078feaff */
[----:B------:R-:W-:-:S04]  /*8cf0*/  IMNMX R5, R169, R0, PT ;  /* 0x00000000a9057217 */ /* 0x000fc80003800200 */
[----:B------:R-:W-:Y:S01]  /*8d00*/  ISETP.GE.AND P0, PT, R5, 0x1, PT ;  /* 0x000000010500780c */ /* 0x000fe20003f06270 */
[----:B------:R-:W-:-:S12]  /*8d10*/  IMAD.MOV.U32 R0, RZ, RZ, RZ ;  /* 0x000000ffff007224 */ /* 0x000fd800078e00ff */
        /* <DEDUP_REMOVED lines=30> */
.L_x_2368:
[----:B------:R-:W-:Y:S05]  /*8f00*/  BSYNC B0 ;  /* 0x0000000000007941 */ /* 0x000fea0003800000 */
.L_x_2367:
        /* <DEDUP_REMOVED lines=69> */
[----:B------:R-:W-:-:S04]  /*9360*/  IMNMX R18, R5, R2, PT ;  /* 0x0000000205127217 */ /* 0x000fc80003800200 */
[----:B------:R-:W-:Y:S01]  /*9370*/  ISETP.GT.AND P0, PT, R18, R230, PT ;  /* 0x000000e61200720c */ /* 0x000fe20003f04270 */
[----:B------:R1:W-:-:S12]  /*9380*/  STL [R1+0x8], R18 ;  /* 0x0000081201007387 */ /* 0x0003d80000100800 */
[----:B------:R-:W-:Y:S05]  /*9390*/  @!P0 BRA `(.L_x_2369) ;  /* 0x0001286000008947 */ /* 0x000fea0003800000 */
[----:B------:R-:W2:Y:S04]  /*93a0*/  LDL R114, [R1+0x1c] ;  /* 0x00001c0001727983 */ /* 0x000ea80000100800 */
[----:B------:R-:W3:Y:S01]  /*93b0*/  LDL R19, [R1+0x14] ;  /* 0x0000140001137983 */ /* 0x000ee20000100800 */
[----:B------:R-:W-:-:S03]  /*93c0*/  ISETP.NE.U32.AND P0, PT, RZ, c[0x0][0x340], PT ;  /* 0x0000d000ff007a0c */ /* 0x000fc60003f05070 */
[----:B------:R-:W4:Y:S01]  /*93d0*/  S2R R6, SR_TID.X ;  /* 0x0000000000067919 */ /* 0x000f220000002100 */
[----:B------:R-:W-:-:S13]  /*93e0*/  ISETP.NE.AND.EX P2, PT, RZ, c[0x0][0x344], PT, P0 ;  /* 0x0000d100ff007a0c */ /* 0x000fda0003f45300 */
[----:B------:R-:W-:-:S04]  /*93f0*/  @P2 IMAD.MOV.U32 R2, RZ, RZ, 0x4 ;  /* 0x00000004ff022424 */ /* 0x000fc800078e00ff */
[----:B------:R-:W-:-:S05]  /*9400*/  @P2 IMAD.WIDE R2, R252, R2, c[0x0][0x340] ;  /* 0x0000d000fc022625 */ /* 0x000fca00078e0202 */
[----:B------:R1:W3:Y:S01]  /*9410*/  @P2 LDG.E R15, [R2.64] ;  /* 0x00000006020f2981 */ /* 0x0002e2000c1e1900 */
[----:B------:R-:W-:Y:S02]  /*9420*/  SHF.R.S32.HI R0, RZ, 0x1f, R176 ;  /* 0x0000001fff007819 */ /* 0x000fe400000114b0 */
[----:B----4-:R-:W-:Y:S02]  /*9430*/  LEA.HI R5, R188, R6, RZ, 0x3 ;  /* 0x00000006bc057211 */ /* 0x010fe400078f18ff */
[----:B------:R-:W-:Y:S01]  /*9440*/  ISETP.NE.U32.AND P1, PT, RZ, c[0x0][0x348], PT ;  /* 0x0000d200ff007a0c */ /* 0x000fe20003f25070 */
[----:B------:R-:W-:Y:S01]  /*9450*/  IMAD R0, R0, c[0x0][0x178], RZ ;  /* 0x00005e0000007a24 */ /* 0x000fe200078e02ff */
[----:B------:R-:W-:Y:S02]  /*9460*/  SHF.R.S32.HI R9, RZ, 0x1f, R218 ;  /* 0x0000001fff097819 */ /* 0x000fe400000114da */
[----:B------:R-:W-:Y:S01]  /*9470*/  ISETP.NE.AND.EX P1, PT, RZ, c[0x0][0x34c], PT, P1 ;  /* 0x0000d300ff007a0c */ /* 0x000fe20003f25310 */
[----:B------:R-:W-:Y:S01]  /*9480*/  IMAD R4, R176, c[0x0][0x17c], R0 ;  /* 0x00005f00b0047a24 */ /* 0x000fe200078e0200 */
[----:B------:R-:W-:-:S02]  /*9490*/  LOP3.LUT R0, R5, 0xfffffff8, RZ, 0xc0, !PT ;  /* 0xfffffff805007812 */ /* 0x000fc400078ec0ff */
[----:B------:R-:W-:Y:S02]  /*94a0*/  LOP3.LUT R217, R217, 0xfffffffb, RZ, 0xc0, !PT ;  /* 0xfffffffbd9d97812 */ /* 0x000fe400078ec0ff */
[----:B------:R-:W-:Y:S01]  /*94b0*/  IADD3 R121, R18, -0x1, RZ ;  /* 0xffffffff12797810 */ /* 0x000fe20007ffe0ff */
[----:B------:R-:W-:Y:S01]  /*94c0*/  IMAD.IADD R100, R6, 0x1, -R0 ;  /* 0x0000000106647824 */ /* 0x000fe200078e0a00 */
[----:B------:R-:W-:Y:S02]  /*94d0*/  SEL R6, R252, RZ, !P1 ;  /* 0x000000fffc067207 */ /* 0x000fe40004800000 */
[----:B------:R-:W-:Y:S02]  /*94e0*/  ISETP.GE.AND P4, PT, R219, c[0x0][0x198], PT ;  /* 0x00006600db007a0c */ /* 0x000fe40003f86270 */
[----:B------:R-:W-:Y:S01]  /*94f0*/  LEA R0, R100, R218, 0x5 ;  /* 0x000000da64007211 */ /* 0x000fe200078e28ff */
[----:B-1----:R-:W-:-:S04]  /*9500*/  IMAD.WIDE.U32 R2, R176, c[0x0][0x178], RZ ;  /* 0x00005e00b0027a25 */ /* 0x002fc800078e00ff */
[----:B------:R-:W-:Y:S01]  /*9510*/  IMAD.IADD R3, R3, 0x1, R4 ;  /* 0x0000000103037824 */ /* 0x000fe200078e0204 */
[----:B------:R-:W-:Y:S01]  /*9520*/  IADD3 R4, P0, R218, R10, RZ ;  /* 0x0000000ada047210 */ /* 0x000fe20007f1e0ff */
[----:B------:R-:W-:-:S03]  /*9530*/  IMAD.IADD R5, R17, 0x1, R0 ;  /* 0x0000000111057824 */ /* 0x000fc600078e0200 */
[----:B------:R-:W-:Y:S01]  /*9540*/  LEA.HI.X.SX32 R12, R10, R9, 0x1, P0 ;  /* 0x000000090a0c7211 */ /* 0x000fe200000f0eff */
[----:B------:R-:W-:Y:S01]  /*9550*/  @P3 IMAD.HI.U32 R8, R5, c[0x0][0x2c8], RZ ;  /* 0x0000b20005083a27 */ /* 0x000fe200078e00ff */
[----:B------:R-:W-:-:S03]  /*9560*/  ISETP.GE.AND P0, PT, R150, c[0x0][0x1d4], PT ;  /* 0x0000750096007a0c */ /* 0x000fc60003f06270 */
[----:B------:R-:W-:Y:S01]  /*9570*/  IMAD.MOV.U32 R0, RZ, RZ, R5 ;  /* 0x000000ffff007224 */ /* 0x000fe200078e0005 */
[----:B------:R-:W-:Y:S01]  /*9580*/  @P3 SHF.R.U32.HI R0, RZ, c[0x0][0x2cc], R8 ;  /* 0x0000b300ff003a19 */ /* 0x000fe20000011608 */
[C---:B------:R-:W-:Y:S01]  /*9590*/  IMAD R13, R12.reuse, c[0x0][0x1e0], RZ ;  /* 0x000078000c0d7a24 */ /* 0x040fe200078e02ff */
[----:B------:R-:W-:Y:S01]  /*95a0*/  ISETP.GE.AND P3, PT, R219, c[0x0][0x1d4], PT ;  /* 0x00007500db007a0c */ /* 0x000fe20003f66270 */
[----:B------:R-:W-:Y:S02]  /*95b0*/  IMAD R12, R12, c[0x0][0x208], RZ ;  /* 0x000082000c0c7a24 */ /* 0x000fe400078e02ff */
[----:B------:R-:W-:Y:S01]  /*95c0*/  IMAD R16, R4, c[0x0][0x1e4], R13 ;  /* 0x0000790004107a24 */ /* 0x000fe200078e020d */
[----:B------:R-:W-:Y:S02]  /*95d0*/  SHF.R.S32.HI R13, RZ, 0x1f, R0 ;  /* 0x0000001fff0d7819 */ /* 0x000fe40000011400 */
[----:B--2---:R-:W-:Y:S02]  /*95e0*/  SEL R7, R114, RZ, !P1 ;  /* 0x000000ff72077207 */ /* 0x004fe40004800000 */
[----:B------:R-:W-:Y:S01]  /*95f0*/  ISETP.GE.AND P1, PT, R152, c[0x0][0x1d4], PT ;  /* 0x0000750098007a0c */ /* 0x000fe20003f26270 */
[----:B---3--:R-:W-:-:S04]  /*9600*/  IMAD.WIDE.U32 R2, R19, c[0x0][0x1b8], R2 ;  /* 0x00006e0013027a25 */ /* 0x008fc800078e0002 */
[----:B------:R-:W-:Y:S02]  /*9610*/  IMAD R7, R7, c[0x0][0x1c0], RZ ;  /* 0x0000700007077a24 */ /* 0x000fe400078e02ff */
[----:B------:R-:W-:Y:S02]  /*9620*/  IMAD R3, R19, c[0x0][0x1bc], R3 ;  /* 0x00006f0013037a24 */ /* 0x000fe400078e0203 */
[C---:B------:R-:W-:Y:S02]  /*9630*/  IMAD R14, R6.reuse, c[0x0][0x1c4], R7 ;  /* 0x00007100060e7a24 */ /* 0x040fe400078e0207 */
[----:B------:R-:W-:Y:S01]  /*9640*/  IMAD.WIDE.U32 R6, R6, c[0x0][0x1c0], R2 ;  /* 0x0000700006067a25 */ /* 0x000fe200078e0002 */
[----:B------:R-:W-:Y:S02]  /*9650*/  MOV R3, R151 ;  /* 0x0000009700037202 */ /* 0x000fe40000000f00 */
[----:B------:R-:W-:Y:S01]  /*9660*/  @P1 LOP3.LUT R217, R217, 0x4, RZ, 0xfc, !PT ;  /* 0x00000004d9d91812 */ /* 0x000fe200078efcff */
[----:B------:R-:W-:-:S03]  /*9670*/  IMAD.MOV.U32 R2, RZ, RZ, R150 ;  /* 0x000000ffff027224 */ /* 0x000fc600078e0096 */
[----:B------:R-:W-:Y:S01]  /*9680*/  LOP3.LUT R217, R217, 0xfffffff7, RZ, 0xc0, !PT ;  /* 0xfffffff7d9d97812 */ /* 0x000fe200078ec0ff */
[----:B------:R-:W-:-:S03]  /*9690*/  IMAD.WIDE.U32 R10, R4, c[0x0][0x1e0], R2 ;  /* 0x00007800040a7a25 */ /* 0x000fc600078e0002 */
[----:B------:R-:W-:Y:S01]  /*96a0*/  @P0 LOP3.LUT R217, R217, 0x8, RZ, 0xfc, !PT ;  /* 0x00000008d9d90812 */ /* 0x000fe200078efcff */
[----:B------:R-:W-:-:S03]  /*96b0*/  IMAD.WIDE.U32 R8, R4, c[0x0][0x208], R2 ;  /* 0x0000820004087a25 */ /* 0x000fc600078e0002 */
[----:B------:R-:W-:Y:S01]  /*96c0*/  LOP3.LUT R217, R217, 0xfffffffd, RZ, 0xc0, !PT ;  /* 0xfffffffdd9d97812 */ /* 0x000fe200078ec0ff */
[----:B------:R-:W-:Y:S02]  /*96d0*/  IMAD.MOV R2, RZ, RZ, -R0 ;  /* 0x000000ffff027224 */ /* 0x000fe400078e0a00 */
[----:B------:R-:W-:Y:S01]  /*96e0*/  IMAD.IADD R3, R7, 0x1, R14 ;  /* 0x0000000107037824 */ /* 0x000fe200078e020e */
[----:B------:R-:W-:Y:S01]  /*96f0*/  @P3 LOP3.LUT R217, R217, 0x2, RZ, 0xfc, !PT ;  /* 0x00000002d9d93812 */ /* 0x000fe200078efcff */
[----:B------:R-:W-:Y:S02]  /*9700*/  IMAD R14, R4, c[0x0][0x20c], R12 ;  /* 0x00008300040e7a24 */ /* 0x000fe400078e020c */
[----:B------:R-:W-:Y:S01]  /*9710*/  IMAD R12, R2, c[0x0][0x2c4], R5 ;  /* 0x0000b100020c7a24 */ /* 0x000fe200078e0205 */
[----:B------:R-:W-:Y:S01]  /*9720*/  SEL R5, RZ, 0xffffffff, P1 ;  /* 0xffffffffff057807 */ /* 0x000fe20000800000 */
[----:B------:R-:W-:Y:S01]  /*9730*/  IMAD R4, R13, c[0x0][0x1b0], RZ ;  /* 0x00006c000d047a24 */ /* 0x000fe200078e02ff */
[----:B------:R-:W-:Y:S01]  /*9740*/  MOV R2, R6 ;  /* 0x0000000600027202 */ /* 0x000fe20000000f00 */
[----:B------:R-:W-:Y:S01]  /*9750*/  IMAD.IADD R7, R11, 0x1, R16 ;  /* 0x000000010b077824 */ /* 0x000fe200078e0210 */
[----:B------:R-:W-:Y:S01]  /*9760*/  SEL R6, RZ, 0x1, P0 ;  /* 0x00000001ff067807 */ /* 0x000fe20000000000 */
[----:B------:R-:W-:Y:S01]  /*9770*/  IMAD.SHL.U32 R13, R5, 0x2, RZ ;  /* 0x00000002050d7824 */ /* 0x000fe200078e00ff */
[----:B------:R-:W-:Y:S01]  /*9780*/  IADD3 R5, R9, R14, RZ ;  /* 0x0000000e09057210 */ /* 0x000fe20007ffe0ff */
[C---:B------:R-:W-:Y:S01]  /*9790*/  IMAD R4, R0.reuse, c[0x0][0x1b4], R4 ;  /* 0x00006d0000047a24 */ /* 0x040fe200078e0204 */
[----:B------:R-:W-:Y:S01]  /*97a0*/  ISETP.NE.U32.AND P0, PT, RZ, c[0x0][0x350], PT ;  /* 0x0000d400ff007a0c */ /* 0x000fe20003f05070 */
[----:B------:R-:W-:Y:S01]  /*97b0*/  IMAD.WIDE.U32 R2, R0, c[0x0][0x1b0], R2 ;  /* 0x00006c0000027a25 */ /* 0x000fe200078e0002 */
[----:B------:R-:W-:-:S02]  /*97c0*/  LOP3.LUT R14, R13, 0x2, R6, 0xe2, !PT ;  /* 0x000000020d0e7812 */ /* 0x000fc400078ee206 */
[----:B------:R-:W-:Y:S01]  /*97d0*/  SHF.R.S32.HI R0, RZ, 0x1f, R12 ;  /* 0x0000001fff007819 */ /* 0x000fe2000001140c */
[----:B------:R-:W-:Y:S01]  /*97e0*/  IMAD.MOV.U32 R6, RZ, RZ, R10 ;  /* 0x000000ffff067224 */ /* 0x000fe200078e000a */
[----:B------:R-:W-:Y:S01]  /*97f0*/  @P2 SHF.R.S32.HI R10, RZ, 0x1f, R15 ;  /* 0x0000001fff0a2819 */ /* 0x000fe2000001140f */
[----:B------:R-:W-:Y:S01]  /*9800*/  IMAD.IADD R3, R3, 0x1, R4 ;  /* 0x0000000103037824 */ /* 0x000fe200078e0204 */
[----:B------:R-:W-:Y:S01]  /*9810*/  MOV R4, R8 ;  /* 0x0000000800047202 */ /* 0x000fe20000000f00 */
[----:B------:R-:W-:Y:S01]  /*9820*/  IMAD.WIDE.U32 R6, R19, c[0x0][0x1e8], R6 ;  /* 0x00007a0013067a25 */ /* 0x000fe200078e0006 */
[----:B------:R-:W-:Y:S02]  /*9830*/  ISETP.NE.AND.EX P0, PT, RZ, c[0x0][0x354], PT, P0 ;  /* 0x0000d500ff007a0c */ /* 0x000fe40003f05300 */
[----:B------:R-:W-:Y:S01]  /*9840*/  ISETP.GE.AND P1, PT, R220, c[0x0][0x1d4], PT ;  /* 0x00007500dc007a0c */ /* 0x000fe20003f26270 */
[----:B------:R-:W-:Y:S01]  /*9850*/  @!P2 IMAD.MOV.U32 R10, RZ, RZ, R114 ;  /* 0x000000ffff0aa224 */ /* 0x000fe200078e0072 */
[----:B------:R-:W-:Y:S01]  /*9860*/  LOP3.LUT R217, R217, 0xfffffffe, RZ, 0xc0, !PT ;  /* 0xfffffffed9d97812 */ /* 0x000fe200078ec0ff */
[----:B------:R-:W-:Y:S01]  /*9870*/  IMAD.WIDE.U32 R8, R12, c[0x0][0x1a8], R2 ;  /* 0x00006a000c087a25 */ /* 0x000fe200078e0002 */
[----:B------:R-:W-:-:S03]  /*9880*/  SEL R11, RZ, 0x8, P1 ;  /* 0x00000008ff0b7807 */ /* 0x000fc60000800000 */
[----:B------:R-:W-:Y:S02]  /*9890*/  IMAD R0, R0, c[0x0][0x1a8], RZ ;  /* 0x00006a0000007a24 */ /* 0x000fe400078e02ff */
[----:B------:R-:W-:-:S04]  /*98a0*/  IMAD.WIDE.U32 R2, R19, c[0x0][0x210], R4 ;  /* 0x0000840013027a25 */ /* 0x000fc800078e0004 */
[----:B------:R-:W-:Y:S01]  /*98b0*/  @!P2 IMAD.MOV.U32 R15, RZ, RZ, R252 ;  /* 0x000000ffff0fa224 */ /* 0x000fe200078e00fc */
[----:B------:R-:W-:Y:S01]  /*98c0*/  @P1 LOP3.LUT R217, R217, 0x1, RZ, 0xfc, !PT ;  /* 0x00000001d9d91812 */ /* 0x000fe200078efcff */
[----:B------:R-:W-:Y:S01]  /*98d0*/  IMAD R5, R19, c[0x0][0x1ec], R7 ;  /* 0x00007b0013057a24 */ /* 0x000fe200078e0207 */
[----:B------:R-:W-:Y:S01]  /*98e0*/  SEL R7, R10, RZ, !P0 ;  /* 0x000000ff0a077207 */ /* 0x000fe20004000000 */
[----:B------:R-:W-:Y:S01]  /*98f0*/  IMAD R13, R12, c[0x0][0x1ac], R0 ;  /* 0x00006b000c0d7a24 */ /* 0x000fe200078e0200 */
[----:B------:R-:W-:Y:S01]  /*9900*/  SEL R0, R15, RZ, !P0 ;  /* 0x000000ff0f007207 */ /* 0x000fe20004000000 */
[----:B------:R-:W-:Y:S01]  /*9910*/  IMAD R3, R19, c[0x0][0x214], R3 ;  /* 0x0000850013037a24 */ /* 0x000fe200078e0203 */
[----:B------:R-:W-:Y:S01]  /*9920*/  SEL R12, RZ, 0x4, P3 ;  /* 0x00000004ff0c7807 */ /* 0x000fe20001800000 */
[----:B------:R-:W-:Y:S01]  /*9930*/  IMAD.MOV.U32 R4, RZ, RZ, R6 ;  /* 0x000000ffff047224 */ /* 0x000fe200078e0006 */
[----:B------:R-:W-:Y:S01]  /*9940*/  IADD3 R9, R9, R13, RZ ;  /* 0x0000000d09097210 */ /* 0x000fe20007ffe0ff */
[C---:B------:R-:W-:Y:S01]  /*9950*/  IMAD R6, R7.reuse, c[0x0][0x1f0], RZ ;  /* 0x00007c0007067a24 */ /* 0x040fe200078e02ff */
[----:B------:R-:W-:Y:S01]  /*9960*/  LEA R15, P0, R8, c[0x0][0x160], 0x1 ;  /* 0x00005800080f7a11 */ /* 0x000fe200078008ff */
[----:B------:R-:W-:Y:S01]  /*9970*/  IMAD R7, R7, c[0x0][0x218], RZ ;  /* 0x0000860007077a24 */ /* 0x000fe200078e02ff */
[----:B------:R-:W-:Y:S01]  /*9980*/  LOP3.LUT R126, R11, R14, R12, 0xfe, !PT ;  /* 0x0000000e0b7e7212 */ /* 0x000fe200078efe0c */
[----:B------:R-:W-:Y:S01]  /*9990*/  IMAD.WIDE.U32 R226, R0, c[0x0][0x218], R2 ;  /* 0x0000860000e27a25 */ /* 0x000fe200078e0002 */
[----:B------:R-:W-:-:S02]  /*99a0*/  LEA.HI.X R12, R8, c[0x0][0x164], R9, 0x1, P0 ;  /* 0x00005900080c7a11 */ /* 0x000fc400000f0c09 */
[----:B------:R-:W-:Y:S01]  /*99b0*/  ISETP.GE.AND P2, PT, R150, c[0x0][0x198], PT ;  /* 0x0000660096007a0c */ /* 0x000fe20003f46270 */
[----:B------:R-:W-:Y:S01]  /*99c0*/  IMAD.WIDE.U32 R222, R0, c[0x0][0x1f0], R4 ;  /* 0x00007c0000de7a25 */ /* 0x000fe200078e0004 */
[----:B------:R-:W-:Y:S02]  /*99d0*/  ISETP.GE.AND P1, PT, R152, c[0x0][0x198], PT ;  /* 0x0000660098007a0c */ /* 0x000fe40003f26270 */
[----:B------:R-:W-:Y:S01]  /*99e0*/  ISETP.GE.AND P3, PT, R220, c[0x0][0x198], PT ;  /* 0x00006600dc007a0c */ /* 0x000fe20003f66270 */
[C---:B------:R-:W-:Y:S02]  /*99f0*/  IMAD R2, R0.reuse, c[0x0][0x1f4], R6 ;  /* 0x00007d0000027a24 */ /* 0x040fe400078e0206 */
[----:B------:R-:W-:Y:S02]  /*9a00*/  IMAD R0, R0, c[0x0][0x21c], R7 ;  /* 0x0000870000007a24 */ /* 0x000fe400078e0207 */
[----:B------:R-:W-:Y:S01]  /*9a10*/  IMAD.IADD R16, R218, 0x1, R17 ;  /* 0x00000001da107824 */ /* 0x000fe200078e0211 */
[----:B------:R-:W-:Y:S01]  /*9a20*/  IADD3 R225, R223, R2, RZ ;  /* 0x00000002dfe17210 */ /* 0x000fe20007ffe0ff */
[----:B------:R-:W-:Y:S01]  /*9a30*/  IMAD.IADD R228, R227, 0x1, R0 ;  /* 0x00000001e3e47824 */ /* 0x000fe200078e0200 */
[----:B------:R-:W-:Y:S05]  /*9a40*/  BRA.DIV ~URZ, `(.L_x_2370) ;  /* 0x00017aa27f007947 */ /* 0x000fea000b800000 */
[----:B------:R1:W2:Y:S02]  /*9a50*/  SHFL.IDX PT, R4, R12, RZ, 0x181f ;  /* 0x00181fff0c047589 */ /* 0x0002a400000e0000 */
.L_x_2525:
[----:B------:R-:W-:Y:S05]  /*9a60*/  BRA.DIV ~URZ, `(.L_x_2371) ;  /* 0x00017af27f007947 */ /* 0x000fea000b800000 */
[----:B------:R3:W4:Y:S02]  /*9a70*/  SHFL.IDX PT, R2, R15, RZ, 0x181f ;  /* 0x00181fff0f027589 */ /* 0x00072400000e0000 */
.L_x_2526:
[----:B---3--:R-:W3:Y:S01]  /*9a80*/  LDL R0, [R1+0x10] ;  /* 0x0000100001007983 */ /* 0x008ee20000100800 */
[----:B------:R-:W-:Y:S01]  /*9a90*/  SHF.R.S32.HI R91, RZ, 0x1f, R152 ;  /* 0x0000001fff5b7819 */ /* 0x000fe20000011498 */
[----:B------:R-:W-:Y:S01]  /*9aa0*/  BSSY B0, `(.L_x_2372) ;  /* 0x0000018000007945 */ /* 0x000fe20003800000 */
[----:B------:R-:W-:-:S02]  /*9ab0*/  SHF.R.S32.HI R13, RZ, 0x1f, R219 ;  /* 0x0000001fff0d7819 */ /* 0x000fc400000114db */
[----:B------:R-:W-:Y:S02]  /*9ac0*/  LEA.HI R89, R91, R152, RZ, 0x3 ;  /* 0x000000985b597211 */ /* 0x000fe400078f18ff */
[----:B------:R-:W-:Y:S01]  /*9ad0*/  SHF.R.S32.HI R14, RZ, 0x1f, R220 ;  /* 0x0000001fff0e7819 */ /* 0x000fe200000114dc */
[----:B---3--:R-:W-:Y:S01]  /*9ae0*/  IMAD R41, R0, c[0x0][0x2c4], RZ ;  /* 0x0000b10000297a24 */ /* 0x008fe200078e02ff */
[----:B------:R-:W-:-:S04]  /*9af0*/  LOP3.LUT R0, R89, 0xfffffff8, RZ, 0xc0, !PT ;  /* 0xfffffff859007812 */ /* 0x000fc800078ec0ff */
[----:B------:R-:W-:Y:S02]  /*9b00*/  ISETP.GE.AND P6, PT, R16, R41, PT ;  /* 0x000000291000720c */ /* 0x000fe40003fc6270 */
[----:B------:R-:W-:-:S11]  /*9b10*/  SHF.R.S32.HI R24, RZ, 0x1f, R0 ;  /* 0x0000001fff187819 */ /* 0x000fd60000011400 */
        /* <DEDUP_REMOVED lines=16> */
.L_x_2373:
[----:B------:R-:W-:Y:S05]  /*9c20*/  BSYNC B0 ;  /* 0x0000000000007941 */ /* 0x000fea0003800000 */
.L_x_2372:
[----:B------:R-:W-:Y:S05]  /*9c30*/  BRA.DIV ~URZ, `(.L_x_2374) ;  /* 0x000179927f007947 */ /* 0x000fea000b800000 */
[----:B--2---:R2:W3:Y:S04]  /*9c40*/  SHFL.IDX PT, R4, R12, 0x1, 0x181f ;  /* 0x00381f000c047f89 */ /* 0x0044e800000e0000 */
[----:B----4-:R2:W4:Y:S02]  /*9c50*/  SHFL.IDX PT, R2, R15, 0x1, 0x181f ;  /* 0x00381f000f027f89 */ /* 0x01052400000e0000 */
.L_x_2527:
[----:B------:R-:W-:Y:S01]  /*9c60*/  IADD3 R3, R16, 0x20, RZ ;  /* 0x0000002010037810 */ /* 0x000fe20007ffe0ff */
[----:B------:R-:W-:Y:S01]  /*9c70*/  BSSY B0, `(.L_x_2375) ;  /* 0x0000014000007945 */ /* 0x000fe20003800000 */
[----:B------:R-:W-:Y:S02]  /*9c80*/  LOP3.LUT R217, R217, 0xffffffef, RZ, 0xc0, !PT ;  /* 0xffffffefd9d97812 */ /* 0x000fe400078ec0ff */
[----:B------:R-:W-:-:S13]  /*9c90*/  ISETP.GE.AND P0, PT, R3, R41, PT ;  /* 0x000000290300720c */ /* 0x000fda0003f06270 */
[----:B------:R-:W-:Y:S01]  /*9ca0*/  @P0 LOP3.LUT R217, R217, 0x10, RZ, 0xfc, !PT ;  /* 0x00000010d9d90812 */ /* 0x000fe200078efcff */
[----:B------:R-:W-:Y:S05]  /*9cb0*/  @P0 BRA `(.L_x_2376) ;  /* 0x000000f000000947 */ /* 0x000fea0003800000 */
[----:B----4-:R-:W-:-:S04]  /*9cc0*/  LEA R10, P0, R150, R2, 0x1 ;  /* 0x00000002960a7211 */ /* 0x010fc800078008ff */
        /* <DEDUP_REMOVED lines=14> */
.L_x_2376:
[----:B------:R-:W-:Y:S05]  /*9db0*/  BSYNC B0 ;  /* 0x0000000000007941 */ /* 0x000fea0003800000 */
.L_x_2375:
[----:B------:R-:W-:Y:S05]  /*9dc0*/  BRA.DIV ~URZ, `(.L_x_2377) ;  /* 0x000178d27f007947 */ /* 0x000fea000b800000 */
[----:B---3--:R3:W1:Y:S02]  /*9dd0*/  SHFL.IDX PT, R4, R12, 0x2, 0x181f ;  /* 0x00581f000c047f89 */ /* 0x00866400000e0000 */
.L_x_2528:
[----:B------:R-:W-:Y:S05]  /*9de0*/  BRA.DIV ~URZ, `(.L_x_2378) ;  /* 0x000179227f007947 */ /* 0x000fea000b800000 */
[----:B----4-:R4:W2:Y:S02]  /*9df0*/  SHFL.IDX PT, R2, R15, 0x2, 0x181f ;  /* 0x00581f000f027f89 */ /* 0x0108a400000e0000 */
.L_x_2529:
[----:B------:R-:W-:Y:S01]  /*9e00*/  IADD3 R3, R16, 0x40, RZ ;  /* 0x0000004010037810 */ /* 0x000fe20007ffe0ff */
[----:B------:R-:W-:Y:S01]  /*9e10*/  BSSY B0, `(.L_x_2379) ;  /* 0x0000014000007945 */ /* 0x000fe20003800000 */
[----:B------:R-:W-:Y:S02]  /*9e20*/  LOP3.LUT R217, R217, 0xffffffdf, RZ, 0xc0, !PT ;  /* 0xffffffdfd9d97812 */ /* 0x000fe400078ec0ff */
[----:B------:R-:W-:-:S13]  /*9e30*/  ISETP.GE.AND P0, PT, R3, R41, PT ;  /* 0x000000290300720c */ /* 0x000fda0003f06270 */
[----:B------:R-:W-:Y:S01]  /*9e40*/  @P0 LOP3.LUT R217, R217, 0x20, RZ, 0xfc, !PT ;  /* 0x00000020d9d90812 */ /* 0x000fe200078efcff */
[----:B------:R-:W-:Y:S05]  /*9e50*/  @P0 BRA `(.L_x_2380) ;  /* 0x000000f000000947 */ /* 0x000fea0003800000 */
[----:B--2---:R-:W-:-:S04]  /*9e60*/  LEA R10, P0, R150, R2, 0x1 ;  /* 0x00000002960a7211 */ /* 0x004fc800078008ff */
        /* <DEDUP_REMOVED lines=14> */
.L_x_2380:
[----:B------:R-:W-:Y:S05]  /*9f50*/  BSYNC B0 ;  /* 0x0000000000007941 */ /* 0x000fea0003800000 */
.L_x_2379:
[----:B------:R-:W-:Y:S05]  /*9f60*/  BRA.DIV ~URZ, `(.L_x_2381) ;  /* 0x000178127f007947 */ /* 0x000fea000b800000 */
[----:B-1----:R1:W3:Y:S04]  /*9f70*/  SHFL.IDX PT, R4, R12, 0x3, 0x181f ;  /* 0x00781f000c047f89 */ /* 0x0022e800000e0000 */
[----:B--2---:R1:W2:Y:S02]  /*9f80*/  SHFL.IDX PT, R2, R15, 0x3, 0x181f ;  /* 0x00781f000f027f89 */ /* 0x0042a400000e0000 */
.L_x_2530:
[----:B----4-:R-:W4:Y:S04]  /*9f90*/  LDL R138, [R1+0x8] ;  /* 0x00000800018a7983 */ /* 0x010f280000100800 */
[----:B---3--:R-:W3:Y:S04]  /*9fa0*/  LDL R139, [R1+0x4] ;  /* 0x00000400018b7983 */ /* 0x008ee80000100800 */
[----:B------:R1:W5:Y:S01]  /*9fb0*/  LDL R140, [R1+0x18] ;  /* 0x00001800018c7983 */ /* 0x0003620000100800 */
[----:B------:R-:W-:-:S04]  /*9fc0*/  IADD3 R3, R16, 0x60, RZ ;  /* 0x0000006010037810 */ /* 0x000fc80007ffe0ff */
[----:B------:R-:W-:-:S13]  /*9fd0*/  ISETP.GE.AND P5, PT, R3, R41, PT ;  /* 0x000000290300720c */ /* 0x000fda0003fa6270 */
[----:B-12---:R-:W-:-:S04]  /*9fe0*/  @!P5 LEA R12, P0, R219, R2, 0x1 ;  /* 0x00000002db0cd211 */ /* 0x006fc800078008ff */
[----:B------:R-:W-:Y:S02]  /*9ff0*/  @!P5 LEA.HI.X R13, R219, R4, R13, 0x1, P0 ;  /* 0x00000004db0dd211 */ /* 0x000fe400000f0c0d */
[----:B------:R-:W-:-:S04]  /*a000*/  @!P5 LEA R8, P0, R150, R2, 0x1 ;  /* 0x000000029608d211 */ /* 0x000fc800078008ff */
[----:B------:R-:W-:Y:S02]  /*a010*/  @!P5 LEA.HI.X R9, R150, R4, R151, 0x1, P0 ;  /* 0x000000049609d211 */ /* 0x000fe400000f0c97 */
[C---:B------:R-:W-:Y:S01]  /*a020*/  @!P5 LEA R6, P0, R0.reuse, R2, 0x1 ;  /* 0x000000020006d211 */ /* 0x040fe200078008ff */
[----:B------:R-:W-:Y:S01]  /*a030*/  IMAD.MOV.U32 R133, RZ, RZ, 0x30 ;  /* 0x00000030ff857424 */ /* 0x000fe200078e00ff */
[----:B------:R-:W-:Y:S01]  /*a040*/  SHF.R.S32.HI R132, RZ, 0x1f, R121 ;  /* 0x0000001fff847819 */ /* 0x000fe20000011479 */
[----:B------:R-:W-:Y:S01]  /*a050*/  @!PT LDS RZ, [RZ] ;  /* 0x00000000fffff984 */ /* 0x000fe20000000800 */
[----:B------:R-:W-:Y:S01]  /*a060*/  @!PT LDS RZ, [RZ] ;  /* 0x00000000fffff984 */ /* 0x000fe20000000800 */
[----:B------:R-:W-:Y:S01]  /*a070*/  @!PT LDS RZ, [RZ] ;  /* 0x00000000fffff984 */ /* 0x000fe20000000800 */
[----:B------:R1:W-:Y:S01]  /*a080*/  @!P5 LDGSTS.E.BYPASS.LTC128B.128 [R215+0x13080], [R8.64], !P2 ;  /* 0x1308000008d7dfae */ /* 0x0003e2000d101d46 */
[----:B------:R-:W-:Y:S02]  /*a090*/  @!P5 LEA.HI.X R7, R0, R4, R24, 0x1, P0 ;  /* 0x000000040007d211 */ /* 0x000fe400000f0c18 */
[----:B------:R-:W-:-:S03]  /*a0a0*/  @!P5 LEA R10, P0, R220, R2, 0x1 ;  /* 0x00000002dc0ad211 */ /* 0x000fc600078008ff */
[----:B------:R2:W-:Y:S01]  /*a0b0*/  @!P5 LDGSTS.E.BYPASS.LTC128B.128 [R215+0x17080], [R6.64], !P1 ;  /* 0x1708000006d7dfae */ /* 0x0005e2000c901d46 */
[----:B------:R-:W-:Y:S01]  /*a0c0*/  @!P5 LEA.HI.X R11, R220, R4, R14, 0x1, P0 ;  /* 0x00000004dc0bd211 */ /* 0x000fe200000f0c0e */
[----:B------:R-:W-:Y:S02]  /*a0d0*/  IMAD R4, R132, c[0x0][0x1e0], RZ ;  /* 0x0000780084047a24 */ /* 0x000fe400078e02ff */
[C---:B------:R-:W-:Y:S01]  /*a0e0*/  IMAD.WIDE.U32 R2, R121.reuse, c[0x0][0x1e0], RZ ;  /* 0x0000780079027a25 */ /* 0x040fe200078e00ff */
[----:B------:R1:W-:Y:S03]  /*a0f0*/  @!P5 LDGSTS.E.BYPASS.LTC128B.128 [R215+0x1b080], [R12.64], !P4 ;  /* 0x1b0800000cd7dfae */ /* 0x0003e6000e101d46 */
[----:B------:R-:W-:Y:S01]  /*a100*/  IMAD R4, R121, c[0x0][0x1e4], R4 ;  /* 0x0000790079047a24 */ /* 0x000fe200078e0204 */
[----:B------:R3:W-:Y:S03]  /*a110*/  @!P5 LDGSTS.E.BYPASS.LTC128B.128 [R215+0x1f080], [R10.64], !P3 ;  /* 0x1f0800000ad7dfae */ /* 0x0007e6000d901d46 */
[----:B------:R-:W-:Y:S01]  /*a120*/  IMAD.IADD R4, R3, 0x1, R4 ;  /* 0x0000000103047824 */ /* 0x000fe200078e0204 */
[----:B------:R-:W0:Y:S03]  /*a130*/  LDGDEPBAR ;  /* 0x00000000000079af */ /* 0x000e260000000000 */
[----:B------:R-:W-:-:S02]  /*a140*/  IMAD R5, R4, 0x30, RZ ;  /* 0x0000003004057824 */ /* 0x000fc400078e02ff */
[----:B------:R-:W-:Y:S02]  /*a150*/  IMAD.MOV.U32 R136, RZ, RZ, R222 ;  /* 0x000000ffff887224 */ /* 0x000fe400078e00de */
[----:B------:R-:W-:Y:S02]  /*a160*/  IMAD.MOV.U32 R137, RZ, RZ, R225 ;  /* 0x000000ffff897224 */ /* 0x000fe400078e00e1 */
[----:B--2---:R-:W-:Y:S02]  /*a170*/  IMAD.MOV.U32 R7, RZ, RZ, 0x20 ;  /* 0x00000020ff077424 */ /* 0x004fe400078e00ff */
[----:B------:R-:W-:-:S04]  /*a180*/  IMAD.WIDE.U32 R2, R2, 0x30, R136 ;  /* 0x0000003002027825 */ /* 0x000fc800078e0088 */
[----:B-1----:R-:W-:Y:S02]  /*a190*/  IMAD R8, R7, c[0x0][0x1e4], RZ ;  /* 0x0000790007087a24 */ /* 0x002fe400078e02ff */
[----:B------:R-:W-:Y:S01]  /*a1a0*/  IMAD.IADD R3, R3, 0x1, R5 ;  /* 0x0000000103037824 */ /* 0x000fe200078e0205 */
[----:B------:R-:W-:Y:S01]  /*a1b0*/  WARPSYNC 0xffffffff ;  /* 0xffffffff00007948 */ /* 0x000fe20003800000 */
[----:B------:R-:W-:Y:S01]  /*a1c0*/  P2R R15, PR, RZ, 0x40 ;  /* 0x00000040ff0f7803 */ /* 0x000fe20000000000 */
[----:B------:R-:W-:Y:S01]  /*a1d0*/  BAR.SYNC.DEFER_BLOCKING 0x0 ;  /* 0x0000000000007b1d */ /* 0x000fe20000010000 */
[C---:B------:R-:W-:Y:S02]  /*a1e0*/  LOP3.LUT P6, RZ, R217.reuse, 0x8, RZ, 0xc0, !PT ;  /* 0x00000008d9ff7812 */ /* 0x040fe400078cc0ff */
[C---:B------:R-:W-:Y:S02]  /*a1f0*/  LOP3.LUT P3, RZ, R217.reuse, 0x2, RZ, 0xc0, !PT ;  /* 0x00000002d9ff7812 */ /* 0x040fe4000786c0ff */
[----:B------:R-:W-:Y:S01]  /*a200*/  LOP3.LUT P4, RZ, R217, 0x1, RZ, 0xc0, !PT ;  /* 0x00000001d9ff7812 */ /* 0x000fe2000788c0ff */
[----:B------:R-:W-:-:S02]  /*a210*/  IMAD.MOV.U32 R141, RZ, RZ, c[0x0][0x2c4] ;  /* 0x0000b100ff8d7624 */ /* 0x000fc400078e00ff */
[----:B----4-:R-:W-:-:S04]  /*a220*/  IMAD R133, R138, -0x30, R133 ;  /* 0xffffffd08a857824 */ /* 0x010fc800078e0285 */
[----:B---3--:R-:W-:-:S05]  /*a230*/  IMAD.IADD R131, R139, 0x1, R133 ;  /* 0x000000018b837824 */ /* 0x008fca00078e0285 */
[----:B------:R-:W-:-:S05]  /*a240*/  IMNMX R6, R131, 0x30, PT ;  /* 0x0000003083067817 */ /* 0x000fca0003800200 */
[----:B------:R-:W-:-:S05]  /*a250*/  IMAD.IADD R4, R6, 0x1, -R218 ;  /* 0x0000000106047824 */ /* 0x000fca00078e0ada */
[----:B------:R-:W-:Y:S01]  /*a260*/  ISETP.GE.AND P0, PT, R4, 0x21, PT ;  /* 0x000000210400780c */ /* 0x000fe20003f06270 */
[----:B------:R-:W-:-:S12]  /*a270*/  IMAD.WIDE.U32 R6, R7, c[0x0][0x1e0], RZ ;  /* 0x0000780007067a25 */ /* 0x000fd800078e00ff */
        /* <DEDUP_REMOVED lines=21> */
[----:B------:R-:W0:Y:S01]  /*a3d0*/  LDGDEPBAR ;  /* 0x00000000000079af */ /* 0x000e220000000000 */
[----:B------:R-:W-:-:S09]  /*a3e0*/  ISETP.NE.AND P6, PT, R15, RZ, PT ;  /* 0x000000ff0f00720c */ /* 0x000fd20003fc5270 */
[----:B------:R-:W-:Y:S05]  /*a3f0*/  @P0 BRA `(.L_x_2382) ;  /* 0x0000002000000947 */ /* 0x000fea0003800000 */
[----:B------:R-:W-:-:S04]  /*a400*/  DEPBAR.LE SB0, 0x1 ;  /* 0x000080400000791a */ /* 0x000fc80000000000 */
[----:B------:R-:W-:Y:S05]  /*a410*/  BRA `(.L_x_2383) ;  /* 0x00008ef000007947 */ /* 0x000fea0003800000 */
.L_x_2382:
[----:B------:R-:W-:Y:S01]  /*a420*/  ULDC.U8 UR4, c[0x0][0x298] ;  /* 0x0000a60000047ab9 */ /* 0x000fe20000000000 */
[----:B-1---5:R-:W-:Y:S01]  /*a430*/  SHF.R.S32.HI R2, RZ, 0x1f, R146 ;  /* 0x0000001fff027819 */ /* 0x022fe20000011492 */
[----:B------:R-:W-:Y:S01]  /*a440*/  IMAD.WIDE.U32 R6, R146, c[0x0][0x280], RZ ;  /* 0x0000a00092067a25 */ /* 0x000fe200078e00ff */
[----:B------:R-:W-:Y:S01]  /*a450*/  ISETP.NE.AND P0, PT, RZ, UR4, PT ;  /* 0x00000004ff007c0c */ /* 0x000fe2000bf05270 */
[----:B------:R-:W-:Y:S01]  /*a460*/  BSSY B2, `(.L_x_2383) ;  /* 0x00008ea000027945 */ /* 0x000fe20003800000 */
[----:B------:R-:W-:Y:S01]  /*a470*/  IADD3 R134, R218, 0x40, RZ ;  /* 0x00000040da867810 */ /* 0x000fe20007ffe0ff */
[----:B------:R-:W-:Y:S01]  /*a480*/  IMAD R3, R2, c[0x0][0x280], RZ ;  /* 0x0000a00002037a24 */ /* 0x000fe200078e02ff */
[----:B------:R-:W-:Y:S01]  /*a490*/  IADD3 R135, R218, 0x60, RZ ;  /* 0x00000060da877810 */ /* 0x000fe20007ffe0ff */
        /* <DEDUP_REMOVED lines=89> */
.L_x_2386:
[----:B------:R-:W-:Y:S05]  /*aa30*/  BSYNC B0 ;  /* 0x0000000000007941 */ /* 0x000fea0003800000 */
.L_x_2385:
        /* <DEDUP_REMOVED lines=84> */
.L_x_2388:
[----:B------:R-:W-:Y:S05]  /*af80*/  BSYNC B0 ;  /* 0x0000000000007941 */ /* 0x000fea0003800000 */
.L_x_2387:
        /* <DEDUP_REMOVED lines=57> */
[----:B------:R1:W5:Y:S01]  /*b320*/  @!P3 LD.E.64 R60, [R18.64] ;  /* 0x00000006123cb980 */ /* 0x000362000c101b00 */
[----:B----4-:R-:W-:Y:S01]  /*b330*/  @!P3 IMAD.X R17, R2, 0x1, R6, P0 ;  /* 0x000000010211b824 */ /* 0x010fe200000e0606 */
        /* <DEDUP_REMOVED lines=8> */
[----:B------:R-:W-:-:S04]  /*b3c0*/  @!P1 IMAD.SHL.U32 R5, R158, 0x2, RZ ;  /* 0x000000029e059824 */ /* 0x000fc800078e00ff */
[----:B------:R-:W-:Y:S01]  /*b3d0*/  @!P2 IMAD.X R13, R2, 0x1, R6, P0 ;  /* 0x00000001020da824 */ /* 0x000fe200000e0606 */
[----:B------:R-:W-:Y:S02]  /*b3e0*/  @!P1 SHF.L.U64.HI R6, R158, 0x1, R31 ;  /* 0x000000019e069819 */ /* 0x000fe4000001021f */
[-C--:B------:R-:W-:Y:S02]  /*b3f0*/  @!P1 IADD3 R10, P0, R3, R5.reuse, RZ ;  /* 0x00000005030a9210 */ /* 0x080fe40007f1e0ff */
[----:B------:R2:W5:Y:S03]  /*b400*/  @!P2 LD.E.64 R66, [R12.64] ;  /* 0x000000060c42a980 */ /* 0x000566000c101b00 */
[----:B------:R-:W-:Y:S01]  /*b410*/  @!P1 IMAD.X R11, R4, 0x1, R6, P0 ;  /* 0x00000001040b9824 */ /* 0x000fe200000e0606 */
[----:B------:R-:W-:Y:S01]  /*b420*/  @!P1 IADD3 R8, P0, R0, R5, RZ ;  /* 0x0000000500089210 */ /* 0x000fe20007f1e0ff */
[----:B-1----:R-:W-:-:S03]  /*b430*/  CS2R R18, SRZ ;  /* 0x0000000000127805 */ /* 0x002fc6000001ff00 */
[----:B------:R2:W5:Y:S01]  /*b440*/  @!P1 LD.E.64 R68, [R10.64] ;  /* 0x000000060a449980 */ /* 0x000562000c101b00 */
[----:B------:R-:W-:Y:S01]  /*b450*/  @!P1 IMAD.X R9, R2, 0x1, R6, P0 ;  /* 0x0000000102099824 */ /* 0x000fe200000e0606 */
[C---:B------:R-:W-:Y:S02]  /*b460*/  ISETP.GE.AND P0, PT, R159.reuse, c[0x0][0x27c], PT ;  /* 0x00009f009f007a0c */ /* 0x040fe40003f06270 */
[----:B------:R2:W5:Y:S04]  /*b470*/  @!P2 LD.E.64 R18, [R14.64] ;  /* 0x000000060e12a980 */ /* 0x000568000c101b00 */
[----:B------:R2:W5:Y:S07]  /*b480*/  @!P1 LD.E.64 R70, [R8.64] ;  /* 0x0000000608469980 */ /* 0x00056e000c101b00 */
        /* <DEDUP_REMOVED lines=8> */
.L_x_2390:
[----:B------:R-:W-:Y:S05]  /*b510*/  BSYNC B0 ;  /* 0x0000000000007941 */ /* 0x000fea0003800000 */
.L_x_2389:
[----:B--2--5:R-:W-:Y:S01]  /*b520*/  IMAD.MOV.U32 R4, RZ, RZ, R68 ;  /* 0x000000ffff047224 */ /* 0x024fe200078e0044 */
[----:B---3--:R-:W-:Y:S01]  /*b530*/  MOV R3, R69 ;  /* 0x0000004500037202 */ /* 0x008fe20000000f00 */
[----:B----4-:R-:W-:Y:S01]  /*b540*/  IMAD.MOV.U32 R2, RZ, RZ, R72 ;  /* 0x000000ffff027224 */ /* 0x010fe200078e0048 */
[----:B------:R-:W-:Y:S01]  /*b550*/  MOV R7, R66 ;  /* 0x0000004200077202 */ /* 0x000fe20000000f00 */
[----:B-1----:R-:W-:Y:S01]  /*b560*/  IMAD.MOV.U32 R0, RZ, RZ, R73 ;  /* 0x000000ffff007224 */ /* 0x002fe200078e0049 */
        /* <DEDUP_REMOVED lines=10> */
[----:B------:R-:W1:Y:S01]  /*b610*/  SHFL.IDX PT, R3, R33, 0x3, 0x181f ;  /* 0x00781f0021037f89 */ /* 0x000e6200000e0000 */
[----:B------:R-:W-:Y:S01]  /*b620*/  IMAD.MOV.U32 R6, RZ, RZ, R67 ;  /* 0x000000ffff067224 */ /* 0x000fe200078e0043 */
[----:B------:R-:W-:Y:S01]  /*b630*/  PRMT R108, R2, 0x5410, R0 ;  /* 0x00005410026c7816 */ /* 0x000fe20000000000 */
[----:B------:R-:W-:Y:S01]  /*b640*/  IMAD.MOV.U32 R2, RZ, RZ, R74 ;  /* 0x000000ffff027224 */ /* 0x000fe200078e004a */
[----:B------:R-:W-:Y:S01]  /*b650*/  MOV R0, R75 ;  /* 0x0000004b00007202 */ /* 0x000fe20000000f00 */
[----:B------:R2:W3:Y:S01]  /*b660*/  SHFL.IDX PT, R8, R30, 0x3, 0x181f ;  /* 0x00781f001e087f89 */ /* 0x0004e200000e0000 */
[----:B------:R-:W-:Y:S01]  /*b670*/  PRMT R109, R5, 0x5410, R4 ;  /* 0x00005410056d7816 */ /* 0x000fe20000000004 */
[----:B------:R-:W-:Y:S01]  /*b680*/  IMAD.MOV.U32 R5, RZ, RZ, R62 ;  /* 0x000000ffff057224 */ /* 0x000fe200078e003e */
[----:B------:R-:W-:Y:S01]  /*b690*/  PRMT R111, R2, 0x5410, R0 ;  /* 0x00005410026f7816 */ /* 0x000fe20000000000 */
[----:B------:R-:W-:Y:S01]  /*b6a0*/  BSSY B0, `(.L_x_2391) ;  /* 0x000003a000007945 */ /* 0x000fe20003800000 */
[----:B------:R-:W-:Y:S01]  /*b6b0*/  MOV R4, R63 ;  /* 0x0000003f00047202 */ /* 0x000fe20000000f00 */
[----:B------:R4:W1:Y:S01]  /*b6c0*/  SHFL.IDX PT, R2, R35, 0x3, 0x181f ;  /* 0x00781f0023027f89 */ /* 0x00086200000e0000 */
[----:B------:R-:W-:Y:S01]  /*b6d0*/  CS2R R82, SRZ ;  /* 0x0000000000527805 */ /* 0x000fe2000001ff00 */
[----:B------:R-:W-:Y:S01]  /*b6e0*/  CS2R R78, SRZ ;  /* 0x00000000004e7805 */ /* 0x000fe2000001ff00 */
[----:B------:R-:W-:Y:S01]  /*b6f0*/  CS2R R86, SRZ ;  /* 0x0000000000567805 */ /* 0x000fe2000001ff00 */
[----:B------:R1:W3:Y:S01]  /*b700*/  SHFL.IDX PT, R0, R32, 0x3, 0x181f ;  /* 0x00781f0020007f89 */ /* 0x0002e200000e0000 */
[----:B------:R-:W-:Y:S01]  /*b710*/  CS2R R84, SRZ ;  /* 0x0000000000547805 */ /* 0x000fe2000001ff00 */
[----:B------:R-:W-:Y:S01]  /*b720*/  CS2R R80, SRZ ;  /* 0x0000000000507805 */ /* 0x000fe2000001ff00 */
[----:B------:R-:W-:Y:S01]  /*b730*/  CS2R R76, SRZ ;  /* 0x00000000004c7805 */ /* 0x000fe2000001ff00 */
[----:B--2---:R-:W-:-:S02]  /*b740*/  PRMT R30, R5, 0x5410, R4 ;  /* 0x00005410051e7816 */ /* 0x004fc40000000004 */
[----:B----4-:R-:W-:Y:S01]  /*b750*/  PRMT R35, R7, 0x5410, R6 ;  /* 0x0000541007237816 */ /* 0x010fe20000000006 */
[----:B-1----:R-:W-:Y:S01]  /*b760*/  CS2R R32, SRZ ;  /* 0x0000000000207805 */ /* 0x002fe2000001ff00 */
[----:B------:R-:W-:Y:S05]  /*b770*/  @P5 BRA `(.L_x_2392) ;  /* 0x000002c000005947 */ /* 0x000fea0003800000 */
[----:B---3--:R-:W-:Y:S01]  /*b780*/  ISETP.GE.AND P1, PT, R160, c[0x0][0x27c], PT ;  /* 0x00009f00a0007a0c */ /* 0x008fe20003f26270 */
        /* <DEDUP_REMOVED lines=23> */
[----:B------:R-:W-:-:S04]  /*b900*/  CS2R R32, SRZ ;  /* 0x0000000000207805 */ /* 0x000fc8000001ff00 */
[----:B-1----:R-:W-:Y:S02]  /*b910*/  @!P1 IADD3 R6, P0, R2, R9, RZ ;  /* 0x0000000902069210 */ /* 0x002fe40007f1e0ff */
[----:B--2---:R-:W-:-:S05]  /*b920*/  @!P1 SHF.L.U64.HI R5, R156, 0x1, R34 ;  /* 0x000000019c059819 */ /* 0x004fca0000010222 */
[----:B------:R-:W-:Y:S01]  /*b930*/  @!P1 IMAD.X R7, R3, 0x1, R5, P0 ;  /* 0x0000000103079824 */ /* 0x000fe200000e0605 */
[----:B------:R-:W-:Y:S01]  /*b940*/  @!P1 IADD3 R4, P0, R0, R9, RZ ;  /* 0x0000000900049210 */ /* 0x000fe20007f1e0ff */
[----:B------:R-:W-:-:S03]  /*b950*/  CS2R R76, SRZ ;  /* 0x00000000004c7805 */ /* 0x000fc6000001ff00 */
[----:B------:R1:W5:Y:S01]  /*b960*/  @!P1 LD.E.64 R32, [R6.64] ;  /* 0x0000000606209980 */ /* 0x000362000c101b00 */
[----:B------:R-:W-:Y:S01]  /*b970*/  @!P1 IMAD.X R5, R8, 0x1, R5, P0 ;  /* 0x0000000108059824 */ /* 0x000fe200000e0605 */
[----:B------:R-:W-:-:S04]  /*b980*/  ISETP.GE.AND P0, PT, R159, c[0x0][0x27c], PT ;  /* 0x00009f009f007a0c */ /* 0x000fc80003f06270 */
[----:B------:R2:W5:Y:S01]  /*b990*/  @!P1 LD.E.64 R76, [R4.64] ;  /* 0x00000006044c9980 */ /* 0x000562000c101b00 */
[----:B------:R-:W-:Y:S01]  /*b9a0*/  CS2R R88, SRZ ;  /* 0x0000000000587805 */ /* 0x000fe2000001ff00 */
[----:B------:R-:W-:-:S07]  /*b9b0*/  CS2R R86, SRZ ;  /* 0x0000000000567805 */ /* 0x000fce000001ff00 */
[C---:B-1----:R-:W-:Y:S01]  /*b9c0*/  @!P0 IMAD.SHL.U32 R6, R159.reuse, 0x2, RZ ;  /* 0x000000029f068824 */ /* 0x042fe200078e00ff */
[----:B------:R-:W-:-:S04]  /*b9d0*/  @!P0 SHF.L.U64.HI R7, R159, 0x1, R40 ;  /* 0x000000019f078819 */ /* 0x000fc80000010228 */
[----:B--2---:R-:W-:-:S05]  /*b9e0*/  @!P0 IADD3 R4, P1, R2, R6, RZ ;  /* 0x0000000602048210 */ /* 0x004fca0007f3e0ff */
[----:B------:R-:W-:Y:S01]  /*b9f0*/  @!P0 IMAD.X R5, R3, 0x1, R7, P1 ;  /* 0x0000000103058824 */ /* 0x000fe200008e0607 */
[----:B------:R-:W-:-:S04]  /*ba00*/  @!P0 IADD3 R2, P1, R0, R6, RZ ;  /* 0x0000000600028210 */ /* 0x000fc80007f3e0ff */
[----:B------:R1:W5:Y:S01]  /*ba10*/  @!P0 LD.E.64 R88, [R4.64] ;  /* 0x0000000604588980 */ /* 0x000362000c101b00 */
[----:B------:R-:W-:-:S05]  /*ba20*/  @!P0 IMAD.X R3, R8, 0x1, R7, P1 ;  /* 0x0000000108038824 */ /* 0x000fca00008e0607 */
[----:B------:R1:W5:Y:S03]  /*ba30*/  @!P0 LD.E.64 R86, [R2.64] ;  /* 0x0000000602568980 */ /* 0x000366000c101b00 */
.L_x_2392:
[----:B---3--:R-:W-:Y:S05]  /*ba40*/  BSYNC B0 ;  /* 0x0000000000007941 */ /* 0x008fea0003800000 */
.L_x_2391:
        /* <DEDUP_REMOVED lines=78> */
.L_x_2396:
[----:B------:R-:W-:Y:S05]  /*bf30*/  BSYNC B0 ;  /* 0x0000000000007941 */ /* 0x000fea0003800000 */
.L_x_2395:
        /* <DEDUP_REMOVED lines=45> */
.L_x_2398:
[----:B------:R-:W-:Y:S05]  /*c210*/  BSYNC B0 ;  /* 0x0000000000007941 */ /* 0x000fea0003800000 */
.L_x_2397:
        /* <DEDUP_REMOVED lines=45> */
.L_x_2400:
[----:B------:R-:W-:Y:S05]  /*c4f0*/  BSYNC B0 ;  /* 0x0000000000007941 */ /* 0x000fea0003800000 */
.L_x_2399:
        /* <DEDUP_REMOVED lines=44> */
.L_x_2394:
[----:B------:R-:W-:Y:S05]  /*c7c0*/  BSYNC B1 ;  /* 0x0000000000017941 */ /* 0x000fea0003800000 */
.L_x_2393:
        /* <DEDUP_REMOVED lines=49> */
.L_x_2404:
[----:B------:R-:W-:Y:S05]  /*cae0*/  BSYNC B0 ;  /* 0x0000000000007941 */ /* 0x000fea0003800000 */
.L_x_2403:
        /* <DEDUP_REMOVED lines=45> */
.L_x_2406:
[----:B------:R-:W-:Y:S05]  /*cdc0*/  BSYNC B0 ;  /* 0x0000000000007941 */ /* 0x000fea0003800000 */
.L_x_2405:
        /* <DEDUP_REMOVED lines=45> */
.L_x_2408:
[----:B------:R-:W-:Y:S05]  /*d0a0*/  BSYNC B0 ;  /* 0x0000000000007941 */ /* 0x000fea0003800000 */
.L_x_2407:
        /* <DEDUP_REMOVED lines=44> */
.L_x_2402:
[----:B------:R-:W-:Y:S05]  /*d370*/  BSYNC B1 ;  /* 0x0000000000017941 */ /* 0x000fea0003800000 */
.L_x_2401:
        /* <DEDUP_REMOVED lines=48> */
.L_x_2412:
[----:B------:R-:W-:Y:S05]  /*d680*/  BSYNC B0 ;  /* 0x0000000000007941 */ /* 0x000fea0003800000 */
.L_x_2411:
        /* <DEDUP_REMOVED lines=45> */
.L_x_2414:
[----:B------:R-:W-:Y:S05]  /*d960*/  BSYNC B0 ;  /* 0x0000000000007941 */ /* 0x000fea0003800000 */
.L_x_2413:
        /* <DEDUP_REMOVED lines=45> */
.L_x_2416:
[----:B------:R-:W-:Y:S05]  /*dc40*/  BSYNC B0 ;  /* 0x0000000000007941 */ /* 0x000fea0003800000 */
.L_x_2415:
        /* <DEDUP_REMOVED lines=44> */
.L_x_2410:
[----:B------:R-:W-:Y:S05]  /*df10*/  BSYNC B1 ;  /* 0x0000000000017941 */ /* 0x000fea0003800000 */
.L_x_2409:
        /* <DEDUP_REMOVED lines=47> */
.L_x_2419:
[----:B------:R-:W-:Y:S05]  /*e210*/  BSYNC B0 ;  /* 0x0000000000007941 */ /* 0x000fea0003800000 */
.L_x_2418:
        /* <DEDUP_REMOVED lines=45> */
.L_x_2421:
[----:B------:R-:W-:Y:S05]  /*e4f0*/  BSYNC B0 ;  /* 0x0000000000007941 */ /* 0x000fea0003800000 */
.L_x_2420:
        /* <DEDUP_REMOVED lines=45> */
.L_x_2423:
[----:B------:R-:W-:Y:S05]  /*e7d0*/  BSYNC B0 ;  /* 0x0000000000007941 */ /* 0x000fea0003800000 */
.L_x_2422:
        /* <DEDUP_REMOVED lines=45> */
.L_x_2384:
        /* <DEDUP_REMOVED lines=59> */
.L_x_2425:
[----:B------:R-:W-:Y:S05]  /*ee60*/  BSYNC B0 ;  /* 0x0000000000007941 */ /* 0x000fea0003800000 */
.L_x_2424:
        /* <DEDUP_REMOVED lines=71> */
.L_x_2427:
[----:B--2---:R-:W-:Y:S05]  /*f2e0*/  BSYNC B0 ;  /* 0x0000000000007941 */ /* 0x004fea0003800000 */
.L_x_2426:
        /* <DEDUP_REMOVED lines=70> */
.L_x_2429:
[----:B----4-:R-:W-:Y:S05]  /*f750*/  BSYNC B0 ;  /* 0x0000000000007941 */ /* 0x010fea0003800000 */
.L_x_2428:
        /* <DEDUP_REMOVED lines=44> */
[----:B------:R-:W-:-:S11]  /*fa20*/  CS2R R80, SRZ ;  /* 0x0000000000507805 */ /* 0x000fd6000001ff00 */
        /* <DEDUP_REMOVED lines=23> */
.L_x_2431:
[----:B----4-:R-:W-:Y:S05]  /*fba0*/  BSYNC B0 ;  /* 0x0000000000007941 */ /* 0x010fea0003800000 */
.L_x_2430:
        /* <DEDUP_REMOVED lines=134> */
.L_x_2435:
[----:B------:R-:W-:Y:S05]  /*10410*/  BSYNC B0 ;  /* 0x0000000000007941 */ /* 0x000fea0003800000 */
.L_x_2434:
        /* <DEDUP_REMOVED lines=105> */
.L_x_2433:
[----:B------:R-:W-:Y:S05]  /*10ab0*/  BSYNC B1 ;  /* 0x0000000000017941 */ /* 0x000fea0003800000 */
.L_x_2432:
[----:B------:R-:W-:Y:S01]  /*10ac0*/  IADD3 R0, R218, 0x20, RZ ;  /* 0x00000020da007810 */ /* 0x000fe20007ffe0ff */
[----:B------:R-:W-:Y:S01]  /*10ad0*/  BSSY B1, `(.L_x_2436) ;  /* 0x00000d2000017945 */ /* 0x000fe20003800000 */
[----:B------:R-:W-:Y:S02]  /*10ae0*/  SHF.R.S32.HI R52, RZ, 0x3, R89 ;  /* 0x00000003ff347819 */ /* 0x000fe40000011459 */
[----:B------:R-:W-:-:S13]  /*10af0*/  ISETP.GE.AND P0, PT, R0, R90, PT ;  /* 0x0000005a0000720c */ /* 0x000fda0003f06270 */
[----:B------:R-:W-:Y:S05]  /*10b00*/  @P0 BRA `(.L_x_2437) ;  /* 0x00000ce000000947 */ /* 0x000fea0003800000 */
[----:B------:R-:W-:Y:S01]  /*10b10*/  ISETP.GE.AND P0, PT, R150, c[0x0][0x27c], PT ;  /* 0x00009f0096007a0c */ /* 0x000fe20003f06270 */
[----:B------:R-:W-:-:S12]  /*10b20*/  BSSY B0, `(.L_x_2438) ;  /* 0x0000064000007945 */ /* 0x000fd80003800000 */
        /* <DEDUP_REMOVED lines=58> */
[----:B------:R-:W-:Y:S01]  /*10ed0*/  HADD2.F32 R3, -RZ, R108.H0_H0 ;  /* 0x2000006cff037230 */ /* 0x000fe20000004100 */
        /* <DEDUP_REMOVED lines=17> */
[C---:B------:R-:W-:Y:S02]  /*10ff0*/  FMUL.FTZ R7, R13.reuse, R8 ;  /* 0x000000080d077220 */ /* 0x040fe40000410000 */
[----:B------:R-:W-:Y:S02]  /*11000*/  FMUL.FTZ R0, R20, R9 ;  /* 0x0000000914007220 */ /* 0x000fe40000410000 */
        /* <DEDUP_REMOVED lines=21> */
.L_x_2439:
[----:B------:R-:W-:Y:S05]  /*11160*/  BSYNC B0 ;  /* 0x0000000000007941 */ /* 0x000fea0003800000 */
.L_x_2438:
        /* <DEDUP_REMOVED lines=22> */
[--C-:B------:R-:W-:Y:S01]  /*112d0*/  HADD2.F32 R2, -RZ, R109.reuse.H0_H0 ;  /* 0x2000006dff027230 */ /* 0x100fe20000004100 */
        /* <DEDUP_REMOVED lines=81> */
.L_x_2437:
[----:B------:R-:W-:Y:S05]  /*117f0*/  BSYNC B1 ;  /* 0x0000000000017941 */ /* 0x000fea0003800000 */
.L_x_2436:
        /* <DEDUP_REMOVED lines=111> */
.L_x_2443:
[----:B------:R-:W-:Y:S05]  /*11ef0*/  BSYNC B0 ;  /* 0x0000000000007941 */ /* 0x000fea0003800000 */
.L_x_2442:
        /* <DEDUP_REMOVED lines=104> */
.L_x_2441:
[----:B------:R-:W-:Y:S05]  /*12580*/  BSYNC B1 ;  /* 0x0000000000017941 */ /* 0x000fea0003800000 */
.L_x_2440:
        /* <DEDUP_REMOVED lines=110> */
.L_x_2445:
[----:B------:R-:W-:Y:S05]  /*12c70*/  BSYNC B0 ;  /* 0x0000000000007941 */ /* 0x000fea0003800000 */
.L_x_2444:
        /* <DEDUP_REMOVED lines=104> */
.L_x_2417:
[----:B------:R-:W-:Y:S05]  /*13300*/  BSYNC B2 ;  /* 0x0000000000027941 */ /* 0x000fea0003800000 */
.L_x_2383:
[----:B-1----:R-:W1:Y:S01]  /*13310*/  S2R R4, SR_TID.X ;  /* 0x0000000000047919 */ /* 0x002e620000002100 */
[----:B------:R-:W-:Y:S01]  /*13320*/  IMAD R0, R132, c[0x0][0x208], RZ ;  /* 0x0000820084007a24 */ /* 0x000fe200078e02ff */
[----:B------:R-:W-:-:S04]  /*13330*/  DEPBAR.LE SB0, 0x0 ;  /* 0x000080000000791a */ /* 0x000fc80000000000 */
[----:B------:R-:W-:Y:S01]  /*13340*/  IMAD.WIDE.U32 R2, R121, c[0x0][0x208], RZ ;  /* 0x0000820079027a25 */ /* 0x000fe200078e00ff */
[----:B------:R-:W-:Y:S01]  /*13350*/  BAR.SYNC.DEFER_BLOCKING 0x0 ;  /* 0x0000000000007b1d */ /* 0x000fe20000010000 */
[----:B------:R-:W-:Y:S02]  /*13360*/  IADD3 R200, R163, 0x20, RZ ;  /* 0x00000020a3c87810 */ /* 0x000fe40007ffe0ff */
[----:B------:R-:W-:Y:S01]  /*13370*/  IMAD R0, R121, c[0x0][0x20c], R0 ;  /* 0x0000830079007a24 */ /* 0x000fe200078e0200 */
[C---:B------:R-:W-:Y:S01]  /*13380*/  LOP3.LUT P3, RZ, R126.reuse, 0x1, RZ, 0xc0, !PT ;  /* 0x000000017eff7812 */ /* 0x040fe2000786c0ff */
[----:B--2---:R-:W-:Y:S01]  /*13390*/  IMAD.MOV.U32 R5, RZ, RZ, R228 ;  /* 0x000000ffff057224 */ /* 0x004fe200078e00e4 */
[C---:B------:R-:W-:Y:S01]  /*133a0*/  LOP3.LUT P2, RZ, R126.reuse, 0x2, RZ, 0xc0, !PT ;  /* 0x000000027eff7812 */ /* 0x040fe2000784c0ff */
[----:B------:R-:W-:Y:S01]  /*133b0*/  IMAD.IADD R0, R3, 0x1, R0 ;  /* 0x0000000103007824 */ /* 0x000fe200078e0200 */
[----:B------:R-:W-:Y:S01]  /*133c0*/  LOP3.LUT P1, RZ, R126, 0x4, RZ, 0xc0, !PT ;  /* 0x000000047eff7812 */ /* 0x000fe2000782c0ff */
[----:B------:R-:W-:Y:S02]  /*133d0*/  BSSY B0, `(.L_x_2446) ;  /* 0x0000100000007945 */ /* 0x000fe40003800000 */
[----:B------:R-:W-:Y:S01]  /*133e0*/  IMAD R0, R0, 0x30, RZ ;  /* 0x0000003000007824 */ /* 0x000fe200078e02ff */
[----:B-1----:R-:W-:Y:S01]  /*133f0*/  ISETP.GT.AND P5, PT, R4, 0x7f, PT ;  /* 0x0000007f0400780c */ /* 0x002fe20003fa4270 */
[----:B------:R-:W-:-:S04]  /*13400*/  IMAD.MOV.U32 R4, RZ, RZ, R226 ;  /* 0x000000ffff047224 */ /* 0x000fc800078e00e2 */
[----:B------:R-:W-:Y:S01]  /*13410*/  IMAD.WIDE.U32 R4, R2, 0x30, R4 ;  /* 0x0000003002047825 */ /* 0x000fe200078e0004 */
[----:B---3--:R-:W-:Y:S03]  /*13420*/  LDSM.16.M88.4 R8, [R196] ;  /* 0x00000000c408783b */ /* 0x008fe60000000200 */
[----:B------:R-:W-:Y:S01]  /*13430*/  IMAD.IADD R0, R5, 0x1, R0 ;  /* 0x0000000105007824 */ /* 0x000fe200078e0200 */
[C---:B------:R-:W-:Y:S01]  /*13440*/  LEA R2, P0, R4.reuse, c[0x0][0x1f8], 0x1 ;  /* 0x00007e0004027a11 */ /* 0x040fe200078008ff */
[----:B------:R-:W1:Y:S02]  /*13450*/  LDSM.16.M88.4 R20, [R163] ;  /* 0x00000000a314783b */ /* 0x000e640000000200 */
[----:B------:R-:W-:Y:S01]  /*13460*/  @!P5 IMAD.MOV.U32 R5, RZ, RZ, c[0x0][0x208] ;  /* 0x00008200ff05d624 */ /* 0x000fe200078e00ff */
[----:B------:R-:W-:Y:S01]  /*13470*/  LEA.HI.X R3, R4, c[0x0][0x1fc], R0, 0x1, P0 ;  /* 0x00007f0004037a11 */ /* 0x000fe200000f0c00 */
[----:B------:R-:W-:Y:S01]  /*13480*/  @!P5 IMAD.MOV.U32 R6, RZ, RZ, c[0x0][0x20c] ;  /* 0x00008300ff06d624 */ /* 0x000fe200078e00ff */
[----:B------:R-:W2:Y:S01]  /*13490*/  LDSM.16.M88.4 R16, [R163+0x800] ;  /* 0x00080000a310783b */ /* 0x000ea20000000200 */
[----:B------:R-:W-:Y:S01]  /*134a0*/  IMAD.MOV.U32 R0, RZ, RZ, 0x40 ;  /* 0x00000040ff007424 */ /* 0x000fe200078e00ff */
[----:B------:R-:W-:-:S02]  /*134b0*/  @!P5 LEA R4, P0, R5, R2, 0x6 ;  /* 0x000000020504d211 */ /* 0x000fc400078030ff */
[----:B------:R-:W3:Y:S02]  /*134c0*/  LDSM.16.M88.4 R24, [R163+0x1000] ;  /* 0x00100000a318783b */ /* 0x000ee40000000200 */
[----:B------:R-:W-:Y:S02]  /*134d0*/  @!P5 LEA.HI.X R5, R5, R3, R6, 0x6, P0 ;  /* 0x000000030505d211 */ /* 0x000fe400000f3406 */
[----:B------:R-:W-:Y:S01]  /*134e0*/  LOP3.LUT P0, RZ, R100, 0x2, RZ, 0xc0, !PT ;  /* 0x0000000264ff7812 */ /* 0x000fe2000780c0ff */
[----:B------:R-:W-:Y:S01]  /*134f0*/  LDSM.16.M88.4 R12, [R197] ;  /* 0x00000000c50c783b */ /* 0x000fe20000000200 */
[----:B------:R-:W-:-:S11]  /*13500*/  IADD3 R6, R133, R139, -R218 ;  /* 0x0000008b85067210 */ /* 0x000fd60007ffe8da */
[C---:B------:R-:W-:Y:S02]  /*13510*/  @P0 IADD3 R200, R163.reuse, -0x20, RZ ;  /* 0xffffffe0a3c80810 */ /* 0x040fe40007ffe0ff */
[----:B------:R-:W-:Y:S02]  /*13520*/  LOP3.LUT P0, RZ, R100, 0x4, RZ, 0xc0, !PT ;  /* 0x0000000464ff7812 */ /* 0x000fe4000780c0ff */
[----:B------:R-:W-:Y:S01]  /*13530*/  IADD3 R211, R200, 0x1000, RZ ;  /* 0x00001000c8d37810 */ /* 0x000fe20007ffe0ff */
[----:B------:R-:W4:Y:S01]  /*13540*/  LDSM.16.M88.4 R40, [R200] ;  /* 0x00000000c828783b */ /* 0x000f220000000200 */
[----:B------:R-:W-:Y:S02]  /*13550*/  SEL R0, R0, 0xffffffc0, !P0 ;  /* 0xffffffc000007807 */ /* 0x000fe40004000000 */
[C---:B------:R-:W-:Y:S01]  /*13560*/  ISETP.LT.OR P0, PT, R6.reuse, 0x1, !P3 ;  /* 0x000000010600780c */ /* 0x040fe20005f01670 */
[----:B------:R-:W4:Y:S01]  /*13570*/  LDSM.16.M88.4 R48, [R200+0x800] ;  /* 0x00080000c830783b */ /* 0x000f220000000200 */
[----:B------:R-:W-:Y:S01]  /*13580*/  @!P5 ISETP.LT.OR P3, PT, R6, 0x21, !P3 ;  /* 0x000000210600d80c */ /* 0x000fe20005f61670 */
[--C-:B------:R-:W-:Y:S01]  /*13590*/  IMAD.IADD R162, R163, 0x1, R0.reuse ;  /* 0x00000001a3a27824 */ /* 0x100fe200078e0200 */
[C---:B------:R-:W-:Y:S01]  /*135a0*/  IADD3 R210, R200.reuse, 0x800, RZ ;  /* 0x00000800c8d27810 */ /* 0x040fe20007ffe0ff */
[----:B------:R-:W4:Y:S01]  /*135b0*/  LDSM.16.M88.4 R56, [R200+0x1000] ;  /* 0x00100000c838783b */ /* 0x000f220000000200 */
[----:B-1----:R-:W-:Y:S01]  /*135c0*/  HMMA.16816.F32 R28, R8, R20, RZ ;  /* 0x00000014081c723c */ /* 0x002fe200000018ff */
[C---:B------:R-:W-:Y:S01]  /*135d0*/  IMAD.IADD R161, R200.reuse, 0x1, R0 ;  /* 0x00000001c8a17824 */ /* 0x040fe200078e0200 */
[----:B------:R-:W-:-:S02]  /*135e0*/  IADD3 R209, R200, 0x4800, RZ ;  /* 0x00004800c8d17810 */ /* 0x000fc40007ffe0ff */
[C---:B------:R-:W-:Y:S02]  /*135f0*/  IADD3 R208, R200.reuse, 0x5800, RZ ;  /* 0x00005800c8d07810 */ /* 0x040fe40007ffe0ff */
[----:B------:R-:W-:Y:S01]  /*13600*/  IADD3 R207, R200, 0x5000, RZ ;  /* 0x00005000c8cf7810 */ /* 0x000fe20007ffe0ff */
[----:B------:R-:W-:Y:S01]  /*13610*/  @!PT LDS RZ, [RZ] ;  /* 0x00000000fffff984 */ /* 0x000fe20000000800 */
[----:B------:R-:W-:Y:S01]  /*13620*/  @!PT LDS RZ, [RZ] ;  /* 0x00000000fffff984 */ /* 0x000fe20000000800 */
[----:B------:R-:W-:Y:S01]  /*13630*/  @!PT LDS RZ, [RZ] ;  /* 0x00000000fffff984 */ /* 0x000fe20000000800 */
[----:B------:R1:W-:Y:S01]  /*13640*/  LDGSTS.E.BYPASS.LTC128B.128 [R212+0x4080], [R2.64], !P0 ;  /* 0x0408000002d47fae */ /* 0x0003e2000c101d46 */
[C---:B------:R-:W-:Y:S01]  /*13650*/  ISETP.LT.OR P0, PT, R6.reuse, 0x1, !P2 ;  /* 0x000000010600780c */ /* 0x040fe20005701670 */
[----:B------:R-:W-:Y:S01]  /*13660*/  HMMA.16816.F32 R20, R8, R22, RZ ;  /* 0x000000160814723c */ /* 0x000fe200000018ff */
[----:B------:R-:W-:Y:S02]  /*13670*/  @!P5 ISETP.LT.OR P2, PT, R6, 0x21, !P2 ;  /* 0x000000210600d80c */ /* 0x000fe40005741670 */
[C---:B------:R-:W-:Y:S02]  /*13680*/  IADD3 R206, R200.reuse, 0x3000, RZ ;  /* 0x00003000c8ce7810 */ /* 0x040fe40007ffe0ff */
[----:B------:R-:W-:-:S02]  /*13690*/  IADD3 R205, R200, 0x4000, RZ ;  /* 0x00004000c8cd7810 */ /* 0x000fc40007ffe0ff */
[C---:B------:R-:W-:Y:S01]  /*136a0*/  IADD3 R204, R200.reuse, 0x3800, RZ ;  /* 0x00003800c8cc7810 */ /* 0x040fe20007ffe0ff */
[C---:B--2---:R-:W-:Y:S01]  /*136b0*/  HMMA.16816.F32 R32, R8.reuse, R16, RZ ;  /* 0x000000100820723c */ /* 0x044fe200000018ff */
[C---:B------:R-:W-:Y:S02]  /*136c0*/  IADD3 R203, R200.reuse, 0x1800, RZ ;  /* 0x00001800c8cb7810 */ /* 0x040fe40007ffe0ff */
[----:B------:R-:W-:Y:S01]  /*136d0*/  IADD3 R202, R200, 0x2800, RZ ;  /* 0x00002800c8ca7810 */ /* 0x000fe20007ffe0ff */
[----:B------:R1:W-:Y:S01]  /*136e0*/  LDGSTS.E.BYPASS.LTC128B.128 [R212+0x5880], [R2.64+0x80], !P0 ;  /* 0x0588008002d47fae */ /* 0x0003e2000c101d46 */
[C---:B------:R-:W-:Y:S02]  /*136f0*/  ISETP.LT.OR P0, PT, R6.reuse, 0x1, !P1 ;  /* 0x000000010600780c */ /* 0x040fe40004f01670 */
[----:B------:R-:W-:Y:S01]  /*13700*/  @!P5 ISETP.LT.OR P1, PT, R6, 0x21, !P1 ;  /* 0x000000210600d80c */ /* 0x000fe20004f21670 */
[----:B------:R-:W-:Y:S01]  /*13710*/  HMMA.16816.F32 R36, R8, R18, RZ ;  /* 0x000000120824723c */ /* 0x000fe200000018ff */
[----:B------:R-:W-:-:S07]  /*13720*/  IADD3 R201, R200, 0x2000, RZ ;  /* 0x00002000c8c97810 */ /* 0x000fce0007ffe0ff */
[----:B---3--:R-:W-:Y:S02]  /*13730*/  HMMA.16816.F32 R44, R8, R24, RZ ;  /* 0x00000018082c723c */ /* 0x008fe400000018ff */
[----:B------:R1:W-:Y:S01]  /*13740*/  LDGSTS.E.BYPASS.LTC128B.128 [R212+0x7080], [R2.64+0x100], !P0 ;  /* 0x0708010002d47fae */ /* 0x0003e2000c101d46 */
[----:B------:R-:W-:-:S04]  /*13750*/  LOP3.LUT P0, RZ, R126, 0x8, RZ, 0xc0, !PT ;  /* 0x000000087eff7812 */ /* 0x000fc8000780c0ff */
[C---:B------:R-:W-:Y:S01]  /*13760*/  ISETP.LT.OR P4, PT, R6.reuse, 0x1, !P0 ;  /* 0x000000010600780c */ /* 0x040fe20004781670 */
[----:B------:R-:W-:Y:S01]  /*13770*/  HMMA.16816.F32 R8, R8, R26, RZ ;  /* 0x0000001a0808723c */ /* 0x000fe200000018ff */
[----:B------:R-:W-:-:S07]  /*13780*/  @!P5 ISETP.LT.OR P0, PT, R6, 0x21, !P0 ;  /* 0x000000210600d80c */ /* 0x000fce0004701670 */
[C---:B----4-:R-:W-:Y:S04]  /*13790*/  HMMA.16816.F32 R16, R12.reuse, R40, R28 ;  /* 0x000000280c10723c */ /* 0x050fe8000000181c */
[----:B------:R1:W-:Y:S04]  /*137a0*/  LDGSTS.E.BYPASS.LTC128B.128 [R212+0x8880], [R2.64+0x180], !P4 ;  /* 0x0888018002d47fae */ /* 0x0003e8000e101d46 */
[----:B------:R2:W-:Y:S01]  /*137b0*/  @!P5 LDGSTS.E.BYPASS.LTC128B.128 [R215+0x5080], [R4.64], !P3 ;  /* 0x0508000004d7dfae */ /* 0x0005e2000d901d46 */
[C---:B------:R-:W-:Y:S03]  /*137c0*/  HMMA.16816.F32 R24, R12.reuse, R42, R20 ;  /* 0x0000002a0c18723c */ /* 0x040fe60000001814 */
[----:B------:R2:W-:Y:S04]  /*137d0*/  @!P5 LDGSTS.E.BYPASS.LTC128B.128 [R215+0x6880], [R4.64+0x80], !P2 ;  /* 0x0688008004d7dfae */ /* 0x0005e8000d101d46 */
[----:B------:R2:W-:Y:S01]  /*137e0*/  @!P5 LDGSTS.E.BYPASS.LTC128B.128 [R215+0x8080], [R4.64+0x100], !P1 ;  /* 0x0808010004d7dfae */ /* 0x0005e2000c901d46 */
[----:B------:R-:W-:Y:S03]  /*137f0*/  HMMA.16816.F32 R28, R12, R48, R32 ;  /* 0x000000300c1c723c */ /* 0x000fe60000001820 */
[----:B------:R2:W-:Y:S01]  /*13800*/  @!P5 LDGSTS.E.BYPASS.LTC128B.128 [R215+0x9880], [R4.64+0x180], !P0 ;  /* 0x0988018004d7dfae */ /* 0x0005e2000c101d46 */
[----:B------:R-:W-:-:S03]  /*13810*/  ISETP.GT.AND P0, PT, R121, R230, PT ;  /* 0x000000e67900720c */ /* 0x000fc60003f04270 */
[----:B------:R-:W-:Y:S01]  /*13820*/  LDSM.16.M88.4 R52, [R162] ;  /* 0x00000000a234783b */ /* 0x000fe20000000200 */
[C---:B------:R-:W-:Y:S03]  /*13830*/  HMMA.16816.F32 R32, R12.reuse, R50, R36 ;  /* 0x000000320c20723c */ /* 0x040fe60000001824 */
[----:B------:R-:W-:Y:S04]  /*13840*/  LDSM.16.M88.4 R60, [R162+0x800] ;  /* 0x00080000a23c783b */ /* 0x000fe80000000200 */
[----:B------:R-:W-:Y:S01]  /*13850*/  LDSM.16.M88.4 R64, [R162+0x1000] ;  /* 0x00100000a240783b */ /* 0x000fe20000000200 */
[C---:B------:R-:W-:Y:S03]  /*13860*/  HMMA.16816.F32 R36, R12.reuse, R56, R44 ;  /* 0x000000380c24723c */ /* 0x040fe6000000182c */
[----:B------:R-:W-:Y:S04]  /*13870*/  LDSM.16.M88.4 R20, [R161] ;  /* 0x00000000a114783b */ /* 0x000fe80000000200 */
[----:B------:R-:W-:Y:S01]  /*13880*/  LDSM.16.M88.4 R44, [R161+0x800] ;  /* 0x00080000a12c783b */ /* 0x000fe20000000200 */
[----:B------:R-:W-:Y:S03]  /*13890*/  HMMA.16816.F32 R12, R12, R58, R8 ;  /* 0x0000003a0c0c723c */ /* 0x000fe60000001808 */
[----:B------:R-:W-:Y:S04]  /*138a0*/  LDSM.16.M88.4 R8, [R198] ;  /* 0x00000000c608783b */ /* 0x000fe80000000200 */
[----:B--2---:R-:W2:Y:S04]  /*138b0*/  LDSM.16.M88.4 R4, [R199] ;  /* 0x00000000c704783b */ /* 0x004ea80000000200 */
[----:B------:R-:W3:Y:S04]  /*138c0*/  LDSM.16.M88.4 R56, [R161+0x1000] ;  /* 0x00100000a138783b */ /* 0x000ee80000000200 */
[----:B------:R-:W-:Y:S04]  /*138d0*/  LDSM.16.M88.4 R40, [R163+0x1800] ;  /* 0x00180000a328783b */ /* 0x000fe80000000200 */
[----:B------:R-:W-:Y:S04]  /*138e0*/  LDSM.16.M88.4 R48, [R163+0x2000] ;  /* 0x00200000a330783b */ /* 0x000fe80000000200 */
[----:B------:R-:W0:Y:S01]  /*138f0*/  LDGDEPBAR ;  /* 0x00000000000079af */ /* 0x000e220000000000 */
        /* <DEDUP_REMOVED lines=49> */
[----:B------:R-:W2:Y:S03]  /*13c10*/  LDSM.16.M88.4 R60, [R163+0x4000] ;  /* 0x00400000a33c783b */ /* 0x000ea60000000200 */
[C---:B---3--:R-:W-:Y:S08]  /*13c20*/  HMMA.16816.F32 R16, R8.reuse, R20, R16 ;  /* 0x000000140810723c */ /* 0x048ff00000001810 */
[C---:B------:R-:W-:Y:S08]  /*13c30*/  HMMA.16816.F32 R24, R8.reuse, R22, R24 ;  /* 0x000000160818723c */ /* 0x040ff00000001818 */
[C---:B------:R-:W-:Y:S08]  /*13c40*/  HMMA.16816.F32 R28, R8.reuse, R48, R28 ;  /* 0x00000030081c723c */ /* 0x040ff0000000181c */
[C---:B------:R-:W-:Y:S01]  /*13c50*/  HMMA.16816.F32 R32, R8.reuse, R50, R32 ;  /* 0x000000320820723c */ /* 0x040fe20000001820 */
[----:B------:R-:W-:Y:S07]  /*13c60*/  LDSM.16.M88.4 R48, [R200+0x3800] ;  /* 0x00380000c830783b */ /* 0x000fee0000000200 */
[C---:B----4-:R-:W-:Y:S08]  /*13c70*/  HMMA.16816.F32 R36, R8.reuse, R56, R36 ;  /* 0x000000380824723c */ /* 0x050ff00000001824 */
[----:B------:R-:W-:Y:S01]  /*13c80*/  HMMA.16816.F32 R12, R8, R58, R12 ;  /* 0x0000003a080c723c */ /* 0x000fe2000000180c */
[----:B------:R-:W3:Y:S04]  /*13c90*/  LDSM.16.M88.4 R8, [R197+0x8000] ;  /* 0x00800000c508783b */ /* 0x000ee80000000200 */
[----:B------:R-:W4:Y:S03]  /*13ca0*/  LDSM.16.M88.4 R56, [R200+0x4000] ;  /* 0x00400000c838783b */ /* 0x000f260000000200 */
[C---:B-1----:R-:W-:Y:S08]  /*13cb0*/  HMMA.16816.F32 R16, R4.reuse, R44, R16 ;  /* 0x0000002c0410723c */ /* 0x042ff00000001810 */
[C---:B------:R-:W-:Y:S01]  /*13cc0*/  HMMA.16816.F32 R24, R4.reuse, R46, R24 ;  /* 0x0000002e0418723c */ /* 0x040fe20000001818 */
[----:B------:R-:W-:Y:S07]  /*13cd0*/  LDSM.16.M88.4 R44, [R162+0x3000] ;  /* 0x00300000a22c783b */ /* 0x000fee0000000200 */
[C---:B------:R-:W-:Y:S08]  /*13ce0*/  HMMA.16816.F32 R28, R4.reuse, R52, R28 ;  /* 0x00000034041c723c */ /* 0x040ff0000000181c */
[C---:B------:R-:W-:Y:S01]  /*13cf0*/  HMMA.16816.F32 R32, R4.reuse, R54, R32 ;  /* 0x000000360420723c */ /* 0x040fe20000001820 */
[----:B------:R-:W-:Y:S07]  /*13d00*/  LDSM.16.M88.4 R52, [R162+0x3800] ;  /* 0x00380000a234783b */ /* 0x000fee0000000200 */
[C---:B--2---:R-:W-:Y:S08]  /*13d10*/  HMMA.16816.F32 R36, R4.reuse, R60, R36 ;  /* 0x0000003c0424723c */ /* 0x044ff00000001824 */
[----:B------:R-:W-:Y:S01]  /*13d20*/  HMMA.16816.F32 R12, R4, R62, R12 ;  /* 0x0000003e040c723c */ /* 0x000fe2000000180c */
[----:B------:R-:W1:Y:S04]  /*13d30*/  LDSM.16.M88.4 R4, [R199+0x8000] ;  /* 0x00800000c704783b */ /* 0x000e680000000200 */
        /* <DEDUP_REMOVED lines=40> */
[----:B------:R-:W1:Y:S04]  /*13fc0*/  LDSM.16.M88.4 R8, [R199+0xc000] ;  /* 0x00c00000c708783b */ /* 0x000e680000000200 */
[----:B------:R-:W3:Y:S03]  /*13fd0*/  LDSM.16.M88.4 R64, [R162+0x5800] ;  /* 0x00580000a240783b */ /* 0x000ee60000000200 */
[C---:B--2---:R-:W-:Y:S08]  /*13fe0*/  HMMA.16816.F32 R24, R12.reuse, R52, R24 ;  /* 0x000000340c18723c */ /* 0x044ff00000001818 */
[C---:B------:R-:W-:Y:S08]  /*13ff0*/  HMMA.16816.F32 R20, R12.reuse, R54, R20 ;  /* 0x000000360c14723c */ /* 0x040ff00000001814 */
        /* <DEDUP_REMOVED lines=27> */
[C---:B------:R-:W-:Y:S01]  /*141b0*/  LOP3.LUT P3, RZ, R217.reuse, 0x4, RZ, 0xc0, !PT ;  /* 0x00000004d9ff7812 */ /* 0x040fe2000786c0ff */
        /* <DEDUP_REMOVED lines=33> */
.L_x_2447:
[----:B------:R-:W-:Y:S05]  /*143d0*/  BSYNC B0 ;  /* 0x0000000000007941 */ /* 0x000fea0003800000 */
.L_x_2446:
[----:B------:R-:W2:Y:S04]  /*143e0*/  LDL R0, [R1+0x48] ;  /* 0x0000480001007983 */ /* 0x000ea80000100800 */
[----:B------:R-:W3:Y:S01]  /*143f0*/  LDL R95, [R1+0x10] ;  /* 0x00001000015f7983 */ /* 0x000ee20000100800 */
[----:B------:R-:W-:Y:S01]  /*14400*/  ISETP.NE.AND P3, PT, R141, 0x1, PT ;  /* 0x000000018d00780c */ /* 0x000fe20003f65270 */
[----:B-1----:R-:W-:Y:S01]  /*14410*/  IMAD.IADD R4, R131, 0x1, -R231 ;  /* 0x0000000183047824 */ /* 0x002fe200078e0ae7 */
[----:B------:R-:W-:Y:S01]  /*14420*/  IADD3 R3, -R231, 0x1, R131 ;  /* 0x00000001e7037810 */ /* 0x000fe20007ffe183 */
[----:B------:R-:W-:Y:S04]  /*14430*/  LDSM.16.MT88.4 R44, [R194] ;  /* 0x00000000c22c783b */ /* 0x000fe80000004200 */
[----:B------:R-:W-:Y:S04]  /*14440*/  LDSM.16.MT88.4 R52, [R194+0x800] ;  /* 0x00080000c234783b */ /* 0x000fe80000004200 */
[----:B------:R-:W-:Y:S04]  /*14450*/  LDSM.16.MT88.4 R60, [R192+0x3000] ;  /* 0x00300000c03c783b */ /* 0x000fe80000004200 */
[----:B------:R-:W-:Y:S04]  /*14460*/  LDSM.16.MT88.4 R48, [R193+0x1800] ;  /* 0x00180000c130783b */ /* 0x000fe80000004200 */
[----:B------:R-:W-:Y:S04]  /*14470*/  LDSM.16.MT88.4 R64, [R195+0x3000] ;  /* 0x00300000c340783b */ /* 0x000fe80000004200 */
[----:B------:R-:W-:Y:S04]  /*14480*/  LDSM.16.MT88.4 R68, [R193+0x3000] ;  /* 0x00300000c144783b */ /* 0x000fe80000004200 */
[----:B------:R-:W-:Y:S04]  /*14490*/  LDSM.16.MT88.4 R72, [R193+0x3800] ;  /* 0x00380000c148783b */ /* 0x000fe80000004200 */
[----:B------:R-:W-:Y:S04]  /*144a0*/  LDSM.16.MT88.4 R76, [R194+0x3000] ;  /* 0x00300000c24c783b */ /* 0x000fe80000004200 */
[----:B------:R-:W-:Y:S04]  /*144b0*/  LDSM.16.MT88.4 R164, [R192+0x1000] ;  /* 0x00100000c0a4783b */ /* 0x000fe80000004200 */
[----:B------:R-:W0:Y:S01]  /*144c0*/  LDGDEPBAR ;  /* 0x00000000000079af */ /* 0x000e220000000000 */
[----:B--2--5:R-:W-:-:S04]  /*144d0*/  IMAD.IADD R0, R0, 0x1, R140 ;  /* 0x0000000100007824 */ /* 0x024fc800078e028c */
[----:B------:R-:W-:-:S04]  /*144e0*/  @P3 IMAD.HI.U32 R2, R0, c[0x0][0x2c8], RZ ;  /* 0x0000b20000023a27 */ /* 0x000fc800078e00ff */
[----:B---3--:R-:W-:Y:S01]  /*144f0*/  IMAD.IADD R3, R3, 0x1, -R95 ;  /* 0x0000000103037824 */ /* 0x008fe200078e0a5f */
[----:B------:R-:W-:-:S05]  /*14500*/  @P3 SHF.R.U32.HI R0, RZ, c[0x0][0x2cc], R2 ;  /* 0x0000b300ff003a19 */ /* 0x000fca0000011602 */
[----:B------:R-:W1:Y:S04]  /*14510*/  SHFL.IDX PT, R2, R0, RZ, 0x1c1f ;  /* 0x001c1fff00027589 */ /* 0x000e6800000e0000 */
[----:B------:R-:W2:Y:S01]  /*14520*/  SHFL.IDX PT, R5, R0, 0x1, 0x1c1f ;  /* 0x003c1f0000057f89 */ /* 0x000ea200000e0000 */
        /* <DEDUP_REMOVED lines=10> */
[----:B------:R-:W-:Y:S02]  /*145d0*/  FMNMX.FTZ R0, R11, R12, !PT ;  /* 0x0000000c0b007209 */ /* 0x000fe40007810000 */
[----:B------:R-:W-:Y:S02]  /*145e0*/  ISETP.GT.AND P0, PT, R2, 0x10, PT ;  /* 0x000000100200780c */ /* 0x000fe40003f04270 */
        /* <DEDUP_REMOVED lines=11> */
[C---:B------:R-:W-:Y:S02]  /*146a0*/  ISETP.GT.AND P0, PT, R2.reuse, 0x20, PT ;  /* 0x000000200200780c */ /* 0x040fe40003f04270 */
[----:B------:R-:W-:Y:S02]  /*146b0*/  FSEL R13, R41, -INF , P1 ;  /* 0xff800000290d7808 */ /* 0x000fe40000800000 */
[----:B------:R-:W-:Y:S02]  /*146c0*/  FMNMX.FTZ R3, R15, R3, !PT ;  /* 0x000000030f037209 */ /* 0x000fe40007810000 */
[----:B------:R-:W-:-:S02]  /*146d0*/  ISETP.GT.AND P1, PT, R2, 0x21, PT ;  /* 0x000000210200780c */ /* 0x000fc40003f24270 */
[----:B------:R-:W-:Y:S02]  /*146e0*/  FSEL R94, R20, -INF , P0 ;  /* 0xff800000145e7808 */ /* 0x000fe40000000000 */
[----:B------:R-:W-:Y:S02]  /*146f0*/  ISETP.GT.AND P0, PT, R2, 0x28, PT ;  /* 0x000000280200780c */ /* 0x000fe40003f04270 */
[----:B------:R-:W-:Y:S02]  /*14700*/  IMNMX R0, R4, R5, PT ;  /* 0x0000000504007217 */ /* 0x000fe40003800200 */
[----:B------:R-:W-:Y:S02]  /*14710*/  FMNMX.FTZ R3, R13, R3, !PT ;  /* 0x000000030d037209 */ /* 0x000fe40007810000 */
[----:B------:R-:W-:Y:S02]  /*14720*/  FSEL R93, R21, -INF , P1 ;  /* 0xff800000155d7808 */ /* 0x000fe40000800000 */
[----:B------:R-:W-:-:S02]  /*14730*/  ISETP.GT.AND P1, PT, R2, 0x29, PT ;  /* 0x000000290200780c */ /* 0x000fc40003f24270 */
[----:B------:R-:W-:Y:S02]  /*14740*/  FSEL R92, R36, -INF , P0 ;  /* 0xff800000245c7808 */ /* 0x000fe40000000000 */
[C---:B------:R-:W-:Y:S02]  /*14750*/  ISETP.GT.AND P0, PT, R0.reuse, RZ, PT ;  /* 0x000000ff0000720c */ /* 0x040fe40003f04270 */
[----:B------:R-:W-:Y:S02]  /*14760*/  ISETP.GT.AND P2, PT, R0, 0x1, PT ;  /* 0x000000010000780c */ /* 0x000fe40003f44270 */
[----:B------:R-:W-:Y:S02]  /*14770*/  FMNMX.FTZ R2, R94, R3, !PT ;  /* 0x000000035e027209 */ /* 0x000fe40007810000 */
[----:B------:R-:W-:Y:S02]  /*14780*/  FSEL R91, R37, -INF , P1 ;  /* 0xff800000255b7808 */ /* 0x000fe40000800000 */
[----:B------:R-:W-:-:S02]  /*14790*/  FSEL R5, R34, -INF , P0 ;  /* 0xff80000022057808 */ /* 0x000fc40000000000 */
[C---:B------:R-:W-:Y:S02]  /*147a0*/  ISETP.GT.AND P1, PT, R0.reuse, 0x8, PT ;  /* 0x000000080000780c */ /* 0x040fe40003f24270 */
[----:B------:R-:W-:Y:S02]  /*147b0*/  FSEL R10, R35, -INF , P2 ;  /* 0xff800000230a7808 */ /* 0x000fe40001000000 */
[----:B------:R-:W-:Y:S01]  /*147c0*/  FMNMX.FTZ R2, R93, R2, !PT ;  /* 0x000000025d027209 */ /* 0x000fe20007810000 */
[----:B------:R-:W-:Y:S01]  /*147d0*/  LDSM.16.MT88.4 R32, [R193] ;  /* 0x00000000c120783b */ /* 0x000fe20000004200 */
[----:B------:R-:W-:Y:S02]  /*147e0*/  ISETP.GT.AND P0, PT, R0, 0x9, PT ;  /* 0x000000090000780c */ /* 0x000fe40003f04270 */
[----:B------:R-:W-:Y:S02]  /*147f0*/  FSEL R9, R30, -INF , P1 ;  /* 0xff8000001e097808 */ /* 0x000fe40000800000 */
[----:B------:R-:W-:-:S02]  /*14800*/  FMNMX.FTZ R3, R5, R10, !PT ;  /* 0x0000000a05037209 */ /* 0x000fc40007810000 */
[----:B------:R-:W-:Y:S02]  /*14810*/  FMNMX.FTZ R2, R92, R2, !PT ;  /* 0x000000025c027209 */ /* 0x000fe40007810000 */
[----:B------:R-:W-:Y:S02]  /*14820*/  FSEL R8, R31, -INF , P0 ;  /* 0xff8000001f087808 */ /* 0x000fe40000000000 */
[C---:B------:R-:W-:Y:S01]  /*14830*/  ISETP.GT.AND P1, PT, R0.reuse, 0x10, PT ;  /* 0x000000100000780c */ /* 0x040fe20003f24270 */
[----:B------:R-:W-:Y:S01]  /*14840*/  LDSM.16.MT88.4 R28, [R195] ;  /* 0x00000000c31c783b */ /* 0x000fe20000004200 */
[----:B------:R-:W-:Y:S02]  /*14850*/  FMNMX.FTZ R3, R9, R3, !PT ;  /* 0x0000000309037209 */ /* 0x000fe40007810000 */
[----:B------:R-:W-:Y:S02]  /*14860*/  FMNMX.FTZ R2, R91, R2, !PT ;  /* 0x000000025b027209 */ /* 0x000fe40007810000 */
[----:B------:R-:W-:-:S02]  /*14870*/  ISETP.GT.AND P0, PT, R0, 0x11, PT ;  /* 0x000000110000780c */ /* 0x000fc40003f04270 */
[----:B------:R-:W-:Y:S01]  /*14880*/  FSEL R7, R26, -INF , P1 ;  /* 0xff8000001a077808 */ /* 0x000fe20000800000 */
[----:B------:R-:W1:Y:S01]  /*14890*/  SHFL.BFLY PT, R4, R2, 0x2, 0x1f ;  /* 0x0c401f0002047f89 */ /* 0x000e6200000e0000 */
[----:B------:R-:W-:Y:S02]  /*148a0*/  FMNMX.FTZ R3, R8, R3, !PT ;  /* 0x0000000308037209 */ /* 0x000fe40007810000 */
[----:B------:R-:W-:Y:S02]  /*148b0*/  FSEL R6, R27, -INF , P0 ;  /* 0xff8000001b067808 */ /* 0x000fe40000000000 */
[C---:B------:R-:W-:Y:S01]  /*148c0*/  ISETP.GT.AND P1, PT, R0.reuse, 0x18, PT ;  /* 0x000000180000780c */ /* 0x040fe20003f24270 */
[----:B------:R-:W-:Y:S01]  /*148d0*/  LDSM.16.MT88.4 R24, [R192+0x800] ;  /* 0x00080000c018783b */ /* 0x000fe20000004200 */
[----:B------:R-:W-:Y:S02]  /*148e0*/  FMNMX.FTZ R3, R7, R3, !PT ;  /* 0x0000000307037209 */ /* 0x000fe40007810000 */
[----:B------:R-:W-:-:S02]  /*148f0*/  ISETP.GT.AND P0, PT, R0, 0x19, PT ;  /* 0x000000190000780c */ /* 0x000fc40003f04270 */
[----:B------:R-:W-:Y:S02]  /*14900*/  FSEL R21, R42, -INF , P1 ;  /* 0xff8000002a157808 */ /* 0x000fe40000800000 */
        /* <DEDUP_REMOVED lines=32> */
[----:B------:R1:W-:Y:S01]  /*14b10*/  MUFU.EX2 R83, R3 ;  /* 0x0000000300537308 */ /* 0x0003e20000000800 */
[----:B------:R-:W-:-:S07]  /*14b20*/  FSETP.NEU.FTZ.AND P0, PT, R149, -INF , PT ;  /* 0xff8000009500780b */ /* 0x000fce0003f1d000 */
[----:B------:R2:W-:Y:S01]  /*14b30*/  MUFU.EX2 R216, R0 ;  /* 0x0000000000d87308 */ /* 0x0005e20000000800 */
[----:B-1----:R-:W-:-:S07]  /*14b40*/  FFMA.FTZ R3, R14, c[0x0][0x2d0], -R2 ;  /* 0x0000b4000e037a23 */ /* 0x002fce0000010802 */
[----:B------:R1:W-:Y:S01]  /*14b50*/  MUFU.EX2 R86, R3 ;  /* 0x0000000300567308 */ /* 0x0003e20000000800 */
[----:B--2---:R-:W-:-:S05]  /*14b60*/  FMUL.FTZ R0, R149, c[0x0][0x2d0] ;  /* 0x0000b40095007a20 */ /* 0x004fca0000410000 */
[----:B------:R-:W-:Y:S01]  /*14b70*/  FSEL R0, R0, RZ, P0 ;  /* 0x000000ff00007208 */ /* 0x000fe20000000000 */
[----:B-1----:R-:W-:-:S04]  /*14b80*/  FFMA.FTZ R3, R17, c[0x0][0x2d0], -R2 ;  /* 0x0000b40011037a23 */ /* 0x002fc80000010802 */
[----:B------:R1:W-:Y:S02]  /*14b90*/  MUFU.EX2 R85, R3 ;  /* 0x0000000300557308 */ /* 0x0003e40000000800 */
[--C-:B-1----:R-:W-:Y:S02]  /*14ba0*/  FFMA.FTZ R3, R16, c[0x0][0x2d0], -R2.reuse ;  /* 0x0000b40010037a23 */ /* 0x102fe40000010802 */
[----:B------:R-:W1:Y:S04]  /*14bb0*/  LDSM.16.MT88.4 R16, [R192] ;  /* 0x00000000c010783b */ /* 0x000e680000004200 */
        /* <DEDUP_REMOVED lines=8> */
[----:B--2---:R-:W-:Y:S01]  /*14c40*/  FFMA.FTZ R3, R10, c[0x0][0x2d0], -R0 ;  /* 0x0000b4000a037a23 */ /* 0x004fe20000010800 */
[----:B------:R-:W-:-:S05]  /*14c50*/  F2FP.PACK_AB R10, R85, R86 ;  /* 0x00000056550a723e */ /* 0x000fca00000000ff */
[----:B------:R2:W3:Y:S02]  /*14c60*/  MUFU.EX2 R81, R3 ;  /* 0x0000000300517308 */ /* 0x0004e40000000800 */
[----:B--2---:R-:W-:Y:S01]  /*14c70*/  FFMA.FTZ R3, R9, c[0x0][0x2d0], -R0 ;  /* 0x0000b40009037a23 */ /* 0x004fe20000010800 */
[----:B---3--:R-:W-:-:S05]  /*14c80*/  F2FP.PACK_AB R9, R81, R82 ;  /* 0x000000525109723e */ /* 0x008fca00000000ff */
[----:B------:R2:W-:Y:S02]  /*14c90*/  MUFU.EX2 R80, R3 ;  /* 0x0000000300507308 */ /* 0x0005e40000000800 */
[----:B--2---:R-:W-:Y:S01]  /*14ca0*/  FFMA.FTZ R3, R8, c[0x0][0x2d0], -R0 ;  /* 0x0000b40008037a23 */ /* 0x004fe20000010800 */
[----:B------:R-:W-:-:S05]  /*14cb0*/  F2FP.PACK_AB R8, R83, R84 ;  /* 0x000000545308723e */ /* 0x000fca00000000ff */
[----:B------:R2:W3:Y:S02]  /*14cc0*/  MUFU.EX2 R148, R3 ;  /* 0x0000000300947308 */ /* 0x0004e40000000800 */
[----:B--2---:R-:W-:Y:S01]  /*14cd0*/  FFMA.FTZ R3, R7, c[0x0][0x2d0], -R0 ;  /* 0x0000b40007037a23 */ /* 0x004fe20000010800 */
[----:B---3--:R-:W-:-:S05]  /*14ce0*/  F2FP.PACK_AB R11, R148, R80 ;  /* 0x00000050940b723e */ /* 0x008fca00000000ff */
[----:B------:R2:W-:Y:S02]  /*14cf0*/  MUFU.EX2 R154, R3 ;  /* 0x00000003009a7308 */ /* 0x0005e40000000800 */
[----:B------:R-:W-:Y:S01]  /*14d00*/  HMMA.16816.F32 R12, R8, R32, RZ ;  /* 0x00000020080c723c */ /* 0x000fe200000018ff */
[----:B--2---:R-:W-:Y:S01]  /*14d10*/  FFMA.FTZ R3, R6, c[0x0][0x2d0], -R0 ;  /* 0x0000b40006037a23 */ /* 0x004fe20000010800 */
[----:B------:R-:W-:-:S04]  /*14d20*/  F2FP.PACK_AB R6, R224, R229 ;  /* 0x000000e5e006723e */ /* 0x000fc800000000ff */
        /* <DEDUP_REMOVED lines=8> */
[----:B-1----:R-:W-:Y:S11]  /*14db0*/  F2FP.PACK_AB R7, R155, R214 ;  /* 0x000000d69b07723e */ /* 0x002ff600000000ff */
[----:B------:R-:W-:Y:S04]  /*14dc0*/  @!UPT UIADD3 URZ, URZ, URZ, URZ ;  /* 0x0000003f3f3ff290 */ /* 0x000fe8000fffe03f */
[C---:B------:R-:W-:Y:S08]  /*14dd0*/  HMMA.16816.F32 R168, R4.reuse, R24, R20 ;  /* 0x0000001804a8723c */ /* 0x040ff00000001814 */
[----:B------:R-:W-:Y:S01]  /*14de0*/  HMMA.16816.F32 R144, R4, R26, R16 ;  /* 0x0000001a0490723c */ /* 0x000fe20000001810 */
[----:B------:R-:W1:Y:S07]  /*14df0*/  LDSM.16.MT88.4 R24, [R195+0x800] ;  /* 0x00080000c318783b */ /* 0x000e6e0000004200 */
[----:B------:R-:W-:Y:S08]  /*14e00*/  HMMA.16816.F32 R20, R8, R28, RZ ;  /* 0x0000001c0814723c */ /* 0x000ff000000018ff */
[----:B------:R-:W-:Y:S08]  /*14e10*/  HMMA.16816.F32 R132, R4, R40, R12 ;  /* 0x000000280484723c */ /* 0x000ff0000000180c */
[C---:B------:R-:W-:Y:S01]  /*14e20*/  HMMA.16816.F32 R12, R8.reuse, R34, RZ ;  /* 0x00000022080c723c */ /* 0x040fe200000018ff */
[----:B------:R-:W2:Y:S07]  /*14e30*/  LDSM.16.MT88.4 R32, [R192+0x2000] ;  /* 0x00200000c020783b */ /* 0x000eae0000004200 */
[C---:B------:R-:W-:Y:S08]  /*14e40*/  HMMA.16816.F32 R16, R8.reuse, R30, RZ ;  /* 0x0000001e0810723c */ /* 0x040ff000000018ff */
[----:B------:R-:W-:Y:S08]  /*14e50*/  HMMA.16816.F32 R28, R8, R36, RZ ;  /* 0x00000024081c723c */ /* 0x000ff000000018ff */
[----:B-1----:R-:W-:Y:S08]  /*14e60*/  HMMA.16816.F32 R56, R4, R24, R20 ;  /* 0x000000180438723c */ /* 0x002ff00000001814 */
[----:B------:R-:W-:Y:S08]  /*14e70*/  HMMA.16816.F32 R20, R8, R46, RZ ;  /* 0x0000002e0814723c */ /* 0x000ff000000018ff */
[----:B------:R-:W-:Y:S01]  /*14e80*/  HMMA.16816.F32 R140, R4, R42, R12 ;  /* 0x0000002a048c723c */ /* 0x000fe2000000180c */
[----:B------:R-:W-:Y:S07]  /*14e90*/  LDSM.16.MT88.4 R40, [R192+0x3800] ;  /* 0x00380000c028783b */ /* 0x000fee0000004200 */
[----:B------:R-:W-:Y:S01]  /*14ea0*/  HMMA.16816.F32 R12, R8, R44, RZ ;  /* 0x0000002c080c723c */ /* 0x000fe200000018ff */
[----:B------:R-:W-:Y:S01]  /*14eb0*/  LDSM.16.MT88.4 R44, [R194+0x2000] ;  /* 0x00200000c22c783b */ /* 0x000fe20000004200 */
[----:B------:R-:W-:-:S02]  /*14ec0*/  IMAD.MOV.U32 R102, RZ, RZ, R56 ;  /* 0x000000ffff667224 */ /* 0x000fc400078e0038 */
[----:B------:R-:W-:Y:S02]  /*14ed0*/  IMAD.MOV.U32 R101, RZ, RZ, R57 ;  /* 0x000000ffff657224 */ /* 0x000fe400078e0039 */
[----:B------:R-:W-:Y:S02]  /*14ee0*/  IMAD.MOV.U32 R100, RZ, RZ, R58 ;  /* 0x000000ffff647224 */ /* 0x000fe400078e003a */
[----:B------:R-:W-:Y:S01]  /*14ef0*/  HMMA.16816.F32 R16, R4, R26, R16 ;  /* 0x0000001a0410723c */ /* 0x000fe20000001810 */
[----:B------:R-:W1:Y:S01]  /*14f00*/  LDSM.16.MT88.4 R24, [R195+0x1800] ;  /* 0x00180000c318783b */ /* 0x000e620000004200 */
[----:B------:R-:W-:-:S03]  /*14f10*/  IMAD.MOV.U32 R3, RZ, RZ, R59 ;  /* 0x000000ffff037224 */ /* 0x000fc600078e003b */
[----:B------:R-:W-:Y:S03]  /*14f20*/  LDSM.16.MT88.4 R56, [R193+0x2000] ;  /* 0x00200000c138783b */ /* 0x000fe60000004200 */
[C---:B------:R-:W-:Y:S01]  /*14f30*/  HMMA.16816.F32 R248, R4.reuse, R54, R20 ;  /* 0x0000003604f8723c */ /* 0x040fe20000001814 */
[----:B------:R-:W3:Y:S07]  /*14f40*/  LDSM.16.MT88.4 R20, [R194+0x1800] ;  /* 0x00180000c214783b */ /* 0x000eee0000004200 */
[C---:B------:R-:W-:Y:S01]  /*14f50*/  HMMA.16816.F32 R12, R4.reuse, R52, R12 ;  /* 0x00000034040c723c */ /* 0x040fe2000000180c */
[----:B------:R-:W4:Y:S07]  /*14f60*/  LDSM.16.MT88.4 R52, [R195+0x2000] ;  /* 0x00200000c334783b */ /* 0x000f2e0000004200 */
[----:B------:R-:W-:Y:S01]  /*14f70*/  IMAD.MOV.U32 R99, RZ, RZ, R16 ;  /* 0x000000ffff637224 */ /* 0x000fe200078e0010 */
[----:B--2---:R-:W-:Y:S01]  /*14f80*/  HMMA.16816.F32 R28, R4, R32, R28 ;  /* 0x00000020041c723c */ /* 0x004fe2000000181c */
[----:B------:R-:W-:-:S02]  /*14f90*/  IMAD.MOV.U32 R98, RZ, RZ, R17 ;  /* 0x000000ffff627224 */ /* 0x000fc400078e0011 */
[----:B------:R-:W-:Y:S02]  /*14fa0*/  IMAD.MOV.U32 R97, RZ, RZ, R18 ;  /* 0x000000ffff617224 */ /* 0x000fe400078e0012 */
[----:B------:R-:W-:-:S03]  /*14fb0*/  IMAD.MOV.U32 R96, RZ, RZ, R19 ;  /* 0x000000ffff607224 */ /* 0x000fc600078e0013 */
[C---:B------:R-:W-:Y:S07]  /*14fc0*/  HMMA.16816.F32 R16, R8.reuse, R38, RZ ;  /* 0x000000260810723c */ /* 0x040fee00000018ff */
[----:B------:R-:W-:Y:S01]  /*14fd0*/  IMAD.MOV.U32 R106, RZ, RZ, R12 ;  /* 0x000000ffff6a7224 */ /* 0x000fe200078e000c */
[----:B-1----:R-:W-:Y:S01]  /*14fe0*/  HMMA.16816.F32 R36, R8, R24, RZ ;  /* 0x000000180824723c */ /* 0x002fe200000018ff */
[----:B------:R-:W-:Y:S02]  /*14ff0*/  IMAD.MOV.U32 R105, RZ, RZ, R13 ;  /* 0x000000ffff697224 */ /* 0x000fe400078e000d */
[----:B------:R-:W-:-:S02]  /*15000*/  IMAD.MOV.U32 R104, RZ, RZ, R14 ;  /* 0x000000ffff687224 */ /* 0x000fc400078e000e */
[----:B------:R-:W-:-:S03]  /*15010*/  IMAD.MOV.U32 R103, RZ, RZ, R15 ;  /* 0x000000ffff677224 */ /* 0x000fc600078e000f */
[----:B------:R-:W-:Y:S01]  /*15020*/  IMAD.MOV.U32 R110, RZ, RZ, R28 ;  /* 0x000000ffff6e7224 */ /* 0x000fe200078e001c */
[----:B------:R-:W-:Y:S01]  /*15030*/  HMMA.16816.F32 R12, R8, R48, RZ ;  /* 0x00000030080c723c */ /* 0x000fe200000018ff */
[----:B------:R-:W-:Y:S02]  /*15040*/  IMAD.MOV.U32 R109, RZ, RZ, R29 ;  /* 0x000000ffff6d7224 */ /* 0x000fe400078e001d */
[----:B------:R-:W-:Y:S02]  /*15050*/  IMAD.MOV.U32 R108, RZ, RZ, R30 ;  /* 0x000000ffff6c7224 */ /* 0x000fe400078e001e */
[----:B------:R-:W-:-:S03]  /*15060*/  IMAD.MOV.U32 R107, RZ, RZ, R31 ;  /* 0x000000ffff6b7224 */ /* 0x000fc600078e001f */
[----:B------:R-:W-:Y:S08]  /*15070*/  HMMA.16816.F32 R16, R4, R34, R16 ;  /* 0x000000220410723c */ /* 0x000ff00000001810 */
[C---:B------:R-:W-:Y:S08]  /*15080*/  HMMA.16816.F32 R32, R8.reuse, R26, RZ ;  /* 0x0000001a0820723c */ /* 0x040ff000000018ff */
[C---:B---3--:R-:W-:Y:S08]  /*15090*/  HMMA.16816.F32 R28, R8.reuse, R20, RZ ;  /* 0x00000014081c723c */ /* 0x048ff000000018ff */
[----:B------:R-:W-:Y:S01]  /*150a0*/  HMMA.16816.F32 R24, R8, R22, RZ ;  /* 0x000000160818723c */ /* 0x000fe200000018ff */
[----:B------:R-:W-:-:S02]  /*150b0*/  IMAD.MOV.U32 R114, RZ, RZ, R16 ;  /* 0x000000ffff727224 */ /* 0x000fc400078e0010 */
[----:B------:R-:W-:Y:S02]  /*150c0*/  IMAD.MOV.U32 R113, RZ, RZ, R17 ;  /* 0x000000ffff717224 */ /* 0x000fe400078e0011 */
[----:B------:R-:W-:Y:S02]  /*150d0*/  IMAD.MOV.U32 R112, RZ, RZ, R18 ;  /* 0x000000ffff707224 */ /* 0x000fe400078e0012 */
[----:B------:R-:W-:Y:S01]  /*150e0*/  IMAD.MOV.U32 R111, RZ, RZ, R19 ;  /* 0x000000ffff6f7224 */ /* 0x000fe200078e0013 */
        /* <DEDUP_REMOVED lines=10> */
[----:B------:R-:W-:-:S07]  /*15190*/  IMAD.MOV.U32 R46, RZ, RZ, R108 ;  /* 0x000000ffff2e7224 */ /* 0x000fce00078e006c */
[----:B------:R-:W-:Y:S01]  /*151a0*/  HMMA.16816.F32 R232, R4, R54, R32 ;  /* 0x0000003604e8723c */ /* 0x000fe20000001820 */
[----:B------:R-:W2:Y:S06]  /*151b0*/  LDSM.16.MT88.4 R32, [R192+0x4800] ;  /* 0x00480000c020783b */ /* 0x000eac0000004200 */
[----:B------:R-:W-:Y:S01]  /*151c0*/  IMAD.MOV.U32 R54, RZ, RZ, R112 ;  /* 0x000000ffff367224 */ /* 0x000fe200078e0070 */
[----:B------:R-:W-:Y:S01]  /*151d0*/  HMMA.16816.F32 R24, R8, R64, RZ ;  /* 0x000000400818723c */ /* 0x000fe200000018ff */
[----:B------:R-:W-:-:S06]  /*151e0*/  IMAD.MOV.U32 R55, RZ, RZ, R111 ;  /* 0x000000ffff377224 */ /* 0x000fcc00078e006f */
[----:B------:R-:W-:Y:S01]  /*151f0*/  IMAD.MOV.U32 R64, RZ, RZ, R106 ;  /* 0x000000ffff407224 */ /* 0x000fe200078e006a */
[----:B------:R-:W-:Y:S01]  /*15200*/  HMMA.16816.F32 R20, R8, R66, RZ ;  /* 0x000000420814723c */ /* 0x000fe200000018ff */
[----:B------:R-:W-:-:S06]  /*15210*/  IMAD.MOV.U32 R65, RZ, RZ, R105 ;  /* 0x000000ffff417224 */ /* 0x000fcc00078e0069 */
[----:B------:R-:W-:Y:S01]  /*15220*/  IMAD.MOV.U32 R66, RZ, RZ, R104 ;  /* 0x000000ffff427224 */ /* 0x000fe200078e0068 */
[----:B------:R-:W-:Y:S01]  /*15230*/  HMMA.16816.F32 R244, R4, R56, R12 ;  /* 0x0000003804f4723c */ /* 0x000fe2000000180c */
[----:B------:R-:W-:-:S07]  /*15240*/  IMAD.MOV.U32 R67, RZ, RZ, R103 ;  /* 0x000000ffff437224 */ /* 0x000fce00078e0067 */
[----:B------:R-:W-:Y:S07]  /*15250*/  HMMA.16816.F32 R12, R8, R68, RZ ;  /* 0x00000044080c723c */ /* 0x000fee00000018ff */
[----:B------:R-:W-:Y:S01]  /*15260*/  IMAD.MOV.U32 R69, RZ, RZ, R139 ;  /* 0x000000ffff457224 */ /* 0x000fe200078e008b */
[----:B------:R-:W-:Y:S01]  /*15270*/  HMMA.16816.F32 R56, R4, R58, R48 ;  /* 0x0000003a0438723c */ /* 0x000fe20000001830 */
[----:B------:R-:W3:Y:S01]  /*15280*/  LDSM.16.MT88.4 R48, [R194+0x3800] ;  /* 0x00380000c230783b */ /* 0x000ee20000004200 */
[----:B------:R-:W-:-:S03]  /*15290*/  IMAD.MOV.U32 R68, RZ, RZ, R138 ;  /* 0x000000ffff447224 */ /* 0x000fc600078e008a */
[----:B------:R-:W-:Y:S03]  /*152a0*/  LDSM.16.MT88.4 R136, [R193+0x1000] ;  /* 0x00100000c188783b */ /* 0x000fe60000004200 */
        /* <DEDUP_REMOVED lines=9> */
[----:B------:R-:W-:Y:S07]  /*15340*/  HMMA.16816.F32 R184, R4, R72, R12 ;  /* 0x0000004804b8723c */ /* 0x000fee000000180c */
[----:B------:R-:W-:Y:S01]  /*15350*/  IMAD.MOV.U32 R72, RZ, RZ, R102 ;  /* 0x000000ffff487224 */ /* 0x000fe200078e0066 */
[----:B------:R-:W-:Y:S01]  /*15360*/  HMMA.16816.F32 R16, R8, R76, RZ ;  /* 0x0000004c0810723c */ /* 0x000fe200000018ff */
[----:B------:R-:W-:-:S06]  /*15370*/  IMAD.MOV.U32 R73, RZ, RZ, R101 ;  /* 0x000000ffff497224 */ /* 0x000fcc00078e0065 */
[----:B------:R-:W-:Y:S01]  /*15380*/  IMAD.MOV.U32 R76, RZ, RZ, R99 ;  /* 0x000000ffff4c7224 */ /* 0x000fe200078e0063 */
[----:B------:R-:W-:Y:S01]  /*15390*/  HMMA.16816.F32 R12, R8, R78, RZ ;  /* 0x0000004e080c723c */ /* 0x000fe200000018ff */
[----:B------:R-:W-:-:S06]  /*153a0*/  IMAD.MOV.U32 R77, RZ, RZ, R98 ;  /* 0x000000ffff4d7224 */ /* 0x000fcc00078e0062 */
[----:B------:R-:W-:Y:S01]  /*153b0*/  IMAD.MOV.U32 R78, RZ, RZ, R97 ;  /* 0x000000ffff4e7224 */ /* 0x000fe200078e0061 */
[----:B--2---:R-:W-:Y:S01]  /*153c0*/  HMMA.16816.F32 R24, R8, R32, RZ ;  /* 0x000000200818723c */ /* 0x004fe200000018ff */
[----:B------:R-:W-:-:S07]  /*153d0*/  IMAD.MOV.U32 R79, RZ, RZ, R96 ;  /* 0x000000ffff4f7224 */ /* 0x000fce00078e0060 */
[----:B------:R-:W-:Y:S01]  /*153e0*/  HMMA.16816.F32 R96, R4, R74, R28 ;  /* 0x0000004a0460723c */ /* 0x000fe2000000181c */
[----:B------:R-:W2:Y:S06]  /*153f0*/  LDSM.16.MT88.4 R28, [R193+0x5000] ;  /* 0x00500000c11c783b */ /* 0x000eac0000004200 */
[----:B------:R-:W-:Y:S01]  /*15400*/  IMAD.MOV.U32 R74, RZ, RZ, R100 ;  /* 0x000000ffff4a7224 */ /* 0x000fe200078e0064 */
[----:B------:R-:W-:Y:S01]  /*15410*/  HMMA.16816.F32 R20, R8, R34, RZ ;  /* 0x000000220814723c */ /* 0x000fe200000018ff */
[----:B------:R-:W2:Y:S01]  /*15420*/  LDSM.16.MT88.4 R32, [R195+0x4800] ;  /* 0x00480000c320783b */ /* 0x000ea20000004200 */
[----:B------:R-:W-:-:S02]  /*15430*/  IMAD.MOV.U32 R75, RZ, RZ, R3 ;  /* 0x000000ffff4b7224 */ /* 0x000fc400078e0003 */
[----:B------:R-:W-:-:S04]  /*15440*/  FFMA.FTZ R3, R94, c[0x0][0x2d0], -R2 ;  /* 0x0000b4005e037a23 */ /* 0x000fc80000010802 */
[C---:B---3--:R-:W-:Y:S08]  /*15450*/  HMMA.16816.F32 R112, R4.reuse, R48, R16 ;  /* 0x000000300470723c */ /* 0x048ff00000001810 */
        /* <DEDUP_REMOVED lines=8> */
[C---:B--2---:R-:W-:Y:S08]  /*154e0*/  HMMA.16816.F32 R108, R4.reuse, R28, R16 ;  /* 0x0000001c046c723c */ /* 0x044ff00000001810 */
[----:B------:R-:W-:Y:S08]  /*154f0*/  HMMA.16816.F32 R24, R4, R30, R12 ;  /* 0x0000001e0418723c */ /* 0x000ff0000000180c */
[C---:B------:R-:W-:Y:S08]  /*15500*/  HMMA.16816.F32 R16, R8.reuse, R32, RZ ;  /* 0x000000200810723c */ /* 0x040ff000000018ff */
        /* <DEDUP_REMOVED lines=10> */
[C---:B-1----:R-:W-:Y:S08]  /*155b0*/  HMMA.16816.F32 R124, R4.reuse, R12, R16 ;  /* 0x0000000c047c723c */ /* 0x042ff00000001810 */
[----:B------:R-:W-:Y:S01]  /*155c0*/  HMMA.16816.F32 R16, R4, R14, R8 ;  /* 0x0000000e0410723c */ /* 0x000fe20000001808 */
[----:B------:R1:W-:Y:S01]  /*155d0*/  MUFU.EX2 R11, R3 ;  /* 0x00000003000b7308 */ /* 0x0003e20000000800 */
[----:B------:R-:W-:Y:S01]  /*155e0*/  LDSM.16.MT88.4 R12, [R194+0x5800] ;  /* 0x00580000c20c783b */ /* 0x000fe20000004200 */
[----:B-1----:R-:W-:-:S06]  /*155f0*/  FFMA.FTZ R3, R93, c[0x0][0x2d0], -R2 ;  /* 0x0000b4005d037a23 */ /* 0x002fcc0000010802 */
        /* <DEDUP_REMOVED lines=17> */
[----:B------:R-:W2:Y:S01]  /*15710*/  MUFU.EX2 R4, R0 ;  /* 0x0000000000047308 */ /* 0x000ea20000000800 */
[----:B-1----:R-:W-:-:S04]  /*15720*/  FADD.FTZ R2, R82, R81 ;  /* 0x0000005152027221 */ /* 0x002fc80000010000 */
[----:B------:R-:W-:Y:S02]  /*15730*/  FADD.FTZ R2, R80, R2 ;  /* 0x0000000250027221 */ /* 0x000fe40000010000 */
[----:B------:R-:W-:Y:S01]  /*15740*/  LDSM.16.MT88.4 R80, [R193+0x4000] ;  /* 0x00400000c150783b */ /* 0x000fe20000004200 */
[----:B--2---:R-:W-:Y:S01]  /*15750*/  F2FP.PACK_AB R131, R4, R5 ;  /* 0x000000050483723e */ /* 0x004fe200000000ff */
[----:B------:R-:W-:-:S06]  /*15760*/  FADD.FTZ R0, R86, R3 ;  /* 0x0000000356007221 */ /* 0x000fcc0000010000 */
[----:B------:R-:W-:Y:S01]  /*15770*/  HMMA.16816.F32 R28, R128, R32, R64 ;  /* 0x00000020801c723c */ /* 0x000fe20000001840 */
[----:B------:R-:W-:Y:S01]  /*15780*/  LDSM.16.MT88.4 R64, [R194+0x2800] ;  /* 0x00280000c240783b */ /* 0x000fe20000004200 */
[----:B------:R-:W-:-:S06]  /*15790*/  FADD.FTZ R0, R85, R0 ;  /* 0x0000000055007221 */ /* 0x000fcc0000010000 */
[C---:B------:R-:W-:Y:S01]  /*157a0*/  HMMA.16816.F32 R32, R128.reuse, R34, R248 ;  /* 0x000000228020723c */ /* 0x040fe200000018f8 */
[----:B------:R-:W2:Y:S06]  /*157b0*/  LDL R250, [R1+0x18] ;  /* 0x0000180001fa7983 */ /* 0x000eac0000100800 */
[----:B------:R-:W-:Y:S01]  /*157c0*/  IMAD.MOV.U32 R248, RZ, RZ, R95 ;  /* 0x000000fffff87224 */ /* 0x000fe200078e005f */
[C---:B------:R-:W-:Y:S08]  /*157d0*/  HMMA.16816.F32 R168, R128.reuse, R164, R168 ;  /* 0x000000a480a8723c */ /* 0x040ff000000018a8 */
[----:B------:R-:W-:Y:S01]  /*157e0*/  HMMA.16816.F32 R132, R128, R136, R132 ;  /* 0x000000888084723c */ /* 0x000fe20000001884 */
[----:B------:R-:W-:-:S02]  /*157f0*/  FADD.FTZ R3, R148, R2 ;  /* 0x0000000294037221 */ /* 0x000fc40000010000 */
[----:B------:R-:W-:Y:S02]  /*15800*/  IMAD.MOV.U32 R249, RZ, RZ, R69 ;  /* 0x000000fffff97224 */ /* 0x000fe400078e0045 */
[----:B------:R-:W-:-:S03]  /*15810*/  IMAD.MOV.U32 R251, RZ, RZ, R68 ;  /* 0x000000fffffb7224 */ /* 0x000fc600078e0044 */
[C---:B------:R-:W-:Y:S01]  /*15820*/  HMMA.16816.F32 R164, R128.reuse, R166, R144 ;  /* 0x000000a680a4723c */ /* 0x040fe20000001890 */
[----:B------:R-:W1:Y:S07]  /*15830*/  LDSM.16.MT88.4 R144, [R195+0x1000] ;  /* 0x00100000c390783b */ /* 0x000e6e0000004200 */
[C---:B------:R-:W-:Y:S08]  /*15840*/  HMMA.16816.F32 R136, R128.reuse, R138, R140 ;  /* 0x0000008a8088723c */ /* 0x040ff0000000188c */
[C---:B------:R-:W-:Y:S08]  /*15850*/  HMMA.16816.F32 R36, R128.reuse, R40, R44 ;  /* 0x000000288024723c */ /* 0x040ff0000000182c */
[C---:B-1----:R-:W-:Y:S01]  /*15860*/  HMMA.16816.F32 R140, R128.reuse, R144, R72 ;  /* 0x00000090808c723c */ /* 0x042fe20000001848 */
[----:B------:R-:W-:Y:S07]  /*15870*/  LDSM.16.MT88.4 R72, [R192+0x4000] ;  /* 0x00400000c048783b */ /* 0x000fee0000004200 */
[C---:B------:R-:W-:Y:S08]  /*15880*/  HMMA.16816.F32 R144, R128.reuse, R146, R76 ;  /* 0x000000928090723c */ /* 0x040ff0000000184c */
[C---:B------:R-:W-:Y:S08]  /*15890*/  HMMA.16816.F32 R76, R128.reuse, R80, R184 ;  /* 0x00000050804c723c */ /* 0x040ff000000018b8 */
[C---:B------:R-:W-:Y:S01]  /*158a0*/  HMMA.16816.F32 R80, R128.reuse, R82, R96 ;  /* 0x000000528050723c */ /* 0x040fe20000001860 */
[----:B------:R-:W1:Y:S07]  /*158b0*/  LDSM.16.MT88.4 R96, [R194+0x4000] ;  /* 0x00400000c260783b */ /* 0x000e6e0000004200 */
[C---:B------:R-:W-:Y:S08]  /*158c0*/  HMMA.16816.F32 R124, R128.reuse, R12, R124 ;  /* 0x0000000c807c723c */ /* 0x040ff0000000187c */
[C---:B------:R-:W-:Y:S08]  /*158d0*/  HMMA.16816.F32 R60, R128.reuse, R64, R60 ;  /* 0x00000040803c723c */ /* 0x040ff0000000183c */
[C---:B------:R-:W-:Y:S08]  /*158e0*/  HMMA.16816.F32 R40, R128.reuse, R42, R52 ;  /* 0x0000002a8028723c */ /* 0x040ff00000001834 */
[C---:B-1----:R-:W-:Y:S01]  /*158f0*/  HMMA.16816.F32 R92, R128.reuse, R96, R112 ;  /* 0x00000060805c723c */ /* 0x042fe20000001870 */
[----:B------:R-:W-:Y:S07]  /*15900*/  LDSM.16.MT88.4 R112, [R193+0x5800] ;  /* 0x00580000c170783b */ /* 0x000fee0000004200 */
[----:B------:R-:W-:Y:S01]  /*15910*/  HMMA.16816.F32 R96, R128, R98, R104 ;  /* 0x000000628060723c */ /* 0x000fe20000001868 */
[----:B------:R-:W1:Y:S01]  /*15920*/  LDSM.16.MT88.4 R104, [R192+0x5800] ;  /* 0x00580000c068783b */ /* 0x000e620000004200 */
[----:B------:R-:W-:-:S06]  /*15930*/  FADD.FTZ R12, R221, R0 ;  /* 0x00000000dd0c7221 */ /* 0x000fcc0000010000 */
[C---:B------:R-:W-:Y:S08]  /*15940*/  HMMA.16816.F32 R44, R128.reuse, R48, R244 ;  /* 0x00000030802c723c */ /* 0x040ff000000018f4 */
[C---:B------:R-:W-:Y:S01]  /*15950*/  HMMA.16816.F32 R48, R128.reuse, R50, R56 ;  /* 0x000000328030723c */ /* 0x040fe20000001838 */
[----:B------:R-:W3:Y:S07]  /*15960*/  LDSM.16.MT88.4 R56, [R195+0x2800] ;  /* 0x00280000c338783b */ /* 0x000eee0000004200 */
[C---:B-1----:R-:W-:Y:S08]  /*15970*/  HMMA.16816.F32 R100, R128.reuse, R104, R100 ;  /* 0x000000688064723c */ /* 0x042ff00000001864 */
[C---:B------:R-:W-:Y:S01]  /*15980*/  HMMA.16816.F32 R104, R128.reuse, R106, R120 ;  /* 0x0000006a8068723c */ /* 0x040fe20000001878 */
[----:B------:R-:W1:Y:S07]  /*15990*/  LDSM.16.MT88.4 R120, [R195+0x5800] ;  /* 0x00580000c378783b */ /* 0x000e6e0000004200 */
[C---:B------:R-:W-:Y:S07]  /*159a0*/  HMMA.16816.F32 R64, R128.reuse, R66, R180 ;  /* 0x000000428040723c */ /* 0x040fee00000018b4 */
[----:B------:R-:W-:Y:S01]  /*159b0*/  IADD3 R180, R251, -0x2, RZ ;  /* 0xfffffffefbb47810 */ /* 0x000fe20007ffe0ff */
[C---:B---3--:R-:W-:Y:S08]  /*159c0*/  HMMA.16816.F32 R52, R128.reuse, R56, R240 ;  /* 0x000000388034723c */ /* 0x048ff000000018f0 */
[C---:B------:R-:W-:Y:S08]  /*159d0*/  HMMA.16816.F32 R68, R128.reuse, R72, R236 ;  /* 0x000000488044723c */ /* 0x040ff000000018ec */
[C---:B------:R-:W-:Y:S08]  /*159e0*/  HMMA.16816.F32 R84, R128.reuse, R88, R176 ;  /* 0x000000588054723c */ /* 0x040ff000000018b0 */
[C---:B------:R-:W-:Y:S08]  /*159f0*/  HMMA.16816.F32 R108, R128.reuse, R112, R108 ;  /* 0x00000070806c723c */ /* 0x040ff0000000186c */
[C---:B-1----:R-:W-:Y:S08]  /*15a00*/  HMMA.16816.F32 R116, R128.reuse, R120, R116 ;  /* 0x000000788074723c */ /* 0x042ff00000001874 */
[C---:B------:R-:W-:Y:S08]  /*15a10*/  HMMA.16816.F32 R56, R128.reuse, R58, R232 ;  /* 0x0000003a8038723c */ /* 0x040ff000000018e8 */
[C---:B------:R-:W-:Y:S08]  /*15a20*/  HMMA.16816.F32 R72, R128.reuse, R74, R188 ;  /* 0x0000004a8048723c */ /* 0x040ff000000018bc */
[----:B------:R-:W-:Y:S01]  /*15a30*/  HMMA.16816.F32 R88, R128, R90, R172 ;  /* 0x0000005a8058723c */ /* 0x000fe200000018ac */
[----:B--2---:R-:W-:-:S04]  /*15a40*/  @P3 IMAD.HI.U32 R2, R250, c[0x0][0x2c8], RZ ;  /* 0x0000b200fa023a27 */ /* 0x004fc800078e00ff */
[----:B------:R-:W-:Y:S01]  /*15a50*/  IMAD.MOV.U32 R0, RZ, RZ, R250 ;  /* 0x000000ffff007224 */ /* 0x000fe200078e00fa */
[----:B------:R-:W-:Y:S01]  /*15a60*/  @P3 SHF.R.U32.HI R0, RZ, c[0x0][0x2cc], R2 ;  /* 0x0000b300ff003a19 */ /* 0x000fe20000011602 */
[----:B------:R-:W-:Y:S02]  /*15a70*/  FADD.FTZ R2, R154, R3 ;  /* 0x000000039a027221 */ /* 0x000fe40000010000 */
[----:B------:R-:W-:Y:S01]  /*15a80*/  FADD.FTZ R3, R216, R12 ;  /* 0x0000000cd8037221 */ /* 0x000fe20000010000 */
[----:B------:R-:W-:Y:S01]  /*15a90*/  IADD3 R0, R0, R249, -R248 ;  /* 0x000000f900007210 */ /* 0x000fe20007ffe8f8 */
[----:B------:R-:W-:Y:S02]  /*15aa0*/  FADD.FTZ R2, R213, R2 ;  /* 0x00000002d5027221 */ /* 0x000fe40000010000 */
[----:B------:R-:W-:Y:S02]  /*15ab0*/  FADD.FTZ R3, R229, R3 ;  /* 0x00000003e5037221 */ /* 0x000fe40000010000 */
[----:B------:R-:W-:-:S04]  /*15ac0*/  IMAD.HI R12, R0, 0x2aaaaaab, RZ ;  /* 0x2aaaaaab000c7827 */ /* 0x000fc800078e02ff */
[----:B------:R-:W-:Y:S02]  /*15ad0*/  FADD.FTZ R0, R214, R2 ;  /* 0x00000002d6007221 */ /* 0x000fe40000010000 */
[----:B------:R-:W-:Y:S01]  /*15ae0*/  FADD.FTZ R2, R224, R3 ;  /* 0x00000003e0027221 */ /* 0x000fe20000010000 */
[----:B------:R-:W-:-:S04]  /*15af0*/  SHF.R.U32.HI R3, RZ, 0x1f, R12 ;  /* 0x0000001fff037819 */ /* 0x000fc8000001160c */
[----:B------:R-:W-:Y:S01]  /*15b00*/  LEA.HI.SX32 R3, R12, R3, 0x1d ;  /* 0x000000030c037211 */ /* 0x000fe200078feaff */
[----:B------:R-:W-:-:S03]  /*15b10*/  FADD.FTZ R0, R155, R0 ;  /* 0x000000009b007221 */ /* 0x000fc60000010000 */
[----:B------:R-:W-:Y:S01]  /*15b20*/  IMNMX R224, R230, R3, !PT ;  /* 0x00000003e6e07217 */ /* 0x000fe20007800200 */
[----:B------:R-:W-:-:S03]  /*15b30*/  FADD.FTZ R2, R11, R2 ;  /* 0x000000020b027221 */ /* 0x000fc60000010000 */
[----:B------:R-:W-:Y:S01]  /*15b40*/  ISETP.GE.AND P0, PT, R180, R224, PT ;  /* 0x000000e0b400720c */ /* 0x000fe20003f06270 */
[----:B------:R-:W-:Y:S02]  /*15b50*/  FADD.FTZ R0, R7, R0 ;  /* 0x0000000007007221 */ /* 0x000fe40000010000 */
[----:B------:R-:W-:Y:S02]  /*15b60*/  FADD.FTZ R2, R10, R2 ;  /* 0x000000020a027221 */ /* 0x000fe40000010000 */
[----:B------:R-:W-:Y:S01]  /*15b70*/  FADD.FTZ R0, R6, R0 ;  /* 0x0000000006007221 */ /* 0x000fe20000010000 */
[----:B------:R-:W-:Y:S01]  /*15b80*/  HMMA.16816.F32 R112, R128, R114, R24 ;  /* 0x000000728070723c */ /* 0x000fe20000001818 */
[----:B------:R-:W-:Y:S02]  /*15b90*/  FADD.FTZ R2, R9, R2 ;  /* 0x0000000209027221 */ /* 0x000fe40000010000 */
[----:B------:R-:W-:-:S05]  /*15ba0*/  FADD.FTZ R0, R5, R0 ;  /* 0x0000000005007221 */ /* 0x000fca0000010000 */
[----:B------:R-:W-:Y:S01]  /*15bb0*/  HMMA.16816.F32 R120, R128, R122, R20 ;  /* 0x0000007a8078723c */ /* 0x000fe20000001814 */
[----:B------:R-:W-:Y:S02]  /*15bc0*/  FADD.FTZ R214, R8, R2 ;  /* 0x0000000208d67221 */ /* 0x000fe40000010000 */
[----:B------:R-:W-:-:S05]  /*15bd0*/  FADD.FTZ R216, R4, R0 ;  /* 0x0000000004d87221 */ /* 0x000fca0000010000 */
[----:B------:R-:W-:Y:S01]  /*15be0*/  HMMA.16816.F32 R128, R128, R14, R16 ;  /* 0x0000000e8080723c */ /* 0x000fe20000001810 */
[----:B------:R-:W-:Y:S07]  /*15bf0*/  @!P0 BRA `(.L_x_2448) ;  /* 0x00002d6000008947 */ /* 0x000fee0003800000 */
[----:B------:R-:W2:Y:S01]  /*15c00*/  LDL R251, [R1+0x48] ;  /* 0x0000480001fb7983 */ /* 0x000ea20000100800 */
[----:B------:R-:W-:Y:S01]  /*15c10*/  IMAD.MOV.U32 R154, RZ, RZ, R149 ;  /* 0x000000ffff9a7224 */ /* 0x000fe200078e0095 */
[----:B------:R-:W-:Y:S02]  /*15c20*/  MOV R155, R153 ;  /* 0x00000099009b7202 */ /* 0x000fe40000000f00 */
[----:B------:R-:W-:Y:S01]  /*15c30*/  MOV R213, R180 ;  /* 0x000000b400d57202 */ /* 0x000fe20000000f00 */
[----:B--2---:R-:W-:-:S04]  /*15c40*/  IMAD.IADD R221, R251, 0x1, R250 ;  /* 0x00000001fbdd7824 */ /* 0x004fc800078e02fa */
[----:B------:R-:W-:-:S05]  /*15c50*/  @P3 IMAD.HI.U32 R0, R221, c[0x0][0x2c8], RZ ;  /* 0x0000b200dd003a27 */ /* 0x000fca00078e00ff */
[----:B------:R-:W-:Y:S02]  /*15c60*/  @P3 SHF.R.U32.HI R229, RZ, c[0x0][0x2cc], R0 ;  /* 0x0000b300ffe53a19 */ /* 0x000fe40000011600 */
.L_x_2453:
[----:B------:R-:W-:Y:S04]  /*15c70*/  DEPBAR.LE SB0, 0x0 ;  /* 0x000080000000791a */ /* 0x000fe80000000000 */
[----:B------:R-:W-:Y:S01]  /*15c80*/  WARPSYNC 0xffffffff ;  /* 0xffffffff00007948 */ /* 0x000fe20003800000 */
[----:B------:R-:W-:Y:S01]  /*15c90*/  BAR.SYNC.DEFER_BLOCKING 0x0 ;  /* 0x0000000000007b1d */ /* 0x000fe20000010000 */
[----:B------:R-:W-:Y:S02]  /*15ca0*/  ISETP.GT.AND P0, PT, R230, R213, PT ;  /* 0x000000d5e600720c */ /* 0x000fe40003f04270 */
        /* <DEDUP_REMOVED lines=14> */
[----:B------:R-:W-:Y:S02]  /*15d90*/  SHF.R.S32.HI R0, RZ, 0x1f, R213 ;  /* 0x0000001fff007819 */ /* 0x000fe400000114d5 */
[----:B------:R-:W-:Y:S03]  /*15da0*/  LOP3.LUT P3, RZ, R217, 0x8, RZ, 0xc0, !PT ;  /* 0x00000008d9ff7812 */ /* 0x000fe6000786c0ff */
[----:B------:R-:W-:Y:S04]  /*15db0*/  IMAD R0, R0, c[0x0][0x208], RZ ;  /* 0x0000820000007a24 */ /* 0x000fe800078e02ff */
[C---:B------:R-:W-:Y:S01]  /*15dc0*/  IMAD R0, R213.reuse, c[0x0][0x20c], R0 ;  /* 0x00008300d5007a24 */ /* 0x040fe200078e0200 */
[----:B-----5:R-:W-:Y:S01]  /*15dd0*/  ISETP.GT.AND P2, PT, R2, 0x7f, PT ;  /* 0x0000007f0200780c */ /* 0x020fe20003f44270 */
[----:B------:R-:W-:Y:S04]  /*15de0*/  IMAD.WIDE.U32 R2, R213, c[0x0][0x208], RZ ;  /* 0x00008200d5027a25 */ /* 0x000fe800078e00ff */
[----:B------:R-:W-:Y:S02]  /*15df0*/  IMAD.IADD R0, R3, 0x1, R0 ;  /* 0x0000000103007824 */ /* 0x000fe400078e0200 */
[----:B------:R-:W-:Y:S04]  /*15e00*/  IMAD.WIDE.U32 R2, R2, 0x30, RZ ;  /* 0x0000003002027825 */ /* 0x000fe800078e00ff */
[----:B------:R-:W-:Y:S01]  /*15e10*/  IMAD R0, R0, 0x30, RZ ;  /* 0x0000003000007824 */ /* 0x000fe200078e02ff */
[-C--:B------:R-:W-:Y:S01]  /*15e20*/  IADD3 R5, P1, R226, R2.reuse, RZ ;  /* 0x00000002e2057210 */ /* 0x080fe20007f3e0ff */
[----:B------:R-:W-:Y:S02]  /*15e30*/  @!P2 IMAD.MOV.U32 R4, RZ, RZ, c[0x0][0x208] ;  /* 0x00008200ff04a624 */ /* 0x000fe400078e00ff */
[----:B------:R-:W-:Y:S02]  /*15e40*/  IMAD.IADD R0, R3, 0x1, R0 ;  /* 0x0000000103007824 */ /* 0x000fe400078e0200 */
[----:B------:R-:W-:Y:S01]  /*15e50*/  @!P2 IMAD.MOV.U32 R3, RZ, RZ, c[0x0][0x20c] ;  /* 0x00008300ff03a624 */ /* 0x000fe200078e00ff */
[C---:B------:R-:W-:Y:S04]  /*15e60*/  @!P2 LEA R2, P0, R4.reuse, R2, 0x5 ;  /* 0x000000020402a211 */ /* 0x040fe800078028ff */
        /* <DEDUP_REMOVED lines=8> */
[----:B------:R4:W-:Y:S02]  /*15ef0*/  LDGSTS.E.BYPASS.LTC128B.128 [R212+0x4080], [R4.64], !P3 ;  /* 0x0408000004d47fae */ /* 0x0009e4000d901d46 */
        /* <DEDUP_REMOVED lines=10> */
.L_x_2450:
[----:B------:R-:W-:Y:S05]  /*15fa0*/  BSYNC B0 ;  /* 0x0000000000007941 */ /* 0x000fea0003800000 */
.L_x_2449:
        /* <DEDUP_REMOVED lines=159> */
[----:B------:R-:W-:Y:S02]  /*169a0*/  IADD3 R0, R213, -0x1, RZ ;  /* 0xffffffffd5007810 */ /* 0x000fe40007ffe0ff */
[----:B------:R-:W-:Y:S02]  /*169b0*/  IADD3 R3, -R218, 0x30, RZ ;  /* 0x00000030da037810 */ /* 0x000fe40007ffe1ff */
[----:B------:R-:W-:Y:S02]  /*169c0*/  SHF.R.S32.HI R2, RZ, 0x1f, R0 ;  /* 0x0000001fff027819 */ /* 0x000fe40000011400 */
[C---:B------:R-:W-:Y:S02]  /*169d0*/  ISETP.GE.AND P0, PT, R3.reuse, 0x21, PT ;  /* 0x000000210300780c */ /* 0x040fe40003f06270 */
[----:B------:R-:W-:Y:S01]  /*169e0*/  ISETP.GE.AND P1, PT, R3, 0x1, PT ;  /* 0x000000010300780c */ /* 0x000fe20003f26270 */
[----:B------:R-:W-:Y:S02]  /*169f0*/  IMAD R148, R2, c[0x0][0x1e0], RZ ;  /* 0x0000780002947a24 */ /* 0x000fe400078e02ff */
[C---:B------:R-:W-:Y:S04]  /*16a00*/  IMAD.WIDE.U32 R2, R0.reuse, c[0x0][0x1e0], RZ ;  /* 0x0000780000027a25 */ /* 0x040fe800078e00ff */
[----:B------:R-:W-:Y:S04]  /*16a10*/  IMAD R148, R0, c[0x0][0x1e4], R148 ;  /* 0x0000790000947a24 */ /* 0x000fe800078e0294 */
[----:B------:R-:W-:Y:S02]  /*16a20*/  IMAD.IADD R0, R3, 0x1, R148 ;  /* 0x0000000103007824 */ /* 0x000fe400078e0294 */
[----:B------:R-:W-:Y:S04]  /*16a30*/  IMAD.WIDE.U32 R2, R2, 0x30, RZ ;  /* 0x0000003002027825 */ /* 0x000fe800078e00ff */
[----:B------:R-:W-:Y:S01]  /*16a40*/  @P0 IMAD.MOV.U32 R148, RZ, RZ, c[0x0][0x1e0] ;  /* 0x00007800ff940624 */ /* 0x000fe200078e00ff */
[-C--:B------:R-:W-:Y:S01]  /*16a50*/  @P1 IADD3 R149, P3, R222, R2.reuse, RZ ;  /* 0x00000002de951210 */ /* 0x080fe20007f7e0ff */
[----:B------:R-:W-:Y:S03]  /*16a60*/  IMAD R0, R0, 0x30, RZ ;  /* 0x0000003000007824 */ /* 0x000fe600078e02ff */
[----:B------:R-:W-:Y:S01]  /*16a70*/  @P0 LEA R2, P2, R148, R2, 0x5 ;  /* 0x0000000294020211 */ /* 0x000fe200078428ff */
[----:B------:R-:W-:Y:S02]  /*16a80*/  IMAD.IADD R0, R3, 0x1, R0 ;  /* 0x0000000103007824 */ /* 0x000fe400078e0200 */
[----:B------:R-:W-:Y:S02]  /*16a90*/  @P0 IMAD.MOV.U32 R3, RZ, RZ, c[0x0][0x1e4] ;  /* 0x00007900ff030624 */ /* 0x000fe400078e00ff */
[----:B------:R-:W-:Y:S01]  /*16aa0*/  @P1 IMAD.X R153, R0, 0x1, R225, P3 ;  /* 0x0000000100991824 */ /* 0x000fe200018e06e1 */
[----:B------:R-:W-:Y:S02]  /*16ab0*/  LOP3.LUT P3, RZ, R217, 0x8, RZ, 0xc0, !PT ;  /* 0x00000008d9ff7812 */ /* 0x000fe4000786c0ff */
[----:B------:R-:W-:Y:S02]  /*16ac0*/  @P0 LEA.HI.X R3, R148, R0, R3, 0x5, P2 ;  /* 0x0000000094030211 */ /* 0x000fe400010f2c03 */
        /* <DEDUP_REMOVED lines=17> */
.L_x_2452:
[----:B------:R-:W-:Y:S05]  /*16be0*/  BSYNC B0 ;  /* 0x0000000000007941 */ /* 0x000fea0003800000 */
.L_x_2451:
[----:B-1----:R-:W2:Y:S01]  /*16bf0*/  LDL R149, [R1+0x4] ;  /* 0x0000040001957983 */ /* 0x002ea20000100800 */
[----:B------:R-:W-:Y:S03]  /*16c00*/  MOV R0, c[0x0][0x2c4] ;  /* 0x0000b10000007a02 */ /* 0x000fe60000000f00 */
[----:B------:R-:W2:Y:S01]  /*16c10*/  LDL R148, [R1+0x10] ;  /* 0x0000100001947983 */ /* 0x000ea20000100800 */
[----:B------:R-:W-:Y:S02]  /*16c20*/  ISETP.NE.AND P0, PT, R0, 0x1, PT ;  /* 0x000000010000780c */ /* 0x000fe40003f05270 */
[----:B------:R-:W-:Y:S01]  /*16c30*/  MOV R0, R221 ;  /* 0x000000dd00007202 */ /* 0x000fe20000000f00 */
[----:B------:R-:W0:Y:S10]  /*16c40*/  LDGDEPBAR ;  /* 0x00000000000079af */ /* 0x000e340000000000 */
[----:B------:R-:W-:Y:S05]  /*16c50*/  @P0 MOV R0, R229 ;  /* 0x000000e500000202 */ /* 0x000fea0000000f00 */
[----:B------:R-:W1:Y:S08]  /*16c60*/  SHFL.IDX PT, R3, R0, RZ, 0x1c1f ;  /* 0x001c1fff00037589 */ /* 0x000e7000000e0000 */
[----:B------:R3:W4:Y:S02]  /*16c70*/  SHFL.IDX PT, R2, R0, 0x1, 0x1c1f ;  /* 0x003c1f0000027f89 */ /* 0x00072400000e0000 */
[----:B---3--:R-:W-:Y:S05]  /*16c80*/  IMAD R0, R213, -0x30, RZ ;  /* 0xffffffd0d5007824 */ /* 0x008fea00078e02ff */
[----:B------:R-:W-:Y:S04]  /*16c90*/  IADD3 R0, -R231, 0x1, R0 ;  /* 0x00000001e7007810 */ /* 0x000fe80007ffe100 */
[----:B--2---:R-:W-:Y:S04]  /*16ca0*/  IADD3 R0, -R148, R0, R149 ;  /* 0x0000000094007210 */ /* 0x004fe80007ffe195 */
[C---:B-1----:R-:W-:Y:S02]  /*16cb0*/  IADD3 R149, R0.reuse, R3, RZ ;  /* 0x0000000300957210 */ /* 0x042fe40007ffe0ff */
[----:B----4-:R-:W-:Y:S02]  /*16cc0*/  IADD3 R0, R0, R2, RZ ;  /* 0x0000000200007210 */ /* 0x010fe40007ffe0ff */
[----:B------:R-:W-:Y:S02]  /*16cd0*/  ISETP.GT.AND P6, PT, R149, 0x18, PT ;  /* 0x000000189500780c */ /* 0x000fe40003fc4270 */
[C---:B------:R-:W-:Y:S02]  /*16ce0*/  ISETP.GT.AND P0, PT, R0.reuse, RZ, PT ;  /* 0x000000ff0000720c */ /* 0x040fe40003f04270 */
[----:B------:R-:W-:Y:S02]  /*16cf0*/  ISETP.GT.AND P1, PT, R0, 0x1, PT ;  /* 0x000000010000780c */ /* 0x000fe40003f24270 */
[----:B------:R-:W-:Y:S02]  /*16d00*/  FSEL R175, R6, -INF , P0 ;  /* 0xff80000006af7808 */ /* 0x000fe40000000000 */
[----:B------:R-:W-:Y:S02]  /*16d10*/  ISETP.GT.AND P0, PT, R0, 0x8, PT ;  /* 0x000000080000780c */ /* 0x000fe40003f04270 */
[----:B------:R-:W-:Y:S02]  /*16d20*/  FSEL R179, R7, -INF , P1 ;  /* 0xff80000007b37808 */ /* 0x000fe40000800000 */
[----:B------:R-:W-:Y:S02]  /*16d30*/  FSEL R178, R10, -INF , P0 ;  /* 0xff8000000ab27808 */ /* 0x000fe40000000000 */
[C---:B------:R-:W-:Y:S02]  /*16d40*/  ISETP.GT.AND P1, PT, R0.reuse, 0x9, PT ;  /* 0x000000090000780c */ /* 0x040fe40003f24270 */
        /* <DEDUP_REMOVED lines=8> */
[C---:B------:R-:W-:Y:S02]  /*16dd0*/  ISETP.GT.AND P0, PT, R0.reuse, 0x20, PT ;  /* 0x000000200000780c */ /* 0x040fe40003f04270 */
[----:B------:R-:W-:Y:S02]  /*16de0*/  FSEL R172, R19, -INF , P1 ;  /* 0xff80000013ac7808 */ /* 0x000fe40000800000 */
[----:B------:R-:W-:Y:S02]  /*16df0*/  ISETP.GT.AND P2, PT, R0, 0x21, PT ;  /* 0x000000210000780c */ /* 0x000fe40003f44270 */
[----:B------:R-:W-:Y:S02]  /*16e00*/  FSEL R153, R22, -INF , P0 ;  /* 0xff80000016997808 */ /* 0x000fe40000000000 */
[C---:B------:R-:W-:Y:S02]  /*16e10*/  ISETP.GT.AND P1, PT, R0.reuse, 0x28, PT ;  /* 0x000000280000780c */ /* 0x040fe40003f24270 */
        /* <DEDUP_REMOVED lines=8> */
[C---:B------:R-:W-:Y:S02]  /*16ea0*/  ISETP.GT.AND P0, PT, R149.reuse, RZ, PT ;  /* 0x000000ff9500720c */ /* 0x040fe40003f04270 */
[----:B------:R-:W-:Y:S02]  /*16eb0*/  FMNMX.FTZ R0, R176, R0, !PT ;  /* 0x00000000b0007209 */ /* 0x000fe40007810000 */
[----:B------:R-:W-:Y:S02]  /*16ec0*/  FSEL R15, R4, -INF , P0 ;  /* 0xff800000040f7808 */ /* 0x000fe40000000000 */
[----:B------:R-:W-:Y:S02]  /*16ed0*/  FMNMX.FTZ R0, R174, R0, !PT ;  /* 0x00000000ae007209 */ /* 0x000fe40007810000 */
[----:B------:R-:W-:Y:S02]  /*16ee0*/  ISETP.GT.AND P0, PT, R149, 0x8, PT ;  /* 0x000000089500780c */ /* 0x000fe40003f04270 */
        /* <DEDUP_REMOVED lines=11> */
[C---:B------:R-:W-:Y:S02]  /*16fa0*/  ISETP.GT.AND P2, PT, R149.reuse, 0x9, PT ;  /* 0x000000099500780c */ /* 0x040fe40003f44270 */
[C---:B------:R-:W-:Y:S01]  /*16fb0*/  ISETP.GT.AND P1, PT, R149.reuse, 0x11, PT ;  /* 0x000000119500780c */ /* 0x040fe20003f24270 */
[----:B------:R-:W1:Y:S01]  /*16fc0*/  SHFL.BFLY PT, R2, R0, 0x2, 0x1f ;  /* 0x0c401f0000027f89 */ /* 0x000e6200000e0000 */
[----:B------:R-:W-:Y:S02]  /*16fd0*/  ISETP.GT.AND P5, PT, R149, 0x19, PT ;  /* 0x000000199500780c */ /* 0x000fe40003fa4270 */
[----:B------:R-:W-:Y:S02]  /*16fe0*/  FSEL R10, R13, -INF , P1 ;  /* 0xff8000000d0a7808 */ /* 0x000fe40000800000 */
[----:B------:R-:W-:Y:S02]  /*16ff0*/  FSEL R14, R9, -INF , P2 ;  /* 0xff800000090e7808 */ /* 0x000fe40001000000 */
[----:B------:R-:W-:Y:S02]  /*17000*/  FSEL R9, R16, -INF , P6 ;  /* 0xff80000010097808 */ /* 0x000fe40003000000 */
[----:B------:R-:W-:Y:S02]  /*17010*/  FSEL R8, R17, -INF , P5 ;  /* 0xff80000011087808 */ /* 0x000fe40002800000 */
[C---:B------:R-:W-:Y:S02]  /*17020*/  ISETP.GT.AND P4, PT, R149.reuse, 0x20, PT ;  /* 0x000000209500780c */ /* 0x040fe40003f84270 */
[C---:B------:R-:W-:Y:S02]  /*17030*/  ISETP.GT.AND P3, PT, R149.reuse, 0x21, PT ;  /* 0x000000219500780c */ /* 0x040fe40003f64270 */
[----:B------:R-:W-:Y:S02]  /*17040*/  FSEL R7, R20, -INF , P4 ;  /* 0xff80000014077808 */ /* 0x000fe40002000000 */
[----:B------:R-:W-:Y:S02]  /*17050*/  ISETP.GT.AND P2, PT, R149, 0x28, PT ;  /* 0x000000289500780c */ /* 0x000fe40003f44270 */
[----:B------:R-:W-:Y:S02]  /*17060*/  FSEL R6, R21, -INF , P3 ;  /* 0xff80000015067808 */ /* 0x000fe40001800000 */
[----:B------:R-:W-:Y:S02]  /*17070*/  ISETP.GT.AND P1, PT, R149, 0x29, PT ;  /* 0x000000299500780c */ /* 0x000fe40003f24270 */
[----:B------:R-:W-:Y:S02]  /*17080*/  FSEL R5, R24, -INF , P2 ;  /* 0xff80000018057808 */ /* 0x000fe40001000000 */
[----:B-1----:R-:W-:Y:S02]  /*17090*/  FMNMX.FTZ R0, R0, R2, !PT ;  /* 0x0000000200007209 */ /* 0x002fe40007810000 */
[----:B------:R-:W-:Y:S03]  /*170a0*/  FSEL R4, R25, -INF , P1 ;  /* 0xff80000019047808 */ /* 0x000fe60000800000 */
[----:B------:R-:W1:Y:S02]  /*170b0*/  SHFL.BFLY PT, R2, R0, 0x1, 0x1f ;  /* 0x0c201f0000027f89 */ /* 0x000e6400000e0000 */
[----:B-1----:R-:W-:Y:S04]  /*170c0*/  FMNMX.FTZ R148, R0, R2, !PT ;  /* 0x0000000200947209 */ /* 0x002fe80007810000 */
[C---:B------:R-:W-:Y:S04]  /*170d0*/  FSETP.NEU.FTZ.AND P0, PT, R148.reuse, -INF , PT ;  /* 0xff8000009400780b */ /* 0x040fe80003f1d000 */
[----:B------:R-:W-:Y:S05]  /*170e0*/  FSEL R0, R148, RZ, P0 ;  /* 0x000000ff94007208 */ /* 0x000fea0000000000 */
[----:B------:R-:W-:Y:S02]  /*170f0*/  FADD.FTZ R2, -R0, R154 ;  /* 0x0000009a00027221 */ /* 0x000fe40000010100 */
[----:B------:R-:W-:Y:S02]  /*17100*/  FMUL.FTZ R0, R148, c[0x0][0x2d0] ;  /* 0x0000b40094007a20 */ /* 0x000fe40000410000 */
[----:B------:R-:W-:Y:S03]  /*17110*/  FMUL.FTZ R2, R2, c[0x0][0x2d0] ;  /* 0x0000b40002027a20 */ /* 0x000fe60000410000 */
[----:B------:R-:W-:Y:S03]  /*17120*/  FSEL R0, R0, RZ, P0 ;  /* 0x000000ff00007208 */ /* 0x000fe60000000000 */
[----:B------:R-:W1:Y:S02]  /*17130*/  MUFU.EX2 R2, R2 ;  /* 0x0000000200027308 */ /* 0x000e640000000800 */
        /* <DEDUP_REMOVED lines=13> */
[----:B------:R-:W-:Y:S01]  /*17210*/  FFMA.FTZ R191, R3, c[0x0][0x2d0], -R0 ;  /* 0x0000b40003bf7a23 */ /* 0x000fe20000010800 */
[----:B------:R-:W-:Y:S01]  /*17220*/  FMNMX.FTZ R0, R15, R155, !PT ;  /* 0x0000009b0f007209 */ /* 0x000fe20007810000 */
[C---:B-1----:R-:W-:Y:S02]  /*17230*/  FMUL.FTZ R26, R2.reuse, R146 ;  /* 0x00000092021a7220 */ /* 0x042fe40000410000 */
[----:B------:R-:W-:Y:S01]  /*17240*/  FMUL.FTZ R23, R2, R143 ;  /* 0x0000008f02177220 */ /* 0x000fe20000410000 */
[----:B------:R-:W-:Y:S01]  /*17250*/  FMNMX.FTZ R0, R22, R0, !PT ;  /* 0x0000000016007209 */ /* 0x000fe20007810000 */
[C---:B------:R-:W-:Y:S01]  /*17260*/  FMUL.FTZ R27, R2.reuse, R147 ;  /* 0x00000093021b7220 */ /* 0x040fe20000410000 */
[----:B------:R-:W-:Y:S01]  /*17270*/  MUFU.EX2 R175, R12 ;  /* 0x0000000c00af7308 */ /* 0x000fe20000000800 */
[----:B------:R-:W-:Y:S01]  /*17280*/  FMUL.FTZ R30, R2, R30 ;  /* 0x0000001e021e7220 */ /* 0x000fe20000410000 */
[----:B------:R-:W-:Y:S01]  /*17290*/  FMNMX.FTZ R0, R18, R0, !PT ;  /* 0x0000000012007209 */ /* 0x000fe20007810000 */
[C---:B------:R-:W-:Y:S02]  /*172a0*/  FMUL.FTZ R31, R2.reuse, R31 ;  /* 0x0000001f021f7220 */ /* 0x040fe40000410000 */
[----:B------:R-:W-:Y:S01]  /*172b0*/  FMUL.FTZ R34, R2, R34 ;  /* 0x0000002202227220 */ /* 0x000fe20000410000 */
[----:B------:R-:W-:Y:S01]  /*172c0*/  FMNMX.FTZ R0, R14, R0, !PT ;  /* 0x000000000e007209 */ /* 0x000fe20007810000 */
[C---:B------:R-:W-:Y:S02]  /*172d0*/  FMUL.FTZ R35, R2.reuse, R35 ;  /* 0x0000002302237220 */ /* 0x040fe40000410000 */
[C---:B------:R-:W-:Y:S01]  /*172e0*/  FMUL.FTZ R38, R2.reuse, R38 ;  /* 0x0000002602267220 */ /* 0x040fe20000410000 */
[----:B------:R-:W-:Y:S01]  /*172f0*/  FMNMX.FTZ R0, R11, R0, !PT ;  /* 0x000000000b007209 */ /* 0x000fe20007810000 */
[C---:B------:R-:W-:Y:S01]  /*17300*/  FMUL.FTZ R39, R2.reuse, R39 ;  /* 0x0000002702277220 */ /* 0x040fe20000410000 */
[----:B------:R-:W-:Y:S01]  /*17310*/  MUFU.EX2 R147, R180 ;  /* 0x000000b400937308 */ /* 0x000fe20000000800 */
        /* <DEDUP_REMOVED lines=35> */
[----:B-1----:R-:W-:Y:S01]  /*17550*/  FMNMX.FTZ R0, R0, R3, !PT ;  /* 0x0000000300007209 */ /* 0x002fe20007810000 */
        /* <DEDUP_REMOVED lines=17> */
[C---:B------:R-:W-:Y:S01]  /*17670*/  FMUL.FTZ R126, R2.reuse, R126 ;  /* 0x0000007e027e7220 */ /* 0x040fe20000410000 */
[C---:B------:R-:W-:Y:S01]  /*17680*/  FSETP.NEU.FTZ.AND P0, PT, R153.reuse, -INF , PT ;  /* 0xff8000009900780b */ /* 0x040fe20003f1d000 */
[C---:B------:R-:W-:Y:S02]  /*17690*/  FMUL.FTZ R3, R153.reuse, c[0x0][0x2d0] ;  /* 0x0000b40099037a20 */ /* 0x040fe40000410000 */
[C---:B------:R-:W-:Y:S01]  /*176a0*/  FMUL.FTZ R127, R2.reuse, R127 ;  /* 0x0000007f027f7220 */ /* 0x040fe20000410000 */
[----:B------:R-:W-:Y:S01]  /*176b0*/  FSEL R0, R153, RZ, P0 ;  /* 0x000000ff99007208 */ /* 0x000fe20000000000 */
[C---:B------:R-:W-:Y:S01]  /*176c0*/  FMUL.FTZ R130, R2.reuse, R130 ;  /* 0x0000008202827220 */ /* 0x040fe20000410000 */
[----:B------:R-:W-:Y:S01]  /*176d0*/  FSEL R3, R3, RZ, P0 ;  /* 0x000000ff03037208 */ /* 0x000fe20000000000 */
[----:B------:R-:W-:Y:S01]  /*176e0*/  FMUL.FTZ R131, R2, R131 ;  /* 0x0000008302837220 */ /* 0x000fe20000410000 */
[----:B------:R-:W-:Y:S01]  /*176f0*/  ISETP.GT.AND P0, PT, R213, R224, PT ;  /* 0x000000e0d500720c */ /* 0x000fe20003f04270 */
[----:B------:R-:W-:Y:S02]  /*17700*/  FADD.FTZ R0, -R0, R155 ;  /* 0x0000009b00007221 */ /* 0x000fe40000010100 */
[--C-:B------:R-:W-:Y:S01]  /*17710*/  FFMA.FTZ R19, R22, c[0x0][0x2d0], -R3.reuse ;  /* 0x0000b40016137a23 */ /* 0x100fe20000010803 */
[----:B------:R-:W-:Y:S01]  /*17720*/  MUFU.EX2 R155, R13 ;  /* 0x0000000d009b7308 */ /* 0x000fe20000000800 */
[----:B------:R-:W-:Y:S02]  /*17730*/  FMUL.FTZ R0, R0, c[0x0][0x2d0] ;  /* 0x0000b40000007a20 */ /* 0x000fe40000410000 */
[--C-:B------:R-:W-:Y:S02]  /*17740*/  FFMA.FTZ R173, R18, c[0x0][0x2d0], -R3.reuse ;  /* 0x0000b40012ad7a23 */ /* 0x100fe40000010803 */
[----:B------:R-:W-:Y:S02]  /*17750*/  FMUL.FTZ R18, R2, R138 ;  /* 0x0000008a02127220 */ /* 0x000fe40000410000 */
[--C-:B------:R-:W-:Y:S02]  /*17760*/  FFMA.FTZ R15, R15, c[0x0][0x2d0], -R3.reuse ;  /* 0x0000b4000f0f7a23 */ /* 0x100fe40000010803 */
[--C-:B------:R-:W-:Y:S01]  /*17770*/  FFMA.FTZ R174, R14, c[0x0][0x2d0], -R3.reuse ;  /* 0x0000b4000eae7a23 */ /* 0x100fe20000010803 */
[----:B------:R-:W1:Y:S01]  /*17780*/  MUFU.EX2 R0, R0 ;  /* 0x0000000000007308 */ /* 0x000e620000000800 */
[--C-:B------:R-:W-:Y:S02]  /*17790*/  FFMA.FTZ R177, R11, c[0x0][0x2d0], -R3.reuse ;  /* 0x0000b4000bb17a23 */ /* 0x100fe40000010803 */
[--C-:B------:R-:W-:Y:S02]  /*177a0*/  FFMA.FTZ R176, R10, c[0x0][0x2d0], -R3.reuse ;  /* 0x0000b4000ab07a23 */ /* 0x100fe40000010803 */
[--C-:B------:R-:W-:Y:S02]  /*177b0*/  FFMA.FTZ R179, R9, c[0x0][0x2d0], -R3.reuse ;  /* 0x0000b40009b37a23 */ /* 0x100fe40000010803 */
[----:B------:R-:W-:Y:S02]  /*177c0*/  FMUL.FTZ R14, R2, R134 ;  /* 0x00000086020e7220 */ /* 0x000fe40000410000 */
[--C-:B------:R-:W-:Y:S01]  /*177d0*/  FFMA.FTZ R178, R8, c[0x0][0x2d0], -R3.reuse ;  /* 0x0000b40008b27a23 */ /* 0x100fe20000010803 */
[----:B------:R2:W-:Y:S01]  /*177e0*/  MUFU.EX2 R172, R15 ;  /* 0x0000000f00ac7308 */ /* 0x0005e20000000800 */
[--C-:B------:R-:W-:Y:S02]  /*177f0*/  FFMA.FTZ R185, R7, c[0x0][0x2d0], -R3.reuse ;  /* 0x0000b40007b97a23 */ /* 0x100fe40000010803 */
[----:B------:R-:W-:Y:S02]  /*17800*/  FMUL.FTZ R7, R2, R171 ;  /* 0x000000ab02077220 */ /* 0x000fe40000410000 */
[--C-:B------:R-:W-:Y:S02]  /*17810*/  FFMA.FTZ R186, R6, c[0x0][0x2d0], -R3.reuse ;  /* 0x0000b40006ba7a23 */ /* 0x100fe40000010803 */
[----:B------:R-:W-:Y:S02]  /*17820*/  FMUL.FTZ R6, R2, R170 ;  /* 0x000000aa02067220 */ /* 0x000fe40000410000 */
[--C-:B------:R-:W-:Y:S01]  /*17830*/  FFMA.FTZ R187, R5, c[0x0][0x2d0], -R3.reuse ;  /* 0x0000b40005bb7a23 */ /* 0x100fe20000010803 */
[----:B------:R-:W-:Y:S01]  /*17840*/  MUFU.EX2 R146, R174 ;  /* 0x000000ae00927308 */ /* 0x000fe20000000800 */
[----:B------:R-:W-:Y:S02]  /*17850*/  FFMA.FTZ R3, R4, c[0x0][0x2d0], -R3 ;  /* 0x0000b40004037a23 */ /* 0x000fe40000010803 */
[----:B------:R-:W-:Y:S02]  /*17860*/  FMUL.FTZ R10, R2, R166 ;  /* 0x000000a6020a7220 */ /* 0x000fe40000410000 */
[C---:B-1----:R-:W-:Y:S02]  /*17870*/  FMUL.FTZ R21, R0.reuse, R141 ;  /* 0x0000008d00157220 */ /* 0x042fe40000410000 */
[C---:B------:R-:W-:Y:S02]  /*17880*/  FMUL.FTZ R16, R0.reuse, R136 ;  /* 0x0000008800107220 */ /* 0x040fe40000410000 */
[C---:B------:R-:W-:Y:S01]  /*17890*/  FMUL.FTZ R17, R0.reuse, R137 ;  /* 0x0000008900117220 */ /* 0x040fe20000410000 */
[----:B------:R1:W3:Y:S01]  /*178a0*/  MUFU.EX2 R141, R19 ;  /* 0x00000013008d7308 */ /* 0x0002e20000000800 */
[C---:B------:R-:W-:Y:S02]  /*178b0*/  FMUL.FTZ R20, R0.reuse, R140 ;  /* 0x0000008c00147220 */ /* 0x040fe40000410000 */
[C---:B------:R-:W-:Y:S02]  /*178c0*/  FMUL.FTZ R4, R0.reuse, R168 ;  /* 0x000000a800047220 */ /* 0x040fe40000410000 */
[C---:B------:R-:W-:Y:S02]  /*178d0*/  FMUL.FTZ R5, R0.reuse, R169 ;  /* 0x000000a900057220 */ /* 0x040fe40000410000 */
[C---:B------:R-:W-:Y:S02]  /*178e0*/  FMUL.FTZ R12, R0.reuse, R132 ;  /* 0x00000084000c7220 */ /* 0x040fe40000410000 */
[----:B------:R-:W-:Y:S01]  /*178f0*/  FMUL.FTZ R13, R0, R133 ;  /* 0x00000085000d7220 */ /* 0x000fe20000410000 */
[----:B------:R-:W4:Y:S01]  /*17900*/  MUFU.EX2 R140, R173 ;  /* 0x000000ad008c7308 */ /* 0x000f220000000800 */
[----:B------:R-:W-:Y:S01]  /*17910*/  F2FP.PACK_AB R133, R154, R149 ;  /* 0x000000959a85723e */ /* 0x000fe200000000ff */
[----:B--2---:R-:W-:Y:S01]  /*17920*/  FMUL.FTZ R15, R2, R135 ;  /* 0x00000087020f7220 */ /* 0x004fe20000410000 */
[----:B------:R-:W-:Y:S01]  /*17930*/  F2FP.PACK_AB R135, R175, R155 ;  /* 0x0000009baf87723e */ /* 0x000fe200000000ff */
[----:B------:R-:W-:Y:S02]  /*17940*/  FMUL.FTZ R9, R0, R165 ;  /* 0x000000a500097220 */ /* 0x000fe40000410000 */
[----:B------:R-:W-:Y:S02]  /*17950*/  FMUL.FTZ R11, R2, R167 ;  /* 0x000000a7020b7220 */ /* 0x000fe40000410000 */
[----:B------:R-:W-:Y:S02]  /*17960*/  FMUL.FTZ R8, R0, R164 ;  /* 0x000000a400087220 */ /* 0x000fe40000410000 */
[----:B------:R-:W-:Y:S01]  /*17970*/  FMUL.FTZ R22, R2, R142 ;  /* 0x0000008e02167220 */ /* 0x000fe20000410000 */
[----:B------:R-:W-:Y:S01]  /*17980*/  MUFU.EX2 R183, R178 ;  /* 0x000000b200b77308 */ /* 0x000fe20000000800 */
[----:B------:R-:W-:Y:S02]  /*17990*/  FMUL.FTZ R24, R0, R144 ;  /* 0x0000009000187220 */ /* 0x000fe40000410000 */
[----:B-1----:R-:W-:Y:S01]  /*179a0*/  FMUL.FTZ R19, R2, R139 ;  /* 0x0000008b02137220 */ /* 0x002fe20000410000 */
[----:B---3--:R-:W-:Y:S01]  /*179b0*/  F2FP.PACK_AB R132, R141, R172 ;  /* 0x000000ac8d84723e */ /* 0x008fe200000000ff */
[----:B------:R-:W1:Y:S01]  /*179c0*/  LDSM.16.MT88.4 R136, [R192] ;  /* 0x00000000c088783b */ /* 0x000e620000004200 */
[C---:B------:R-:W-:Y:S02]  /*179d0*/  FMUL.FTZ R25, R0.reuse, R145 ;  /* 0x0000009100197220 */ /* 0x040fe40000410000 */
[C---:B------:R-:W-:Y:S02]  /*179e0*/  FMUL.FTZ R28, R0.reuse, R28 ;  /* 0x0000001c001c7220 */ /* 0x040fe40000410000 */
[C---:B------:R-:W-:Y:S01]  /*179f0*/  FMUL.FTZ R29, R0.reuse, R29 ;  /* 0x0000001d001d7220 */ /* 0x040fe20000410000 */
[----:B------:R-:W-:Y:S01]  /*17a00*/  MUFU.EX2 R145, R177 ;  /* 0x000000b100917308 */ /* 0x000fe20000000800 */
[----:B------:R-:W-:Y:S01]  /*17a10*/  FMUL.FTZ R32, R0, R32 ;  /* 0x0000002000207220 */ /* 0x000fe20000410000 */
[----:B----4-:R-:W-:Y:S01]  /*17a20*/  F2FP.PACK_AB R134, R146, R140 ;  /* 0x0000008c9286723e */ /* 0x010fe200000000ff */
        /* <DEDUP_REMOVED lines=19> */
[C---:B-1----:R-:W-:Y:S05]  /*17b60*/  HMMA.16816.F32 R4, R132.reuse, R136, R4 ;  /* 0x000000888404723c */ /* 0x042fea0000001804 */
        /* <DEDUP_REMOVED lines=39> */
[----:B------:R-:W-:Y:S02]  /*17de0*/  FFMA.FTZ R0, R2, R216, R149 ;  /* 0x000000d802007223 */ /* 0x000fe40000010095 */
[----:B------:R-:W-:Y:S02]  /*17df0*/  MUFU.EX2 R149, R176 ;  /* 0x000000b000957308 */ /* 0x000fe40000000800 */
[----:B------:R-:W-:Y:S04]  /*17e00*/  FADD.FTZ R0, R154, R0 ;  /* 0x000000009a007221 */ /* 0x000fe80000010000 */
[----:B------:R-:W-:Y:S02]  /*17e10*/  FADD.FTZ R154, R155, R0 ;  /* 0x000000009b9a7221 */ /* 0x000fe40000010000 */
[----:B------:R-:W-:Y:S02]  /*17e20*/  FADD.FTZ R0, R141, R144 ;  /* 0x000000908d007221 */ /* 0x000fe40000010000 */
[----:B------:R-:W-:Y:S01]  /*17e30*/  MUFU.EX2 R144, R182 ;  /* 0x000000b600907308 */ /* 0x000fe20000000800 */
[C---:B-1----:R-:W-:Y:S03]  /*17e40*/  HMMA.16816.F32 R20, R132.reuse, R136, R20 ;  /* 0x000000888414723c */ /* 0x042fe60000001814 */
[----:B------:R-:W-:Y:S02]  /*17e50*/  FADD.FTZ R0, R140, R0 ;  /* 0x000000008c007221 */ /* 0x000fe40000010000 */
[----:B------:R-:W-:Y:S01]  /*17e60*/  LDSM.16.MT88.4 R140, [R193+0x800] ;  /* 0x00080000c18c783b */ /* 0x000fe20000004200 */
[----:B------:R-:W-:Y:S02]  /*17e70*/  FADD.FTZ R164, R175, R154 ;  /* 0x0000009aafa47221 */ /* 0x000fe40000010000 */
[C---:B------:R-:W-:Y:S01]  /*17e80*/  HMMA.16816.F32 R24, R132.reuse, R138, R24 ;  /* 0x0000008a8418723c */ /* 0x040fe20000001818 */
[----:B------:R-:W1:Y:S03]  /*17e90*/  MUFU.EX2 R2, R181 ;  /* 0x000000b500027308 */ /* 0x000e660000000800 */
[----:B------:R-:W-:Y:S01]  /*17ea0*/  FADD.FTZ R146, R146, R0 ;  /* 0x0000000092927221 */ /* 0x000fe20000010000 */
[----:B------:R-:W2:Y:S06]  /*17eb0*/  LDSM.16.MT88.4 R136, [R194] ;  /* 0x00000000c288783b */ /* 0x000eac0000004200 */
[----:B------:R-:W3:Y:S10]  /*17ec0*/  MUFU.EX2 R182, R184 ;  /* 0x000000b800b67308 */ /* 0x000ef40000000800 */
[----:B------:R-:W-:Y:S01]  /*17ed0*/  MUFU.EX2 R155, R179 ;  /* 0x000000b3009b7308 */ /* 0x000fe20000000800 */
[----:B-1----:R-:W-:Y:S02]  /*17ee0*/  FADD.FTZ R0, R2, R164 ;  /* 0x000000a402007221 */ /* 0x002fe40000010000 */
[----:B------:R-:W-:Y:S02]  /*17ef0*/  LDSM.16.MT88.4 R164, [R192+0x1000] ;  /* 0x00100000c0a4783b */ /* 0x000fe40000004200 */
[----:B------:R-:W-:Y:S05]  /*17f00*/  FADD.FTZ R0, R147, R0 ;  /* 0x0000000093007221 */ /* 0x000fea0000010000 */
[----:B------:R-:W1:Y:S01]  /*17f10*/  MUFU.EX2 R179, R186 ;  /* 0x000000ba00b37308 */ /* 0x000e620000000800 */
[----:B------:R-:W-:Y:S04]  /*17f20*/  FADD.FTZ R0, R144, R0 ;  /* 0x0000000090007221 */ /* 0x000fe80000010000 */
[----:B---3--:R-:W-:Y:S05]  /*17f30*/  FADD.FTZ R0, R182, R0 ;  /* 0x00000000b6007221 */ /* 0x008fea0000010000 */
[----:B------:R-:W3:Y:S01]  /*17f40*/  MUFU.EX2 R154, R189 ;  /* 0x000000bd009a7308 */ /* 0x000ee20000000800 */
[C---:B--2---:R-:W-:Y:S09]  /*17f50*/  HMMA.16816.F32 R28, R132.reuse, R136, R28 ;  /* 0x00000088841c723c */ /* 0x044ff2000000181c */
[----:B------:R-:W2:Y:S01]  /*17f60*/  MUFU.EX2 R181, R3 ;  /* 0x0000000300b57308 */ /* 0x000ea20000000800 */
[C---:B------:R-:W-:Y:S01]  /*17f70*/  HMMA.16816.F32 R32, R132.reuse, R138, R32 ;  /* 0x0000008a8420723c */ /* 0x040fe20000001820 */
[----:B------:R-:W4:Y:S02]  /*17f80*/  LDSM.16.MT88.4 R136, [R192+0x1800] ;  /* 0x00180000c088783b */ /* 0x000f240000004200 */
[----:B-1----:R-:W-:Y:S06]  /*17f90*/  F2FP.PACK_AB R172, R179, R177 ;  /* 0x000000b1b3ac723e */ /* 0x002fec00000000ff */
[----:B------:R-:W1:Y:S03]  /*17fa0*/  MUFU.EX2 R3, R190 ;  /* 0x000000be00037308 */ /* 0x000e660000000800 */
[----:B---3--:R-:W-:Y:S01]  /*17fb0*/  F2FP.PACK_AB R173, R178, R154 ;  /* 0x0000009ab2ad723e */ /* 0x008fe200000000ff */
[----:B------:R-:W-:Y:S01]  /*17fc0*/  FADD.FTZ R0, R154, R0 ;  /* 0x000000009a007221 */ /* 0x000fe20000010000 */
[----:B------:R-:W-:Y:S03]  /*17fd0*/  MOV R154, R148 ;  /* 0x00000094009a7202 */ /* 0x000fe60000000f00 */
[----:B------:R-:W-:Y:S02]  /*17fe0*/  FADD.FTZ R0, R178, R0 ;  /* 0x00000000b2007221 */ /* 0x000fe40000010000 */
[----:B------:R-:W3:Y:S01]  /*17ff0*/  MUFU.EX2 R176, R191 ;  /* 0x000000bf00b07308 */ /* 0x000ee20000000800 */
[----:B--2---:R-:W-:Y:S01]  /*18000*/  F2FP.PACK_AB R174, R181, R180 ;  /* 0x000000b4b5ae723e */ /* 0x004fe200000000ff */
[----:B-1----:R-:W-:Y:S01]  /*18010*/  FADD.FTZ R0, R3, R0 ;  /* 0x0000000003007221 */ /* 0x002fe20000010000 */
[C---:B----4-:R-:W-:Y:S03]  /*18020*/  HMMA.16816.F32 R36, R132.reuse, R136, R36 ;  /* 0x000000888424723c */ /* 0x050fe60000001824 */
[C---:B---3--:R-:W-:Y:S01]  /*18030*/  F2FP.PACK_AB R175, R176.reuse, R3 ;  /* 0x00000003b0af723e */ /* 0x048fe200000000ff */
[----:B------:R-:W-:Y:S04]  /*18040*/  FADD.FTZ R216, R176, R0 ;  /* 0x00000000b0d87221 */ /* 0x000fe80000010000 */
        /* <DEDUP_REMOVED lines=37> */
[----:B------:R-:W-:Y:S01]  /*182a0*/  F2FP.PACK_AB R135, R182, R144 ;  /* 0x00000090b687723e */ /* 0x000fe200000000ff */
[----:B------:R-:W-:Y:S01]  /*182b0*/  FADD.FTZ R2, R145, R146 ;  /* 0x0000009291027221 */ /* 0x000fe20000010000 */
[----:B------:R-:W-:Y:S01]  /*182c0*/  F2FP.PACK_AB R134, R183, R155 ;  /* 0x0000009bb786723e */ /* 0x000fe200000000ff */
[----:B------:R-:W-:Y:S02]  /*182d0*/  LDSM.16.MT88.4 R144, [R195+0x1000] ;  /* 0x00100000c390783b */ /* 0x000fe40000004200 */
[----:B------:R-:W-:Y:S01]  /*182e0*/  FADD.FTZ R2, R149, R2 ;  /* 0x0000000295027221 */ /* 0x000fe20000010000 */
[----:B------:R-:W-:Y:S03]  /*182f0*/  MOV R149, R148 ;  /* 0x0000009400957202 */ /* 0x000fe60000000f00 */
[----:B------:R-:W-:Y:S01]  /*18300*/  FADD.FTZ R2, R155, R2 ;  /* 0x000000029b027221 */ /* 0x000fe20000010000 */
[----:B------:R-:W-:Y:S03]  /*18310*/  MOV R155, R153 ;  /* 0x00000099009b7202 */ /* 0x000fe60000000f00 */
[----:B------:R-:W-:Y:S04]  /*18320*/  FADD.FTZ R2, R183, R2 ;  /* 0x00000002b7027221 */ /* 0x000fe80000010000 */
[----:B------:R-:W-:Y:S04]  /*18330*/  FADD.FTZ R2, R177, R2 ;  /* 0x00000002b1027221 */ /* 0x000fe80000010000 */
[----:B------:R-:W-:Y:S04]  /*18340*/  FADD.FTZ R2, R179, R2 ;  /* 0x00000002b3027221 */ /* 0x000fe80000010000 */
[----:B------:R-:W-:Y:S01]  /*18350*/  FADD.FTZ R2, R180, R2 ;  /* 0x00000002b4027221 */ /* 0x000fe20000010000 */
[----:B------:R-:W-:Y:S01]  /*18360*/  IADD3 R180, R213, -0x1, RZ ;  /* 0xffffffffd5b47810 */ /* 0x000fe20007ffe0ff */
[C---:B-1----:R-:W-:Y:S03]  /*18370*/  HMMA.16816.F32 R4, R132.reuse, R136, R4 ;  /* 0x000000888404723c */ /* 0x042fe60000001804 */
[----:B------:R-:W-:Y:S01]  /*18380*/  FADD.FTZ R214, R181, R2 ;  /* 0x00000002b5d67221 */ /* 0x000fe20000010000 */
[----:B------:R-:W-:Y:S04]  /*18390*/  MOV R213, R180 ;  /* 0x000000b400d57202 */ /* 0x000fe80000000f00 */
        /* <DEDUP_REMOVED lines=92> */
.L_x_2448:
[----:B------:R-:W-:-:S13]  /*18960*/  ISETP.GE.AND P0, PT, R180, R230, PT ;  /* 0x000000e6b400720c */ /* 0x000fda0003f06270 */
[----:B------:R-:W-:Y:S05]  /*18970*/  @!P0 BRA `(.L_x_2454) ;  /* 0x0000287000008947 */ /* 0x000fea0003800000 */
.L_x_2457:
[----:B------:R-:W-:Y:S04]  /*18980*/  DEPBAR.LE SB0, 0x0 ;  /* 0x000080000000791a */ /* 0x000fe80000000000 */
[----:B------:R-:W-:Y:S01]  /*18990*/  WARPSYNC 0xffffffff ;  /* 0xffffffff00007948 */ /* 0x000fe20003800000 */
[----:B------:R-:W-:Y:S01]  /*189a0*/  BAR.SYNC.DEFER_BLOCKING 0x0 ;  /* 0x0000000000007b1d */ /* 0x000fe20000010000 */
[----:B------:R-:W-:Y:S02]  /*189b0*/  SHF.R.S32.HI R0, RZ, 0x1f, R180 ;  /* 0x0000001fff007819 */ /* 0x000fe400000114b4 */
[C---:B------:R-:W-:Y:S02]  /*189c0*/  LOP3.LUT P3, RZ, R217.reuse, 0x8, RZ, 0xc0, !PT ;  /* 0x00000008d9ff7812 */ /* 0x040fe4000786c0ff */
[C---:B------:R-:W-:Y:S01]  /*189d0*/  LOP3.LUT P6, RZ, R217.reuse, 0x4, RZ, 0xc0, !PT ;  /* 0x00000004d9ff7812 */ /* 0x040fe200078cc0ff */
[----:B------:R-:W-:Y:S01]  /*189e0*/  IMAD R0, R0, c[0x0][0x208], RZ ;  /* 0x0000820000007a24 */ /* 0x000fe200078e02ff */
[C---:B------:R-:W-:Y:S02]  /*189f0*/  LOP3.LUT P5, RZ, R217.reuse, 0x2, RZ, 0xc0, !PT ;  /* 0x00000002d9ff7812 */ /* 0x040fe400078ac0ff */
[----:B------:R-:W-:Y:S01]  /*18a00*/  LOP3.LUT P4, RZ, R217, 0x1, RZ, 0xc0, !PT ;  /* 0x00000001d9ff7812 */ /* 0x000fe2000788c0ff */
[----:B------:R-:W-:Y:S01]  /*18a10*/  IMAD R0, R180, c[0x0][0x20c], R0 ;  /* 0x00008300b4007a24 */ /* 0x000fe200078e0200 */
        /* <DEDUP_REMOVED lines=9> */
[----:B------:R-:W-:Y:S04]  /*18ab0*/  IMAD.WIDE.U32 R2, R180, c[0x0][0x208], RZ ;  /* 0x00008200b4027a25 */ /* 0x000fe800078e00ff */
[C---:B------:R-:W-:Y:S01]  /*18ac0*/  HMMA.16816.F32 R8, R24.reuse, R10, RZ ;  /* 0x0000000a1808723c */ /* 0x040fe200000018ff */
[----:B------:R-:W-:Y:S03]  /*18ad0*/  IMAD.IADD R0, R3, 0x1, R0 ;  /* 0x0000000103007824 */ /* 0x000fe600078e0200 */
[----:B------:R-:W-:Y:S04]  /*18ae0*/  IMAD.WIDE.U32 R2, R2, 0x30, RZ ;  /* 0x0000003002027825 */ /* 0x000fe800078e00ff */
[C---:B--2---:R-:W-:Y:S01]  /*18af0*/  HMMA.16816.F32 R12, R24.reuse, R16, RZ ;  /* 0x00000010180c723c */ /* 0x044fe200000018ff */
[----:B------:R-:W-:Y:S03]  /*18b00*/  @!P2 IMAD.MOV.U32 R148, RZ, RZ, c[0x0][0x208] ;  /* 0x00008200ff94a624 */ /* 0x000fe600078e00ff */
[----:B------:R-:W-:Y:S02]  /*18b10*/  IMAD R0, R0, 0x30, RZ ;  /* 0x0000003000007824 */ /* 0x000fe400078e02ff */
[-C--:B------:R-:W-:Y:S02]  /*18b20*/  @!P2 LEA R154, P0, R148, R2.reuse, 0x5 ;  /* 0x00000002949aa211 */ /* 0x080fe400078028ff */
[C---:B------:R-:W-:Y:S01]  /*18b30*/  HMMA.16816.F32 R16, R24.reuse, R18, RZ ;  /* 0x000000121810723c */ /* 0x040fe200000018ff */
[----:B------:R-:W-:Y:S03]  /*18b40*/  IMAD.IADD R0, R3, 0x1, R0 ;  /* 0x0000000103007824 */ /* 0x000fe600078e0200 */
[----:B------:R-:W-:Y:S01]  /*18b50*/  IADD3 R3, P1, R226, R2, RZ ;  /* 0x00000002e2037210 */ /* 0x000fe20007f3e0ff */
[----:B------:R-:W-:Y:S03]  /*18b60*/  @!P2 IMAD.MOV.U32 R2, RZ, RZ, c[0x0][0x20c] ;  /* 0x00008300ff02a624 */ /* 0x000fe600078e00ff */
[C---:B---3--:R-:W-:Y:S04]  /*18b70*/  HMMA.16816.F32 R20, R24.reuse, R172, RZ ;  /* 0x000000ac1814723c */ /* 0x048fe800000018ff */
[----:B------:R-:W-:Y:S01]  /*18b80*/  @!P2 LEA.HI.X R155, R148, R0, R2, 0x5, P0 ;  /* 0x00000000949ba211 */ /* 0x000fe200000f2c02 */
[----:B------:R-:W-:Y:S01]  /*18b90*/  IMAD.X R148, R0, 0x1, R228, P1 ;  /* 0x0000000100947824 */ /* 0x000fe200008e06e4 */
[C---:B------:R-:W-:Y:S02]  /*18ba0*/  LEA R2, P0, R3.reuse, c[0x0][0x1f8], 0x1 ;  /* 0x00007e0003027a11 */ /* 0x040fe400078008ff */
[----:B------:R-:W-:Y:S01]  /*18bb0*/  HMMA.16816.F32 R24, R24, R174, RZ ;  /* 0x000000ae1818723c */ /* 0x000fe200000018ff */
[----:B------:R-:W1:Y:S03]  /*18bc0*/  LDSM.16.M88.4 R172, [R200] ;  /* 0x00000000c8ac783b */ /* 0x000e660000000200 */
[----:B------:R-:W-:Y:S02]  /*18bd0*/  LEA.HI.X R3, R3, c[0x0][0x1fc], R148, 0x1, P0 ;  /* 0x00007f0003037a11 */ /* 0x000fe400000f0c94 */
[----:B------:R-:W-:Y:S06]  /*18be0*/  @!P2 IADD3 R0, P1, R154, R226, RZ ;  /* 0x000000e29a00a210 */ /* 0x000fec0007f3e0ff */
[C---:B------:R-:W-:Y:S01]  /*18bf0*/  @!P2 LEA R154, P0, R0.reuse, c[0x0][0x1f8], 0x1 ;  /* 0x00007e00009aaa11 */ /* 0x040fe200078008ff */
[----:B------:R-:W-:Y:S05]  /*18c00*/  @!P2 IMAD.X R148, R155, 0x1, R228, P1 ;  /* 0x000000019b94a824 */ /* 0x000fea00008e06e4 */
[----:B------:R-:W-:Y:S01]  /*18c10*/  @!P2 LEA.HI.X R155, R0, c[0x0][0x1fc], R148, 0x1, P0 ;  /* 0x00007f00009baa11 */ /* 0x000fe200000f0c94 */
[----:B------:R-:W-:Y:S01]  /*18c20*/  IMAD.MOV.U32 R148, RZ, RZ, R153 ;  /* 0x000000ffff947224 */ /* 0x000fe200078e0099 */
        /* <DEDUP_REMOVED lines=13> */
[----:B------:R2:W-:Y:S01]  /*18d00*/  @!P2 LDGSTS.E.BYPASS.LTC128B.128 [R215+0x5080], [R154.64], !P3 ;  /* 0x050800009ad7afae */ /* 0x0005e2000d901d46 */
[----:B------:R-:W-:Y:S03]  /*18d10*/  ISETP.GT.AND P3, PT, R180, R230, PT ;  /* 0x000000e6b400720c */ /* 0x000fe60003f64270 */
        /* <DEDUP_REMOVED lines=150> */
[----:B--2---:R-:W-:Y:S02]  /*19680*/  IADD3 R0, R180, -0x1, RZ ;  /* 0xffffffffb4007810 */ /* 0x004fe40007ffe0ff */
[----:B------:R-:W-:Y:S02]  /*19690*/  IADD3 R154, -R218, 0x30, RZ ;  /* 0x00000030da9a7810 */ /* 0x000fe40007ffe1ff */
[----:B------:R-:W-:Y:S02]  /*196a0*/  SHF.R.S32.HI R2, RZ, 0x1f, R0 ;  /* 0x0000001fff027819 */ /* 0x000fe40000011400 */
[----:B------:R-:W-:Y:S03]  /*196b0*/  ISETP.GE.AND P0, PT, R154, 0x21, PT ;  /* 0x000000219a00780c */ /* 0x000fe60003f06270 */
[----:B------:R-:W-:Y:S02]  /*196c0*/  IMAD R155, R2, c[0x0][0x1e0], RZ ;  /* 0x00007800029b7a24 */ /* 0x000fe400078e02ff */
[C---:B------:R-:W-:Y:S04]  /*196d0*/  IMAD.WIDE.U32 R2, R0.reuse, c[0x0][0x1e0], RZ ;  /* 0x0000780000027a25 */ /* 0x040fe800078e00ff */
[----:B------:R-:W-:Y:S04]  /*196e0*/  IMAD R0, R0, c[0x0][0x1e4], R155 ;  /* 0x0000790000007a24 */ /* 0x000fe800078e029b */
[----:B------:R-:W-:Y:S02]  /*196f0*/  IMAD.IADD R0, R3, 0x1, R0 ;  /* 0x0000000103007824 */ /* 0x000fe400078e0200 */
[----:B------:R-:W-:Y:S02]  /*19700*/  @P0 IMAD.MOV.U32 R155, RZ, RZ, c[0x0][0x1e0] ;  /* 0x00007800ff9b0624 */ /* 0x000fe400078e00ff */
[----:B------:R-:W-:Y:S04]  /*19710*/  IMAD.WIDE.U32 R2, R2, 0x30, RZ ;  /* 0x0000003002027825 */ /* 0x000fe800078e00ff */
[----:B------:R-:W-:Y:S01]  /*19720*/  IMAD R0, R0, 0x30, RZ ;  /* 0x0000003000007824 */ /* 0x000fe200078e02ff */
[----:B------:R-:W-:Y:S01]  /*19730*/  @P0 LEA R172, P1, R155, R2, 0x5 ;  /* 0x000000029bac0211 */ /* 0x000fe200078228ff */
[----:B------:R-:W-:Y:S02]  /*19740*/  @P0 IMAD.MOV.U32 R173, RZ, RZ, c[0x0][0x1e4] ;  /* 0x00007900ffad0624 */ /* 0x000fe400078e00ff */
[----:B------:R-:W-:Y:S05]  /*19750*/  IMAD.IADD R0, R3, 0x1, R0 ;  /* 0x0000000103007824 */ /* 0x000fea00078e0200 */
[----:B------:R-:W-:Y:S02]  /*19760*/  @P0 LEA.HI.X R3, R155, R0, R173, 0x5, P1 ;  /* 0x000000009b030211 */ /* 0x000fe400008f2cad */
[----:B------:R-:W-:Y:S11]  /*19770*/  ISETP.GE.AND P1, PT, R154, 0x1, PT ;  /* 0x000000019a00780c */ /* 0x000ff60003f26270 */
[----:B------:R-:W-:Y:S02]  /*19780*/  @!UPT UIADD3 URZ, URZ, URZ, URZ ;  /* 0x0000003f3f3ff290 */ /* 0x000fe4000fffe03f */
[----:B------:R-:W-:Y:S05]  /*19790*/  @P1 IADD3 R2, P2, R222, R2, RZ ;  /* 0x00000002de021210 */ /* 0x000fea0007f5e0ff */
[--C-:B------:R-:W-:Y:S01]  /*197a0*/  @P1 IMAD.X R0, R0, 0x1, R225.reuse, P2 ;  /* 0x0000000100001824 */ /* 0x100fe200010e06e1 */
[C---:B------:R-:W-:Y:S04]  /*197b0*/  @P1 LEA R154, P2, R2.reuse, c[0x0][0x1c8], 0x1 ;  /* 0x00007200029a1a11 */ /* 0x040fe800078408ff */
[----:B------:R-:W-:Y:S02]  /*197c0*/  @P1 LEA.HI.X R155, R2, c[0x0][0x1cc], R0, 0x1, P2 ;  /* 0x00007300029b1a11 */ /* 0x000fe400010f0c00 */
        /* <DEDUP_REMOVED lines=17> */
.L_x_2456:
[----:B--2---:R-:W-:Y:S05]  /*198e0*/  BSYNC B0 ;  /* 0x0000000000007941 */ /* 0x004fea0003800000 */
.L_x_2455:
        /* <DEDUP_REMOVED lines=27> */
[----:B------:R-:W-:Y:S08]  /*19aa0*/  SHFL.BFLY PT, R153, R3, 0x2, 0x1f ;  /* 0x0c401f0003997f89 */ /* 0x000ff000000e0000 */
[----:B------:R-:W1:Y:S02]  /*19ab0*/  SHFL.BFLY PT, R2, R0, 0x2, 0x1f ;  /* 0x0c401f0000027f89 */ /* 0x000e6400000e0000 */
[----:B-1----:R-:W-:Y:S02]  /*19ac0*/  FMNMX.FTZ R0, R0, R2, !PT ;  /* 0x0000000200007209 */ /* 0x002fe40007810000 */
[----:B------:R-:W-:Y:S04]  /*19ad0*/  FMNMX.FTZ R153, R3, R153, !PT ;  /* 0x0000009903997209 */ /* 0x000fe80007810000 */
[----:B------:R-:W1:Y:S08]  /*19ae0*/  SHFL.BFLY PT, R3, R0, 0x1, 0x1f ;  /* 0x0c201f0000037f89 */ /* 0x000e7000000e0000 */
[----:B------:R-:W2:Y:S01]  /*19af0*/  SHFL.BFLY PT, R154, R153, 0x1, 0x1f ;  /* 0x0c201f00999a7f89 */ /* 0x000ea200000e0000 */
[----:B-1----:R-:W-:Y:S02]  /*19b00*/  FMNMX.FTZ R3, R0, R3, !PT ;  /* 0x0000000300037209 */ /* 0x002fe40007810000 */
[----:B--2---:R-:W-:Y:S05]  /*19b10*/  FMNMX.FTZ R153, R153, R154, !PT ;  /* 0x0000009a99997209 */ /* 0x004fea0007810000 */
[C---:B------:R-:W-:Y:S02]  /*19b20*/  FMUL.FTZ R154, R153.reuse, c[0x0][0x2d0] ;  /* 0x0000b400999a7a20 */ /* 0x040fe40000410000 */
[----:B------:R-:W-:Y:S02]  /*19b30*/  FADD.FTZ R2, -R153, R148 ;  /* 0x0000009499027221 */ /* 0x000fe40000010100 */
[--C-:B------:R-:W-:Y:S02]  /*19b40*/  FFMA.FTZ R0, R4, c[0x0][0x2d0], -R154.reuse ;  /* 0x0000b40004007a23 */ /* 0x100fe4000001089a */
[--C-:B------:R-:W-:Y:S02]  /*19b50*/  FFMA.FTZ R4, R8, c[0x0][0x2d0], -R154.reuse ;  /* 0x0000b40008047a23 */ /* 0x100fe4000001089a */
[----:B------:R1:W-:Y:S01]  /*19b60*/  MUFU.EX2 R155, R0 ;  /* 0x00000000009b7308 */ /* 0x0003e20000000800 */
[--C-:B------:R-:W-:Y:S02]  /*19b70*/  FFMA.FTZ R5, R5, c[0x0][0x2d0], -R154.reuse ;  /* 0x0000b40005057a23 */ /* 0x100fe4000001089a */
[----:B------:R-:W-:Y:S02]  /*19b80*/  FMUL.FTZ R2, R2, c[0x0][0x2d0] ;  /* 0x0000b40002027a20 */ /* 0x000fe40000410000 */
[----:B------:R-:W-:Y:S02]  /*19b90*/  FMUL.FTZ R148, R3, c[0x0][0x2d0] ;  /* 0x0000b40003947a20 */ /* 0x000fe40000410000 */
[----:B------:R-:W-:Y:S02]  /*19ba0*/  FFMA.FTZ R16, R16, c[0x0][0x2d0], -R154 ;  /* 0x0000b40010107a23 */ /* 0x000fe4000001089a */
[--C-:B------:R-:W-:Y:S01]  /*19bb0*/  FFMA.FTZ R6, R6, c[0x0][0x2d0], -R148.reuse ;  /* 0x0000b40006067a23 */ /* 0x100fe20000010894 */
[----:B------:R2:W-:Y:S01]  /*19bc0*/  MUFU.EX2 R190, R4 ;  /* 0x0000000400be7308 */ /* 0x0005e20000000800 */
[----:B------:R-:W-:Y:S02]  /*19bd0*/  FFMA.FTZ R7, R7, c[0x0][0x2d0], -R148 ;  /* 0x0000b40007077a23 */ /* 0x000fe40000010894 */
[--C-:B------:R-:W-:Y:S02]  /*19be0*/  FFMA.FTZ R17, R17, c[0x0][0x2d0], -R154.reuse ;  /* 0x0000b40011117a23 */ /* 0x100fe4000001089a */
[--C-:B------:R-:W-:Y:S02]  /*19bf0*/  FFMA.FTZ R176, R20, c[0x0][0x2d0], -R154.reuse ;  /* 0x0000b40014b07a23 */ /* 0x100fe4000001089a */
[--C-:B------:R-:W-:Y:S02]  /*19c00*/  FFMA.FTZ R177, R21, c[0x0][0x2d0], -R154.reuse ;  /* 0x0000b40015b17a23 */ /* 0x100fe4000001089a */
[--C-:B------:R-:W-:Y:S01]  /*19c10*/  FFMA.FTZ R13, R13, c[0x0][0x2d0], -R154.reuse ;  /* 0x0000b4000d0d7a23 */ /* 0x100fe2000001089a */
[----:B------:R3:W-:Y:S01]  /*19c20*/  MUFU.EX2 R181, R5 ;  /* 0x0000000500b57308 */ /* 0x0007e20000000800 */
[----:B------:R-:W-:Y:S02]  /*19c30*/  FFMA.FTZ R178, R24, c[0x0][0x2d0], -R154 ;  /* 0x0000b40018b27a23 */ /* 0x000fe4000001089a */
[----:B------:R-:W-:Y:S02]  /*19c40*/  FFMA.FTZ R26, R26, c[0x0][0x2d0], -R148 ;  /* 0x0000b4001a1a7a23 */ /* 0x000fe40000010894 */
[----:B-1----:R-:W-:Y:S02]  /*19c50*/  FADD.FTZ R0, -R3, R149 ;  /* 0x0000009503007221 */ /* 0x002fe40000010100 */
[--C-:B------:R-:W-:Y:S02]  /*19c60*/  FFMA.FTZ R149, R12, c[0x0][0x2d0], -R154.reuse ;  /* 0x0000b4000c957a23 */ /* 0x100fe4000001089a */
[----:B------:R-:W-:Y:S01]  /*19c70*/  FMUL.FTZ R0, R0, c[0x0][0x2d0] ;  /* 0x0000b40000007a20 */ /* 0x000fe20000410000 */
[----:B------:R-:W1:Y:S01]  /*19c80*/  MUFU.EX2 R2, R2 ;  /* 0x0000000200027308 */ /* 0x000e620000000800 */
[--C-:B--2---:R-:W-:Y:S02]  /*19c90*/  FFMA.FTZ R4, R9, c[0x0][0x2d0], -R154.reuse ;  /* 0x0000b40009047a23 */ /* 0x104fe4000001089a */
[----:B------:R-:W-:Y:S07]  /*19ca0*/  FFMA.FTZ R154, R25, c[0x0][0x2d0], -R154 ;  /* 0x0000b400199a7a23 */ /* 0x000fee000001089a */
[----:B------:R2:W-:Y:S01]  /*19cb0*/  MUFU.EX2 R213, R4 ;  /* 0x0000000400d57308 */ /* 0x0005e20000000800 */
[--C-:B---3--:R-:W-:Y:S09]  /*19cc0*/  FFMA.FTZ R5, R11, c[0x0][0x2d0], -R148.reuse ;  /* 0x0000b4000b057a23 */ /* 0x108ff20000010894 */
[----:B------:R-:W3:Y:S01]  /*19cd0*/  MUFU.EX2 R0, R0 ;  /* 0x0000000000007308 */ /* 0x000ee20000000800 */
[C---:B-1----:R-:W-:Y:S02]  /*19ce0*/  FMUL.FTZ R8, R2.reuse, R164 ;  /* 0x000000a402087220 */ /* 0x042fe40000410000 */
[C---:B------:R-:W-:Y:S02]  /*19cf0*/  FMUL.FTZ R9, R2.reuse, R165 ;  /* 0x000000a502097220 */ /* 0x040fe40000410000 */
[C---:B------:R-:W-:Y:S05]  /*19d00*/  FMUL.FTZ R132, R2.reuse, R132 ;  /* 0x0000008402847220 */ /* 0x040fea0000410000 */
        /* <DEDUP_REMOVED lines=11> */
[----:B------:R-:W3:Y:S01]  /*19dc0*/  LDSM.16.MT88.4 R164, [R193] ;  /* 0x00000000c1a4783b */ /* 0x000ee20000004200 */
[----:B------:R4:W-:Y:S01]  /*19dd0*/  MUFU.EX2 R191, R4 ;  /* 0x0000000400bf7308 */ /* 0x0009e20000000800 */
[C---:B------:R-:W-:Y:S02]  /*19de0*/  FMUL.FTZ R134, R0.reuse, R134 ;  /* 0x0000008600867220 */ /* 0x040fe40000410000 */
[C---:B------:R-:W-:Y:S02]  /*19df0*/  FMUL.FTZ R135, R0.reuse, R135 ;  /* 0x0000008700877220 */ /* 0x040fe40000410000 */
[C---:B-1----:R-:W-:Y:S01]  /*19e00*/  FMUL.FTZ R6, R0.reuse, R170 ;  /* 0x000000aa00067220 */ /* 0x042fe20000410000 */
[----:B------:R-:W-:Y:S01]  /*19e10*/  F2FP.PACK_AB R170, R213, R190 ;  /* 0x000000bed5aa723e */ /* 0x000fe200000000ff */
[C---:B------:R-:W-:Y:S02]  /*19e20*/  FMUL.FTZ R138, R0.reuse, R138 ;  /* 0x0000008a008a7220 */ /* 0x040fe40000410000 */
[C---:B------:R-:W-:Y:S01]  /*19e30*/  FMUL.FTZ R139, R0.reuse, R139 ;  /* 0x0000008b008b7220 */ /* 0x040fe20000410000 */
[----:B------:R-:W1:Y:S01]  /*19e40*/  MUFU.EX2 R189, R5 ;  /* 0x0000000500bd7308 */ /* 0x000e620000000800 */
[C---:B------:R-:W-:Y:S02]  /*19e50*/  FMUL.FTZ R142, R0.reuse, R142 ;  /* 0x0000008e008e7220 */ /* 0x040fe40000410000 */
[C---:B------:R-:W-:Y:S02]  /*19e60*/  FMUL.FTZ R143, R0.reuse, R143 ;  /* 0x0000008f008f7220 */ /* 0x040fe40000410000 */
[----:B--2---:R-:W-:Y:S02]  /*19e70*/  FMUL.FTZ R7, R0, R171 ;  /* 0x000000ab00077220 */ /* 0x004fe40000410000 */
[----:B------:R-:W-:Y:S02]  /*19e80*/  FMUL.FTZ R145, R2, R145 ;  /* 0x0000009102917220 */ /* 0x000fe40000410000 */
[C---:B------:R-:W-:Y:S01]  /*19e90*/  FMUL.FTZ R146, R0.reuse, R146 ;  /* 0x0000009200927220 */ /* 0x040fe20000410000 */
[----:B------:R-:W-:Y:S01]  /*19ea0*/  MUFU.EX2 R186, R16 ;  /* 0x0000001000ba7308 */ /* 0x000fe20000000800 */
[----:B------:R-:W-:Y:S02]  /*19eb0*/  FMUL.FTZ R147, R0, R147 ;  /* 0x0000009300937220 */ /* 0x000fe40000410000 */
[C---:B------:R-:W-:Y:S02]  /*19ec0*/  FMUL.FTZ R28, R2.reuse, R28 ;  /* 0x0000001c021c7220 */ /* 0x040fe40000410000 */
[C---:B----4-:R-:W-:Y:S01]  /*19ed0*/  FMUL.FTZ R4, R2.reuse, R168 ;  /* 0x000000a802047220 */ /* 0x050fe20000410000 */
[----:B------:R-:W-:Y:S01]  /*19ee0*/  F2FP.PACK_AB R168, R181, R155 ;  /* 0x0000009bb5a8723e */ /* 0x000fe200000000ff */
[----:B------:R-:W-:Y:S02]  /*19ef0*/  FMUL.FTZ R29, R2, R29 ;  /* 0x0000001d021d7220 */ /* 0x000fe40000410000 */
[C---:B------:R-:W-:Y:S01]  /*19f00*/  FMUL.FTZ R30, R0.reuse, R30 ;  /* 0x0000001e001e7220 */ /* 0x040fe20000410000 */
[----:B------:R-:W2:Y:S01]  /*19f10*/  MUFU.EX2 R183, R17 ;  /* 0x0000001100b77308 */ /* 0x000ea20000000800 */
[----:B------:R-:W-:Y:S02]  /*19f20*/  FMUL.FTZ R31, R0, R31 ;  /* 0x0000001f001f7220 */ /* 0x000fe40000410000 */
[C---:B------:R-:W-:Y:S01]  /*19f30*/  FMUL.FTZ R32, R2.reuse, R32 ;  /* 0x0000002002207220 */ /* 0x040fe20000410000 */
[----:B-1----:R-:W-:Y:S01]  /*19f40*/  F2FP.PACK_AB R171, R189, R191 ;  /* 0x000000bfbdab723e */ /* 0x002fe200000000ff */
[----:B------:R-:W-:Y:S01]  /*19f50*/  FMUL.FTZ R5, R2, R169 ;  /* 0x000000a902057220 */ /* 0x000fe20000410000 */
[----:B------:R-:W-:Y:S01]  /*19f60*/  F2FP.PACK_AB R169, R188, R179 ;  /* 0x000000b3bca9723e */ /* 0x000fe200000000ff */
[----:B------:R-:W-:Y:S02]  /*19f70*/  FMUL.FTZ R33, R2, R33 ;  /* 0x0000002102217220 */ /* 0x000fe40000410000 */
[C---:B------:R-:W-:Y:S01]  /*19f80*/  FMUL.FTZ R34, R0.reuse, R34 ;  /* 0x0000002200227220 */ /* 0x040fe20000410000 */
[----:B------:R-:W-:Y:S01]  /*19f90*/  MUFU.EX2 R187, R13 ;  /* 0x0000000d00bb7308 */ /* 0x000fe20000000800 */
[----:B------:R-:W-:Y:S02]  /*19fa0*/  FMUL.FTZ R35, R0, R35 ;  /* 0x0000002300237220 */ /* 0x000fe40000410000 */
[C---:B------:R-:W-:Y:S05]  /*19fb0*/  HMMA.16816.F32 R4, R168.reuse, R172, R4 ;  /* 0x000000aca804723c */ /* 0x040fea0000001804 */
[C---:B------:R-:W-:Y:S02]  /*19fc0*/  FMUL.FTZ R36, R2.reuse, R36 ;  /* 0x0000002402247220 */ /* 0x040fe40000410000 */
[----:B------:R-:W-:Y:S01]  /*19fd0*/  FMUL.FTZ R37, R2, R37 ;  /* 0x0000002502257220 */ /* 0x000fe20000410000 */
[C---:B------:R-:W-:Y:S01]  /*19fe0*/  HMMA.16816.F32 R8, R168.reuse, R174, R8 ;  /* 0x000000aea808723c */ /* 0x040fe20000001808 */
[----:B------:R-:W1:Y:S03]  /*19ff0*/  MUFU.EX2 R174, R149 ;  /* 0x0000009500ae7308 */ /* 0x000e660000000800 */
[C---:B------:R-:W-:Y:S02]  /*1a000*/  FMUL.FTZ R38, R0.reuse, R38 ;  /* 0x0000002600267220 */ /* 0x040fe40000410000 */
[----:B------:R-:W-:Y:S02]  /*1a010*/  FMUL.FTZ R39, R0, R39 ;  /* 0x0000002700277220 */ /* 0x000fe40000410000 */
[C---:B---3--:R-:W-:Y:S03]  /*1a020*/  HMMA.16816.F32 R132, R168.reuse, R164, R132 ;  /* 0x000000a4a884723c */ /* 0x048fe60000001884 */
[----:B------:R-:W-:Y:S01]  /*1a030*/  MUFU.EX2 R149, R176 ;  /* 0x000000b000957308 */ /* 0x000fe20000000800 */
[C---:B------:R-:W-:Y:S02]  /*1a040*/  FMUL.FTZ R40, R2.reuse, R40 ;  /* 0x0000002802287220 */ /* 0x040fe40000410000 */
[----:B------:R-:W-:Y:S02]  /*1a050*/  FMUL.FTZ R41, R2, R41 ;  /* 0x0000002902297220 */ /* 0x000fe40000410000 */
[C---:B------:R-:W-:Y:S01]  /*1a060*/  HMMA.16816.F32 R136, R168.reuse, R166, R136 ;  /* 0x000000a6a888723c */ /* 0x040fe20000001888 */
[----:B------:R-:W3:Y:S03]  /*1a070*/  LDSM.16.MT88.4 R164, [R195] ;  /* 0x00000000c3a4783b */ /* 0x000ee60000004200 */
[C---:B------:R-:W-:Y:S01]  /*1a080*/  FMUL.FTZ R42, R0.reuse, R42 ;  /* 0x0000002a002a7220 */ /* 0x040fe20000410000 */
[----:B------:R-:W-:Y:S01]  /*1a090*/  MUFU.EX2 R173, R177 ;  /* 0x000000b100ad7308 */ /* 0x000fe20000000800 */
[----:B------:R-:W-:Y:S02]  /*1a0a0*/  FMUL.FTZ R43, R0, R43 ;  /* 0x0000002b002b7220 */ /* 0x000fe40000410000 */
[C---:B------:R-:W-:Y:S04]  /*1a0b0*/  FMUL.FTZ R44, R2.reuse, R44 ;  /* 0x0000002c022c7220 */ /* 0x040fe80000410000 */
        /* <DEDUP_REMOVED lines=23> */
[----:B------:R-:W3:Y:S03]  /*1a230*/  LDSM.16.MT88.4 R164, [R194] ;  /* 0x00000000c2a4783b */ /* 0x000ee60000004200 */
        /* <DEDUP_REMOVED lines=18> */
[C---:B---3--:R-:W-:Y:S03]  /*1a360*/  HMMA.16816.F32 R28, R168.reuse, R164, R28 ;  /* 0x000000a4a81c723c */ /* 0x048fe6000000181c */
[----:B------:R-:W-:Y:S02]  /*1a370*/  FMUL.FTZ R81, R2, R81 ;  /* 0x0000005102517220 */ /* 0x000fe40000410000 */
[C---:B------:R-:W-:Y:S02]  /*1a380*/  FMUL.FTZ R82, R0.reuse, R82 ;  /* 0x0000005200527220 */ /* 0x040fe40000410000 */
[----:B------:R-:W-:Y:S01]  /*1a390*/  FMUL.FTZ R83, R0, R83 ;  /* 0x0000005300537220 */ /* 0x000fe20000410000 */
[C---:B------:R-:W-:Y:S01]  /*1a3a0*/  HMMA.16816.F32 R32, R168.reuse, R166, R32 ;  /* 0x000000a6a820723c */ /* 0x040fe20000001820 */
[----:B------:R-:W3:Y:S03]  /*1a3b0*/  LDSM.16.MT88.4 R164, [R192+0x1800] ;  /* 0x00180000c0a4783b */ /* 0x000ee60000004200 */
        /* <DEDUP_REMOVED lines=45> */
[C---:B------:R-:W-:Y:S01]  /*1a690*/  FMUL.FTZ R125, R2.reuse, R125 ;  /* 0x0000007d027d7220 */ /* 0x040fe20000410000 */
[C---:B------:R-:W-:Y:S01]  /*1a6a0*/  HMMA.16816.F32 R48, R168.reuse, R166, R48 ;  /* 0x000000a6a830723c */ /* 0x040fe20000001830 */
[----:B------:R-:W3:Y:S03]  /*1a6b0*/  LDSM.16.MT88.4 R164, [R195+0x1800] ;  /* 0x00180000c3a4783b */ /* 0x000ee60000004200 */
[C---:B------:R-:W-:Y:S02]  /*1a6c0*/  FMUL.FTZ R128, R2.reuse, R128 ;  /* 0x0000008002807220 */ /* 0x040fe40000410000 */
[----:B------:R-:W-:Y:S02]  /*1a6d0*/  FMUL.FTZ R129, R2, R129 ;  /* 0x0000008102817220 */ /* 0x000fe40000410000 */
[C---:B------:R-:W-:Y:S04]  /*1a6e0*/  FMUL.FTZ R126, R0.reuse, R126 ;  /* 0x0000007e007e7220 */ /* 0x040fe80000410000 */
[C---:B------:R-:W-:Y:S02]  /*1a6f0*/  FMUL.FTZ R127, R0.reuse, R127 ;  /* 0x0000007f007f7220 */ /* 0x040fe40000410000 */
[C---:B------:R-:W-:Y:S02]  /*1a700*/  FMUL.FTZ R130, R0.reuse, R130 ;  /* 0x0000008200827220 */ /* 0x040fe40000410000 */
[C---:B------:R-:W-:Y:S02]  /*1a710*/  FMUL.FTZ R131, R0.reuse, R131 ;  /* 0x0000008300837220 */ /* 0x040fe40000410000 */
[----:B------:R-:W-:Y:S02]  /*1a720*/  FFMA.FTZ R24, R0, R216, R179 ;  /* 0x000000d800187223 */ /* 0x000fe400000100b3 */
[--C-:B------:R-:W-:Y:S02]  /*1a730*/  FFMA.FTZ R0, R19, c[0x0][0x2d0], -R148.reuse ;  /* 0x0000b40013007a23 */ /* 0x100fe40000010894 */
[----:B------:R-:W-:Y:S02]  /*1a740*/  FFMA.FTZ R12, R2, R214, R155 ;  /* 0x000000d6020c7223 */ /* 0x000fe4000001009b */
[----:B------:R4:W-:Y:S01]  /*1a750*/  MUFU.EX2 R175, R0 ;  /* 0x0000000000af7308 */ /* 0x0009e20000000800 */
[----:B------:R-:W-:Y:S01]  /*1a760*/  FFMA.FTZ R2, R14, c[0x0][0x2d0], -R148 ;  /* 0x0000b4000e027a23 */ /* 0x000fe20000010894 */
[----:B--2---:R-:W-:Y:S01]  /*1a770*/  F2FP.PACK_AB R14, R183, R186 ;  /* 0x000000bab70e723e */ /* 0x004fe200000000ff */
[----:B------:R-:W-:Y:S01]  /*1a780*/  FADD.FTZ R25, R181, R12 ;  /* 0x0000000cb5197221 */ /* 0x000fe20000010000 */
[----:B-1----:R-:W-:Y:S06]  /*1a790*/  F2FP.PACK_AB R12, R187, R174 ;  /* 0x000000aebb0c723e */ /* 0x002fec00000000ff */
[----:B------:R1:W-:Y:S01]  /*1a7a0*/  MUFU.EX2 R185, R2 ;  /* 0x0000000200b97308 */ /* 0x0003e20000000800 */
[C---:B---3--:R-:W-:Y:S03]  /*1a7b0*/  HMMA.16816.F32 R52, R168.reuse, R164, R52 ;  /* 0x000000a4a834723c */ /* 0x048fe60000001834 */
[--C-:B----4-:R-:W-:Y:S05]  /*1a7c0*/  FFMA.FTZ R0, R23, c[0x0][0x2d0], -R148.reuse ;  /* 0x0000b40017007a23 */ /* 0x110fea0000010894 */
[C---:B------:R-:W-:Y:S01]  /*1a7d0*/  HMMA.16816.F32 R56, R168.reuse, R166, R56 ;  /* 0x000000a6a838723c */ /* 0x040fe20000001838 */
[----:B------:R-:W2:Y:S01]  /*1a7e0*/  LDSM.16.MT88.4 R164, [R194+0x1800] ;  /* 0x00180000c2a4783b */ /* 0x000ea20000004200 */
[----:B------:R3:W-:Y:S02]  /*1a7f0*/  MUFU.EX2 R155, R0 ;  /* 0x00000000009b7308 */ /* 0x0007e40000000800 */
[----:B-1----:R-:W-:Y:S08]  /*1a800*/  FFMA.FTZ R2, R15, c[0x0][0x2d0], -R148 ;  /* 0x0000b4000f027a23 */ /* 0x002ff00000010894 */
[----:B------:R1:W4:Y:S01]  /*1a810*/  MUFU.EX2 R184, R2 ;  /* 0x0000000200b87308 */ /* 0x0003220000000800 */
[----:B---3--:R-:W-:Y:S04]  /*1a820*/  FADD.FTZ R0, R188, R24 ;  /* 0x00000018bc007221 */ /* 0x008fe80000010000 */
[----:B------:R-:W-:Y:S04]  /*1a830*/  FADD.FTZ R0, R191, R0 ;  /* 0x00000000bf007221 */ /* 0x000fe80000010000 */
[----:B------:R-:W-:Y:S02]  /*1a840*/  FADD.FTZ R0, R189, R0 ;  /* 0x00000000bd007221 */ /* 0x000fe40000010000 */
[----:B-1----:R-:W-:Y:S01]  /*1a850*/  FFMA.FTZ R2, R18, c[0x0][0x2d0], -R148 ;  /* 0x0000b40012027a23 */ /* 0x002fe20000010894 */
[C---:B----4-:R-:W-:Y:S01]  /*1a860*/  F2FP.PACK_AB R13, R184.reuse, R185 ;  /* 0x000000b9b80d723e */ /* 0x050fe200000000ff */
[----:B------:R-:W-:Y:S01]  /*1a870*/  LDSM.16.MT88.4 R16, [R195+0x800] ;  /* 0x00080000c310783b */ /* 0x000fe20000004200 */
[----:B------:R-:W-:Y:S01]  /*1a880*/  FADD.FTZ R0, R185, R0 ;  /* 0x00000000b9007221 */ /* 0x000fe20000010000 */
[C---:B--2---:R-:W-:Y:S01]  /*1a890*/  HMMA.16816.F32 R60, R168.reuse, R164, R60 ;  /* 0x000000a4a83c723c */ /* 0x044fe2000000183c */
[----:B------:R1:W2:Y:S02]  /*1a8a0*/  MUFU.EX2 R182, R2 ;  /* 0x0000000200b67308 */ /* 0x0002a40000000800 */
[----:B------:R-:W-:Y:S05]  /*1a8b0*/  FADD.FTZ R0, R184, R0 ;  /* 0x00000000b8007221 */ /* 0x000fea0000010000 */
[C---:B------:R-:W-:Y:S01]  /*1a8c0*/  HMMA.16816.F32 R64, R168.reuse, R166, R64 ;  /* 0x000000a6a840723c */ /* 0x040fe20000001840 */
[----:B------:R-:W3:Y:S03]  /*1a8d0*/  LDSM.16.MT88.4 R164, [R192+0x3000] ;  /* 0x00300000c0a4783b */ /* 0x000ee60000004200 */
[--C-:B-1----:R-:W-:Y:S01]  /*1a8e0*/  FFMA.FTZ R2, R22, c[0x0][0x2d0], -R148.reuse ;  /* 0x0000b40016027a23 */ /* 0x102fe20000010894 */
[----:B--2---:R-:W-:Y:S04]  /*1a8f0*/  F2FP.PACK_AB R15, R175, R182 ;  /* 0x000000b6af0f723e */ /* 0x004fe800000000ff */
[----:B------:R-:W-:Y:S03]  /*1a900*/  LDSM.16.MT88.4 R20, [R194+0x800] ;  /* 0x00080000c214783b */ /* 0x000fe60000004200 */
[----:B------:R-:W-:Y:S02]  /*1a910*/  FFMA.FTZ R148, R27, c[0x0][0x2d0], -R148 ;  /* 0x0000b4001b947a23 */ /* 0x000fe40000010894 */
[----:B------:R1:W2:Y:S01]  /*1a920*/  MUFU.EX2 R27, R2 ;  /* 0x00000002001b7308 */ /* 0x0002a20000000800 */
[----:B------:R-:W-:Y:S09]  /*1a930*/  FADD.FTZ R0, R182, R0 ;  /* 0x00000000b6007221 */ /* 0x000ff20000010000 */
[----:B------:R-:W4:Y:S01]  /*1a940*/  MUFU.EX2 R24, R148 ;  /* 0x0000009400187308 */ /* 0x000f220000000800 */
[C---:B---3--:R-:W-:Y:S03]  /*1a950*/  HMMA.16816.F32 R68, R168.reuse, R164, R68 ;  /* 0x000000a4a844723c */ /* 0x048fe60000001844 */
[----:B-1----:R-:W-:Y:S05]  /*1a960*/  FADD.FTZ R2, R190, R25 ;  /* 0x00000019be027221 */ /* 0x002fea0000010000 */
[C---:B------:R-:W-:Y:S01]  /*1a970*/  HMMA.16816.F32 R72, R168.reuse, R166, R72 ;  /* 0x000000a6a848723c */ /* 0x040fe20000001848 */
[----:B------:R-:W1:Y:S03]  /*1a980*/  LDSM.16.MT88.4 R164, [R193+0x3000] ;  /* 0x00300000c1a4783b */ /* 0x000e660000004200 */
[----:B------:R-:W-:Y:S04]  /*1a990*/  FADD.FTZ R2, R213, R2 ;  /* 0x00000002d5027221 */ /* 0x000fe80000010000 */
[----:B------:R-:W-:Y:S04]  /*1a9a0*/  FADD.FTZ R2, R174, R2 ;  /* 0x00000002ae027221 */ /* 0x000fe80000010000 */
[----:B------:R-:W-:Y:S04]  /*1a9b0*/  FADD.FTZ R2, R187, R2 ;  /* 0x00000002bb027221 */ /* 0x000fe80000010000 */
        /* <DEDUP_REMOVED lines=22> */
[----:B------:R-:W3:Y:S01]  /*1ab20*/  LDSM.16.MT88.4 R168, [R193+0x800] ;  /* 0x00080000c1a8783b */ /* 0x000ee20000004200 */
[C---:B-1----:R-:W-:Y:S08]  /*1ab30*/  HMMA.16816.F32 R4, R12.reuse, R164, R4 ;  /* 0x000000a40c04723c */ /* 0x042ff00000001804 */
[C---:B------:R-:W-:Y:S01]  /*1ab40*/  HMMA.16816.F32 R8, R12.reuse, R166, R8 ;  /* 0x000000a60c08723c */ /* 0x040fe20000001808 */
[----:B------:R-:W-:Y:S07]  /*1ab50*/  LDSM.16.MT88.4 R164, [R192+0x1000] ;  /* 0x00100000c0a4783b */ /* 0x000fee0000004200 */
[C---:B---3--:R-:W-:Y:S08]  /*1ab60*/  HMMA.16816.F32 R132, R12.reuse, R168, R132 ;  /* 0x000000a80c84723c */ /* 0x048ff00000001884 */
[C---:B------:R-:W-:Y:S08]  /*1ab70*/  HMMA.16816.F32 R136, R12.reuse, R170, R136 ;  /* 0x000000aa0c88723c */ /* 0x040ff00000001888 */
[C---:B------:R-:W-:Y:S08]  /*1ab80*/  HMMA.16816.F32 R140, R12.reuse, R16, R140 ;  /* 0x000000100c8c723c */ /* 0x040ff0000000188c */
[C---:B------:R-:W-:Y:S01]  /*1ab90*/  HMMA.16816.F32 R144, R12.reuse, R18, R144 ;  /* 0x000000120c90723c */ /* 0x040fe20000001890 */
[----:B------:R-:W1:Y:S07]  /*1aba0*/  LDSM.16.MT88.4 R16, [R192+0x2000] ;  /* 0x00200000c010783b */ /* 0x000e6e0000004200 */
[C---:B------:R-:W-:Y:S08]  /*1abb0*/  HMMA.16816.F32 R28, R12.reuse, R20, R28 ;  /* 0x000000140c1c723c */ /* 0x040ff0000000181c */
[C---:B------:R-:W-:Y:S01]  /*1abc0*/  HMMA.16816.F32 R32, R12.reuse, R22, R32 ;  /* 0x000000160c20723c */ /* 0x040fe20000001820 */
[----:B------:R-:W3:Y:S07]  /*1abd0*/  LDSM.16.MT88.4 R20, [R193+0x2000] ;  /* 0x00200000c114783b */ /* 0x000eee0000004200 */
[C---:B-1----:R-:W-:Y:S08]  /*1abe0*/  HMMA.16816.F32 R36, R12.reuse, R16, R36 ;  /* 0x000000100c24723c */ /* 0x042ff00000001824 */
[C---:B------:R-:W-:Y:S01]  /*1abf0*/  HMMA.16816.F32 R40, R12.reuse, R18, R40 ;  /* 0x000000120c28723c */ /* 0x040fe20000001828 */
[----:B------:R-:W1:Y:S07]  /*1ac00*/  LDSM.16.MT88.4 R16, [R195+0x2000] ;  /* 0x00200000c310783b */ /* 0x000e6e0000004200 */
[C---:B---3--:R-:W-:Y:S08]  /*1ac10*/  HMMA.16816.F32 R44, R12.reuse, R20, R44 ;  /* 0x000000140c2c723c */ /* 0x048ff0000000182c */
        /* <DEDUP_REMOVED lines=28> */
[----:B------:R-:W-:Y:S07]  /*1ade0*/  LDSM.16.MT88.4 R16, [R195+0x1000] ;  /* 0x00100000c310783b */ /* 0x000fee0000004200 */
[C---:B---3--:R-:W-:Y:S08]  /*1adf0*/  HMMA.16816.F32 R124, R12.reuse, R20, R124 ;  /* 0x000000140c7c723c */ /* 0x048ff0000000187c */
[----:B------:R-:W-:Y:S07]  /*1ae00*/  HMMA.16816.F32 R128, R12, R22, R128 ;  /* 0x000000160c80723c */ /* 0x000fee0000001880 */
[----:B------:R-:W-:Y:S02]  /*1ae10*/  F2FP.PACK_AB R12, R173, R149 ;  /* 0x00000095ad0c723e */ /* 0x000fe400000000ff */
[----:B--2---:R-:W-:Y:S03]  /*1ae20*/  F2FP.PACK_AB R13, R155, R27 ;  /* 0x0000001b9b0d723e */ /* 0x004fe600000000ff */
[----:B------:R-:W-:Y:S02]  /*1ae30*/  F2FP.PACK_AB R14, R154, R172 ;  /* 0x000000ac9a0e723e */ /* 0x000fe400000000ff */
[----:B----4-:R-:W-:Y:S07]  /*1ae40*/  F2FP.PACK_AB R15, R24, R26 ;  /* 0x0000001a180f723e */ /* 0x010fee00000000ff */
[C---:B------:R-:W-:Y:S01]  /*1ae50*/  HMMA.16816.F32 R168, R12.reuse, R164, R4 ;  /* 0x000000a40ca8723c */ /* 0x040fe20000001804 */
[----:B------:R-:W1:Y:S07]  /*1ae60*/  LDSM.16.MT88.4 R4, [R193+0x1000] ;  /* 0x00100000c104783b */ /* 0x000e6e0000004200 */
        /* <DEDUP_REMOVED lines=38> */
[C---:B-1----:R-:W-:Y:S07]  /*1b0d0*/  HMMA.16816.F32 R108, R12.reuse, R4, R108 ;  /* 0x000000040c6c723c */ /* 0x042fee000000186c */
[----:B------:R-:W-:Y:S01]  /*1b0e0*/  FADD.FTZ R4, R183, R2 ;  /* 0x00000002b7047221 */ /* 0x000fe20000010000 */
[C---:B------:R-:W-:Y:S04]  /*1b0f0*/  HMMA.16816.F32 R112, R12.reuse, R6, R112 ;  /* 0x000000060c70723c */ /* 0x040fe80000001870 */
[----:B------:R-:W-:Y:S02]  /*1b100*/  FADD.FTZ R2, R175, R0 ;  /* 0x00000000af027221 */ /* 0x000fe40000010000 */
[----:B------:R-:W-:Y:S01]  /*1b110*/  FADD.FTZ R0, R149, R4 ;  /* 0x0000000495007221 */ /* 0x000fe20000010000 */
[----:B------:R-:W-:Y:S01]  /*1b120*/  MOV R149, R3 ;  /* 0x0000000300957202 */ /* 0x000fe20000000f00 */
[C---:B---3--:R-:W-:Y:S04]  /*1b130*/  HMMA.16816.F32 R116, R12.reuse, R16, R116 ;  /* 0x000000100c74723c */ /* 0x048fe80000001874 */
[----:B------:R-:W-:Y:S02]  /*1b140*/  FADD.FTZ R2, R27, R2 ;  /* 0x000000021b027221 */ /* 0x000fe40000010000 */
[----:B------:R-:W-:Y:S02]  /*1b150*/  FADD.FTZ R0, R173, R0 ;  /* 0x00000000ad007221 */ /* 0x000fe40000010000 */
[C---:B------:R-:W-:Y:S04]  /*1b160*/  HMMA.16816.F32 R120, R12.reuse, R18, R120 ;  /* 0x000000120c78723c */ /* 0x040fe80000001878 */
[----:B------:R-:W-:Y:S02]  /*1b170*/  FADD.FTZ R4, R155, R2 ;  /* 0x000000029b047221 */ /* 0x000fe40000010000 */
[----:B------:R-:W-:Y:S02]  /*1b180*/  FADD.FTZ R2, R172, R0 ;  /* 0x00000000ac027221 */ /* 0x000fe40000010000 */
[C---:B--2---:R-:W-:Y:S04]  /*1b190*/  HMMA.16816.F32 R124, R12.reuse, R8, R124 ;  /* 0x000000080c7c723c */ /* 0x044fe8000000187c */
[----:B------:R-:W-:Y:S02]  /*1b1a0*/  FADD.FTZ R0, R26, R4 ;  /* 0x000000041a007221 */ /* 0x000fe40000010000 */
[----:B------:R-:W-:Y:S02]  /*1b1b0*/  FADD.FTZ R214, R154, R2 ;  /* 0x000000029ad67221 */ /* 0x000fe40000010000 */
[----:B------:R-:W-:Y:S04]  /*1b1c0*/  HMMA.16816.F32 R128, R12, R10, R128 ;  /* 0x0000000a0c80723c */ /* 0x000fe80000001880 */
[----:B------:R-:W-:Y:S04]  /*1b1d0*/  FADD.FTZ R216, R24, R0 ;  /* 0x0000000018d87221 */ /* 0x000fe80000010000 */
[----:B------:R-:W-:-:S05]  /*1b1e0*/  @P3 BRA `(.L_x_2457) ;  /* 0xffffd79000003947 */ /* 0x000fca000383ffff */
.L_x_2454:
[----:B------:R-:W-:Y:S02]  /*1b1f0*/  @!UPT UIADD3 URZ, URZ, URZ, URZ ;  /* 0x0000003f3f3ff290 */ /* 0x000fe4000fffe03f */
[----:B------:R-:W-:Y:S02]  /*1b200*/  MOV R7, 0x1f ;  /* 0x0000001f00077802 */ /* 0x000fe40000000f00 */
[----:B------:R-:W-:Y:S01]  /*1b210*/  MOV R6, 0xffffffff ;  /* 0xffffffff00067802 */ /* 0x000fe20000000f00 */
[----:B------:R-:W-:Y:S06]  /*1b220*/  BRA.DIV ~URZ, `(.L_x_2458) ;  /* 0x000066227f007947 */ /* 0x000fec000b800000 */
[----:B------:R1:W2:Y:S02]  /*1b230*/  SHFL.BFLY PT, R0, R214, 0x2, 0x1f ;  /* 0x0c401f00d6007f89 */ /* 0x0002a400000e0000 */
.L_x_2531:
[----:B--2---:R-:W-:Y:S01]  /*1b240*/  FADD.FTZ R0, R0, R214 ;  /* 0x000000d600007221 */ /* 0x004fe20000010000 */
[----:B------:R-:W-:Y:S05]  /*1b250*/  BRA.DIV ~URZ, `(.L_x_2459) ;  /* 0x000066527f007947 */ /* 0x000fea000b800000 */
[----:B------:R-:W2:Y:S04]  /*1b260*/  SHFL.BFLY PT, R2, R216, 0x2, 0x1f ;  /* 0x0c401f00d8027f89 */ /* 0x000ea800000e0000 */
[----:B------:R-:W3:Y:S01]  /*1b270*/  SHFL.BFLY PT, R5, R0, 0x1, 0x1f ;  /* 0x0c201f0000057f89 */ /* 0x000ee200000e0000 */
[----:B--2---:R-:W-:-:S02]  /*1b280*/  FADD.FTZ R4, R2, R216 ;  /* 0x000000d802047221 */ /* 0x004fc40000010000 */
[----:B---3--:R-:W-:-:S03]  /*1b290*/  FADD.FTZ R0, R0, R5 ;  /* 0x0000000500007221 */ /* 0x008fc60000010000 */
[----:B------:R2:W3:Y:S04]  /*1b2a0*/  SHFL.BFLY PT, R3, R4, 0x1, 0x1f ;  /* 0x0c201f0004037f89 */ /* 0x0004e800000e0000 */
.L_x_2532:
        /* <DEDUP_REMOVED lines=149> */
.L_x_2369:
[----:B------:R2:W5:Y:S01]  /*1bc00*/  LDL R6, [R1] ;  /* 0x0000000001067983 */ /* 0x0005620000100800 */
        /* <DEDUP_REMOVED lines=18> */
.L_x_2461:
[----:B--2---:R-:W-:Y:S05]  /*1bd30*/  BSYNC B0 ;  /* 0x0000000000007941 */ /* 0x004fea0003800000 */
.L_x_2460:
[----:B------:R-:W-:Y:S01]  /*1bd40*/  PRMT R0, R0, 0x9910, RZ ;  /* 0x0000991000007816 */ /* 0x000fe200000000ff */
[----:B------:R-:W-:Y:S01]  /*1bd50*/  BSSY B1, `(.L_x_2462) ;  /* 0x000042a000017945 */ /* 0x000fe20003800000 */
[----:B-----5:R-:W-:Y:S02]  /*1bd60*/  IMAD.MOV.U32 R114, RZ, RZ, R6 ;  /* 0x000000ffff727224 */ /* 0x020fe400078e0006 */
        /* <DEDUP_REMOVED lines=162> */
.L_x_2464:
        /* <DEDUP_REMOVED lines=18> */
[----:B-1----:R-:W-:Y:S01]  /*1c8b0*/  IMAD R3, R7, R0, RZ ;  /* 0x0000000007037224 */ /* 0x002fe200078e02ff */
[----:B------:R-:W-:Y:S01]  /*1c8c0*/  LOP3.LUT R217, R217, 0xfffffffd, RZ, 0xc0, !PT ;  /* 0xfffffffdd9d97812 */ /* 0x000fe200078ec0ff */
[----:B--2---:R-:W-:Y:S01]  /*1c8d0*/  IMAD.IADD R8, R4, 0x1, R115 ;  /* 0x0000000104087824 */ /* 0x004fe200078e0273 */
        /* <DEDUP_REMOVED lines=39> */
[----:B------:R-:W-:Y:S01]  /*1cb50*/  IMAD R11, R12, c[0x0][0x4e8], RZ ;  /* 0x00013a000c0b7a24 */ /* 0x000fe200078e02ff */
[----:B------:R2:W-:Y:S02]  /*1cb60*/  SHFL.IDX PT, R4, R3, 0x1, 0x1c1f ;  /* 0x003c1f0003047f89 */ /* 0x0005e400000e0000 */
[----:B------:R-:W-:Y:S02]  /*1cb70*/  LOP3.LUT P0, RZ, R15, 0x3, RZ, 0xc0, !PT ;  /* 0x000000030fff7812 */ /* 0x000fe4000780c0ff */
        /* <DEDUP_REMOVED lines=66> */
.L_x_2533:
[----:B------:R-:W-:Y:S05]  /*1cfa0*/  BRA.DIV ~URZ, `(.L_x_2467) ;  /* 0x00004a727f007947 */ /* 0x000fea000b800000 */
[----:B------:R4:W2:Y:S02]  /*1cfb0*/  SHFL.IDX PT, R2, R14, RZ, 0x181f ;  /* 0x00181fff0e027589 */ /* 0x0008a400000e0000 */
.L_x_2534:
        /* <DEDUP_REMOVED lines=26> */
.L_x_2469:
[----:B------:R-:W-:Y:S05]  /*1d160*/  BSYNC B0 ;  /* 0x0000000000007941 */ /* 0x000fea0003800000 */
.L_x_2468:
[----:B------:R-:W-:Y:S05]  /*1d170*/  BRA.DIV ~URZ, `(.L_x_2470) ;  /* 0x000049127f007947 */ /* 0x000fea000b800000 */
[----:B---3--:R3:W4:Y:S04]  /*1d180*/  SHFL.IDX PT, R10, R13, 0x1, 0x181f ;  /* 0x00381f000d0a7f89 */ /* 0x00872800000e0000 */
[----:B--2---:R3:W2:Y:S02]  /*1d190*/  SHFL.IDX PT, R2, R14, 0x1, 0x181f ;  /* 0x00381f000e027f89 */ /* 0x0046a400000e0000 */
.L_x_2535:
        /* <DEDUP_REMOVED lines=20> */
.L_x_2472:
[----:B------:R-:W-:Y:S05]  /*1d2e0*/  BSYNC B0 ;  /* 0x0000000000007941 */ /* 0x000fea0003800000 */
.L_x_2471:
[----:B------:R-:W-:Y:S05]  /*1d2f0*/  BRA.DIV ~URZ, `(.L_x_2473) ;  /* 0x000048627f007947 */ /* 0x000fea000b800000 */
[----:B----4-:R4:W3:Y:S02]  /*1d300*/  SHFL.IDX PT, R10, R13, 0x2, 0x181f ;  /* 0x00581f000d0a7f89 */ /* 0x0108e400000e0000 */
.L_x_2536:
[----:B------:R-:W-:Y:S05]  /*1d310*/  BRA.DIV ~URZ, `(.L_x_2474) ;  /* 0x000048b27f007947 */ /* 0x000fea000b800000 */
[----:B--2---:R2:W4:Y:S02]  /*1d320*/  SHFL.IDX PT, R2, R14, 0x2, 0x181f ;  /* 0x00581f000e027f89 */ /* 0x00452400000e0000 */
.L_x_2537:
        /* <DEDUP_REMOVED lines=20> */
.L_x_2476:
[----:B------:R-:W-:Y:S05]  /*1d470*/  BSYNC B0 ;  /* 0x0000000000007941 */ /* 0x000fea0003800000 */
.L_x_2475:
[----:B------:R-:W-:Y:S05]  /*1d480*/  BRA.DIV ~URZ, `(.L_x_2477) ;  /* 0x000047b27f007947 */ /* 0x000fea000b800000 */
[----:B---3--:R3:W2:Y:S04]  /*1d490*/  SHFL.IDX PT, R10, R13, 0x3, 0x181f ;  /* 0x00781f000d0a7f89 */ /* 0x0086a800000e0000 */
[----:B----4-:R3:W4:Y:S02]  /*1d4a0*/  SHFL.IDX PT, R2, R14, 0x3, 0x181f ;  /* 0x00781f000e027f89 */ /* 0x01072400000e0000 */
.L_x_2538:
        /* <DEDUP_REMOVED lines=21> */
.L_x_2465:
        /* <DEDUP_REMOVED lines=35> */
.L_x_2539:
[----:B------:R-:W-:Y:S05]  /*1d830*/  BRA.DIV ~URZ, `(.L_x_2480) ;  /* 0x000045427f007947 */ /* 0x000fea000b800000 */
[----:B------:R3:W4:Y:S02]  /*1d840*/  SHFL.IDX PT, R0, R17, RZ, 0x1c1f ;  /* 0x001c1fff11007589 */ /* 0x00072400000e0000 */
.L_x_2540:
        /* <DEDUP_REMOVED lines=68> */
[----:B------:R-:W-:Y:S02]  /*1dc90*/  @!P6 LEA.HI.X R9, R10, R4, R13, 0x2, P0 ;  /* 0x000000040a09e211 */ /* 0x000fe400000f140d */
[C---:B------:R-:W-:Y:S02]  /*1dca0*/  @!P5 LEA R10, P0, R5.reuse, R0, 0x2 ;  /* 0x00000000050ad211 */ /* 0x040fe400078010ff */
[-C--:B------:R-:W-:Y:S01]  /*1dcb0*/  @!P1 LEA.HI.X R7, R12, R4.reuse, R7, 0x2, P2 ;  /* 0x000000040c079211 */ /* 0x080fe200010f1407 */
[----:B------:R2:W-:Y:S01]  /*1dcc0*/  @!P6 ST.E.64 [R8.64], R36 ;  /* 0x000000240800e985 */ /* 0x0005e2000c101b06 */
[----:B------:R-:W-:-:S02]  /*1dcd0*/  @!P5 LEA.HI.X R11, R5, R4, R11, 0x2, P0 ;  /* 0x00000004050bd211 */ /* 0x000fc400000f140b */
[C---:B------:R-:W-:Y:S01]  /*1dce0*/  IADD3 R5, R231.reuse, 0x68, RZ ;  /* 0x00000068e7057810 */ /* 0x040fe20007ffe0ff */
[----:B------:R5:W-:Y:S01]  /*1dcf0*/  @!P1 ST.E.64 [R6.64], R32 ;  /* 0x0000002006009985 */ /* 0x000be2000c101b06 */
[C---:B----4-:R-:W-:Y:S02]  /*1dd00*/  IADD3 R3, R231.reuse, 0x58, RZ ;  /* 0x00000058e7037810 */ /* 0x050fe40007ffe0ff */
[----:B------:R-:W-:Y:S01]  /*1dd10*/  IADD3 R2, R231, 0x60, RZ ;  /* 0x00000060e7027810 */ /* 0x000fe20007ffe0ff */
[----:B------:R4:W-:Y:S01]  /*1dd20*/  @!P5 ST.E.64 [R10.64], R44 ;  /* 0x0000002c0a00d985 */ /* 0x0009e2000c101b06 */
[----:B------:R-:W-:Y:S02]  /*1dd30*/  ISETP.GE.AND P3, PT, R3, c[0x0][0x3c8], PT ;  /* 0x0000f20003007a0c */ /* 0x000fe40003f66270 */
[----:B------:R-:W-:Y:S02]  /*1dd40*/  ISETP.GE.AND P4, PT, R2, c[0x0][0x3c8], PT ;  /* 0x0000f20002007a0c */ /* 0x000fe40003f86270 */
[----:B------:R-:W-:-:S11]  /*1dd50*/  ISETP.GE.AND P2, PT, R5, c[0x0][0x3c8], PT ;  /* 0x0000f20005007a0c */ /* 0x000fd60003f46270 */
[-C--:B------:R-:W-:Y:S02]  /*1dd60*/  @!P4 LEA R12, P0, R2, R0.reuse, 0x2 ;  /* 0x00000000020cc211 */ /* 0x080fe400078010ff */
[----:B--2---:R-:W-:Y:S02]  /*1dd70*/  SHF.R.S32.HI R9, RZ, 0x1f, R3 ;  /* 0x0000001fff097819 */ /* 0x004fe40000011403 */
[----:B------:R-:W-:Y:S02]  /*1dd80*/  @!P3 LEA R8, P1, R3, R0, 0x2 ;  /* 0x000000000308b211 */ /* 0x000fe400078210ff */
[----:B-----5:R-:W-:Y:S02]  /*1dd90*/  IADD3 R6, R231, 0x70, RZ ;  /* 0x00000070e7067810 */ /* 0x020fe40007ffe0ff */
[----:B------:R-:W-:Y:S02]  /*1dda0*/  SHF.R.S32.HI R7, RZ, 0x1f, R2 ;  /* 0x0000001fff077819 */ /* 0x000fe40000011402 */
[----:B------:R-:W-:-:S02]  /*1ddb0*/  ISETP.GE.AND P6, PT, R6, c[0x0][0x3c8], PT ;  /* 0x0000f20006007a0c */ /* 0x000fc40003fc6270 */
[-C--:B------:R-:W-:Y:S02]  /*1ddc0*/  @!P3 LEA.HI.X R9, R3, R4.reuse, R9, 0x2, P1 ;  /* 0x000000040309b211 */ /* 0x080fe400008f1409 */
[C---:B------:R-:W-:Y:S02]  /*1ddd0*/  IADD3 R3, R231.reuse, 0x78, RZ ;  /* 0x00000078e7037810 */ /* 0x040fe40007ffe0ff */
[----:B------:R-:W-:Y:S01]  /*1dde0*/  @!P4 LEA.HI.X R13, R2, R4, R7, 0x2, P0 ;  /* 0x00000004020dc211 */ /* 0x000fe200000f1407 */
        /* <DEDUP_REMOVED lines=10> */
[----:B--2---:R-:W-:Y:S02]  /*1de90*/  SHF.R.S32.HI R9, RZ, 0x1f, R5 ;  /* 0x0000001fff097819 */ /* 0x004fe40000011405 */
[-C--:B------:R-:W-:Y:S02]  /*1dea0*/  @!P2 LEA R8, P1, R5, R0.reuse, 0x2 ;  /* 0x000000000508a211 */ /* 0x080fe400078210ff */
[----:B-----5:R-:W-:-:S02]  /*1deb0*/  @!P5 LEA R12, P0, R2, R0, 0x2 ;  /* 0x00000000020cd211 */ /* 0x020fc400078010ff */
        /* <DEDUP_REMOVED lines=10> */
[----:B------:R-:W-:-:S05]  /*1df60*/  @!P3 LEA R8, P1, R3, R0, 0x2 ;  /* 0x000000000308b211 */ /* 0x000fca00078210ff */
[----:B----4-:R-:W-:Y:S02]  /*1df70*/  @!P4 LEA R10, P0, R5, R0, 0x2 ;  /* 0x00000000050ac211 */ /* 0x010fe400078010ff */
        /* <DEDUP_REMOVED lines=30> */
[----:B------:R-:W-:Y:S01]  /*1e160*/  @!P6 LEA.HI.X R11, R5, R4, R11, 0x2, P0 ;  /* 0x00000004050be211 */ /* 0x000fe200000f140b */
[----:B------:R4:W-:Y:S01]  /*1e170*/  @!P5 ST.E.64 [R12.64], R84 ;  /* 0x000000540c00d985 */ /* 0x0009e2000c101b06 */
[----:B------:R-:W-:-:S04]  /*1e180*/  IADD3 R5, R231, 0xd0, RZ ;  /* 0x000000d0e7057810 */ /* 0x000fc80007ffe0ff */
[----:B------:R-:W-:Y:S02]  /*1e190*/  ISETP.GE.AND P5, PT, R5, c[0x0][0x3c8], PT ;  /* 0x0000f20005007a0c */ /* 0x000fe40003fa6270 */
[----:B--2---:R-:W-:-:S04]  /*1e1a0*/  @!P2 LEA R8, P1, R6, R0, 0x2 ;  /* 0x000000000608a211 */ /* 0x004fc800078210ff */
[----:B------:R-:W-:Y:S02]  /*1e1b0*/  @!P2 LEA.HI.X R9, R6, R4, R7, 0x2, P1 ;  /* 0x000000040609a211 */ /* 0x000fe400008f1407 */
[----:B------:R-:W-:Y:S02]  /*1e1c0*/  IADD3 R6, R231, 0xc8, RZ ;  /* 0x000000c8e7067810 */ /* 0x000fe40007ffe0ff */
[----:B------:R-:W-:Y:S01]  /*1e1d0*/  SHF.R.S32.HI R7, RZ, 0x1f, R2 ;  /* 0x0000001fff077819 */ /* 0x000fe20000011402 */
[----:B------:R2:W-:Y:S01]  /*1e1e0*/  @!P2 ST.E.64 [R8.64], R80 ;  /* 0x000000500800a985 */ /* 0x0005e2000c101b06 */
[----:B----4-:R-:W-:Y:S02]  /*1e1f0*/  @!P4 LEA R12, P0, R2, R0, 0x2 ;  /* 0x00000000020cc211 */ /* 0x010fe400078010ff */
[----:B------:R-:W-:Y:S01]  /*1e200*/  ISETP.GE.AND P2, PT, R6, c[0x0][0x3c8], PT ;  /* 0x0000f20006007a0c */ /* 0x000fe20003f46270 */
[----:B------:R4:W-:Y:S01]  /*1e210*/  @!P6 ST.E.64 [R10.64], R92 ;  /* 0x0000005c0a00e985 */ /* 0x0009e2000c101b06 */
[----:B------:R-:W-:-:S02]  /*1e220*/  @!P4 LEA.HI.X R13, R2, R4, R7, 0x2, P0 ;  /* 0x00000004020dc211 */ /* 0x000fc400000f1407 */
[C---:B------:R-:W-:Y:S02]  /*1e230*/  IADD3 R2, R231.reuse, 0xd8, RZ ;  /* 0x000000d8e7027810 */ /* 0x040fe40007ffe0ff */
        /* <DEDUP_REMOVED lines=14> */
[----:B--2---:R-:W-:-:S02]  /*1e320*/  SHF.R.S32.HI R9, RZ, 0x1f, R6 ;  /* 0x0000001fff097819 */ /* 0x004fc40000011406 */
[CC--:B------:R-:W-:Y:S02]  /*1e330*/  @!P2 LEA R8, P1, R6.reuse, R0.reuse, 0x2 ;  /* 0x000000000608a211 */ /* 0x0c0fe400078210ff */
[----:B----4-:R-:W-:Y:S02]  /*1e340*/  @!P6 LEA R12, P0, R7, R0, 0x2 ;  /* 0x00000000070ce211 */ /* 0x010fe400078010ff */
        /* <DEDUP_REMOVED lines=25> */
.L_x_2482:
[----:B------:R-:W-:Y:S05]  /*1e4e0*/  BSYNC B0 ;  /* 0x0000000000007941 */ /* 0x000fea0003800000 */
.L_x_2481:
[----:B------:R-:W-:Y:S05]  /*1e4f0*/  BRA.DIV ~URZ, `(.L_x_2483) ;  /* 0x000038f27f007947 */ /* 0x000fea000b800000 */
[----:B--2---:R2:W1:Y:S04]  /*1e500*/  SHFL.IDX PT, R4, R16, 0x1, 0x1c1f ;  /* 0x003c1f0010047f89 */ /* 0x00446800000e0000 */
[----:B----4-:R2:W4:Y:S02]  /*1e510*/  SHFL.IDX PT, R0, R17, 0x1, 0x1c1f ;  /* 0x003c1f0011007f89 */ /* 0x01052400000e0000 */
.L_x_2541:
        /* <DEDUP_REMOVED lines=87> */
[----:B------:R-:W-:Y:S01]  /*1ea90*/  SHF.R.S32.HI R7, RZ, 0x1f, R6 ;  /* 0x0000001fff077819 */ /* 0x000fe20000011406 */
[----:B------:R4:W-:Y:S01]  /*1eaa0*/  @!P5 ST.E.64 [R14.64], R42 ;  /* 0x0000002a0e00d985 */ /* 0x0009e2000c101b06 */
[----:B------:R-:W-:-:S03]  /*1eab0*/  IADD3 R3, R231, 0x78, RZ ;  /* 0x00000078e7037810 */ /* 0x000fc60007ffe0ff */
        /* <DEDUP_REMOVED lines=13> */
[----:B------:R-:W-:Y:S02]  /*1eb90*/  SHF.R.S32.HI R5, RZ, 0x1f, R7 ;  /* 0x0000001fff057819 */ /* 0x000fe40000011407 */
[----:B------:R-:W-:Y:S02]  /*1eba0*/  ISETP.GE.AND P6, PT, R8, c[0x0][0x3c8], PT ;  /* 0x0000f20008007a0c */ /* 0x000fe40003fc6270 */
[----:B------:R-:W-:Y:S02]  /*1ebb0*/  IADD3 R2, R231, 0x90, RZ ;  /* 0x00000090e7027810 */ /* 0x000fe40007ffe0ff */
[C---:B---3--:R-:W-:Y:S02]  /*1ebc0*/  @!P0 LEA R16, P3, R3.reuse, R0, 0x2 ;  /* 0x0000000003108211 */ /* 0x048fe400078610ff */
[----:B------:R-:W-:Y:S01]  /*1ebd0*/  SHF.R.S32.HI R9, RZ, 0x1f, R2 ;  /* 0x0000001fff097819 */ /* 0x000fe20000011402 */
[----:B------:R1:W-:Y:S01]  /*1ebe0*/  @!P4 ST.E.64 [R12.64], R54 ;  /* 0x000000360c00c985 */ /* 0x0003e2000c101b06 */
[----:B------:R-:W-:-:S02]  /*1ebf0*/  @!P0 LEA.HI.X R17, R3, R4, R6, 0x2, P3 ;  /* 0x0000000403118211 */ /* 0x000fc400018f1406 */
[C---:B------:R-:W-:Y:S01]  /*1ec00*/  IADD3 R6, R231.reuse, 0x98, RZ ;  /* 0x00000098e7067810 */ /* 0x040fe20007ffe0ff */
[----:B------:R2:W-:Y:S01]  /*1ec10*/  @!P2 ST.E.64 [R10.64], R50 ;  /* 0x000000320a00a985 */ /* 0x0005e2000c101b06 */
[----:B------:R-:W-:Y:S02]  /*1ec20*/  SHF.R.S32.HI R3, RZ, 0x1f, R8 ;  /* 0x0000001fff037819 */ /* 0x000fe40000011408 */
[----:B----4-:R-:W-:Y:S01]  /*1ec30*/  @!P6 LEA R14, P3, R8, R0, 0x2 ;  /* 0x00000000080ee211 */ /* 0x010fe200078610ff */
[----:B------:R-:W-:Y:S01]  /*1ec40*/  @!P1 ST.E.64 [R18.64], R62 ;  /* 0x0000003e12009985 */ /* 0x000fe2000c101b06 */
[----:B------:R-:W-:Y:S02]  /*1ec50*/  ISETP.GE.AND P4, PT, R6, c[0x0][0x3c8], PT ;  /* 0x0000f20006007a0c */ /* 0x000fe40003f86270 */
[----:B------:R-:W-:Y:S01]  /*1ec60*/  @!P6 LEA.HI.X R15, R8, R4, R3, 0x2, P3 ;  /* 0x00000004080fe211 */ /* 0x000fe200018f1403 */
[----:B------:R3:W-:Y:S01]  /*1ec70*/  @!P0 ST.E.64 [R16.64], R58 ;  /* 0x0000003a10008985 */ /* 0x0007e2000c101b06 */
[----:B------:R-:W-:-:S03]  /*1ec80*/  IADD3 R3, R231, 0xa8, RZ ;  /* 0x000000a8e7037810 */ /* 0x000fc60007ffe0ff */
[----:B------:R-:W-:Y:S01]  /*1ec90*/  @!P6 ST.E.64 [R14.64], R70 ;  /* 0x000000460e00e985 */ /* 0x000fe2000c101b06 */
[----:B------:R-:W-:-:S05]  /*1eca0*/  ISETP.GE.AND P6, PT, R2, c[0x0][0x3c8], PT ;  /* 0x0000f20002007a0c */ /* 0x000fca0003fc6270 */
[-C--:B------:R-:W-:Y:S02]  /*1ecb0*/  @!P4 LEA R8, P1, R6, R0.reuse, 0x2 ;  /* 0x000000000608c211 */ /* 0x080fe400078210ff */
[----:B-1----:R-:W-:-:S04]  /*1ecc0*/  @!P5 LEA R12, P2, R7, R0, 0x2 ;  /* 0x00000000070cd211 */ /* 0x002fc800078410ff */
[----:B------:R-:W-:Y:S02]  /*1ecd0*/  @!P5 LEA.HI.X R13, R7, R4, R5, 0x2, P2 ;  /* 0x00000004070dd211 */ /* 0x000fe400010f1405 */
[----:B------:R-:W-:Y:S02]  /*1ece0*/  ISETP.GE.AND P2, PT, R2, c[0x0][0x3c8], PT ;  /* 0x0000f20002007a0c */ /* 0x000fe40003f46270 */
[----:B------:R-:W-:Y:S01]  /*1ecf0*/  IADD3 R5, R231, 0xa0, RZ ;  /* 0x000000a0e7057810 */ /* 0x000fe20007ffe0ff */
[----:B------:R1:W-:Y:S01]  /*1ed00*/  @!P5 ST.E.64 [R12.64], R66 ;  /* 0x000000420c00d985 */ /* 0x0003e2000c101b06 */
[----:B------:R-:W-:Y:S02]  /*1ed10*/  SHF.R.S32.HI R7, RZ, 0x1f, R6 ;  /* 0x0000001fff077819 */ /* 0x000fe40000011406 */
[----:B------:R-:W-:-:S07]  /*1ed20*/  ISETP.GE.AND P3, PT, R5, c[0x0][0x3c8], PT ;  /* 0x0000f20005007a0c */ /* 0x000fce0003f66270 */
[----:B--2---:R-:W-:-:S04]  /*1ed30*/  @!P2 LEA R10, P0, R2, R0, 0x2 ;  /* 0x00000000020aa211 */ /* 0x004fc800078010ff */
[-C--:B------:R-:W-:Y:S02]  /*1ed40*/  @!P2 LEA.HI.X R11, R2, R4.reuse, R9, 0x2, P0 ;  /* 0x00000004020ba211 */ /* 0x080fe400000f1409 */
[----:B------:R-:W-:Y:S02]  /*1ed50*/  ISETP.GE.AND P2, PT, R3, c[0x0][0x3c8], PT ;  /* 0x0000f20003007a0c */ /* 0x000fe40003f46270 */
[----:B------:R-:W-:Y:S01]  /*1ed60*/  @!P4 LEA.HI.X R9, R6, R4, R7, 0x2, P1 ;  /* 0x000000040609c211 */ /* 0x000fe200008f1407 */
[----:B------:R2:W-:Y:S01]  /*1ed70*/  @!P6 ST.E.64 [R10.64], R78 ;  /* 0x0000004e0a00e985 */ /* 0x0005e2000c101b06 */
[----:B---3--:R-:W-:Y:S02]  /*1ed80*/  @!P3 LEA R16, P0, R5, R0, 0x2 ;  /* 0x000000000510b211 */ /* 0x008fe400078010ff */
[C---:B------:R-:W-:Y:S01]  /*1ed90*/  IADD3 R6, R231.reuse, 0xb8, RZ ;  /* 0x000000b8e7067810 */ /* 0x040fe20007ffe0ff */
[----:B------:R3:W-:Y:S01]  /*1eda0*/  @!P4 ST.E.64 [R8.64], R74 ;  /* 0x0000004a0800c985 */ /* 0x0007e2000c101b06 */
[----:B------:R-:W-:-:S02]  /*1edb0*/  IADD3 R7, R231, 0xb0, RZ ;  /* 0x000000b0e7077810 */ /* 0x000fc40007ffe0ff */
[----:B------:R-:W-:Y:S02]  /*1edc0*/  IADD3 R2, R231, 0xc8, RZ ;  /* 0x000000c8e7027810 */ /* 0x000fe40007ffe0ff */
[----:B------:R-:W-:Y:S02]  /*1edd0*/  ISETP.GE.AND P1, PT, R7, c[0x0][0x3c8], PT ;  /* 0x0000f20007007a0c */ /* 0x000fe40003f26270 */
[----:B-1----:R-:W-:Y:S02]  /*1ede0*/  SHF.R.S32.HI R13, RZ, 0x1f, R5 ;  /* 0x0000001fff0d7819 */ /* 0x002fe40000011405 */
[----:B------:R-:W-:Y:S02]  /*1edf0*/  SHF.R.S32.HI R12, RZ, 0x1f, R3 ;  /* 0x0000001fff0c7819 */ /* 0x000fe40000011403 */
[----:B------:R-:W-:Y:S02]  /*1ee00*/  @!P3 LEA.HI.X R17, R5, R4, R13, 0x2, P0 ;  /* 0x000000040511b211 */ /* 0x000fe400000f140d */
[----:B------:R-:W-:-:S02]  /*1ee10*/  ISETP.GE.AND P0, PT, R6, c[0x0][0x3c8], PT ;  /* 0x0000f20006007a0c */ /* 0x000fc40003f06270 */
[C---:B------:R-:W-:Y:S01]  /*1ee20*/  @!P2 LEA R14, P5, R3.reuse, R0, 0x2 ;  /* 0x00000000030ea211 */ /* 0x040fe200078a10ff */
[----:B------:R1:W-:Y:S01]  /*1ee30*/  @!P3 ST.E.64 [R16.64], R86 ;  /* 0x000000561000b985 */ /* 0x0003e2000c101b06 */
[----:B------:R-:W-:Y:S02]  /*1ee40*/  SHF.R.S32.HI R5, RZ, 0x1f, R6 ;  /* 0x0000001fff057819 */ /* 0x000fe40000011406 */
[----:B------:R-:W-:Y:S02]  /*1ee50*/  @!P2 LEA.HI.X R15, R3, R4, R12, 0x2, P5 ;  /* 0x00000004030fa211 */ /* 0x000fe400028f140c */
[----:B------:R-:W-:Y:S02]  /*1ee60*/  IADD3 R3, R231, 0xc0, RZ ;  /* 0x000000c0e7037810 */ /* 0x000fe40007ffe0ff */
[----:B------:R-:W-:Y:S01]  /*1ee70*/  @!P1 LEA R12, P5, R7, R0, 0x2 ;  /* 0x00000000070c9211 */ /* 0x000fe200078a10ff */
[----:B------:R4:W-:Y:S01]  /*1ee80*/  @!P2 ST.E.64 [R14.64], R82 ;  /* 0x000000520e00a985 */ /* 0x0009e2000c101b06 */
[----:B------:R-:W-:-:S02]  /*1ee90*/  ISETP.GE.AND P6, PT, R3, c[0x0][0x3c8], PT ;  /* 0x0000f20003007a0c */ /* 0x000fc40003fc6270 */
[C---:B--2---:R-:W-:Y:S02]  /*1eea0*/  @!P0 LEA R10, P4, R6.reuse, R0, 0x2 ;  /* 0x00000000060a8211 */ /* 0x044fe400078810ff */
[----:B---3--:R-:W-:Y:S02]  /*1eeb0*/  SHF.R.S32.HI R8, RZ, 0x1f, R7 ;  /* 0x0000001fff087819 */ /* 0x008fe40000011407 */
[-C--:B------:R-:W-:Y:S02]  /*1eec0*/  @!P0 LEA.HI.X R11, R6, R4.reuse, R5, 0x2, P4 ;  /* 0x00000004060b8211 */ /* 0x080fe400020f1405 */
[----:B------:R-:W-:Y:S02]  /*1eed0*/  ISETP.GE.AND P4, PT, R2, c[0x0][0x3c8], PT ;  /* 0x0000f20002007a0c */ /* 0x000fe40003f86270 */
[----:B------:R-:W-:Y:S02]  /*1eee0*/  SHF.R.S32.HI R5, RZ, 0x1f, R3 ;  /* 0x0000001fff057819 */ /* 0x000fe40000011403 */
[----:B------:R-:W-:-:S02]  /*1eef0*/  @!P1 LEA.HI.X R13, R7, R4, R8, 0x2, P5 ;  /* 0x00000004070d9211 */ /* 0x000fc400028f1408 */
[C---:B------:R-:W-:Y:S02]  /*1ef00*/  IADD3 R7, R231.reuse, 0xd0, RZ ;  /* 0x000000d0e7077810 */ /* 0x040fe40007ffe0ff */
[----:B------:R-:W-:Y:S01]  /*1ef10*/  IADD3 R8, R231, 0xd8, RZ ;  /* 0x000000d8e7087810 */ /* 0x000fe20007ffe0ff */
[----:B------:R2:W-:Y:S01]  /*1ef20*/  @!P1 ST.E.64 [R12.64], R166 ;  /* 0x000000a60c009985 */ /* 0x0005e2000c101b06 */
[----:B------:R-:W-:Y:S02]  /*1ef30*/  ISETP.GE.AND P5, PT, R7, c[0x0][0x3c8], PT ;  /* 0x0000f20007007a0c */ /* 0x000fe40003fa6270 */
[----:B------:R-:W-:Y:S01]  /*1ef40*/  SHF.R.S32.HI R6, RZ, 0x1f, R2 ;  /* 0x0000001fff067819 */ /* 0x000fe20000011402 */
[----:B------:R3:W-:Y:S01]  /*1ef50*/  @!P0 ST.E.64 [R10.64], R90 ;  /* 0x0000005a0a008985 */ /* 0x0007e2000c101b06 */
[----:B-1----:R-:W-:Y:S02]  /*1ef60*/  @!P4 LEA R16, P2, R2, R0, 0x2 ;  /* 0x000000000210c211 */ /* 0x002fe400078410ff */
[----:B------:R-:W-:-:S02]  /*1ef70*/  ISETP.GE.AND P4, PT, R8, c[0x0][0x3c8], PT ;  /* 0x0000f20008007a0c */ /* 0x000fc40003f86270 */
[----:B------:R-:W-:Y:S02]  /*1ef80*/  SHF.R.S32.HI R9, RZ, 0x1f, R8 ;  /* 0x0000001fff097819 */ /* 0x000fe40000011408 */
[----:B----4-:R-:W-:-:S04]  /*1ef90*/  @!P6 LEA R14, P3, R3, R0, 0x2 ;  /* 0x00000000030ee211 */ /* 0x010fc800078610ff */
[----:B------:R-:W-:Y:S02]  /*1efa0*/  @!P6 LEA.HI.X R15, R3, R4, R5, 0x2, P3 ;  /* 0x00000004030fe211 */ /* 0x000fe400018f1405 */
[C---:B------:R-:W-:Y:S02]  /*1efb0*/  ISETP.GE.AND P3, PT, R2.reuse, c[0x0][0x3c8], PT ;  /* 0x0000f20002007a0c */ /* 0x040fe40003f66270 */
[----:B------:R-:W-:Y:S01]  /*1efc0*/  SHF.R.S32.HI R3, RZ, 0x1f, R7 ;  /* 0x0000001fff037819 */ /* 0x000fe20000011407 */
[----:B------:R-:W-:Y:S01]  /*1efd0*/  @!P6 ST.E.64 [R14.64], R170 ;  /* 0x000000aa0e00e985 */ /* 0x000fe2000c101b06 */
[----:B------:R-:W-:Y:S02]  /*1efe0*/  IADD3 R5, R231, 0xe8, RZ ;  /* 0x000000e8e7057810 */ /* 0x000fe40007ffe0ff */
[----:B------:R-:W-:Y:S02]  /*1eff0*/  ISETP.GE.AND P6, PT, R2, c[0x0][0x3c8], PT ;  /* 0x0000f20002007a0c */ /* 0x000fe40003fc6270 */
[----:B--2---:R-:W-:-:S05]  /*1f000*/  @!P5 LEA R12, P1, R7, R0, 0x2 ;  /* 0x00000000070cd211 */ /* 0x004fca00078210ff */
[-C--:B------:R-:W-:Y:S02]  /*1f010*/  @!P3 LEA.HI.X R17, R2, R4.reuse, R6, 0x2, P2 ;  /* 0x000000040211b211 */ /* 0x080fe400010f1406 */
[----:B------:R-:W-:Y:S02]  /*1f020*/  IADD3 R6, R231, 0xe0, RZ ;  /* 0x000000e0e7067810 */ /* 0x000fe40007ffe0ff */
[----:B------:R-:W-:Y:S02]  /*1f030*/  @!P5 LEA.HI.X R13, R7, R4, R3, 0x2, P1 ;  /* 0x00000004070dd211 */ /* 0x000fe400008f1403 */
[----:B------:R-:W-:Y:S01]  /*1f040*/  @!P6 ST.E.64 [R16.64], R174 ;  /* 0x000000ae1000e985 */ /* 0x000fe2000c101b06 */
[----:B------:R-:W-:Y:S02]  /*1f050*/  ISETP.GE.AND P3, PT, R6, c[0x0][0x3c8], PT ;  /* 0x0000f20006007a0c */ /* 0x000fe40003f66270 */
[----:B------:R-:W-:Y:S01]  /*1f060*/  ISETP.GE.AND P2, PT, R5, c[0x0][0x3c8], PT ;  /* 0x0000f20005007a0c */ /* 0x000fe20003f46270 */
[----:B------:R-:W-:Y:S01]  /*1f070*/  @!P5 ST.E.64 [R12.64], R172 ;  /* 0x000000ac0c00d985 */ /* 0x000fe2000c101b06 */
[----:B------:R-:W-:-:S02]  /*1f080*/  IADD3 R3, R231, 0xf0, RZ ;  /* 0x000000f0e7037810 */ /* 0x000fc40007ffe0ff */
[C---:B---3--:R-:W-:Y:S02]  /*1f090*/  @!P4 LEA R10, P0, R8.reuse, R0, 0x2 ;  /* 0x00000000080ac211 */ /* 0x048fe400078010ff */
[----:B------:R-:W-:Y:S02]  /*1f0a0*/  ISETP.GE.AND P1, PT, R3, c[0x0][0x3c8], PT ;  /* 0x0000f20003007a0c */ /* 0x000fe40003f26270 */
        /* <DEDUP_REMOVED lines=22> */
.L_x_2463:
        /* <DEDUP_REMOVED lines=15> */
[----:B-1----:R-:W-:Y:S01]  /*1f300*/  SEL R18, R0, c[0x0][0x3d4], P0 ;  /* 0x0000f50000127a07 */ /* 0x002fe20000000000 */
[----:B------:R-:W-:Y:S05]  /*1f310*/  @P1 BRA `(.L_x_2484) ;  /* 0x0000004000001947 */ /* 0x000fea0003800000 */
[----:B------:R-:W-:Y:S05]  /*1f320*/  @!P2 BRA `(.L_x_2484) ;  /* 0x000000300000a947 */ /* 0x000fea0003800000 */
[----:B------:R1:W2:Y:S04]  /*1f330*/  LDG.E R0, [R4.64] ;  /* 0x0000000604007981 */ /* 0x0002a8000c1e1900 */
[----:B-1--4-:R-:W2:Y:S02]  /*1f340*/  LDG.E R4, [R4.64+0x4] ;  /* 0x0000040604047981 */ /* 0x012ea4000c1e1900 */
[----:B--2--5:R-:W-:Y:S02]  /*1f350*/  IADD3 R19, -R0, R4, RZ ;  /* 0x0000000400137210 */ /* 0x024fe40007ffe1ff */
.L_x_2484:
[----:B------:R-:W1:Y:S01]  /*1f360*/  S2R R21, SR_TID.X ;  /* 0x0000000000157919 */ /* 0x000e620000002100 */
[----:B------:R-:W-:Y:S01]  /*1f370*/  BSSY B0, `(.L_x_2485) ;  /* 0x0000038000007945 */ /* 0x000fe20003800000 */
[----:B------:R-:W-:Y:S02]  /*1f380*/  SEL R12, R252, RZ, !P2 ;  /* 0x000000fffc0c7207 */ /* 0x000fe40005000000 */
[----:B------:R-:W-:-:S02]  /*1f390*/  SEL R20, R7, RZ, !P2 ;  /* 0x000000ff07147207 */ /* 0x000fc40005000000 */
[----:B-----5:R-:W-:Y:S02]  /*1f3a0*/  SHF.R.S32.HI R17, RZ, 0x1f, R6 ;  /* 0x0000001fff117819 */ /* 0x020fe40000011406 */
[----:B-1----:R-:W-:-:S13]  /*1f3b0*/  ISETP.GT.AND P0, PT, R21, 0x7f, PT ;  /* 0x0000007f1500780c */ /* 0x002fda0003f04270 */
[----:B------:R-:W-:Y:S05]  /*1f3c0*/  @P0 BRA `(.L_x_2486) ;  /* 0x0000032000000947 */ /* 0x000fea0003800000 */
[----:B----4-:R-:W2:Y:S01]  /*1f3d0*/  LDL R2, [R1+0x18] ;  /* 0x0000180001027983 */ /* 0x010ea20000100800 */
        /* <DEDUP_REMOVED lines=49> */
.L_x_2486:
[----:B------:R-:W-:Y:S05]  /*1f6f0*/  BSYNC B0 ;  /* 0x0000000000007941 */ /* 0x000fea0003800000 */
.L_x_2485:
[----:B------:R-:W-:-:S13]  /*1f700*/  ISETP.GT.AND P0, PT, R18, 0x1, PT ;  /* 0x000000011200780c */ /* 0x000fda0003f04270 */
[----:B------:R-:W-:Y:S05]  /*1f710*/  @P0 BRA `(.L_x_2478) ;  /* 0x000008d000000947 */ /* 0x000fea0003800000 */
[----:B------:R-:W2:Y:S04]  /*1f720*/  LDL.LU R8, [R1+0x14] ;  /* 0x0000140001087983 */ /* 0x000ea80000300800 */
[----:B------:R-:W3:Y:S01]  /*1f730*/  LDL.LU R7, [R1+0x18] ;  /* 0x0000180001077983 */ /* 0x000ee20000300800 */
[----:B-1--4-:R-:W-:Y:S01]  /*1f740*/  SHF.R.S32.HI R4, RZ, 0x1f, R21 ;  /* 0x0000001fff047819 */ /* 0x012fe20000011415 */
        /* <DEDUP_REMOVED lines=12> */
[----:B--2---:R-:W-:-:S04]  /*1f810*/  IMAD.WIDE.U32 R2, R8, c[0x0][0x3e8], R2 ;  /* 0x0000fa0008027a25 */ /* 0x004fc800078e0002 */
[----:B---3--:R-:W-:Y:S01]  /*1f820*/  IMAD.IADD R4, R7, 0x1, R0 ;  /* 0x0000000107047824 */ /* 0x008fe200078e0200 */
[----:B------:R-:W-:Y:S01]  /*1f830*/  IADD3 R13, R218, R7, RZ ;  /* 0x00000007da0d7210 */ /* 0x000fe20007ffe0ff */
[----:B------:R-:W-:Y:S02]  /*1f840*/  IMAD R3, R8, c[0x0][0x3ec], R3 ;  /* 0x0000fb0008037a24 */ /* 0x000fe400078e0203 */
[----:B------:R-:W-:Y:S01]  /*1f850*/  @P0 IMAD.HI.U32 R6, R4, c[0x0][0x4ec], RZ ;  /* 0x00013b0004060a27 */ /* 0x000fe200078e00ff */
[----:B------:R-:W-:-:S03]  /*1f860*/  MOV R0, R4 ;  /* 0x0000000400007202 */ /* 0x000fc60000000f00 */
[----:B------:R-:W-:Y:S01]  /*1f870*/  IMAD.WIDE.U32 R2, R12, c[0x0][0x3f0], R2 ;  /* 0x0000fc000c027a25 */ /* 0x000fe200078e0002 */
[----:B------:R-:W-:-:S04]  /*1f880*/  @P0 SHF.R.U32.HI R0, RZ, c[0x0][0x4f0], R6 ;  /* 0x00013c00ff000a19 */ /* 0x000fc80000011606 */
[--C-:B------:R-:W-:Y:S02]  /*1f890*/  SHF.R.S32.HI R6, RZ, 0x1f, R0.reuse ;  /* 0x0000001fff067819 */ /* 0x100fe40000011400 */
[----:B------:R-:W-:Y:S01]  /*1f8a0*/  IADD3 R3, R3, R5, RZ ;  /* 0x0000000503037210 */ /* 0x000fe20007ffe0ff */
[----:B------:R-:W-:Y:S02]  /*1f8b0*/  IMAD.MOV R5, RZ, RZ, -R0 ;  /* 0x000000ffff057224 */ /* 0x000fe400078e0a00 */
[----:B------:R-:W-:Y:S02]  /*1f8c0*/  IMAD R6, R6, c[0x0][0x3e0], RZ ;  /* 0x0000f80006067a24 */ /* 0x000fe400078e02ff */
        /* <DEDUP_REMOVED lines=13> */
.L_x_2542:
[----:B------:R-:W-:Y:S05]  /*1f9a0*/  BRA.DIV ~URZ, `(.L_x_2488) ;  /* 0x000025827f007947 */ /* 0x000fea000b800000 */
[----:B------:R3:W4:Y:S02]  /*1f9b0*/  SHFL.IDX PT, R2, R14, RZ, 0x181f ;  /* 0x00181fff0e027589 */ /* 0x00072400000e0000 */
.L_x_2543:
        /* <DEDUP_REMOVED lines=27> */
.L_x_2490:
[----:B------:R-:W-:Y:S05]  /*1fb70*/  BSYNC B0 ;  /* 0x0000000000007941 */ /* 0x000fea0003800000 */
.L_x_2489:
[----:B------:R-:W-:Y:S05]  /*1fb80*/  BRA.DIV ~URZ, `(.L_x_2491) ;  /* 0x000024127f007947 */ /* 0x000fea000b800000 */
[----:B--2---:R2:W1:Y:S04]  /*1fb90*/  SHFL.IDX PT, R10, R11, 0x1, 0x181f ;  /* 0x00381f000b0a7f89 */ /* 0x00446800000e0000 */
[----:B----4-:R2:W4:Y:S02]  /*1fba0*/  SHFL.IDX PT, R2, R14, 0x1, 0x181f ;  /* 0x00381f000e027f89 */ /* 0x01052400000e0000 */
.L_x_2544:
        /* <DEDUP_REMOVED lines=20> */
.L_x_2493:
[----:B------:R-:W-:Y:S05]  /*1fcf0*/  BSYNC B0 ;  /* 0x0000000000007941 */ /* 0x000fea0003800000 */
.L_x_2492:
[----:B------:R-:W-:Y:S05]  /*1fd00*/  BRA.DIV ~URZ, `(.L_x_2494) ;  /* 0x000023627f007947 */ /* 0x000fea000b800000 */
[----:B-1----:R1:W2:Y:S02]  /*1fd10*/  SHFL.IDX PT, R10, R11, 0x2, 0x181f ;  /* 0x00581f000b0a7f89 */ /* 0x0022a400000e0000 */
.L_x_2545:
[----:B------:R-:W-:Y:S05]  /*1fd20*/  BRA.DIV ~URZ, `(.L_x_2495) ;  /* 0x000023b27f007947 */ /* 0x000fea000b800000 */
[----:B----4-:R4:W1:Y:S02]  /*1fd30*/  SHFL.IDX PT, R2, R14, 0x2, 0x181f ;  /* 0x00581f000e027f89 */ /* 0x01086400000e0000 */
.L_x_2546:
        /* <DEDUP_REMOVED lines=20> */
.L_x_2497:
[----:B------:R-:W-:Y:S05]  /*1fe80*/  BSYNC B0 ;  /* 0x0000000000007941 */ /* 0x000fea0003800000 */
.L_x_2496:
[----:B------:R-:W-:Y:S05]  /*1fe90*/  BRA.DIV ~URZ, `(.L_x_2498) ;  /* 0x000022b27f007947 */ /* 0x000fea000b800000 */
[----:B--2---:R2:W3:Y:S04]  /*1fea0*/  SHFL.IDX PT, R10, R11, 0x3, 0x181f ;  /* 0x00781f000b0a7f89 */ /* 0x0044e800000e0000 */
[----:B-1----:R2:W1:Y:S02]  /*1feb0*/  SHFL.IDX PT, R2, R14, 0x3, 0x181f ;  /* 0x00781f000e027f89 */ /* 0x00246400000e0000 */
.L_x_2547:
        /* <DEDUP_REMOVED lines=19> */
.L_x_2478:
[----:B------:R-:W-:Y:S05]  /*1fff0*/  BSYNC B1 ;  /* 0x0000000000017941 */ /* 0x000fea0003800000 */
.L_x_2462:
        /* <DEDUP_REMOVED lines=11> */
[----:B--234-:R-:W-:-:S04]  /*200b0*/  LOP3.LUT R14, R0, 0x1f, RZ, 0xc0, !PT ;  /* 0x0000001f000e7812 */ /* 0x01cfc800078ec0ff */
[----:B------:R-:W-:Y:S01]  /*200c0*/  ISETP.NE.AND P6, PT, R14, 0x1f, PT ;  /* 0x0000001f0e00780c */ /* 0x000fe20003fc5270 */
[----:B------:R-:W-:Y:S10]  /*200d0*/  BRA.DIV ~URZ, `(.L_x_2500) ;  /* 0x000021427f007947 */ /* 0x000ff4000b800000 */
[----:B------:R1:W2:Y:S02]  /*200e0*/  SHFL.IDX PT, R10, R114, RZ, 0x1f ;  /* 0x00001fff720a7589 */ /* 0x0002a400000e0000 */
.L_x_2548:
[----:B------:R-:W-:Y:S05]  /*200f0*/  BRA.DIV ~URZ, `(.L_x_2501) ;  /* 0x000021927f007947 */ /* 0x000fea000b800000 */
[----:B------:R3:W4:Y:S02]  /*20100*/  SHFL.IDX PT, R8, R114, 0x1, 0x1f ;  /* 0x00201f0072087f89 */ /* 0x00072400000e0000 */
.L_x_2549:
        /* <DEDUP_REMOVED lines=19> */
.L_x_2550:
        /* <DEDUP_REMOVED lines=16> */
.L_x_2551:
[----:B---3--:R-:W-:Y:S01]  /*20340*/  IMAD R0, R0, c[0x0][0x538], RZ ;  /* 0x00014e0000007a24 */ /* 0x008fe200078e02ff */
[----:B------:R-:W-:Y:S04]  /*20350*/  BSSY B1, `(.L_x_2504) ;  /* 0x00000d0000017945 */ /* 0x000fe80003800000 */
[----:B----4-:R-:W-:-:S04]  /*20360*/  IADD3 R8, R0, R8, RZ ;  /* 0x0000000800087210 */ /* 0x010fc80007ffe0ff */
[----:B--2---:R-:W-:-:S13]  /*20370*/  ISETP.GT.AND P0, PT, R8, R10, PT ;  /* 0x0000000a0800720c */ /* 0x004fda0003f04270 */
[----:B------:R-:W-:Y:S05]  /*20380*/  @P0 BRA `(.L_x_2505) ;  /* 0x0000025000000947 */ /* 0x000fea0003800000 */
.L_x_2509:
        /* <DEDUP_REMOVED lines=17> */
.L_x_2552:
        /* <DEDUP_REMOVED lines=16> */
.L_x_2553:
[----:B--2---:R-:W-:-:S05]  /*205a0*/  IMAD R0, R0, c[0x0][0x538], RZ ;  /* 0x00014e0000007a24 */ /* 0x004fca00078e02ff */
[----:B------:R-:W-:-:S04]  /*205b0*/  IADD3 R8, R0, R8, RZ ;  /* 0x0000000800087210 */ /* 0x000fc80007ffe0ff */
[----:B------:R-:W-:-:S13]  /*205c0*/  ISETP.GT.AND P0, PT, R8, R10, PT ;  /* 0x0000000a0800720c */ /* 0x000fda0003f04270 */
[----:B-1----:R-:W-:Y:S05]  /*205d0*/  @!P0 BRA `(.L_x_2509) ;  /* 0xfffffdb000008947 */ /* 0x002fea000383ffff */
.L_x_2505:
[----:B------:R-:W-:-:S05]  /*205e0*/  IADD3 R12, -R0, R8, RZ ;  /* 0x00000008000c7210 */ /* 0x000fca0007ffe1ff */
[----:B------:R-:W-:-:S05]  /*205f0*/  IMAD R0, R4, c[0x0][0x538], R12 ;  /* 0x00014e0004007a24 */ /* 0x000fca00078e020c */
[----:B------:R-:W-:Y:S01]  /*20600*/  ISETP.GT.AND P0, PT, R0, R10, PT ;  /* 0x0000000a0000720c */ /* 0x000fe20003f04270 */
[----:B------:R-:W-:-:S12]  /*20610*/  BRA.DIV ~URZ, `(.L_x_2510) ;  /* 0x000020d27f007947 */ /* 0x000fd8000b800000 */
[----:B------:R-:W-:-:S03]  /*20620*/  VOTE.ANY R11, PT, !P0 ;  /* 0x00000000000b7806 */ /* 0x000fc600040e0100 */
.L_x_2554:
[----:B------:R-:W2:Y:S01]  /*20630*/  LDL.LU R2, [R1+0xc] ;  /* 0x00000c0001027983 */ /* 0x000ea20000300800 */
[----:B------:R-:W2:Y:S02]  /*20640*/  POPC R0, R11 ;  /* 0x0000000b00007309 */ /* 0x000ea40000000000 */
[----:B--2---:R-:W-:-:S05]  /*20650*/  IADD3 R2, R0, R2, RZ ;  /* 0x0000000200027210 */ /* 0x004fca0007ffe0ff */
[----:B------:R2:W-:Y:S01]  /*20660*/  STL [R1+0xc], R2 ;  /* 0x00000c0201007387 */ /* 0x0005e20000100800 */
[----:B------:R-:W-:Y:S05]  /*20670*/  BRA.DIV ~URZ, `(.L_x_2511) ;  /* 0x000020c27f007947 */ /* 0x000fea000b800000 */
[----:B------:R3:W4:Y:S04]  /*20680*/  SHFL.IDX PT, R8, R6, R0, 0x1f ;  /* 0x00001f0006087589 */ /* 0x00072800000e0000 */
[----:B------:R3:W1:Y:S02]  /*20690*/  SHFL.IDX PT, R7, R7, R0, 0x1f ;  /* 0x00001f0007077589 */ /* 0x00066400000e0000 */
.L_x_2555:
[----:B------:R-:W-:Y:S01]  /*206a0*/  ISETP.NE.AND P0, PT, R11, RZ, PT ;  /* 0x000000ff0b00720c */ /* 0x000fe20003f05270 */
[----:B------:R-:W-:-:S12]  /*206b0*/  BSSY B0, `(.L_x_2512) ;  /* 0x0000005000007945 */ /* 0x000fd80003800000 */
[----:B------:R-:W-:Y:S05]  /*206c0*/  @!P0 BRA `(.L_x_2513) ;  /* 0x0000003000008947 */ /* 0x000fea0003800000 */
[----:B---3--:R-:W-:Y:S01]  /*206d0*/  IADD3 R0, R0, -0x1, RZ ;  /* 0xffffffff00007810 */ /* 0x008fe20007ffe0ff */
[----:B------:R-:W-:Y:S05]  /*206e0*/  BRA.DIV ~URZ, `(.L_x_2514) ;  /* 0x000021227f007947 */ /* 0x000fea000b800000 */
[----:B------:R3:W2:Y:S02]  /*206f0*/  SHFL.IDX PT, R13, R4, R0, 0x1f ;  /* 0x00001f00040d7589 */ /* 0x0006a400000e0000 */
.L_x_2513:
[----:B------:R-:W-:Y:S05]  /*20700*/  BSYNC B0 ;  /* 0x0000000000007941 */ /* 0x000fea0003800000 */
.L_x_2512:
[----:B--23--:R-:W-:Y:S01]  /*20710*/  IMAD R0, R13, c[0x0][0x538], R12 ;  /* 0x00014e000d007a24 */ /* 0x00cfe200078e020c */
[----:B-1----:R-:W-:Y:S01]  /*20720*/  ISETP.NE.AND P0, PT, R7, 0x1, PT ;  /* 0x000000010700780c */ /* 0x002fe20003f05270 */
[----:B------:R-:W-:Y:S03]  /*20730*/  BSSY B0, `(.L_x_2515) ;  /* 0x0000088000007945 */ /* 0x000fe60003800000 */
[----:B------:R1:W-:Y:S01]  /*20740*/  STL [R1], R0 ;  /* 0x0000000001007387 */ /* 0x0003e20000100800 */
[----:B------:R-:W-:-:S08]  /*20750*/  IADD3 R6, -R0, R10, RZ ;  /* 0x0000000a00067210 */ /* 0x000fd00007ffe1ff */
[----:B------:R-:W-:Y:S05]  /*20760*/  @!P0 BRA `(.L_x_2516) ;  /* 0x000003f000008947 */ /* 0x000fea0003800000 */
[-C--:B-1--4-:R-:W-:Y:S02]  /*20770*/  IABS R0, R8.reuse ;  /* 0x0000000800007213 */ /* 0x092fe40000000000 */
        /* <DEDUP_REMOVED lines=62> */
.L_x_2516:
        /* <DEDUP_REMOVED lines=69> */
.L_x_2517:
[----:B------:R-:W-:Y:S05]  /*20fb0*/  BSYNC B0 ;  /* 0x0000000000007941 */ /* 0x000fea0003800000 */
.L_x_2515:
[----:B------:R-:W-:-:S04]  /*20fc0*/  LOP3.LUT R2, RZ, R2, RZ, 0x33, !PT ;  /* 0x00000002ff027212 */ /* 0x000fc800078e33ff */
[----:B-1----:R-:W-:-:S05]  /*20fd0*/  IADD3 R0, R2, R8, RZ ;  /* 0x0000000802007210 */ /* 0x002fca0007ffe0ff */
[----:B------:R1:W-:Y:S01]  /*20fe0*/  STL [R1+0x4], R0 ;  /* 0x0000040001007387 */ /* 0x0003e20000100800 */
[----:B------:R-:W-:Y:S05]  /*20ff0*/  BRA `(.L_x_2518) ;  /* 0x0000005000007947 */ /* 0x000fea0003800000 */
.L_x_2506:
[----:B------:R-:W-:Y:S01]  /*21000*/  MOV R0, c[0x0][0x53c] ;  /* 0x00014f0000007a02 */ /* 0x000fe20000000f00 */
[----:B------:R2:W-:Y:S04]  /*21010*/  STL [R1], R10 ;  /* 0x0000000a01007387 */ /* 0x0005e80000100800 */
[----:B------:R2:W-:Y:S04]  /*21020*/  STL [R1+0x4], RZ ;  /* 0x000004ff01007387 */ /* 0x0005e80000100800 */
[----:B------:R2:W-:Y:S04]  /*21030*/  STL [R1+0x8], RZ ;  /* 0x000008ff01007387 */ /* 0x0005e80000100800 */
[----:B------:R2:W-:Y:S02]  /*21040*/  STL [R1+0xc], R0 ;  /* 0x00000c0001007387 */ /* 0x0005e40000100800 */
.L_x_2518:
[----:B------:R-:W-:Y:S05]  /*21050*/  BSYNC B1 ;  /* 0x0000000000017941 */ /* 0x000fea0003800000 */
.L_x_2504:
[----:B-1----:R-:W3:Y:S04]  /*21060*/  LDL R4, [R1] ;  /* 0x0000000001047983 */ /* 0x002ee80000100800 */
        /* <DEDUP_REMOVED lines=8> */
.L_x_2499:
[----:B--2---:R-:W2:Y:S02]  /*210f0*/  LDL R0, [R1+0xc] ;  /* 0x00000c0001007983 */ /* 0x004ea40000100800 */
[----:B--2---:R-:W-:-:S13]  /*21100*/  ISETP.GE.AND P0, PT, R0, c[0x0][0x53c], PT ;  /* 0x00014f0000007a0c */ /* 0x004fda0003f06270 */
[----:B-1-3--:R-:W-:Y:S01]  /*21110*/  @P0 CALL.REL.NOINC `(.L_x_2519) ;  /* 0x0000001000000944 */ /* 0x00afe20003c00000 */
[----:B------:R-:W-:Y:S05]  /*21120*/  BRA `(.L_x_2520) ;  /* 0xfffe08b000007947 */ /* 0x000fea000383ffff */
.L_x_2519:
[----:B------:R-:W-:Y:S05]  /*21130*/  EXIT ;  /* 0x000000000000794d */ /* 0x000fea0003800000 */
.L_x_2308:
[----:B------:R-:W-:Y:S01]  /*21140*/  IMAD.MOV.U32 R0, RZ, RZ, R5 ;  /* 0x000000ffff007224 */ /* 0x000fe200078e0005 */
[----:B------:R-:W-:Y:S02]  /*21150*/  MOV R2, 0x1 ;  /* 0x0000000100027802 */ /* 0x000fe40000000f00 */
[----:B------:R-:W-:Y:S02]  /*21160*/  MOV R3, 0x21180 ;  /* 0x0002118000037802 */ /* 0x000fe40000000f00 */
[----:B------:R-:W-:Y:S05]  /*21170*/  CALL.REL.NOINC `($__internal_50_$__cuda_sm70_shflsync_up_p) ;  /* 0x000017a000007944 */ /* 0x000fea0003c00000 */
[----:B------:R-:W-:Y:S01]  /*21180*/  MOV R0, R4 ;  /* 0x0000000400007202 */ /* 0x000fe20000000f00 */
[----:B------:R-:W-:Y:S05]  /*21190*/  BRA `(.L_x_2521) ;  /* 0xfffdf2e000007947 */ /* 0x000fea000383ffff */
.L_x_2309:
[----:B------:R-:W-:Y:S01]  /*211a0*/  IMAD.MOV.U32 R0, RZ, RZ, R5 ;  /* 0x000000ffff007224 */ /* 0x000fe200078e0005 */
[----:B------:R-:W-:Y:S02]  /*211b0*/  MOV R2, 0x2 ;  /* 0x0000000200027802 */ /* 0x000fe40000000f00 */
[----:B------:R-:W-:Y:S02]  /*211c0*/  MOV R3, 0x211e0 ;  /* 0x000211e000037802 */ /* 0x000fe40000000f00 */
[----:B------:R-:W-:Y:S05]  /*211d0*/  CALL.REL.NOINC `($__internal_50_$__cuda_sm70_shflsync_up_p) ;  /* 0x0000174000007944 */ /* 0x000fea0003c00000 */
[----:B------:R-:W-:Y:S01]  /*211e0*/  SEL R0, R4, RZ, P4 ;  /* 0x000000ff04007207 */ /* 0x000fe20002000000 */
[----:B------:R-:W-:Y:S01]  /*211f0*/  IMAD.MOV.U32 R2, RZ, RZ, 0x4 ;  /* 0x00000004ff027424 */ /* 0x000fe200078e00ff */
[----:B------:R-:W-:-:S03]  /*21200*/  MOV R3, 0x21230 ;  /* 0x0002123000037802 */ /* 0x000fc60000000f00 */
[----:B------:R-:W-:Y:S02]  /*21210*/  IMAD.IADD R0, R5, 0x1, R0 ;  /* 0x0000000105007824 */ /* 0x000fe400078e0200 */
        /* <DEDUP_REMOVED lines=13> */
[----:B------:R-:W-:Y:S02]  /*212f0*/  MOV R3, 0x1f ;  /* 0x0000001f00037802 */ /* 0x000fe40000000f00 */
[----:B------:R-:W-:Y:S01]  /*21300*/  MOV R2, 0x21340 ;  /* 0x0002134000027802 */ /* 0x000fe20000000f00 */
[----:B------:R-:W-:-:S04]  /*21310*/  IMAD.IADD R4, R0, 0x1, R4 ;  /* 0x0000000100047824 */ /* 0x000fc800078e0204 */
[----:B------:R-:W-:Y:S02]  /*21320*/  IMAD.MOV.U32 R9, RZ, RZ, R4 ;  /* 0x000000ffff097224 */ /* 0x000fe400078e0004 */
[----:B------:R-:W-:Y:S05]  /*21330*/  CALL.REL.NOINC `($__internal_49_$__cuda_sm70_shflsync_idx_p) ;  /* 0x0000159000007944 */ /* 0x000fea0003c00000 */
[----:B------:R-:W-:Y:S01]  /*21340*/  MOV R0, R5 ;  /* 0x0000000500007202 */ /* 0x000fe20000000f00 */
[----:B------:R-:W-:Y:S05]  /*21350*/  BRA `(.L_x_2522) ;  /* 0xfffdf22000007947 */ /* 0x000fea000383ffff */
.L_x_2311:
[----:B------:R-:W-:Y:S02]  /*21360*/  SEL R0, RZ, 0x1, P0 ;  /* 0x00000001ff007807 */ /* 0x000fe40000000000 */
[----:B------:R-:W-:Y:S02]  /*21370*/  MOV R2, 0x21390 ;  /* 0x0002139000027802 */ /* 0x000fe40000000f00 */
[----:B------:R-:W-:Y:S05]  /*21380*/  CALL.REL.NOINC `($__internal_51_$__cuda_sm70_votesync_ballot) ;  /* 0x0000160000007944 */ /* 0x000fea0003c00000 */
[----:B------:R-:W-:Y:S01]  /*21390*/  MOV R11, R0 ;  /* 0x00000000000b7202 */ /* 0x000fe20000000f00 */
[----:B------:R-:W-:Y:S05]  /*213a0*/  BRA `(.L_x_2523) ;  /* 0xfffdf26000007947 */ /* 0x000fea000383ffff */
.L_x_2312:
[----:B------:R-:W-:Y:S01]  /*213b0*/  IMAD.MOV.U32 R9, RZ, RZ, R10 ;  /* 0x000000ffff097224 */ /* 0x000fe200078e000a */
[----:B------:R-:W-:Y:S01]  /*213c0*/  MOV R5, R0 ;  /* 0x0000000000057202 */ /* 0x000fe20000000f00 */
[----:B------:R-:W-:Y:S01]  /*213d0*/  IMAD.MOV.U32 R3, RZ, RZ, 0x1f ;  /* 0x0000001fff037424 */ /* 0x000fe200078e00ff */
[----:B-1----:R-:W-:Y:S02]  /*213e0*/  MOV R2, 0x21400 ;  /* 0x0002140000027802 */ /* 0x002fe40000000f00 */
[----:B------:R-:W-:Y:S05]  /*213f0*/  CALL.REL.NOINC `($__internal_49_$__cuda_sm70_shflsync_idx_p) ;  /* 0x000014d000007944 */ /* 0x000fea0003c00000 */
[----:B------:R-:W-:Y:S01]  /*21400*/  IMAD.MOV.U32 R13, RZ, RZ, R5 ;  /* 0x000000ffff0d7224 */ /* 0x000fe200078e0005 */
[----:B------:R-:W-:Y:S01]  /*21410*/  MOV R9, R8 ;  /* 0x0000000800097202 */ /* 0x000fe20000000f00 */
[----:B------:R-:W-:Y:S01]  /*21420*/  IMAD.MOV.U32 R6, RZ, RZ, RZ ;  /* 0x000000ffff067224 */ /* 0x000fe200078e00ff */
[----:B------:R-:W-:Y:S01]  /*21430*/  MOV R5, R0 ;  /* 0x0000000000057202 */ /* 0x000fe20000000f00 */
[----:B------:R-:W-:Y:S01]  /*21440*/  IMAD.MOV.U32 R3, RZ, RZ, 0x1f ;  /* 0x0000001fff037424 */ /* 0x000fe200078e00ff */
[----:B------:R-:W-:-:S02]  /*21450*/  MOV R2, 0x21470 ;  /* 0x0002147000027802 */ /* 0x000fc40000000f00 */
[----:B------:R-:W-:Y:S05]  /*21460*/  CALL.REL.NOINC `($__internal_49_$__cuda_sm70_shflsync_idx_p) ;  /* 0x0000146000007944 */ /* 0x000fea0003c00000 */
[----:B------:R-:W-:Y:S01]  /*21470*/  MOV R10, R5 ;  /* 0x00000005000a7202 */ /* 0x000fe20000000f00 */
[----:B------:R-:W-:Y:S05]  /*21480*/  BRA `(.L_x_2524) ;  /* 0xfffdf1f000007947 */ /* 0x000fea000383ffff */
.L_x_2315:
[----:B------:R-:W-:Y:S01]  /*21490*/  IMAD.MOV.U32 R9, RZ, RZ, R4 ;  /* 0x000000ffff097224 */ /* 0x000fe200078e0004 */
[----:B------:R-:W-:-:S02]  /*214a0*/  MOV R3, 0x1f ;  /* 0x0000001f00037802 */ /* 0x000fc40000000f00 */
[----:B-1----:R-:W-:Y:S02]  /*214b0*/  MOV R2, 0x214d0 ;  /* 0x000214d000027802 */ /* 0x002fe40000000f00 */
[----:B--234-:R-:W-:Y:S05]  /*214c0*/  CALL.REL.NOINC `($__internal_49_$__cuda_sm70_shflsync_idx_p) ;  /* 0x0000140000007944 */ /* 0x01cfea0003c00000 */
[----:B------:R-:W-:Y:S01]  /*214d0*/  MOV R6, R5 ;  /* 0x0000000500067202 */ /* 0x000fe20000000f00 */
[----:B------:R-:W-:Y:S05]  /*214e0*/  BRA `(.L_x_2314) ;  /* 0xfffdf1f000007947 */ /* 0x000fea000383ffff */
.L_x_2370:
[----:B------:R-:W-:Y:S01]  /*214f0*/  IMAD.MOV.U32 R9, RZ, RZ, R12 ;  /* 0x000000ffff097224 */ /* 0x000fe200078e000c */
[----:B------:R-:W-:Y:S01]  /*21500*/  MOV R5, RZ ;  /* 0x000000ff00057202 */ /* 0x000fe20000000f00 */
[----:B------:R-:W-:Y:S01]  /*21510*/  IMAD.MOV.U32 R3, RZ, RZ, 0x181f ;  /* 0x0000181fff037424 */ /* 0x000fe200078e00ff */
[----:B------:R-:W-:Y:S02]  /*21520*/  MOV R2, 0x21540 ;  /* 0x0002154000027802 */ /* 0x000fe40000000f00 */
[----:B-----5:R-:W-:Y:S05]  /*21530*/  CALL.REL.NOINC `($__internal_49_$__cuda_sm70_shflsync_idx_p) ;  /* 0x0000139000007944 */ /* 0x020fea0003c00000 */
[----:B------:R-:W-:Y:S01]  /*21540*/  MOV R4, R5 ;  /* 0x0000000500047202 */ /* 0x000fe20000000f00 */
[----:B------:R-:W-:Y:S05]  /*21550*/  BRA `(.L_x_2525) ;  /* 0xfffe850000007947 */ /* 0x000fea000383ffff */
.L_x_2371:
[----:B------:R-:W-:Y:S01]  /*21560*/  IMAD.MOV.U32 R9, RZ, RZ, R15 ;  /* 0x000000ffff097224 */ /* 0x000fe200078e000f */
[----:B------:R-:W-:Y:S01]  /*21570*/  MOV R5, RZ ;  /* 0x000000ff00057202 */ /* 0x000fe20000000f00 */
[----:B------:R-:W-:Y:S01]  /*21580*/  IMAD.MOV.U32 R3, RZ, RZ, 0x181f ;  /* 0x0000181fff037424 */ /* 0x000fe200078e00ff */
[----:B------:R-:W-:Y:S02]  /*21590*/  MOV R2, 0x215b0 ;  /* 0x000215b000027802 */ /* 0x000fe40000000f00 */
[----:B-12--5:R-:W-:Y:S05]  /*215a0*/  CALL.REL.NOINC `($__internal_49_$__cuda_sm70_shflsync_idx_p) ;  /* 0x0000132000007944 */ /* 0x026fea0003c00000 */
[----:B------:R-:W-:Y:S01]  /*215b0*/  MOV R2, R5 ;  /* 0x0000000500027202 */ /* 0x000fe20000000f00 */
[----:B------:R-:W-:Y:S05]  /*215c0*/  BRA `(.L_x_2526) ;  /* 0xfffe84b000007947 */ /* 0x000fea000383ffff */
.L_x_2374:
[----:B--2---:R-:W-:Y:S01]  /*215d0*/  IMAD.MOV.U32 R9, RZ, RZ, R12 ;  /* 0x000000ffff097224 */ /* 0x004fe200078e000c */
[----:B------:R-:W-:Y:S01]  /*215e0*/  MOV R5, 0x1 ;  /* 0x0000000100057802 */ /* 0x000fe20000000f00 */
[----:B------:R-:W-:Y:S01]  /*215f0*/  IMAD.MOV.U32 R3, RZ, RZ, 0x181f ;  /* 0x0000181fff037424 */ /* 0x000fe200078e00ff */
[----:B----4-:R-:W-:-:S02]  /*21600*/  MOV R2, 0x21620 ;  /* 0x0002162000027802 */ /* 0x010fc40000000f00 */
[----:B-1---5:R-:W-:Y:S05]  /*21610*/  CALL.REL.NOINC `($__internal_49_$__cuda_sm70_shflsync_idx_p) ;  /* 0x000012b000007944 */ /* 0x022fea0003c00000 */
[----:B------:R-:W-:Y:S01]  /*21620*/  IMAD.MOV.U32 R4, RZ, RZ, R5 ;  /* 0x000000ffff047224 */ /* 0x000fe200078e0005 */
[----:B------:R-:W-:Y:S01]  /*21630*/  MOV R5, 0x1 ;  /* 0x0000000100057802 */ /* 0x000fe20000000f00 */
[----:B------:R-:W-:Y:S01]  /*21640*/  IMAD.MOV.U32 R9, RZ, RZ, R15 ;  /* 0x000000ffff097224 */ /* 0x000fe200078e000f */
[----:B------:R-:W-:-:S02]  /*21650*/  MOV R3, 0x181f ;  /* 0x0000181f00037802 */ /* 0x000fc40000000f00 */
[----:B------:R-:W-:Y:S02]  /*21660*/  MOV R2, 0x21680 ;  /* 0x0002168000027802 */ /* 0x000fe40000000f00 */
[----:B------:R-:W-:Y:S05]  /*21670*/  CALL.REL.NOINC `($__internal_49_$__cuda_sm70_shflsync_idx_p) ;  /* 0x0000125000007944 */ /* 0x000fea0003c00000 */
[----:B------:R-:W-:Y:S01]  /*21680*/  MOV R2, R5 ;  /* 0x0000000500027202 */ /* 0x000fe20000000f00 */
[----:B------:R-:W-:Y:S05]  /*21690*/  BRA `(.L_x_2527) ;  /* 0xfffe85c000007947 */ /* 0x000fea000383ffff */
.L_x_2377:
[----:B---3--:R-:W-:Y:S01]  /*216a0*/  IMAD.MOV.U32 R9, RZ, RZ, R12 ;  /* 0x000000ffff097224 */ /* 0x008fe200078e000c */
[----:B------:R-:W-:Y:S01]  /*216b0*/  MOV R5, 0x2 ;  /* 0x0000000200057802 */ /* 0x000fe20000000f00 */
[----:B------:R-:W-:Y:S01]  /*216c0*/  IMAD.MOV.U32 R3, RZ, RZ, 0x181f ;  /* 0x0000181fff037424 */ /* 0x000fe200078e00ff */
[----:B----4-:R-:W-:Y:S02]  /*216d0*/  MOV R2, 0x216f0 ;  /* 0x000216f000027802 */ /* 0x010fe40000000f00 */
[----:B-12--5:R-:W-:Y:S05]  /*216e0*/  CALL.REL.NOINC `($__internal_49_$__cuda_sm70_shflsync_idx_p) ;  /* 0x000011e000007944 */ /* 0x026fea0003c00000 */
[----:B------:R-:W-:Y:S01]  /*216f0*/  MOV R4, R5 ;  /* 0x0000000500047202 */ /* 0x000fe20000000f00 */
[----:B------:R-:W-:Y:S05]  /*21700*/  BRA `(.L_x_2528) ;  /* 0xfffe86d000007947 */ /* 0x000fea000383ffff */
.L_x_2378:
[----:B------:R-:W-:Y:S01]  /*21710*/  IMAD.MOV.U32 R9, RZ, RZ, R15 ;  /* 0x000000ffff097224 */ /* 0x000fe200078e000f */
[----:B------:R-:W-:Y:S01]  /*21720*/  MOV R5, 0x2 ;  /* 0x0000000200057802 */ /* 0x000fe20000000f00 */
[----:B------:R-:W-:Y:S01]  /*21730*/  IMAD.MOV.U32 R3, RZ, RZ, 0x181f ;  /* 0x0000181fff037424 */ /* 0x000fe200078e00ff */
[----:B----4-:R-:W-:Y:S02]  /*21740*/  MOV R2, 0x21760 ;  /* 0x0002176000027802 */ /* 0x010fe40000000f00 */
[----:B-123-5:R-:W-:Y:S05]  /*21750*/  CALL.REL.NOINC `($__internal_49_$__cuda_sm70_shflsync_idx_p) ;  /* 0x0000117000007944 */ /* 0x02efea0003c00000 */
[----:B------:R-:W-:Y:S01]  /*21760*/  MOV R2, R5 ;  /* 0x0000000500027202 */ /* 0x000fe20000000f00 */
[----:B------:R-:W-:Y:S05]  /*21770*/  BRA `(.L_x_2529) ;  /* 0xfffe868000007947 */ /* 0x000fea000383ffff */
.L_x_2381:
[----:B-1----:R-:W-:Y:S01]  /*21780*/  IMAD.MOV.U32 R9, RZ, RZ, R12 ;  /* 0x000000ffff097224 */ /* 0x002fe200078e000c */
[----:B------:R-:W-:Y:S01]  /*21790*/  MOV R5, 0x3 ;  /* 0x0000000300057802 */ /* 0x000fe20000000f00 */
[----:B------:R-:W-:Y:S01]  /*217a0*/  IMAD.MOV.U32 R3, RZ, RZ, 0x181f ;  /* 0x0000181fff037424 */ /* 0x000fe200078e00ff */
[----:B--2---:R-:W-:-:S02]  /*217b0*/  MOV R2, 0x217d0 ;  /* 0x000217d000027802 */ /* 0x004fc40000000f00 */
[----:B---345:R-:W-:Y:S05]  /*217c0*/  CALL.REL.NOINC `($__internal_49_$__cuda_sm70_shflsync_idx_p) ;  /* 0x0000110000007944 */ /* 0x038fea0003c00000 */
        /* <DEDUP_REMOVED lines=8> */
.L_x_2458:
[----:B------:R-:W-:Y:S01]  /*21850*/  IMAD.MOV.U32 R2, RZ, RZ, R214 ;  /* 0x000000ffff027224 */ /* 0x000fe200078e00d6 */
[----:B------:R-:W-:Y:S02]  /*21860*/  MOV R5, 0x2 ;  /* 0x0000000200057802 */ /* 0x000fe40000000f00 */
[----:B------:R-:W-:Y:S02]  /*21870*/  MOV R3, 0x21890 ;  /* 0x0002189000037802 */ /* 0x000fe40000000f00 */
[----:B------:R-:W-:Y:S05]  /*21880*/  CALL.REL.NOINC `($__internal_48_$__cuda_sm70_shflsync_bfly_p) ;  /* 0x00000ff000007944 */ /* 0x000fea0003c00000 */
[----:B------:R-:W-:Y:S01]  /*21890*/  MOV R0, R5 ;  /* 0x0000000500007202 */ /* 0x000fe20000000f00 */
[----:B------:R-:W-:Y:S05]  /*218a0*/  BRA `(.L_x_2531) ;  /* 0xffff999000007947 */ /* 0x000fea000383ffff */
.L_x_2459:
[----:B------:R-:W-:Y:S01]  /*218b0*/  IMAD.MOV.U32 R2, RZ, RZ, R0 ;  /* 0x000000ffff027224 */ /* 0x000fe200078e0000 */
[----:B------:R-:W-:Y:S02]  /*218c0*/  MOV R5, 0x1 ;  /* 0x0000000100057802 */ /* 0x000fe40000000f00 */
[----:B------:R-:W-:Y:S02]  /*218d0*/  MOV R3, 0x218f0 ;  /* 0x000218f000037802 */ /* 0x000fe40000000f00 */
[----:B-1----:R-:W-:Y:S05]  /*218e0*/  CALL.REL.NOINC `($__internal_48_$__cuda_sm70_shflsync_bfly_p) ;  /* 0x00000f9000007944 */ /* 0x002fea0003c00000 */
[----:B------:R-:W-:Y:S01]  /*218f0*/  FADD.FTZ R0, R0, R5 ;  /* 0x0000000500007221 */ /* 0x000fe20000010000 */
[----:B------:R-:W-:Y:S02]  /*21900*/  MOV R2, R216 ;  /* 0x000000d800027202 */ /* 0x000fe40000000f00 */
[----:B------:R-:W-:-:S02]  /*21910*/  MOV R5, 0x2 ;  /* 0x0000000200057802 */ /* 0x000fc40000000f00 */
[----:B------:R-:W-:Y:S02]  /*21920*/  MOV R3, 0x21940 ;  /* 0x0002194000037802 */ /* 0x000fe40000000f00 */
[----:B------:R-:W-:Y:S05]  /*21930*/  CALL.REL.NOINC `($__internal_48_$__cuda_sm70_shflsync_bfly_p) ;  /* 0x00000f4000007944 */ /* 0x000fea0003c00000 */
[----:B------:R-:W-:Y:S01]  /*21940*/  FADD.FTZ R4, R216, R5 ;  /* 0x00000005d8047221 */ /* 0x000fe20000010000 */
[----:B------:R-:W-:Y:S02]  /*21950*/  MOV R5, 0x1 ;  /* 0x0000000100057802 */ /* 0x000fe40000000f00 */
[----:B------:R-:W-:Y:S02]  /*21960*/  MOV R3, 0x21990 ;  /* 0x0002199000037802 */ /* 0x000fe40000000f00 */
[----:B------:R-:W-:Y:S02]  /*21970*/  MOV R2, R4 ;  /* 0x0000000400027202 */ /* 0x000fe40000000f00 */
[----:B------:R-:W-:Y:S05]  /*21980*/  CALL.REL.NOINC `($__internal_48_$__cuda_sm70_shflsync_bfly_p) ;  /* 0x00000ef000007944 */ /* 0x000fea0003c00000 */
[----:B------:R-:W-:Y:S01]  /*21990*/  MOV R3, R5 ;  /* 0x0000000500037202 */ /* 0x000fe20000000f00 */
[----:B------:R-:W-:Y:S05]  /*219a0*/  BRA `(.L_x_2532) ;  /* 0xffff990000007947 */ /* 0x000fea000383ffff */
.L_x_2466:
[----:B--234-:R-:W-:Y:S01]  /*219b0*/  IMAD.MOV.U32 R9, RZ, RZ, R13 ;  /* 0x000000ffff097224 */ /* 0x01cfe200078e000d */
[----:B------:R-:W-:Y:S01]  /*219c0*/  MOV R5, RZ ;  /* 0x000000ff00057202 */ /* 0x000fe20000000f00 */
[----:B------:R-:W-:Y:S01]  /*219d0*/  IMAD.MOV.U32 R3, RZ, RZ, 0x181f ;  /* 0x0000181fff037424 */ /* 0x000fe200078e00ff */
[----:B------:R-:W-:Y:S02]  /*219e0*/  MOV R2, 0x21a00 ;  /* 0x00021a0000027802 */ /* 0x000fe40000000f00 */
[----:B-1----:R-:W-:Y:S05]  /*219f0*/  CALL.REL.NOINC `($__internal_49_$__cuda_sm70_shflsync_idx_p) ;  /* 0x00000ed000007944 */ /* 0x002fea0003c00000 */
[----:B------:R-:W-:Y:S01]  /*21a00*/  MOV R10, R5 ;  /* 0x00000005000a7202 */ /* 0x000fe20000000f00 */
[----:B------:R-:W-:Y:S05]  /*21a10*/  BRA `(.L_x_2533) ;  /* 0xffffb58000007947 */ /* 0x000fea000383ffff */
.L_x_2467:
[----:B------:R-:W-:Y:S01]  /*21a20*/  IMAD.MOV.U32 R9, RZ, RZ, R14 ;  /* 0x000000ffff097224 */ /* 0x000fe200078e000e */
[----:B------:R-:W-:Y:S01]  /*21a30*/  MOV R5, RZ ;  /* 0x000000ff00057202 */ /* 0x000fe20000000f00 */
[----:B------:R-:W-:Y:S01]  /*21a40*/  IMAD.MOV.U32 R3, RZ, RZ, 0x181f ;  /* 0x0000181fff037424 */ /* 0x000fe200078e00ff */
[----:B------:R-:W-:-:S02]  /*21a50*/  MOV R2, 0x21a70 ;  /* 0x00021a7000027802 */ /* 0x000fc40000000f00 */
[----:B-123--:R-:W-:Y:S05]  /*21a60*/  CALL.REL.NOINC `($__internal_49_$__cuda_sm70_shflsync_idx_p) ;  /* 0x00000e6000007944 */ /* 0x00efea0003c00000 */
[----:B------:R-:W-:Y:S01]  /*21a70*/  MOV R2, R5 ;  /* 0x0000000500027202 */ /* 0x000fe20000000f00 */
[----:B------:R-:W-:Y:S05]  /*21a80*/  BRA `(.L_x_2534) ;  /* 0xffffb53000007947 */ /* 0x000fea000383ffff */
.L_x_2470:
[----:B--2---:R-:W-:Y:S01]  /*21a90*/  IMAD.MOV.U32 R9, RZ, RZ, R13 ;  /* 0x000000ffff097224 */ /* 0x004fe200078e000d */
[----:B------:R-:W-:Y:S01]  /*21aa0*/  MOV R5, 0x1 ;  /* 0x0000000100057802 */ /* 0x000fe20000000f00 */
[----:B------:R-:W-:Y:S01]  /*21ab0*/  IMAD.MOV.U32 R3, RZ, RZ, 0x181f ;  /* 0x0000181fff037424 */ /* 0x000fe200078e00ff */
[----:B------:R-:W-:-:S02]  /*21ac0*/  MOV R2, 0x21ae0 ;  /* 0x00021ae000027802 */ /* 0x000fc40000000f00 */
[----:B-1-34-:R-:W-:Y:S05]  /*21ad0*/  CALL.REL.NOINC `($__internal_49_$__cuda_sm70_shflsync_idx_p) ;  /* 0x00000df000007944 */ /* 0x01afea0003c00000 */
        /* <DEDUP_REMOVED lines=8> */
.L_x_2473:
[----:B--2---:R-:W-:Y:S01]  /*21b60*/  IMAD.MOV.U32 R9, RZ, RZ, R13 ;  /* 0x000000ffff097224 */ /* 0x004fe200078e000d */
[----:B------:R-:W-:Y:S01]  /*21b70*/  MOV R5, 0x2 ;  /* 0x0000000200057802 */ /* 0x000fe20000000f00 */
[----:B------:R-:W-:Y:S01]  /*21b80*/  IMAD.MOV.U32 R3, RZ, RZ, 0x181f ;  /* 0x0000181fff037424 */ /* 0x000fe200078e00ff */
[----:B------:R-:W-:Y:S02]  /*21b90*/  MOV R2, 0x21bb0 ;  /* 0x00021bb000027802 */ /* 0x000fe40000000f00 */
[----:B-1-34-:R-:W-:Y:S05]  /*21ba0*/  CALL.REL.NOINC `($__internal_49_$__cuda_sm70_shflsync_idx_p) ;  /* 0x00000d2000007944 */ /* 0x01afea0003c00000 */
[----:B------:R-:W-:Y:S01]  /*21bb0*/  MOV R10, R5 ;  /* 0x00000005000a7202 */ /* 0x000fe20000000f00 */
[----:B------:R-:W-:Y:S05]  /*21bc0*/  BRA `(.L_x_2536) ;  /* 0xffffb74000007947 */ /* 0x000fea000383ffff */
.L_x_2474:
[----:B--2---:R-:W-:Y:S01]  /*21bd0*/  IMAD.MOV.U32 R9, RZ, RZ, R14 ;  /* 0x000000ffff097224 */ /* 0x004fe200078e000e */
[----:B------:R-:W-:Y:S01]  /*21be0*/  MOV R5, 0x2 ;  /* 0x0000000200057802 */ /* 0x000fe20000000f00 */
[----:B------:R-:W-:Y:S01]  /*21bf0*/  IMAD.MOV.U32 R3, RZ, RZ, 0x181f ;  /* 0x0000181fff037424 */ /* 0x000fe200078e00ff */
[----:B------:R-:W-:Y:S02]  /*21c00*/  MOV R2, 0x21c20 ;  /* 0x00021c2000027802 */ /* 0x000fe40000000f00 */
[----:B-1-34-:R-:W-:Y:S05]  /*21c10*/  CALL.REL.NOINC `($__internal_49_$__cuda_sm70_shflsync_idx_p) ;  /* 0x00000cb000007944 */ /* 0x01afea0003c00000 */
[----:B------:R-:W-:Y:S01]  /*21c20*/  MOV R2, R5 ;  /* 0x0000000500027202 */ /* 0x000fe20000000f00 */
[----:B------:R-:W-:Y:S05]  /*21c30*/  BRA `(.L_x_2537) ;  /* 0xffffb6f000007947 */ /* 0x000fea000383ffff */
.L_x_2477:
[----:B---3--:R-:W-:Y:S01]  /*21c40*/  IMAD.MOV.U32 R9, RZ, RZ, R13 ;  /* 0x000000ffff097224 */ /* 0x008fe200078e000d */
[----:B------:R-:W-:Y:S01]  /*21c50*/  MOV R5, 0x3 ;  /* 0x0000000300057802 */ /* 0x000fe20000000f00 */
[----:B------:R-:W-:Y:S01]  /*21c60*/  IMAD.MOV.U32 R3, RZ, RZ, 0x181f ;  /* 0x0000181fff037424 */ /* 0x000fe200078e00ff */
[----:B----4-:R-:W-:-:S02]  /*21c70*/  MOV R2, 0x21c90 ;  /* 0x00021c9000027802 */ /* 0x010fc40000000f00 */
[----:B-12---:R-:W-:Y:S05]  /*21c80*/  CALL.REL.NOINC `($__internal_49_$__cuda_sm70_shflsync_idx_p) ;  /* 0x00000c4000007944 */ /* 0x006fea0003c00000 */
        /* <DEDUP_REMOVED lines=8> */
.L_x_2479:
[----:B------:R-:W-:Y:S01]  /*21d10*/  IMAD.MOV.U32 R9, RZ, RZ, R16 ;  /* 0x000000ffff097224 */ /* 0x000fe200078e0010 */
[----:B------:R-:W-:Y:S01]  /*21d20*/  MOV R5, RZ ;  /* 0x000000ff00057202 */ /* 0x000fe20000000f00 */
[----:B------:R-:W-:Y:S01]  /*21d30*/  IMAD.MOV.U32 R3, RZ, RZ, 0x1c1f ;  /* 0x00001c1fff037424 */ /* 0x000fe200078e00ff */
[----:B------:R-:W-:Y:S02]  /*21d40*/  MOV R2, 0x21d60 ;  /* 0x00021d6000027802 */ /* 0x000fe40000000f00 */
[----:B------:R-:W-:Y:S05]  /*21d50*/  CALL.REL.NOINC `($__internal_49_$__cuda_sm70_shflsync_idx_p) ;  /* 0x00000b7000007944 */ /* 0x000fea0003c00000 */
[----:B------:R-:W-:Y:S01]  /*21d60*/  MOV R4, R5 ;  /* 0x0000000500047202 */ /* 0x000fe20000000f00 */
[----:B------:R-:W-:Y:S05]  /*21d70*/  BRA `(.L_x_2539) ;  /* 0xffffbab000007947 */ /* 0x000fea000383ffff */
.L_x_2480:
[----:B------:R-:W-:Y:S01]  /*21d80*/  IMAD.MOV.U32 R9, RZ, RZ, R17 ;  /* 0x000000ffff097224 */ /* 0x000fe200078e0011 */
[----:B------:R-:W-:Y:S01]  /*21d90*/  MOV R5, RZ ;  /* 0x000000ff00057202 */ /* 0x000fe20000000f00 */
[----:B------:R-:W-:Y:S01]  /*21da0*/  IMAD.MOV.U32 R3, RZ, RZ, 0x1c1f ;  /* 0x00001c1fff037424 */ /* 0x000fe200078e00ff */
[----:B------:R-:W-:Y:S02]  /*21db0*/  MOV R2, 0x21dd0 ;  /* 0x00021dd000027802 */ /* 0x000fe40000000f00 */
[----:B-12---:R-:W-:Y:S05]  /*21dc0*/  CALL.REL.NOINC `($__internal_49_$__cuda_sm70_shflsync_idx_p) ;  /* 0x00000b0000007944 */ /* 0x006fea0003c00000 */
[----:B------:R-:W-:Y:S01]  /*21dd0*/  MOV R0, R5 ;  /* 0x0000000500007202 */ /* 0x000fe20000000f00 */
[----:B------:R-:W-:Y:S05]  /*21de0*/  BRA `(.L_x_2540) ;  /* 0xffffba6000007947 */ /* 0x000fea000383ffff */
.L_x_2483:
[----:B-1----:R-:W-:Y:S01]  /*21df0*/  IMAD.MOV.U32 R9, RZ, RZ, R16 ;  /* 0x000000ffff097224 */ /* 0x002fe200078e0010 */
[----:B------:R-:W-:Y:S01]  /*21e00*/  MOV R5, 0x1 ;  /* 0x0000000100057802 */ /* 0x000fe20000000f00 */
[----:B------:R-:W-:Y:S01]  /*21e10*/  IMAD.MOV.U32 R3, RZ, RZ, 0x1c1f ;  /* 0x00001c1fff037424 */ /* 0x000fe200078e00ff */
[----:B------:R-:W-:-:S02]  /*21e20*/  MOV R2, 0x21e40 ;  /* 0x00021e4000027802 */ /* 0x000fc40000000f00 */
[----:B--234-:R-:W-:Y:S05]  /*21e30*/  CALL.REL.NOINC `($__internal_49_$__cuda_sm70_shflsync_idx_p) ;  /* 0x00000a9000007944 */ /* 0x01cfea0003c00000 */
        /* <DEDUP_REMOVED lines=8> */
.L_x_2487:
[----:B------:R-:W-:Y:S01]  /*21ec0*/  IMAD.MOV.U32 R9, RZ, RZ, R11 ;  /* 0x000000ffff097224 */ /* 0x000fe200078e000b */
[----:B------:R-:W-:Y:S01]  /*21ed0*/  MOV R5, RZ ;  /* 0x000000ff00057202 */ /* 0x000fe20000000f00 */
[----:B------:R-:W-:Y:S01]  /*21ee0*/  IMAD.MOV.U32 R3, RZ, RZ, 0x181f ;  /* 0x0000181fff037424 */ /* 0x000fe200078e00ff */
[----:B------:R-:W-:Y:S02]  /*21ef0*/  MOV R2, 0x21f10 ;  /* 0x00021f1000027802 */ /* 0x000fe40000000f00 */
[----:B------:R-:W-:Y:S05]  /*21f00*/  CALL.REL.NOINC `($__internal_49_$__cuda_sm70_shflsync_idx_p) ;  /* 0x000009c000007944 */ /* 0x000fea0003c00000 */
[----:B------:R-:W-:Y:S01]  /*21f10*/  MOV R10, R5 ;  /* 0x00000005000a7202 */ /* 0x000fe20000000f00 */
[----:B------:R-:W-:Y:S05]  /*21f20*/  BRA `(.L_x_2542) ;  /* 0xffffda7000007947 */ /* 0x000fea000383ffff */
.L_x_2488:
[----:B------:R-:W-:Y:S01]  /*21f30*/  IMAD.MOV.U32 R9, RZ, RZ, R14 ;  /* 0x000000ffff097224 */ /* 0x000fe200078e000e */
[----:B------:R-:W-:Y:S01]  /*21f40*/  MOV R5, RZ ;  /* 0x000000ff00057202 */ /* 0x000fe20000000f00 */
[----:B------:R-:W-:Y:S01]  /*21f50*/  IMAD.MOV.U32 R3, RZ, RZ, 0x181f ;  /* 0x0000181fff037424 */ /* 0x000fe200078e00ff */
[----:B------:R-:W-:Y:S02]  /*21f60*/  MOV R2, 0x21f80 ;  /* 0x00021f8000027802 */ /* 0x000fe40000000f00 */
[----:B-12---:R-:W-:Y:S05]  /*21f70*/  CALL.REL.NOINC `($__internal_49_$__cuda_sm70_shflsync_idx_p) ;  /* 0x0000095000007944 */ /* 0x006fea0003c00000 */
[----:B------:R-:W-:Y:S01]  /*21f80*/  MOV R2, R5 ;  /* 0x0000000500027202 */ /* 0x000fe20000000f00 */
[----:B------:R-:W-:Y:S05]  /*21f90*/  BRA `(.L_x_2543) ;  /* 0xffffda2000007947 */ /* 0x000fea000383ffff */
.L_x_2491:
[----:B--2---:R-:W-:Y:S01]  /*21fa0*/  IMAD.MOV.U32 R9, RZ, RZ, R11 ;  /* 0x000000ffff097224 */ /* 0x004fe200078e000b */
[----:B------:R-:W-:Y:S01]  /*21fb0*/  MOV R5, 0x1 ;  /* 0x0000000100057802 */ /* 0x000fe20000000f00 */
[----:B------:R-:W-:Y:S01]  /*21fc0*/  IMAD.MOV.U32 R3, RZ, RZ, 0x181f ;  /* 0x0000181fff037424 */ /* 0x000fe200078e00ff */
[----:B----4-:R-:W-:-:S02]  /*21fd0*/  MOV R2, 0x21ff0 ;  /* 0x00021ff000027802 */ /* 0x010fc40000000f00 */
[----:B-1-3--:R-:W-:Y:S05]  /*21fe0*/  CALL.REL.NOINC `($__internal_49_$__cuda_sm70_shflsync_idx_p) ;  /* 0x000008e000007944 */ /* 0x00afea0003c00000 */
        /* <DEDUP_REMOVED lines=8> */
.L_x_2494:
[----:B-1----:R-:W-:Y:S01]  /*22070*/  IMAD.MOV.U32 R9, RZ, RZ, R11 ;  /* 0x000000ffff097224 */ /* 0x002fe200078e000b */
[----:B------:R-:W-:Y:S01]  /*22080*/  MOV R5, 0x2 ;  /* 0x0000000200057802 */ /* 0x000fe20000000f00 */
[----:B------:R-:W-:Y:S01]  /*22090*/  IMAD.MOV.U32 R3, RZ, RZ, 0x181f ;  /* 0x0000181fff037424 */ /* 0x000fe200078e00ff */
[----:B----4-:R-:W-:Y:S02]  /*220a0*/  MOV R2, 0x220c0 ;  /* 0x000220c000027802 */ /* 0x010fe40000000f00 */
[----:B--23--:R-:W-:Y:S05]  /*220b0*/  CALL.REL.NOINC `($__internal_49_$__cuda_sm70_shflsync_idx_p) ;  /* 0x0000081000007944 */ /* 0x00cfea0003c00000 */
[----:B------:R-:W-:Y:S01]  /*220c0*/  MOV R10, R5 ;  /* 0x00000005000a7202 */ /* 0x000fe20000000f00 */
[----:B------:R-:W-:Y:S05]  /*220d0*/  BRA `(.L_x_2545) ;  /* 0xffffdc4000007947 */ /* 0x000fea000383ffff */
.L_x_2495:
[----:B------:R-:W-:Y:S01]  /*220e0*/  IMAD.MOV.U32 R9, RZ, RZ, R14 ;  /* 0x000000ffff097224 */ /* 0x000fe200078e000e */
[----:B------:R-:W-:Y:S01]  /*220f0*/  MOV R5, 0x2 ;  /* 0x0000000200057802 */ /* 0x000fe20000000f00 */
[----:B------:R-:W-:Y:S01]  /*22100*/  IMAD.MOV.U32 R3, RZ, RZ, 0x181f ;  /* 0x0000181fff037424 */ /* 0x000fe200078e00ff */
[----:B----4-:R-:W-:Y:S02]  /*22110*/  MOV R2, 0x22130 ;  /* 0x0002213000027802 */ /* 0x010fe40000000f00 */
[----:B-123--:R-:W-:Y:S05]  /*22120*/  CALL.REL.NOINC `($__internal_49_$__cuda_sm70_shflsync_idx_p) ;  /* 0x000007a000007944 */ /* 0x00efea0003c00000 */
[----:B------:R-:W-:Y:S01]  /*22130*/  MOV R2, R5 ;  /* 0x0000000500027202 */ /* 0x000fe20000000f00 */
[----:B------:R-:W-:Y:S05]  /*22140*/  BRA `(.L_x_2546) ;  /* 0xffffdbf000007947 */ /* 0x000fea000383ffff */
.L_x_2498:
        /* <DEDUP_REMOVED lines=13> */
.L_x_2500:
[----:B------:R-:W-:Y:S01]  /*22220*/  IMAD.MOV.U32 R9, RZ, RZ, R114 ;  /* 0x000000ffff097224 */ /* 0x000fe200078e0072 */
[----:B------:R-:W-:Y:S01]  /*22230*/  MOV R5, RZ ;  /* 0x000000ff00057202 */ /* 0x000fe20000000f00 */
[----:B------:R-:W-:Y:S01]  /*22240*/  IMAD.MOV.U32 R3, RZ, RZ, 0x1f ;  /* 0x0000001fff037424 */ /* 0x000fe200078e00ff */
[----:B------:R-:W-:Y:S02]  /*22250*/  MOV R2, 0x22270 ;  /* 0x0002227000027802 */ /* 0x000fe40000000f00 */
[----:B------:R-:W-:Y:S05]  /*22260*/  CALL.REL.NOINC `($__internal_49_$__cuda_sm70_shflsync_idx_p) ;  /* 0x0000066000007944 */ /* 0x000fea0003c00000 */
[----:B------:R-:W-:Y:S01]  /*22270*/  MOV R10, R5 ;  /* 0x00000005000a7202 */ /* 0x000fe20000000f00 */
[----:B------:R-:W-:Y:S05]  /*22280*/  BRA `(.L_x_2548) ;  /* 0xffffde6000007947 */ /* 0x000fea000383ffff */
.L_x_2501:
[----:B------:R-:W-:Y:S01]  /*22290*/  IMAD.MOV.U32 R9, RZ, RZ, R114 ;  /* 0x000000ffff097224 */ /* 0x000fe200078e0072 */
[----:B------:R-:W-:Y:S01]  /*222a0*/  MOV R5, 0x1 ;  /* 0x0000000100057802 */ /* 0x000fe20000000f00 */
[----:B------:R-:W-:Y:S01]  /*222b0*/  IMAD.MOV.U32 R3, RZ, RZ, 0x1f ;  /* 0x0000001fff037424 */ /* 0x000fe200078e00ff */
[----:B------:R-:W-:Y:S02]  /*222c0*/  MOV R2, 0x222e0 ;  /* 0x000222e000027802 */ /* 0x000fe40000000f00 */
[----:B-12---:R-:W-:Y:S05]  /*222d0*/  CALL.REL.NOINC `($__internal_49_$__cuda_sm70_shflsync_idx_p) ;  /* 0x000005f000007944 */ /* 0x006fea0003c00000 */
[----:B------:R-:W-:Y:S01]  /*222e0*/  MOV R8, R5 ;  /* 0x0000000500087202 */ /* 0x000fe20000000f00 */
[----:B------:R-:W-:Y:S05]  /*222f0*/  BRA `(.L_x_2549) ;  /* 0xffffde1000007947 */ /* 0x000fea000383ffff */
.L_x_2502:
[----:B------:R-:W-:Y:S02]  /*22300*/  MOV R2, 0x1 ;  /* 0x0000000100027802 */ /* 0x000fe40000000f00 */
[----:B------:R-:W-:-:S02]  /*22310*/  MOV R3, 0x22330 ;  /* 0x0002233000037802 */ /* 0x000fc40000000f00 */
[----:B-1234-:R-:W-:Y:S05]  /*22320*/  CALL.REL.NOINC `($__internal_50_$__cuda_sm70_shflsync_up_p) ;  /* 0x000005f000007944 */ /* 0x01efea0003c00000 */
[----:B------:R-:W-:Y:S05]  /*22330*/  BRA `(.L_x_2550) ;  /* 0xffffdf0000007947 */ /* 0x000fea000383ffff */
.L_x_2503:
[----:B------:R-:W-:Y:S02]  /*22340*/  MOV R2, 0x2 ;  /* 0x0000000200027802 */ /* 0x000fe40000000f00 */
[----:B------:R-:W-:-:S02]  /*22350*/  MOV R3, 0x22370 ;  /* 0x0002237000037802 */ /* 0x000fc40000000f00 */
[----:B--2-4-:R-:W-:Y:S05]  /*22360*/  CALL.REL.NOINC `($__internal_50_$__cuda_sm70_shflsync_up_p) ;  /* 0x000005b000007944 */ /* 0x014fea0003c00000 */
[----:B------:R-:W-:Y:S01]  /*22370*/  SEL R3, R4, RZ, P1 ;  /* 0x000000ff04037207 */ /* 0x000fe20000800000 */
[----:B------:R-:W-:-:S04]  /*22380*/  IMAD.MOV.U32 R2, RZ, RZ, 0x4 ;  /* 0x00000004ff027424 */ /* 0x000fc800078e00ff */
[----:B------:R-:W-:Y:S01]  /*22390*/  IMAD.IADD R0, R0, 0x1, R3 ;  /* 0x0000000100007824 */ /* 0x000fe200078e0203 */
        /* <DEDUP_REMOVED lines=21> */
.L_x_2507:
[----:B------:R-:W-:Y:S02]  /*224f0*/  MOV R2, 0x1 ;  /* 0x0000000100027802 */ /* 0x000fe40000000f00 */
[----:B------:R-:W-:Y:S02]  /*22500*/  MOV R3, 0x22520 ;  /* 0x0002252000037802 */ /* 0x000fe40000000f00 */
[----:B------:R-:W-:Y:S05]  /*22510*/  CALL.REL.NOINC `($__internal_50_$__cuda_sm70_shflsync_up_p) ;  /* 0x0000040000007944 */ /* 0x000fea0003c00000 */
[----:B------:R-:W-:Y:S01]  /*22520*/  MOV R2, R4 ;  /* 0x0000000400027202 */ /* 0x000fe20000000f00 */
[----:B------:R-:W-:Y:S05]  /*22530*/  BRA `(.L_x_2552) ;  /* 0xffffdf6000007947 */ /* 0x000fea000383ffff */
.L_x_2508:
        /* <DEDUP_REMOVED lines=27> */
.L_x_2510:
[----:B------:R-:W-:Y:S02]  /*226f0*/  SEL R0, RZ, 0x1, P0 ;  /* 0x00000001ff007807 */ /* 0x000fe40000000000 */
[----:B------:R-:W-:Y:S02]  /*22700*/  MOV R2, 0x22720 ;  /* 0x0002272000027802 */ /* 0x000fe40000000f00 */
[----:B-1----:R-:W-:Y:S05]  /*22710*/  CALL.REL.NOINC `($__internal_51_$__cuda_sm70_votesync_ballot) ;  /* 0x0000027000007944 */ /* 0x002fea0003c00000 */
[----:B------:R-:W-:Y:S01]  /*22720*/  MOV R11, R0 ;  /* 0x00000000000b7202 */ /* 0x000fe20000000f00 */
[----:B------:R-:W-:Y:S05]  /*22730*/  BRA `(.L_x_2554) ;  /* 0xffffdef000007947 */ /* 0x000fea000383ffff */
.L_x_2511:
[----:B------:R-:W-:Y:S01]  /*22740*/  IMAD.MOV.U32 R9, RZ, RZ, R6 ;  /* 0x000000ffff097224 */ /* 0x000fe200078e0006 */
[----:B------:R-:W-:Y:S01]  /*22750*/  MOV R5, R0 ;  /* 0x0000000000057202 */ /* 0x000fe20000000f00 */
[----:B------:R-:W-:Y:S01]  /*22760*/  IMAD.MOV.U32 R3, RZ, RZ, 0x1f ;  /* 0x0000001fff037424 */ /* 0x000fe200078e00ff */
[----:B--2---:R-:W-:Y:S02]  /*22770*/  MOV R2, 0x22790 ;  /* 0x0002279000027802 */ /* 0x004fe40000000f00 */
[----:B-1----:R-:W-:Y:S05]  /*22780*/  CALL.REL.NOINC `($__internal_49_$__cuda_sm70_shflsync_idx_p) ;  /* 0x0000014000007944 */ /* 0x002fea0003c00000 */
[----:B------:R-:W-:Y:S01]  /*22790*/  IMAD.MOV.U32 R8, RZ, RZ, R5 ;  /* 0x000000ffff087224 */ /* 0x000fe200078e0005 */
[----:B------:R-:W-:Y:S01]  /*227a0*/  MOV R5, R0 ;  /* 0x0000000000057202 */ /* 0x000fe20000000f00 */
[----:B------:R-:W-:Y:S01]  /*227b0*/  IMAD.MOV.U32 R9, RZ, RZ, R7 ;  /* 0x000000ffff097224 */ /* 0x000fe200078e0007 */
[----:B------:R-:W-:-:S02]  /*227c0*/  MOV R3, 0x1f ;  /* 0x0000001f00037802 */ /* 0x000fc40000000f00 */
[----:B------:R-:W-:Y:S02]  /*227d0*/  MOV R2, 0x227f0 ;  /* 0x000227f000027802 */ /* 0x000fe40000000f00 */
[----:B------:R-:W-:Y:S05]  /*227e0*/  CALL.REL.NOINC `($__internal_49_$__cuda_sm70_shflsync_idx_p) ;  /* 0x000000e000007944 */ /* 0x000fea0003c00000 */
[----:B------:R-:W-:Y:S01]  /*227f0*/  MOV R7, R5 ;  /* 0x0000000500077202 */ /* 0x000fe20000000f00 */
[----:B------:R-:W-:Y:S05]  /*22800*/  BRA `(.L_x_2555) ;  /* 0xffffde9000007947 */ /* 0x000fea000383ffff */
.L_x_2514:
[----:B------:R-:W-:Y:S01]  /*22810*/  IMAD.MOV.U32 R9, RZ, RZ, R4 ;  /* 0x000000ffff097224 */ /* 0x000fe200078e0004 */
[----:B------:R-:W-:Y:S01]  /*22820*/  MOV R5, R0 ;  /* 0x0000000000057202 */ /* 0x000fe20000000f00 */
[----:B------:R-:W-:Y:S01]  /*22830*/  IMAD.MOV.U32 R3, RZ, RZ, 0x1f ;  /* 0x0000001fff037424 */ /* 0x000fe200078e00ff */
[----:B--2---:R-:W-:Y:S02]  /*22840*/  MOV R2, 0x22860 ;  /* 0x0002286000027802 */ /* 0x004fe40000000f00 */
[----:B-1--4-:R-:W-:Y:S05]  /*22850*/  CALL.REL.NOINC `($__internal_49_$__cuda_sm70_shflsync_idx_p) ;  /* 0x0000007000007944 */ /* 0x012fea0003c00000 */
[----:B------:R-:W-:Y:S01]  /*22860*/  MOV R13, R5 ;  /* 0x00000005000d7202 */ /* 0x000fe20000000f00 */
[----:B------:R-:W-:Y:S05]  /*22870*/  BRA `(.L_x_2513) ;  /* 0xffffde8000007947 */ /* 0x000fea000383ffff */
        .weak           $__internal_48_$__cuda_sm70_shflsync_bfly_p
        .type           $__internal_48_$__cuda_sm70_shflsync_bfly_p,@function
        .size           $__internal_48_$__cuda_sm70_shflsync_bfly_p,($__internal_49_$__cuda_sm70_shflsync_idx_p - $__internal_48_$__cuda_sm70_shflsync_bfly_p)
$__internal_48_$__cuda_sm70_shflsync_bfly_p:
[----:B------:R-:W-:Y:S04]  /*22880*/  WARPSYNC R6 ;  /* 0x0000000600007348 */ /* 0x000fe80003800000 */
[----:B------:R1:W2:Y:S02]  /*22890*/  SHFL.BFLY PT, R5, R2, R5, R7 ;  /* 0x0c00000502057389 */ /* 0x0002a400000e0007 */
[----:B-1----:R-:W-:-:S02]  /*228a0*/  MOV R2, R3 ;  /* 0x0000000300027202 */ /* 0x002fc40000000f00 */
[----:B------:R-:W-:-:S04]  /*228b0*/  MOV R3, 0x0 ;  /* 0x0000000000037802 */ /* 0x000fc80000000f00 */
[----:B--2---:R-:W-:Y:S05]  /*228c0*/  RET.REL.NODEC R2 `(_ZN7cutlass13device_kernelIN5flash19enable_sm80_to_sm89INS1_16FlashAttnFwdSm80INS1_25CollectiveMainloopFwdSm80ILi8ELi1ELb0EN4cute5tupleIJNS5_1CILi128EEENS7_ILi48EEENS7_ILi256EEEEEELi256ENS_6half_tEfNS_4arch4Sm80ELb1ELb0ELb0ELb1ELb0ELb1ELb1ELb1EEENS1_21CollectiveEpilogueFwdINS6_IJS8_SA_S9_EEENS6_IJNS7_ILi1EEESI_SI_EEESC_SE_Li256ELb1ELb1ELb1ELb0EEENS1_36VarlenDynamicPersistentTileSchedulerILi128ELi48ELi256ELi256ELb1ELb1ELb0ELb1ELb1ELb1EEEEEEEEEvNT_6ParamsE) ;  /* 0xfffdd73002007950 */ /* 0x004fea0003c3ffff */
        .weak           $__internal_49_$__cuda_sm70_shflsync_idx_p
        .type           $__internal_49_$__cuda_sm70_shflsync_idx_p,@function
        .size           $__internal_49_$__cuda_sm70_shflsync_idx_p,($__internal_50_$__cuda_sm70_shflsync_up_p - $__internal_49_$__cuda_sm70_shflsync_idx_p)
$__internal_49_$__cuda_sm70_shflsync_idx_p:
[----:B------:R-:W-:-:S04]  /*228d0*/  MOV R115, 0xffffffff ;  /* 0xffffffff00737802 */ /* 0x000fc80000000f00 */
[----:B------:R-:W-:Y:S04]  /*228e0*/  WARPSYNC R115 ;  /* 0x0000007300007348 */ /* 0x000fe80003800000 */
[----:B------:R1:W2:Y:S02]  /*228f0*/  SHFL.IDX PT, R5, R9, R5, R3 ;  /* 0x0000000509057389 */ /* 0x0002a400000e0003 */
[----:B-1----:R-:W-:-:S04]  /*22900*/  MOV R3, 0x0 ;  /* 0x0000000000037802 */ /* 0x002fc80000000f00 */
[----:B--2---:R-:W-:Y:S05]  /*22910*/  RET.REL.NODEC R2 `(_ZN7cutlass13device_kernelIN5flash19enable_sm80_to_sm89INS1_16FlashAttnFwdSm80INS1_25CollectiveMainloopFwdSm80ILi8ELi1ELb0EN4cute5tupleIJNS5_1CILi128EEENS7_ILi48EEENS7_ILi256EEEEEELi256ENS_6half_tEfNS_4arch4Sm80ELb1ELb0ELb0ELb1ELb0ELb1ELb1ELb1EEENS1_21CollectiveEpilogueFwdINS6_IJS8_SA_S9_EEENS6_IJNS7_ILi1EEESI_SI_EEESC_SE_Li256ELb1ELb1ELb1ELb0EEENS1_36VarlenDynamicPersistentTileSchedulerILi128ELi48ELi256ELi256ELb1ELb1ELb0ELb1ELb1ELb1EEEEEEEEEvNT_6ParamsE) ;  /* 0xfffdd6e002007950 */ /* 0x004fea0003c3ffff */
        .weak           $__internal_50_$__cuda_sm70_shflsync_up_p
        .type           $__internal_50_$__cuda_sm70_shflsync_up_p,@function
        .size           $__internal_50_$__cuda_sm70_shflsync_up_p,($__internal_51_$__cuda_sm70_votesync_ballot - $__internal_50_$__cuda_sm70_shflsync_up_p)
$__internal_50_$__cuda_sm70_shflsync_up_p:
[----:B------:R-:W-:Y:S02]  /*22920*/  IMAD.MOV.U32 R4, RZ, RZ, RZ ;  /* 0x000000ffff047224 */ /* 0x000fe400078e00ff */
[----:B------:R-:W-:-:S04]  /*22930*/  IMAD.MOV.U32 R9, RZ, RZ, -0x1 ;  /* 0xffffffffff097424 */ /* 0x000fc800078e00ff */
[----:B------:R-:W-:Y:S04]  /*22940*/  WARPSYNC R9 ;  /* 0x0000000900007348 */ /* 0x000fe80003800000 */
[----:B------:R1:W2:Y:S02]  /*22950*/  SHFL.UP PT, R4, R0, R2, R4 ;  /* 0x0400000200047389 */ /* 0x0002a400000e0004 */
[----:B-1----:R-:W-:Y:S02]  /*22960*/  MOV R2, R3 ;  /* 0x0000000300027202 */ /* 0x002fe40000000f00 */
[----:B------:R-:W-:-:S04]  /*22970*/  MOV R3, 0x0 ;  /* 0x0000000000037802 */ /* 0x000fc80000000f00 */
[----:B--2---:R-:W-:Y:S05]  /*22980*/  RET.REL.NODEC R2 `(_ZN7cutlass13device_kernelIN5flash19enable_sm80_to_sm89INS1_16FlashAttnFwdSm80INS1_25CollectiveMainloopFwdSm80ILi8ELi1ELb0EN4cute5tupleIJNS5_1CILi128EEENS7_ILi48EEENS7_ILi256EEEEEELi256ENS_6half_tEfNS_4arch4Sm80ELb1ELb0ELb0ELb1ELb0ELb1ELb1ELb1EEENS1_21CollectiveEpilogueFwdINS6_IJS8_SA_S9_EEENS6_IJNS7_ILi1EEESI_SI_EEESC_SE_Li256ELb1ELb1ELb1ELb0EEENS1_36VarlenDynamicPersistentTileSchedulerILi128ELi48ELi256ELi256ELb1ELb1ELb0ELb1ELb1ELb1EEEEEEEEEvNT_6ParamsE) ;  /* 0xfffdd67002007950 */ /* 0x004fea0003c3ffff */
        .weak           $__internal_51_$__cuda_sm70_votesync_ballot
        .type           $__internal_51_$__cuda_sm70_votesync_ballot,@function
        .size           $__internal_51_$__cuda_sm70_votesync_ballot,(.L_x_2622 - $__internal_51_$__cuda_sm70_votesync_ballot)
$__internal_51_$__cuda_sm70_votesync_ballot:
[----:B------:R-:W-:Y:S01]  /*22990*/  ISETP.NE.U32.AND P0, PT, R0, 0x1, PT ;  /* 0x000000010000780c */ /* 0x000fe20003f05070 */
[----:B------:R-:W-:-:S04]  /*229a0*/  IMAD.MOV.U32 R3, RZ, RZ, -0x1 ;  /* 0xffffffffff037424 */ /* 0x000fc800078e00ff */
[----:B------:R-:W-:Y:S08]  /*229b0*/  WARPSYNC R3 ;  /* 0x0000000300007348 */ /* 0x000ff00003800000 */
[----:B------:R-:W-:-:S04]  /*229c0*/  VOTE.ANY R0, PT, !P0 ;  /* 0x0000000000007806 */ /* 0x000fc800040e0100 */
[----:B------:R-:W-:Y:S01]  /*229d0*/  LOP3.LUT R0, R0, R3, RZ, 0xc0, !PT ;  /* 0x0000000300007212 */ /* 0x000fe200078ec0ff */
[----:B------:R-:W-:-:S04]  /*229e0*/  IMAD.MOV.U32 R3, RZ, RZ, 0x0 ;  /* 0x00000000ff037424 */ /* 0x000fc800078e00ff */
[----:B------:R-:W-:Y:S05]  /*229f0*/  RET.REL.NODEC R2 `(_ZN7cutlass13device_kernelIN5flash19enable_sm80_to_sm89INS1_16FlashAttnFwdSm80INS1_25CollectiveMainloopFwdSm80ILi8ELi1ELb0EN4cute5tupleIJNS5_1CILi128EEENS7_ILi48EEENS7_ILi256EEEEEELi256ENS_6half_tEfNS_4arch4Sm80ELb1ELb0ELb0ELb1ELb0ELb1ELb1ELb1EEENS1_21CollectiveEpilogueFwdINS6_IJS8_SA_S9_EEENS6_IJNS7_ILi1EEESI_SI_EEESC_SE_Li256ELb1ELb1ELb1ELb0EEENS1_36VarlenDynamicPersistentTileSchedulerILi128ELi48ELi256ELi256ELb1ELb1ELb0ELb1ELb1ELb1EEEEEEEEEvNT_6ParamsE) ;  /* 0xfffdd60002007950 */ /* 0x000fea0003c3ffff */
.L_x_2556:
        /* <DEDUP_REMOVED lines=16> */
.L_x_2622:


//--------------------- .nv.shared._ZN7cutlass13device_kernelIN5flash19enable_sm80_to_sm89INS1_16FlashAttnFwdSm80INS1_25CollectiveMainloopFwdSm80ILi8ELi1ELb1EN4cute5tupleIJNS5_1CILi128EEENS7_ILi64EEENS7_ILi256EEEEEELi256ENS_6half_tEfNS_4arch4Sm80ELb0ELb0ELb0ELb0ELb0ELb0ELb1ELb1EEENS1_21CollectiveEpilogueFwdINS6_IJS8_SA_S9_EEENS6_IJNS7_ILi1EEESI_SI_EEESC_SE_Li256ELb0ELb1ELb1ELb0EEENS1_19SingleTileSchedulerILb0ELb1ELb1ELi128EEEEEEEEEvNT_6ParamsE --------------------------
	.section	.nv.shared._ZN7cutlass13device_kernelIN5flash19enable_sm80_to_sm89INS1_16FlashAttnFwdSm80INS1_25CollectiveMainloopFwdSm80ILi8ELi1ELb1EN4cute5tupleIJNS5_1CILi128EEENS7_ILi64EEENS7_ILi256EEEEEELi256ENS_6half_tEfNS_4arch4Sm80ELb0ELb0ELb0ELb0ELb0ELb0ELb1ELb1EEENS1_21CollectiveEpilogueFwdINS6_IJS8_SA_S9_EEENS6_IJNS7_ILi1EEESI_SI_EEESC_SE_Li256ELb0ELb1ELb1ELb0EEENS1_19SingleTileSchedulerILb0ELb1ELb1ELi128EEEEEEEEEvNT_6ParamsE,"aw",@nobits
	.sectionflags	@""
	.align	16


//--------------------- .nv.global                --------------------------
	.section	.nv.global,"aw",@nobits
.nv.global:
	.type		_ZN72_INTERNAL_fe87a6e7_36_flash_fwd_hdim256_fp16_split_sm80_cu_4cb42ef5_33654cute1_E,@object
	.size		_ZN72_INTERNAL_fe87a6e7_36_flash_fwd_hdim256_fp16_split_sm80_cu_4cb42ef5_33654cute1_E,(_ZN72_INTERNAL_fe87a6e7_36_flash_fwd_hdim256_fp16_split_sm80_cu_4cb42ef5_33654cuda3std3__45__cpo6cbeginE - _ZN72_INTERNAL_fe87a6e7_36_flash_fwd_hdim256_fp16_split_sm80_cu_4cb42ef5_33654cute1_E)
_ZN72_INTERNAL_fe87a6e7_36_flash_fwd_hdim256_fp16_split_sm80_cu_4cb42ef5_33654cute1_E:
	.zero		1
	.type		_ZN72_INTERNAL_fe87a6e7_36_flash_fwd_hdim256_fp16_split_sm80_cu_4cb42ef5_33654cuda3std3__45__cpo6cbeginE,@object
	.size		_ZN72_INTERNAL_fe87a6e7_36_flash_fwd_hdim256_fp16_split_sm80_cu_4cb42ef5_33654cuda3std3__45__cpo6cbeginE,(_ZN72_INTERNAL_fe87a6e7_36_flash_fwd_hdim256_fp16_split_sm80_cu_4cb42ef5_33654cuda3std3__48in_placeE - _ZN72_INTERNAL_fe87a6e7_36_flash_fwd_hdim256_fp16_split_sm80_cu_4cb42ef5_33654cuda3std3__45__cpo6cbeginE)
_ZN72_INTERNAL_fe87a6e7_36_flash_fwd_hdim256_fp16_split_sm80_cu_4cb42ef5_33654cuda3std3__45__cpo6cbeginE:
	.zero		1
	.type		_ZN72_INTERNAL_fe87a6e7_36_flash_fwd_hdim256_fp16_split_sm80_cu_4cb42ef5_33654cuda3std3__48in_placeE,@object
	.size		_ZN72_INTERNAL_fe87a6e7_36_flash_fwd_hdim256_fp16_split_sm80_cu_4cb42ef5_33654cuda3std3__48in_placeE,(_ZN72_INTERNAL_fe87a6e7_36_flash_fwd_hdim256_fp16_split_sm80_cu_4cb42ef5_33654cuda3std6ranges3__45__cpo9iter_moveE - _ZN72_INTERNAL_fe87a6e7_36_flash_fwd_hdim256_fp16_split_sm80_cu_4cb42ef5_33654cuda3std3__48in_placeE)
_ZN72_INTERNAL_fe87a6e7_36_flash_fwd_hdim256_fp16_split_sm80_cu_4cb42ef5_33654cuda3std3__48in_placeE:
	.zero		1
	.type		_ZN72_INTERNAL_fe87a6e7_36_flash_fwd_hdim256_fp16_split_sm80_cu_4cb42ef5_33654cuda3std6ranges3__45__cpo9iter_moveE,@object
	.size		_ZN72_INTERNAL_fe87a6e7_36_flash_fwd_hdim256_fp16_split_sm80_cu_4cb42ef5_33654cuda3std6ranges3__45__cpo9iter_moveE,(_ZN72_INTERNAL_fe87a6e7_36_flash_fwd_hdim256_fp16_split_sm80_cu_4cb42ef5_33654cuda3std3__45__cpo5beginE - _ZN72_INTERNAL_fe87a6e7_36_flash_fwd_hdim256_fp16_split_sm80_cu_4cb42ef5_33654cuda3std6ranges3__45__cpo9iter_moveE)
_ZN72_INTERNAL_fe87a6e7_36_flash_fwd_hdim256_fp16_split_sm80_cu_4cb42ef5_33654cuda3std6ranges3__45__cpo9iter_moveE:
	.zero		1
	.type		_ZN72_INTERNAL_fe87a6e7_36_flash_fwd_hdim256_fp16_split_sm80_cu_4cb42ef5_33654cuda3std3__45__cpo5beginE,@object
	.size		_ZN72_INTERNAL_fe87a6e7_36_flash_fwd_hdim256_fp16_split_sm80_cu_4cb42ef5_33654cuda3std3__45__cpo5beginE,(_ZN72_INTERNAL_fe87a6e7_36_flash_fwd_hdim256_fp16_split_sm80_cu_4cb42ef5_33654cuda3std3__474_GLOBAL__N__fe87a6e7_36_flash_fwd_hdim256_fp16_split_sm80_cu_4cb42ef5_33656ignoreE - _ZN72_INTERNAL_fe87a6e7_36_flash_fwd_hdim256_fp16_split_sm80_cu_4cb42ef5_33654cuda3std3__45__cpo5beginE)
_ZN72_INTERNAL_fe87a6e7_36_flash_fwd_hdim256_fp16_split_sm80_cu_4cb42ef5_33654cuda3std3__45__cpo5beginE:
	.zero		1
	.type		_ZN72_INTERNAL_fe87a6e7_36_flash_fwd_hdim256_fp16_split_sm80_cu_4cb42ef5_33654cuda3std3__474_GLOBAL__N__fe87a6e7_36_flash_fwd_hdim256_fp16_split_sm80_cu_4cb42ef5_33656ignoreE,@object
	.size		_ZN72_INTERNAL_fe87a6e7_36_flash_fwd_hdim256_fp16_split_sm80_cu_4cb42ef5_33654cuda3std3__474_GLOBAL__N__fe87a6e7_36_flash_fwd_hdim256_fp16_split_sm80_cu_4cb42ef5_33656ignoreE,(_ZN72_INTERNAL_fe87a6e7_36_flash_fwd_hdim256_fp16_split_sm80_cu_4cb42ef5_33654cute7productE - _ZN72_INTERNAL_fe87a6e7_36_flash_fwd_hdim256_fp16_split_sm80_cu_4cb42ef5_33654cuda3std3__474_GLOBAL__N__fe87a6e7_36_flash_fwd_hdim256_fp16_split_sm80_cu_4cb42ef5_33656ignoreE)
_ZN72_INTERNAL_fe87a6e7_36_flash_fwd_hdim256_fp16_split_sm80_cu_4cb42ef5_33654cuda3std3__474_GLOBAL__N__fe87a6e7_36_flash_fwd_hdim256_fp16_split_sm80_cu_4cb42ef5_33656ignoreE:
	.zero		1
	.type		_ZN72_INTERNAL_fe87a6e7_36_flash_fwd_hdim256_fp16_split_sm80_cu_4cb42ef5_33654cute7productE,@object
	.size		_ZN72_INTERNAL_fe87a6e7_36_flash_fwd_hdim256_fp16_split_sm80_cu_4cb42ef5_33654cute7productE,(_ZN72_INTERNAL_fe87a6e7_36_flash_fwd_hdim256_fp16_split_sm80_cu_4cb42ef5_33654cuda3std3__45__cpo3endE - _ZN72_INTERNAL_fe87a6e7_36_flash_fwd_hdim256_fp16_split_sm80_cu_4cb42ef5_33654cute7productE)
_ZN72_INTERNAL_fe87a6e7_36_flash_fwd_hdim256_fp16_split_sm80_cu_4cb42ef5_33654cute7productE:
	.zero		1
	.type		_ZN72_INTERNAL_fe87a6e7_36_flash_fwd_hdim256_fp16_split_sm80_cu_4cb42ef5_33654cuda3std3__45__cpo3endE,@object
	.size		_ZN72_INTERNAL_fe87a6e7_36_flash_fwd_hdim256_fp16_split_sm80_cu_4cb42ef5_33654cuda3std3__45__cpo3endE,(_ZN72_INTERNAL_fe87a6e7_36_flash_fwd_hdim256_fp16_split_sm80_cu_4cb42ef5_33654cuda3std3__419piecewise_constructE - _ZN72_INTERNAL_fe87a6e7_36_flash_fwd_hdim256_fp16_split_sm80_cu_4cb42ef5_33654cuda3std3__45__cpo3endE)
_ZN72_INTERNAL_fe87a6e7_36_flash_fwd_hdim256_fp16_split_sm80_cu_4cb42ef5_33654cuda3std3__45__cpo3endE:
	.zero		1
	.type		_ZN72_INTERNAL_fe87a6e7_36_flash_fwd_hdim256_fp16_split_sm80_cu_4cb42ef5_33654cuda3std3__419piecewise_constructE,@object
	.size		_ZN72_INTERNAL_fe87a6e7_36_flash_fwd_hdim256_fp16_split_sm80_cu_4cb42ef5_33654cuda3std3__419piecewise_constructE,(_ZN72_INTERNAL_fe87a6e7_36_flash_fwd_hdim256_fp16_split_sm80_cu_4cb42ef5_33654cuda3std3__45__cpo4cendE - _ZN72_INTERNAL_fe87a6e7_36_flash_fwd_hdim256_fp16_split_sm80_cu_4cb42ef5_33654cuda3std3__419piecewise_constructE)
_ZN72_INTERNAL_fe87a6e7_36_flash_fwd_hdim256_fp16_split_sm80_cu_4cb42ef5_33654cuda3std3__419piecewise_constructE:
	.zero		1
	.type		_ZN72_INTERNAL_fe87a6e7_36_flash_fwd_hdim256_fp16_split_sm80_cu_4cb42ef5_33654cuda3std3__45__cpo4cendE,@object
	.size		_ZN72_INTERNAL_fe87a6e7_36_flash_fwd_hdim256_fp16_split_sm80_cu_4cb42ef5_33654cuda3std3__45__cpo4cendE,(_ZN72_INTERNAL_fe87a6e7_36_flash_fwd_hdim256_fp16_split_sm80_cu_4cb42ef5_33654cuda3std6ranges3__45__cpo4swapE - _ZN72_INTERNAL_fe87a6e7_36_flash_fwd_hdim256_fp16_split_sm80_cu_4cb42ef5_33654cuda3std3__45__cpo4cendE)
_ZN72_INTERNAL_fe87a6e7_36_flash_fwd_hdim256_fp16_split_sm80_cu_4cb42ef5_33654cuda3std3__45__cpo4cendE:
	.zero		1
	.type		_ZN72_INTERNAL_fe87a6e7_36_flash_fwd_hdim256_fp16_split_sm80_cu_4cb42ef5_33654cuda3std6ranges3__45__cpo4swapE,@object
	.size		_ZN72_INTERNAL_fe87a6e7_36_flash_fwd_hdim256_fp16_split_sm80_cu_4cb42ef5_33654cuda3std6ranges3__45__cpo4swapE,(.L_7 - _ZN72_INTERNAL_fe87a6e7_36_flash_fwd_hdim256_fp16_split_sm80_cu_4cb42ef5_33654cuda3std6ranges3__45__cpo4swapE)
_ZN72_INTERNAL_fe87a6e7_36_flash_fwd_hdim256_fp16_split_sm80_cu_4cb42ef5_33654cuda3std6ranges3__45__cpo4swapE:
	.zero		1
.L_7:


//--------------------- .nv.shared._ZN7cutlass13device_kernelIN5flash19enable_sm80_to_sm89INS1_16FlashAttnFwdSm80INS1_25CollectiveMainloopFwdSm80ILi8ELi1ELb1EN4cute5tupleIJNS5_1CILi128EEENS7_ILi48EEENS7_ILi256EEEEEELi256ENS_6half_tEfNS_4arch4Sm80ELb0ELb0ELb0ELb1ELb0ELb0ELb1ELb1EEENS1_21CollectiveEpilogueFwdINS6_IJS8_SA_S9_EEENS6_IJNS7_ILi1EEESI_SI_EEESC_SE_Li256ELb1ELb1ELb1ELb0EEENS1_36VarlenDynamicPersistentTileSchedulerILi128ELi48ELi256ELi256ELb1ELb1ELb0ELb0ELb1ELb1EEEEEEEEEvNT_6ParamsE --------------------------
	.section	.nv.shared._ZN7cutlass13device_kernelIN5flash19enable_sm80_to_sm89INS1_16FlashAttnFwdSm80INS1_25CollectiveMainloopFwdSm80ILi8ELi1ELb1EN4cute5tupleIJNS5_1CILi128EEENS7_ILi48EEENS7_ILi256EEEEEELi256ENS_6half_tEfNS_4arch4Sm80ELb0ELb0ELb0ELb1ELb0ELb0ELb1ELb1EEENS1_21CollectiveEpilogueFwdINS6_IJS8_SA_S9_EEENS6_IJNS7_ILi1EEESI_SI_EEESC_SE_Li256ELb1ELb1ELb1ELb0EEENS1_36VarlenDynamicPersistentTileSchedulerILi128ELi48ELi256ELi256ELb1ELb1ELb0ELb0ELb1ELb1EEEEEEEEEvNT_6ParamsE,"aw",@nobits
	.sectionflags	@""
	.align	16


//--------------------- .nv.shared._ZN7cutlass13device_kernelIN5flash19enable_sm80_to_sm89INS1_16FlashAttnFwdSm80INS1_25CollectiveMainloopFwdSm80ILi8ELi1ELb0EN4cute5tupleIJNS5_1CILi128EEENS7_ILi32EEENS7_ILi256EEEEEELi256ENS_6half_tEfNS_4arch4Sm80ELb0ELb0ELb0ELb1ELb0ELb1ELb1ELb1EEENS1_21CollectiveEpilogueFwdINS6_IJS8_SA_S9_EEENS6_IJNS7_ILi1EEESI_SI_EEESC_SE_Li256ELb1ELb1ELb1ELb0EEENS1_36VarlenDynamicPersistentTileSchedulerILi128ELi32ELi256ELi256ELb1ELb1ELb0ELb0ELb1ELb1EEEEEEEEEvNT_6ParamsE --------------------------
	.section	.nv.shared._ZN7cutlass13device_kernelIN5flash19enable_sm80_to_sm89INS1_16FlashAttnFwdSm80INS1_25CollectiveMainloopFwdSm80ILi8ELi1ELb0EN4cute5tupleIJNS5_1CILi128EEENS7_ILi32EEENS7_ILi256EEEEEELi256ENS_6half_tEfNS_4arch4Sm80ELb0ELb0ELb0ELb1ELb0ELb1ELb1ELb1EEENS1_21CollectiveEpilogueFwdINS6_IJS8_SA_S9_EEENS6_IJNS7_ILi1EEESI_SI_EEESC_SE_Li256ELb1ELb1ELb1ELb0EEENS1_36VarlenDynamicPersistentTileSchedulerILi128ELi32ELi256ELi256ELb1ELb1ELb0ELb0ELb1ELb1EEEEEEEEEvNT_6ParamsE,"aw",@nobits
	.sectionflags	@""
	.align	16


//--------------------- .nv.shared._ZN7cutlass13device_kernelIN5flash19enable_sm80_to_sm89INS1_16FlashAttnFwdSm80INS1_25CollectiveMainloopFwdSm80ILi8ELi1ELb1EN4cute5tupleIJNS5_1CILi128EEENS7_ILi48EEENS7_ILi256EEEEEELi256ENS_6half_tEfNS_4arch4Sm80ELb0ELb1ELb0ELb0ELb0ELb0ELb1ELb1EEENS1_21CollectiveEpilogueFwdINS6_IJS8_SA_S9_EEENS6_IJNS7_ILi1EEESI_SI_EEESC_SE_Li256ELb0ELb1ELb1ELb0EEENS1_19SingleTileSchedulerILb0ELb1ELb1ELi128EEEEEEEEEvNT_6ParamsE --------------------------
	.section	.nv.shared._ZN7cutlass13device_kernelIN5flash19enable_sm80_to_sm89INS1_16FlashAttnFwdSm80INS1_25CollectiveMainloopFwdSm80ILi8ELi1ELb1EN4cute5tupleIJNS5_1CILi128EEENS7_ILi48EEENS7_ILi256EEEEEELi256ENS_6half_tEfNS_4arch4Sm80ELb0ELb1ELb0ELb0ELb0ELb0ELb1ELb1EEENS1_21CollectiveEpilogueFwdINS6_IJS8_SA_S9_EEENS6_IJNS7_ILi1EEESI_SI_EEESC_SE_Li256ELb0ELb1ELb1ELb0EEENS1_19SingleTileSchedulerILb0ELb1ELb1ELi128EEEEEEEEEvNT_6ParamsE,"aw",@nobits
	.sectionflags	@""
	.align	16


//--------------------- .nv.shared._ZN7cutlass13device_kernelIN5flash19enable_sm80_to_sm89INS1_16FlashAttnFwdSm80INS1_25CollectiveMainloopFwdSm80ILi8ELi1ELb1EN4cute5tupleIJNS5_1CILi128EEENS7_ILi48EEENS7_ILi256EEEEEELi256ENS_6half_tEfNS_4arch4Sm80ELb0ELb1ELb0ELb1ELb0ELb0ELb1ELb1EEENS1_21CollectiveEpilogueFwdINS6_IJS8_SA_S9_EEENS6_IJNS7_ILi1EEESI_SI_EEESC_SE_Li256ELb1ELb1ELb1ELb0EEENS1_36VarlenDynamicPersistentTileSchedulerILi128ELi48ELi256ELi256ELb1ELb1ELb0ELb1ELb0ELb1EEEEEEEEEvNT_6ParamsE --------------------------
	.section	.nv.shared._ZN7cutlass13device_kernelIN5flash19enable_sm80_to_sm89INS1_16FlashAttnFwdSm80INS1_25CollectiveMainloopFwdSm80ILi8ELi1ELb1EN4cute5tupleIJNS5_1CILi128EEENS7_ILi48EEENS7_ILi256EEEEEELi256ENS_6half_tEfNS_4arch4Sm80ELb0ELb1ELb0ELb1ELb0ELb0ELb1ELb1EEENS1_21CollectiveEpilogueFwdINS6_IJS8_SA_S9_EEENS6_IJNS7_ILi1EEESI_SI_EEESC_SE_Li256ELb1ELb1ELb1ELb0EEENS1_36VarlenDynamicPersistentTileSchedulerILi128ELi48ELi256ELi256ELb1ELb1ELb0ELb1ELb0ELb1EEEEEEEEEvNT_6ParamsE,"aw",@nobits
	.sectionflags	@""
	.align	16


//--------------------- .nv.shared._ZN7cutlass13device_kernelIN5flash19enable_sm80_to_sm89INS1_16FlashAttnFwdSm80INS1_25CollectiveMainloopFwdSm80ILi8ELi1ELb0EN4cute5tupleIJNS5_1CILi128EEENS7_ILi32EEENS7_ILi256EEEEEELi256ENS_6half_tEfNS_4arch4Sm80ELb0ELb1ELb0ELb1ELb0ELb1ELb1ELb1EEENS1_21CollectiveEpilogueFwdINS6_IJS8_SA_S9_EEENS6_IJNS7_ILi1EEESI_SI_EEESC_SE_Li256ELb1ELb1ELb1ELb0EEENS1_36VarlenDynamicPersistentTileSchedulerILi128ELi32ELi256ELi256ELb1ELb1ELb0ELb1ELb0ELb1EEEEEEEEEvNT_6ParamsE --------------------------
	.section	.nv.shared._ZN7cutlass13device_kernelIN5flash19enable_sm80_to_sm89INS1_16FlashAttnFwdSm80INS1_25CollectiveMainloopFwdSm80ILi8ELi1ELb0EN4cute5tupleIJNS5_1CILi128EEENS7_ILi32EEENS7_ILi256EEEEEELi256ENS_6half_tEfNS_4arch4Sm80ELb0ELb1ELb0ELb1ELb0ELb1ELb1ELb1EEENS1_21CollectiveEpilogueFwdINS6_IJS8_SA_S9_EEENS6_IJNS7_ILi1EEESI_SI_EEESC_SE_Li256ELb1ELb1ELb1ELb0EEENS1_36VarlenDynamicPersistentTileSchedulerILi128ELi32ELi256ELi256ELb1ELb1ELb0ELb1ELb0ELb1EEEEEEEEEvNT_6ParamsE,"aw",@nobits
	.sectionflags	@""
	.align	16


//--------------------- .nv.shared._ZN7cutlass13device_kernelIN5flash19enable_sm80_to_sm89INS1_16FlashAttnFwdSm80INS1_25CollectiveMainloopFwdSm80ILi8ELi1ELb1EN4cute5tupleIJNS5_1CILi128EEENS7_ILi64EEENS7_ILi256EEEEEELi256ENS_6half_tEfNS_4arch4Sm80ELb1ELb0ELb0ELb0ELb0ELb0ELb1ELb1EEENS1_21CollectiveEpilogueFwdINS6_IJS8_SA_S9_EEENS6_IJNS7_ILi1EEESI_SI_EEESC_SE_Li256ELb0ELb1ELb1ELb0EEENS1_30DynamicPersistentTileSchedulerILi256ELi256ELb1ELb1ELb0EEEEEEEEEvNT_6ParamsE --------------------------
	.section	.nv.shared._ZN7cutlass13device_kernelIN5flash19enable_sm80_to_sm89INS1_16FlashAttnFwdSm80INS1_25CollectiveMainloopFwdSm80ILi8ELi1ELb1EN4cute5tupleIJNS5_1CILi128EEENS7_ILi64EEENS7_ILi256EEEEEELi256ENS_6half_tEfNS_4arch4Sm80ELb1ELb0ELb0ELb0ELb0ELb0ELb1ELb1EEENS1_21CollectiveEpilogueFwdINS6_IJS8_SA_S9_EEENS6_IJNS7_ILi1EEESI_SI_EEESC_SE_Li256ELb0ELb1ELb1ELb0EEENS1_30DynamicPersistentTileSchedulerILi256ELi256ELb1ELb1ELb0EEEEEEEEEvNT_6ParamsE,"aw",@nobits
	.sectionflags	@""
	.align	16


//--------------------- .nv.shared._ZN7cutlass13device_kernelIN5flash19enable_sm80_to_sm89INS1_16FlashAttnFwdSm80INS1_25CollectiveMainloopFwdSm80ILi8ELi1ELb1EN4cute5tupleIJNS5_1CILi128EEENS7_ILi48EEENS7_ILi256EEEEEELi256ENS_6half_tEfNS_4arch4Sm80ELb1ELb0ELb0ELb1ELb0ELb0ELb1ELb1EEENS1_21CollectiveEpilogueFwdINS6_IJS8_SA_S9_EEENS6_IJNS7_ILi1EEESI_SI_EEESC_SE_Li256ELb1ELb1ELb1ELb0EEENS1_36VarlenDynamicPersistentTileSchedulerILi128ELi48ELi256ELi256ELb1ELb1ELb0ELb1ELb1ELb1EEEEEEEEEvNT_6ParamsE --------------------------
	.section	.nv.shared._ZN7cutlass13device_kernelIN5flash19enable_sm80_to_sm89INS1_16FlashAttnFwdSm80INS1_25CollectiveMainloopFwdSm80ILi8ELi1ELb1EN4cute5tupleIJNS5_1CILi128EEENS7_ILi48EEENS7_ILi256EEEEEELi256ENS_6half_tEfNS_4arch4Sm80ELb1ELb0ELb0ELb1ELb0ELb0ELb1ELb1EEENS1_21CollectiveEpilogueFwdINS6_IJS8_SA_S9_EEENS6_IJNS7_ILi1EEESI_SI_EEESC_SE_Li256ELb1ELb1ELb1ELb0EEENS1_36VarlenDynamicPersistentTileSchedulerILi128ELi48ELi256ELi256ELb1ELb1ELb0ELb1ELb1ELb1EEEEEEEEEvNT_6ParamsE,"aw",@nobits
	.sectionflags	@""
	.align	16


//--------------------- .nv.shared._ZN7cutlass13device_kernelIN5flash19enable_sm80_to_sm89INS1_16FlashAttnFwdSm80INS1_25CollectiveMainloopFwdSm80ILi8ELi1ELb0EN4cute5tupleIJNS5_1CILi128EEENS7_ILi32EEENS7_ILi256EEEEEELi256ENS_6half_tEfNS_4arch4Sm80ELb1ELb0ELb0ELb1ELb0ELb1ELb1ELb1EEENS1_21CollectiveEpilogueFwdINS6_IJS8_SA_S9_EEENS6_IJNS7_ILi1EEESI_SI_EEESC_SE_Li256ELb1ELb1ELb1ELb0EEENS1_36VarlenDynamicPersistentTileSchedulerILi128ELi32ELi256ELi256ELb1ELb1ELb0ELb1ELb1ELb1EEEEEEEEEvNT_6ParamsE --------------------------
	.section	.nv.shared._ZN7cutlass13device_kernelIN5flash19enable_sm80_to_sm89INS1_16FlashAttnFwdSm80INS1_25CollectiveMainloopFwdSm80ILi8ELi1ELb0EN4cute5tupleIJNS5_1CILi128EEENS7_ILi32EEENS7_ILi256EEEEEELi256ENS_6half_tEfNS_4arch4Sm80ELb1ELb0ELb0ELb1ELb0ELb1ELb1ELb1EEENS1_21CollectiveEpilogueFwdINS6_IJS8_SA_S9_EEENS6_IJNS7_ILi1EEESI_SI_EEESC_SE_Li256ELb1ELb1ELb1ELb0EEENS1_36VarlenDynamicPersistentTileSchedulerILi128ELi32ELi256ELi256ELb1ELb1ELb0ELb1ELb1ELb1EEEEEEEEEvNT_6ParamsE,"aw",@nobits
	.sectionflags	@""
	.align	16


//--------------------- .nv.shared._ZN7cutlass13device_kernelIN5flash19enable_sm80_to_sm89INS1_16FlashAttnFwdSm80INS1_25CollectiveMainloopFwdSm80ILi8ELi1ELb0EN4cute5tupleIJNS5_1CILi128EEENS7_ILi96EEENS7_ILi256EEEEEELi256ENS_6half_tEfNS_4arch4Sm80ELb0ELb0ELb0ELb0ELb0ELb0ELb1ELb1EEENS1_21CollectiveEpilogueFwdINS6_IJS8_SA_S9_EEENS6_IJNS7_ILi1EEESI_SI_EEESC_SE_Li256ELb0ELb1ELb1ELb0EEENS1_19SingleTileSchedulerILb0ELb1ELb1ELi128EEEEEEEEEvNT_6ParamsE --------------------------
	.section	.nv.shared._ZN7cutlass13device_kernelIN5flash19enable_sm80_to_sm89INS1_16FlashAttnFwdSm80INS1_25CollectiveMainloopFwdSm80ILi8ELi1ELb0EN4cute5tupleIJNS5_1CILi128EEENS7_ILi96EEENS7_ILi256EEEEEELi256ENS_6half_tEfNS_4arch4Sm80ELb0ELb0ELb0ELb0ELb0ELb0ELb1ELb1EEENS1_21CollectiveEpilogueFwdINS6_IJS8_SA_S9_EEENS6_IJNS7_ILi1EEESI_SI_EEESC_SE_Li256ELb0ELb1ELb1ELb0EEENS1_19SingleTileSchedulerILb0ELb1ELb1ELi128EEEEEEEEEvNT_6ParamsE,"aw",@nobits
	.sectionflags	@""
	.align	16


//--------------------- .nv.shared._ZN7cutlass13device_kernelIN5flash19enable_sm80_to_sm89INS1_16FlashAttnFwdSm80INS1_25CollectiveMainloopFwdSm80ILi8ELi1ELb0EN4cute5tupleIJNS5_1CILi128EEENS7_ILi64EEENS7_ILi256EEEEEELi256ENS_6half_tEfNS_4arch4Sm80ELb0ELb0ELb0ELb1ELb0ELb0ELb1ELb1EEENS1_21CollectiveEpilogueFwdINS6_IJS8_SA_S9_EEENS6_IJNS7_ILi1EEESI_SI_EEESC_SE_Li256ELb1ELb1ELb1ELb0EEENS1_36VarlenDynamicPersistentTileSchedulerILi128ELi64ELi256ELi256ELb1ELb1ELb0ELb0ELb1ELb1EEEEEEEEEvNT_6ParamsE --------------------------
	.section	.nv.shared._ZN7cutlass13device_kernelIN5flash19enable_sm80_to_sm89INS1_16FlashAttnFwdSm80INS1_25CollectiveMainloopFwdSm80ILi8ELi1ELb0EN4cute5tupleIJNS5_1CILi128EEENS7_ILi64EEENS7_ILi256EEEEEELi256ENS_6half_tEfNS_4arch4Sm80ELb0ELb0ELb0ELb1ELb0ELb0ELb1ELb1EEENS1_21CollectiveEpilogueFwdINS6_IJS8_SA_S9_EEENS6_IJNS7_ILi1EEESI_SI_EEESC_SE_Li256ELb1ELb1ELb1ELb0EEENS1_36VarlenDynamicPersistentTileSchedulerILi128ELi64ELi256ELi256ELb1ELb1ELb0ELb0ELb1ELb1EEEEEEEEEvNT_6ParamsE,"aw",@nobits
	.sectionflags	@""
	.align	16


//--------------------- .nv.shared._ZN7cutlass13device_kernelIN5flash19enable_sm80_to_sm89INS1_16FlashAttnFwdSm80INS1_25CollectiveMainloopFwdSm80ILi8ELi1ELb0EN4cute5tupleIJNS5_1CILi128EEENS7_ILi48EEENS7_ILi256EEEEEELi256ENS_6half_tEfNS_4arch4Sm80ELb0ELb0ELb0ELb1ELb0ELb1ELb1ELb1EEENS1_21CollectiveEpilogueFwdINS6_IJS8_SA_S9_EEENS6_IJNS7_ILi1EEESI_SI_EEESC_SE_Li256ELb1ELb1ELb1ELb0EEENS1_36VarlenDynamicPersistentTileSchedulerILi128ELi48ELi256ELi256ELb1ELb1ELb0ELb0ELb1ELb1EEEEEEEEEvNT_6ParamsE --------------------------
	.section	.nv.shared._ZN7cutlass13device_kernelIN5flash19enable_sm80_to_sm89INS1_16FlashAttnFwdSm80INS1_25CollectiveMainloopFwdSm80ILi8ELi1ELb0EN4cute5tupleIJNS5_1CILi128EEENS7_ILi48EEENS7_ILi256EEEEEELi256ENS_6half_tEfNS_4arch4Sm80ELb0ELb0ELb0ELb1ELb0ELb1ELb1ELb1EEENS1_21CollectiveEpilogueFwdINS6_IJS8_SA_S9_EEENS6_IJNS7_ILi1EEESI_SI_EEESC_SE_Li256ELb1ELb1ELb1ELb0EEENS1_36VarlenDynamicPersistentTileSchedulerILi128ELi48ELi256ELi256ELb1ELb1ELb0ELb0ELb1ELb1EEEEEEEEEvNT_6ParamsE,"aw",@nobits
	.sectionflags	@""
	.align	16


//--------------------- .nv.shared._ZN7cutlass13device_kernelIN5flash19enable_sm80_to_sm89INS1_16FlashAttnFwdSm80INS1_25CollectiveMainloopFwdSm80ILi8ELi1ELb0EN4cute5tupleIJNS5_1CILi128EEENS7_ILi64EEENS7_ILi256EEEEEELi256ENS_6half_tEfNS_4arch4Sm80ELb0ELb1ELb0ELb0ELb0ELb0ELb1ELb1EEENS1_21CollectiveEpilogueFwdINS6_IJS8_SA_S9_EEENS6_IJNS7_ILi1EEESI_SI_EEESC_SE_Li256ELb0ELb1ELb1ELb0EEENS1_19SingleTileSchedulerILb0ELb1ELb1ELi128EEEEEEEEEvNT_6ParamsE --------------------------
	.section	.nv.shared._ZN7cutlass13device_kernelIN5flash19enable_sm80_to_sm89INS1_16FlashAttnFwdSm80INS1_25CollectiveMainloopFwdSm80ILi8ELi1ELb0EN4cute5tupleIJNS5_1CILi128EEENS7_ILi64EEENS7_ILi256EEEEEELi256ENS_6half_tEfNS_4arch4Sm80ELb0ELb1ELb0ELb0ELb0ELb0ELb1ELb1EEENS1_21CollectiveEpilogueFwdINS6_IJS8_SA_S9_EEENS6_IJNS7_ILi1EEESI_SI_EEESC_SE_Li256ELb0ELb1ELb1ELb0EEENS1_19SingleTileSchedulerILb0ELb1ELb1ELi128EEEEEEEEEvNT_6ParamsE,"aw",@nobits
	.sectionflags	@""
	.align	16


//--------------------- .nv.shared._ZN7cutlass13device_kernelIN5flash19enable_sm80_to_sm89INS1_16FlashAttnFwdSm80INS1_25CollectiveMainloopFwdSm80ILi8ELi1ELb0EN4cute5tupleIJNS5_1CILi128EEENS7_ILi64EEENS7_ILi256EEEEEELi256ENS_6half_tEfNS_4arch4Sm80ELb0ELb1ELb0ELb1ELb0ELb0ELb1ELb1EEENS1_21CollectiveEpilogueFwdINS6_IJS8_SA_S9_EEENS6_IJNS7_ILi1EEESI_SI_EEESC_SE_Li256ELb1ELb1ELb1ELb0EEENS1_36VarlenDynamicPersistentTileSchedulerILi128ELi64ELi256ELi256ELb1ELb1ELb0ELb1ELb0ELb1EEEEEEEEEvNT_6ParamsE --------------------------
	.section	.nv.shared._ZN7cutlass13device_kernelIN5flash19enable_sm80_to_sm89INS1_16FlashAttnFwdSm80INS1_25CollectiveMainloopFwdSm80ILi8ELi1ELb0EN4cute5tupleIJNS5_1CILi128EEENS7_ILi64EEENS7_ILi256EEEEEELi256ENS_6half_tEfNS_4arch4Sm80ELb0ELb1ELb0ELb1ELb0ELb0ELb1ELb1EEENS1_21CollectiveEpilogueFwdINS6_IJS8_SA_S9_EEENS6_IJNS7_ILi1EEESI_SI_EEESC_SE_Li256ELb1ELb1ELb1ELb0EEENS1_36VarlenDynamicPersistentTileSchedulerILi128ELi64ELi256ELi256ELb1ELb1ELb0ELb1ELb0ELb1EEEEEEEEEvNT_6ParamsE,"aw",@nobits
	.sectionflags	@""
	.align	16


//--------------------- .nv.shared._ZN7cutlass13device_kernelIN5flash19enable_sm80_to_sm89INS1_16FlashAttnFwdSm80INS1_25CollectiveMainloopFwdSm80ILi8ELi1ELb0EN4cute5tupleIJNS5_1CILi128EEENS7_ILi48EEENS7_ILi256EEEEEELi256ENS_6half_tEfNS_4arch4Sm80ELb0ELb1ELb0ELb1ELb0ELb1ELb1ELb1EEENS1_21CollectiveEpilogueFwdINS6_IJS8_SA_S9_EEENS6_IJNS7_ILi1EEESI_SI_EEESC_SE_Li256ELb1ELb1ELb1ELb0EEENS1_36VarlenDynamicPersistentTileSchedulerILi128ELi48ELi256ELi256ELb1ELb1ELb0ELb1ELb0ELb1EEEEEEEEEvNT_6ParamsE --------------------------
	.section	.nv.shared._ZN7cutlass13device_kernelIN5flash19enable_sm80_to_sm89INS1_16FlashAttnFwdSm80INS1_25CollectiveMainloopFwdSm80ILi8ELi1ELb0EN4cute5tupleIJNS5_1CILi128EEENS7_ILi48EEENS7_ILi256EEEEEELi256ENS_6half_tEfNS_4arch4Sm80ELb0ELb1ELb0ELb1ELb0ELb1ELb1ELb1EEENS1_21CollectiveEpilogueFwdINS6_IJS8_SA_S9_EEENS6_IJNS7_ILi1EEESI_SI_EEESC_SE_Li256ELb1ELb1ELb1ELb0EEENS1_36VarlenDynamicPersistentTileSchedulerILi128ELi48ELi256ELi256ELb1ELb1ELb0ELb1ELb0ELb1EEEEEEEEEvNT_6ParamsE,"aw",@nobits
	.sectionflags	@""
	.align	16


//--------------------- .nv.shared._ZN7cutlass13device_kernelIN5flash19enable_sm80_to_sm89INS1_16FlashAttnFwdSm80INS1_25CollectiveMainloopFwdSm80ILi8ELi1ELb0EN4cute5tupleIJNS5_1CILi128EEENS7_ILi96EEENS7_ILi256EEEEEELi256ENS_6half_tEfNS_4arch4Sm80ELb1ELb0ELb0ELb0ELb0ELb0ELb1ELb1EEENS1_21CollectiveEpilogueFwdINS6_IJS8_SA_S9_EEENS6_IJNS7_ILi1EEESI_SI_EEESC_SE_Li256ELb0ELb1ELb1ELb0EEENS1_30DynamicPersistentTileSchedulerILi256ELi256ELb1ELb1ELb0EEEEEEEEEvNT_6ParamsE --------------------------
	.section	.nv.shared._ZN7cutlass13device_kernelIN5flash19enable_sm80_to_sm89INS1_16FlashAttnFwdSm80INS1_25CollectiveMainloopFwdSm80ILi8ELi1ELb0EN4cute5tupleIJNS5_1CILi128EEENS7_ILi96EEENS7_ILi256EEEEEELi256ENS_6half_tEfNS_4arch4Sm80ELb1ELb0ELb0ELb0ELb0ELb0ELb1ELb1EEENS1_21CollectiveEpilogueFwdINS6_IJS8_SA_S9_EEENS6_IJNS7_ILi1EEESI_SI_EEESC_SE_Li256ELb0ELb1ELb1ELb0EEENS1_30DynamicPersistentTileSchedulerILi256ELi256ELb1ELb1ELb0EEEEEEEEEvNT_6ParamsE,"aw",@nobits
	.sectionflags	@""
	.align	16


//--------------------- .nv.shared._ZN7cutlass13device_kernelIN5flash19enable_sm80_to_sm89INS1_16FlashAttnFwdSm80INS1_25CollectiveMainloopFwdSm80ILi8ELi1ELb0EN4cute5tupleIJNS5_1CILi128EEENS7_ILi64EEENS7_ILi256EEEEEELi256ENS_6half_tEfNS_4arch4Sm80ELb1ELb0ELb0ELb1ELb0ELb0ELb1ELb1EEENS1_21CollectiveEpilogueFwdINS6_IJS8_SA_S9_EEENS6_IJNS7_ILi1EEESI_SI_EEESC_SE_Li256ELb1ELb1ELb1ELb0EEENS1_36VarlenDynamicPersistentTileSchedulerILi128ELi64ELi256ELi256ELb1ELb1ELb0ELb1ELb1ELb1EEEEEEEEEvNT_6ParamsE --------------------------
	.section	.nv.shared._ZN7cutlass13device_kernelIN5flash19enable_sm80_to_sm89INS1_16FlashAttnFwdSm80INS1_25CollectiveMainloopFwdSm80ILi8ELi1ELb0EN4cute5tupleIJNS5_1CILi128EEENS7_ILi64EEENS7_ILi256EEEEEELi256ENS_6half_tEfNS_4arch4Sm80ELb1ELb0ELb0ELb1ELb0ELb0ELb1ELb1EEENS1_21CollectiveEpilogueFwdINS6_IJS8_SA_S9_EEENS6_IJNS7_ILi1EEESI_SI_EEESC_SE_Li256ELb1ELb1ELb1ELb0EEENS1_36VarlenDynamicPersistentTileSchedulerILi128ELi64ELi256ELi256ELb1ELb1ELb0ELb1ELb1ELb1EEEEEEEEEvNT_6ParamsE,"aw",@nobits
	.sectionflags	@""
	.align	16


//--------------------- .nv.shared._ZN7cutlass13device_kernelIN5flash19enable_sm80_to_sm89INS1_16FlashAttnFwdSm80INS1_25CollectiveMainloopFwdSm80ILi8ELi1ELb0EN4cute5tupleIJNS5_1CILi128EEENS7_ILi48EEENS7_ILi256EEEEEELi256ENS_6half_tEfNS_4arch4Sm80ELb1ELb0ELb0ELb1ELb0ELb1ELb1ELb1EEENS1_21CollectiveEpilogueFwdINS6_IJS8_SA_S9_EEENS6_IJNS7_ILi1EEESI_SI_EEESC_SE_Li256ELb1ELb1ELb1ELb0EEENS1_36VarlenDynamicPersistentTileSchedulerILi128ELi48ELi256ELi256ELb1ELb1ELb0ELb1ELb1ELb1EEEEEEEEEvNT_6ParamsE --------------------------
	.section	.nv.shared._ZN7cutlass13device_kernelIN5flash19enable_sm80_to_sm89INS1_16FlashAttnFwdSm80INS1_25CollectiveMainloopFwdSm80ILi8ELi1ELb0EN4cute5tupleIJNS5_1CILi128EEENS7_ILi48EEENS7_ILi256EEEEEELi256ENS_6half_tEfNS_4arch4Sm80ELb1ELb0ELb0ELb1ELb0ELb1ELb1ELb1EEENS1_21CollectiveEpilogueFwdINS6_IJS8_SA_S9_EEENS6_IJNS7_ILi1EEESI_SI_EEESC_SE_Li256ELb1ELb1ELb1ELb0EEENS1_36VarlenDynamicPersistentTileSchedulerILi128ELi48ELi256ELi256ELb1ELb1ELb0ELb1ELb1ELb1EEEEEEEEEvNT_6ParamsE,"aw",@nobits
	.sectionflags	@""
	.align	16
